//
// Generated by NVIDIA NVVM Compiler
//
// Compiler Build ID: CL-36424714
// Cuda compilation tools, release 13.0, V13.0.88
// Based on NVVM 20.0.0
//

.version 9.0
.target sm_100
.address_size 64

	// .globl	fused_nn_conv2d_cast_fixed_point_multiply_add_cast_fixed_point_multiply_add_cast_16086763325481941859__11_kernel0
// _ZZ113fused_nn_conv2d_cast_fixed_point_multiply_add_cast_fixed_point_multiply_add_cast_16086763325481941859__11_kernel0E15pad_data_shared has been demoted
// _ZZ113fused_nn_conv2d_cast_fixed_point_multiply_add_cast_fixed_point_multiply_add_cast_16086763325481941859__11_kernel0E18placeholder_shared has been demoted
// _ZZ112fused_nn_conv2d_cast_fixed_point_multiply_add_cast_fixed_point_multiply_add_cast_16086763325481941859__9_kernel0E15pad_data_shared has been demoted
// _ZZ112fused_nn_conv2d_cast_fixed_point_multiply_add_cast_fixed_point_multiply_add_cast_16086763325481941859__9_kernel0E18placeholder_shared has been demoted
// _ZZ112fused_nn_conv2d_cast_fixed_point_multiply_add_cast_fixed_point_multiply_add_cast_16086763325481941859__6_kernel0E18placeholder_shared has been demoted
// _ZZ112fused_nn_conv2d_cast_fixed_point_multiply_add_cast_fixed_point_multiply_add_cast_16086763325481941859__6_kernel0E15pad_data_shared has been demoted
// _ZZ110fused_nn_conv2d_cast_fixed_point_multiply_add_cast_fixed_point_multiply_add_cast_15119380522063600768__kernel0E15pad_data_shared has been demoted
// _ZZ110fused_nn_conv2d_cast_fixed_point_multiply_add_cast_fixed_point_multiply_add_cast_15119380522063600768__kernel0E18placeholder_shared has been demoted
// _ZZ113fused_nn_conv2d_cast_fixed_point_multiply_add_cast_nn_relu_cast_fixed_point_mult_18399029763786111876__11_kernel0E15pad_data_shared has been demoted
// _ZZ113fused_nn_conv2d_cast_fixed_point_multiply_add_cast_nn_relu_cast_fixed_point_mult_18399029763786111876__11_kernel0E18placeholder_shared has been demoted
// _ZZ112fused_nn_conv2d_cast_fixed_point_multiply_add_cast_fixed_point_multiply_add_cast_12402219635377536017__1_kernel0E15pad_data_shared has been demoted
// _ZZ112fused_nn_conv2d_cast_fixed_point_multiply_add_cast_fixed_point_multiply_add_cast_12402219635377536017__1_kernel0E18placeholder_shared has been demoted
// _ZZ112fused_nn_conv2d_cast_fixed_point_multiply_add_cast_fixed_point_multiply_add_cast_12402219635377536017__3_kernel0E15pad_data_shared has been demoted
// _ZZ112fused_nn_conv2d_cast_fixed_point_multiply_add_cast_fixed_point_multiply_add_cast_12402219635377536017__3_kernel0E18placeholder_shared has been demoted
// _ZZ81fused_nn_conv2d_cast_fixed_point_multiply_add_cast_fixed_point_multiply_3_kernel0E15pad_data_shared has been demoted
// _ZZ81fused_nn_conv2d_cast_fixed_point_multiply_add_cast_fixed_point_multiply_3_kernel0E18placeholder_shared has been demoted
// _ZZ112fused_nn_conv2d_cast_fixed_point_multiply_add_cast_nn_relu_cast_fixed_point_mult_18399029763786111876__5_kernel0E15pad_data_shared has been demoted
// _ZZ112fused_nn_conv2d_cast_fixed_point_multiply_add_cast_nn_relu_cast_fixed_point_mult_18399029763786111876__5_kernel0E18placeholder_shared has been demoted
// _ZZ112fused_nn_conv2d_cast_fixed_point_multiply_add_cast_fixed_point_multiply_add_cast_15119380522063600768__7_kernel0E15pad_data_shared has been demoted
// _ZZ112fused_nn_conv2d_cast_fixed_point_multiply_add_cast_fixed_point_multiply_add_cast_15119380522063600768__7_kernel0E18placeholder_shared has been demoted
// _ZZ112fused_nn_conv2d_cast_fixed_point_multiply_add_cast_fixed_point_multiply_add_cast_16086763325481941859__2_kernel0E18placeholder_shared has been demoted
// _ZZ112fused_nn_conv2d_cast_fixed_point_multiply_add_cast_fixed_point_multiply_add_cast_16086763325481941859__2_kernel0E15pad_data_shared has been demoted
// _ZZ112fused_nn_conv2d_cast_fixed_point_multiply_add_cast_fixed_point_multiply_add_cast_16086763325481941859__1_kernel0E18placeholder_shared has been demoted
// _ZZ112fused_nn_conv2d_cast_fixed_point_multiply_add_cast_fixed_point_multiply_add_cast_16086763325481941859__1_kernel0E15pad_data_shared has been demoted
// _ZZ112fused_nn_conv2d_cast_fixed_point_multiply_add_cast_fixed_point_multiply_add_cast_16086763325481941859__5_kernel0E18placeholder_shared has been demoted
// _ZZ112fused_nn_conv2d_cast_fixed_point_multiply_add_cast_fixed_point_multiply_add_cast_16086763325481941859__5_kernel0E15pad_data_shared has been demoted
// _ZZ112fused_nn_conv2d_cast_fixed_point_multiply_add_cast_fixed_point_multiply_add_cast_15119380522063600768__1_kernel0E15pad_data_shared has been demoted
// _ZZ112fused_nn_conv2d_cast_fixed_point_multiply_add_cast_fixed_point_multiply_add_cast_15119380522063600768__1_kernel0E18placeholder_shared has been demoted
// _ZZ81fused_nn_conv2d_cast_fixed_point_multiply_add_cast_fixed_point_multiply_1_kernel0E15pad_data_shared has been demoted
// _ZZ81fused_nn_conv2d_cast_fixed_point_multiply_add_cast_fixed_point_multiply_1_kernel0E18placeholder_shared has been demoted
// _ZZ112fused_nn_conv2d_cast_fixed_point_multiply_add_cast_nn_relu_cast_fixed_point_mult_18399029763786111876__1_kernel0E15pad_data_shared has been demoted
// _ZZ112fused_nn_conv2d_cast_fixed_point_multiply_add_cast_nn_relu_cast_fixed_point_mult_18399029763786111876__1_kernel0E18placeholder_shared has been demoted
// _ZZ26fused_nn_dense_add_kernel0E14compute_shared has been demoted
// _ZZ26fused_nn_dense_add_kernel0E15compute_shared1 has been demoted
// _ZZ112fused_nn_conv2d_cast_fixed_point_multiply_add_cast_nn_relu_cast_fixed_point_mult_18399029763786111876__9_kernel0E15pad_data_shared has been demoted
// _ZZ112fused_nn_conv2d_cast_fixed_point_multiply_add_cast_nn_relu_cast_fixed_point_mult_18399029763786111876__9_kernel0E18placeholder_shared has been demoted
// _ZZ112fused_nn_conv2d_cast_fixed_point_multiply_add_cast_fixed_point_multiply_add_cast_15119380522063600768__3_kernel0E15pad_data_shared has been demoted
// _ZZ112fused_nn_conv2d_cast_fixed_point_multiply_add_cast_fixed_point_multiply_add_cast_15119380522063600768__3_kernel0E18placeholder_shared has been demoted
// _ZZ113fused_nn_conv2d_cast_fixed_point_multiply_add_cast_fixed_point_multiply_add_cast_16086763325481941859__13_kernel0E15pad_data_shared has been demoted
// _ZZ113fused_nn_conv2d_cast_fixed_point_multiply_add_cast_fixed_point_multiply_add_cast_16086763325481941859__13_kernel0E18placeholder_shared has been demoted
// _ZZ113fused_nn_conv2d_cast_fixed_point_multiply_add_cast_fixed_point_multiply_add_cast_15119380522063600768__10_kernel0E15pad_data_shared has been demoted
// _ZZ113fused_nn_conv2d_cast_fixed_point_multiply_add_cast_fixed_point_multiply_add_cast_15119380522063600768__10_kernel0E18placeholder_shared has been demoted
// _ZZ112fused_nn_conv2d_cast_fixed_point_multiply_add_cast_fixed_point_multiply_add_cast_12402219635377536017__2_kernel0E15pad_data_shared has been demoted
// _ZZ112fused_nn_conv2d_cast_fixed_point_multiply_add_cast_fixed_point_multiply_add_cast_12402219635377536017__2_kernel0E18placeholder_shared has been demoted
// _ZZ112fused_nn_conv2d_cast_fixed_point_multiply_add_cast_nn_relu_cast_fixed_point_mult_18399029763786111876__7_kernel0E15pad_data_shared has been demoted
// _ZZ112fused_nn_conv2d_cast_fixed_point_multiply_add_cast_nn_relu_cast_fixed_point_mult_18399029763786111876__7_kernel0E18placeholder_shared has been demoted
// _ZZ81fused_nn_conv2d_cast_fixed_point_multiply_add_cast_fixed_point_multiply_2_kernel0E15pad_data_shared has been demoted
// _ZZ81fused_nn_conv2d_cast_fixed_point_multiply_add_cast_fixed_point_multiply_2_kernel0E18placeholder_shared has been demoted
// _ZZ112fused_nn_conv2d_cast_fixed_point_multiply_add_cast_nn_relu_cast_fixed_point_mult_18399029763786111876__2_kernel0E15pad_data_shared has been demoted
// _ZZ112fused_nn_conv2d_cast_fixed_point_multiply_add_cast_nn_relu_cast_fixed_point_mult_18399029763786111876__2_kernel0E18placeholder_shared has been demoted
// _ZZ112fused_nn_conv2d_cast_fixed_point_multiply_add_cast_fixed_point_multiply_add_cast_15119380522063600768__8_kernel0E15pad_data_shared has been demoted
// _ZZ112fused_nn_conv2d_cast_fixed_point_multiply_add_cast_fixed_point_multiply_add_cast_15119380522063600768__8_kernel0E18placeholder_shared has been demoted
// _ZZ113fused_nn_conv2d_cast_fixed_point_multiply_add_cast_nn_relu_cast_fixed_point_mult_18399029763786111876__13_kernel0E15pad_data_shared has been demoted
// _ZZ113fused_nn_conv2d_cast_fixed_point_multiply_add_cast_nn_relu_cast_fixed_point_mult_18399029763786111876__13_kernel0E18placeholder_shared has been demoted
// _ZZ113fused_nn_conv2d_cast_fixed_point_multiply_add_cast_nn_relu_cast_fixed_point_mult_18399029763786111876__10_kernel0E15pad_data_shared has been demoted
// _ZZ113fused_nn_conv2d_cast_fixed_point_multiply_add_cast_nn_relu_cast_fixed_point_mult_18399029763786111876__10_kernel0E18placeholder_shared has been demoted
// _ZZ112fused_nn_conv2d_cast_fixed_point_multiply_add_cast_fixed_point_multiply_add_cast_15119380522063600768__5_kernel0E15pad_data_shared has been demoted
// _ZZ112fused_nn_conv2d_cast_fixed_point_multiply_add_cast_fixed_point_multiply_add_cast_15119380522063600768__5_kernel0E18placeholder_shared has been demoted
// _ZZ112fused_nn_conv2d_cast_fixed_point_multiply_add_cast_fixed_point_multiply_add_cast_16086763325481941859__8_kernel0E15pad_data_shared has been demoted
// _ZZ112fused_nn_conv2d_cast_fixed_point_multiply_add_cast_fixed_point_multiply_add_cast_16086763325481941859__8_kernel0E18placeholder_shared has been demoted
// _ZZ113fused_nn_conv2d_cast_fixed_point_multiply_add_cast_fixed_point_multiply_add_cast_16086763325481941859__10_kernel0E15pad_data_shared has been demoted
// _ZZ113fused_nn_conv2d_cast_fixed_point_multiply_add_cast_fixed_point_multiply_add_cast_16086763325481941859__10_kernel0E18placeholder_shared has been demoted
// _ZZ112fused_nn_conv2d_cast_fixed_point_multiply_add_cast_fixed_point_multiply_add_cast_15119380522063600768__4_kernel0E15pad_data_shared has been demoted
// _ZZ112fused_nn_conv2d_cast_fixed_point_multiply_add_cast_fixed_point_multiply_add_cast_15119380522063600768__4_kernel0E18placeholder_shared has been demoted
// _ZZ112fused_nn_conv2d_cast_fixed_point_multiply_add_cast_fixed_point_multiply_add_cast_16086763325481941859__4_kernel0E18placeholder_shared has been demoted
// _ZZ112fused_nn_conv2d_cast_fixed_point_multiply_add_cast_fixed_point_multiply_add_cast_16086763325481941859__4_kernel0E15pad_data_shared has been demoted
// _ZZ112fused_nn_conv2d_cast_fixed_point_multiply_add_cast_fixed_point_multiply_add_cast_15119380522063600768__2_kernel0E15pad_data_shared has been demoted
// _ZZ112fused_nn_conv2d_cast_fixed_point_multiply_add_cast_fixed_point_multiply_add_cast_15119380522063600768__2_kernel0E18placeholder_shared has been demoted
// _ZZ112fused_nn_conv2d_cast_fixed_point_multiply_add_cast_nn_relu_cast_fixed_point_mult_18399029763786111876__8_kernel0E15pad_data_shared has been demoted
// _ZZ112fused_nn_conv2d_cast_fixed_point_multiply_add_cast_nn_relu_cast_fixed_point_mult_18399029763786111876__8_kernel0E18placeholder_shared has been demoted
// _ZZ79fused_nn_conv2d_cast_fixed_point_multiply_add_cast_fixed_point_multiply_kernel0E15pad_data_shared has been demoted
// _ZZ79fused_nn_conv2d_cast_fixed_point_multiply_add_cast_fixed_point_multiply_kernel0E18placeholder_shared has been demoted
// _ZZ110fused_nn_conv2d_cast_fixed_point_multiply_add_cast_add_cast_nn_relu_cast_fixed_p_13766817817639592840__kernel0E15pad_data_shared has been demoted
// _ZZ110fused_nn_conv2d_cast_fixed_point_multiply_add_cast_add_cast_nn_relu_cast_fixed_p_13766817817639592840__kernel0E18placeholder_shared has been demoted
// _ZZ113fused_nn_conv2d_cast_fixed_point_multiply_add_cast_fixed_point_multiply_add_cast_16086763325481941859__12_kernel0E15pad_data_shared has been demoted
// _ZZ113fused_nn_conv2d_cast_fixed_point_multiply_add_cast_fixed_point_multiply_add_cast_16086763325481941859__12_kernel0E18placeholder_shared has been demoted
// _ZZ113fused_nn_conv2d_cast_fixed_point_multiply_add_cast_fixed_point_multiply_add_cast_16086763325481941859__14_kernel0E15pad_data_shared has been demoted
// _ZZ113fused_nn_conv2d_cast_fixed_point_multiply_add_cast_fixed_point_multiply_add_cast_16086763325481941859__14_kernel0E18placeholder_shared has been demoted
// _ZZ110fused_nn_conv2d_cast_fixed_point_multiply_add_cast_fixed_point_multiply_add_cast_12402219635377536017__kernel0E15pad_data_shared has been demoted
// _ZZ110fused_nn_conv2d_cast_fixed_point_multiply_add_cast_fixed_point_multiply_add_cast_12402219635377536017__kernel0E18placeholder_shared has been demoted
// _ZZ112fused_nn_conv2d_cast_fixed_point_multiply_add_cast_nn_relu_cast_fixed_point_mult_18399029763786111876__6_kernel0E15pad_data_shared has been demoted
// _ZZ112fused_nn_conv2d_cast_fixed_point_multiply_add_cast_nn_relu_cast_fixed_point_mult_18399029763786111876__6_kernel0E18placeholder_shared has been demoted
// _ZZ113fused_nn_conv2d_cast_fixed_point_multiply_add_cast_nn_relu_cast_fixed_point_mult_18399029763786111876__14_kernel0E15pad_data_shared has been demoted
// _ZZ113fused_nn_conv2d_cast_fixed_point_multiply_add_cast_nn_relu_cast_fixed_point_mult_18399029763786111876__14_kernel0E18placeholder_shared has been demoted
// _ZZ112fused_nn_conv2d_cast_fixed_point_multiply_add_cast_fixed_point_multiply_add_cast_16086763325481941859__7_kernel0E15pad_data_shared has been demoted
// _ZZ112fused_nn_conv2d_cast_fixed_point_multiply_add_cast_fixed_point_multiply_add_cast_16086763325481941859__7_kernel0E18placeholder_shared has been demoted
// _ZZ112fused_nn_conv2d_cast_fixed_point_multiply_add_cast_nn_relu_cast_fixed_point_mult_18399029763786111876__4_kernel0E15pad_data_shared has been demoted
// _ZZ112fused_nn_conv2d_cast_fixed_point_multiply_add_cast_nn_relu_cast_fixed_point_mult_18399029763786111876__4_kernel0E18placeholder_shared has been demoted
// _ZZ109fused_nn_conv2d_cast_fixed_point_multiply_add_cast_fixed_point_multiply_add_cast_9206029716410883813__kernel0E15pad_data_shared has been demoted
// _ZZ109fused_nn_conv2d_cast_fixed_point_multiply_add_cast_fixed_point_multiply_add_cast_9206029716410883813__kernel0E18placeholder_shared has been demoted
// _ZZ109fused_nn_conv2d_cast_fixed_point_multiply_add_cast_nn_relu_cast_fixed_point_mult_6343854372805914660__kernel0E15pad_data_shared has been demoted
// _ZZ109fused_nn_conv2d_cast_fixed_point_multiply_add_cast_nn_relu_cast_fixed_point_mult_6343854372805914660__kernel0E18placeholder_shared has been demoted
// _ZZ112fused_nn_conv2d_cast_fixed_point_multiply_add_cast_nn_relu_cast_fixed_point_mult_18399029763786111876__3_kernel0E15pad_data_shared has been demoted
// _ZZ112fused_nn_conv2d_cast_fixed_point_multiply_add_cast_nn_relu_cast_fixed_point_mult_18399029763786111876__3_kernel0E18placeholder_shared has been demoted
// _ZZ113fused_nn_conv2d_cast_fixed_point_multiply_add_cast_nn_relu_cast_fixed_point_mult_18399029763786111876__15_kernel0E15pad_data_shared has been demoted
// _ZZ113fused_nn_conv2d_cast_fixed_point_multiply_add_cast_nn_relu_cast_fixed_point_mult_18399029763786111876__15_kernel0E18placeholder_shared has been demoted
// _ZZ110fused_nn_conv2d_cast_fixed_point_multiply_add_cast_nn_relu_cast_fixed_point_mult_18399029763786111876__kernel0E15pad_data_shared has been demoted
// _ZZ110fused_nn_conv2d_cast_fixed_point_multiply_add_cast_nn_relu_cast_fixed_point_mult_18399029763786111876__kernel0E18placeholder_shared has been demoted
// _ZZ112fused_nn_conv2d_cast_fixed_point_multiply_add_cast_fixed_point_multiply_add_cast_16086763325481941859__3_kernel0E18placeholder_shared has been demoted
// _ZZ112fused_nn_conv2d_cast_fixed_point_multiply_add_cast_fixed_point_multiply_add_cast_16086763325481941859__3_kernel0E15pad_data_shared has been demoted
// _ZZ110fused_nn_conv2d_cast_fixed_point_multiply_add_cast_fixed_point_multiply_add_cast_16086763325481941859__kernel0E15pad_data_shared has been demoted
// _ZZ110fused_nn_conv2d_cast_fixed_point_multiply_add_cast_fixed_point_multiply_add_cast_16086763325481941859__kernel0E18placeholder_shared has been demoted
// _ZZ112fused_nn_conv2d_cast_fixed_point_multiply_add_cast_fixed_point_multiply_add_cast_15119380522063600768__9_kernel0E15pad_data_shared has been demoted
// _ZZ112fused_nn_conv2d_cast_fixed_point_multiply_add_cast_fixed_point_multiply_add_cast_15119380522063600768__9_kernel0E18placeholder_shared has been demoted
// _ZZ113fused_nn_conv2d_cast_fixed_point_multiply_add_cast_nn_relu_cast_fixed_point_mult_18399029763786111876__12_kernel0E15pad_data_shared has been demoted
// _ZZ113fused_nn_conv2d_cast_fixed_point_multiply_add_cast_nn_relu_cast_fixed_point_mult_18399029763786111876__12_kernel0E18placeholder_shared has been demoted
// _ZZ112fused_nn_conv2d_cast_fixed_point_multiply_add_cast_fixed_point_multiply_add_cast_15119380522063600768__6_kernel0E15pad_data_shared has been demoted
// _ZZ112fused_nn_conv2d_cast_fixed_point_multiply_add_cast_fixed_point_multiply_add_cast_15119380522063600768__6_kernel0E18placeholder_shared has been demoted

.visible .entry fused_nn_conv2d_cast_fixed_point_multiply_add_cast_fixed_point_multiply_add_cast_16086763325481941859__11_kernel0(
	.param .u64 .ptr .align 1 fused_nn_conv2d_cast_fixed_point_multiply_add_cast_fixed_point_multiply_add_cast_16086763325481941859__11_kernel0_param_0,
	.param .u64 .ptr .align 1 fused_nn_conv2d_cast_fixed_point_multiply_add_cast_fixed_point_multiply_add_cast_16086763325481941859__11_kernel0_param_1,
	.param .u64 .ptr .align 1 fused_nn_conv2d_cast_fixed_point_multiply_add_cast_fixed_point_multiply_add_cast_16086763325481941859__11_kernel0_param_2,
	.param .u64 .ptr .align 1 fused_nn_conv2d_cast_fixed_point_multiply_add_cast_fixed_point_multiply_add_cast_16086763325481941859__11_kernel0_param_3,
	.param .u64 .ptr .align 1 fused_nn_conv2d_cast_fixed_point_multiply_add_cast_fixed_point_multiply_add_cast_16086763325481941859__11_kernel0_param_4
)
{
	.reg .pred 	%p<38>;
	.reg .b16 	%rs<61>;
	.reg .b32 	%r<768>;
	.reg .b64 	%rd<183>;
	// demoted variable
	.shared .align 4 .b8 _ZZ113fused_nn_conv2d_cast_fixed_point_multiply_add_cast_fixed_point_multiply_add_cast_16086763325481941859__11_kernel0E15pad_data_shared[3520];
	// demoted variable
	.shared .align 4 .b8 _ZZ113fused_nn_conv2d_cast_fixed_point_multiply_add_cast_fixed_point_multiply_add_cast_16086763325481941859__11_kernel0E18placeholder_shared[2048];
	ld.param.u64 	%rd8, [fused_nn_conv2d_cast_fixed_point_multiply_add_cast_fixed_point_multiply_add_cast_16086763325481941859__11_kernel0_param_0];
	ld.param.u64 	%rd9, [fused_nn_conv2d_cast_fixed_point_multiply_add_cast_fixed_point_multiply_add_cast_16086763325481941859__11_kernel0_param_1];
	ld.param.u64 	%rd6, [fused_nn_conv2d_cast_fixed_point_multiply_add_cast_fixed_point_multiply_add_cast_16086763325481941859__11_kernel0_param_3];
	ld.param.u64 	%rd7, [fused_nn_conv2d_cast_fixed_point_multiply_add_cast_fixed_point_multiply_add_cast_16086763325481941859__11_kernel0_param_4];
	cvta.to.global.u64 	%rd1, %rd8;
	cvta.to.global.u64 	%rd10, %rd9;
	mov.u32 	%r53, %tid.z;
	mov.u32 	%r54, %tid.x;
	xor.b32  	%r55, %r53, 63;
	mov.u32 	%r2, %ctaid.z;
	mul.lo.s32 	%r56, %r2, 1605632;
	mov.u32 	%r3, %ctaid.x;
	mul.lo.s32 	%r57, %r3, 448;
	shl.b32 	%r4, %r54, 2;
	mad.lo.s32 	%r58, %r53, 56, %r4;
	mad.lo.s32 	%r59, %r53, 14, %r54;
	mov.u32 	%r5, %ctaid.y;
	shl.b32 	%r60, %r5, 4;
	shr.u32 	%r61, %r59, 5;
	add.s32 	%r62, %r61, %r60;
	shl.b32 	%r64, %r5, 14;
	shl.b32 	%r65, %r59, 5;
	and.b32  	%r66, %r65, 64512;
	shl.b32 	%r67, %r59, 2;
	and.b32  	%r68, %r67, 124;
	shl.b32 	%r69, %r54, 3;
	mov.u32 	%r70, _ZZ113fused_nn_conv2d_cast_fixed_point_multiply_add_cast_fixed_point_multiply_add_cast_16086763325481941859__11_kernel0E15pad_data_shared;
	add.s32 	%r6, %r70, %r69;
	setp.gt.u32 	%p6, %r59, 439;
	selp.b32 	%r71, 802816, 0, %p6;
	add.s32 	%r72, %r59, 65096;
	setp.lt.u32 	%p7, %r59, 440;
	selp.b32 	%r73, %r59, %r72, %p7;
	cvt.u16.u32 	%rs5, %r73;
	mul.hi.u16 	%rs6, %rs5, 10725;
	sub.s16 	%rs7, %rs5, %rs6;
	shr.u16 	%rs8, %rs7, 1;
	add.s16 	%rs9, %rs8, %rs6;
	shr.u16 	%rs10, %rs9, 5;
	mul.wide.u16 	%r74, %rs10, 12544;
	cvt.u16.u32 	%rs11, %r59;
	mul.hi.u16 	%rs12, %rs11, 10725;
	sub.s16 	%rs13, %rs11, %rs12;
	shr.u16 	%rs14, %rs13, 1;
	add.s16 	%rs15, %rs14, %rs12;
	shr.u16 	%rs16, %rs15, 5;
	mul.lo.s16 	%rs17, %rs16, 55;
	sub.s16 	%rs18, %rs11, %rs17;
	shl.b16 	%rs19, %rs18, 2;
	cvt.u32.u16 	%r75, %rs19;
	add.s32 	%r7, %r70, %r58;
	add.s32 	%r76, %r59, 224;
	setp.lt.u32 	%p8, %r59, 656;
	setp.gt.u32 	%p9, %r55, 16;
	and.pred  	%p1, %p8, %p9;
	setp.gt.u32 	%p10, %r59, 215;
	selp.b32 	%r77, 802816, 0, %p10;
	add.s32 	%r78, %r59, 65320;
	setp.lt.u32 	%p11, %r59, 216;
	selp.b32 	%r79, %r76, %r78, %p11;
	cvt.u16.u32 	%rs20, %r79;
	mul.hi.u16 	%rs21, %rs20, 10725;
	sub.s16 	%rs22, %rs20, %rs21;
	shr.u16 	%rs23, %rs22, 1;
	add.s16 	%rs24, %rs23, %rs21;
	shr.u16 	%rs25, %rs24, 5;
	mul.wide.u16 	%r80, %rs25, 12544;
	cvt.u16.u32 	%rs26, %r76;
	mul.hi.u16 	%rs27, %rs26, 10725;
	sub.s16 	%rs28, %rs26, %rs27;
	shr.u16 	%rs29, %rs28, 1;
	add.s16 	%rs30, %rs29, %rs27;
	shr.u16 	%rs31, %rs30, 5;
	mul.lo.s16 	%rs32, %rs31, 55;
	sub.s16 	%rs33, %rs26, %rs32;
	shl.b16 	%rs34, %rs33, 2;
	cvt.u32.u16 	%r81, %rs34;
	add.s16 	%rs35, %rs11, 448;
	add.s16 	%rs36, %rs11, 8;
	mul.hi.u16 	%rs37, %rs36, 10725;
	sub.s16 	%rs38, %rs36, %rs37;
	shr.u16 	%rs39, %rs38, 1;
	add.s16 	%rs40, %rs39, %rs37;
	shr.u16 	%rs1, %rs40, 5;
	mul.hi.u16 	%rs41, %rs35, 10725;
	sub.s16 	%rs42, %rs35, %rs41;
	shr.u16 	%rs43, %rs42, 1;
	add.s16 	%rs44, %rs43, %rs41;
	shr.u16 	%rs45, %rs44, 5;
	mul.lo.s16 	%rs46, %rs45, 55;
	sub.s16 	%rs47, %rs35, %rs46;
	shl.b16 	%rs2, %rs47, 2;
	setp.lt.u32 	%p12, %r59, 208;
	setp.gt.u32 	%p13, %r55, 48;
	and.pred  	%p2, %p12, %p13;
	add.s16 	%rs48, %rs11, 232;
	mul.hi.u16 	%rs49, %rs48, 10725;
	sub.s16 	%rs50, %rs48, %rs49;
	shr.u16 	%rs51, %rs50, 1;
	add.s16 	%rs52, %rs51, %rs49;
	shr.u16 	%rs3, %rs52, 5;
	add.s16 	%rs53, %rs11, 672;
	mul.hi.u16 	%rs54, %rs53, 10725;
	sub.s16 	%rs55, %rs53, %rs54;
	shr.u16 	%rs56, %rs55, 1;
	add.s16 	%rs57, %rs56, %rs54;
	shr.u16 	%rs58, %rs57, 5;
	mul.lo.s16 	%rs59, %rs58, 55;
	sub.s16 	%rs60, %rs53, %rs59;
	shl.b16 	%rs4, %rs60, 2;
	setp.lt.u32 	%p14, %r59, 512;
	setp.lt.u32 	%p15, %r53, 37;
	and.pred  	%p16, %p14, %p15;
	setp.lt.u32 	%p17, %r62, 32;
	and.pred  	%p3, %p16, %p17;
	mov.u32 	%r82, _ZZ113fused_nn_conv2d_cast_fixed_point_multiply_add_cast_fixed_point_multiply_add_cast_16086763325481941859__11_kernel0E18placeholder_shared;
	add.s32 	%r8, %r82, %r58;
	setp.lt.u32 	%p18, %r59, 288;
	setp.lt.u32 	%p19, %r53, 21;
	and.pred  	%p20, %p18, %p19;
	setp.lt.u32 	%p21, %r62, 25;
	and.pred  	%p4, %p20, %p21;
	setp.lt.u32 	%p22, %r59, 64;
	setp.lt.u32 	%p23, %r53, 5;
	and.pred  	%p24, %p22, %p23;
	setp.lt.u32 	%p25, %r62, 18;
	and.pred  	%p5, %p24, %p25;
	add.s32 	%r83, %r64, %r66;
	or.b32  	%r84, %r83, %r68;
	cvt.u64.u32 	%rd11, %r84;
	add.s64 	%rd12, %rd11, %rd10;
	add.s64 	%rd182, %rd12, 7168;
	add.s32 	%r750, %r56, %r57;
	add.s32 	%r85, %r77, %r56;
	add.s32 	%r86, %r85, %r80;
	add.s32 	%r87, %r86, %r57;
	add.s32 	%r749, %r87, %r81;
	add.s32 	%r88, %r71, %r56;
	add.s32 	%r89, %r88, %r74;
	add.s32 	%r90, %r89, %r57;
	add.s32 	%r748, %r90, %r75;
	mov.b32 	%r751, 0;
	not.pred 	%p29, %p1;
	cvt.u64.u16 	%rd18, %rs2;
	not.pred 	%p33, %p2;
	not.pred 	%p34, %p3;
	not.pred 	%p35, %p4;
	not.pred 	%p36, %p5;
	mov.u32 	%r752, %r751;
	mov.u32 	%r753, %r751;
	mov.u32 	%r754, %r751;
	mov.u32 	%r755, %r751;
	mov.u32 	%r756, %r751;
	mov.u32 	%r757, %r751;
	mov.u32 	%r758, %r751;
	mov.u32 	%r759, %r751;
	mov.u32 	%r760, %r751;
	mov.u32 	%r761, %r751;
	mov.u32 	%r762, %r751;
	mov.u32 	%r763, %r751;
	mov.u32 	%r764, %r751;
	mov.u32 	%r765, %r751;
	mov.u32 	%r766, %r751;
	mov.u32 	%r767, %r751;
$L__BB0_1:
	bar.sync 	0;
	mov.u32 	%r91, %tid.x;
	mad.lo.s32 	%r92, %r53, 14, %r91;
	setp.gt.u32 	%p26, %r92, 879;
	setp.eq.s32 	%p27, %r53, 63;
	or.pred  	%p28, %p26, %p27;
	@%p28 bra 	$L__BB0_3;
	cvt.u64.u32 	%rd13, %r748;
	add.s64 	%rd14, %rd1, %rd13;
	ld.global.nc.u32 	%r93, [%rd14];
	st.shared.u32 	[%r7], %r93;
$L__BB0_3:
	@%p29 bra 	$L__BB0_5;
	cvt.u64.u32 	%rd15, %r749;
	add.s64 	%rd16, %rd1, %rd15;
	ld.global.nc.u32 	%r94, [%rd16];
	st.shared.u32 	[%r7+896], %r94;
$L__BB0_5:
	mov.u32 	%r95, %tid.x;
	mad.lo.s32 	%r96, %r53, 14, %r95;
	setp.gt.u32 	%p30, %r96, 431;
	xor.b32  	%r97, %r53, 63;
	setp.lt.u32 	%p31, %r97, 33;
	or.pred  	%p32, %p30, %p31;
	@%p32 bra 	$L__BB0_7;
	cvt.u64.u32 	%rd17, %r750;
	cvt.u32.u16 	%r98, %rs1;
	mul.wide.u32 	%rd19, %r98, 12544;
	add.s64 	%rd20, %rd19, %rd18;
	add.s64 	%rd21, %rd20, %rd17;
	add.s64 	%rd22, %rd1, %rd21;
	ld.global.nc.u32 	%r99, [%rd22+802816];
	st.shared.u32 	[%r7+1792], %r99;
$L__BB0_7:
	@%p33 bra 	$L__BB0_9;
	cvt.u64.u32 	%rd23, %r750;
	cvt.u64.u16 	%rd24, %rs4;
	cvt.u32.u16 	%r100, %rs3;
	mul.wide.u32 	%rd25, %r100, 12544;
	add.s64 	%rd26, %rd25, %rd24;
	add.s64 	%rd27, %rd26, %rd23;
	add.s64 	%rd28, %rd1, %rd27;
	ld.global.nc.u32 	%r101, [%rd28+802816];
	st.shared.u32 	[%r7+2688], %r101;
$L__BB0_9:
	@%p34 bra 	$L__BB0_11;
	ld.global.nc.u32 	%r102, [%rd182+-7168];
	st.shared.u32 	[%r8], %r102;
$L__BB0_11:
	@%p35 bra 	$L__BB0_13;
	ld.global.nc.u32 	%r103, [%rd182];
	st.shared.u32 	[%r8+896], %r103;
$L__BB0_13:
	@%p36 bra 	$L__BB0_15;
	ld.global.nc.u32 	%r104, [%rd182+7168];
	st.shared.u32 	[%r8+1792], %r104;
$L__BB0_15:
	bar.sync 	0;
	ld.shared.u32 	%r106, [%r6];
	shl.b32 	%r617, %r53, 7;
	mov.u32 	%r618, _ZZ113fused_nn_conv2d_cast_fixed_point_multiply_add_cast_fixed_point_multiply_add_cast_16086763325481941859__11_kernel0E18placeholder_shared;
	add.s32 	%r619, %r618, %r617;
	ld.shared.u32 	%r107, [%r619];
	// begin inline asm
	dp4a.s32.s32 %r105, %r106, %r107, %r766;
	// end inline asm
	ld.shared.u32 	%r110, [%r6+1760];
	ld.shared.u32 	%r111, [%r619];
	// begin inline asm
	dp4a.s32.s32 %r109, %r110, %r111, %r758;
	// end inline asm
	ld.shared.u32 	%r114, [%r6+112];
	ld.shared.u32 	%r115, [%r619];
	// begin inline asm
	dp4a.s32.s32 %r113, %r114, %r115, %r762;
	// end inline asm
	ld.shared.u32 	%r118, [%r6+1872];
	ld.shared.u32 	%r119, [%r619];
	// begin inline asm
	dp4a.s32.s32 %r117, %r118, %r119, %r754;
	// end inline asm
	ld.shared.u32 	%r122, [%r6];
	ld.shared.u32 	%r123, [%r619+4];
	// begin inline asm
	dp4a.s32.s32 %r121, %r122, %r123, %r765;
	// end inline asm
	ld.shared.u32 	%r126, [%r6+1760];
	ld.shared.u32 	%r127, [%r619+4];
	// begin inline asm
	dp4a.s32.s32 %r125, %r126, %r127, %r757;
	// end inline asm
	ld.shared.u32 	%r130, [%r6+112];
	ld.shared.u32 	%r131, [%r619+4];
	// begin inline asm
	dp4a.s32.s32 %r129, %r130, %r131, %r761;
	// end inline asm
	ld.shared.u32 	%r134, [%r6+1872];
	ld.shared.u32 	%r135, [%r619+4];
	// begin inline asm
	dp4a.s32.s32 %r133, %r134, %r135, %r753;
	// end inline asm
	ld.shared.u32 	%r138, [%r6];
	ld.shared.u32 	%r139, [%r619+8];
	// begin inline asm
	dp4a.s32.s32 %r137, %r138, %r139, %r764;
	// end inline asm
	ld.shared.u32 	%r142, [%r6+1760];
	ld.shared.u32 	%r143, [%r619+8];
	// begin inline asm
	dp4a.s32.s32 %r141, %r142, %r143, %r756;
	// end inline asm
	ld.shared.u32 	%r146, [%r6+112];
	ld.shared.u32 	%r147, [%r619+8];
	// begin inline asm
	dp4a.s32.s32 %r145, %r146, %r147, %r760;
	// end inline asm
	ld.shared.u32 	%r150, [%r6+1872];
	ld.shared.u32 	%r151, [%r619+8];
	// begin inline asm
	dp4a.s32.s32 %r149, %r150, %r151, %r752;
	// end inline asm
	ld.shared.u32 	%r154, [%r6];
	ld.shared.u32 	%r155, [%r619+12];
	// begin inline asm
	dp4a.s32.s32 %r153, %r154, %r155, %r763;
	// end inline asm
	ld.shared.u32 	%r158, [%r6+1760];
	ld.shared.u32 	%r159, [%r619+12];
	// begin inline asm
	dp4a.s32.s32 %r157, %r158, %r159, %r755;
	// end inline asm
	ld.shared.u32 	%r162, [%r6+112];
	ld.shared.u32 	%r163, [%r619+12];
	// begin inline asm
	dp4a.s32.s32 %r161, %r162, %r163, %r759;
	// end inline asm
	ld.shared.u32 	%r166, [%r6+1872];
	ld.shared.u32 	%r167, [%r619+12];
	// begin inline asm
	dp4a.s32.s32 %r165, %r166, %r167, %r751;
	// end inline asm
	ld.shared.u32 	%r170, [%r6+220];
	ld.shared.u32 	%r171, [%r619+16];
	// begin inline asm
	dp4a.s32.s32 %r169, %r170, %r171, %r105;
	// end inline asm
	ld.shared.u32 	%r174, [%r6+1980];
	ld.shared.u32 	%r175, [%r619+16];
	// begin inline asm
	dp4a.s32.s32 %r173, %r174, %r175, %r109;
	// end inline asm
	ld.shared.u32 	%r178, [%r6+332];
	ld.shared.u32 	%r179, [%r619+16];
	// begin inline asm
	dp4a.s32.s32 %r177, %r178, %r179, %r113;
	// end inline asm
	ld.shared.u32 	%r182, [%r6+2092];
	ld.shared.u32 	%r183, [%r619+16];
	// begin inline asm
	dp4a.s32.s32 %r181, %r182, %r183, %r117;
	// end inline asm
	ld.shared.u32 	%r186, [%r6+220];
	ld.shared.u32 	%r187, [%r619+20];
	// begin inline asm
	dp4a.s32.s32 %r185, %r186, %r187, %r121;
	// end inline asm
	ld.shared.u32 	%r190, [%r6+1980];
	ld.shared.u32 	%r191, [%r619+20];
	// begin inline asm
	dp4a.s32.s32 %r189, %r190, %r191, %r125;
	// end inline asm
	ld.shared.u32 	%r194, [%r6+332];
	ld.shared.u32 	%r195, [%r619+20];
	// begin inline asm
	dp4a.s32.s32 %r193, %r194, %r195, %r129;
	// end inline asm
	ld.shared.u32 	%r198, [%r6+2092];
	ld.shared.u32 	%r199, [%r619+20];
	// begin inline asm
	dp4a.s32.s32 %r197, %r198, %r199, %r133;
	// end inline asm
	ld.shared.u32 	%r202, [%r6+220];
	ld.shared.u32 	%r203, [%r619+24];
	// begin inline asm
	dp4a.s32.s32 %r201, %r202, %r203, %r137;
	// end inline asm
	ld.shared.u32 	%r206, [%r6+1980];
	ld.shared.u32 	%r207, [%r619+24];
	// begin inline asm
	dp4a.s32.s32 %r205, %r206, %r207, %r141;
	// end inline asm
	ld.shared.u32 	%r210, [%r6+332];
	ld.shared.u32 	%r211, [%r619+24];
	// begin inline asm
	dp4a.s32.s32 %r209, %r210, %r211, %r145;
	// end inline asm
	ld.shared.u32 	%r214, [%r6+2092];
	ld.shared.u32 	%r215, [%r619+24];
	// begin inline asm
	dp4a.s32.s32 %r213, %r214, %r215, %r149;
	// end inline asm
	ld.shared.u32 	%r218, [%r6+220];
	ld.shared.u32 	%r219, [%r619+28];
	// begin inline asm
	dp4a.s32.s32 %r217, %r218, %r219, %r153;
	// end inline asm
	ld.shared.u32 	%r222, [%r6+1980];
	ld.shared.u32 	%r223, [%r619+28];
	// begin inline asm
	dp4a.s32.s32 %r221, %r222, %r223, %r157;
	// end inline asm
	ld.shared.u32 	%r226, [%r6+332];
	ld.shared.u32 	%r227, [%r619+28];
	// begin inline asm
	dp4a.s32.s32 %r225, %r226, %r227, %r161;
	// end inline asm
	ld.shared.u32 	%r230, [%r6+2092];
	ld.shared.u32 	%r231, [%r619+28];
	// begin inline asm
	dp4a.s32.s32 %r229, %r230, %r231, %r165;
	// end inline asm
	ld.shared.u32 	%r234, [%r6+440];
	ld.shared.u32 	%r235, [%r619+32];
	// begin inline asm
	dp4a.s32.s32 %r233, %r234, %r235, %r169;
	// end inline asm
	ld.shared.u32 	%r238, [%r6+2200];
	ld.shared.u32 	%r239, [%r619+32];
	// begin inline asm
	dp4a.s32.s32 %r237, %r238, %r239, %r173;
	// end inline asm
	ld.shared.u32 	%r242, [%r6+552];
	ld.shared.u32 	%r243, [%r619+32];
	// begin inline asm
	dp4a.s32.s32 %r241, %r242, %r243, %r177;
	// end inline asm
	ld.shared.u32 	%r246, [%r6+2312];
	ld.shared.u32 	%r247, [%r619+32];
	// begin inline asm
	dp4a.s32.s32 %r245, %r246, %r247, %r181;
	// end inline asm
	ld.shared.u32 	%r250, [%r6+440];
	ld.shared.u32 	%r251, [%r619+36];
	// begin inline asm
	dp4a.s32.s32 %r249, %r250, %r251, %r185;
	// end inline asm
	ld.shared.u32 	%r254, [%r6+2200];
	ld.shared.u32 	%r255, [%r619+36];
	// begin inline asm
	dp4a.s32.s32 %r253, %r254, %r255, %r189;
	// end inline asm
	ld.shared.u32 	%r258, [%r6+552];
	ld.shared.u32 	%r259, [%r619+36];
	// begin inline asm
	dp4a.s32.s32 %r257, %r258, %r259, %r193;
	// end inline asm
	ld.shared.u32 	%r262, [%r6+2312];
	ld.shared.u32 	%r263, [%r619+36];
	// begin inline asm
	dp4a.s32.s32 %r261, %r262, %r263, %r197;
	// end inline asm
	ld.shared.u32 	%r266, [%r6+440];
	ld.shared.u32 	%r267, [%r619+40];
	// begin inline asm
	dp4a.s32.s32 %r265, %r266, %r267, %r201;
	// end inline asm
	ld.shared.u32 	%r270, [%r6+2200];
	ld.shared.u32 	%r271, [%r619+40];
	// begin inline asm
	dp4a.s32.s32 %r269, %r270, %r271, %r205;
	// end inline asm
	ld.shared.u32 	%r274, [%r6+552];
	ld.shared.u32 	%r275, [%r619+40];
	// begin inline asm
	dp4a.s32.s32 %r273, %r274, %r275, %r209;
	// end inline asm
	ld.shared.u32 	%r278, [%r6+2312];
	ld.shared.u32 	%r279, [%r619+40];
	// begin inline asm
	dp4a.s32.s32 %r277, %r278, %r279, %r213;
	// end inline asm
	ld.shared.u32 	%r282, [%r6+440];
	ld.shared.u32 	%r283, [%r619+44];
	// begin inline asm
	dp4a.s32.s32 %r281, %r282, %r283, %r217;
	// end inline asm
	ld.shared.u32 	%r286, [%r6+2200];
	ld.shared.u32 	%r287, [%r619+44];
	// begin inline asm
	dp4a.s32.s32 %r285, %r286, %r287, %r221;
	// end inline asm
	ld.shared.u32 	%r290, [%r6+552];
	ld.shared.u32 	%r291, [%r619+44];
	// begin inline asm
	dp4a.s32.s32 %r289, %r290, %r291, %r225;
	// end inline asm
	ld.shared.u32 	%r294, [%r6+2312];
	ld.shared.u32 	%r295, [%r619+44];
	// begin inline asm
	dp4a.s32.s32 %r293, %r294, %r295, %r229;
	// end inline asm
	ld.shared.u32 	%r298, [%r6+660];
	ld.shared.u32 	%r299, [%r619+48];
	// begin inline asm
	dp4a.s32.s32 %r297, %r298, %r299, %r233;
	// end inline asm
	ld.shared.u32 	%r302, [%r6+2420];
	ld.shared.u32 	%r303, [%r619+48];
	// begin inline asm
	dp4a.s32.s32 %r301, %r302, %r303, %r237;
	// end inline asm
	ld.shared.u32 	%r306, [%r6+772];
	ld.shared.u32 	%r307, [%r619+48];
	// begin inline asm
	dp4a.s32.s32 %r305, %r306, %r307, %r241;
	// end inline asm
	ld.shared.u32 	%r310, [%r6+2532];
	ld.shared.u32 	%r311, [%r619+48];
	// begin inline asm
	dp4a.s32.s32 %r309, %r310, %r311, %r245;
	// end inline asm
	ld.shared.u32 	%r314, [%r6+660];
	ld.shared.u32 	%r315, [%r619+52];
	// begin inline asm
	dp4a.s32.s32 %r313, %r314, %r315, %r249;
	// end inline asm
	ld.shared.u32 	%r318, [%r6+2420];
	ld.shared.u32 	%r319, [%r619+52];
	// begin inline asm
	dp4a.s32.s32 %r317, %r318, %r319, %r253;
	// end inline asm
	ld.shared.u32 	%r322, [%r6+772];
	ld.shared.u32 	%r323, [%r619+52];
	// begin inline asm
	dp4a.s32.s32 %r321, %r322, %r323, %r257;
	// end inline asm
	ld.shared.u32 	%r326, [%r6+2532];
	ld.shared.u32 	%r327, [%r619+52];
	// begin inline asm
	dp4a.s32.s32 %r325, %r326, %r327, %r261;
	// end inline asm
	ld.shared.u32 	%r330, [%r6+660];
	ld.shared.u32 	%r331, [%r619+56];
	// begin inline asm
	dp4a.s32.s32 %r329, %r330, %r331, %r265;
	// end inline asm
	ld.shared.u32 	%r334, [%r6+2420];
	ld.shared.u32 	%r335, [%r619+56];
	// begin inline asm
	dp4a.s32.s32 %r333, %r334, %r335, %r269;
	// end inline asm
	ld.shared.u32 	%r338, [%r6+772];
	ld.shared.u32 	%r339, [%r619+56];
	// begin inline asm
	dp4a.s32.s32 %r337, %r338, %r339, %r273;
	// end inline asm
	ld.shared.u32 	%r342, [%r6+2532];
	ld.shared.u32 	%r343, [%r619+56];
	// begin inline asm
	dp4a.s32.s32 %r341, %r342, %r343, %r277;
	// end inline asm
	ld.shared.u32 	%r346, [%r6+660];
	ld.shared.u32 	%r347, [%r619+60];
	// begin inline asm
	dp4a.s32.s32 %r345, %r346, %r347, %r281;
	// end inline asm
	ld.shared.u32 	%r350, [%r6+2420];
	ld.shared.u32 	%r351, [%r619+60];
	// begin inline asm
	dp4a.s32.s32 %r349, %r350, %r351, %r285;
	// end inline asm
	ld.shared.u32 	%r354, [%r6+772];
	ld.shared.u32 	%r355, [%r619+60];
	// begin inline asm
	dp4a.s32.s32 %r353, %r354, %r355, %r289;
	// end inline asm
	ld.shared.u32 	%r358, [%r6+2532];
	ld.shared.u32 	%r359, [%r619+60];
	// begin inline asm
	dp4a.s32.s32 %r357, %r358, %r359, %r293;
	// end inline asm
	ld.shared.u32 	%r362, [%r6+880];
	ld.shared.u32 	%r363, [%r619+64];
	// begin inline asm
	dp4a.s32.s32 %r361, %r362, %r363, %r297;
	// end inline asm
	ld.shared.u32 	%r366, [%r6+2640];
	ld.shared.u32 	%r367, [%r619+64];
	// begin inline asm
	dp4a.s32.s32 %r365, %r366, %r367, %r301;
	// end inline asm
	ld.shared.u32 	%r370, [%r6+992];
	ld.shared.u32 	%r371, [%r619+64];
	// begin inline asm
	dp4a.s32.s32 %r369, %r370, %r371, %r305;
	// end inline asm
	ld.shared.u32 	%r374, [%r6+2752];
	ld.shared.u32 	%r375, [%r619+64];
	// begin inline asm
	dp4a.s32.s32 %r373, %r374, %r375, %r309;
	// end inline asm
	ld.shared.u32 	%r378, [%r6+880];
	ld.shared.u32 	%r379, [%r619+68];
	// begin inline asm
	dp4a.s32.s32 %r377, %r378, %r379, %r313;
	// end inline asm
	ld.shared.u32 	%r382, [%r6+2640];
	ld.shared.u32 	%r383, [%r619+68];
	// begin inline asm
	dp4a.s32.s32 %r381, %r382, %r383, %r317;
	// end inline asm
	ld.shared.u32 	%r386, [%r6+992];
	ld.shared.u32 	%r387, [%r619+68];
	// begin inline asm
	dp4a.s32.s32 %r385, %r386, %r387, %r321;
	// end inline asm
	ld.shared.u32 	%r390, [%r6+2752];
	ld.shared.u32 	%r391, [%r619+68];
	// begin inline asm
	dp4a.s32.s32 %r389, %r390, %r391, %r325;
	// end inline asm
	ld.shared.u32 	%r394, [%r6+880];
	ld.shared.u32 	%r395, [%r619+72];
	// begin inline asm
	dp4a.s32.s32 %r393, %r394, %r395, %r329;
	// end inline asm
	ld.shared.u32 	%r398, [%r6+2640];
	ld.shared.u32 	%r399, [%r619+72];
	// begin inline asm
	dp4a.s32.s32 %r397, %r398, %r399, %r333;
	// end inline asm
	ld.shared.u32 	%r402, [%r6+992];
	ld.shared.u32 	%r403, [%r619+72];
	// begin inline asm
	dp4a.s32.s32 %r401, %r402, %r403, %r337;
	// end inline asm
	ld.shared.u32 	%r406, [%r6+2752];
	ld.shared.u32 	%r407, [%r619+72];
	// begin inline asm
	dp4a.s32.s32 %r405, %r406, %r407, %r341;
	// end inline asm
	ld.shared.u32 	%r410, [%r6+880];
	ld.shared.u32 	%r411, [%r619+76];
	// begin inline asm
	dp4a.s32.s32 %r409, %r410, %r411, %r345;
	// end inline asm
	ld.shared.u32 	%r414, [%r6+2640];
	ld.shared.u32 	%r415, [%r619+76];
	// begin inline asm
	dp4a.s32.s32 %r413, %r414, %r415, %r349;
	// end inline asm
	ld.shared.u32 	%r418, [%r6+992];
	ld.shared.u32 	%r419, [%r619+76];
	// begin inline asm
	dp4a.s32.s32 %r417, %r418, %r419, %r353;
	// end inline asm
	ld.shared.u32 	%r422, [%r6+2752];
	ld.shared.u32 	%r423, [%r619+76];
	// begin inline asm
	dp4a.s32.s32 %r421, %r422, %r423, %r357;
	// end inline asm
	ld.shared.u32 	%r426, [%r6+1100];
	ld.shared.u32 	%r427, [%r619+80];
	// begin inline asm
	dp4a.s32.s32 %r425, %r426, %r427, %r361;
	// end inline asm
	ld.shared.u32 	%r430, [%r6+2860];
	ld.shared.u32 	%r431, [%r619+80];
	// begin inline asm
	dp4a.s32.s32 %r429, %r430, %r431, %r365;
	// end inline asm
	ld.shared.u32 	%r434, [%r6+1212];
	ld.shared.u32 	%r435, [%r619+80];
	// begin inline asm
	dp4a.s32.s32 %r433, %r434, %r435, %r369;
	// end inline asm
	ld.shared.u32 	%r438, [%r6+2972];
	ld.shared.u32 	%r439, [%r619+80];
	// begin inline asm
	dp4a.s32.s32 %r437, %r438, %r439, %r373;
	// end inline asm
	ld.shared.u32 	%r442, [%r6+1100];
	ld.shared.u32 	%r443, [%r619+84];
	// begin inline asm
	dp4a.s32.s32 %r441, %r442, %r443, %r377;
	// end inline asm
	ld.shared.u32 	%r446, [%r6+2860];
	ld.shared.u32 	%r447, [%r619+84];
	// begin inline asm
	dp4a.s32.s32 %r445, %r446, %r447, %r381;
	// end inline asm
	ld.shared.u32 	%r450, [%r6+1212];
	ld.shared.u32 	%r451, [%r619+84];
	// begin inline asm
	dp4a.s32.s32 %r449, %r450, %r451, %r385;
	// end inline asm
	ld.shared.u32 	%r454, [%r6+2972];
	ld.shared.u32 	%r455, [%r619+84];
	// begin inline asm
	dp4a.s32.s32 %r453, %r454, %r455, %r389;
	// end inline asm
	ld.shared.u32 	%r458, [%r6+1100];
	ld.shared.u32 	%r459, [%r619+88];
	// begin inline asm
	dp4a.s32.s32 %r457, %r458, %r459, %r393;
	// end inline asm
	ld.shared.u32 	%r462, [%r6+2860];
	ld.shared.u32 	%r463, [%r619+88];
	// begin inline asm
	dp4a.s32.s32 %r461, %r462, %r463, %r397;
	// end inline asm
	ld.shared.u32 	%r466, [%r6+1212];
	ld.shared.u32 	%r467, [%r619+88];
	// begin inline asm
	dp4a.s32.s32 %r465, %r466, %r467, %r401;
	// end inline asm
	ld.shared.u32 	%r470, [%r6+2972];
	ld.shared.u32 	%r471, [%r619+88];
	// begin inline asm
	dp4a.s32.s32 %r469, %r470, %r471, %r405;
	// end inline asm
	ld.shared.u32 	%r474, [%r6+1100];
	ld.shared.u32 	%r475, [%r619+92];
	// begin inline asm
	dp4a.s32.s32 %r473, %r474, %r475, %r409;
	// end inline asm
	ld.shared.u32 	%r478, [%r6+2860];
	ld.shared.u32 	%r479, [%r619+92];
	// begin inline asm
	dp4a.s32.s32 %r477, %r478, %r479, %r413;
	// end inline asm
	ld.shared.u32 	%r482, [%r6+1212];
	ld.shared.u32 	%r483, [%r619+92];
	// begin inline asm
	dp4a.s32.s32 %r481, %r482, %r483, %r417;
	// end inline asm
	ld.shared.u32 	%r486, [%r6+2972];
	ld.shared.u32 	%r487, [%r619+92];
	// begin inline asm
	dp4a.s32.s32 %r485, %r486, %r487, %r421;
	// end inline asm
	ld.shared.u32 	%r490, [%r6+1320];
	ld.shared.u32 	%r491, [%r619+96];
	// begin inline asm
	dp4a.s32.s32 %r489, %r490, %r491, %r425;
	// end inline asm
	ld.shared.u32 	%r494, [%r6+3080];
	ld.shared.u32 	%r495, [%r619+96];
	// begin inline asm
	dp4a.s32.s32 %r493, %r494, %r495, %r429;
	// end inline asm
	ld.shared.u32 	%r498, [%r6+1432];
	ld.shared.u32 	%r499, [%r619+96];
	// begin inline asm
	dp4a.s32.s32 %r497, %r498, %r499, %r433;
	// end inline asm
	ld.shared.u32 	%r502, [%r6+3192];
	ld.shared.u32 	%r503, [%r619+96];
	// begin inline asm
	dp4a.s32.s32 %r501, %r502, %r503, %r437;
	// end inline asm
	ld.shared.u32 	%r506, [%r6+1320];
	ld.shared.u32 	%r507, [%r619+100];
	// begin inline asm
	dp4a.s32.s32 %r505, %r506, %r507, %r441;
	// end inline asm
	ld.shared.u32 	%r510, [%r6+3080];
	ld.shared.u32 	%r511, [%r619+100];
	// begin inline asm
	dp4a.s32.s32 %r509, %r510, %r511, %r445;
	// end inline asm
	ld.shared.u32 	%r514, [%r6+1432];
	ld.shared.u32 	%r515, [%r619+100];
	// begin inline asm
	dp4a.s32.s32 %r513, %r514, %r515, %r449;
	// end inline asm
	ld.shared.u32 	%r518, [%r6+3192];
	ld.shared.u32 	%r519, [%r619+100];
	// begin inline asm
	dp4a.s32.s32 %r517, %r518, %r519, %r453;
	// end inline asm
	ld.shared.u32 	%r522, [%r6+1320];
	ld.shared.u32 	%r523, [%r619+104];
	// begin inline asm
	dp4a.s32.s32 %r521, %r522, %r523, %r457;
	// end inline asm
	ld.shared.u32 	%r526, [%r6+3080];
	ld.shared.u32 	%r527, [%r619+104];
	// begin inline asm
	dp4a.s32.s32 %r525, %r526, %r527, %r461;
	// end inline asm
	ld.shared.u32 	%r530, [%r6+1432];
	ld.shared.u32 	%r531, [%r619+104];
	// begin inline asm
	dp4a.s32.s32 %r529, %r530, %r531, %r465;
	// end inline asm
	ld.shared.u32 	%r534, [%r6+3192];
	ld.shared.u32 	%r535, [%r619+104];
	// begin inline asm
	dp4a.s32.s32 %r533, %r534, %r535, %r469;
	// end inline asm
	ld.shared.u32 	%r538, [%r6+1320];
	ld.shared.u32 	%r539, [%r619+108];
	// begin inline asm
	dp4a.s32.s32 %r537, %r538, %r539, %r473;
	// end inline asm
	ld.shared.u32 	%r542, [%r6+3080];
	ld.shared.u32 	%r543, [%r619+108];
	// begin inline asm
	dp4a.s32.s32 %r541, %r542, %r543, %r477;
	// end inline asm
	ld.shared.u32 	%r546, [%r6+1432];
	ld.shared.u32 	%r547, [%r619+108];
	// begin inline asm
	dp4a.s32.s32 %r545, %r546, %r547, %r481;
	// end inline asm
	ld.shared.u32 	%r550, [%r6+3192];
	ld.shared.u32 	%r551, [%r619+108];
	// begin inline asm
	dp4a.s32.s32 %r549, %r550, %r551, %r485;
	// end inline asm
	ld.shared.u32 	%r554, [%r6+1540];
	ld.shared.u32 	%r555, [%r619+112];
	// begin inline asm
	dp4a.s32.s32 %r766, %r554, %r555, %r489;
	// end inline asm
	ld.shared.u32 	%r558, [%r6+3300];
	ld.shared.u32 	%r559, [%r619+112];
	// begin inline asm
	dp4a.s32.s32 %r758, %r558, %r559, %r493;
	// end inline asm
	ld.shared.u32 	%r562, [%r6+1652];
	ld.shared.u32 	%r563, [%r619+112];
	// begin inline asm
	dp4a.s32.s32 %r762, %r562, %r563, %r497;
	// end inline asm
	ld.shared.u32 	%r566, [%r6+3412];
	ld.shared.u32 	%r567, [%r619+112];
	// begin inline asm
	dp4a.s32.s32 %r754, %r566, %r567, %r501;
	// end inline asm
	ld.shared.u32 	%r570, [%r6+1540];
	ld.shared.u32 	%r571, [%r619+116];
	// begin inline asm
	dp4a.s32.s32 %r765, %r570, %r571, %r505;
	// end inline asm
	ld.shared.u32 	%r574, [%r6+3300];
	ld.shared.u32 	%r575, [%r619+116];
	// begin inline asm
	dp4a.s32.s32 %r757, %r574, %r575, %r509;
	// end inline asm
	ld.shared.u32 	%r578, [%r6+1652];
	ld.shared.u32 	%r579, [%r619+116];
	// begin inline asm
	dp4a.s32.s32 %r761, %r578, %r579, %r513;
	// end inline asm
	ld.shared.u32 	%r582, [%r6+3412];
	ld.shared.u32 	%r583, [%r619+116];
	// begin inline asm
	dp4a.s32.s32 %r753, %r582, %r583, %r517;
	// end inline asm
	ld.shared.u32 	%r586, [%r6+1540];
	ld.shared.u32 	%r587, [%r619+120];
	// begin inline asm
	dp4a.s32.s32 %r764, %r586, %r587, %r521;
	// end inline asm
	ld.shared.u32 	%r590, [%r6+3300];
	ld.shared.u32 	%r591, [%r619+120];
	// begin inline asm
	dp4a.s32.s32 %r756, %r590, %r591, %r525;
	// end inline asm
	ld.shared.u32 	%r594, [%r6+1652];
	ld.shared.u32 	%r595, [%r619+120];
	// begin inline asm
	dp4a.s32.s32 %r760, %r594, %r595, %r529;
	// end inline asm
	ld.shared.u32 	%r598, [%r6+3412];
	ld.shared.u32 	%r599, [%r619+120];
	// begin inline asm
	dp4a.s32.s32 %r752, %r598, %r599, %r533;
	// end inline asm
	ld.shared.u32 	%r602, [%r6+1540];
	ld.shared.u32 	%r603, [%r619+124];
	// begin inline asm
	dp4a.s32.s32 %r763, %r602, %r603, %r537;
	// end inline asm
	ld.shared.u32 	%r606, [%r6+3300];
	ld.shared.u32 	%r607, [%r619+124];
	// begin inline asm
	dp4a.s32.s32 %r755, %r606, %r607, %r541;
	// end inline asm
	ld.shared.u32 	%r610, [%r6+1652];
	ld.shared.u32 	%r611, [%r619+124];
	// begin inline asm
	dp4a.s32.s32 %r759, %r610, %r611, %r545;
	// end inline asm
	ld.shared.u32 	%r614, [%r6+3412];
	ld.shared.u32 	%r615, [%r619+124];
	// begin inline asm
	dp4a.s32.s32 %r751, %r614, %r615, %r549;
	// end inline asm
	add.s32 	%r767, %r767, 1;
	add.s64 	%rd182, %rd182, 128;
	add.s32 	%r750, %r750, 100352;
	add.s32 	%r749, %r749, 100352;
	add.s32 	%r748, %r748, 100352;
	setp.ne.s32 	%p37, %r767, 8;
	@%p37 bra 	$L__BB0_1;
	ld.param.u64 	%rd181, [fused_nn_conv2d_cast_fixed_point_multiply_add_cast_fixed_point_multiply_add_cast_16086763325481941859__11_kernel0_param_2];
	shl.b32 	%r620, %r5, 6;
	shl.b32 	%r621, %r53, 2;
	add.s32 	%r622, %r620, %r621;
	mul.lo.s32 	%r623, %r5, 50176;
	mad.lo.s32 	%r624, %r2, 200704, %r623;
	mad.lo.s32 	%r625, %r53, 3136, %r624;
	mad.lo.s32 	%r626, %r3, 112, %r625;
	add.s32 	%r627, %r626, %r4;
	cvta.to.global.u64 	%rd29, %rd6;
	cvta.to.global.u64 	%rd30, %rd7;
	cvta.to.global.u64 	%rd31, %rd181;
	cvt.s64.s32 	%rd32, %r766;
	mad.lo.s64 	%rd33, %rd32, 164509623123968, 1073741824;
	shr.u64 	%rd34, %rd33, 31;
	cvt.u32.u64 	%r628, %rd34;
	mul.wide.u32 	%rd35, %r622, 4;
	add.s64 	%rd36, %rd29, %rd35;
	ld.global.nc.u32 	%r629, [%rd36];
	add.s32 	%r630, %r629, %r628;
	mul.wide.s32 	%rd37, %r630, 2147466095;
	add.s64 	%rd38, %rd37, 1073741824;
	shr.u64 	%rd39, %rd38, 31;
	cvt.u32.u64 	%r631, %rd39;
	add.s64 	%rd40, %rd30, %rd35;
	ld.global.nc.u32 	%r632, [%rd40];
	add.s32 	%r633, %r632, %r631;
	max.s32 	%r634, %r633, 0;
	mul.wide.u32 	%rd41, %r634, 1320312794;
	add.s64 	%rd42, %rd41, 9007199254740992;
	shr.u64 	%rd43, %rd42, 54;
	cvt.u32.u64 	%r635, %rd43;
	min.u32 	%r636, %r635, 127;
	cvt.u64.u32 	%rd44, %r627;
	add.s64 	%rd45, %rd31, %rd44;
	st.global.u8 	[%rd45], %r636;
	cvt.s64.s32 	%rd46, %r758;
	mad.lo.s64 	%rd47, %rd46, 164509623123968, 1073741824;
	shr.u64 	%rd48, %rd47, 31;
	cvt.u32.u64 	%r637, %rd48;
	add.s32 	%r638, %r629, %r637;
	mul.wide.s32 	%rd49, %r638, 2147466095;
	add.s64 	%rd50, %rd49, 1073741824;
	shr.u64 	%rd51, %rd50, 31;
	cvt.u32.u64 	%r639, %rd51;
	add.s32 	%r640, %r632, %r639;
	max.s32 	%r641, %r640, 0;
	mul.wide.u32 	%rd52, %r641, 1320312794;
	add.s64 	%rd53, %rd52, 9007199254740992;
	shr.u64 	%rd54, %rd53, 54;
	cvt.u32.u64 	%r642, %rd54;
	min.u32 	%r643, %r642, 127;
	st.global.u8 	[%rd45+100352], %r643;
	cvt.s64.s32 	%rd55, %r762;
	mad.lo.s64 	%rd56, %rd55, 164509623123968, 1073741824;
	shr.u64 	%rd57, %rd56, 31;
	cvt.u32.u64 	%r644, %rd57;
	add.s32 	%r645, %r629, %r644;
	mul.wide.s32 	%rd58, %r645, 2147466095;
	add.s64 	%rd59, %rd58, 1073741824;
	shr.u64 	%rd60, %rd59, 31;
	cvt.u32.u64 	%r646, %rd60;
	add.s32 	%r647, %r632, %r646;
	max.s32 	%r648, %r647, 0;
	mul.wide.u32 	%rd61, %r648, 1320312794;
	add.s64 	%rd62, %rd61, 9007199254740992;
	shr.u64 	%rd63, %rd62, 54;
	cvt.u32.u64 	%r649, %rd63;
	min.u32 	%r650, %r649, 127;
	st.global.u8 	[%rd45+56], %r650;
	cvt.s64.s32 	%rd64, %r754;
	mad.lo.s64 	%rd65, %rd64, 164509623123968, 1073741824;
	shr.u64 	%rd66, %rd65, 31;
	cvt.u32.u64 	%r651, %rd66;
	add.s32 	%r652, %r629, %r651;
	mul.wide.s32 	%rd67, %r652, 2147466095;
	add.s64 	%rd68, %rd67, 1073741824;
	shr.u64 	%rd69, %rd68, 31;
	cvt.u32.u64 	%r653, %rd69;
	add.s32 	%r654, %r632, %r653;
	max.s32 	%r655, %r654, 0;
	mul.wide.u32 	%rd70, %r655, 1320312794;
	add.s64 	%rd71, %rd70, 9007199254740992;
	shr.u64 	%rd72, %rd71, 54;
	cvt.u32.u64 	%r656, %rd72;
	min.u32 	%r657, %r656, 127;
	st.global.u8 	[%rd45+100408], %r657;
	cvt.s64.s32 	%rd73, %r765;
	mad.lo.s64 	%rd74, %rd73, 164509623123968, 1073741824;
	shr.u64 	%rd75, %rd74, 31;
	cvt.u32.u64 	%r658, %rd75;
	ld.global.nc.u32 	%r659, [%rd36+4];
	add.s32 	%r660, %r659, %r658;
	mul.wide.s32 	%rd76, %r660, 2147466095;
	add.s64 	%rd77, %rd76, 1073741824;
	shr.u64 	%rd78, %rd77, 31;
	cvt.u32.u64 	%r661, %rd78;
	ld.global.nc.u32 	%r662, [%rd40+4];
	add.s32 	%r663, %r662, %r661;
	max.s32 	%r664, %r663, 0;
	mul.wide.u32 	%rd79, %r664, 1320312794;
	add.s64 	%rd80, %rd79, 9007199254740992;
	shr.u64 	%rd81, %rd80, 54;
	cvt.u32.u64 	%r665, %rd81;
	min.u32 	%r666, %r665, 127;
	st.global.u8 	[%rd45+1], %r666;
	cvt.s64.s32 	%rd82, %r757;
	mad.lo.s64 	%rd83, %rd82, 164509623123968, 1073741824;
	shr.u64 	%rd84, %rd83, 31;
	cvt.u32.u64 	%r667, %rd84;
	add.s32 	%r668, %r659, %r667;
	mul.wide.s32 	%rd85, %r668, 2147466095;
	add.s64 	%rd86, %rd85, 1073741824;
	shr.u64 	%rd87, %rd86, 31;
	cvt.u32.u64 	%r669, %rd87;
	add.s32 	%r670, %r662, %r669;
	max.s32 	%r671, %r670, 0;
	mul.wide.u32 	%rd88, %r671, 1320312794;
	add.s64 	%rd89, %rd88, 9007199254740992;
	shr.u64 	%rd90, %rd89, 54;
	cvt.u32.u64 	%r672, %rd90;
	min.u32 	%r673, %r672, 127;
	st.global.u8 	[%rd45+100353], %r673;
	cvt.s64.s32 	%rd91, %r761;
	mad.lo.s64 	%rd92, %rd91, 164509623123968, 1073741824;
	shr.u64 	%rd93, %rd92, 31;
	cvt.u32.u64 	%r674, %rd93;
	add.s32 	%r675, %r659, %r674;
	mul.wide.s32 	%rd94, %r675, 2147466095;
	add.s64 	%rd95, %rd94, 1073741824;
	shr.u64 	%rd96, %rd95, 31;
	cvt.u32.u64 	%r676, %rd96;
	add.s32 	%r677, %r662, %r676;
	max.s32 	%r678, %r677, 0;
	mul.wide.u32 	%rd97, %r678, 1320312794;
	add.s64 	%rd98, %rd97, 9007199254740992;
	shr.u64 	%rd99, %rd98, 54;
	cvt.u32.u64 	%r679, %rd99;
	min.u32 	%r680, %r679, 127;
	st.global.u8 	[%rd45+57], %r680;
	cvt.s64.s32 	%rd100, %r753;
	mad.lo.s64 	%rd101, %rd100, 164509623123968, 1073741824;
	shr.u64 	%rd102, %rd101, 31;
	cvt.u32.u64 	%r681, %rd102;
	add.s32 	%r682, %r659, %r681;
	mul.wide.s32 	%rd103, %r682, 2147466095;
	add.s64 	%rd104, %rd103, 1073741824;
	shr.u64 	%rd105, %rd104, 31;
	cvt.u32.u64 	%r683, %rd105;
	add.s32 	%r684, %r662, %r683;
	max.s32 	%r685, %r684, 0;
	mul.wide.u32 	%rd106, %r685, 1320312794;
	add.s64 	%rd107, %rd106, 9007199254740992;
	shr.u64 	%rd108, %rd107, 54;
	cvt.u32.u64 	%r686, %rd108;
	min.u32 	%r687, %r686, 127;
	st.global.u8 	[%rd45+100409], %r687;
	cvt.s64.s32 	%rd109, %r764;
	mad.lo.s64 	%rd110, %rd109, 164509623123968, 1073741824;
	shr.u64 	%rd111, %rd110, 31;
	cvt.u32.u64 	%r688, %rd111;
	ld.global.nc.u32 	%r689, [%rd36+8];
	add.s32 	%r690, %r689, %r688;
	mul.wide.s32 	%rd112, %r690, 2147466095;
	add.s64 	%rd113, %rd112, 1073741824;
	shr.u64 	%rd114, %rd113, 31;
	cvt.u32.u64 	%r691, %rd114;
	ld.global.nc.u32 	%r692, [%rd40+8];
	add.s32 	%r693, %r692, %r691;
	max.s32 	%r694, %r693, 0;
	mul.wide.u32 	%rd115, %r694, 1320312794;
	add.s64 	%rd116, %rd115, 9007199254740992;
	shr.u64 	%rd117, %rd116, 54;
	cvt.u32.u64 	%r695, %rd117;
	min.u32 	%r696, %r695, 127;
	st.global.u8 	[%rd45+2], %r696;
	cvt.s64.s32 	%rd118, %r756;
	mad.lo.s64 	%rd119, %rd118, 164509623123968, 1073741824;
	shr.u64 	%rd120, %rd119, 31;
	cvt.u32.u64 	%r697, %rd120;
	add.s32 	%r698, %r689, %r697;
	mul.wide.s32 	%rd121, %r698, 2147466095;
	add.s64 	%rd122, %rd121, 1073741824;
	shr.u64 	%rd123, %rd122, 31;
	cvt.u32.u64 	%r699, %rd123;
	add.s32 	%r700, %r692, %r699;
	max.s32 	%r701, %r700, 0;
	mul.wide.u32 	%rd124, %r701, 1320312794;
	add.s64 	%rd125, %rd124, 9007199254740992;
	shr.u64 	%rd126, %rd125, 54;
	cvt.u32.u64 	%r702, %rd126;
	min.u32 	%r703, %r702, 127;
	st.global.u8 	[%rd45+100354], %r703;
	cvt.s64.s32 	%rd127, %r760;
	mad.lo.s64 	%rd128, %rd127, 164509623123968, 1073741824;
	shr.u64 	%rd129, %rd128, 31;
	cvt.u32.u64 	%r704, %rd129;
	add.s32 	%r705, %r689, %r704;
	mul.wide.s32 	%rd130, %r705, 2147466095;
	add.s64 	%rd131, %rd130, 1073741824;
	shr.u64 	%rd132, %rd131, 31;
	cvt.u32.u64 	%r706, %rd132;
	add.s32 	%r707, %r692, %r706;
	max.s32 	%r708, %r707, 0;
	mul.wide.u32 	%rd133, %r708, 1320312794;
	add.s64 	%rd134, %rd133, 9007199254740992;
	shr.u64 	%rd135, %rd134, 54;
	cvt.u32.u64 	%r709, %rd135;
	min.u32 	%r710, %r709, 127;
	st.global.u8 	[%rd45+58], %r710;
	cvt.s64.s32 	%rd136, %r752;
	mad.lo.s64 	%rd137, %rd136, 164509623123968, 1073741824;
	shr.u64 	%rd138, %rd137, 31;
	cvt.u32.u64 	%r711, %rd138;
	add.s32 	%r712, %r689, %r711;
	mul.wide.s32 	%rd139, %r712, 2147466095;
	add.s64 	%rd140, %rd139, 1073741824;
	shr.u64 	%rd141, %rd140, 31;
	cvt.u32.u64 	%r713, %rd141;
	add.s32 	%r714, %r692, %r713;
	max.s32 	%r715, %r714, 0;
	mul.wide.u32 	%rd142, %r715, 1320312794;
	add.s64 	%rd143, %rd142, 9007199254740992;
	shr.u64 	%rd144, %rd143, 54;
	cvt.u32.u64 	%r716, %rd144;
	min.u32 	%r717, %r716, 127;
	st.global.u8 	[%rd45+100410], %r717;
	cvt.s64.s32 	%rd145, %r763;
	mad.lo.s64 	%rd146, %rd145, 164509623123968, 1073741824;
	shr.u64 	%rd147, %rd146, 31;
	cvt.u32.u64 	%r718, %rd147;
	ld.global.nc.u32 	%r719, [%rd36+12];
	add.s32 	%r720, %r719, %r718;
	mul.wide.s32 	%rd148, %r720, 2147466095;
	add.s64 	%rd149, %rd148, 1073741824;
	shr.u64 	%rd150, %rd149, 31;
	cvt.u32.u64 	%r721, %rd150;
	ld.global.nc.u32 	%r722, [%rd40+12];
	add.s32 	%r723, %r722, %r721;
	max.s32 	%r724, %r723, 0;
	mul.wide.u32 	%rd151, %r724, 1320312794;
	add.s64 	%rd152, %rd151, 9007199254740992;
	shr.u64 	%rd153, %rd152, 54;
	cvt.u32.u64 	%r725, %rd153;
	min.u32 	%r726, %r725, 127;
	st.global.u8 	[%rd45+3], %r726;
	cvt.s64.s32 	%rd154, %r755;
	mad.lo.s64 	%rd155, %rd154, 164509623123968, 1073741824;
	shr.u64 	%rd156, %rd155, 31;
	cvt.u32.u64 	%r727, %rd156;
	add.s32 	%r728, %r719, %r727;
	mul.wide.s32 	%rd157, %r728, 2147466095;
	add.s64 	%rd158, %rd157, 1073741824;
	shr.u64 	%rd159, %rd158, 31;
	cvt.u32.u64 	%r729, %rd159;
	add.s32 	%r730, %r722, %r729;
	max.s32 	%r731, %r730, 0;
	mul.wide.u32 	%rd160, %r731, 1320312794;
	add.s64 	%rd161, %rd160, 9007199254740992;
	shr.u64 	%rd162, %rd161, 54;
	cvt.u32.u64 	%r732, %rd162;
	min.u32 	%r733, %r732, 127;
	st.global.u8 	[%rd45+100355], %r733;
	cvt.s64.s32 	%rd163, %r759;
	mad.lo.s64 	%rd164, %rd163, 164509623123968, 1073741824;
	shr.u64 	%rd165, %rd164, 31;
	cvt.u32.u64 	%r734, %rd165;
	add.s32 	%r735, %r719, %r734;
	mul.wide.s32 	%rd166, %r735, 2147466095;
	add.s64 	%rd167, %rd166, 1073741824;
	shr.u64 	%rd168, %rd167, 31;
	cvt.u32.u64 	%r736, %rd168;
	add.s32 	%r737, %r722, %r736;
	max.s32 	%r738, %r737, 0;
	mul.wide.u32 	%rd169, %r738, 1320312794;
	add.s64 	%rd170, %rd169, 9007199254740992;
	shr.u64 	%rd171, %rd170, 54;
	cvt.u32.u64 	%r739, %rd171;
	min.u32 	%r740, %r739, 127;
	st.global.u8 	[%rd45+59], %r740;
	cvt.s64.s32 	%rd172, %r751;
	mad.lo.s64 	%rd173, %rd172, 164509623123968, 1073741824;
	shr.u64 	%rd174, %rd173, 31;
	cvt.u32.u64 	%r741, %rd174;
	add.s32 	%r742, %r719, %r741;
	mul.wide.s32 	%rd175, %r742, 2147466095;
	add.s64 	%rd176, %rd175, 1073741824;
	shr.u64 	%rd177, %rd176, 31;
	cvt.u32.u64 	%r743, %rd177;
	add.s32 	%r744, %r722, %r743;
	max.s32 	%r745, %r744, 0;
	mul.wide.u32 	%rd178, %r745, 1320312794;
	add.s64 	%rd179, %rd178, 9007199254740992;
	shr.u64 	%rd180, %rd179, 54;
	cvt.u32.u64 	%r746, %rd180;
	min.u32 	%r747, %r746, 127;
	st.global.u8 	[%rd45+100411], %r747;
	ret;

}
	// .globl	fused_nn_conv2d_cast_fixed_point_multiply_add_cast_fixed_point_multiply_add_cast_16086763325481941859__9_kernel0
.visible .entry fused_nn_conv2d_cast_fixed_point_multiply_add_cast_fixed_point_multiply_add_cast_16086763325481941859__9_kernel0(
	.param .u64 .ptr .align 1 fused_nn_conv2d_cast_fixed_point_multiply_add_cast_fixed_point_multiply_add_cast_16086763325481941859__9_kernel0_param_0,
	.param .u64 .ptr .align 1 fused_nn_conv2d_cast_fixed_point_multiply_add_cast_fixed_point_multiply_add_cast_16086763325481941859__9_kernel0_param_1,
	.param .u64 .ptr .align 1 fused_nn_conv2d_cast_fixed_point_multiply_add_cast_fixed_point_multiply_add_cast_16086763325481941859__9_kernel0_param_2,
	.param .u64 .ptr .align 1 fused_nn_conv2d_cast_fixed_point_multiply_add_cast_fixed_point_multiply_add_cast_16086763325481941859__9_kernel0_param_3,
	.param .u64 .ptr .align 1 fused_nn_conv2d_cast_fixed_point_multiply_add_cast_fixed_point_multiply_add_cast_16086763325481941859__9_kernel0_param_4
)
{
	.reg .pred 	%p<2>;
	.reg .b16 	%rs<43>;
	.reg .b32 	%r<2203>;
	.reg .b64 	%rd<288>;
	// demoted variable
	.shared .align 4 .b8 _ZZ112fused_nn_conv2d_cast_fixed_point_multiply_add_cast_fixed_point_multiply_add_cast_16086763325481941859__9_kernel0E15pad_data_shared[3584];
	// demoted variable
	.shared .align 4 .b8 _ZZ112fused_nn_conv2d_cast_fixed_point_multiply_add_cast_fixed_point_multiply_add_cast_16086763325481941859__9_kernel0E18placeholder_shared[4096];
	ld.param.u64 	%rd8, [fused_nn_conv2d_cast_fixed_point_multiply_add_cast_fixed_point_multiply_add_cast_16086763325481941859__9_kernel0_param_0];
	ld.param.u64 	%rd9, [fused_nn_conv2d_cast_fixed_point_multiply_add_cast_fixed_point_multiply_add_cast_16086763325481941859__9_kernel0_param_1];
	ld.param.u64 	%rd5, [fused_nn_conv2d_cast_fixed_point_multiply_add_cast_fixed_point_multiply_add_cast_16086763325481941859__9_kernel0_param_2];
	ld.param.u64 	%rd6, [fused_nn_conv2d_cast_fixed_point_multiply_add_cast_fixed_point_multiply_add_cast_16086763325481941859__9_kernel0_param_3];
	ld.param.u64 	%rd7, [fused_nn_conv2d_cast_fixed_point_multiply_add_cast_fixed_point_multiply_add_cast_16086763325481941859__9_kernel0_param_4];
	cvta.to.global.u64 	%rd1, %rd8;
	cvta.to.global.u64 	%rd10, %rd9;
	mov.u32 	%r1, %ctaid.z;
	mul.lo.s32 	%r88, %r1, 401408;
	mov.u32 	%r2, %tid.z;
	shl.b32 	%r89, %r2, 3;
	mov.u32 	%r90, %tid.y;
	shl.b32 	%r91, %r90, 2;
	mov.u32 	%r92, %tid.x;
	add.s32 	%r93, %r89, %r92;
	add.s32 	%r94, %r93, %r91;
	mov.u32 	%r95, %ctaid.x;
	mul.lo.s32 	%r3, %r95, 224;
	shl.b32 	%r96, %r2, 5;
	shl.b32 	%r97, %r90, 4;
	shl.b32 	%r98, %r92, 2;
	add.s32 	%r99, %r97, %r96;
	add.s32 	%r100, %r99, %r98;
	mov.u32 	%r4, %ctaid.y;
	shl.b32 	%r101, %r4, 15;
	shl.b32 	%r102, %r2, 8;
	shl.b32 	%r103, %r90, 7;
	add.s32 	%r104, %r102, %r103;
	and.b32  	%r105, %r104, 260096;
	shl.b32 	%r106, %r2, 1;
	add.s32 	%r107, %r106, %r90;
	shl.b32 	%r108, %r107, 4;
	and.b32  	%r109, %r108, 240;
	mad.lo.s32 	%r5, %r90, 112, %r98;
	cvt.u16.u32 	%rs1, %r94;
	mul.hi.u16 	%rs2, %rs1, 9363;
	shr.u16 	%rs3, %rs2, 3;
	mul.wide.u16 	%r110, %rs3, 3136;
	mul.lo.s16 	%rs4, %rs3, 56;
	sub.s16 	%rs5, %rs1, %rs4;
	shl.b16 	%rs6, %rs5, 2;
	cvt.u32.u16 	%r111, %rs6;
	mov.u32 	%r112, _ZZ112fused_nn_conv2d_cast_fixed_point_multiply_add_cast_fixed_point_multiply_add_cast_16086763325481941859__9_kernel0E15pad_data_shared;
	add.s32 	%r6, %r112, %r100;
	add.s16 	%rs7, %rs1, 128;
	mul.hi.u16 	%rs8, %rs7, 18725;
	shr.u16 	%rs9, %rs8, 4;
	mul.wide.u16 	%r113, %rs9, 3136;
	mul.lo.s16 	%rs10, %rs9, 56;
	sub.s16 	%rs11, %rs7, %rs10;
	shl.b16 	%rs12, %rs11, 2;
	cvt.u32.u16 	%r114, %rs12;
	add.s16 	%rs13, %rs1, 256;
	mul.hi.u16 	%rs14, %rs13, 18725;
	shr.u16 	%rs15, %rs14, 4;
	mul.wide.u16 	%r115, %rs15, 3136;
	mul.lo.s16 	%rs16, %rs15, 56;
	sub.s16 	%rs17, %rs13, %rs16;
	shl.b16 	%rs18, %rs17, 2;
	cvt.u32.u16 	%r116, %rs18;
	add.s16 	%rs19, %rs1, 384;
	mul.hi.u16 	%rs20, %rs19, 18725;
	shr.u16 	%rs21, %rs20, 4;
	mul.wide.u16 	%r117, %rs21, 3136;
	mul.lo.s16 	%rs22, %rs21, 56;
	sub.s16 	%rs23, %rs19, %rs22;
	shl.b16 	%rs24, %rs23, 2;
	cvt.u32.u16 	%r118, %rs24;
	add.s16 	%rs25, %rs1, 512;
	mul.hi.u16 	%rs26, %rs25, 18725;
	shr.u16 	%rs27, %rs26, 4;
	mul.wide.u16 	%r119, %rs27, 3136;
	mul.lo.s16 	%rs28, %rs27, 56;
	sub.s16 	%rs29, %rs25, %rs28;
	shl.b16 	%rs30, %rs29, 2;
	cvt.u32.u16 	%r120, %rs30;
	add.s16 	%rs31, %rs1, 640;
	mul.hi.u16 	%rs32, %rs31, 18725;
	shr.u16 	%rs33, %rs32, 4;
	mul.wide.u16 	%r121, %rs33, 3136;
	mul.lo.s16 	%rs34, %rs33, 56;
	sub.s16 	%rs35, %rs31, %rs34;
	shl.b16 	%rs36, %rs35, 2;
	cvt.u32.u16 	%r122, %rs36;
	add.s16 	%rs37, %rs1, 768;
	mul.hi.u16 	%rs38, %rs37, 18725;
	shr.u16 	%rs39, %rs38, 4;
	mul.wide.u16 	%r123, %rs39, 3136;
	mul.lo.s16 	%rs40, %rs39, 56;
	sub.s16 	%rs41, %rs37, %rs40;
	shl.b16 	%rs42, %rs41, 2;
	cvt.u32.u16 	%r124, %rs42;
	mov.u32 	%r125, _ZZ112fused_nn_conv2d_cast_fixed_point_multiply_add_cast_fixed_point_multiply_add_cast_16086763325481941859__9_kernel0E18placeholder_shared;
	add.s32 	%r7, %r125, %r100;
	add.s32 	%r126, %r88, %r110;
	add.s32 	%r127, %r126, %r3;
	add.s32 	%r2173, %r127, %r111;
	add.s32 	%r128, %r88, %r113;
	add.s32 	%r129, %r128, %r3;
	add.s32 	%r2172, %r129, %r114;
	add.s32 	%r130, %r88, %r115;
	add.s32 	%r131, %r130, %r3;
	add.s32 	%r2171, %r131, %r116;
	add.s32 	%r132, %r88, %r117;
	add.s32 	%r133, %r132, %r3;
	add.s32 	%r2170, %r133, %r118;
	add.s32 	%r134, %r88, %r119;
	add.s32 	%r135, %r134, %r3;
	add.s32 	%r2169, %r135, %r120;
	add.s32 	%r136, %r88, %r121;
	add.s32 	%r137, %r136, %r3;
	add.s32 	%r2168, %r137, %r122;
	add.s32 	%r138, %r88, %r123;
	add.s32 	%r139, %r138, %r3;
	add.s32 	%r2167, %r139, %r124;
	add.s32 	%r140, %r101, %r105;
	or.b32  	%r141, %r140, %r109;
	add.s32 	%r142, %r141, %r98;
	cvt.u64.u32 	%rd11, %r142;
	add.s64 	%rd12, %rd11, %rd10;
	add.s64 	%rd287, %rd12, 16384;
	mov.b32 	%r2174, 0;
	mov.u32 	%r2175, %r2174;
	mov.u32 	%r2176, %r2174;
	mov.u32 	%r2177, %r2174;
	mov.u32 	%r2178, %r2174;
	mov.u32 	%r2179, %r2174;
	mov.u32 	%r2180, %r2174;
	mov.u32 	%r2181, %r2174;
	mov.u32 	%r2182, %r2174;
	mov.u32 	%r2183, %r2174;
	mov.u32 	%r2184, %r2174;
	mov.u32 	%r2185, %r2174;
	mov.u32 	%r2186, %r2174;
	mov.u32 	%r2187, %r2174;
	mov.u32 	%r2188, %r2174;
	mov.u32 	%r2189, %r2174;
	mov.u32 	%r2190, %r2174;
	mov.u32 	%r2191, %r2174;
	mov.u32 	%r2192, %r2174;
	mov.u32 	%r2193, %r2174;
	mov.u32 	%r2194, %r2174;
	mov.u32 	%r2195, %r2174;
	mov.u32 	%r2196, %r2174;
	mov.u32 	%r2197, %r2174;
	mov.u32 	%r2198, %r2174;
	mov.u32 	%r2199, %r2174;
	mov.u32 	%r2200, %r2174;
	mov.u32 	%r2201, %r2174;
	mov.u32 	%r2202, %r2174;
$L__BB1_1:
	bar.sync 	0;
	cvt.u64.u32 	%rd13, %r2173;
	add.s64 	%rd14, %rd1, %rd13;
	ld.global.nc.u32 	%r1935, [%rd14];
	st.shared.u32 	[%r6], %r1935;
	cvt.u64.u32 	%rd15, %r2172;
	add.s64 	%rd16, %rd1, %rd15;
	ld.global.nc.u32 	%r1936, [%rd16];
	st.shared.u32 	[%r6+512], %r1936;
	cvt.u64.u32 	%rd17, %r2171;
	add.s64 	%rd18, %rd1, %rd17;
	ld.global.nc.u32 	%r1937, [%rd18];
	st.shared.u32 	[%r6+1024], %r1937;
	cvt.u64.u32 	%rd19, %r2170;
	add.s64 	%rd20, %rd1, %rd19;
	ld.global.nc.u32 	%r1938, [%rd20];
	st.shared.u32 	[%r6+1536], %r1938;
	cvt.u64.u32 	%rd21, %r2169;
	add.s64 	%rd22, %rd1, %rd21;
	ld.global.nc.u32 	%r1939, [%rd22];
	st.shared.u32 	[%r6+2048], %r1939;
	cvt.u64.u32 	%rd23, %r2168;
	add.s64 	%rd24, %rd1, %rd23;
	ld.global.nc.u32 	%r1940, [%rd24];
	st.shared.u32 	[%r6+2560], %r1940;
	cvt.u64.u32 	%rd25, %r2167;
	add.s64 	%rd26, %rd1, %rd25;
	ld.global.nc.u32 	%r1941, [%rd26];
	st.shared.u32 	[%r6+3072], %r1941;
	ld.global.nc.u32 	%r1942, [%rd287+-16384];
	st.shared.u32 	[%r7], %r1942;
	ld.global.nc.u32 	%r1943, [%rd287+-12288];
	st.shared.u32 	[%r7+512], %r1943;
	ld.global.nc.u32 	%r1944, [%rd287+-8192];
	st.shared.u32 	[%r7+1024], %r1944;
	ld.global.nc.u32 	%r1945, [%rd287+-4096];
	st.shared.u32 	[%r7+1536], %r1945;
	ld.global.nc.u32 	%r1946, [%rd287];
	st.shared.u32 	[%r7+2048], %r1946;
	ld.global.nc.u32 	%r1947, [%rd287+4096];
	st.shared.u32 	[%r7+2560], %r1947;
	ld.global.nc.u32 	%r1948, [%rd287+8192];
	st.shared.u32 	[%r7+3072], %r1948;
	ld.global.nc.u32 	%r1949, [%rd287+12288];
	st.shared.u32 	[%r7+3584], %r1949;
	bar.sync 	0;
	mov.u32 	%r1950, _ZZ112fused_nn_conv2d_cast_fixed_point_multiply_add_cast_fixed_point_multiply_add_cast_16086763325481941859__9_kernel0E15pad_data_shared;
	add.s32 	%r1951, %r1950, %r5;
	ld.shared.u32 	%r144, [%r1951];
	shl.b32 	%r1952, %r2, 8;
	mov.u32 	%r1953, _ZZ112fused_nn_conv2d_cast_fixed_point_multiply_add_cast_fixed_point_multiply_add_cast_16086763325481941859__9_kernel0E18placeholder_shared;
	add.s32 	%r1954, %r1953, %r1952;
	ld.shared.u32 	%r145, [%r1954];
	// begin inline asm
	dp4a.s32.s32 %r143, %r144, %r145, %r2201;
	// end inline asm
	ld.shared.u32 	%r148, [%r1951+16];
	ld.shared.u32 	%r149, [%r1954];
	// begin inline asm
	dp4a.s32.s32 %r147, %r148, %r149, %r2197;
	// end inline asm
	ld.shared.u32 	%r152, [%r1951+32];
	ld.shared.u32 	%r153, [%r1954];
	// begin inline asm
	dp4a.s32.s32 %r151, %r152, %r153, %r2193;
	// end inline asm
	ld.shared.u32 	%r156, [%r1951+48];
	ld.shared.u32 	%r157, [%r1954];
	// begin inline asm
	dp4a.s32.s32 %r155, %r156, %r157, %r2189;
	// end inline asm
	ld.shared.u32 	%r160, [%r1951+64];
	ld.shared.u32 	%r161, [%r1954];
	// begin inline asm
	dp4a.s32.s32 %r159, %r160, %r161, %r2185;
	// end inline asm
	ld.shared.u32 	%r164, [%r1951+80];
	ld.shared.u32 	%r165, [%r1954];
	// begin inline asm
	dp4a.s32.s32 %r163, %r164, %r165, %r2181;
	// end inline asm
	ld.shared.u32 	%r168, [%r1951+96];
	ld.shared.u32 	%r169, [%r1954];
	// begin inline asm
	dp4a.s32.s32 %r167, %r168, %r169, %r2177;
	// end inline asm
	ld.shared.u32 	%r172, [%r1951];
	ld.shared.u32 	%r173, [%r1954+4];
	// begin inline asm
	dp4a.s32.s32 %r171, %r172, %r173, %r2200;
	// end inline asm
	ld.shared.u32 	%r176, [%r1951+16];
	ld.shared.u32 	%r177, [%r1954+4];
	// begin inline asm
	dp4a.s32.s32 %r175, %r176, %r177, %r2196;
	// end inline asm
	ld.shared.u32 	%r180, [%r1951+32];
	ld.shared.u32 	%r181, [%r1954+4];
	// begin inline asm
	dp4a.s32.s32 %r179, %r180, %r181, %r2192;
	// end inline asm
	ld.shared.u32 	%r184, [%r1951+48];
	ld.shared.u32 	%r185, [%r1954+4];
	// begin inline asm
	dp4a.s32.s32 %r183, %r184, %r185, %r2188;
	// end inline asm
	ld.shared.u32 	%r188, [%r1951+64];
	ld.shared.u32 	%r189, [%r1954+4];
	// begin inline asm
	dp4a.s32.s32 %r187, %r188, %r189, %r2184;
	// end inline asm
	ld.shared.u32 	%r192, [%r1951+80];
	ld.shared.u32 	%r193, [%r1954+4];
	// begin inline asm
	dp4a.s32.s32 %r191, %r192, %r193, %r2180;
	// end inline asm
	ld.shared.u32 	%r196, [%r1951+96];
	ld.shared.u32 	%r197, [%r1954+4];
	// begin inline asm
	dp4a.s32.s32 %r195, %r196, %r197, %r2176;
	// end inline asm
	ld.shared.u32 	%r200, [%r1951];
	ld.shared.u32 	%r201, [%r1954+8];
	// begin inline asm
	dp4a.s32.s32 %r199, %r200, %r201, %r2199;
	// end inline asm
	ld.shared.u32 	%r204, [%r1951+16];
	ld.shared.u32 	%r205, [%r1954+8];
	// begin inline asm
	dp4a.s32.s32 %r203, %r204, %r205, %r2195;
	// end inline asm
	ld.shared.u32 	%r208, [%r1951+32];
	ld.shared.u32 	%r209, [%r1954+8];
	// begin inline asm
	dp4a.s32.s32 %r207, %r208, %r209, %r2191;
	// end inline asm
	ld.shared.u32 	%r212, [%r1951+48];
	ld.shared.u32 	%r213, [%r1954+8];
	// begin inline asm
	dp4a.s32.s32 %r211, %r212, %r213, %r2187;
	// end inline asm
	ld.shared.u32 	%r216, [%r1951+64];
	ld.shared.u32 	%r217, [%r1954+8];
	// begin inline asm
	dp4a.s32.s32 %r215, %r216, %r217, %r2183;
	// end inline asm
	ld.shared.u32 	%r220, [%r1951+80];
	ld.shared.u32 	%r221, [%r1954+8];
	// begin inline asm
	dp4a.s32.s32 %r219, %r220, %r221, %r2179;
	// end inline asm
	ld.shared.u32 	%r224, [%r1951+96];
	ld.shared.u32 	%r225, [%r1954+8];
	// begin inline asm
	dp4a.s32.s32 %r223, %r224, %r225, %r2175;
	// end inline asm
	ld.shared.u32 	%r228, [%r1951];
	ld.shared.u32 	%r229, [%r1954+12];
	// begin inline asm
	dp4a.s32.s32 %r227, %r228, %r229, %r2198;
	// end inline asm
	ld.shared.u32 	%r232, [%r1951+16];
	ld.shared.u32 	%r233, [%r1954+12];
	// begin inline asm
	dp4a.s32.s32 %r231, %r232, %r233, %r2194;
	// end inline asm
	ld.shared.u32 	%r236, [%r1951+32];
	ld.shared.u32 	%r237, [%r1954+12];
	// begin inline asm
	dp4a.s32.s32 %r235, %r236, %r237, %r2190;
	// end inline asm
	ld.shared.u32 	%r240, [%r1951+48];
	ld.shared.u32 	%r241, [%r1954+12];
	// begin inline asm
	dp4a.s32.s32 %r239, %r240, %r241, %r2186;
	// end inline asm
	ld.shared.u32 	%r244, [%r1951+64];
	ld.shared.u32 	%r245, [%r1954+12];
	// begin inline asm
	dp4a.s32.s32 %r243, %r244, %r245, %r2182;
	// end inline asm
	ld.shared.u32 	%r248, [%r1951+80];
	ld.shared.u32 	%r249, [%r1954+12];
	// begin inline asm
	dp4a.s32.s32 %r247, %r248, %r249, %r2178;
	// end inline asm
	ld.shared.u32 	%r252, [%r1951+96];
	ld.shared.u32 	%r253, [%r1954+12];
	// begin inline asm
	dp4a.s32.s32 %r251, %r252, %r253, %r2174;
	// end inline asm
	ld.shared.u32 	%r256, [%r1951+224];
	ld.shared.u32 	%r257, [%r1954+16];
	// begin inline asm
	dp4a.s32.s32 %r255, %r256, %r257, %r143;
	// end inline asm
	ld.shared.u32 	%r260, [%r1951+240];
	ld.shared.u32 	%r261, [%r1954+16];
	// begin inline asm
	dp4a.s32.s32 %r259, %r260, %r261, %r147;
	// end inline asm
	ld.shared.u32 	%r264, [%r1951+256];
	ld.shared.u32 	%r265, [%r1954+16];
	// begin inline asm
	dp4a.s32.s32 %r263, %r264, %r265, %r151;
	// end inline asm
	ld.shared.u32 	%r268, [%r1951+272];
	ld.shared.u32 	%r269, [%r1954+16];
	// begin inline asm
	dp4a.s32.s32 %r267, %r268, %r269, %r155;
	// end inline asm
	ld.shared.u32 	%r272, [%r1951+288];
	ld.shared.u32 	%r273, [%r1954+16];
	// begin inline asm
	dp4a.s32.s32 %r271, %r272, %r273, %r159;
	// end inline asm
	ld.shared.u32 	%r276, [%r1951+304];
	ld.shared.u32 	%r277, [%r1954+16];
	// begin inline asm
	dp4a.s32.s32 %r275, %r276, %r277, %r163;
	// end inline asm
	ld.shared.u32 	%r280, [%r1951+320];
	ld.shared.u32 	%r281, [%r1954+16];
	// begin inline asm
	dp4a.s32.s32 %r279, %r280, %r281, %r167;
	// end inline asm
	ld.shared.u32 	%r284, [%r1951+224];
	ld.shared.u32 	%r285, [%r1954+20];
	// begin inline asm
	dp4a.s32.s32 %r283, %r284, %r285, %r171;
	// end inline asm
	ld.shared.u32 	%r288, [%r1951+240];
	ld.shared.u32 	%r289, [%r1954+20];
	// begin inline asm
	dp4a.s32.s32 %r287, %r288, %r289, %r175;
	// end inline asm
	ld.shared.u32 	%r292, [%r1951+256];
	ld.shared.u32 	%r293, [%r1954+20];
	// begin inline asm
	dp4a.s32.s32 %r291, %r292, %r293, %r179;
	// end inline asm
	ld.shared.u32 	%r296, [%r1951+272];
	ld.shared.u32 	%r297, [%r1954+20];
	// begin inline asm
	dp4a.s32.s32 %r295, %r296, %r297, %r183;
	// end inline asm
	ld.shared.u32 	%r300, [%r1951+288];
	ld.shared.u32 	%r301, [%r1954+20];
	// begin inline asm
	dp4a.s32.s32 %r299, %r300, %r301, %r187;
	// end inline asm
	ld.shared.u32 	%r304, [%r1951+304];
	ld.shared.u32 	%r305, [%r1954+20];
	// begin inline asm
	dp4a.s32.s32 %r303, %r304, %r305, %r191;
	// end inline asm
	ld.shared.u32 	%r308, [%r1951+320];
	ld.shared.u32 	%r309, [%r1954+20];
	// begin inline asm
	dp4a.s32.s32 %r307, %r308, %r309, %r195;
	// end inline asm
	ld.shared.u32 	%r312, [%r1951+224];
	ld.shared.u32 	%r313, [%r1954+24];
	// begin inline asm
	dp4a.s32.s32 %r311, %r312, %r313, %r199;
	// end inline asm
	ld.shared.u32 	%r316, [%r1951+240];
	ld.shared.u32 	%r317, [%r1954+24];
	// begin inline asm
	dp4a.s32.s32 %r315, %r316, %r317, %r203;
	// end inline asm
	ld.shared.u32 	%r320, [%r1951+256];
	ld.shared.u32 	%r321, [%r1954+24];
	// begin inline asm
	dp4a.s32.s32 %r319, %r320, %r321, %r207;
	// end inline asm
	ld.shared.u32 	%r324, [%r1951+272];
	ld.shared.u32 	%r325, [%r1954+24];
	// begin inline asm
	dp4a.s32.s32 %r323, %r324, %r325, %r211;
	// end inline asm
	ld.shared.u32 	%r328, [%r1951+288];
	ld.shared.u32 	%r329, [%r1954+24];
	// begin inline asm
	dp4a.s32.s32 %r327, %r328, %r329, %r215;
	// end inline asm
	ld.shared.u32 	%r332, [%r1951+304];
	ld.shared.u32 	%r333, [%r1954+24];
	// begin inline asm
	dp4a.s32.s32 %r331, %r332, %r333, %r219;
	// end inline asm
	ld.shared.u32 	%r336, [%r1951+320];
	ld.shared.u32 	%r337, [%r1954+24];
	// begin inline asm
	dp4a.s32.s32 %r335, %r336, %r337, %r223;
	// end inline asm
	ld.shared.u32 	%r340, [%r1951+224];
	ld.shared.u32 	%r341, [%r1954+28];
	// begin inline asm
	dp4a.s32.s32 %r339, %r340, %r341, %r227;
	// end inline asm
	ld.shared.u32 	%r344, [%r1951+240];
	ld.shared.u32 	%r345, [%r1954+28];
	// begin inline asm
	dp4a.s32.s32 %r343, %r344, %r345, %r231;
	// end inline asm
	ld.shared.u32 	%r348, [%r1951+256];
	ld.shared.u32 	%r349, [%r1954+28];
	// begin inline asm
	dp4a.s32.s32 %r347, %r348, %r349, %r235;
	// end inline asm
	ld.shared.u32 	%r352, [%r1951+272];
	ld.shared.u32 	%r353, [%r1954+28];
	// begin inline asm
	dp4a.s32.s32 %r351, %r352, %r353, %r239;
	// end inline asm
	ld.shared.u32 	%r356, [%r1951+288];
	ld.shared.u32 	%r357, [%r1954+28];
	// begin inline asm
	dp4a.s32.s32 %r355, %r356, %r357, %r243;
	// end inline asm
	ld.shared.u32 	%r360, [%r1951+304];
	ld.shared.u32 	%r361, [%r1954+28];
	// begin inline asm
	dp4a.s32.s32 %r359, %r360, %r361, %r247;
	// end inline asm
	ld.shared.u32 	%r364, [%r1951+320];
	ld.shared.u32 	%r365, [%r1954+28];
	// begin inline asm
	dp4a.s32.s32 %r363, %r364, %r365, %r251;
	// end inline asm
	ld.shared.u32 	%r368, [%r1951+448];
	ld.shared.u32 	%r369, [%r1954+32];
	// begin inline asm
	dp4a.s32.s32 %r367, %r368, %r369, %r255;
	// end inline asm
	ld.shared.u32 	%r372, [%r1951+464];
	ld.shared.u32 	%r373, [%r1954+32];
	// begin inline asm
	dp4a.s32.s32 %r371, %r372, %r373, %r259;
	// end inline asm
	ld.shared.u32 	%r376, [%r1951+480];
	ld.shared.u32 	%r377, [%r1954+32];
	// begin inline asm
	dp4a.s32.s32 %r375, %r376, %r377, %r263;
	// end inline asm
	ld.shared.u32 	%r380, [%r1951+496];
	ld.shared.u32 	%r381, [%r1954+32];
	// begin inline asm
	dp4a.s32.s32 %r379, %r380, %r381, %r267;
	// end inline asm
	ld.shared.u32 	%r384, [%r1951+512];
	ld.shared.u32 	%r385, [%r1954+32];
	// begin inline asm
	dp4a.s32.s32 %r383, %r384, %r385, %r271;
	// end inline asm
	ld.shared.u32 	%r388, [%r1951+528];
	ld.shared.u32 	%r389, [%r1954+32];
	// begin inline asm
	dp4a.s32.s32 %r387, %r388, %r389, %r275;
	// end inline asm
	ld.shared.u32 	%r392, [%r1951+544];
	ld.shared.u32 	%r393, [%r1954+32];
	// begin inline asm
	dp4a.s32.s32 %r391, %r392, %r393, %r279;
	// end inline asm
	ld.shared.u32 	%r396, [%r1951+448];
	ld.shared.u32 	%r397, [%r1954+36];
	// begin inline asm
	dp4a.s32.s32 %r395, %r396, %r397, %r283;
	// end inline asm
	ld.shared.u32 	%r400, [%r1951+464];
	ld.shared.u32 	%r401, [%r1954+36];
	// begin inline asm
	dp4a.s32.s32 %r399, %r400, %r401, %r287;
	// end inline asm
	ld.shared.u32 	%r404, [%r1951+480];
	ld.shared.u32 	%r405, [%r1954+36];
	// begin inline asm
	dp4a.s32.s32 %r403, %r404, %r405, %r291;
	// end inline asm
	ld.shared.u32 	%r408, [%r1951+496];
	ld.shared.u32 	%r409, [%r1954+36];
	// begin inline asm
	dp4a.s32.s32 %r407, %r408, %r409, %r295;
	// end inline asm
	ld.shared.u32 	%r412, [%r1951+512];
	ld.shared.u32 	%r413, [%r1954+36];
	// begin inline asm
	dp4a.s32.s32 %r411, %r412, %r413, %r299;
	// end inline asm
	ld.shared.u32 	%r416, [%r1951+528];
	ld.shared.u32 	%r417, [%r1954+36];
	// begin inline asm
	dp4a.s32.s32 %r415, %r416, %r417, %r303;
	// end inline asm
	ld.shared.u32 	%r420, [%r1951+544];
	ld.shared.u32 	%r421, [%r1954+36];
	// begin inline asm
	dp4a.s32.s32 %r419, %r420, %r421, %r307;
	// end inline asm
	ld.shared.u32 	%r424, [%r1951+448];
	ld.shared.u32 	%r425, [%r1954+40];
	// begin inline asm
	dp4a.s32.s32 %r423, %r424, %r425, %r311;
	// end inline asm
	ld.shared.u32 	%r428, [%r1951+464];
	ld.shared.u32 	%r429, [%r1954+40];
	// begin inline asm
	dp4a.s32.s32 %r427, %r428, %r429, %r315;
	// end inline asm
	ld.shared.u32 	%r432, [%r1951+480];
	ld.shared.u32 	%r433, [%r1954+40];
	// begin inline asm
	dp4a.s32.s32 %r431, %r432, %r433, %r319;
	// end inline asm
	ld.shared.u32 	%r436, [%r1951+496];
	ld.shared.u32 	%r437, [%r1954+40];
	// begin inline asm
	dp4a.s32.s32 %r435, %r436, %r437, %r323;
	// end inline asm
	ld.shared.u32 	%r440, [%r1951+512];
	ld.shared.u32 	%r441, [%r1954+40];
	// begin inline asm
	dp4a.s32.s32 %r439, %r440, %r441, %r327;
	// end inline asm
	ld.shared.u32 	%r444, [%r1951+528];
	ld.shared.u32 	%r445, [%r1954+40];
	// begin inline asm
	dp4a.s32.s32 %r443, %r444, %r445, %r331;
	// end inline asm
	ld.shared.u32 	%r448, [%r1951+544];
	ld.shared.u32 	%r449, [%r1954+40];
	// begin inline asm
	dp4a.s32.s32 %r447, %r448, %r449, %r335;
	// end inline asm
	ld.shared.u32 	%r452, [%r1951+448];
	ld.shared.u32 	%r453, [%r1954+44];
	// begin inline asm
	dp4a.s32.s32 %r451, %r452, %r453, %r339;
	// end inline asm
	ld.shared.u32 	%r456, [%r1951+464];
	ld.shared.u32 	%r457, [%r1954+44];
	// begin inline asm
	dp4a.s32.s32 %r455, %r456, %r457, %r343;
	// end inline asm
	ld.shared.u32 	%r460, [%r1951+480];
	ld.shared.u32 	%r461, [%r1954+44];
	// begin inline asm
	dp4a.s32.s32 %r459, %r460, %r461, %r347;
	// end inline asm
	ld.shared.u32 	%r464, [%r1951+496];
	ld.shared.u32 	%r465, [%r1954+44];
	// begin inline asm
	dp4a.s32.s32 %r463, %r464, %r465, %r351;
	// end inline asm
	ld.shared.u32 	%r468, [%r1951+512];
	ld.shared.u32 	%r469, [%r1954+44];
	// begin inline asm
	dp4a.s32.s32 %r467, %r468, %r469, %r355;
	// end inline asm
	ld.shared.u32 	%r472, [%r1951+528];
	ld.shared.u32 	%r473, [%r1954+44];
	// begin inline asm
	dp4a.s32.s32 %r471, %r472, %r473, %r359;
	// end inline asm
	ld.shared.u32 	%r476, [%r1951+544];
	ld.shared.u32 	%r477, [%r1954+44];
	// begin inline asm
	dp4a.s32.s32 %r475, %r476, %r477, %r363;
	// end inline asm
	ld.shared.u32 	%r480, [%r1951+672];
	ld.shared.u32 	%r481, [%r1954+48];
	// begin inline asm
	dp4a.s32.s32 %r479, %r480, %r481, %r367;
	// end inline asm
	ld.shared.u32 	%r484, [%r1951+688];
	ld.shared.u32 	%r485, [%r1954+48];
	// begin inline asm
	dp4a.s32.s32 %r483, %r484, %r485, %r371;
	// end inline asm
	ld.shared.u32 	%r488, [%r1951+704];
	ld.shared.u32 	%r489, [%r1954+48];
	// begin inline asm
	dp4a.s32.s32 %r487, %r488, %r489, %r375;
	// end inline asm
	ld.shared.u32 	%r492, [%r1951+720];
	ld.shared.u32 	%r493, [%r1954+48];
	// begin inline asm
	dp4a.s32.s32 %r491, %r492, %r493, %r379;
	// end inline asm
	ld.shared.u32 	%r496, [%r1951+736];
	ld.shared.u32 	%r497, [%r1954+48];
	// begin inline asm
	dp4a.s32.s32 %r495, %r496, %r497, %r383;
	// end inline asm
	ld.shared.u32 	%r500, [%r1951+752];
	ld.shared.u32 	%r501, [%r1954+48];
	// begin inline asm
	dp4a.s32.s32 %r499, %r500, %r501, %r387;
	// end inline asm
	ld.shared.u32 	%r504, [%r1951+768];
	ld.shared.u32 	%r505, [%r1954+48];
	// begin inline asm
	dp4a.s32.s32 %r503, %r504, %r505, %r391;
	// end inline asm
	ld.shared.u32 	%r508, [%r1951+672];
	ld.shared.u32 	%r509, [%r1954+52];
	// begin inline asm
	dp4a.s32.s32 %r507, %r508, %r509, %r395;
	// end inline asm
	ld.shared.u32 	%r512, [%r1951+688];
	ld.shared.u32 	%r513, [%r1954+52];
	// begin inline asm
	dp4a.s32.s32 %r511, %r512, %r513, %r399;
	// end inline asm
	ld.shared.u32 	%r516, [%r1951+704];
	ld.shared.u32 	%r517, [%r1954+52];
	// begin inline asm
	dp4a.s32.s32 %r515, %r516, %r517, %r403;
	// end inline asm
	ld.shared.u32 	%r520, [%r1951+720];
	ld.shared.u32 	%r521, [%r1954+52];
	// begin inline asm
	dp4a.s32.s32 %r519, %r520, %r521, %r407;
	// end inline asm
	ld.shared.u32 	%r524, [%r1951+736];
	ld.shared.u32 	%r525, [%r1954+52];
	// begin inline asm
	dp4a.s32.s32 %r523, %r524, %r525, %r411;
	// end inline asm
	ld.shared.u32 	%r528, [%r1951+752];
	ld.shared.u32 	%r529, [%r1954+52];
	// begin inline asm
	dp4a.s32.s32 %r527, %r528, %r529, %r415;
	// end inline asm
	ld.shared.u32 	%r532, [%r1951+768];
	ld.shared.u32 	%r533, [%r1954+52];
	// begin inline asm
	dp4a.s32.s32 %r531, %r532, %r533, %r419;
	// end inline asm
	ld.shared.u32 	%r536, [%r1951+672];
	ld.shared.u32 	%r537, [%r1954+56];
	// begin inline asm
	dp4a.s32.s32 %r535, %r536, %r537, %r423;
	// end inline asm
	ld.shared.u32 	%r540, [%r1951+688];
	ld.shared.u32 	%r541, [%r1954+56];
	// begin inline asm
	dp4a.s32.s32 %r539, %r540, %r541, %r427;
	// end inline asm
	ld.shared.u32 	%r544, [%r1951+704];
	ld.shared.u32 	%r545, [%r1954+56];
	// begin inline asm
	dp4a.s32.s32 %r543, %r544, %r545, %r431;
	// end inline asm
	ld.shared.u32 	%r548, [%r1951+720];
	ld.shared.u32 	%r549, [%r1954+56];
	// begin inline asm
	dp4a.s32.s32 %r547, %r548, %r549, %r435;
	// end inline asm
	ld.shared.u32 	%r552, [%r1951+736];
	ld.shared.u32 	%r553, [%r1954+56];
	// begin inline asm
	dp4a.s32.s32 %r551, %r552, %r553, %r439;
	// end inline asm
	ld.shared.u32 	%r556, [%r1951+752];
	ld.shared.u32 	%r557, [%r1954+56];
	// begin inline asm
	dp4a.s32.s32 %r555, %r556, %r557, %r443;
	// end inline asm
	ld.shared.u32 	%r560, [%r1951+768];
	ld.shared.u32 	%r561, [%r1954+56];
	// begin inline asm
	dp4a.s32.s32 %r559, %r560, %r561, %r447;
	// end inline asm
	ld.shared.u32 	%r564, [%r1951+672];
	ld.shared.u32 	%r565, [%r1954+60];
	// begin inline asm
	dp4a.s32.s32 %r563, %r564, %r565, %r451;
	// end inline asm
	ld.shared.u32 	%r568, [%r1951+688];
	ld.shared.u32 	%r569, [%r1954+60];
	// begin inline asm
	dp4a.s32.s32 %r567, %r568, %r569, %r455;
	// end inline asm
	ld.shared.u32 	%r572, [%r1951+704];
	ld.shared.u32 	%r573, [%r1954+60];
	// begin inline asm
	dp4a.s32.s32 %r571, %r572, %r573, %r459;
	// end inline asm
	ld.shared.u32 	%r576, [%r1951+720];
	ld.shared.u32 	%r577, [%r1954+60];
	// begin inline asm
	dp4a.s32.s32 %r575, %r576, %r577, %r463;
	// end inline asm
	ld.shared.u32 	%r580, [%r1951+736];
	ld.shared.u32 	%r581, [%r1954+60];
	// begin inline asm
	dp4a.s32.s32 %r579, %r580, %r581, %r467;
	// end inline asm
	ld.shared.u32 	%r584, [%r1951+752];
	ld.shared.u32 	%r585, [%r1954+60];
	// begin inline asm
	dp4a.s32.s32 %r583, %r584, %r585, %r471;
	// end inline asm
	ld.shared.u32 	%r588, [%r1951+768];
	ld.shared.u32 	%r589, [%r1954+60];
	// begin inline asm
	dp4a.s32.s32 %r587, %r588, %r589, %r475;
	// end inline asm
	ld.shared.u32 	%r592, [%r1951+896];
	ld.shared.u32 	%r593, [%r1954+64];
	// begin inline asm
	dp4a.s32.s32 %r591, %r592, %r593, %r479;
	// end inline asm
	ld.shared.u32 	%r596, [%r1951+912];
	ld.shared.u32 	%r597, [%r1954+64];
	// begin inline asm
	dp4a.s32.s32 %r595, %r596, %r597, %r483;
	// end inline asm
	ld.shared.u32 	%r600, [%r1951+928];
	ld.shared.u32 	%r601, [%r1954+64];
	// begin inline asm
	dp4a.s32.s32 %r599, %r600, %r601, %r487;
	// end inline asm
	ld.shared.u32 	%r604, [%r1951+944];
	ld.shared.u32 	%r605, [%r1954+64];
	// begin inline asm
	dp4a.s32.s32 %r603, %r604, %r605, %r491;
	// end inline asm
	ld.shared.u32 	%r608, [%r1951+960];
	ld.shared.u32 	%r609, [%r1954+64];
	// begin inline asm
	dp4a.s32.s32 %r607, %r608, %r609, %r495;
	// end inline asm
	ld.shared.u32 	%r612, [%r1951+976];
	ld.shared.u32 	%r613, [%r1954+64];
	// begin inline asm
	dp4a.s32.s32 %r611, %r612, %r613, %r499;
	// end inline asm
	ld.shared.u32 	%r616, [%r1951+992];
	ld.shared.u32 	%r617, [%r1954+64];
	// begin inline asm
	dp4a.s32.s32 %r615, %r616, %r617, %r503;
	// end inline asm
	ld.shared.u32 	%r620, [%r1951+896];
	ld.shared.u32 	%r621, [%r1954+68];
	// begin inline asm
	dp4a.s32.s32 %r619, %r620, %r621, %r507;
	// end inline asm
	ld.shared.u32 	%r624, [%r1951+912];
	ld.shared.u32 	%r625, [%r1954+68];
	// begin inline asm
	dp4a.s32.s32 %r623, %r624, %r625, %r511;
	// end inline asm
	ld.shared.u32 	%r628, [%r1951+928];
	ld.shared.u32 	%r629, [%r1954+68];
	// begin inline asm
	dp4a.s32.s32 %r627, %r628, %r629, %r515;
	// end inline asm
	ld.shared.u32 	%r632, [%r1951+944];
	ld.shared.u32 	%r633, [%r1954+68];
	// begin inline asm
	dp4a.s32.s32 %r631, %r632, %r633, %r519;
	// end inline asm
	ld.shared.u32 	%r636, [%r1951+960];
	ld.shared.u32 	%r637, [%r1954+68];
	// begin inline asm
	dp4a.s32.s32 %r635, %r636, %r637, %r523;
	// end inline asm
	ld.shared.u32 	%r640, [%r1951+976];
	ld.shared.u32 	%r641, [%r1954+68];
	// begin inline asm
	dp4a.s32.s32 %r639, %r640, %r641, %r527;
	// end inline asm
	ld.shared.u32 	%r644, [%r1951+992];
	ld.shared.u32 	%r645, [%r1954+68];
	// begin inline asm
	dp4a.s32.s32 %r643, %r644, %r645, %r531;
	// end inline asm
	ld.shared.u32 	%r648, [%r1951+896];
	ld.shared.u32 	%r649, [%r1954+72];
	// begin inline asm
	dp4a.s32.s32 %r647, %r648, %r649, %r535;
	// end inline asm
	ld.shared.u32 	%r652, [%r1951+912];
	ld.shared.u32 	%r653, [%r1954+72];
	// begin inline asm
	dp4a.s32.s32 %r651, %r652, %r653, %r539;
	// end inline asm
	ld.shared.u32 	%r656, [%r1951+928];
	ld.shared.u32 	%r657, [%r1954+72];
	// begin inline asm
	dp4a.s32.s32 %r655, %r656, %r657, %r543;
	// end inline asm
	ld.shared.u32 	%r660, [%r1951+944];
	ld.shared.u32 	%r661, [%r1954+72];
	// begin inline asm
	dp4a.s32.s32 %r659, %r660, %r661, %r547;
	// end inline asm
	ld.shared.u32 	%r664, [%r1951+960];
	ld.shared.u32 	%r665, [%r1954+72];
	// begin inline asm
	dp4a.s32.s32 %r663, %r664, %r665, %r551;
	// end inline asm
	ld.shared.u32 	%r668, [%r1951+976];
	ld.shared.u32 	%r669, [%r1954+72];
	// begin inline asm
	dp4a.s32.s32 %r667, %r668, %r669, %r555;
	// end inline asm
	ld.shared.u32 	%r672, [%r1951+992];
	ld.shared.u32 	%r673, [%r1954+72];
	// begin inline asm
	dp4a.s32.s32 %r671, %r672, %r673, %r559;
	// end inline asm
	ld.shared.u32 	%r676, [%r1951+896];
	ld.shared.u32 	%r677, [%r1954+76];
	// begin inline asm
	dp4a.s32.s32 %r675, %r676, %r677, %r563;
	// end inline asm
	ld.shared.u32 	%r680, [%r1951+912];
	ld.shared.u32 	%r681, [%r1954+76];
	// begin inline asm
	dp4a.s32.s32 %r679, %r680, %r681, %r567;
	// end inline asm
	ld.shared.u32 	%r684, [%r1951+928];
	ld.shared.u32 	%r685, [%r1954+76];
	// begin inline asm
	dp4a.s32.s32 %r683, %r684, %r685, %r571;
	// end inline asm
	ld.shared.u32 	%r688, [%r1951+944];
	ld.shared.u32 	%r689, [%r1954+76];
	// begin inline asm
	dp4a.s32.s32 %r687, %r688, %r689, %r575;
	// end inline asm
	ld.shared.u32 	%r692, [%r1951+960];
	ld.shared.u32 	%r693, [%r1954+76];
	// begin inline asm
	dp4a.s32.s32 %r691, %r692, %r693, %r579;
	// end inline asm
	ld.shared.u32 	%r696, [%r1951+976];
	ld.shared.u32 	%r697, [%r1954+76];
	// begin inline asm
	dp4a.s32.s32 %r695, %r696, %r697, %r583;
	// end inline asm
	ld.shared.u32 	%r700, [%r1951+992];
	ld.shared.u32 	%r701, [%r1954+76];
	// begin inline asm
	dp4a.s32.s32 %r699, %r700, %r701, %r587;
	// end inline asm
	ld.shared.u32 	%r704, [%r1951+1120];
	ld.shared.u32 	%r705, [%r1954+80];
	// begin inline asm
	dp4a.s32.s32 %r703, %r704, %r705, %r591;
	// end inline asm
	ld.shared.u32 	%r708, [%r1951+1136];
	ld.shared.u32 	%r709, [%r1954+80];
	// begin inline asm
	dp4a.s32.s32 %r707, %r708, %r709, %r595;
	// end inline asm
	ld.shared.u32 	%r712, [%r1951+1152];
	ld.shared.u32 	%r713, [%r1954+80];
	// begin inline asm
	dp4a.s32.s32 %r711, %r712, %r713, %r599;
	// end inline asm
	ld.shared.u32 	%r716, [%r1951+1168];
	ld.shared.u32 	%r717, [%r1954+80];
	// begin inline asm
	dp4a.s32.s32 %r715, %r716, %r717, %r603;
	// end inline asm
	ld.shared.u32 	%r720, [%r1951+1184];
	ld.shared.u32 	%r721, [%r1954+80];
	// begin inline asm
	dp4a.s32.s32 %r719, %r720, %r721, %r607;
	// end inline asm
	ld.shared.u32 	%r724, [%r1951+1200];
	ld.shared.u32 	%r725, [%r1954+80];
	// begin inline asm
	dp4a.s32.s32 %r723, %r724, %r725, %r611;
	// end inline asm
	ld.shared.u32 	%r728, [%r1951+1216];
	ld.shared.u32 	%r729, [%r1954+80];
	// begin inline asm
	dp4a.s32.s32 %r727, %r728, %r729, %r615;
	// end inline asm
	ld.shared.u32 	%r732, [%r1951+1120];
	ld.shared.u32 	%r733, [%r1954+84];
	// begin inline asm
	dp4a.s32.s32 %r731, %r732, %r733, %r619;
	// end inline asm
	ld.shared.u32 	%r736, [%r1951+1136];
	ld.shared.u32 	%r737, [%r1954+84];
	// begin inline asm
	dp4a.s32.s32 %r735, %r736, %r737, %r623;
	// end inline asm
	ld.shared.u32 	%r740, [%r1951+1152];
	ld.shared.u32 	%r741, [%r1954+84];
	// begin inline asm
	dp4a.s32.s32 %r739, %r740, %r741, %r627;
	// end inline asm
	ld.shared.u32 	%r744, [%r1951+1168];
	ld.shared.u32 	%r745, [%r1954+84];
	// begin inline asm
	dp4a.s32.s32 %r743, %r744, %r745, %r631;
	// end inline asm
	ld.shared.u32 	%r748, [%r1951+1184];
	ld.shared.u32 	%r749, [%r1954+84];
	// begin inline asm
	dp4a.s32.s32 %r747, %r748, %r749, %r635;
	// end inline asm
	ld.shared.u32 	%r752, [%r1951+1200];
	ld.shared.u32 	%r753, [%r1954+84];
	// begin inline asm
	dp4a.s32.s32 %r751, %r752, %r753, %r639;
	// end inline asm
	ld.shared.u32 	%r756, [%r1951+1216];
	ld.shared.u32 	%r757, [%r1954+84];
	// begin inline asm
	dp4a.s32.s32 %r755, %r756, %r757, %r643;
	// end inline asm
	ld.shared.u32 	%r760, [%r1951+1120];
	ld.shared.u32 	%r761, [%r1954+88];
	// begin inline asm
	dp4a.s32.s32 %r759, %r760, %r761, %r647;
	// end inline asm
	ld.shared.u32 	%r764, [%r1951+1136];
	ld.shared.u32 	%r765, [%r1954+88];
	// begin inline asm
	dp4a.s32.s32 %r763, %r764, %r765, %r651;
	// end inline asm
	ld.shared.u32 	%r768, [%r1951+1152];
	ld.shared.u32 	%r769, [%r1954+88];
	// begin inline asm
	dp4a.s32.s32 %r767, %r768, %r769, %r655;
	// end inline asm
	ld.shared.u32 	%r772, [%r1951+1168];
	ld.shared.u32 	%r773, [%r1954+88];
	// begin inline asm
	dp4a.s32.s32 %r771, %r772, %r773, %r659;
	// end inline asm
	ld.shared.u32 	%r776, [%r1951+1184];
	ld.shared.u32 	%r777, [%r1954+88];
	// begin inline asm
	dp4a.s32.s32 %r775, %r776, %r777, %r663;
	// end inline asm
	ld.shared.u32 	%r780, [%r1951+1200];
	ld.shared.u32 	%r781, [%r1954+88];
	// begin inline asm
	dp4a.s32.s32 %r779, %r780, %r781, %r667;
	// end inline asm
	ld.shared.u32 	%r784, [%r1951+1216];
	ld.shared.u32 	%r785, [%r1954+88];
	// begin inline asm
	dp4a.s32.s32 %r783, %r784, %r785, %r671;
	// end inline asm
	ld.shared.u32 	%r788, [%r1951+1120];
	ld.shared.u32 	%r789, [%r1954+92];
	// begin inline asm
	dp4a.s32.s32 %r787, %r788, %r789, %r675;
	// end inline asm
	ld.shared.u32 	%r792, [%r1951+1136];
	ld.shared.u32 	%r793, [%r1954+92];
	// begin inline asm
	dp4a.s32.s32 %r791, %r792, %r793, %r679;
	// end inline asm
	ld.shared.u32 	%r796, [%r1951+1152];
	ld.shared.u32 	%r797, [%r1954+92];
	// begin inline asm
	dp4a.s32.s32 %r795, %r796, %r797, %r683;
	// end inline asm
	ld.shared.u32 	%r800, [%r1951+1168];
	ld.shared.u32 	%r801, [%r1954+92];
	// begin inline asm
	dp4a.s32.s32 %r799, %r800, %r801, %r687;
	// end inline asm
	ld.shared.u32 	%r804, [%r1951+1184];
	ld.shared.u32 	%r805, [%r1954+92];
	// begin inline asm
	dp4a.s32.s32 %r803, %r804, %r805, %r691;
	// end inline asm
	ld.shared.u32 	%r808, [%r1951+1200];
	ld.shared.u32 	%r809, [%r1954+92];
	// begin inline asm
	dp4a.s32.s32 %r807, %r808, %r809, %r695;
	// end inline asm
	ld.shared.u32 	%r812, [%r1951+1216];
	ld.shared.u32 	%r813, [%r1954+92];
	// begin inline asm
	dp4a.s32.s32 %r811, %r812, %r813, %r699;
	// end inline asm
	ld.shared.u32 	%r816, [%r1951+1344];
	ld.shared.u32 	%r817, [%r1954+96];
	// begin inline asm
	dp4a.s32.s32 %r815, %r816, %r817, %r703;
	// end inline asm
	ld.shared.u32 	%r820, [%r1951+1360];
	ld.shared.u32 	%r821, [%r1954+96];
	// begin inline asm
	dp4a.s32.s32 %r819, %r820, %r821, %r707;
	// end inline asm
	ld.shared.u32 	%r824, [%r1951+1376];
	ld.shared.u32 	%r825, [%r1954+96];
	// begin inline asm
	dp4a.s32.s32 %r823, %r824, %r825, %r711;
	// end inline asm
	ld.shared.u32 	%r828, [%r1951+1392];
	ld.shared.u32 	%r829, [%r1954+96];
	// begin inline asm
	dp4a.s32.s32 %r827, %r828, %r829, %r715;
	// end inline asm
	ld.shared.u32 	%r832, [%r1951+1408];
	ld.shared.u32 	%r833, [%r1954+96];
	// begin inline asm
	dp4a.s32.s32 %r831, %r832, %r833, %r719;
	// end inline asm
	ld.shared.u32 	%r836, [%r1951+1424];
	ld.shared.u32 	%r837, [%r1954+96];
	// begin inline asm
	dp4a.s32.s32 %r835, %r836, %r837, %r723;
	// end inline asm
	ld.shared.u32 	%r840, [%r1951+1440];
	ld.shared.u32 	%r841, [%r1954+96];
	// begin inline asm
	dp4a.s32.s32 %r839, %r840, %r841, %r727;
	// end inline asm
	ld.shared.u32 	%r844, [%r1951+1344];
	ld.shared.u32 	%r845, [%r1954+100];
	// begin inline asm
	dp4a.s32.s32 %r843, %r844, %r845, %r731;
	// end inline asm
	ld.shared.u32 	%r848, [%r1951+1360];
	ld.shared.u32 	%r849, [%r1954+100];
	// begin inline asm
	dp4a.s32.s32 %r847, %r848, %r849, %r735;
	// end inline asm
	ld.shared.u32 	%r852, [%r1951+1376];
	ld.shared.u32 	%r853, [%r1954+100];
	// begin inline asm
	dp4a.s32.s32 %r851, %r852, %r853, %r739;
	// end inline asm
	ld.shared.u32 	%r856, [%r1951+1392];
	ld.shared.u32 	%r857, [%r1954+100];
	// begin inline asm
	dp4a.s32.s32 %r855, %r856, %r857, %r743;
	// end inline asm
	ld.shared.u32 	%r860, [%r1951+1408];
	ld.shared.u32 	%r861, [%r1954+100];
	// begin inline asm
	dp4a.s32.s32 %r859, %r860, %r861, %r747;
	// end inline asm
	ld.shared.u32 	%r864, [%r1951+1424];
	ld.shared.u32 	%r865, [%r1954+100];
	// begin inline asm
	dp4a.s32.s32 %r863, %r864, %r865, %r751;
	// end inline asm
	ld.shared.u32 	%r868, [%r1951+1440];
	ld.shared.u32 	%r869, [%r1954+100];
	// begin inline asm
	dp4a.s32.s32 %r867, %r868, %r869, %r755;
	// end inline asm
	ld.shared.u32 	%r872, [%r1951+1344];
	ld.shared.u32 	%r873, [%r1954+104];
	// begin inline asm
	dp4a.s32.s32 %r871, %r872, %r873, %r759;
	// end inline asm
	ld.shared.u32 	%r876, [%r1951+1360];
	ld.shared.u32 	%r877, [%r1954+104];
	// begin inline asm
	dp4a.s32.s32 %r875, %r876, %r877, %r763;
	// end inline asm
	ld.shared.u32 	%r880, [%r1951+1376];
	ld.shared.u32 	%r881, [%r1954+104];
	// begin inline asm
	dp4a.s32.s32 %r879, %r880, %r881, %r767;
	// end inline asm
	ld.shared.u32 	%r884, [%r1951+1392];
	ld.shared.u32 	%r885, [%r1954+104];
	// begin inline asm
	dp4a.s32.s32 %r883, %r884, %r885, %r771;
	// end inline asm
	ld.shared.u32 	%r888, [%r1951+1408];
	ld.shared.u32 	%r889, [%r1954+104];
	// begin inline asm
	dp4a.s32.s32 %r887, %r888, %r889, %r775;
	// end inline asm
	ld.shared.u32 	%r892, [%r1951+1424];
	ld.shared.u32 	%r893, [%r1954+104];
	// begin inline asm
	dp4a.s32.s32 %r891, %r892, %r893, %r779;
	// end inline asm
	ld.shared.u32 	%r896, [%r1951+1440];
	ld.shared.u32 	%r897, [%r1954+104];
	// begin inline asm
	dp4a.s32.s32 %r895, %r896, %r897, %r783;
	// end inline asm
	ld.shared.u32 	%r900, [%r1951+1344];
	ld.shared.u32 	%r901, [%r1954+108];
	// begin inline asm
	dp4a.s32.s32 %r899, %r900, %r901, %r787;
	// end inline asm
	ld.shared.u32 	%r904, [%r1951+1360];
	ld.shared.u32 	%r905, [%r1954+108];
	// begin inline asm
	dp4a.s32.s32 %r903, %r904, %r905, %r791;
	// end inline asm
	ld.shared.u32 	%r908, [%r1951+1376];
	ld.shared.u32 	%r909, [%r1954+108];
	// begin inline asm
	dp4a.s32.s32 %r907, %r908, %r909, %r795;
	// end inline asm
	ld.shared.u32 	%r912, [%r1951+1392];
	ld.shared.u32 	%r913, [%r1954+108];
	// begin inline asm
	dp4a.s32.s32 %r911, %r912, %r913, %r799;
	// end inline asm
	ld.shared.u32 	%r916, [%r1951+1408];
	ld.shared.u32 	%r917, [%r1954+108];
	// begin inline asm
	dp4a.s32.s32 %r915, %r916, %r917, %r803;
	// end inline asm
	ld.shared.u32 	%r920, [%r1951+1424];
	ld.shared.u32 	%r921, [%r1954+108];
	// begin inline asm
	dp4a.s32.s32 %r919, %r920, %r921, %r807;
	// end inline asm
	ld.shared.u32 	%r924, [%r1951+1440];
	ld.shared.u32 	%r925, [%r1954+108];
	// begin inline asm
	dp4a.s32.s32 %r923, %r924, %r925, %r811;
	// end inline asm
	ld.shared.u32 	%r928, [%r1951+1568];
	ld.shared.u32 	%r929, [%r1954+112];
	// begin inline asm
	dp4a.s32.s32 %r927, %r928, %r929, %r815;
	// end inline asm
	ld.shared.u32 	%r932, [%r1951+1584];
	ld.shared.u32 	%r933, [%r1954+112];
	// begin inline asm
	dp4a.s32.s32 %r931, %r932, %r933, %r819;
	// end inline asm
	ld.shared.u32 	%r936, [%r1951+1600];
	ld.shared.u32 	%r937, [%r1954+112];
	// begin inline asm
	dp4a.s32.s32 %r935, %r936, %r937, %r823;
	// end inline asm
	ld.shared.u32 	%r940, [%r1951+1616];
	ld.shared.u32 	%r941, [%r1954+112];
	// begin inline asm
	dp4a.s32.s32 %r939, %r940, %r941, %r827;
	// end inline asm
	ld.shared.u32 	%r944, [%r1951+1632];
	ld.shared.u32 	%r945, [%r1954+112];
	// begin inline asm
	dp4a.s32.s32 %r943, %r944, %r945, %r831;
	// end inline asm
	ld.shared.u32 	%r948, [%r1951+1648];
	ld.shared.u32 	%r949, [%r1954+112];
	// begin inline asm
	dp4a.s32.s32 %r947, %r948, %r949, %r835;
	// end inline asm
	ld.shared.u32 	%r952, [%r1951+1664];
	ld.shared.u32 	%r953, [%r1954+112];
	// begin inline asm
	dp4a.s32.s32 %r951, %r952, %r953, %r839;
	// end inline asm
	ld.shared.u32 	%r956, [%r1951+1568];
	ld.shared.u32 	%r957, [%r1954+116];
	// begin inline asm
	dp4a.s32.s32 %r955, %r956, %r957, %r843;
	// end inline asm
	ld.shared.u32 	%r960, [%r1951+1584];
	ld.shared.u32 	%r961, [%r1954+116];
	// begin inline asm
	dp4a.s32.s32 %r959, %r960, %r961, %r847;
	// end inline asm
	ld.shared.u32 	%r964, [%r1951+1600];
	ld.shared.u32 	%r965, [%r1954+116];
	// begin inline asm
	dp4a.s32.s32 %r963, %r964, %r965, %r851;
	// end inline asm
	ld.shared.u32 	%r968, [%r1951+1616];
	ld.shared.u32 	%r969, [%r1954+116];
	// begin inline asm
	dp4a.s32.s32 %r967, %r968, %r969, %r855;
	// end inline asm
	ld.shared.u32 	%r972, [%r1951+1632];
	ld.shared.u32 	%r973, [%r1954+116];
	// begin inline asm
	dp4a.s32.s32 %r971, %r972, %r973, %r859;
	// end inline asm
	ld.shared.u32 	%r976, [%r1951+1648];
	ld.shared.u32 	%r977, [%r1954+116];
	// begin inline asm
	dp4a.s32.s32 %r975, %r976, %r977, %r863;
	// end inline asm
	ld.shared.u32 	%r980, [%r1951+1664];
	ld.shared.u32 	%r981, [%r1954+116];
	// begin inline asm
	dp4a.s32.s32 %r979, %r980, %r981, %r867;
	// end inline asm
	ld.shared.u32 	%r984, [%r1951+1568];
	ld.shared.u32 	%r985, [%r1954+120];
	// begin inline asm
	dp4a.s32.s32 %r983, %r984, %r985, %r871;
	// end inline asm
	ld.shared.u32 	%r988, [%r1951+1584];
	ld.shared.u32 	%r989, [%r1954+120];
	// begin inline asm
	dp4a.s32.s32 %r987, %r988, %r989, %r875;
	// end inline asm
	ld.shared.u32 	%r992, [%r1951+1600];
	ld.shared.u32 	%r993, [%r1954+120];
	// begin inline asm
	dp4a.s32.s32 %r991, %r992, %r993, %r879;
	// end inline asm
	ld.shared.u32 	%r996, [%r1951+1616];
	ld.shared.u32 	%r997, [%r1954+120];
	// begin inline asm
	dp4a.s32.s32 %r995, %r996, %r997, %r883;
	// end inline asm
	ld.shared.u32 	%r1000, [%r1951+1632];
	ld.shared.u32 	%r1001, [%r1954+120];
	// begin inline asm
	dp4a.s32.s32 %r999, %r1000, %r1001, %r887;
	// end inline asm
	ld.shared.u32 	%r1004, [%r1951+1648];
	ld.shared.u32 	%r1005, [%r1954+120];
	// begin inline asm
	dp4a.s32.s32 %r1003, %r1004, %r1005, %r891;
	// end inline asm
	ld.shared.u32 	%r1008, [%r1951+1664];
	ld.shared.u32 	%r1009, [%r1954+120];
	// begin inline asm
	dp4a.s32.s32 %r1007, %r1008, %r1009, %r895;
	// end inline asm
	ld.shared.u32 	%r1012, [%r1951+1568];
	ld.shared.u32 	%r1013, [%r1954+124];
	// begin inline asm
	dp4a.s32.s32 %r1011, %r1012, %r1013, %r899;
	// end inline asm
	ld.shared.u32 	%r1016, [%r1951+1584];
	ld.shared.u32 	%r1017, [%r1954+124];
	// begin inline asm
	dp4a.s32.s32 %r1015, %r1016, %r1017, %r903;
	// end inline asm
	ld.shared.u32 	%r1020, [%r1951+1600];
	ld.shared.u32 	%r1021, [%r1954+124];
	// begin inline asm
	dp4a.s32.s32 %r1019, %r1020, %r1021, %r907;
	// end inline asm
	ld.shared.u32 	%r1024, [%r1951+1616];
	ld.shared.u32 	%r1025, [%r1954+124];
	// begin inline asm
	dp4a.s32.s32 %r1023, %r1024, %r1025, %r911;
	// end inline asm
	ld.shared.u32 	%r1028, [%r1951+1632];
	ld.shared.u32 	%r1029, [%r1954+124];
	// begin inline asm
	dp4a.s32.s32 %r1027, %r1028, %r1029, %r915;
	// end inline asm
	ld.shared.u32 	%r1032, [%r1951+1648];
	ld.shared.u32 	%r1033, [%r1954+124];
	// begin inline asm
	dp4a.s32.s32 %r1031, %r1032, %r1033, %r919;
	// end inline asm
	ld.shared.u32 	%r1036, [%r1951+1664];
	ld.shared.u32 	%r1037, [%r1954+124];
	// begin inline asm
	dp4a.s32.s32 %r1035, %r1036, %r1037, %r923;
	// end inline asm
	ld.shared.u32 	%r1040, [%r1951+1792];
	ld.shared.u32 	%r1041, [%r1954+128];
	// begin inline asm
	dp4a.s32.s32 %r1039, %r1040, %r1041, %r927;
	// end inline asm
	ld.shared.u32 	%r1044, [%r1951+1808];
	ld.shared.u32 	%r1045, [%r1954+128];
	// begin inline asm
	dp4a.s32.s32 %r1043, %r1044, %r1045, %r931;
	// end inline asm
	ld.shared.u32 	%r1048, [%r1951+1824];
	ld.shared.u32 	%r1049, [%r1954+128];
	// begin inline asm
	dp4a.s32.s32 %r1047, %r1048, %r1049, %r935;
	// end inline asm
	ld.shared.u32 	%r1052, [%r1951+1840];
	ld.shared.u32 	%r1053, [%r1954+128];
	// begin inline asm
	dp4a.s32.s32 %r1051, %r1052, %r1053, %r939;
	// end inline asm
	ld.shared.u32 	%r1056, [%r1951+1856];
	ld.shared.u32 	%r1057, [%r1954+128];
	// begin inline asm
	dp4a.s32.s32 %r1055, %r1056, %r1057, %r943;
	// end inline asm
	ld.shared.u32 	%r1060, [%r1951+1872];
	ld.shared.u32 	%r1061, [%r1954+128];
	// begin inline asm
	dp4a.s32.s32 %r1059, %r1060, %r1061, %r947;
	// end inline asm
	ld.shared.u32 	%r1064, [%r1951+1888];
	ld.shared.u32 	%r1065, [%r1954+128];
	// begin inline asm
	dp4a.s32.s32 %r1063, %r1064, %r1065, %r951;
	// end inline asm
	ld.shared.u32 	%r1068, [%r1951+1792];
	ld.shared.u32 	%r1069, [%r1954+132];
	// begin inline asm
	dp4a.s32.s32 %r1067, %r1068, %r1069, %r955;
	// end inline asm
	ld.shared.u32 	%r1072, [%r1951+1808];
	ld.shared.u32 	%r1073, [%r1954+132];
	// begin inline asm
	dp4a.s32.s32 %r1071, %r1072, %r1073, %r959;
	// end inline asm
	ld.shared.u32 	%r1076, [%r1951+1824];
	ld.shared.u32 	%r1077, [%r1954+132];
	// begin inline asm
	dp4a.s32.s32 %r1075, %r1076, %r1077, %r963;
	// end inline asm
	ld.shared.u32 	%r1080, [%r1951+1840];
	ld.shared.u32 	%r1081, [%r1954+132];
	// begin inline asm
	dp4a.s32.s32 %r1079, %r1080, %r1081, %r967;
	// end inline asm
	ld.shared.u32 	%r1084, [%r1951+1856];
	ld.shared.u32 	%r1085, [%r1954+132];
	// begin inline asm
	dp4a.s32.s32 %r1083, %r1084, %r1085, %r971;
	// end inline asm
	ld.shared.u32 	%r1088, [%r1951+1872];
	ld.shared.u32 	%r1089, [%r1954+132];
	// begin inline asm
	dp4a.s32.s32 %r1087, %r1088, %r1089, %r975;
	// end inline asm
	ld.shared.u32 	%r1092, [%r1951+1888];
	ld.shared.u32 	%r1093, [%r1954+132];
	// begin inline asm
	dp4a.s32.s32 %r1091, %r1092, %r1093, %r979;
	// end inline asm
	ld.shared.u32 	%r1096, [%r1951+1792];
	ld.shared.u32 	%r1097, [%r1954+136];
	// begin inline asm
	dp4a.s32.s32 %r1095, %r1096, %r1097, %r983;
	// end inline asm
	ld.shared.u32 	%r1100, [%r1951+1808];
	ld.shared.u32 	%r1101, [%r1954+136];
	// begin inline asm
	dp4a.s32.s32 %r1099, %r1100, %r1101, %r987;
	// end inline asm
	ld.shared.u32 	%r1104, [%r1951+1824];
	ld.shared.u32 	%r1105, [%r1954+136];
	// begin inline asm
	dp4a.s32.s32 %r1103, %r1104, %r1105, %r991;
	// end inline asm
	ld.shared.u32 	%r1108, [%r1951+1840];
	ld.shared.u32 	%r1109, [%r1954+136];
	// begin inline asm
	dp4a.s32.s32 %r1107, %r1108, %r1109, %r995;
	// end inline asm
	ld.shared.u32 	%r1112, [%r1951+1856];
	ld.shared.u32 	%r1113, [%r1954+136];
	// begin inline asm
	dp4a.s32.s32 %r1111, %r1112, %r1113, %r999;
	// end inline asm
	ld.shared.u32 	%r1116, [%r1951+1872];
	ld.shared.u32 	%r1117, [%r1954+136];
	// begin inline asm
	dp4a.s32.s32 %r1115, %r1116, %r1117, %r1003;
	// end inline asm
	ld.shared.u32 	%r1120, [%r1951+1888];
	ld.shared.u32 	%r1121, [%r1954+136];
	// begin inline asm
	dp4a.s32.s32 %r1119, %r1120, %r1121, %r1007;
	// end inline asm
	ld.shared.u32 	%r1124, [%r1951+1792];
	ld.shared.u32 	%r1125, [%r1954+140];
	// begin inline asm
	dp4a.s32.s32 %r1123, %r1124, %r1125, %r1011;
	// end inline asm
	ld.shared.u32 	%r1128, [%r1951+1808];
	ld.shared.u32 	%r1129, [%r1954+140];
	// begin inline asm
	dp4a.s32.s32 %r1127, %r1128, %r1129, %r1015;
	// end inline asm
	ld.shared.u32 	%r1132, [%r1951+1824];
	ld.shared.u32 	%r1133, [%r1954+140];
	// begin inline asm
	dp4a.s32.s32 %r1131, %r1132, %r1133, %r1019;
	// end inline asm
	ld.shared.u32 	%r1136, [%r1951+1840];
	ld.shared.u32 	%r1137, [%r1954+140];
	// begin inline asm
	dp4a.s32.s32 %r1135, %r1136, %r1137, %r1023;
	// end inline asm
	ld.shared.u32 	%r1140, [%r1951+1856];
	ld.shared.u32 	%r1141, [%r1954+140];
	// begin inline asm
	dp4a.s32.s32 %r1139, %r1140, %r1141, %r1027;
	// end inline asm
	ld.shared.u32 	%r1144, [%r1951+1872];
	ld.shared.u32 	%r1145, [%r1954+140];
	// begin inline asm
	dp4a.s32.s32 %r1143, %r1144, %r1145, %r1031;
	// end inline asm
	ld.shared.u32 	%r1148, [%r1951+1888];
	ld.shared.u32 	%r1149, [%r1954+140];
	// begin inline asm
	dp4a.s32.s32 %r1147, %r1148, %r1149, %r1035;
	// end inline asm
	ld.shared.u32 	%r1152, [%r1951+2016];
	ld.shared.u32 	%r1153, [%r1954+144];
	// begin inline asm
	dp4a.s32.s32 %r1151, %r1152, %r1153, %r1039;
	// end inline asm
	ld.shared.u32 	%r1156, [%r1951+2032];
	ld.shared.u32 	%r1157, [%r1954+144];
	// begin inline asm
	dp4a.s32.s32 %r1155, %r1156, %r1157, %r1043;
	// end inline asm
	ld.shared.u32 	%r1160, [%r1951+2048];
	ld.shared.u32 	%r1161, [%r1954+144];
	// begin inline asm
	dp4a.s32.s32 %r1159, %r1160, %r1161, %r1047;
	// end inline asm
	ld.shared.u32 	%r1164, [%r1951+2064];
	ld.shared.u32 	%r1165, [%r1954+144];
	// begin inline asm
	dp4a.s32.s32 %r1163, %r1164, %r1165, %r1051;
	// end inline asm
	ld.shared.u32 	%r1168, [%r1951+2080];
	ld.shared.u32 	%r1169, [%r1954+144];
	// begin inline asm
	dp4a.s32.s32 %r1167, %r1168, %r1169, %r1055;
	// end inline asm
	ld.shared.u32 	%r1172, [%r1951+2096];
	ld.shared.u32 	%r1173, [%r1954+144];
	// begin inline asm
	dp4a.s32.s32 %r1171, %r1172, %r1173, %r1059;
	// end inline asm
	ld.shared.u32 	%r1176, [%r1951+2112];
	ld.shared.u32 	%r1177, [%r1954+144];
	// begin inline asm
	dp4a.s32.s32 %r1175, %r1176, %r1177, %r1063;
	// end inline asm
	ld.shared.u32 	%r1180, [%r1951+2016];
	ld.shared.u32 	%r1181, [%r1954+148];
	// begin inline asm
	dp4a.s32.s32 %r1179, %r1180, %r1181, %r1067;
	// end inline asm
	ld.shared.u32 	%r1184, [%r1951+2032];
	ld.shared.u32 	%r1185, [%r1954+148];
	// begin inline asm
	dp4a.s32.s32 %r1183, %r1184, %r1185, %r1071;
	// end inline asm
	ld.shared.u32 	%r1188, [%r1951+2048];
	ld.shared.u32 	%r1189, [%r1954+148];
	// begin inline asm
	dp4a.s32.s32 %r1187, %r1188, %r1189, %r1075;
	// end inline asm
	ld.shared.u32 	%r1192, [%r1951+2064];
	ld.shared.u32 	%r1193, [%r1954+148];
	// begin inline asm
	dp4a.s32.s32 %r1191, %r1192, %r1193, %r1079;
	// end inline asm
	ld.shared.u32 	%r1196, [%r1951+2080];
	ld.shared.u32 	%r1197, [%r1954+148];
	// begin inline asm
	dp4a.s32.s32 %r1195, %r1196, %r1197, %r1083;
	// end inline asm
	ld.shared.u32 	%r1200, [%r1951+2096];
	ld.shared.u32 	%r1201, [%r1954+148];
	// begin inline asm
	dp4a.s32.s32 %r1199, %r1200, %r1201, %r1087;
	// end inline asm
	ld.shared.u32 	%r1204, [%r1951+2112];
	ld.shared.u32 	%r1205, [%r1954+148];
	// begin inline asm
	dp4a.s32.s32 %r1203, %r1204, %r1205, %r1091;
	// end inline asm
	ld.shared.u32 	%r1208, [%r1951+2016];
	ld.shared.u32 	%r1209, [%r1954+152];
	// begin inline asm
	dp4a.s32.s32 %r1207, %r1208, %r1209, %r1095;
	// end inline asm
	ld.shared.u32 	%r1212, [%r1951+2032];
	ld.shared.u32 	%r1213, [%r1954+152];
	// begin inline asm
	dp4a.s32.s32 %r1211, %r1212, %r1213, %r1099;
	// end inline asm
	ld.shared.u32 	%r1216, [%r1951+2048];
	ld.shared.u32 	%r1217, [%r1954+152];
	// begin inline asm
	dp4a.s32.s32 %r1215, %r1216, %r1217, %r1103;
	// end inline asm
	ld.shared.u32 	%r1220, [%r1951+2064];
	ld.shared.u32 	%r1221, [%r1954+152];
	// begin inline asm
	dp4a.s32.s32 %r1219, %r1220, %r1221, %r1107;
	// end inline asm
	ld.shared.u32 	%r1224, [%r1951+2080];
	ld.shared.u32 	%r1225, [%r1954+152];
	// begin inline asm
	dp4a.s32.s32 %r1223, %r1224, %r1225, %r1111;
	// end inline asm
	ld.shared.u32 	%r1228, [%r1951+2096];
	ld.shared.u32 	%r1229, [%r1954+152];
	// begin inline asm
	dp4a.s32.s32 %r1227, %r1228, %r1229, %r1115;
	// end inline asm
	ld.shared.u32 	%r1232, [%r1951+2112];
	ld.shared.u32 	%r1233, [%r1954+152];
	// begin inline asm
	dp4a.s32.s32 %r1231, %r1232, %r1233, %r1119;
	// end inline asm
	ld.shared.u32 	%r1236, [%r1951+2016];
	ld.shared.u32 	%r1237, [%r1954+156];
	// begin inline asm
	dp4a.s32.s32 %r1235, %r1236, %r1237, %r1123;
	// end inline asm
	ld.shared.u32 	%r1240, [%r1951+2032];
	ld.shared.u32 	%r1241, [%r1954+156];
	// begin inline asm
	dp4a.s32.s32 %r1239, %r1240, %r1241, %r1127;
	// end inline asm
	ld.shared.u32 	%r1244, [%r1951+2048];
	ld.shared.u32 	%r1245, [%r1954+156];
	// begin inline asm
	dp4a.s32.s32 %r1243, %r1244, %r1245, %r1131;
	// end inline asm
	ld.shared.u32 	%r1248, [%r1951+2064];
	ld.shared.u32 	%r1249, [%r1954+156];
	// begin inline asm
	dp4a.s32.s32 %r1247, %r1248, %r1249, %r1135;
	// end inline asm
	ld.shared.u32 	%r1252, [%r1951+2080];
	ld.shared.u32 	%r1253, [%r1954+156];
	// begin inline asm
	dp4a.s32.s32 %r1251, %r1252, %r1253, %r1139;
	// end inline asm
	ld.shared.u32 	%r1256, [%r1951+2096];
	ld.shared.u32 	%r1257, [%r1954+156];
	// begin inline asm
	dp4a.s32.s32 %r1255, %r1256, %r1257, %r1143;
	// end inline asm
	ld.shared.u32 	%r1260, [%r1951+2112];
	ld.shared.u32 	%r1261, [%r1954+156];
	// begin inline asm
	dp4a.s32.s32 %r1259, %r1260, %r1261, %r1147;
	// end inline asm
	ld.shared.u32 	%r1264, [%r1951+2240];
	ld.shared.u32 	%r1265, [%r1954+160];
	// begin inline asm
	dp4a.s32.s32 %r1263, %r1264, %r1265, %r1151;
	// end inline asm
	ld.shared.u32 	%r1268, [%r1951+2256];
	ld.shared.u32 	%r1269, [%r1954+160];
	// begin inline asm
	dp4a.s32.s32 %r1267, %r1268, %r1269, %r1155;
	// end inline asm
	ld.shared.u32 	%r1272, [%r1951+2272];
	ld.shared.u32 	%r1273, [%r1954+160];
	// begin inline asm
	dp4a.s32.s32 %r1271, %r1272, %r1273, %r1159;
	// end inline asm
	ld.shared.u32 	%r1276, [%r1951+2288];
	ld.shared.u32 	%r1277, [%r1954+160];
	// begin inline asm
	dp4a.s32.s32 %r1275, %r1276, %r1277, %r1163;
	// end inline asm
	ld.shared.u32 	%r1280, [%r1951+2304];
	ld.shared.u32 	%r1281, [%r1954+160];
	// begin inline asm
	dp4a.s32.s32 %r1279, %r1280, %r1281, %r1167;
	// end inline asm
	ld.shared.u32 	%r1284, [%r1951+2320];
	ld.shared.u32 	%r1285, [%r1954+160];
	// begin inline asm
	dp4a.s32.s32 %r1283, %r1284, %r1285, %r1171;
	// end inline asm
	ld.shared.u32 	%r1288, [%r1951+2336];
	ld.shared.u32 	%r1289, [%r1954+160];
	// begin inline asm
	dp4a.s32.s32 %r1287, %r1288, %r1289, %r1175;
	// end inline asm
	ld.shared.u32 	%r1292, [%r1951+2240];
	ld.shared.u32 	%r1293, [%r1954+164];
	// begin inline asm
	dp4a.s32.s32 %r1291, %r1292, %r1293, %r1179;
	// end inline asm
	ld.shared.u32 	%r1296, [%r1951+2256];
	ld.shared.u32 	%r1297, [%r1954+164];
	// begin inline asm
	dp4a.s32.s32 %r1295, %r1296, %r1297, %r1183;
	// end inline asm
	ld.shared.u32 	%r1300, [%r1951+2272];
	ld.shared.u32 	%r1301, [%r1954+164];
	// begin inline asm
	dp4a.s32.s32 %r1299, %r1300, %r1301, %r1187;
	// end inline asm
	ld.shared.u32 	%r1304, [%r1951+2288];
	ld.shared.u32 	%r1305, [%r1954+164];
	// begin inline asm
	dp4a.s32.s32 %r1303, %r1304, %r1305, %r1191;
	// end inline asm
	ld.shared.u32 	%r1308, [%r1951+2304];
	ld.shared.u32 	%r1309, [%r1954+164];
	// begin inline asm
	dp4a.s32.s32 %r1307, %r1308, %r1309, %r1195;
	// end inline asm
	ld.shared.u32 	%r1312, [%r1951+2320];
	ld.shared.u32 	%r1313, [%r1954+164];
	// begin inline asm
	dp4a.s32.s32 %r1311, %r1312, %r1313, %r1199;
	// end inline asm
	ld.shared.u32 	%r1316, [%r1951+2336];
	ld.shared.u32 	%r1317, [%r1954+164];
	// begin inline asm
	dp4a.s32.s32 %r1315, %r1316, %r1317, %r1203;
	// end inline asm
	ld.shared.u32 	%r1320, [%r1951+2240];
	ld.shared.u32 	%r1321, [%r1954+168];
	// begin inline asm
	dp4a.s32.s32 %r1319, %r1320, %r1321, %r1207;
	// end inline asm
	ld.shared.u32 	%r1324, [%r1951+2256];
	ld.shared.u32 	%r1325, [%r1954+168];
	// begin inline asm
	dp4a.s32.s32 %r1323, %r1324, %r1325, %r1211;
	// end inline asm
	ld.shared.u32 	%r1328, [%r1951+2272];
	ld.shared.u32 	%r1329, [%r1954+168];
	// begin inline asm
	dp4a.s32.s32 %r1327, %r1328, %r1329, %r1215;
	// end inline asm
	ld.shared.u32 	%r1332, [%r1951+2288];
	ld.shared.u32 	%r1333, [%r1954+168];
	// begin inline asm
	dp4a.s32.s32 %r1331, %r1332, %r1333, %r1219;
	// end inline asm
	ld.shared.u32 	%r1336, [%r1951+2304];
	ld.shared.u32 	%r1337, [%r1954+168];
	// begin inline asm
	dp4a.s32.s32 %r1335, %r1336, %r1337, %r1223;
	// end inline asm
	ld.shared.u32 	%r1340, [%r1951+2320];
	ld.shared.u32 	%r1341, [%r1954+168];
	// begin inline asm
	dp4a.s32.s32 %r1339, %r1340, %r1341, %r1227;
	// end inline asm
	ld.shared.u32 	%r1344, [%r1951+2336];
	ld.shared.u32 	%r1345, [%r1954+168];
	// begin inline asm
	dp4a.s32.s32 %r1343, %r1344, %r1345, %r1231;
	// end inline asm
	ld.shared.u32 	%r1348, [%r1951+2240];
	ld.shared.u32 	%r1349, [%r1954+172];
	// begin inline asm
	dp4a.s32.s32 %r1347, %r1348, %r1349, %r1235;
	// end inline asm
	ld.shared.u32 	%r1352, [%r1951+2256];
	ld.shared.u32 	%r1353, [%r1954+172];
	// begin inline asm
	dp4a.s32.s32 %r1351, %r1352, %r1353, %r1239;
	// end inline asm
	ld.shared.u32 	%r1356, [%r1951+2272];
	ld.shared.u32 	%r1357, [%r1954+172];
	// begin inline asm
	dp4a.s32.s32 %r1355, %r1356, %r1357, %r1243;
	// end inline asm
	ld.shared.u32 	%r1360, [%r1951+2288];
	ld.shared.u32 	%r1361, [%r1954+172];
	// begin inline asm
	dp4a.s32.s32 %r1359, %r1360, %r1361, %r1247;
	// end inline asm
	ld.shared.u32 	%r1364, [%r1951+2304];
	ld.shared.u32 	%r1365, [%r1954+172];
	// begin inline asm
	dp4a.s32.s32 %r1363, %r1364, %r1365, %r1251;
	// end inline asm
	ld.shared.u32 	%r1368, [%r1951+2320];
	ld.shared.u32 	%r1369, [%r1954+172];
	// begin inline asm
	dp4a.s32.s32 %r1367, %r1368, %r1369, %r1255;
	// end inline asm
	ld.shared.u32 	%r1372, [%r1951+2336];
	ld.shared.u32 	%r1373, [%r1954+172];
	// begin inline asm
	dp4a.s32.s32 %r1371, %r1372, %r1373, %r1259;
	// end inline asm
	ld.shared.u32 	%r1376, [%r1951+2464];
	ld.shared.u32 	%r1377, [%r1954+176];
	// begin inline asm
	dp4a.s32.s32 %r1375, %r1376, %r1377, %r1263;
	// end inline asm
	ld.shared.u32 	%r1380, [%r1951+2480];
	ld.shared.u32 	%r1381, [%r1954+176];
	// begin inline asm
	dp4a.s32.s32 %r1379, %r1380, %r1381, %r1267;
	// end inline asm
	ld.shared.u32 	%r1384, [%r1951+2496];
	ld.shared.u32 	%r1385, [%r1954+176];
	// begin inline asm
	dp4a.s32.s32 %r1383, %r1384, %r1385, %r1271;
	// end inline asm
	ld.shared.u32 	%r1388, [%r1951+2512];
	ld.shared.u32 	%r1389, [%r1954+176];
	// begin inline asm
	dp4a.s32.s32 %r1387, %r1388, %r1389, %r1275;
	// end inline asm
	ld.shared.u32 	%r1392, [%r1951+2528];
	ld.shared.u32 	%r1393, [%r1954+176];
	// begin inline asm
	dp4a.s32.s32 %r1391, %r1392, %r1393, %r1279;
	// end inline asm
	ld.shared.u32 	%r1396, [%r1951+2544];
	ld.shared.u32 	%r1397, [%r1954+176];
	// begin inline asm
	dp4a.s32.s32 %r1395, %r1396, %r1397, %r1283;
	// end inline asm
	ld.shared.u32 	%r1400, [%r1951+2560];
	ld.shared.u32 	%r1401, [%r1954+176];
	// begin inline asm
	dp4a.s32.s32 %r1399, %r1400, %r1401, %r1287;
	// end inline asm
	ld.shared.u32 	%r1404, [%r1951+2464];
	ld.shared.u32 	%r1405, [%r1954+180];
	// begin inline asm
	dp4a.s32.s32 %r1403, %r1404, %r1405, %r1291;
	// end inline asm
	ld.shared.u32 	%r1408, [%r1951+2480];
	ld.shared.u32 	%r1409, [%r1954+180];
	// begin inline asm
	dp4a.s32.s32 %r1407, %r1408, %r1409, %r1295;
	// end inline asm
	ld.shared.u32 	%r1412, [%r1951+2496];
	ld.shared.u32 	%r1413, [%r1954+180];
	// begin inline asm
	dp4a.s32.s32 %r1411, %r1412, %r1413, %r1299;
	// end inline asm
	ld.shared.u32 	%r1416, [%r1951+2512];
	ld.shared.u32 	%r1417, [%r1954+180];
	// begin inline asm
	dp4a.s32.s32 %r1415, %r1416, %r1417, %r1303;
	// end inline asm
	ld.shared.u32 	%r1420, [%r1951+2528];
	ld.shared.u32 	%r1421, [%r1954+180];
	// begin inline asm
	dp4a.s32.s32 %r1419, %r1420, %r1421, %r1307;
	// end inline asm
	ld.shared.u32 	%r1424, [%r1951+2544];
	ld.shared.u32 	%r1425, [%r1954+180];
	// begin inline asm
	dp4a.s32.s32 %r1423, %r1424, %r1425, %r1311;
	// end inline asm
	ld.shared.u32 	%r1428, [%r1951+2560];
	ld.shared.u32 	%r1429, [%r1954+180];
	// begin inline asm
	dp4a.s32.s32 %r1427, %r1428, %r1429, %r1315;
	// end inline asm
	ld.shared.u32 	%r1432, [%r1951+2464];
	ld.shared.u32 	%r1433, [%r1954+184];
	// begin inline asm
	dp4a.s32.s32 %r1431, %r1432, %r1433, %r1319;
	// end inline asm
	ld.shared.u32 	%r1436, [%r1951+2480];
	ld.shared.u32 	%r1437, [%r1954+184];
	// begin inline asm
	dp4a.s32.s32 %r1435, %r1436, %r1437, %r1323;
	// end inline asm
	ld.shared.u32 	%r1440, [%r1951+2496];
	ld.shared.u32 	%r1441, [%r1954+184];
	// begin inline asm
	dp4a.s32.s32 %r1439, %r1440, %r1441, %r1327;
	// end inline asm
	ld.shared.u32 	%r1444, [%r1951+2512];
	ld.shared.u32 	%r1445, [%r1954+184];
	// begin inline asm
	dp4a.s32.s32 %r1443, %r1444, %r1445, %r1331;
	// end inline asm
	ld.shared.u32 	%r1448, [%r1951+2528];
	ld.shared.u32 	%r1449, [%r1954+184];
	// begin inline asm
	dp4a.s32.s32 %r1447, %r1448, %r1449, %r1335;
	// end inline asm
	ld.shared.u32 	%r1452, [%r1951+2544];
	ld.shared.u32 	%r1453, [%r1954+184];
	// begin inline asm
	dp4a.s32.s32 %r1451, %r1452, %r1453, %r1339;
	// end inline asm
	ld.shared.u32 	%r1456, [%r1951+2560];
	ld.shared.u32 	%r1457, [%r1954+184];
	// begin inline asm
	dp4a.s32.s32 %r1455, %r1456, %r1457, %r1343;
	// end inline asm
	ld.shared.u32 	%r1460, [%r1951+2464];
	ld.shared.u32 	%r1461, [%r1954+188];
	// begin inline asm
	dp4a.s32.s32 %r1459, %r1460, %r1461, %r1347;
	// end inline asm
	ld.shared.u32 	%r1464, [%r1951+2480];
	ld.shared.u32 	%r1465, [%r1954+188];
	// begin inline asm
	dp4a.s32.s32 %r1463, %r1464, %r1465, %r1351;
	// end inline asm
	ld.shared.u32 	%r1468, [%r1951+2496];
	ld.shared.u32 	%r1469, [%r1954+188];
	// begin inline asm
	dp4a.s32.s32 %r1467, %r1468, %r1469, %r1355;
	// end inline asm
	ld.shared.u32 	%r1472, [%r1951+2512];
	ld.shared.u32 	%r1473, [%r1954+188];
	// begin inline asm
	dp4a.s32.s32 %r1471, %r1472, %r1473, %r1359;
	// end inline asm
	ld.shared.u32 	%r1476, [%r1951+2528];
	ld.shared.u32 	%r1477, [%r1954+188];
	// begin inline asm
	dp4a.s32.s32 %r1475, %r1476, %r1477, %r1363;
	// end inline asm
	ld.shared.u32 	%r1480, [%r1951+2544];
	ld.shared.u32 	%r1481, [%r1954+188];
	// begin inline asm
	dp4a.s32.s32 %r1479, %r1480, %r1481, %r1367;
	// end inline asm
	ld.shared.u32 	%r1484, [%r1951+2560];
	ld.shared.u32 	%r1485, [%r1954+188];
	// begin inline asm
	dp4a.s32.s32 %r1483, %r1484, %r1485, %r1371;
	// end inline asm
	ld.shared.u32 	%r1488, [%r1951+2688];
	ld.shared.u32 	%r1489, [%r1954+192];
	// begin inline asm
	dp4a.s32.s32 %r1487, %r1488, %r1489, %r1375;
	// end inline asm
	ld.shared.u32 	%r1492, [%r1951+2704];
	ld.shared.u32 	%r1493, [%r1954+192];
	// begin inline asm
	dp4a.s32.s32 %r1491, %r1492, %r1493, %r1379;
	// end inline asm
	ld.shared.u32 	%r1496, [%r1951+2720];
	ld.shared.u32 	%r1497, [%r1954+192];
	// begin inline asm
	dp4a.s32.s32 %r1495, %r1496, %r1497, %r1383;
	// end inline asm
	ld.shared.u32 	%r1500, [%r1951+2736];
	ld.shared.u32 	%r1501, [%r1954+192];
	// begin inline asm
	dp4a.s32.s32 %r1499, %r1500, %r1501, %r1387;
	// end inline asm
	ld.shared.u32 	%r1504, [%r1951+2752];
	ld.shared.u32 	%r1505, [%r1954+192];
	// begin inline asm
	dp4a.s32.s32 %r1503, %r1504, %r1505, %r1391;
	// end inline asm
	ld.shared.u32 	%r1508, [%r1951+2768];
	ld.shared.u32 	%r1509, [%r1954+192];
	// begin inline asm
	dp4a.s32.s32 %r1507, %r1508, %r1509, %r1395;
	// end inline asm
	ld.shared.u32 	%r1512, [%r1951+2784];
	ld.shared.u32 	%r1513, [%r1954+192];
	// begin inline asm
	dp4a.s32.s32 %r1511, %r1512, %r1513, %r1399;
	// end inline asm
	ld.shared.u32 	%r1516, [%r1951+2688];
	ld.shared.u32 	%r1517, [%r1954+196];
	// begin inline asm
	dp4a.s32.s32 %r1515, %r1516, %r1517, %r1403;
	// end inline asm
	ld.shared.u32 	%r1520, [%r1951+2704];
	ld.shared.u32 	%r1521, [%r1954+196];
	// begin inline asm
	dp4a.s32.s32 %r1519, %r1520, %r1521, %r1407;
	// end inline asm
	ld.shared.u32 	%r1524, [%r1951+2720];
	ld.shared.u32 	%r1525, [%r1954+196];
	// begin inline asm
	dp4a.s32.s32 %r1523, %r1524, %r1525, %r1411;
	// end inline asm
	ld.shared.u32 	%r1528, [%r1951+2736];
	ld.shared.u32 	%r1529, [%r1954+196];
	// begin inline asm
	dp4a.s32.s32 %r1527, %r1528, %r1529, %r1415;
	// end inline asm
	ld.shared.u32 	%r1532, [%r1951+2752];
	ld.shared.u32 	%r1533, [%r1954+196];
	// begin inline asm
	dp4a.s32.s32 %r1531, %r1532, %r1533, %r1419;
	// end inline asm
	ld.shared.u32 	%r1536, [%r1951+2768];
	ld.shared.u32 	%r1537, [%r1954+196];
	// begin inline asm
	dp4a.s32.s32 %r1535, %r1536, %r1537, %r1423;
	// end inline asm
	ld.shared.u32 	%r1540, [%r1951+2784];
	ld.shared.u32 	%r1541, [%r1954+196];
	// begin inline asm
	dp4a.s32.s32 %r1539, %r1540, %r1541, %r1427;
	// end inline asm
	ld.shared.u32 	%r1544, [%r1951+2688];
	ld.shared.u32 	%r1545, [%r1954+200];
	// begin inline asm
	dp4a.s32.s32 %r1543, %r1544, %r1545, %r1431;
	// end inline asm
	ld.shared.u32 	%r1548, [%r1951+2704];
	ld.shared.u32 	%r1549, [%r1954+200];
	// begin inline asm
	dp4a.s32.s32 %r1547, %r1548, %r1549, %r1435;
	// end inline asm
	ld.shared.u32 	%r1552, [%r1951+2720];
	ld.shared.u32 	%r1553, [%r1954+200];
	// begin inline asm
	dp4a.s32.s32 %r1551, %r1552, %r1553, %r1439;
	// end inline asm
	ld.shared.u32 	%r1556, [%r1951+2736];
	ld.shared.u32 	%r1557, [%r1954+200];
	// begin inline asm
	dp4a.s32.s32 %r1555, %r1556, %r1557, %r1443;
	// end inline asm
	ld.shared.u32 	%r1560, [%r1951+2752];
	ld.shared.u32 	%r1561, [%r1954+200];
	// begin inline asm
	dp4a.s32.s32 %r1559, %r1560, %r1561, %r1447;
	// end inline asm
	ld.shared.u32 	%r1564, [%r1951+2768];
	ld.shared.u32 	%r1565, [%r1954+200];
	// begin inline asm
	dp4a.s32.s32 %r1563, %r1564, %r1565, %r1451;
	// end inline asm
	ld.shared.u32 	%r1568, [%r1951+2784];
	ld.shared.u32 	%r1569, [%r1954+200];
	// begin inline asm
	dp4a.s32.s32 %r1567, %r1568, %r1569, %r1455;
	// end inline asm
	ld.shared.u32 	%r1572, [%r1951+2688];
	ld.shared.u32 	%r1573, [%r1954+204];
	// begin inline asm
	dp4a.s32.s32 %r1571, %r1572, %r1573, %r1459;
	// end inline asm
	ld.shared.u32 	%r1576, [%r1951+2704];
	ld.shared.u32 	%r1577, [%r1954+204];
	// begin inline asm
	dp4a.s32.s32 %r1575, %r1576, %r1577, %r1463;
	// end inline asm
	ld.shared.u32 	%r1580, [%r1951+2720];
	ld.shared.u32 	%r1581, [%r1954+204];
	// begin inline asm
	dp4a.s32.s32 %r1579, %r1580, %r1581, %r1467;
	// end inline asm
	ld.shared.u32 	%r1584, [%r1951+2736];
	ld.shared.u32 	%r1585, [%r1954+204];
	// begin inline asm
	dp4a.s32.s32 %r1583, %r1584, %r1585, %r1471;
	// end inline asm
	ld.shared.u32 	%r1588, [%r1951+2752];
	ld.shared.u32 	%r1589, [%r1954+204];
	// begin inline asm
	dp4a.s32.s32 %r1587, %r1588, %r1589, %r1475;
	// end inline asm
	ld.shared.u32 	%r1592, [%r1951+2768];
	ld.shared.u32 	%r1593, [%r1954+204];
	// begin inline asm
	dp4a.s32.s32 %r1591, %r1592, %r1593, %r1479;
	// end inline asm
	ld.shared.u32 	%r1596, [%r1951+2784];
	ld.shared.u32 	%r1597, [%r1954+204];
	// begin inline asm
	dp4a.s32.s32 %r1595, %r1596, %r1597, %r1483;
	// end inline asm
	ld.shared.u32 	%r1600, [%r1951+2912];
	ld.shared.u32 	%r1601, [%r1954+208];
	// begin inline asm
	dp4a.s32.s32 %r1599, %r1600, %r1601, %r1487;
	// end inline asm
	ld.shared.u32 	%r1604, [%r1951+2928];
	ld.shared.u32 	%r1605, [%r1954+208];
	// begin inline asm
	dp4a.s32.s32 %r1603, %r1604, %r1605, %r1491;
	// end inline asm
	ld.shared.u32 	%r1608, [%r1951+2944];
	ld.shared.u32 	%r1609, [%r1954+208];
	// begin inline asm
	dp4a.s32.s32 %r1607, %r1608, %r1609, %r1495;
	// end inline asm
	ld.shared.u32 	%r1612, [%r1951+2960];
	ld.shared.u32 	%r1613, [%r1954+208];
	// begin inline asm
	dp4a.s32.s32 %r1611, %r1612, %r1613, %r1499;
	// end inline asm
	ld.shared.u32 	%r1616, [%r1951+2976];
	ld.shared.u32 	%r1617, [%r1954+208];
	// begin inline asm
	dp4a.s32.s32 %r1615, %r1616, %r1617, %r1503;
	// end inline asm
	ld.shared.u32 	%r1620, [%r1951+2992];
	ld.shared.u32 	%r1621, [%r1954+208];
	// begin inline asm
	dp4a.s32.s32 %r1619, %r1620, %r1621, %r1507;
	// end inline asm
	ld.shared.u32 	%r1624, [%r1951+3008];
	ld.shared.u32 	%r1625, [%r1954+208];
	// begin inline asm
	dp4a.s32.s32 %r1623, %r1624, %r1625, %r1511;
	// end inline asm
	ld.shared.u32 	%r1628, [%r1951+2912];
	ld.shared.u32 	%r1629, [%r1954+212];
	// begin inline asm
	dp4a.s32.s32 %r1627, %r1628, %r1629, %r1515;
	// end inline asm
	ld.shared.u32 	%r1632, [%r1951+2928];
	ld.shared.u32 	%r1633, [%r1954+212];
	// begin inline asm
	dp4a.s32.s32 %r1631, %r1632, %r1633, %r1519;
	// end inline asm
	ld.shared.u32 	%r1636, [%r1951+2944];
	ld.shared.u32 	%r1637, [%r1954+212];
	// begin inline asm
	dp4a.s32.s32 %r1635, %r1636, %r1637, %r1523;
	// end inline asm
	ld.shared.u32 	%r1640, [%r1951+2960];
	ld.shared.u32 	%r1641, [%r1954+212];
	// begin inline asm
	dp4a.s32.s32 %r1639, %r1640, %r1641, %r1527;
	// end inline asm
	ld.shared.u32 	%r1644, [%r1951+2976];
	ld.shared.u32 	%r1645, [%r1954+212];
	// begin inline asm
	dp4a.s32.s32 %r1643, %r1644, %r1645, %r1531;
	// end inline asm
	ld.shared.u32 	%r1648, [%r1951+2992];
	ld.shared.u32 	%r1649, [%r1954+212];
	// begin inline asm
	dp4a.s32.s32 %r1647, %r1648, %r1649, %r1535;
	// end inline asm
	ld.shared.u32 	%r1652, [%r1951+3008];
	ld.shared.u32 	%r1653, [%r1954+212];
	// begin inline asm
	dp4a.s32.s32 %r1651, %r1652, %r1653, %r1539;
	// end inline asm
	ld.shared.u32 	%r1656, [%r1951+2912];
	ld.shared.u32 	%r1657, [%r1954+216];
	// begin inline asm
	dp4a.s32.s32 %r1655, %r1656, %r1657, %r1543;
	// end inline asm
	ld.shared.u32 	%r1660, [%r1951+2928];
	ld.shared.u32 	%r1661, [%r1954+216];
	// begin inline asm
	dp4a.s32.s32 %r1659, %r1660, %r1661, %r1547;
	// end inline asm
	ld.shared.u32 	%r1664, [%r1951+2944];
	ld.shared.u32 	%r1665, [%r1954+216];
	// begin inline asm
	dp4a.s32.s32 %r1663, %r1664, %r1665, %r1551;
	// end inline asm
	ld.shared.u32 	%r1668, [%r1951+2960];
	ld.shared.u32 	%r1669, [%r1954+216];
	// begin inline asm
	dp4a.s32.s32 %r1667, %r1668, %r1669, %r1555;
	// end inline asm
	ld.shared.u32 	%r1672, [%r1951+2976];
	ld.shared.u32 	%r1673, [%r1954+216];
	// begin inline asm
	dp4a.s32.s32 %r1671, %r1672, %r1673, %r1559;
	// end inline asm
	ld.shared.u32 	%r1676, [%r1951+2992];
	ld.shared.u32 	%r1677, [%r1954+216];
	// begin inline asm
	dp4a.s32.s32 %r1675, %r1676, %r1677, %r1563;
	// end inline asm
	ld.shared.u32 	%r1680, [%r1951+3008];
	ld.shared.u32 	%r1681, [%r1954+216];
	// begin inline asm
	dp4a.s32.s32 %r1679, %r1680, %r1681, %r1567;
	// end inline asm
	ld.shared.u32 	%r1684, [%r1951+2912];
	ld.shared.u32 	%r1685, [%r1954+220];
	// begin inline asm
	dp4a.s32.s32 %r1683, %r1684, %r1685, %r1571;
	// end inline asm
	ld.shared.u32 	%r1688, [%r1951+2928];
	ld.shared.u32 	%r1689, [%r1954+220];
	// begin inline asm
	dp4a.s32.s32 %r1687, %r1688, %r1689, %r1575;
	// end inline asm
	ld.shared.u32 	%r1692, [%r1951+2944];
	ld.shared.u32 	%r1693, [%r1954+220];
	// begin inline asm
	dp4a.s32.s32 %r1691, %r1692, %r1693, %r1579;
	// end inline asm
	ld.shared.u32 	%r1696, [%r1951+2960];
	ld.shared.u32 	%r1697, [%r1954+220];
	// begin inline asm
	dp4a.s32.s32 %r1695, %r1696, %r1697, %r1583;
	// end inline asm
	ld.shared.u32 	%r1700, [%r1951+2976];
	ld.shared.u32 	%r1701, [%r1954+220];
	// begin inline asm
	dp4a.s32.s32 %r1699, %r1700, %r1701, %r1587;
	// end inline asm
	ld.shared.u32 	%r1704, [%r1951+2992];
	ld.shared.u32 	%r1705, [%r1954+220];
	// begin inline asm
	dp4a.s32.s32 %r1703, %r1704, %r1705, %r1591;
	// end inline asm
	ld.shared.u32 	%r1708, [%r1951+3008];
	ld.shared.u32 	%r1709, [%r1954+220];
	// begin inline asm
	dp4a.s32.s32 %r1707, %r1708, %r1709, %r1595;
	// end inline asm
	ld.shared.u32 	%r1712, [%r1951+3136];
	ld.shared.u32 	%r1713, [%r1954+224];
	// begin inline asm
	dp4a.s32.s32 %r1711, %r1712, %r1713, %r1599;
	// end inline asm
	ld.shared.u32 	%r1716, [%r1951+3152];
	ld.shared.u32 	%r1717, [%r1954+224];
	// begin inline asm
	dp4a.s32.s32 %r1715, %r1716, %r1717, %r1603;
	// end inline asm
	ld.shared.u32 	%r1720, [%r1951+3168];
	ld.shared.u32 	%r1721, [%r1954+224];
	// begin inline asm
	dp4a.s32.s32 %r1719, %r1720, %r1721, %r1607;
	// end inline asm
	ld.shared.u32 	%r1724, [%r1951+3184];
	ld.shared.u32 	%r1725, [%r1954+224];
	// begin inline asm
	dp4a.s32.s32 %r1723, %r1724, %r1725, %r1611;
	// end inline asm
	ld.shared.u32 	%r1728, [%r1951+3200];
	ld.shared.u32 	%r1729, [%r1954+224];
	// begin inline asm
	dp4a.s32.s32 %r1727, %r1728, %r1729, %r1615;
	// end inline asm
	ld.shared.u32 	%r1732, [%r1951+3216];
	ld.shared.u32 	%r1733, [%r1954+224];
	// begin inline asm
	dp4a.s32.s32 %r1731, %r1732, %r1733, %r1619;
	// end inline asm
	ld.shared.u32 	%r1736, [%r1951+3232];
	ld.shared.u32 	%r1737, [%r1954+224];
	// begin inline asm
	dp4a.s32.s32 %r1735, %r1736, %r1737, %r1623;
	// end inline asm
	ld.shared.u32 	%r1740, [%r1951+3136];
	ld.shared.u32 	%r1741, [%r1954+228];
	// begin inline asm
	dp4a.s32.s32 %r1739, %r1740, %r1741, %r1627;
	// end inline asm
	ld.shared.u32 	%r1744, [%r1951+3152];
	ld.shared.u32 	%r1745, [%r1954+228];
	// begin inline asm
	dp4a.s32.s32 %r1743, %r1744, %r1745, %r1631;
	// end inline asm
	ld.shared.u32 	%r1748, [%r1951+3168];
	ld.shared.u32 	%r1749, [%r1954+228];
	// begin inline asm
	dp4a.s32.s32 %r1747, %r1748, %r1749, %r1635;
	// end inline asm
	ld.shared.u32 	%r1752, [%r1951+3184];
	ld.shared.u32 	%r1753, [%r1954+228];
	// begin inline asm
	dp4a.s32.s32 %r1751, %r1752, %r1753, %r1639;
	// end inline asm
	ld.shared.u32 	%r1756, [%r1951+3200];
	ld.shared.u32 	%r1757, [%r1954+228];
	// begin inline asm
	dp4a.s32.s32 %r1755, %r1756, %r1757, %r1643;
	// end inline asm
	ld.shared.u32 	%r1760, [%r1951+3216];
	ld.shared.u32 	%r1761, [%r1954+228];
	// begin inline asm
	dp4a.s32.s32 %r1759, %r1760, %r1761, %r1647;
	// end inline asm
	ld.shared.u32 	%r1764, [%r1951+3232];
	ld.shared.u32 	%r1765, [%r1954+228];
	// begin inline asm
	dp4a.s32.s32 %r1763, %r1764, %r1765, %r1651;
	// end inline asm
	ld.shared.u32 	%r1768, [%r1951+3136];
	ld.shared.u32 	%r1769, [%r1954+232];
	// begin inline asm
	dp4a.s32.s32 %r1767, %r1768, %r1769, %r1655;
	// end inline asm
	ld.shared.u32 	%r1772, [%r1951+3152];
	ld.shared.u32 	%r1773, [%r1954+232];
	// begin inline asm
	dp4a.s32.s32 %r1771, %r1772, %r1773, %r1659;
	// end inline asm
	ld.shared.u32 	%r1776, [%r1951+3168];
	ld.shared.u32 	%r1777, [%r1954+232];
	// begin inline asm
	dp4a.s32.s32 %r1775, %r1776, %r1777, %r1663;
	// end inline asm
	ld.shared.u32 	%r1780, [%r1951+3184];
	ld.shared.u32 	%r1781, [%r1954+232];
	// begin inline asm
	dp4a.s32.s32 %r1779, %r1780, %r1781, %r1667;
	// end inline asm
	ld.shared.u32 	%r1784, [%r1951+3200];
	ld.shared.u32 	%r1785, [%r1954+232];
	// begin inline asm
	dp4a.s32.s32 %r1783, %r1784, %r1785, %r1671;
	// end inline asm
	ld.shared.u32 	%r1788, [%r1951+3216];
	ld.shared.u32 	%r1789, [%r1954+232];
	// begin inline asm
	dp4a.s32.s32 %r1787, %r1788, %r1789, %r1675;
	// end inline asm
	ld.shared.u32 	%r1792, [%r1951+3232];
	ld.shared.u32 	%r1793, [%r1954+232];
	// begin inline asm
	dp4a.s32.s32 %r1791, %r1792, %r1793, %r1679;
	// end inline asm
	ld.shared.u32 	%r1796, [%r1951+3136];
	ld.shared.u32 	%r1797, [%r1954+236];
	// begin inline asm
	dp4a.s32.s32 %r1795, %r1796, %r1797, %r1683;
	// end inline asm
	ld.shared.u32 	%r1800, [%r1951+3152];
	ld.shared.u32 	%r1801, [%r1954+236];
	// begin inline asm
	dp4a.s32.s32 %r1799, %r1800, %r1801, %r1687;
	// end inline asm
	ld.shared.u32 	%r1804, [%r1951+3168];
	ld.shared.u32 	%r1805, [%r1954+236];
	// begin inline asm
	dp4a.s32.s32 %r1803, %r1804, %r1805, %r1691;
	// end inline asm
	ld.shared.u32 	%r1808, [%r1951+3184];
	ld.shared.u32 	%r1809, [%r1954+236];
	// begin inline asm
	dp4a.s32.s32 %r1807, %r1808, %r1809, %r1695;
	// end inline asm
	ld.shared.u32 	%r1812, [%r1951+3200];
	ld.shared.u32 	%r1813, [%r1954+236];
	// begin inline asm
	dp4a.s32.s32 %r1811, %r1812, %r1813, %r1699;
	// end inline asm
	ld.shared.u32 	%r1816, [%r1951+3216];
	ld.shared.u32 	%r1817, [%r1954+236];
	// begin inline asm
	dp4a.s32.s32 %r1815, %r1816, %r1817, %r1703;
	// end inline asm
	ld.shared.u32 	%r1820, [%r1951+3232];
	ld.shared.u32 	%r1821, [%r1954+236];
	// begin inline asm
	dp4a.s32.s32 %r1819, %r1820, %r1821, %r1707;
	// end inline asm
	ld.shared.u32 	%r1824, [%r1951+3360];
	ld.shared.u32 	%r1825, [%r1954+240];
	// begin inline asm
	dp4a.s32.s32 %r2201, %r1824, %r1825, %r1711;
	// end inline asm
	ld.shared.u32 	%r1828, [%r1951+3376];
	ld.shared.u32 	%r1829, [%r1954+240];
	// begin inline asm
	dp4a.s32.s32 %r2197, %r1828, %r1829, %r1715;
	// end inline asm
	ld.shared.u32 	%r1832, [%r1951+3392];
	ld.shared.u32 	%r1833, [%r1954+240];
	// begin inline asm
	dp4a.s32.s32 %r2193, %r1832, %r1833, %r1719;
	// end inline asm
	ld.shared.u32 	%r1836, [%r1951+3408];
	ld.shared.u32 	%r1837, [%r1954+240];
	// begin inline asm
	dp4a.s32.s32 %r2189, %r1836, %r1837, %r1723;
	// end inline asm
	ld.shared.u32 	%r1840, [%r1951+3424];
	ld.shared.u32 	%r1841, [%r1954+240];
	// begin inline asm
	dp4a.s32.s32 %r2185, %r1840, %r1841, %r1727;
	// end inline asm
	ld.shared.u32 	%r1844, [%r1951+3440];
	ld.shared.u32 	%r1845, [%r1954+240];
	// begin inline asm
	dp4a.s32.s32 %r2181, %r1844, %r1845, %r1731;
	// end inline asm
	ld.shared.u32 	%r1848, [%r1951+3456];
	ld.shared.u32 	%r1849, [%r1954+240];
	// begin inline asm
	dp4a.s32.s32 %r2177, %r1848, %r1849, %r1735;
	// end inline asm
	ld.shared.u32 	%r1852, [%r1951+3360];
	ld.shared.u32 	%r1853, [%r1954+244];
	// begin inline asm
	dp4a.s32.s32 %r2200, %r1852, %r1853, %r1739;
	// end inline asm
	ld.shared.u32 	%r1856, [%r1951+3376];
	ld.shared.u32 	%r1857, [%r1954+244];
	// begin inline asm
	dp4a.s32.s32 %r2196, %r1856, %r1857, %r1743;
	// end inline asm
	ld.shared.u32 	%r1860, [%r1951+3392];
	ld.shared.u32 	%r1861, [%r1954+244];
	// begin inline asm
	dp4a.s32.s32 %r2192, %r1860, %r1861, %r1747;
	// end inline asm
	ld.shared.u32 	%r1864, [%r1951+3408];
	ld.shared.u32 	%r1865, [%r1954+244];
	// begin inline asm
	dp4a.s32.s32 %r2188, %r1864, %r1865, %r1751;
	// end inline asm
	ld.shared.u32 	%r1868, [%r1951+3424];
	ld.shared.u32 	%r1869, [%r1954+244];
	// begin inline asm
	dp4a.s32.s32 %r2184, %r1868, %r1869, %r1755;
	// end inline asm
	ld.shared.u32 	%r1872, [%r1951+3440];
	ld.shared.u32 	%r1873, [%r1954+244];
	// begin inline asm
	dp4a.s32.s32 %r2180, %r1872, %r1873, %r1759;
	// end inline asm
	ld.shared.u32 	%r1876, [%r1951+3456];
	ld.shared.u32 	%r1877, [%r1954+244];
	// begin inline asm
	dp4a.s32.s32 %r2176, %r1876, %r1877, %r1763;
	// end inline asm
	ld.shared.u32 	%r1880, [%r1951+3360];
	ld.shared.u32 	%r1881, [%r1954+248];
	// begin inline asm
	dp4a.s32.s32 %r2199, %r1880, %r1881, %r1767;
	// end inline asm
	ld.shared.u32 	%r1884, [%r1951+3376];
	ld.shared.u32 	%r1885, [%r1954+248];
	// begin inline asm
	dp4a.s32.s32 %r2195, %r1884, %r1885, %r1771;
	// end inline asm
	ld.shared.u32 	%r1888, [%r1951+3392];
	ld.shared.u32 	%r1889, [%r1954+248];
	// begin inline asm
	dp4a.s32.s32 %r2191, %r1888, %r1889, %r1775;
	// end inline asm
	ld.shared.u32 	%r1892, [%r1951+3408];
	ld.shared.u32 	%r1893, [%r1954+248];
	// begin inline asm
	dp4a.s32.s32 %r2187, %r1892, %r1893, %r1779;
	// end inline asm
	ld.shared.u32 	%r1896, [%r1951+3424];
	ld.shared.u32 	%r1897, [%r1954+248];
	// begin inline asm
	dp4a.s32.s32 %r2183, %r1896, %r1897, %r1783;
	// end inline asm
	ld.shared.u32 	%r1900, [%r1951+3440];
	ld.shared.u32 	%r1901, [%r1954+248];
	// begin inline asm
	dp4a.s32.s32 %r2179, %r1900, %r1901, %r1787;
	// end inline asm
	ld.shared.u32 	%r1904, [%r1951+3456];
	ld.shared.u32 	%r1905, [%r1954+248];
	// begin inline asm
	dp4a.s32.s32 %r2175, %r1904, %r1905, %r1791;
	// end inline asm
	ld.shared.u32 	%r1908, [%r1951+3360];
	ld.shared.u32 	%r1909, [%r1954+252];
	// begin inline asm
	dp4a.s32.s32 %r2198, %r1908, %r1909, %r1795;
	// end inline asm
	ld.shared.u32 	%r1912, [%r1951+3376];
	ld.shared.u32 	%r1913, [%r1954+252];
	// begin inline asm
	dp4a.s32.s32 %r2194, %r1912, %r1913, %r1799;
	// end inline asm
	ld.shared.u32 	%r1916, [%r1951+3392];
	ld.shared.u32 	%r1917, [%r1954+252];
	// begin inline asm
	dp4a.s32.s32 %r2190, %r1916, %r1917, %r1803;
	// end inline asm
	ld.shared.u32 	%r1920, [%r1951+3408];
	ld.shared.u32 	%r1921, [%r1954+252];
	// begin inline asm
	dp4a.s32.s32 %r2186, %r1920, %r1921, %r1807;
	// end inline asm
	ld.shared.u32 	%r1924, [%r1951+3424];
	ld.shared.u32 	%r1925, [%r1954+252];
	// begin inline asm
	dp4a.s32.s32 %r2182, %r1924, %r1925, %r1811;
	// end inline asm
	ld.shared.u32 	%r1928, [%r1951+3440];
	ld.shared.u32 	%r1929, [%r1954+252];
	// begin inline asm
	dp4a.s32.s32 %r2178, %r1928, %r1929, %r1815;
	// end inline asm
	ld.shared.u32 	%r1932, [%r1951+3456];
	ld.shared.u32 	%r1933, [%r1954+252];
	// begin inline asm
	dp4a.s32.s32 %r2174, %r1932, %r1933, %r1819;
	// end inline asm
	add.s32 	%r2202, %r2202, 1;
	add.s32 	%r2173, %r2173, 50176;
	add.s32 	%r2172, %r2172, 50176;
	add.s32 	%r2171, %r2171, 50176;
	add.s32 	%r2170, %r2170, 50176;
	add.s32 	%r2169, %r2169, 50176;
	add.s32 	%r2168, %r2168, 50176;
	add.s32 	%r2167, %r2167, 50176;
	add.s64 	%rd287, %rd287, 256;
	setp.ne.s32 	%p1, %r2202, 8;
	@%p1 bra 	$L__BB1_1;
	shl.b32 	%r1955, %r4, 6;
	shl.b32 	%r1956, %r2, 2;
	add.s32 	%r1957, %r1955, %r1956;
	mul.lo.s32 	%r1958, %r4, 50176;
	mad.lo.s32 	%r1959, %r1, 100352, %r1958;
	mad.lo.s32 	%r1960, %r2, 3136, %r1959;
	add.s32 	%r1961, %r1960, %r3;
	add.s32 	%r1962, %r5, %r1961;
	cvta.to.global.u64 	%rd27, %rd6;
	cvta.to.global.u64 	%rd28, %rd7;
	cvta.to.global.u64 	%rd29, %rd5;
	cvt.s64.s32 	%rd30, %r2201;
	mad.lo.s64 	%rd31, %rd30, 189123040509952, 1073741824;
	shr.u64 	%rd32, %rd31, 31;
	cvt.u32.u64 	%r1963, %rd32;
	mul.wide.u32 	%rd33, %r1957, 4;
	add.s64 	%rd34, %rd27, %rd33;
	ld.global.nc.u32 	%r1964, [%rd34];
	add.s32 	%r1965, %r1964, %r1963;
	mul.wide.s32 	%rd35, %r1965, 2147471922;
	add.s64 	%rd36, %rd35, 1073741824;
	shr.u64 	%rd37, %rd36, 31;
	cvt.u32.u64 	%r1966, %rd37;
	add.s64 	%rd38, %rd28, %rd33;
	ld.global.nc.u32 	%r1967, [%rd38];
	add.s32 	%r1968, %r1967, %r1966;
	max.s32 	%r1969, %r1968, 0;
	mul.wide.u32 	%rd39, %r1969, 1095017033;
	add.s64 	%rd40, %rd39, 9007199254740992;
	shr.u64 	%rd41, %rd40, 54;
	cvt.u32.u64 	%r1970, %rd41;
	min.u32 	%r1971, %r1970, 127;
	cvt.u64.u32 	%rd42, %r1962;
	add.s64 	%rd43, %rd29, %rd42;
	st.global.u8 	[%rd43], %r1971;
	cvt.s64.s32 	%rd44, %r2197;
	mad.lo.s64 	%rd45, %rd44, 189123040509952, 1073741824;
	shr.u64 	%rd46, %rd45, 31;
	cvt.u32.u64 	%r1972, %rd46;
	add.s32 	%r1973, %r1964, %r1972;
	mul.wide.s32 	%rd47, %r1973, 2147471922;
	add.s64 	%rd48, %rd47, 1073741824;
	shr.u64 	%rd49, %rd48, 31;
	cvt.u32.u64 	%r1974, %rd49;
	add.s32 	%r1975, %r1967, %r1974;
	max.s32 	%r1976, %r1975, 0;
	mul.wide.u32 	%rd50, %r1976, 1095017033;
	add.s64 	%rd51, %rd50, 9007199254740992;
	shr.u64 	%rd52, %rd51, 54;
	cvt.u32.u64 	%r1977, %rd52;
	min.u32 	%r1978, %r1977, 127;
	st.global.u8 	[%rd43+16], %r1978;
	cvt.s64.s32 	%rd53, %r2193;
	mad.lo.s64 	%rd54, %rd53, 189123040509952, 1073741824;
	shr.u64 	%rd55, %rd54, 31;
	cvt.u32.u64 	%r1979, %rd55;
	add.s32 	%r1980, %r1964, %r1979;
	mul.wide.s32 	%rd56, %r1980, 2147471922;
	add.s64 	%rd57, %rd56, 1073741824;
	shr.u64 	%rd58, %rd57, 31;
	cvt.u32.u64 	%r1981, %rd58;
	add.s32 	%r1982, %r1967, %r1981;
	max.s32 	%r1983, %r1982, 0;
	mul.wide.u32 	%rd59, %r1983, 1095017033;
	add.s64 	%rd60, %rd59, 9007199254740992;
	shr.u64 	%rd61, %rd60, 54;
	cvt.u32.u64 	%r1984, %rd61;
	min.u32 	%r1985, %r1984, 127;
	st.global.u8 	[%rd43+32], %r1985;
	cvt.s64.s32 	%rd62, %r2189;
	mad.lo.s64 	%rd63, %rd62, 189123040509952, 1073741824;
	shr.u64 	%rd64, %rd63, 31;
	cvt.u32.u64 	%r1986, %rd64;
	add.s32 	%r1987, %r1964, %r1986;
	mul.wide.s32 	%rd65, %r1987, 2147471922;
	add.s64 	%rd66, %rd65, 1073741824;
	shr.u64 	%rd67, %rd66, 31;
	cvt.u32.u64 	%r1988, %rd67;
	add.s32 	%r1989, %r1967, %r1988;
	max.s32 	%r1990, %r1989, 0;
	mul.wide.u32 	%rd68, %r1990, 1095017033;
	add.s64 	%rd69, %rd68, 9007199254740992;
	shr.u64 	%rd70, %rd69, 54;
	cvt.u32.u64 	%r1991, %rd70;
	min.u32 	%r1992, %r1991, 127;
	st.global.u8 	[%rd43+48], %r1992;
	cvt.s64.s32 	%rd71, %r2185;
	mad.lo.s64 	%rd72, %rd71, 189123040509952, 1073741824;
	shr.u64 	%rd73, %rd72, 31;
	cvt.u32.u64 	%r1993, %rd73;
	add.s32 	%r1994, %r1964, %r1993;
	mul.wide.s32 	%rd74, %r1994, 2147471922;
	add.s64 	%rd75, %rd74, 1073741824;
	shr.u64 	%rd76, %rd75, 31;
	cvt.u32.u64 	%r1995, %rd76;
	add.s32 	%r1996, %r1967, %r1995;
	max.s32 	%r1997, %r1996, 0;
	mul.wide.u32 	%rd77, %r1997, 1095017033;
	add.s64 	%rd78, %rd77, 9007199254740992;
	shr.u64 	%rd79, %rd78, 54;
	cvt.u32.u64 	%r1998, %rd79;
	min.u32 	%r1999, %r1998, 127;
	st.global.u8 	[%rd43+64], %r1999;
	cvt.s64.s32 	%rd80, %r2181;
	mad.lo.s64 	%rd81, %rd80, 189123040509952, 1073741824;
	shr.u64 	%rd82, %rd81, 31;
	cvt.u32.u64 	%r2000, %rd82;
	add.s32 	%r2001, %r1964, %r2000;
	mul.wide.s32 	%rd83, %r2001, 2147471922;
	add.s64 	%rd84, %rd83, 1073741824;
	shr.u64 	%rd85, %rd84, 31;
	cvt.u32.u64 	%r2002, %rd85;
	add.s32 	%r2003, %r1967, %r2002;
	max.s32 	%r2004, %r2003, 0;
	mul.wide.u32 	%rd86, %r2004, 1095017033;
	add.s64 	%rd87, %rd86, 9007199254740992;
	shr.u64 	%rd88, %rd87, 54;
	cvt.u32.u64 	%r2005, %rd88;
	min.u32 	%r2006, %r2005, 127;
	st.global.u8 	[%rd43+80], %r2006;
	cvt.s64.s32 	%rd89, %r2177;
	mad.lo.s64 	%rd90, %rd89, 189123040509952, 1073741824;
	shr.u64 	%rd91, %rd90, 31;
	cvt.u32.u64 	%r2007, %rd91;
	add.s32 	%r2008, %r1964, %r2007;
	mul.wide.s32 	%rd92, %r2008, 2147471922;
	add.s64 	%rd93, %rd92, 1073741824;
	shr.u64 	%rd94, %rd93, 31;
	cvt.u32.u64 	%r2009, %rd94;
	add.s32 	%r2010, %r1967, %r2009;
	max.s32 	%r2011, %r2010, 0;
	mul.wide.u32 	%rd95, %r2011, 1095017033;
	add.s64 	%rd96, %rd95, 9007199254740992;
	shr.u64 	%rd97, %rd96, 54;
	cvt.u32.u64 	%r2012, %rd97;
	min.u32 	%r2013, %r2012, 127;
	st.global.u8 	[%rd43+96], %r2013;
	cvt.s64.s32 	%rd98, %r2200;
	mad.lo.s64 	%rd99, %rd98, 189123040509952, 1073741824;
	shr.u64 	%rd100, %rd99, 31;
	cvt.u32.u64 	%r2014, %rd100;
	ld.global.nc.u32 	%r2015, [%rd34+4];
	add.s32 	%r2016, %r2015, %r2014;
	mul.wide.s32 	%rd101, %r2016, 2147471922;
	add.s64 	%rd102, %rd101, 1073741824;
	shr.u64 	%rd103, %rd102, 31;
	cvt.u32.u64 	%r2017, %rd103;
	ld.global.nc.u32 	%r2018, [%rd38+4];
	add.s32 	%r2019, %r2018, %r2017;
	max.s32 	%r2020, %r2019, 0;
	mul.wide.u32 	%rd104, %r2020, 1095017033;
	add.s64 	%rd105, %rd104, 9007199254740992;
	shr.u64 	%rd106, %rd105, 54;
	cvt.u32.u64 	%r2021, %rd106;
	min.u32 	%r2022, %r2021, 127;
	st.global.u8 	[%rd43+1], %r2022;
	cvt.s64.s32 	%rd107, %r2196;
	mad.lo.s64 	%rd108, %rd107, 189123040509952, 1073741824;
	shr.u64 	%rd109, %rd108, 31;
	cvt.u32.u64 	%r2023, %rd109;
	add.s32 	%r2024, %r2015, %r2023;
	mul.wide.s32 	%rd110, %r2024, 2147471922;
	add.s64 	%rd111, %rd110, 1073741824;
	shr.u64 	%rd112, %rd111, 31;
	cvt.u32.u64 	%r2025, %rd112;
	add.s32 	%r2026, %r2018, %r2025;
	max.s32 	%r2027, %r2026, 0;
	mul.wide.u32 	%rd113, %r2027, 1095017033;
	add.s64 	%rd114, %rd113, 9007199254740992;
	shr.u64 	%rd115, %rd114, 54;
	cvt.u32.u64 	%r2028, %rd115;
	min.u32 	%r2029, %r2028, 127;
	st.global.u8 	[%rd43+17], %r2029;
	cvt.s64.s32 	%rd116, %r2192;
	mad.lo.s64 	%rd117, %rd116, 189123040509952, 1073741824;
	shr.u64 	%rd118, %rd117, 31;
	cvt.u32.u64 	%r2030, %rd118;
	add.s32 	%r2031, %r2015, %r2030;
	mul.wide.s32 	%rd119, %r2031, 2147471922;
	add.s64 	%rd120, %rd119, 1073741824;
	shr.u64 	%rd121, %rd120, 31;
	cvt.u32.u64 	%r2032, %rd121;
	add.s32 	%r2033, %r2018, %r2032;
	max.s32 	%r2034, %r2033, 0;
	mul.wide.u32 	%rd122, %r2034, 1095017033;
	add.s64 	%rd123, %rd122, 9007199254740992;
	shr.u64 	%rd124, %rd123, 54;
	cvt.u32.u64 	%r2035, %rd124;
	min.u32 	%r2036, %r2035, 127;
	st.global.u8 	[%rd43+33], %r2036;
	cvt.s64.s32 	%rd125, %r2188;
	mad.lo.s64 	%rd126, %rd125, 189123040509952, 1073741824;
	shr.u64 	%rd127, %rd126, 31;
	cvt.u32.u64 	%r2037, %rd127;
	add.s32 	%r2038, %r2015, %r2037;
	mul.wide.s32 	%rd128, %r2038, 2147471922;
	add.s64 	%rd129, %rd128, 1073741824;
	shr.u64 	%rd130, %rd129, 31;
	cvt.u32.u64 	%r2039, %rd130;
	add.s32 	%r2040, %r2018, %r2039;
	max.s32 	%r2041, %r2040, 0;
	mul.wide.u32 	%rd131, %r2041, 1095017033;
	add.s64 	%rd132, %rd131, 9007199254740992;
	shr.u64 	%rd133, %rd132, 54;
	cvt.u32.u64 	%r2042, %rd133;
	min.u32 	%r2043, %r2042, 127;
	st.global.u8 	[%rd43+49], %r2043;
	cvt.s64.s32 	%rd134, %r2184;
	mad.lo.s64 	%rd135, %rd134, 189123040509952, 1073741824;
	shr.u64 	%rd136, %rd135, 31;
	cvt.u32.u64 	%r2044, %rd136;
	add.s32 	%r2045, %r2015, %r2044;
	mul.wide.s32 	%rd137, %r2045, 2147471922;
	add.s64 	%rd138, %rd137, 1073741824;
	shr.u64 	%rd139, %rd138, 31;
	cvt.u32.u64 	%r2046, %rd139;
	add.s32 	%r2047, %r2018, %r2046;
	max.s32 	%r2048, %r2047, 0;
	mul.wide.u32 	%rd140, %r2048, 1095017033;
	add.s64 	%rd141, %rd140, 9007199254740992;
	shr.u64 	%rd142, %rd141, 54;
	cvt.u32.u64 	%r2049, %rd142;
	min.u32 	%r2050, %r2049, 127;
	st.global.u8 	[%rd43+65], %r2050;
	cvt.s64.s32 	%rd143, %r2180;
	mad.lo.s64 	%rd144, %rd143, 189123040509952, 1073741824;
	shr.u64 	%rd145, %rd144, 31;
	cvt.u32.u64 	%r2051, %rd145;
	add.s32 	%r2052, %r2015, %r2051;
	mul.wide.s32 	%rd146, %r2052, 2147471922;
	add.s64 	%rd147, %rd146, 1073741824;
	shr.u64 	%rd148, %rd147, 31;
	cvt.u32.u64 	%r2053, %rd148;
	add.s32 	%r2054, %r2018, %r2053;
	max.s32 	%r2055, %r2054, 0;
	mul.wide.u32 	%rd149, %r2055, 1095017033;
	add.s64 	%rd150, %rd149, 9007199254740992;
	shr.u64 	%rd151, %rd150, 54;
	cvt.u32.u64 	%r2056, %rd151;
	min.u32 	%r2057, %r2056, 127;
	st.global.u8 	[%rd43+81], %r2057;
	cvt.s64.s32 	%rd152, %r2176;
	mad.lo.s64 	%rd153, %rd152, 189123040509952, 1073741824;
	shr.u64 	%rd154, %rd153, 31;
	cvt.u32.u64 	%r2058, %rd154;
	add.s32 	%r2059, %r2015, %r2058;
	mul.wide.s32 	%rd155, %r2059, 2147471922;
	add.s64 	%rd156, %rd155, 1073741824;
	shr.u64 	%rd157, %rd156, 31;
	cvt.u32.u64 	%r2060, %rd157;
	add.s32 	%r2061, %r2018, %r2060;
	max.s32 	%r2062, %r2061, 0;
	mul.wide.u32 	%rd158, %r2062, 1095017033;
	add.s64 	%rd159, %rd158, 9007199254740992;
	shr.u64 	%rd160, %rd159, 54;
	cvt.u32.u64 	%r2063, %rd160;
	min.u32 	%r2064, %r2063, 127;
	st.global.u8 	[%rd43+97], %r2064;
	cvt.s64.s32 	%rd161, %r2199;
	mad.lo.s64 	%rd162, %rd161, 189123040509952, 1073741824;
	shr.u64 	%rd163, %rd162, 31;
	cvt.u32.u64 	%r2065, %rd163;
	ld.global.nc.u32 	%r2066, [%rd34+8];
	add.s32 	%r2067, %r2066, %r2065;
	mul.wide.s32 	%rd164, %r2067, 2147471922;
	add.s64 	%rd165, %rd164, 1073741824;
	shr.u64 	%rd166, %rd165, 31;
	cvt.u32.u64 	%r2068, %rd166;
	ld.global.nc.u32 	%r2069, [%rd38+8];
	add.s32 	%r2070, %r2069, %r2068;
	max.s32 	%r2071, %r2070, 0;
	mul.wide.u32 	%rd167, %r2071, 1095017033;
	add.s64 	%rd168, %rd167, 9007199254740992;
	shr.u64 	%rd169, %rd168, 54;
	cvt.u32.u64 	%r2072, %rd169;
	min.u32 	%r2073, %r2072, 127;
	st.global.u8 	[%rd43+2], %r2073;
	cvt.s64.s32 	%rd170, %r2195;
	mad.lo.s64 	%rd171, %rd170, 189123040509952, 1073741824;
	shr.u64 	%rd172, %rd171, 31;
	cvt.u32.u64 	%r2074, %rd172;
	add.s32 	%r2075, %r2066, %r2074;
	mul.wide.s32 	%rd173, %r2075, 2147471922;
	add.s64 	%rd174, %rd173, 1073741824;
	shr.u64 	%rd175, %rd174, 31;
	cvt.u32.u64 	%r2076, %rd175;
	add.s32 	%r2077, %r2069, %r2076;
	max.s32 	%r2078, %r2077, 0;
	mul.wide.u32 	%rd176, %r2078, 1095017033;
	add.s64 	%rd177, %rd176, 9007199254740992;
	shr.u64 	%rd178, %rd177, 54;
	cvt.u32.u64 	%r2079, %rd178;
	min.u32 	%r2080, %r2079, 127;
	st.global.u8 	[%rd43+18], %r2080;
	cvt.s64.s32 	%rd179, %r2191;
	mad.lo.s64 	%rd180, %rd179, 189123040509952, 1073741824;
	shr.u64 	%rd181, %rd180, 31;
	cvt.u32.u64 	%r2081, %rd181;
	add.s32 	%r2082, %r2066, %r2081;
	mul.wide.s32 	%rd182, %r2082, 2147471922;
	add.s64 	%rd183, %rd182, 1073741824;
	shr.u64 	%rd184, %rd183, 31;
	cvt.u32.u64 	%r2083, %rd184;
	add.s32 	%r2084, %r2069, %r2083;
	max.s32 	%r2085, %r2084, 0;
	mul.wide.u32 	%rd185, %r2085, 1095017033;
	add.s64 	%rd186, %rd185, 9007199254740992;
	shr.u64 	%rd187, %rd186, 54;
	cvt.u32.u64 	%r2086, %rd187;
	min.u32 	%r2087, %r2086, 127;
	st.global.u8 	[%rd43+34], %r2087;
	cvt.s64.s32 	%rd188, %r2187;
	mad.lo.s64 	%rd189, %rd188, 189123040509952, 1073741824;
	shr.u64 	%rd190, %rd189, 31;
	cvt.u32.u64 	%r2088, %rd190;
	add.s32 	%r2089, %r2066, %r2088;
	mul.wide.s32 	%rd191, %r2089, 2147471922;
	add.s64 	%rd192, %rd191, 1073741824;
	shr.u64 	%rd193, %rd192, 31;
	cvt.u32.u64 	%r2090, %rd193;
	add.s32 	%r2091, %r2069, %r2090;
	max.s32 	%r2092, %r2091, 0;
	mul.wide.u32 	%rd194, %r2092, 1095017033;
	add.s64 	%rd195, %rd194, 9007199254740992;
	shr.u64 	%rd196, %rd195, 54;
	cvt.u32.u64 	%r2093, %rd196;
	min.u32 	%r2094, %r2093, 127;
	st.global.u8 	[%rd43+50], %r2094;
	cvt.s64.s32 	%rd197, %r2183;
	mad.lo.s64 	%rd198, %rd197, 189123040509952, 1073741824;
	shr.u64 	%rd199, %rd198, 31;
	cvt.u32.u64 	%r2095, %rd199;
	add.s32 	%r2096, %r2066, %r2095;
	mul.wide.s32 	%rd200, %r2096, 2147471922;
	add.s64 	%rd201, %rd200, 1073741824;
	shr.u64 	%rd202, %rd201, 31;
	cvt.u32.u64 	%r2097, %rd202;
	add.s32 	%r2098, %r2069, %r2097;
	max.s32 	%r2099, %r2098, 0;
	mul.wide.u32 	%rd203, %r2099, 1095017033;
	add.s64 	%rd204, %rd203, 9007199254740992;
	shr.u64 	%rd205, %rd204, 54;
	cvt.u32.u64 	%r2100, %rd205;
	min.u32 	%r2101, %r2100, 127;
	st.global.u8 	[%rd43+66], %r2101;
	cvt.s64.s32 	%rd206, %r2179;
	mad.lo.s64 	%rd207, %rd206, 189123040509952, 1073741824;
	shr.u64 	%rd208, %rd207, 31;
	cvt.u32.u64 	%r2102, %rd208;
	add.s32 	%r2103, %r2066, %r2102;
	mul.wide.s32 	%rd209, %r2103, 2147471922;
	add.s64 	%rd210, %rd209, 1073741824;
	shr.u64 	%rd211, %rd210, 31;
	cvt.u32.u64 	%r2104, %rd211;
	add.s32 	%r2105, %r2069, %r2104;
	max.s32 	%r2106, %r2105, 0;
	mul.wide.u32 	%rd212, %r2106, 1095017033;
	add.s64 	%rd213, %rd212, 9007199254740992;
	shr.u64 	%rd214, %rd213, 54;
	cvt.u32.u64 	%r2107, %rd214;
	min.u32 	%r2108, %r2107, 127;
	st.global.u8 	[%rd43+82], %r2108;
	cvt.s64.s32 	%rd215, %r2175;
	mad.lo.s64 	%rd216, %rd215, 189123040509952, 1073741824;
	shr.u64 	%rd217, %rd216, 31;
	cvt.u32.u64 	%r2109, %rd217;
	add.s32 	%r2110, %r2066, %r2109;
	mul.wide.s32 	%rd218, %r2110, 2147471922;
	add.s64 	%rd219, %rd218, 1073741824;
	shr.u64 	%rd220, %rd219, 31;
	cvt.u32.u64 	%r2111, %rd220;
	add.s32 	%r2112, %r2069, %r2111;
	max.s32 	%r2113, %r2112, 0;
	mul.wide.u32 	%rd221, %r2113, 1095017033;
	add.s64 	%rd222, %rd221, 9007199254740992;
	shr.u64 	%rd223, %rd222, 54;
	cvt.u32.u64 	%r2114, %rd223;
	min.u32 	%r2115, %r2114, 127;
	st.global.u8 	[%rd43+98], %r2115;
	cvt.s64.s32 	%rd224, %r2198;
	mad.lo.s64 	%rd225, %rd224, 189123040509952, 1073741824;
	shr.u64 	%rd226, %rd225, 31;
	cvt.u32.u64 	%r2116, %rd226;
	ld.global.nc.u32 	%r2117, [%rd34+12];
	add.s32 	%r2118, %r2117, %r2116;
	mul.wide.s32 	%rd227, %r2118, 2147471922;
	add.s64 	%rd228, %rd227, 1073741824;
	shr.u64 	%rd229, %rd228, 31;
	cvt.u32.u64 	%r2119, %rd229;
	ld.global.nc.u32 	%r2120, [%rd38+12];
	add.s32 	%r2121, %r2120, %r2119;
	max.s32 	%r2122, %r2121, 0;
	mul.wide.u32 	%rd230, %r2122, 1095017033;
	add.s64 	%rd231, %rd230, 9007199254740992;
	shr.u64 	%rd232, %rd231, 54;
	cvt.u32.u64 	%r2123, %rd232;
	min.u32 	%r2124, %r2123, 127;
	st.global.u8 	[%rd43+3], %r2124;
	cvt.s64.s32 	%rd233, %r2194;
	mad.lo.s64 	%rd234, %rd233, 189123040509952, 1073741824;
	shr.u64 	%rd235, %rd234, 31;
	cvt.u32.u64 	%r2125, %rd235;
	add.s32 	%r2126, %r2117, %r2125;
	mul.wide.s32 	%rd236, %r2126, 2147471922;
	add.s64 	%rd237, %rd236, 1073741824;
	shr.u64 	%rd238, %rd237, 31;
	cvt.u32.u64 	%r2127, %rd238;
	add.s32 	%r2128, %r2120, %r2127;
	max.s32 	%r2129, %r2128, 0;
	mul.wide.u32 	%rd239, %r2129, 1095017033;
	add.s64 	%rd240, %rd239, 9007199254740992;
	shr.u64 	%rd241, %rd240, 54;
	cvt.u32.u64 	%r2130, %rd241;
	min.u32 	%r2131, %r2130, 127;
	st.global.u8 	[%rd43+19], %r2131;
	cvt.s64.s32 	%rd242, %r2190;
	mad.lo.s64 	%rd243, %rd242, 189123040509952, 1073741824;
	shr.u64 	%rd244, %rd243, 31;
	cvt.u32.u64 	%r2132, %rd244;
	add.s32 	%r2133, %r2117, %r2132;
	mul.wide.s32 	%rd245, %r2133, 2147471922;
	add.s64 	%rd246, %rd245, 1073741824;
	shr.u64 	%rd247, %rd246, 31;
	cvt.u32.u64 	%r2134, %rd247;
	add.s32 	%r2135, %r2120, %r2134;
	max.s32 	%r2136, %r2135, 0;
	mul.wide.u32 	%rd248, %r2136, 1095017033;
	add.s64 	%rd249, %rd248, 9007199254740992;
	shr.u64 	%rd250, %rd249, 54;
	cvt.u32.u64 	%r2137, %rd250;
	min.u32 	%r2138, %r2137, 127;
	st.global.u8 	[%rd43+35], %r2138;
	cvt.s64.s32 	%rd251, %r2186;
	mad.lo.s64 	%rd252, %rd251, 189123040509952, 1073741824;
	shr.u64 	%rd253, %rd252, 31;
	cvt.u32.u64 	%r2139, %rd253;
	add.s32 	%r2140, %r2117, %r2139;
	mul.wide.s32 	%rd254, %r2140, 2147471922;
	add.s64 	%rd255, %rd254, 1073741824;
	shr.u64 	%rd256, %rd255, 31;
	cvt.u32.u64 	%r2141, %rd256;
	add.s32 	%r2142, %r2120, %r2141;
	max.s32 	%r2143, %r2142, 0;
	mul.wide.u32 	%rd257, %r2143, 1095017033;
	add.s64 	%rd258, %rd257, 9007199254740992;
	shr.u64 	%rd259, %rd258, 54;
	cvt.u32.u64 	%r2144, %rd259;
	min.u32 	%r2145, %r2144, 127;
	st.global.u8 	[%rd43+51], %r2145;
	cvt.s64.s32 	%rd260, %r2182;
	mad.lo.s64 	%rd261, %rd260, 189123040509952, 1073741824;
	shr.u64 	%rd262, %rd261, 31;
	cvt.u32.u64 	%r2146, %rd262;
	add.s32 	%r2147, %r2117, %r2146;
	mul.wide.s32 	%rd263, %r2147, 2147471922;
	add.s64 	%rd264, %rd263, 1073741824;
	shr.u64 	%rd265, %rd264, 31;
	cvt.u32.u64 	%r2148, %rd265;
	add.s32 	%r2149, %r2120, %r2148;
	max.s32 	%r2150, %r2149, 0;
	mul.wide.u32 	%rd266, %r2150, 1095017033;
	add.s64 	%rd267, %rd266, 9007199254740992;
	shr.u64 	%rd268, %rd267, 54;
	cvt.u32.u64 	%r2151, %rd268;
	min.u32 	%r2152, %r2151, 127;
	st.global.u8 	[%rd43+67], %r2152;
	cvt.s64.s32 	%rd269, %r2178;
	mad.lo.s64 	%rd270, %rd269, 189123040509952, 1073741824;
	shr.u64 	%rd271, %rd270, 31;
	cvt.u32.u64 	%r2153, %rd271;
	add.s32 	%r2154, %r2117, %r2153;
	mul.wide.s32 	%rd272, %r2154, 2147471922;
	add.s64 	%rd273, %rd272, 1073741824;
	shr.u64 	%rd274, %rd273, 31;
	cvt.u32.u64 	%r2155, %rd274;
	add.s32 	%r2156, %r2120, %r2155;
	max.s32 	%r2157, %r2156, 0;
	mul.wide.u32 	%rd275, %r2157, 1095017033;
	add.s64 	%rd276, %rd275, 9007199254740992;
	shr.u64 	%rd277, %rd276, 54;
	cvt.u32.u64 	%r2158, %rd277;
	min.u32 	%r2159, %r2158, 127;
	st.global.u8 	[%rd43+83], %r2159;
	cvt.s64.s32 	%rd278, %r2174;
	mad.lo.s64 	%rd279, %rd278, 189123040509952, 1073741824;
	shr.u64 	%rd280, %rd279, 31;
	cvt.u32.u64 	%r2160, %rd280;
	add.s32 	%r2161, %r2117, %r2160;
	mul.wide.s32 	%rd281, %r2161, 2147471922;
	add.s64 	%rd282, %rd281, 1073741824;
	shr.u64 	%rd283, %rd282, 31;
	cvt.u32.u64 	%r2162, %rd283;
	add.s32 	%r2163, %r2120, %r2162;
	max.s32 	%r2164, %r2163, 0;
	mul.wide.u32 	%rd284, %r2164, 1095017033;
	add.s64 	%rd285, %rd284, 9007199254740992;
	shr.u64 	%rd286, %rd285, 54;
	cvt.u32.u64 	%r2165, %rd286;
	min.u32 	%r2166, %r2165, 127;
	st.global.u8 	[%rd43+99], %r2166;
	ret;

}
	// .globl	fused_nn_conv2d_cast_fixed_point_multiply_add_cast_fixed_point_multiply_add_cast_16086763325481941859__6_kernel0
.visible .entry fused_nn_conv2d_cast_fixed_point_multiply_add_cast_fixed_point_multiply_add_cast_16086763325481941859__6_kernel0(
	.param .u64 .ptr .align 1 fused_nn_conv2d_cast_fixed_point_multiply_add_cast_fixed_point_multiply_add_cast_16086763325481941859__6_kernel0_param_0,
	.param .u64 .ptr .align 1 fused_nn_conv2d_cast_fixed_point_multiply_add_cast_fixed_point_multiply_add_cast_16086763325481941859__6_kernel0_param_1,
	.param .u64 .ptr .align 1 fused_nn_conv2d_cast_fixed_point_multiply_add_cast_fixed_point_multiply_add_cast_16086763325481941859__6_kernel0_param_2,
	.param .u64 .ptr .align 1 fused_nn_conv2d_cast_fixed_point_multiply_add_cast_fixed_point_multiply_add_cast_16086763325481941859__6_kernel0_param_3,
	.param .u64 .ptr .align 1 fused_nn_conv2d_cast_fixed_point_multiply_add_cast_fixed_point_multiply_add_cast_16086763325481941859__6_kernel0_param_4
)
{
	.reg .pred 	%p<37>;
	.reg .b32 	%r<2375>;
	.reg .b64 	%rd<219>;
	// demoted variable
	.shared .align 4 .b8 _ZZ112fused_nn_conv2d_cast_fixed_point_multiply_add_cast_fixed_point_multiply_add_cast_16086763325481941859__6_kernel0E18placeholder_shared[8192];
	// demoted variable
	.shared .align 4 .b8 _ZZ112fused_nn_conv2d_cast_fixed_point_multiply_add_cast_fixed_point_multiply_add_cast_16086763325481941859__6_kernel0E15pad_data_shared[3584];
	ld.param.u64 	%rd6, [fused_nn_conv2d_cast_fixed_point_multiply_add_cast_fixed_point_multiply_add_cast_16086763325481941859__6_kernel0_param_0];
	ld.param.u64 	%rd7, [fused_nn_conv2d_cast_fixed_point_multiply_add_cast_fixed_point_multiply_add_cast_16086763325481941859__6_kernel0_param_1];
	ld.param.u64 	%rd3, [fused_nn_conv2d_cast_fixed_point_multiply_add_cast_fixed_point_multiply_add_cast_16086763325481941859__6_kernel0_param_2];
	ld.param.u64 	%rd4, [fused_nn_conv2d_cast_fixed_point_multiply_add_cast_fixed_point_multiply_add_cast_16086763325481941859__6_kernel0_param_3];
	ld.param.u64 	%rd5, [fused_nn_conv2d_cast_fixed_point_multiply_add_cast_fixed_point_multiply_add_cast_16086763325481941859__6_kernel0_param_4];
	cvta.to.global.u64 	%rd1, %rd6;
	cvta.to.global.u64 	%rd2, %rd7;
	mov.u32 	%r66, %tid.y;
	mov.u32 	%r67, %tid.x;
	shr.u32 	%r68, %r67, 2;
	mad.lo.s32 	%r2, %r66, 7, %r68;
	mad.lo.s32 	%r69, %r66, 28, %r67;
	mov.u32 	%r4, %ctaid.y;
	shl.b32 	%r70, %r4, 16;
	shl.b32 	%r5, %r67, 2;
	and.b32  	%r71, %r5, 12;
	or.b32  	%r6, %r71, %r70;
	mul.lo.s32 	%r7, %r66, 112;
	add.s32 	%r72, %r5, %r7;
	setp.lt.u32 	%p6, %r2, 256;
	setp.lt.u32 	%p7, %r69, 1024;
	and.pred  	%p8, %p6, %p7;
	setp.lt.u32 	%p9, %r66, 37;
	and.pred  	%p1, %p8, %p9;
	mov.u32 	%r73, _ZZ112fused_nn_conv2d_cast_fixed_point_multiply_add_cast_fixed_point_multiply_add_cast_16086763325481941859__6_kernel0E18placeholder_shared;
	add.s32 	%r8, %r73, %r72;
	not.pred 	%p10, %p1;
	@%p10 bra 	$L__BB2_2;
	shl.b32 	%r74, %r2, 8;
	and.b32  	%r75, %r74, 61440;
	shl.b32 	%r76, %r2, 4;
	and.b32  	%r77, %r76, 240;
	add.s32 	%r78, %r6, %r75;
	add.s32 	%r79, %r78, %r77;
	cvt.u64.u32 	%rd8, %r79;
	add.s64 	%rd9, %rd1, %rd8;
	ld.global.nc.u32 	%r80, [%rd9];
	st.shared.u32 	[%r8], %r80;
$L__BB2_2:
	setp.lt.u32 	%p11, %r2, 200;
	setp.lt.u32 	%p12, %r69, 800;
	and.pred  	%p13, %p11, %p12;
	setp.lt.u32 	%p14, %r66, 29;
	and.pred  	%p2, %p13, %p14;
	not.pred 	%p15, %p2;
	@%p15 bra 	$L__BB2_4;
	shl.b32 	%r81, %r2, 8;
	add.s32 	%r82, %r81, 14336;
	and.b32  	%r83, %r82, 61440;
	shl.b32 	%r84, %r2, 4;
	and.b32  	%r85, %r84, 240;
	xor.b32  	%r86, %r85, 128;
	add.s32 	%r87, %r6, %r83;
	add.s32 	%r88, %r87, %r86;
	cvt.u64.u32 	%rd10, %r88;
	add.s64 	%rd11, %rd1, %rd10;
	ld.global.nc.u32 	%r89, [%rd11];
	st.shared.u32 	[%r8+896], %r89;
$L__BB2_4:
	setp.lt.u32 	%p16, %r2, 144;
	setp.lt.u32 	%p17, %r69, 576;
	and.pred  	%p18, %p16, %p17;
	setp.lt.u32 	%p19, %r66, 21;
	and.pred  	%p3, %p18, %p19;
	not.pred 	%p20, %p3;
	@%p20 bra 	$L__BB2_6;
	shl.b32 	%r90, %r2, 8;
	add.s32 	%r91, %r90, 28672;
	and.b32  	%r92, %r91, 61440;
	shl.b32 	%r93, %r2, 4;
	and.b32  	%r94, %r93, 240;
	add.s32 	%r95, %r6, %r92;
	add.s32 	%r96, %r95, %r94;
	cvt.u64.u32 	%rd12, %r96;
	add.s64 	%rd13, %rd1, %rd12;
	ld.global.nc.u32 	%r97, [%rd13];
	st.shared.u32 	[%r8+1792], %r97;
$L__BB2_6:
	setp.lt.u32 	%p21, %r2, 88;
	setp.lt.u32 	%p22, %r69, 352;
	and.pred  	%p23, %p21, %p22;
	setp.lt.u32 	%p24, %r66, 13;
	and.pred  	%p4, %p23, %p24;
	not.pred 	%p25, %p4;
	@%p25 bra 	$L__BB2_8;
	shl.b32 	%r98, %r2, 8;
	add.s32 	%r99, %r98, 43008;
	and.b32  	%r100, %r99, 61440;
	shl.b32 	%r101, %r2, 4;
	and.b32  	%r102, %r101, 240;
	xor.b32  	%r103, %r102, 128;
	add.s32 	%r104, %r6, %r100;
	add.s32 	%r105, %r104, %r103;
	cvt.u64.u32 	%rd14, %r105;
	add.s64 	%rd15, %rd1, %rd14;
	ld.global.nc.u32 	%r106, [%rd15];
	st.shared.u32 	[%r8+2688], %r106;
$L__BB2_8:
	setp.lt.u32 	%p26, %r2, 32;
	setp.lt.u32 	%p27, %r69, 128;
	and.pred  	%p28, %p26, %p27;
	setp.lt.u32 	%p29, %r66, 5;
	and.pred  	%p5, %p28, %p29;
	not.pred 	%p30, %p5;
	@%p30 bra 	$L__BB2_10;
	shl.b32 	%r107, %r2, 8;
	add.s32 	%r108, %r107, 57344;
	and.b32  	%r109, %r108, 61440;
	shl.b32 	%r110, %r2, 4;
	and.b32  	%r111, %r110, 240;
	add.s32 	%r112, %r6, %r109;
	add.s32 	%r113, %r112, %r111;
	cvt.u64.u32 	%rd16, %r113;
	add.s64 	%rd17, %rd1, %rd16;
	ld.global.nc.u32 	%r114, [%rd17];
	st.shared.u32 	[%r8+3584], %r114;
$L__BB2_10:
	mov.u32 	%r9, %ctaid.z;
	mov.u32 	%r116, %ctaid.x;
	mul.lo.s32 	%r10, %r116, 112;
	mad.lo.s32 	%r11, %r9, 401408, %r10;
	shl.b32 	%r12, %r66, 8;
	mov.u32 	%r117, _ZZ112fused_nn_conv2d_cast_fixed_point_multiply_add_cast_fixed_point_multiply_add_cast_16086763325481941859__6_kernel0E15pad_data_shared;
	add.s32 	%r13, %r117, %r5;
	shr.u32 	%r118, %r66, 4;
	mul.lo.s32 	%r14, %r118, 200704;
	and.b32  	%r119, %r66, 15;
	mul.lo.s32 	%r15, %r119, 784;
	add.s32 	%r16, %r14, %r15;
	add.s32 	%r17, %r13, %r7;
	add.s32 	%r120, %r66, 8;
	shr.u32 	%r121, %r120, 4;
	mul.lo.s32 	%r18, %r121, 200704;
	and.b32  	%r122, %r120, 15;
	mul.lo.s32 	%r19, %r122, 784;
	add.s32 	%r123, %r66, 16;
	shr.u32 	%r124, %r123, 4;
	mul.lo.s32 	%r20, %r124, 200704;
	add.s32 	%r21, %r20, %r15;
	add.s32 	%r125, %r66, 24;
	shr.u32 	%r126, %r125, 4;
	mul.lo.s32 	%r22, %r126, 200704;
	add.s32 	%r23, %r22, %r19;
	shl.b32 	%r127, %r2, 8;
	and.b32  	%r128, %r127, 61440;
	shl.b32 	%r129, %r2, 4;
	and.b32  	%r130, %r129, 240;
	or.b32  	%r24, %r128, %r130;
	add.s32 	%r131, %r127, 14336;
	and.b32  	%r132, %r131, 61440;
	xor.b32  	%r133, %r130, 128;
	or.b32  	%r25, %r132, %r133;
	add.s32 	%r134, %r127, 28672;
	and.b32  	%r135, %r134, 61440;
	or.b32  	%r26, %r135, %r130;
	add.s32 	%r136, %r127, 43008;
	and.b32  	%r137, %r136, 61440;
	or.b32  	%r27, %r137, %r133;
	add.s32 	%r138, %r127, 57344;
	and.b32  	%r139, %r138, 61440;
	or.b32  	%r28, %r139, %r130;
	mov.b32 	%r2358, 0;
	cvt.u64.u32 	%rd26, %r24;
	cvt.u64.u32 	%rd30, %r25;
	cvt.u64.u32 	%rd34, %r26;
	cvt.u64.u32 	%rd38, %r27;
	cvt.u64.u32 	%rd42, %r28;
	mov.u32 	%r2359, %r2358;
	mov.u32 	%r2360, %r2358;
	mov.u32 	%r2361, %r2358;
	mov.u32 	%r2362, %r2358;
	mov.u32 	%r2363, %r2358;
	mov.u32 	%r2364, %r2358;
	mov.u32 	%r2365, %r2358;
	mov.u32 	%r2366, %r2358;
	mov.u32 	%r2367, %r2358;
	mov.u32 	%r2368, %r2358;
	mov.u32 	%r2369, %r2358;
	mov.u32 	%r2370, %r2358;
	mov.u32 	%r2371, %r2358;
	mov.u32 	%r2372, %r2358;
	mov.u32 	%r2373, %r2358;
	mov.u32 	%r2374, %r2358;
$L__BB2_11:
	bar.sync 	0;
	add.s32 	%r140, %r11, %r5;
	mad.lo.s32 	%r141, %r2374, 12544, %r140;
	add.s32 	%r142, %r141, %r16;
	cvt.u64.u32 	%rd18, %r142;
	add.s64 	%rd19, %rd2, %rd18;
	ld.global.nc.u32 	%r143, [%rd19];
	st.shared.u32 	[%r17], %r143;
	add.s32 	%r144, %r18, %r19;
	add.s32 	%r145, %r141, %r144;
	cvt.u64.u32 	%rd20, %r145;
	add.s64 	%rd21, %rd2, %rd20;
	ld.global.nc.u32 	%r146, [%rd21];
	st.shared.u32 	[%r17+896], %r146;
	add.s32 	%r147, %r141, %r21;
	cvt.u64.u32 	%rd22, %r147;
	add.s64 	%rd23, %rd2, %rd22;
	ld.global.nc.u32 	%r148, [%rd23];
	st.shared.u32 	[%r17+1792], %r148;
	add.s32 	%r149, %r141, %r23;
	cvt.u64.u32 	%rd24, %r149;
	add.s64 	%rd25, %rd2, %rd24;
	ld.global.nc.u32 	%r150, [%rd25];
	st.shared.u32 	[%r17+2688], %r150;
	shl.b32 	%r46, %r2374, 8;
	and.b32  	%r47, %r2374, 1;
	shl.b32 	%r151, %r2374, 12;
	not.b32 	%r152, %r151;
	and.b32  	%r153, %r152, 4096;
	add.s32 	%r48, %r8, %r153;
	@%p10 bra 	$L__BB2_13;
	add.s32 	%r154, %r6, %r46;
	cvt.u64.u32 	%rd27, %r154;
	add.s64 	%rd28, %rd27, %rd26;
	add.s64 	%rd29, %rd1, %rd28;
	ld.global.nc.u32 	%r155, [%rd29+256];
	st.shared.u32 	[%r48], %r155;
$L__BB2_13:
	@%p15 bra 	$L__BB2_15;
	add.s32 	%r156, %r6, %r46;
	cvt.u64.u32 	%rd31, %r156;
	add.s64 	%rd32, %rd31, %rd30;
	add.s64 	%rd33, %rd1, %rd32;
	ld.global.nc.u32 	%r157, [%rd33+256];
	st.shared.u32 	[%r48+896], %r157;
$L__BB2_15:
	@%p20 bra 	$L__BB2_17;
	add.s32 	%r158, %r6, %r46;
	cvt.u64.u32 	%rd35, %r158;
	add.s64 	%rd36, %rd35, %rd34;
	add.s64 	%rd37, %rd1, %rd36;
	ld.global.nc.u32 	%r159, [%rd37+256];
	st.shared.u32 	[%r48+1792], %r159;
$L__BB2_17:
	@%p25 bra 	$L__BB2_19;
	add.s32 	%r160, %r6, %r46;
	cvt.u64.u32 	%rd39, %r160;
	add.s64 	%rd40, %rd39, %rd38;
	add.s64 	%rd41, %rd1, %rd40;
	ld.global.nc.u32 	%r161, [%rd41+256];
	st.shared.u32 	[%r48+2688], %r161;
$L__BB2_19:
	@%p30 bra 	$L__BB2_21;
	add.s32 	%r162, %r6, %r46;
	cvt.u64.u32 	%rd43, %r162;
	add.s64 	%rd44, %rd43, %rd42;
	add.s64 	%rd45, %rd1, %rd44;
	ld.global.nc.u32 	%r163, [%rd45+256];
	st.shared.u32 	[%r48+3584], %r163;
$L__BB2_21:
	bar.sync 	0;
	shl.b32 	%r1188, %r47, 12;
	add.s32 	%r1189, %r1188, %r12;
	ld.shared.u32 	%r165, [%r13];
	mov.u32 	%r1190, _ZZ112fused_nn_conv2d_cast_fixed_point_multiply_add_cast_fixed_point_multiply_add_cast_16086763325481941859__6_kernel0E18placeholder_shared;
	add.s32 	%r1191, %r1190, %r1189;
	ld.shared.u32 	%r166, [%r1191];
	// begin inline asm
	dp4a.s32.s32 %r164, %r165, %r166, %r2373;
	// end inline asm
	ld.shared.u32 	%r169, [%r13];
	ld.shared.u32 	%r170, [%r1191+2048];
	// begin inline asm
	dp4a.s32.s32 %r168, %r169, %r170, %r2365;
	// end inline asm
	ld.shared.u32 	%r173, [%r13];
	ld.shared.u32 	%r174, [%r1191+4];
	// begin inline asm
	dp4a.s32.s32 %r172, %r173, %r174, %r2372;
	// end inline asm
	ld.shared.u32 	%r177, [%r13];
	ld.shared.u32 	%r178, [%r1191+2052];
	// begin inline asm
	dp4a.s32.s32 %r176, %r177, %r178, %r2364;
	// end inline asm
	ld.shared.u32 	%r181, [%r13];
	ld.shared.u32 	%r182, [%r1191+8];
	// begin inline asm
	dp4a.s32.s32 %r180, %r181, %r182, %r2371;
	// end inline asm
	ld.shared.u32 	%r185, [%r13];
	ld.shared.u32 	%r186, [%r1191+2056];
	// begin inline asm
	dp4a.s32.s32 %r184, %r185, %r186, %r2363;
	// end inline asm
	ld.shared.u32 	%r189, [%r13];
	ld.shared.u32 	%r190, [%r1191+12];
	// begin inline asm
	dp4a.s32.s32 %r188, %r189, %r190, %r2370;
	// end inline asm
	ld.shared.u32 	%r193, [%r13];
	ld.shared.u32 	%r194, [%r1191+2060];
	// begin inline asm
	dp4a.s32.s32 %r192, %r193, %r194, %r2362;
	// end inline asm
	ld.shared.u32 	%r197, [%r13+1792];
	ld.shared.u32 	%r198, [%r1191];
	// begin inline asm
	dp4a.s32.s32 %r196, %r197, %r198, %r2369;
	// end inline asm
	ld.shared.u32 	%r201, [%r13+1792];
	ld.shared.u32 	%r202, [%r1191+2048];
	// begin inline asm
	dp4a.s32.s32 %r200, %r201, %r202, %r2361;
	// end inline asm
	ld.shared.u32 	%r205, [%r13+1792];
	ld.shared.u32 	%r206, [%r1191+4];
	// begin inline asm
	dp4a.s32.s32 %r204, %r205, %r206, %r2368;
	// end inline asm
	ld.shared.u32 	%r209, [%r13+1792];
	ld.shared.u32 	%r210, [%r1191+2052];
	// begin inline asm
	dp4a.s32.s32 %r208, %r209, %r210, %r2360;
	// end inline asm
	ld.shared.u32 	%r213, [%r13+1792];
	ld.shared.u32 	%r214, [%r1191+8];
	// begin inline asm
	dp4a.s32.s32 %r212, %r213, %r214, %r2367;
	// end inline asm
	ld.shared.u32 	%r217, [%r13+1792];
	ld.shared.u32 	%r218, [%r1191+2056];
	// begin inline asm
	dp4a.s32.s32 %r216, %r217, %r218, %r2359;
	// end inline asm
	ld.shared.u32 	%r221, [%r13+1792];
	ld.shared.u32 	%r222, [%r1191+12];
	// begin inline asm
	dp4a.s32.s32 %r220, %r221, %r222, %r2366;
	// end inline asm
	ld.shared.u32 	%r225, [%r13+1792];
	ld.shared.u32 	%r226, [%r1191+2060];
	// begin inline asm
	dp4a.s32.s32 %r224, %r225, %r226, %r2358;
	// end inline asm
	ld.shared.u32 	%r229, [%r13+112];
	ld.shared.u32 	%r230, [%r1191+16];
	// begin inline asm
	dp4a.s32.s32 %r228, %r229, %r230, %r164;
	// end inline asm
	ld.shared.u32 	%r233, [%r13+112];
	ld.shared.u32 	%r234, [%r1191+2064];
	// begin inline asm
	dp4a.s32.s32 %r232, %r233, %r234, %r168;
	// end inline asm
	ld.shared.u32 	%r237, [%r13+112];
	ld.shared.u32 	%r238, [%r1191+20];
	// begin inline asm
	dp4a.s32.s32 %r236, %r237, %r238, %r172;
	// end inline asm
	ld.shared.u32 	%r241, [%r13+112];
	ld.shared.u32 	%r242, [%r1191+2068];
	// begin inline asm
	dp4a.s32.s32 %r240, %r241, %r242, %r176;
	// end inline asm
	ld.shared.u32 	%r245, [%r13+112];
	ld.shared.u32 	%r246, [%r1191+24];
	// begin inline asm
	dp4a.s32.s32 %r244, %r245, %r246, %r180;
	// end inline asm
	ld.shared.u32 	%r249, [%r13+112];
	ld.shared.u32 	%r250, [%r1191+2072];
	// begin inline asm
	dp4a.s32.s32 %r248, %r249, %r250, %r184;
	// end inline asm
	ld.shared.u32 	%r253, [%r13+112];
	ld.shared.u32 	%r254, [%r1191+28];
	// begin inline asm
	dp4a.s32.s32 %r252, %r253, %r254, %r188;
	// end inline asm
	ld.shared.u32 	%r257, [%r13+112];
	ld.shared.u32 	%r258, [%r1191+2076];
	// begin inline asm
	dp4a.s32.s32 %r256, %r257, %r258, %r192;
	// end inline asm
	ld.shared.u32 	%r261, [%r13+1904];
	ld.shared.u32 	%r262, [%r1191+16];
	// begin inline asm
	dp4a.s32.s32 %r260, %r261, %r262, %r196;
	// end inline asm
	ld.shared.u32 	%r265, [%r13+1904];
	ld.shared.u32 	%r266, [%r1191+2064];
	// begin inline asm
	dp4a.s32.s32 %r264, %r265, %r266, %r200;
	// end inline asm
	ld.shared.u32 	%r269, [%r13+1904];
	ld.shared.u32 	%r270, [%r1191+20];
	// begin inline asm
	dp4a.s32.s32 %r268, %r269, %r270, %r204;
	// end inline asm
	ld.shared.u32 	%r273, [%r13+1904];
	ld.shared.u32 	%r274, [%r1191+2068];
	// begin inline asm
	dp4a.s32.s32 %r272, %r273, %r274, %r208;
	// end inline asm
	ld.shared.u32 	%r277, [%r13+1904];
	ld.shared.u32 	%r278, [%r1191+24];
	// begin inline asm
	dp4a.s32.s32 %r276, %r277, %r278, %r212;
	// end inline asm
	ld.shared.u32 	%r281, [%r13+1904];
	ld.shared.u32 	%r282, [%r1191+2072];
	// begin inline asm
	dp4a.s32.s32 %r280, %r281, %r282, %r216;
	// end inline asm
	ld.shared.u32 	%r285, [%r13+1904];
	ld.shared.u32 	%r286, [%r1191+28];
	// begin inline asm
	dp4a.s32.s32 %r284, %r285, %r286, %r220;
	// end inline asm
	ld.shared.u32 	%r289, [%r13+1904];
	ld.shared.u32 	%r290, [%r1191+2076];
	// begin inline asm
	dp4a.s32.s32 %r288, %r289, %r290, %r224;
	// end inline asm
	ld.shared.u32 	%r293, [%r13+224];
	ld.shared.u32 	%r294, [%r1191+32];
	// begin inline asm
	dp4a.s32.s32 %r292, %r293, %r294, %r228;
	// end inline asm
	ld.shared.u32 	%r297, [%r13+224];
	ld.shared.u32 	%r298, [%r1191+2080];
	// begin inline asm
	dp4a.s32.s32 %r296, %r297, %r298, %r232;
	// end inline asm
	ld.shared.u32 	%r301, [%r13+224];
	ld.shared.u32 	%r302, [%r1191+36];
	// begin inline asm
	dp4a.s32.s32 %r300, %r301, %r302, %r236;
	// end inline asm
	ld.shared.u32 	%r305, [%r13+224];
	ld.shared.u32 	%r306, [%r1191+2084];
	// begin inline asm
	dp4a.s32.s32 %r304, %r305, %r306, %r240;
	// end inline asm
	ld.shared.u32 	%r309, [%r13+224];
	ld.shared.u32 	%r310, [%r1191+40];
	// begin inline asm
	dp4a.s32.s32 %r308, %r309, %r310, %r244;
	// end inline asm
	ld.shared.u32 	%r313, [%r13+224];
	ld.shared.u32 	%r314, [%r1191+2088];
	// begin inline asm
	dp4a.s32.s32 %r312, %r313, %r314, %r248;
	// end inline asm
	ld.shared.u32 	%r317, [%r13+224];
	ld.shared.u32 	%r318, [%r1191+44];
	// begin inline asm
	dp4a.s32.s32 %r316, %r317, %r318, %r252;
	// end inline asm
	ld.shared.u32 	%r321, [%r13+224];
	ld.shared.u32 	%r322, [%r1191+2092];
	// begin inline asm
	dp4a.s32.s32 %r320, %r321, %r322, %r256;
	// end inline asm
	ld.shared.u32 	%r325, [%r13+2016];
	ld.shared.u32 	%r326, [%r1191+32];
	// begin inline asm
	dp4a.s32.s32 %r324, %r325, %r326, %r260;
	// end inline asm
	ld.shared.u32 	%r329, [%r13+2016];
	ld.shared.u32 	%r330, [%r1191+2080];
	// begin inline asm
	dp4a.s32.s32 %r328, %r329, %r330, %r264;
	// end inline asm
	ld.shared.u32 	%r333, [%r13+2016];
	ld.shared.u32 	%r334, [%r1191+36];
	// begin inline asm
	dp4a.s32.s32 %r332, %r333, %r334, %r268;
	// end inline asm
	ld.shared.u32 	%r337, [%r13+2016];
	ld.shared.u32 	%r338, [%r1191+2084];
	// begin inline asm
	dp4a.s32.s32 %r336, %r337, %r338, %r272;
	// end inline asm
	ld.shared.u32 	%r341, [%r13+2016];
	ld.shared.u32 	%r342, [%r1191+40];
	// begin inline asm
	dp4a.s32.s32 %r340, %r341, %r342, %r276;
	// end inline asm
	ld.shared.u32 	%r345, [%r13+2016];
	ld.shared.u32 	%r346, [%r1191+2088];
	// begin inline asm
	dp4a.s32.s32 %r344, %r345, %r346, %r280;
	// end inline asm
	ld.shared.u32 	%r349, [%r13+2016];
	ld.shared.u32 	%r350, [%r1191+44];
	// begin inline asm
	dp4a.s32.s32 %r348, %r349, %r350, %r284;
	// end inline asm
	ld.shared.u32 	%r353, [%r13+2016];
	ld.shared.u32 	%r354, [%r1191+2092];
	// begin inline asm
	dp4a.s32.s32 %r352, %r353, %r354, %r288;
	// end inline asm
	ld.shared.u32 	%r357, [%r13+336];
	ld.shared.u32 	%r358, [%r1191+48];
	// begin inline asm
	dp4a.s32.s32 %r356, %r357, %r358, %r292;
	// end inline asm
	ld.shared.u32 	%r361, [%r13+336];
	ld.shared.u32 	%r362, [%r1191+2096];
	// begin inline asm
	dp4a.s32.s32 %r360, %r361, %r362, %r296;
	// end inline asm
	ld.shared.u32 	%r365, [%r13+336];
	ld.shared.u32 	%r366, [%r1191+52];
	// begin inline asm
	dp4a.s32.s32 %r364, %r365, %r366, %r300;
	// end inline asm
	ld.shared.u32 	%r369, [%r13+336];
	ld.shared.u32 	%r370, [%r1191+2100];
	// begin inline asm
	dp4a.s32.s32 %r368, %r369, %r370, %r304;
	// end inline asm
	ld.shared.u32 	%r373, [%r13+336];
	ld.shared.u32 	%r374, [%r1191+56];
	// begin inline asm
	dp4a.s32.s32 %r372, %r373, %r374, %r308;
	// end inline asm
	ld.shared.u32 	%r377, [%r13+336];
	ld.shared.u32 	%r378, [%r1191+2104];
	// begin inline asm
	dp4a.s32.s32 %r376, %r377, %r378, %r312;
	// end inline asm
	ld.shared.u32 	%r381, [%r13+336];
	ld.shared.u32 	%r382, [%r1191+60];
	// begin inline asm
	dp4a.s32.s32 %r380, %r381, %r382, %r316;
	// end inline asm
	ld.shared.u32 	%r385, [%r13+336];
	ld.shared.u32 	%r386, [%r1191+2108];
	// begin inline asm
	dp4a.s32.s32 %r384, %r385, %r386, %r320;
	// end inline asm
	ld.shared.u32 	%r389, [%r13+2128];
	ld.shared.u32 	%r390, [%r1191+48];
	// begin inline asm
	dp4a.s32.s32 %r388, %r389, %r390, %r324;
	// end inline asm
	ld.shared.u32 	%r393, [%r13+2128];
	ld.shared.u32 	%r394, [%r1191+2096];
	// begin inline asm
	dp4a.s32.s32 %r392, %r393, %r394, %r328;
	// end inline asm
	ld.shared.u32 	%r397, [%r13+2128];
	ld.shared.u32 	%r398, [%r1191+52];
	// begin inline asm
	dp4a.s32.s32 %r396, %r397, %r398, %r332;
	// end inline asm
	ld.shared.u32 	%r401, [%r13+2128];
	ld.shared.u32 	%r402, [%r1191+2100];
	// begin inline asm
	dp4a.s32.s32 %r400, %r401, %r402, %r336;
	// end inline asm
	ld.shared.u32 	%r405, [%r13+2128];
	ld.shared.u32 	%r406, [%r1191+56];
	// begin inline asm
	dp4a.s32.s32 %r404, %r405, %r406, %r340;
	// end inline asm
	ld.shared.u32 	%r409, [%r13+2128];
	ld.shared.u32 	%r410, [%r1191+2104];
	// begin inline asm
	dp4a.s32.s32 %r408, %r409, %r410, %r344;
	// end inline asm
	ld.shared.u32 	%r413, [%r13+2128];
	ld.shared.u32 	%r414, [%r1191+60];
	// begin inline asm
	dp4a.s32.s32 %r412, %r413, %r414, %r348;
	// end inline asm
	ld.shared.u32 	%r417, [%r13+2128];
	ld.shared.u32 	%r418, [%r1191+2108];
	// begin inline asm
	dp4a.s32.s32 %r416, %r417, %r418, %r352;
	// end inline asm
	ld.shared.u32 	%r421, [%r13+448];
	ld.shared.u32 	%r422, [%r1191+64];
	// begin inline asm
	dp4a.s32.s32 %r420, %r421, %r422, %r356;
	// end inline asm
	ld.shared.u32 	%r425, [%r13+448];
	ld.shared.u32 	%r426, [%r1191+2112];
	// begin inline asm
	dp4a.s32.s32 %r424, %r425, %r426, %r360;
	// end inline asm
	ld.shared.u32 	%r429, [%r13+448];
	ld.shared.u32 	%r430, [%r1191+68];
	// begin inline asm
	dp4a.s32.s32 %r428, %r429, %r430, %r364;
	// end inline asm
	ld.shared.u32 	%r433, [%r13+448];
	ld.shared.u32 	%r434, [%r1191+2116];
	// begin inline asm
	dp4a.s32.s32 %r432, %r433, %r434, %r368;
	// end inline asm
	ld.shared.u32 	%r437, [%r13+448];
	ld.shared.u32 	%r438, [%r1191+72];
	// begin inline asm
	dp4a.s32.s32 %r436, %r437, %r438, %r372;
	// end inline asm
	ld.shared.u32 	%r441, [%r13+448];
	ld.shared.u32 	%r442, [%r1191+2120];
	// begin inline asm
	dp4a.s32.s32 %r440, %r441, %r442, %r376;
	// end inline asm
	ld.shared.u32 	%r445, [%r13+448];
	ld.shared.u32 	%r446, [%r1191+76];
	// begin inline asm
	dp4a.s32.s32 %r444, %r445, %r446, %r380;
	// end inline asm
	ld.shared.u32 	%r449, [%r13+448];
	ld.shared.u32 	%r450, [%r1191+2124];
	// begin inline asm
	dp4a.s32.s32 %r448, %r449, %r450, %r384;
	// end inline asm
	ld.shared.u32 	%r453, [%r13+2240];
	ld.shared.u32 	%r454, [%r1191+64];
	// begin inline asm
	dp4a.s32.s32 %r452, %r453, %r454, %r388;
	// end inline asm
	ld.shared.u32 	%r457, [%r13+2240];
	ld.shared.u32 	%r458, [%r1191+2112];
	// begin inline asm
	dp4a.s32.s32 %r456, %r457, %r458, %r392;
	// end inline asm
	ld.shared.u32 	%r461, [%r13+2240];
	ld.shared.u32 	%r462, [%r1191+68];
	// begin inline asm
	dp4a.s32.s32 %r460, %r461, %r462, %r396;
	// end inline asm
	ld.shared.u32 	%r465, [%r13+2240];
	ld.shared.u32 	%r466, [%r1191+2116];
	// begin inline asm
	dp4a.s32.s32 %r464, %r465, %r466, %r400;
	// end inline asm
	ld.shared.u32 	%r469, [%r13+2240];
	ld.shared.u32 	%r470, [%r1191+72];
	// begin inline asm
	dp4a.s32.s32 %r468, %r469, %r470, %r404;
	// end inline asm
	ld.shared.u32 	%r473, [%r13+2240];
	ld.shared.u32 	%r474, [%r1191+2120];
	// begin inline asm
	dp4a.s32.s32 %r472, %r473, %r474, %r408;
	// end inline asm
	ld.shared.u32 	%r477, [%r13+2240];
	ld.shared.u32 	%r478, [%r1191+76];
	// begin inline asm
	dp4a.s32.s32 %r476, %r477, %r478, %r412;
	// end inline asm
	ld.shared.u32 	%r481, [%r13+2240];
	ld.shared.u32 	%r482, [%r1191+2124];
	// begin inline asm
	dp4a.s32.s32 %r480, %r481, %r482, %r416;
	// end inline asm
	ld.shared.u32 	%r485, [%r13+560];
	ld.shared.u32 	%r486, [%r1191+80];
	// begin inline asm
	dp4a.s32.s32 %r484, %r485, %r486, %r420;
	// end inline asm
	ld.shared.u32 	%r489, [%r13+560];
	ld.shared.u32 	%r490, [%r1191+2128];
	// begin inline asm
	dp4a.s32.s32 %r488, %r489, %r490, %r424;
	// end inline asm
	ld.shared.u32 	%r493, [%r13+560];
	ld.shared.u32 	%r494, [%r1191+84];
	// begin inline asm
	dp4a.s32.s32 %r492, %r493, %r494, %r428;
	// end inline asm
	ld.shared.u32 	%r497, [%r13+560];
	ld.shared.u32 	%r498, [%r1191+2132];
	// begin inline asm
	dp4a.s32.s32 %r496, %r497, %r498, %r432;
	// end inline asm
	ld.shared.u32 	%r501, [%r13+560];
	ld.shared.u32 	%r502, [%r1191+88];
	// begin inline asm
	dp4a.s32.s32 %r500, %r501, %r502, %r436;
	// end inline asm
	ld.shared.u32 	%r505, [%r13+560];
	ld.shared.u32 	%r506, [%r1191+2136];
	// begin inline asm
	dp4a.s32.s32 %r504, %r505, %r506, %r440;
	// end inline asm
	ld.shared.u32 	%r509, [%r13+560];
	ld.shared.u32 	%r510, [%r1191+92];
	// begin inline asm
	dp4a.s32.s32 %r508, %r509, %r510, %r444;
	// end inline asm
	ld.shared.u32 	%r513, [%r13+560];
	ld.shared.u32 	%r514, [%r1191+2140];
	// begin inline asm
	dp4a.s32.s32 %r512, %r513, %r514, %r448;
	// end inline asm
	ld.shared.u32 	%r517, [%r13+2352];
	ld.shared.u32 	%r518, [%r1191+80];
	// begin inline asm
	dp4a.s32.s32 %r516, %r517, %r518, %r452;
	// end inline asm
	ld.shared.u32 	%r521, [%r13+2352];
	ld.shared.u32 	%r522, [%r1191+2128];
	// begin inline asm
	dp4a.s32.s32 %r520, %r521, %r522, %r456;
	// end inline asm
	ld.shared.u32 	%r525, [%r13+2352];
	ld.shared.u32 	%r526, [%r1191+84];
	// begin inline asm
	dp4a.s32.s32 %r524, %r525, %r526, %r460;
	// end inline asm
	ld.shared.u32 	%r529, [%r13+2352];
	ld.shared.u32 	%r530, [%r1191+2132];
	// begin inline asm
	dp4a.s32.s32 %r528, %r529, %r530, %r464;
	// end inline asm
	ld.shared.u32 	%r533, [%r13+2352];
	ld.shared.u32 	%r534, [%r1191+88];
	// begin inline asm
	dp4a.s32.s32 %r532, %r533, %r534, %r468;
	// end inline asm
	ld.shared.u32 	%r537, [%r13+2352];
	ld.shared.u32 	%r538, [%r1191+2136];
	// begin inline asm
	dp4a.s32.s32 %r536, %r537, %r538, %r472;
	// end inline asm
	ld.shared.u32 	%r541, [%r13+2352];
	ld.shared.u32 	%r542, [%r1191+92];
	// begin inline asm
	dp4a.s32.s32 %r540, %r541, %r542, %r476;
	// end inline asm
	ld.shared.u32 	%r545, [%r13+2352];
	ld.shared.u32 	%r546, [%r1191+2140];
	// begin inline asm
	dp4a.s32.s32 %r544, %r545, %r546, %r480;
	// end inline asm
	ld.shared.u32 	%r549, [%r13+672];
	ld.shared.u32 	%r550, [%r1191+96];
	// begin inline asm
	dp4a.s32.s32 %r548, %r549, %r550, %r484;
	// end inline asm
	ld.shared.u32 	%r553, [%r13+672];
	ld.shared.u32 	%r554, [%r1191+2144];
	// begin inline asm
	dp4a.s32.s32 %r552, %r553, %r554, %r488;
	// end inline asm
	ld.shared.u32 	%r557, [%r13+672];
	ld.shared.u32 	%r558, [%r1191+100];
	// begin inline asm
	dp4a.s32.s32 %r556, %r557, %r558, %r492;
	// end inline asm
	ld.shared.u32 	%r561, [%r13+672];
	ld.shared.u32 	%r562, [%r1191+2148];
	// begin inline asm
	dp4a.s32.s32 %r560, %r561, %r562, %r496;
	// end inline asm
	ld.shared.u32 	%r565, [%r13+672];
	ld.shared.u32 	%r566, [%r1191+104];
	// begin inline asm
	dp4a.s32.s32 %r564, %r565, %r566, %r500;
	// end inline asm
	ld.shared.u32 	%r569, [%r13+672];
	ld.shared.u32 	%r570, [%r1191+2152];
	// begin inline asm
	dp4a.s32.s32 %r568, %r569, %r570, %r504;
	// end inline asm
	ld.shared.u32 	%r573, [%r13+672];
	ld.shared.u32 	%r574, [%r1191+108];
	// begin inline asm
	dp4a.s32.s32 %r572, %r573, %r574, %r508;
	// end inline asm
	ld.shared.u32 	%r577, [%r13+672];
	ld.shared.u32 	%r578, [%r1191+2156];
	// begin inline asm
	dp4a.s32.s32 %r576, %r577, %r578, %r512;
	// end inline asm
	ld.shared.u32 	%r581, [%r13+2464];
	ld.shared.u32 	%r582, [%r1191+96];
	// begin inline asm
	dp4a.s32.s32 %r580, %r581, %r582, %r516;
	// end inline asm
	ld.shared.u32 	%r585, [%r13+2464];
	ld.shared.u32 	%r586, [%r1191+2144];
	// begin inline asm
	dp4a.s32.s32 %r584, %r585, %r586, %r520;
	// end inline asm
	ld.shared.u32 	%r589, [%r13+2464];
	ld.shared.u32 	%r590, [%r1191+100];
	// begin inline asm
	dp4a.s32.s32 %r588, %r589, %r590, %r524;
	// end inline asm
	ld.shared.u32 	%r593, [%r13+2464];
	ld.shared.u32 	%r594, [%r1191+2148];
	// begin inline asm
	dp4a.s32.s32 %r592, %r593, %r594, %r528;
	// end inline asm
	ld.shared.u32 	%r597, [%r13+2464];
	ld.shared.u32 	%r598, [%r1191+104];
	// begin inline asm
	dp4a.s32.s32 %r596, %r597, %r598, %r532;
	// end inline asm
	ld.shared.u32 	%r601, [%r13+2464];
	ld.shared.u32 	%r602, [%r1191+2152];
	// begin inline asm
	dp4a.s32.s32 %r600, %r601, %r602, %r536;
	// end inline asm
	ld.shared.u32 	%r605, [%r13+2464];
	ld.shared.u32 	%r606, [%r1191+108];
	// begin inline asm
	dp4a.s32.s32 %r604, %r605, %r606, %r540;
	// end inline asm
	ld.shared.u32 	%r609, [%r13+2464];
	ld.shared.u32 	%r610, [%r1191+2156];
	// begin inline asm
	dp4a.s32.s32 %r608, %r609, %r610, %r544;
	// end inline asm
	ld.shared.u32 	%r613, [%r13+784];
	ld.shared.u32 	%r614, [%r1191+112];
	// begin inline asm
	dp4a.s32.s32 %r612, %r613, %r614, %r548;
	// end inline asm
	ld.shared.u32 	%r617, [%r13+784];
	ld.shared.u32 	%r618, [%r1191+2160];
	// begin inline asm
	dp4a.s32.s32 %r616, %r617, %r618, %r552;
	// end inline asm
	ld.shared.u32 	%r621, [%r13+784];
	ld.shared.u32 	%r622, [%r1191+116];
	// begin inline asm
	dp4a.s32.s32 %r620, %r621, %r622, %r556;
	// end inline asm
	ld.shared.u32 	%r625, [%r13+784];
	ld.shared.u32 	%r626, [%r1191+2164];
	// begin inline asm
	dp4a.s32.s32 %r624, %r625, %r626, %r560;
	// end inline asm
	ld.shared.u32 	%r629, [%r13+784];
	ld.shared.u32 	%r630, [%r1191+120];
	// begin inline asm
	dp4a.s32.s32 %r628, %r629, %r630, %r564;
	// end inline asm
	ld.shared.u32 	%r633, [%r13+784];
	ld.shared.u32 	%r634, [%r1191+2168];
	// begin inline asm
	dp4a.s32.s32 %r632, %r633, %r634, %r568;
	// end inline asm
	ld.shared.u32 	%r637, [%r13+784];
	ld.shared.u32 	%r638, [%r1191+124];
	// begin inline asm
	dp4a.s32.s32 %r636, %r637, %r638, %r572;
	// end inline asm
	ld.shared.u32 	%r641, [%r13+784];
	ld.shared.u32 	%r642, [%r1191+2172];
	// begin inline asm
	dp4a.s32.s32 %r640, %r641, %r642, %r576;
	// end inline asm
	ld.shared.u32 	%r645, [%r13+2576];
	ld.shared.u32 	%r646, [%r1191+112];
	// begin inline asm
	dp4a.s32.s32 %r644, %r645, %r646, %r580;
	// end inline asm
	ld.shared.u32 	%r649, [%r13+2576];
	ld.shared.u32 	%r650, [%r1191+2160];
	// begin inline asm
	dp4a.s32.s32 %r648, %r649, %r650, %r584;
	// end inline asm
	ld.shared.u32 	%r653, [%r13+2576];
	ld.shared.u32 	%r654, [%r1191+116];
	// begin inline asm
	dp4a.s32.s32 %r652, %r653, %r654, %r588;
	// end inline asm
	ld.shared.u32 	%r657, [%r13+2576];
	ld.shared.u32 	%r658, [%r1191+2164];
	// begin inline asm
	dp4a.s32.s32 %r656, %r657, %r658, %r592;
	// end inline asm
	ld.shared.u32 	%r661, [%r13+2576];
	ld.shared.u32 	%r662, [%r1191+120];
	// begin inline asm
	dp4a.s32.s32 %r660, %r661, %r662, %r596;
	// end inline asm
	ld.shared.u32 	%r665, [%r13+2576];
	ld.shared.u32 	%r666, [%r1191+2168];
	// begin inline asm
	dp4a.s32.s32 %r664, %r665, %r666, %r600;
	// end inline asm
	ld.shared.u32 	%r669, [%r13+2576];
	ld.shared.u32 	%r670, [%r1191+124];
	// begin inline asm
	dp4a.s32.s32 %r668, %r669, %r670, %r604;
	// end inline asm
	ld.shared.u32 	%r673, [%r13+2576];
	ld.shared.u32 	%r674, [%r1191+2172];
	// begin inline asm
	dp4a.s32.s32 %r672, %r673, %r674, %r608;
	// end inline asm
	ld.shared.u32 	%r677, [%r13+896];
	ld.shared.u32 	%r678, [%r1191+128];
	// begin inline asm
	dp4a.s32.s32 %r676, %r677, %r678, %r612;
	// end inline asm
	ld.shared.u32 	%r681, [%r13+896];
	ld.shared.u32 	%r682, [%r1191+2176];
	// begin inline asm
	dp4a.s32.s32 %r680, %r681, %r682, %r616;
	// end inline asm
	ld.shared.u32 	%r685, [%r13+896];
	ld.shared.u32 	%r686, [%r1191+132];
	// begin inline asm
	dp4a.s32.s32 %r684, %r685, %r686, %r620;
	// end inline asm
	ld.shared.u32 	%r689, [%r13+896];
	ld.shared.u32 	%r690, [%r1191+2180];
	// begin inline asm
	dp4a.s32.s32 %r688, %r689, %r690, %r624;
	// end inline asm
	ld.shared.u32 	%r693, [%r13+896];
	ld.shared.u32 	%r694, [%r1191+136];
	// begin inline asm
	dp4a.s32.s32 %r692, %r693, %r694, %r628;
	// end inline asm
	ld.shared.u32 	%r697, [%r13+896];
	ld.shared.u32 	%r698, [%r1191+2184];
	// begin inline asm
	dp4a.s32.s32 %r696, %r697, %r698, %r632;
	// end inline asm
	ld.shared.u32 	%r701, [%r13+896];
	ld.shared.u32 	%r702, [%r1191+140];
	// begin inline asm
	dp4a.s32.s32 %r700, %r701, %r702, %r636;
	// end inline asm
	ld.shared.u32 	%r705, [%r13+896];
	ld.shared.u32 	%r706, [%r1191+2188];
	// begin inline asm
	dp4a.s32.s32 %r704, %r705, %r706, %r640;
	// end inline asm
	ld.shared.u32 	%r709, [%r13+2688];
	ld.shared.u32 	%r710, [%r1191+128];
	// begin inline asm
	dp4a.s32.s32 %r708, %r709, %r710, %r644;
	// end inline asm
	ld.shared.u32 	%r713, [%r13+2688];
	ld.shared.u32 	%r714, [%r1191+2176];
	// begin inline asm
	dp4a.s32.s32 %r712, %r713, %r714, %r648;
	// end inline asm
	ld.shared.u32 	%r717, [%r13+2688];
	ld.shared.u32 	%r718, [%r1191+132];
	// begin inline asm
	dp4a.s32.s32 %r716, %r717, %r718, %r652;
	// end inline asm
	ld.shared.u32 	%r721, [%r13+2688];
	ld.shared.u32 	%r722, [%r1191+2180];
	// begin inline asm
	dp4a.s32.s32 %r720, %r721, %r722, %r656;
	// end inline asm
	ld.shared.u32 	%r725, [%r13+2688];
	ld.shared.u32 	%r726, [%r1191+136];
	// begin inline asm
	dp4a.s32.s32 %r724, %r725, %r726, %r660;
	// end inline asm
	ld.shared.u32 	%r729, [%r13+2688];
	ld.shared.u32 	%r730, [%r1191+2184];
	// begin inline asm
	dp4a.s32.s32 %r728, %r729, %r730, %r664;
	// end inline asm
	ld.shared.u32 	%r733, [%r13+2688];
	ld.shared.u32 	%r734, [%r1191+140];
	// begin inline asm
	dp4a.s32.s32 %r732, %r733, %r734, %r668;
	// end inline asm
	ld.shared.u32 	%r737, [%r13+2688];
	ld.shared.u32 	%r738, [%r1191+2188];
	// begin inline asm
	dp4a.s32.s32 %r736, %r737, %r738, %r672;
	// end inline asm
	ld.shared.u32 	%r741, [%r13+1008];
	ld.shared.u32 	%r742, [%r1191+144];
	// begin inline asm
	dp4a.s32.s32 %r740, %r741, %r742, %r676;
	// end inline asm
	ld.shared.u32 	%r745, [%r13+1008];
	ld.shared.u32 	%r746, [%r1191+2192];
	// begin inline asm
	dp4a.s32.s32 %r744, %r745, %r746, %r680;
	// end inline asm
	ld.shared.u32 	%r749, [%r13+1008];
	ld.shared.u32 	%r750, [%r1191+148];
	// begin inline asm
	dp4a.s32.s32 %r748, %r749, %r750, %r684;
	// end inline asm
	ld.shared.u32 	%r753, [%r13+1008];
	ld.shared.u32 	%r754, [%r1191+2196];
	// begin inline asm
	dp4a.s32.s32 %r752, %r753, %r754, %r688;
	// end inline asm
	ld.shared.u32 	%r757, [%r13+1008];
	ld.shared.u32 	%r758, [%r1191+152];
	// begin inline asm
	dp4a.s32.s32 %r756, %r757, %r758, %r692;
	// end inline asm
	ld.shared.u32 	%r761, [%r13+1008];
	ld.shared.u32 	%r762, [%r1191+2200];
	// begin inline asm
	dp4a.s32.s32 %r760, %r761, %r762, %r696;
	// end inline asm
	ld.shared.u32 	%r765, [%r13+1008];
	ld.shared.u32 	%r766, [%r1191+156];
	// begin inline asm
	dp4a.s32.s32 %r764, %r765, %r766, %r700;
	// end inline asm
	ld.shared.u32 	%r769, [%r13+1008];
	ld.shared.u32 	%r770, [%r1191+2204];
	// begin inline asm
	dp4a.s32.s32 %r768, %r769, %r770, %r704;
	// end inline asm
	ld.shared.u32 	%r773, [%r13+2800];
	ld.shared.u32 	%r774, [%r1191+144];
	// begin inline asm
	dp4a.s32.s32 %r772, %r773, %r774, %r708;
	// end inline asm
	ld.shared.u32 	%r777, [%r13+2800];
	ld.shared.u32 	%r778, [%r1191+2192];
	// begin inline asm
	dp4a.s32.s32 %r776, %r777, %r778, %r712;
	// end inline asm
	ld.shared.u32 	%r781, [%r13+2800];
	ld.shared.u32 	%r782, [%r1191+148];
	// begin inline asm
	dp4a.s32.s32 %r780, %r781, %r782, %r716;
	// end inline asm
	ld.shared.u32 	%r785, [%r13+2800];
	ld.shared.u32 	%r786, [%r1191+2196];
	// begin inline asm
	dp4a.s32.s32 %r784, %r785, %r786, %r720;
	// end inline asm
	ld.shared.u32 	%r789, [%r13+2800];
	ld.shared.u32 	%r790, [%r1191+152];
	// begin inline asm
	dp4a.s32.s32 %r788, %r789, %r790, %r724;
	// end inline asm
	ld.shared.u32 	%r793, [%r13+2800];
	ld.shared.u32 	%r794, [%r1191+2200];
	// begin inline asm
	dp4a.s32.s32 %r792, %r793, %r794, %r728;
	// end inline asm
	ld.shared.u32 	%r797, [%r13+2800];
	ld.shared.u32 	%r798, [%r1191+156];
	// begin inline asm
	dp4a.s32.s32 %r796, %r797, %r798, %r732;
	// end inline asm
	ld.shared.u32 	%r801, [%r13+2800];
	ld.shared.u32 	%r802, [%r1191+2204];
	// begin inline asm
	dp4a.s32.s32 %r800, %r801, %r802, %r736;
	// end inline asm
	ld.shared.u32 	%r805, [%r13+1120];
	ld.shared.u32 	%r806, [%r1191+160];
	// begin inline asm
	dp4a.s32.s32 %r804, %r805, %r806, %r740;
	// end inline asm
	ld.shared.u32 	%r809, [%r13+1120];
	ld.shared.u32 	%r810, [%r1191+2208];
	// begin inline asm
	dp4a.s32.s32 %r808, %r809, %r810, %r744;
	// end inline asm
	ld.shared.u32 	%r813, [%r13+1120];
	ld.shared.u32 	%r814, [%r1191+164];
	// begin inline asm
	dp4a.s32.s32 %r812, %r813, %r814, %r748;
	// end inline asm
	ld.shared.u32 	%r817, [%r13+1120];
	ld.shared.u32 	%r818, [%r1191+2212];
	// begin inline asm
	dp4a.s32.s32 %r816, %r817, %r818, %r752;
	// end inline asm
	ld.shared.u32 	%r821, [%r13+1120];
	ld.shared.u32 	%r822, [%r1191+168];
	// begin inline asm
	dp4a.s32.s32 %r820, %r821, %r822, %r756;
	// end inline asm
	ld.shared.u32 	%r825, [%r13+1120];
	ld.shared.u32 	%r826, [%r1191+2216];
	// begin inline asm
	dp4a.s32.s32 %r824, %r825, %r826, %r760;
	// end inline asm
	ld.shared.u32 	%r829, [%r13+1120];
	ld.shared.u32 	%r830, [%r1191+172];
	// begin inline asm
	dp4a.s32.s32 %r828, %r829, %r830, %r764;
	// end inline asm
	ld.shared.u32 	%r833, [%r13+1120];
	ld.shared.u32 	%r834, [%r1191+2220];
	// begin inline asm
	dp4a.s32.s32 %r832, %r833, %r834, %r768;
	// end inline asm
	ld.shared.u32 	%r837, [%r13+2912];
	ld.shared.u32 	%r838, [%r1191+160];
	// begin inline asm
	dp4a.s32.s32 %r836, %r837, %r838, %r772;
	// end inline asm
	ld.shared.u32 	%r841, [%r13+2912];
	ld.shared.u32 	%r842, [%r1191+2208];
	// begin inline asm
	dp4a.s32.s32 %r840, %r841, %r842, %r776;
	// end inline asm
	ld.shared.u32 	%r845, [%r13+2912];
	ld.shared.u32 	%r846, [%r1191+164];
	// begin inline asm
	dp4a.s32.s32 %r844, %r845, %r846, %r780;
	// end inline asm
	ld.shared.u32 	%r849, [%r13+2912];
	ld.shared.u32 	%r850, [%r1191+2212];
	// begin inline asm
	dp4a.s32.s32 %r848, %r849, %r850, %r784;
	// end inline asm
	ld.shared.u32 	%r853, [%r13+2912];
	ld.shared.u32 	%r854, [%r1191+168];
	// begin inline asm
	dp4a.s32.s32 %r852, %r853, %r854, %r788;
	// end inline asm
	ld.shared.u32 	%r857, [%r13+2912];
	ld.shared.u32 	%r858, [%r1191+2216];
	// begin inline asm
	dp4a.s32.s32 %r856, %r857, %r858, %r792;
	// end inline asm
	ld.shared.u32 	%r861, [%r13+2912];
	ld.shared.u32 	%r862, [%r1191+172];
	// begin inline asm
	dp4a.s32.s32 %r860, %r861, %r862, %r796;
	// end inline asm
	ld.shared.u32 	%r865, [%r13+2912];
	ld.shared.u32 	%r866, [%r1191+2220];
	// begin inline asm
	dp4a.s32.s32 %r864, %r865, %r866, %r800;
	// end inline asm
	ld.shared.u32 	%r869, [%r13+1232];
	ld.shared.u32 	%r870, [%r1191+176];
	// begin inline asm
	dp4a.s32.s32 %r868, %r869, %r870, %r804;
	// end inline asm
	ld.shared.u32 	%r873, [%r13+1232];
	ld.shared.u32 	%r874, [%r1191+2224];
	// begin inline asm
	dp4a.s32.s32 %r872, %r873, %r874, %r808;
	// end inline asm
	ld.shared.u32 	%r877, [%r13+1232];
	ld.shared.u32 	%r878, [%r1191+180];
	// begin inline asm
	dp4a.s32.s32 %r876, %r877, %r878, %r812;
	// end inline asm
	ld.shared.u32 	%r881, [%r13+1232];
	ld.shared.u32 	%r882, [%r1191+2228];
	// begin inline asm
	dp4a.s32.s32 %r880, %r881, %r882, %r816;
	// end inline asm
	ld.shared.u32 	%r885, [%r13+1232];
	ld.shared.u32 	%r886, [%r1191+184];
	// begin inline asm
	dp4a.s32.s32 %r884, %r885, %r886, %r820;
	// end inline asm
	ld.shared.u32 	%r889, [%r13+1232];
	ld.shared.u32 	%r890, [%r1191+2232];
	// begin inline asm
	dp4a.s32.s32 %r888, %r889, %r890, %r824;
	// end inline asm
	ld.shared.u32 	%r893, [%r13+1232];
	ld.shared.u32 	%r894, [%r1191+188];
	// begin inline asm
	dp4a.s32.s32 %r892, %r893, %r894, %r828;
	// end inline asm
	ld.shared.u32 	%r897, [%r13+1232];
	ld.shared.u32 	%r898, [%r1191+2236];
	// begin inline asm
	dp4a.s32.s32 %r896, %r897, %r898, %r832;
	// end inline asm
	ld.shared.u32 	%r901, [%r13+3024];
	ld.shared.u32 	%r902, [%r1191+176];
	// begin inline asm
	dp4a.s32.s32 %r900, %r901, %r902, %r836;
	// end inline asm
	ld.shared.u32 	%r905, [%r13+3024];
	ld.shared.u32 	%r906, [%r1191+2224];
	// begin inline asm
	dp4a.s32.s32 %r904, %r905, %r906, %r840;
	// end inline asm
	ld.shared.u32 	%r909, [%r13+3024];
	ld.shared.u32 	%r910, [%r1191+180];
	// begin inline asm
	dp4a.s32.s32 %r908, %r909, %r910, %r844;
	// end inline asm
	ld.shared.u32 	%r913, [%r13+3024];
	ld.shared.u32 	%r914, [%r1191+2228];
	// begin inline asm
	dp4a.s32.s32 %r912, %r913, %r914, %r848;
	// end inline asm
	ld.shared.u32 	%r917, [%r13+3024];
	ld.shared.u32 	%r918, [%r1191+184];
	// begin inline asm
	dp4a.s32.s32 %r916, %r917, %r918, %r852;
	// end inline asm
	ld.shared.u32 	%r921, [%r13+3024];
	ld.shared.u32 	%r922, [%r1191+2232];
	// begin inline asm
	dp4a.s32.s32 %r920, %r921, %r922, %r856;
	// end inline asm
	ld.shared.u32 	%r925, [%r13+3024];
	ld.shared.u32 	%r926, [%r1191+188];
	// begin inline asm
	dp4a.s32.s32 %r924, %r925, %r926, %r860;
	// end inline asm
	ld.shared.u32 	%r929, [%r13+3024];
	ld.shared.u32 	%r930, [%r1191+2236];
	// begin inline asm
	dp4a.s32.s32 %r928, %r929, %r930, %r864;
	// end inline asm
	ld.shared.u32 	%r933, [%r13+1344];
	ld.shared.u32 	%r934, [%r1191+192];
	// begin inline asm
	dp4a.s32.s32 %r932, %r933, %r934, %r868;
	// end inline asm
	ld.shared.u32 	%r937, [%r13+1344];
	ld.shared.u32 	%r938, [%r1191+2240];
	// begin inline asm
	dp4a.s32.s32 %r936, %r937, %r938, %r872;
	// end inline asm
	ld.shared.u32 	%r941, [%r13+1344];
	ld.shared.u32 	%r942, [%r1191+196];
	// begin inline asm
	dp4a.s32.s32 %r940, %r941, %r942, %r876;
	// end inline asm
	ld.shared.u32 	%r945, [%r13+1344];
	ld.shared.u32 	%r946, [%r1191+2244];
	// begin inline asm
	dp4a.s32.s32 %r944, %r945, %r946, %r880;
	// end inline asm
	ld.shared.u32 	%r949, [%r13+1344];
	ld.shared.u32 	%r950, [%r1191+200];
	// begin inline asm
	dp4a.s32.s32 %r948, %r949, %r950, %r884;
	// end inline asm
	ld.shared.u32 	%r953, [%r13+1344];
	ld.shared.u32 	%r954, [%r1191+2248];
	// begin inline asm
	dp4a.s32.s32 %r952, %r953, %r954, %r888;
	// end inline asm
	ld.shared.u32 	%r957, [%r13+1344];
	ld.shared.u32 	%r958, [%r1191+204];
	// begin inline asm
	dp4a.s32.s32 %r956, %r957, %r958, %r892;
	// end inline asm
	ld.shared.u32 	%r961, [%r13+1344];
	ld.shared.u32 	%r962, [%r1191+2252];
	// begin inline asm
	dp4a.s32.s32 %r960, %r961, %r962, %r896;
	// end inline asm
	ld.shared.u32 	%r965, [%r13+3136];
	ld.shared.u32 	%r966, [%r1191+192];
	// begin inline asm
	dp4a.s32.s32 %r964, %r965, %r966, %r900;
	// end inline asm
	ld.shared.u32 	%r969, [%r13+3136];
	ld.shared.u32 	%r970, [%r1191+2240];
	// begin inline asm
	dp4a.s32.s32 %r968, %r969, %r970, %r904;
	// end inline asm
	ld.shared.u32 	%r973, [%r13+3136];
	ld.shared.u32 	%r974, [%r1191+196];
	// begin inline asm
	dp4a.s32.s32 %r972, %r973, %r974, %r908;
	// end inline asm
	ld.shared.u32 	%r977, [%r13+3136];
	ld.shared.u32 	%r978, [%r1191+2244];
	// begin inline asm
	dp4a.s32.s32 %r976, %r977, %r978, %r912;
	// end inline asm
	ld.shared.u32 	%r981, [%r13+3136];
	ld.shared.u32 	%r982, [%r1191+200];
	// begin inline asm
	dp4a.s32.s32 %r980, %r981, %r982, %r916;
	// end inline asm
	ld.shared.u32 	%r985, [%r13+3136];
	ld.shared.u32 	%r986, [%r1191+2248];
	// begin inline asm
	dp4a.s32.s32 %r984, %r985, %r986, %r920;
	// end inline asm
	ld.shared.u32 	%r989, [%r13+3136];
	ld.shared.u32 	%r990, [%r1191+204];
	// begin inline asm
	dp4a.s32.s32 %r988, %r989, %r990, %r924;
	// end inline asm
	ld.shared.u32 	%r993, [%r13+3136];
	ld.shared.u32 	%r994, [%r1191+2252];
	// begin inline asm
	dp4a.s32.s32 %r992, %r993, %r994, %r928;
	// end inline asm
	ld.shared.u32 	%r997, [%r13+1456];
	ld.shared.u32 	%r998, [%r1191+208];
	// begin inline asm
	dp4a.s32.s32 %r996, %r997, %r998, %r932;
	// end inline asm
	ld.shared.u32 	%r1001, [%r13+1456];
	ld.shared.u32 	%r1002, [%r1191+2256];
	// begin inline asm
	dp4a.s32.s32 %r1000, %r1001, %r1002, %r936;
	// end inline asm
	ld.shared.u32 	%r1005, [%r13+1456];
	ld.shared.u32 	%r1006, [%r1191+212];
	// begin inline asm
	dp4a.s32.s32 %r1004, %r1005, %r1006, %r940;
	// end inline asm
	ld.shared.u32 	%r1009, [%r13+1456];
	ld.shared.u32 	%r1010, [%r1191+2260];
	// begin inline asm
	dp4a.s32.s32 %r1008, %r1009, %r1010, %r944;
	// end inline asm
	ld.shared.u32 	%r1013, [%r13+1456];
	ld.shared.u32 	%r1014, [%r1191+216];
	// begin inline asm
	dp4a.s32.s32 %r1012, %r1013, %r1014, %r948;
	// end inline asm
	ld.shared.u32 	%r1017, [%r13+1456];
	ld.shared.u32 	%r1018, [%r1191+2264];
	// begin inline asm
	dp4a.s32.s32 %r1016, %r1017, %r1018, %r952;
	// end inline asm
	ld.shared.u32 	%r1021, [%r13+1456];
	ld.shared.u32 	%r1022, [%r1191+220];
	// begin inline asm
	dp4a.s32.s32 %r1020, %r1021, %r1022, %r956;
	// end inline asm
	ld.shared.u32 	%r1025, [%r13+1456];
	ld.shared.u32 	%r1026, [%r1191+2268];
	// begin inline asm
	dp4a.s32.s32 %r1024, %r1025, %r1026, %r960;
	// end inline asm
	ld.shared.u32 	%r1029, [%r13+3248];
	ld.shared.u32 	%r1030, [%r1191+208];
	// begin inline asm
	dp4a.s32.s32 %r1028, %r1029, %r1030, %r964;
	// end inline asm
	ld.shared.u32 	%r1033, [%r13+3248];
	ld.shared.u32 	%r1034, [%r1191+2256];
	// begin inline asm
	dp4a.s32.s32 %r1032, %r1033, %r1034, %r968;
	// end inline asm
	ld.shared.u32 	%r1037, [%r13+3248];
	ld.shared.u32 	%r1038, [%r1191+212];
	// begin inline asm
	dp4a.s32.s32 %r1036, %r1037, %r1038, %r972;
	// end inline asm
	ld.shared.u32 	%r1041, [%r13+3248];
	ld.shared.u32 	%r1042, [%r1191+2260];
	// begin inline asm
	dp4a.s32.s32 %r1040, %r1041, %r1042, %r976;
	// end inline asm
	ld.shared.u32 	%r1045, [%r13+3248];
	ld.shared.u32 	%r1046, [%r1191+216];
	// begin inline asm
	dp4a.s32.s32 %r1044, %r1045, %r1046, %r980;
	// end inline asm
	ld.shared.u32 	%r1049, [%r13+3248];
	ld.shared.u32 	%r1050, [%r1191+2264];
	// begin inline asm
	dp4a.s32.s32 %r1048, %r1049, %r1050, %r984;
	// end inline asm
	ld.shared.u32 	%r1053, [%r13+3248];
	ld.shared.u32 	%r1054, [%r1191+220];
	// begin inline asm
	dp4a.s32.s32 %r1052, %r1053, %r1054, %r988;
	// end inline asm
	ld.shared.u32 	%r1057, [%r13+3248];
	ld.shared.u32 	%r1058, [%r1191+2268];
	// begin inline asm
	dp4a.s32.s32 %r1056, %r1057, %r1058, %r992;
	// end inline asm
	ld.shared.u32 	%r1061, [%r13+1568];
	ld.shared.u32 	%r1062, [%r1191+224];
	// begin inline asm
	dp4a.s32.s32 %r1060, %r1061, %r1062, %r996;
	// end inline asm
	ld.shared.u32 	%r1065, [%r13+1568];
	ld.shared.u32 	%r1066, [%r1191+2272];
	// begin inline asm
	dp4a.s32.s32 %r1064, %r1065, %r1066, %r1000;
	// end inline asm
	ld.shared.u32 	%r1069, [%r13+1568];
	ld.shared.u32 	%r1070, [%r1191+228];
	// begin inline asm
	dp4a.s32.s32 %r1068, %r1069, %r1070, %r1004;
	// end inline asm
	ld.shared.u32 	%r1073, [%r13+1568];
	ld.shared.u32 	%r1074, [%r1191+2276];
	// begin inline asm
	dp4a.s32.s32 %r1072, %r1073, %r1074, %r1008;
	// end inline asm
	ld.shared.u32 	%r1077, [%r13+1568];
	ld.shared.u32 	%r1078, [%r1191+232];
	// begin inline asm
	dp4a.s32.s32 %r1076, %r1077, %r1078, %r1012;
	// end inline asm
	ld.shared.u32 	%r1081, [%r13+1568];
	ld.shared.u32 	%r1082, [%r1191+2280];
	// begin inline asm
	dp4a.s32.s32 %r1080, %r1081, %r1082, %r1016;
	// end inline asm
	ld.shared.u32 	%r1085, [%r13+1568];
	ld.shared.u32 	%r1086, [%r1191+236];
	// begin inline asm
	dp4a.s32.s32 %r1084, %r1085, %r1086, %r1020;
	// end inline asm
	ld.shared.u32 	%r1089, [%r13+1568];
	ld.shared.u32 	%r1090, [%r1191+2284];
	// begin inline asm
	dp4a.s32.s32 %r1088, %r1089, %r1090, %r1024;
	// end inline asm
	ld.shared.u32 	%r1093, [%r13+3360];
	ld.shared.u32 	%r1094, [%r1191+224];
	// begin inline asm
	dp4a.s32.s32 %r1092, %r1093, %r1094, %r1028;
	// end inline asm
	ld.shared.u32 	%r1097, [%r13+3360];
	ld.shared.u32 	%r1098, [%r1191+2272];
	// begin inline asm
	dp4a.s32.s32 %r1096, %r1097, %r1098, %r1032;
	// end inline asm
	ld.shared.u32 	%r1101, [%r13+3360];
	ld.shared.u32 	%r1102, [%r1191+228];
	// begin inline asm
	dp4a.s32.s32 %r1100, %r1101, %r1102, %r1036;
	// end inline asm
	ld.shared.u32 	%r1105, [%r13+3360];
	ld.shared.u32 	%r1106, [%r1191+2276];
	// begin inline asm
	dp4a.s32.s32 %r1104, %r1105, %r1106, %r1040;
	// end inline asm
	ld.shared.u32 	%r1109, [%r13+3360];
	ld.shared.u32 	%r1110, [%r1191+232];
	// begin inline asm
	dp4a.s32.s32 %r1108, %r1109, %r1110, %r1044;
	// end inline asm
	ld.shared.u32 	%r1113, [%r13+3360];
	ld.shared.u32 	%r1114, [%r1191+2280];
	// begin inline asm
	dp4a.s32.s32 %r1112, %r1113, %r1114, %r1048;
	// end inline asm
	ld.shared.u32 	%r1117, [%r13+3360];
	ld.shared.u32 	%r1118, [%r1191+236];
	// begin inline asm
	dp4a.s32.s32 %r1116, %r1117, %r1118, %r1052;
	// end inline asm
	ld.shared.u32 	%r1121, [%r13+3360];
	ld.shared.u32 	%r1122, [%r1191+2284];
	// begin inline asm
	dp4a.s32.s32 %r1120, %r1121, %r1122, %r1056;
	// end inline asm
	ld.shared.u32 	%r1125, [%r13+1680];
	ld.shared.u32 	%r1126, [%r1191+240];
	// begin inline asm
	dp4a.s32.s32 %r2373, %r1125, %r1126, %r1060;
	// end inline asm
	ld.shared.u32 	%r1129, [%r13+1680];
	ld.shared.u32 	%r1130, [%r1191+2288];
	// begin inline asm
	dp4a.s32.s32 %r2365, %r1129, %r1130, %r1064;
	// end inline asm
	ld.shared.u32 	%r1133, [%r13+1680];
	ld.shared.u32 	%r1134, [%r1191+244];
	// begin inline asm
	dp4a.s32.s32 %r2372, %r1133, %r1134, %r1068;
	// end inline asm
	ld.shared.u32 	%r1137, [%r13+1680];
	ld.shared.u32 	%r1138, [%r1191+2292];
	// begin inline asm
	dp4a.s32.s32 %r2364, %r1137, %r1138, %r1072;
	// end inline asm
	ld.shared.u32 	%r1141, [%r13+1680];
	ld.shared.u32 	%r1142, [%r1191+248];
	// begin inline asm
	dp4a.s32.s32 %r2371, %r1141, %r1142, %r1076;
	// end inline asm
	ld.shared.u32 	%r1145, [%r13+1680];
	ld.shared.u32 	%r1146, [%r1191+2296];
	// begin inline asm
	dp4a.s32.s32 %r2363, %r1145, %r1146, %r1080;
	// end inline asm
	ld.shared.u32 	%r1149, [%r13+1680];
	ld.shared.u32 	%r1150, [%r1191+252];
	// begin inline asm
	dp4a.s32.s32 %r2370, %r1149, %r1150, %r1084;
	// end inline asm
	ld.shared.u32 	%r1153, [%r13+1680];
	ld.shared.u32 	%r1154, [%r1191+2300];
	// begin inline asm
	dp4a.s32.s32 %r2362, %r1153, %r1154, %r1088;
	// end inline asm
	ld.shared.u32 	%r1157, [%r13+3472];
	ld.shared.u32 	%r1158, [%r1191+240];
	// begin inline asm
	dp4a.s32.s32 %r2369, %r1157, %r1158, %r1092;
	// end inline asm
	ld.shared.u32 	%r1161, [%r13+3472];
	ld.shared.u32 	%r1162, [%r1191+2288];
	// begin inline asm
	dp4a.s32.s32 %r2361, %r1161, %r1162, %r1096;
	// end inline asm
	ld.shared.u32 	%r1165, [%r13+3472];
	ld.shared.u32 	%r1166, [%r1191+244];
	// begin inline asm
	dp4a.s32.s32 %r2368, %r1165, %r1166, %r1100;
	// end inline asm
	ld.shared.u32 	%r1169, [%r13+3472];
	ld.shared.u32 	%r1170, [%r1191+2292];
	// begin inline asm
	dp4a.s32.s32 %r2360, %r1169, %r1170, %r1104;
	// end inline asm
	ld.shared.u32 	%r1173, [%r13+3472];
	ld.shared.u32 	%r1174, [%r1191+248];
	// begin inline asm
	dp4a.s32.s32 %r2367, %r1173, %r1174, %r1108;
	// end inline asm
	ld.shared.u32 	%r1177, [%r13+3472];
	ld.shared.u32 	%r1178, [%r1191+2296];
	// begin inline asm
	dp4a.s32.s32 %r2359, %r1177, %r1178, %r1112;
	// end inline asm
	ld.shared.u32 	%r1181, [%r13+3472];
	ld.shared.u32 	%r1182, [%r1191+252];
	// begin inline asm
	dp4a.s32.s32 %r2366, %r1181, %r1182, %r1116;
	// end inline asm
	ld.shared.u32 	%r1185, [%r13+3472];
	ld.shared.u32 	%r1186, [%r1191+2300];
	// begin inline asm
	dp4a.s32.s32 %r2358, %r1185, %r1186, %r1120;
	// end inline asm
	add.s32 	%r2374, %r2374, 1;
	setp.ne.s32 	%p36, %r2374, 15;
	@%p36 bra 	$L__BB2_11;
	cvta.to.global.u64 	%rd46, %rd4;
	cvta.to.global.u64 	%rd47, %rd5;
	cvta.to.global.u64 	%rd48, %rd3;
	bar.sync 	0;
	cvt.u64.u32 	%rd49, %r15;
	cvt.u64.u32 	%rd50, %r14;
	cvt.u64.u32 	%rd51, %r5;
	cvt.u64.u32 	%rd52, %r11;
	add.s64 	%rd53, %rd52, %rd51;
	add.s64 	%rd54, %rd53, %rd50;
	add.s64 	%rd55, %rd54, %rd49;
	add.s64 	%rd56, %rd2, %rd55;
	ld.global.nc.u32 	%r2216, [%rd56+188160];
	st.shared.u32 	[%r17], %r2216;
	cvt.u64.u32 	%rd57, %r19;
	cvt.u64.u32 	%rd58, %r18;
	add.s64 	%rd59, %rd53, %rd58;
	add.s64 	%rd60, %rd59, %rd57;
	add.s64 	%rd61, %rd2, %rd60;
	ld.global.nc.u32 	%r2217, [%rd61+188160];
	st.shared.u32 	[%r17+896], %r2217;
	cvt.u64.u32 	%rd62, %r20;
	add.s64 	%rd63, %rd53, %rd62;
	add.s64 	%rd64, %rd63, %rd49;
	add.s64 	%rd65, %rd2, %rd64;
	ld.global.nc.u32 	%r2218, [%rd65+188160];
	st.shared.u32 	[%r17+1792], %r2218;
	cvt.u64.u32 	%rd66, %r22;
	add.s64 	%rd67, %rd53, %rd66;
	add.s64 	%rd68, %rd67, %rd57;
	add.s64 	%rd69, %rd2, %rd68;
	ld.global.nc.u32 	%r2219, [%rd69+188160];
	st.shared.u32 	[%r17+2688], %r2219;
	bar.sync 	0;
	ld.shared.u32 	%r1193, [%r13];
	add.s32 	%r2221, %r1190, %r12;
	ld.shared.u32 	%r1194, [%r2221+4096];
	// begin inline asm
	dp4a.s32.s32 %r1192, %r1193, %r1194, %r2373;
	// end inline asm
	ld.shared.u32 	%r1197, [%r13];
	ld.shared.u32 	%r1198, [%r2221+6144];
	// begin inline asm
	dp4a.s32.s32 %r1196, %r1197, %r1198, %r2365;
	// end inline asm
	ld.shared.u32 	%r1201, [%r13];
	ld.shared.u32 	%r1202, [%r2221+4100];
	// begin inline asm
	dp4a.s32.s32 %r1200, %r1201, %r1202, %r2372;
	// end inline asm
	ld.shared.u32 	%r1205, [%r13];
	ld.shared.u32 	%r1206, [%r2221+6148];
	// begin inline asm
	dp4a.s32.s32 %r1204, %r1205, %r1206, %r2364;
	// end inline asm
	ld.shared.u32 	%r1209, [%r13];
	ld.shared.u32 	%r1210, [%r2221+4104];
	// begin inline asm
	dp4a.s32.s32 %r1208, %r1209, %r1210, %r2371;
	// end inline asm
	ld.shared.u32 	%r1213, [%r13];
	ld.shared.u32 	%r1214, [%r2221+6152];
	// begin inline asm
	dp4a.s32.s32 %r1212, %r1213, %r1214, %r2363;
	// end inline asm
	ld.shared.u32 	%r1217, [%r13];
	ld.shared.u32 	%r1218, [%r2221+4108];
	// begin inline asm
	dp4a.s32.s32 %r1216, %r1217, %r1218, %r2370;
	// end inline asm
	ld.shared.u32 	%r1221, [%r13];
	ld.shared.u32 	%r1222, [%r2221+6156];
	// begin inline asm
	dp4a.s32.s32 %r1220, %r1221, %r1222, %r2362;
	// end inline asm
	ld.shared.u32 	%r1225, [%r13+1792];
	ld.shared.u32 	%r1226, [%r2221+4096];
	// begin inline asm
	dp4a.s32.s32 %r1224, %r1225, %r1226, %r2369;
	// end inline asm
	ld.shared.u32 	%r1229, [%r13+1792];
	ld.shared.u32 	%r1230, [%r2221+6144];
	// begin inline asm
	dp4a.s32.s32 %r1228, %r1229, %r1230, %r2361;
	// end inline asm
	ld.shared.u32 	%r1233, [%r13+1792];
	ld.shared.u32 	%r1234, [%r2221+4100];
	// begin inline asm
	dp4a.s32.s32 %r1232, %r1233, %r1234, %r2368;
	// end inline asm
	ld.shared.u32 	%r1237, [%r13+1792];
	ld.shared.u32 	%r1238, [%r2221+6148];
	// begin inline asm
	dp4a.s32.s32 %r1236, %r1237, %r1238, %r2360;
	// end inline asm
	ld.shared.u32 	%r1241, [%r13+1792];
	ld.shared.u32 	%r1242, [%r2221+4104];
	// begin inline asm
	dp4a.s32.s32 %r1240, %r1241, %r1242, %r2367;
	// end inline asm
	ld.shared.u32 	%r1245, [%r13+1792];
	ld.shared.u32 	%r1246, [%r2221+6152];
	// begin inline asm
	dp4a.s32.s32 %r1244, %r1245, %r1246, %r2359;
	// end inline asm
	ld.shared.u32 	%r1249, [%r13+1792];
	ld.shared.u32 	%r1250, [%r2221+4108];
	// begin inline asm
	dp4a.s32.s32 %r1248, %r1249, %r1250, %r2366;
	// end inline asm
	ld.shared.u32 	%r1253, [%r13+1792];
	ld.shared.u32 	%r1254, [%r2221+6156];
	// begin inline asm
	dp4a.s32.s32 %r1252, %r1253, %r1254, %r2358;
	// end inline asm
	ld.shared.u32 	%r1257, [%r13+112];
	ld.shared.u32 	%r1258, [%r2221+4112];
	// begin inline asm
	dp4a.s32.s32 %r1256, %r1257, %r1258, %r1192;
	// end inline asm
	ld.shared.u32 	%r1261, [%r13+112];
	ld.shared.u32 	%r1262, [%r2221+6160];
	// begin inline asm
	dp4a.s32.s32 %r1260, %r1261, %r1262, %r1196;
	// end inline asm
	ld.shared.u32 	%r1265, [%r13+112];
	ld.shared.u32 	%r1266, [%r2221+4116];
	// begin inline asm
	dp4a.s32.s32 %r1264, %r1265, %r1266, %r1200;
	// end inline asm
	ld.shared.u32 	%r1269, [%r13+112];
	ld.shared.u32 	%r1270, [%r2221+6164];
	// begin inline asm
	dp4a.s32.s32 %r1268, %r1269, %r1270, %r1204;
	// end inline asm
	ld.shared.u32 	%r1273, [%r13+112];
	ld.shared.u32 	%r1274, [%r2221+4120];
	// begin inline asm
	dp4a.s32.s32 %r1272, %r1273, %r1274, %r1208;
	// end inline asm
	ld.shared.u32 	%r1277, [%r13+112];
	ld.shared.u32 	%r1278, [%r2221+6168];
	// begin inline asm
	dp4a.s32.s32 %r1276, %r1277, %r1278, %r1212;
	// end inline asm
	ld.shared.u32 	%r1281, [%r13+112];
	ld.shared.u32 	%r1282, [%r2221+4124];
	// begin inline asm
	dp4a.s32.s32 %r1280, %r1281, %r1282, %r1216;
	// end inline asm
	ld.shared.u32 	%r1285, [%r13+112];
	ld.shared.u32 	%r1286, [%r2221+6172];
	// begin inline asm
	dp4a.s32.s32 %r1284, %r1285, %r1286, %r1220;
	// end inline asm
	ld.shared.u32 	%r1289, [%r13+1904];
	ld.shared.u32 	%r1290, [%r2221+4112];
	// begin inline asm
	dp4a.s32.s32 %r1288, %r1289, %r1290, %r1224;
	// end inline asm
	ld.shared.u32 	%r1293, [%r13+1904];
	ld.shared.u32 	%r1294, [%r2221+6160];
	// begin inline asm
	dp4a.s32.s32 %r1292, %r1293, %r1294, %r1228;
	// end inline asm
	ld.shared.u32 	%r1297, [%r13+1904];
	ld.shared.u32 	%r1298, [%r2221+4116];
	// begin inline asm
	dp4a.s32.s32 %r1296, %r1297, %r1298, %r1232;
	// end inline asm
	ld.shared.u32 	%r1301, [%r13+1904];
	ld.shared.u32 	%r1302, [%r2221+6164];
	// begin inline asm
	dp4a.s32.s32 %r1300, %r1301, %r1302, %r1236;
	// end inline asm
	ld.shared.u32 	%r1305, [%r13+1904];
	ld.shared.u32 	%r1306, [%r2221+4120];
	// begin inline asm
	dp4a.s32.s32 %r1304, %r1305, %r1306, %r1240;
	// end inline asm
	ld.shared.u32 	%r1309, [%r13+1904];
	ld.shared.u32 	%r1310, [%r2221+6168];
	// begin inline asm
	dp4a.s32.s32 %r1308, %r1309, %r1310, %r1244;
	// end inline asm
	ld.shared.u32 	%r1313, [%r13+1904];
	ld.shared.u32 	%r1314, [%r2221+4124];
	// begin inline asm
	dp4a.s32.s32 %r1312, %r1313, %r1314, %r1248;
	// end inline asm
	ld.shared.u32 	%r1317, [%r13+1904];
	ld.shared.u32 	%r1318, [%r2221+6172];
	// begin inline asm
	dp4a.s32.s32 %r1316, %r1317, %r1318, %r1252;
	// end inline asm
	ld.shared.u32 	%r1321, [%r13+224];
	ld.shared.u32 	%r1322, [%r2221+4128];
	// begin inline asm
	dp4a.s32.s32 %r1320, %r1321, %r1322, %r1256;
	// end inline asm
	ld.shared.u32 	%r1325, [%r13+224];
	ld.shared.u32 	%r1326, [%r2221+6176];
	// begin inline asm
	dp4a.s32.s32 %r1324, %r1325, %r1326, %r1260;
	// end inline asm
	ld.shared.u32 	%r1329, [%r13+224];
	ld.shared.u32 	%r1330, [%r2221+4132];
	// begin inline asm
	dp4a.s32.s32 %r1328, %r1329, %r1330, %r1264;
	// end inline asm
	ld.shared.u32 	%r1333, [%r13+224];
	ld.shared.u32 	%r1334, [%r2221+6180];
	// begin inline asm
	dp4a.s32.s32 %r1332, %r1333, %r1334, %r1268;
	// end inline asm
	ld.shared.u32 	%r1337, [%r13+224];
	ld.shared.u32 	%r1338, [%r2221+4136];
	// begin inline asm
	dp4a.s32.s32 %r1336, %r1337, %r1338, %r1272;
	// end inline asm
	ld.shared.u32 	%r1341, [%r13+224];
	ld.shared.u32 	%r1342, [%r2221+6184];
	// begin inline asm
	dp4a.s32.s32 %r1340, %r1341, %r1342, %r1276;
	// end inline asm
	ld.shared.u32 	%r1345, [%r13+224];
	ld.shared.u32 	%r1346, [%r2221+4140];
	// begin inline asm
	dp4a.s32.s32 %r1344, %r1345, %r1346, %r1280;
	// end inline asm
	ld.shared.u32 	%r1349, [%r13+224];
	ld.shared.u32 	%r1350, [%r2221+6188];
	// begin inline asm
	dp4a.s32.s32 %r1348, %r1349, %r1350, %r1284;
	// end inline asm
	ld.shared.u32 	%r1353, [%r13+2016];
	ld.shared.u32 	%r1354, [%r2221+4128];
	// begin inline asm
	dp4a.s32.s32 %r1352, %r1353, %r1354, %r1288;
	// end inline asm
	ld.shared.u32 	%r1357, [%r13+2016];
	ld.shared.u32 	%r1358, [%r2221+6176];
	// begin inline asm
	dp4a.s32.s32 %r1356, %r1357, %r1358, %r1292;
	// end inline asm
	ld.shared.u32 	%r1361, [%r13+2016];
	ld.shared.u32 	%r1362, [%r2221+4132];
	// begin inline asm
	dp4a.s32.s32 %r1360, %r1361, %r1362, %r1296;
	// end inline asm
	ld.shared.u32 	%r1365, [%r13+2016];
	ld.shared.u32 	%r1366, [%r2221+6180];
	// begin inline asm
	dp4a.s32.s32 %r1364, %r1365, %r1366, %r1300;
	// end inline asm
	ld.shared.u32 	%r1369, [%r13+2016];
	ld.shared.u32 	%r1370, [%r2221+4136];
	// begin inline asm
	dp4a.s32.s32 %r1368, %r1369, %r1370, %r1304;
	// end inline asm
	ld.shared.u32 	%r1373, [%r13+2016];
	ld.shared.u32 	%r1374, [%r2221+6184];
	// begin inline asm
	dp4a.s32.s32 %r1372, %r1373, %r1374, %r1308;
	// end inline asm
	ld.shared.u32 	%r1377, [%r13+2016];
	ld.shared.u32 	%r1378, [%r2221+4140];
	// begin inline asm
	dp4a.s32.s32 %r1376, %r1377, %r1378, %r1312;
	// end inline asm
	ld.shared.u32 	%r1381, [%r13+2016];
	ld.shared.u32 	%r1382, [%r2221+6188];
	// begin inline asm
	dp4a.s32.s32 %r1380, %r1381, %r1382, %r1316;
	// end inline asm
	ld.shared.u32 	%r1385, [%r13+336];
	ld.shared.u32 	%r1386, [%r2221+4144];
	// begin inline asm
	dp4a.s32.s32 %r1384, %r1385, %r1386, %r1320;
	// end inline asm
	ld.shared.u32 	%r1389, [%r13+336];
	ld.shared.u32 	%r1390, [%r2221+6192];
	// begin inline asm
	dp4a.s32.s32 %r1388, %r1389, %r1390, %r1324;
	// end inline asm
	ld.shared.u32 	%r1393, [%r13+336];
	ld.shared.u32 	%r1394, [%r2221+4148];
	// begin inline asm
	dp4a.s32.s32 %r1392, %r1393, %r1394, %r1328;
	// end inline asm
	ld.shared.u32 	%r1397, [%r13+336];
	ld.shared.u32 	%r1398, [%r2221+6196];
	// begin inline asm
	dp4a.s32.s32 %r1396, %r1397, %r1398, %r1332;
	// end inline asm
	ld.shared.u32 	%r1401, [%r13+336];
	ld.shared.u32 	%r1402, [%r2221+4152];
	// begin inline asm
	dp4a.s32.s32 %r1400, %r1401, %r1402, %r1336;
	// end inline asm
	ld.shared.u32 	%r1405, [%r13+336];
	ld.shared.u32 	%r1406, [%r2221+6200];
	// begin inline asm
	dp4a.s32.s32 %r1404, %r1405, %r1406, %r1340;
	// end inline asm
	ld.shared.u32 	%r1409, [%r13+336];
	ld.shared.u32 	%r1410, [%r2221+4156];
	// begin inline asm
	dp4a.s32.s32 %r1408, %r1409, %r1410, %r1344;
	// end inline asm
	ld.shared.u32 	%r1413, [%r13+336];
	ld.shared.u32 	%r1414, [%r2221+6204];
	// begin inline asm
	dp4a.s32.s32 %r1412, %r1413, %r1414, %r1348;
	// end inline asm
	ld.shared.u32 	%r1417, [%r13+2128];
	ld.shared.u32 	%r1418, [%r2221+4144];
	// begin inline asm
	dp4a.s32.s32 %r1416, %r1417, %r1418, %r1352;
	// end inline asm
	ld.shared.u32 	%r1421, [%r13+2128];
	ld.shared.u32 	%r1422, [%r2221+6192];
	// begin inline asm
	dp4a.s32.s32 %r1420, %r1421, %r1422, %r1356;
	// end inline asm
	ld.shared.u32 	%r1425, [%r13+2128];
	ld.shared.u32 	%r1426, [%r2221+4148];
	// begin inline asm
	dp4a.s32.s32 %r1424, %r1425, %r1426, %r1360;
	// end inline asm
	ld.shared.u32 	%r1429, [%r13+2128];
	ld.shared.u32 	%r1430, [%r2221+6196];
	// begin inline asm
	dp4a.s32.s32 %r1428, %r1429, %r1430, %r1364;
	// end inline asm
	ld.shared.u32 	%r1433, [%r13+2128];
	ld.shared.u32 	%r1434, [%r2221+4152];
	// begin inline asm
	dp4a.s32.s32 %r1432, %r1433, %r1434, %r1368;
	// end inline asm
	ld.shared.u32 	%r1437, [%r13+2128];
	ld.shared.u32 	%r1438, [%r2221+6200];
	// begin inline asm
	dp4a.s32.s32 %r1436, %r1437, %r1438, %r1372;
	// end inline asm
	ld.shared.u32 	%r1441, [%r13+2128];
	ld.shared.u32 	%r1442, [%r2221+4156];
	// begin inline asm
	dp4a.s32.s32 %r1440, %r1441, %r1442, %r1376;
	// end inline asm
	ld.shared.u32 	%r1445, [%r13+2128];
	ld.shared.u32 	%r1446, [%r2221+6204];
	// begin inline asm
	dp4a.s32.s32 %r1444, %r1445, %r1446, %r1380;
	// end inline asm
	ld.shared.u32 	%r1449, [%r13+448];
	ld.shared.u32 	%r1450, [%r2221+4160];
	// begin inline asm
	dp4a.s32.s32 %r1448, %r1449, %r1450, %r1384;
	// end inline asm
	ld.shared.u32 	%r1453, [%r13+448];
	ld.shared.u32 	%r1454, [%r2221+6208];
	// begin inline asm
	dp4a.s32.s32 %r1452, %r1453, %r1454, %r1388;
	// end inline asm
	ld.shared.u32 	%r1457, [%r13+448];
	ld.shared.u32 	%r1458, [%r2221+4164];
	// begin inline asm
	dp4a.s32.s32 %r1456, %r1457, %r1458, %r1392;
	// end inline asm
	ld.shared.u32 	%r1461, [%r13+448];
	ld.shared.u32 	%r1462, [%r2221+6212];
	// begin inline asm
	dp4a.s32.s32 %r1460, %r1461, %r1462, %r1396;
	// end inline asm
	ld.shared.u32 	%r1465, [%r13+448];
	ld.shared.u32 	%r1466, [%r2221+4168];
	// begin inline asm
	dp4a.s32.s32 %r1464, %r1465, %r1466, %r1400;
	// end inline asm
	ld.shared.u32 	%r1469, [%r13+448];
	ld.shared.u32 	%r1470, [%r2221+6216];
	// begin inline asm
	dp4a.s32.s32 %r1468, %r1469, %r1470, %r1404;
	// end inline asm
	ld.shared.u32 	%r1473, [%r13+448];
	ld.shared.u32 	%r1474, [%r2221+4172];
	// begin inline asm
	dp4a.s32.s32 %r1472, %r1473, %r1474, %r1408;
	// end inline asm
	ld.shared.u32 	%r1477, [%r13+448];
	ld.shared.u32 	%r1478, [%r2221+6220];
	// begin inline asm
	dp4a.s32.s32 %r1476, %r1477, %r1478, %r1412;
	// end inline asm
	ld.shared.u32 	%r1481, [%r13+2240];
	ld.shared.u32 	%r1482, [%r2221+4160];
	// begin inline asm
	dp4a.s32.s32 %r1480, %r1481, %r1482, %r1416;
	// end inline asm
	ld.shared.u32 	%r1485, [%r13+2240];
	ld.shared.u32 	%r1486, [%r2221+6208];
	// begin inline asm
	dp4a.s32.s32 %r1484, %r1485, %r1486, %r1420;
	// end inline asm
	ld.shared.u32 	%r1489, [%r13+2240];
	ld.shared.u32 	%r1490, [%r2221+4164];
	// begin inline asm
	dp4a.s32.s32 %r1488, %r1489, %r1490, %r1424;
	// end inline asm
	ld.shared.u32 	%r1493, [%r13+2240];
	ld.shared.u32 	%r1494, [%r2221+6212];
	// begin inline asm
	dp4a.s32.s32 %r1492, %r1493, %r1494, %r1428;
	// end inline asm
	ld.shared.u32 	%r1497, [%r13+2240];
	ld.shared.u32 	%r1498, [%r2221+4168];
	// begin inline asm
	dp4a.s32.s32 %r1496, %r1497, %r1498, %r1432;
	// end inline asm
	ld.shared.u32 	%r1501, [%r13+2240];
	ld.shared.u32 	%r1502, [%r2221+6216];
	// begin inline asm
	dp4a.s32.s32 %r1500, %r1501, %r1502, %r1436;
	// end inline asm
	ld.shared.u32 	%r1505, [%r13+2240];
	ld.shared.u32 	%r1506, [%r2221+4172];
	// begin inline asm
	dp4a.s32.s32 %r1504, %r1505, %r1506, %r1440;
	// end inline asm
	ld.shared.u32 	%r1509, [%r13+2240];
	ld.shared.u32 	%r1510, [%r2221+6220];
	// begin inline asm
	dp4a.s32.s32 %r1508, %r1509, %r1510, %r1444;
	// end inline asm
	ld.shared.u32 	%r1513, [%r13+560];
	ld.shared.u32 	%r1514, [%r2221+4176];
	// begin inline asm
	dp4a.s32.s32 %r1512, %r1513, %r1514, %r1448;
	// end inline asm
	ld.shared.u32 	%r1517, [%r13+560];
	ld.shared.u32 	%r1518, [%r2221+6224];
	// begin inline asm
	dp4a.s32.s32 %r1516, %r1517, %r1518, %r1452;
	// end inline asm
	ld.shared.u32 	%r1521, [%r13+560];
	ld.shared.u32 	%r1522, [%r2221+4180];
	// begin inline asm
	dp4a.s32.s32 %r1520, %r1521, %r1522, %r1456;
	// end inline asm
	ld.shared.u32 	%r1525, [%r13+560];
	ld.shared.u32 	%r1526, [%r2221+6228];
	// begin inline asm
	dp4a.s32.s32 %r1524, %r1525, %r1526, %r1460;
	// end inline asm
	ld.shared.u32 	%r1529, [%r13+560];
	ld.shared.u32 	%r1530, [%r2221+4184];
	// begin inline asm
	dp4a.s32.s32 %r1528, %r1529, %r1530, %r1464;
	// end inline asm
	ld.shared.u32 	%r1533, [%r13+560];
	ld.shared.u32 	%r1534, [%r2221+6232];
	// begin inline asm
	dp4a.s32.s32 %r1532, %r1533, %r1534, %r1468;
	// end inline asm
	ld.shared.u32 	%r1537, [%r13+560];
	ld.shared.u32 	%r1538, [%r2221+4188];
	// begin inline asm
	dp4a.s32.s32 %r1536, %r1537, %r1538, %r1472;
	// end inline asm
	ld.shared.u32 	%r1541, [%r13+560];
	ld.shared.u32 	%r1542, [%r2221+6236];
	// begin inline asm
	dp4a.s32.s32 %r1540, %r1541, %r1542, %r1476;
	// end inline asm
	ld.shared.u32 	%r1545, [%r13+2352];
	ld.shared.u32 	%r1546, [%r2221+4176];
	// begin inline asm
	dp4a.s32.s32 %r1544, %r1545, %r1546, %r1480;
	// end inline asm
	ld.shared.u32 	%r1549, [%r13+2352];
	ld.shared.u32 	%r1550, [%r2221+6224];
	// begin inline asm
	dp4a.s32.s32 %r1548, %r1549, %r1550, %r1484;
	// end inline asm
	ld.shared.u32 	%r1553, [%r13+2352];
	ld.shared.u32 	%r1554, [%r2221+4180];
	// begin inline asm
	dp4a.s32.s32 %r1552, %r1553, %r1554, %r1488;
	// end inline asm
	ld.shared.u32 	%r1557, [%r13+2352];
	ld.shared.u32 	%r1558, [%r2221+6228];
	// begin inline asm
	dp4a.s32.s32 %r1556, %r1557, %r1558, %r1492;
	// end inline asm
	ld.shared.u32 	%r1561, [%r13+2352];
	ld.shared.u32 	%r1562, [%r2221+4184];
	// begin inline asm
	dp4a.s32.s32 %r1560, %r1561, %r1562, %r1496;
	// end inline asm
	ld.shared.u32 	%r1565, [%r13+2352];
	ld.shared.u32 	%r1566, [%r2221+6232];
	// begin inline asm
	dp4a.s32.s32 %r1564, %r1565, %r1566, %r1500;
	// end inline asm
	ld.shared.u32 	%r1569, [%r13+2352];
	ld.shared.u32 	%r1570, [%r2221+4188];
	// begin inline asm
	dp4a.s32.s32 %r1568, %r1569, %r1570, %r1504;
	// end inline asm
	ld.shared.u32 	%r1573, [%r13+2352];
	ld.shared.u32 	%r1574, [%r2221+6236];
	// begin inline asm
	dp4a.s32.s32 %r1572, %r1573, %r1574, %r1508;
	// end inline asm
	ld.shared.u32 	%r1577, [%r13+672];
	ld.shared.u32 	%r1578, [%r2221+4192];
	// begin inline asm
	dp4a.s32.s32 %r1576, %r1577, %r1578, %r1512;
	// end inline asm
	ld.shared.u32 	%r1581, [%r13+672];
	ld.shared.u32 	%r1582, [%r2221+6240];
	// begin inline asm
	dp4a.s32.s32 %r1580, %r1581, %r1582, %r1516;
	// end inline asm
	ld.shared.u32 	%r1585, [%r13+672];
	ld.shared.u32 	%r1586, [%r2221+4196];
	// begin inline asm
	dp4a.s32.s32 %r1584, %r1585, %r1586, %r1520;
	// end inline asm
	ld.shared.u32 	%r1589, [%r13+672];
	ld.shared.u32 	%r1590, [%r2221+6244];
	// begin inline asm
	dp4a.s32.s32 %r1588, %r1589, %r1590, %r1524;
	// end inline asm
	ld.shared.u32 	%r1593, [%r13+672];
	ld.shared.u32 	%r1594, [%r2221+4200];
	// begin inline asm
	dp4a.s32.s32 %r1592, %r1593, %r1594, %r1528;
	// end inline asm
	ld.shared.u32 	%r1597, [%r13+672];
	ld.shared.u32 	%r1598, [%r2221+6248];
	// begin inline asm
	dp4a.s32.s32 %r1596, %r1597, %r1598, %r1532;
	// end inline asm
	ld.shared.u32 	%r1601, [%r13+672];
	ld.shared.u32 	%r1602, [%r2221+4204];
	// begin inline asm
	dp4a.s32.s32 %r1600, %r1601, %r1602, %r1536;
	// end inline asm
	ld.shared.u32 	%r1605, [%r13+672];
	ld.shared.u32 	%r1606, [%r2221+6252];
	// begin inline asm
	dp4a.s32.s32 %r1604, %r1605, %r1606, %r1540;
	// end inline asm
	ld.shared.u32 	%r1609, [%r13+2464];
	ld.shared.u32 	%r1610, [%r2221+4192];
	// begin inline asm
	dp4a.s32.s32 %r1608, %r1609, %r1610, %r1544;
	// end inline asm
	ld.shared.u32 	%r1613, [%r13+2464];
	ld.shared.u32 	%r1614, [%r2221+6240];
	// begin inline asm
	dp4a.s32.s32 %r1612, %r1613, %r1614, %r1548;
	// end inline asm
	ld.shared.u32 	%r1617, [%r13+2464];
	ld.shared.u32 	%r1618, [%r2221+4196];
	// begin inline asm
	dp4a.s32.s32 %r1616, %r1617, %r1618, %r1552;
	// end inline asm
	ld.shared.u32 	%r1621, [%r13+2464];
	ld.shared.u32 	%r1622, [%r2221+6244];
	// begin inline asm
	dp4a.s32.s32 %r1620, %r1621, %r1622, %r1556;
	// end inline asm
	ld.shared.u32 	%r1625, [%r13+2464];
	ld.shared.u32 	%r1626, [%r2221+4200];
	// begin inline asm
	dp4a.s32.s32 %r1624, %r1625, %r1626, %r1560;
	// end inline asm
	ld.shared.u32 	%r1629, [%r13+2464];
	ld.shared.u32 	%r1630, [%r2221+6248];
	// begin inline asm
	dp4a.s32.s32 %r1628, %r1629, %r1630, %r1564;
	// end inline asm
	ld.shared.u32 	%r1633, [%r13+2464];
	ld.shared.u32 	%r1634, [%r2221+4204];
	// begin inline asm
	dp4a.s32.s32 %r1632, %r1633, %r1634, %r1568;
	// end inline asm
	ld.shared.u32 	%r1637, [%r13+2464];
	ld.shared.u32 	%r1638, [%r2221+6252];
	// begin inline asm
	dp4a.s32.s32 %r1636, %r1637, %r1638, %r1572;
	// end inline asm
	ld.shared.u32 	%r1641, [%r13+784];
	ld.shared.u32 	%r1642, [%r2221+4208];
	// begin inline asm
	dp4a.s32.s32 %r1640, %r1641, %r1642, %r1576;
	// end inline asm
	ld.shared.u32 	%r1645, [%r13+784];
	ld.shared.u32 	%r1646, [%r2221+6256];
	// begin inline asm
	dp4a.s32.s32 %r1644, %r1645, %r1646, %r1580;
	// end inline asm
	ld.shared.u32 	%r1649, [%r13+784];
	ld.shared.u32 	%r1650, [%r2221+4212];
	// begin inline asm
	dp4a.s32.s32 %r1648, %r1649, %r1650, %r1584;
	// end inline asm
	ld.shared.u32 	%r1653, [%r13+784];
	ld.shared.u32 	%r1654, [%r2221+6260];
	// begin inline asm
	dp4a.s32.s32 %r1652, %r1653, %r1654, %r1588;
	// end inline asm
	ld.shared.u32 	%r1657, [%r13+784];
	ld.shared.u32 	%r1658, [%r2221+4216];
	// begin inline asm
	dp4a.s32.s32 %r1656, %r1657, %r1658, %r1592;
	// end inline asm
	ld.shared.u32 	%r1661, [%r13+784];
	ld.shared.u32 	%r1662, [%r2221+6264];
	// begin inline asm
	dp4a.s32.s32 %r1660, %r1661, %r1662, %r1596;
	// end inline asm
	ld.shared.u32 	%r1665, [%r13+784];
	ld.shared.u32 	%r1666, [%r2221+4220];
	// begin inline asm
	dp4a.s32.s32 %r1664, %r1665, %r1666, %r1600;
	// end inline asm
	ld.shared.u32 	%r1669, [%r13+784];
	ld.shared.u32 	%r1670, [%r2221+6268];
	// begin inline asm
	dp4a.s32.s32 %r1668, %r1669, %r1670, %r1604;
	// end inline asm
	ld.shared.u32 	%r1673, [%r13+2576];
	ld.shared.u32 	%r1674, [%r2221+4208];
	// begin inline asm
	dp4a.s32.s32 %r1672, %r1673, %r1674, %r1608;
	// end inline asm
	ld.shared.u32 	%r1677, [%r13+2576];
	ld.shared.u32 	%r1678, [%r2221+6256];
	// begin inline asm
	dp4a.s32.s32 %r1676, %r1677, %r1678, %r1612;
	// end inline asm
	ld.shared.u32 	%r1681, [%r13+2576];
	ld.shared.u32 	%r1682, [%r2221+4212];
	// begin inline asm
	dp4a.s32.s32 %r1680, %r1681, %r1682, %r1616;
	// end inline asm
	ld.shared.u32 	%r1685, [%r13+2576];
	ld.shared.u32 	%r1686, [%r2221+6260];
	// begin inline asm
	dp4a.s32.s32 %r1684, %r1685, %r1686, %r1620;
	// end inline asm
	ld.shared.u32 	%r1689, [%r13+2576];
	ld.shared.u32 	%r1690, [%r2221+4216];
	// begin inline asm
	dp4a.s32.s32 %r1688, %r1689, %r1690, %r1624;
	// end inline asm
	ld.shared.u32 	%r1693, [%r13+2576];
	ld.shared.u32 	%r1694, [%r2221+6264];
	// begin inline asm
	dp4a.s32.s32 %r1692, %r1693, %r1694, %r1628;
	// end inline asm
	ld.shared.u32 	%r1697, [%r13+2576];
	ld.shared.u32 	%r1698, [%r2221+4220];
	// begin inline asm
	dp4a.s32.s32 %r1696, %r1697, %r1698, %r1632;
	// end inline asm
	ld.shared.u32 	%r1701, [%r13+2576];
	ld.shared.u32 	%r1702, [%r2221+6268];
	// begin inline asm
	dp4a.s32.s32 %r1700, %r1701, %r1702, %r1636;
	// end inline asm
	ld.shared.u32 	%r1705, [%r13+896];
	ld.shared.u32 	%r1706, [%r2221+4224];
	// begin inline asm
	dp4a.s32.s32 %r1704, %r1705, %r1706, %r1640;
	// end inline asm
	ld.shared.u32 	%r1709, [%r13+896];
	ld.shared.u32 	%r1710, [%r2221+6272];
	// begin inline asm
	dp4a.s32.s32 %r1708, %r1709, %r1710, %r1644;
	// end inline asm
	ld.shared.u32 	%r1713, [%r13+896];
	ld.shared.u32 	%r1714, [%r2221+4228];
	// begin inline asm
	dp4a.s32.s32 %r1712, %r1713, %r1714, %r1648;
	// end inline asm
	ld.shared.u32 	%r1717, [%r13+896];
	ld.shared.u32 	%r1718, [%r2221+6276];
	// begin inline asm
	dp4a.s32.s32 %r1716, %r1717, %r1718, %r1652;
	// end inline asm
	ld.shared.u32 	%r1721, [%r13+896];
	ld.shared.u32 	%r1722, [%r2221+4232];
	// begin inline asm
	dp4a.s32.s32 %r1720, %r1721, %r1722, %r1656;
	// end inline asm
	ld.shared.u32 	%r1725, [%r13+896];
	ld.shared.u32 	%r1726, [%r2221+6280];
	// begin inline asm
	dp4a.s32.s32 %r1724, %r1725, %r1726, %r1660;
	// end inline asm
	ld.shared.u32 	%r1729, [%r13+896];
	ld.shared.u32 	%r1730, [%r2221+4236];
	// begin inline asm
	dp4a.s32.s32 %r1728, %r1729, %r1730, %r1664;
	// end inline asm
	ld.shared.u32 	%r1733, [%r13+896];
	ld.shared.u32 	%r1734, [%r2221+6284];
	// begin inline asm
	dp4a.s32.s32 %r1732, %r1733, %r1734, %r1668;
	// end inline asm
	ld.shared.u32 	%r1737, [%r13+2688];
	ld.shared.u32 	%r1738, [%r2221+4224];
	// begin inline asm
	dp4a.s32.s32 %r1736, %r1737, %r1738, %r1672;
	// end inline asm
	ld.shared.u32 	%r1741, [%r13+2688];
	ld.shared.u32 	%r1742, [%r2221+6272];
	// begin inline asm
	dp4a.s32.s32 %r1740, %r1741, %r1742, %r1676;
	// end inline asm
	ld.shared.u32 	%r1745, [%r13+2688];
	ld.shared.u32 	%r1746, [%r2221+4228];
	// begin inline asm
	dp4a.s32.s32 %r1744, %r1745, %r1746, %r1680;
	// end inline asm
	ld.shared.u32 	%r1749, [%r13+2688];
	ld.shared.u32 	%r1750, [%r2221+6276];
	// begin inline asm
	dp4a.s32.s32 %r1748, %r1749, %r1750, %r1684;
	// end inline asm
	ld.shared.u32 	%r1753, [%r13+2688];
	ld.shared.u32 	%r1754, [%r2221+4232];
	// begin inline asm
	dp4a.s32.s32 %r1752, %r1753, %r1754, %r1688;
	// end inline asm
	ld.shared.u32 	%r1757, [%r13+2688];
	ld.shared.u32 	%r1758, [%r2221+6280];
	// begin inline asm
	dp4a.s32.s32 %r1756, %r1757, %r1758, %r1692;
	// end inline asm
	ld.shared.u32 	%r1761, [%r13+2688];
	ld.shared.u32 	%r1762, [%r2221+4236];
	// begin inline asm
	dp4a.s32.s32 %r1760, %r1761, %r1762, %r1696;
	// end inline asm
	ld.shared.u32 	%r1765, [%r13+2688];
	ld.shared.u32 	%r1766, [%r2221+6284];
	// begin inline asm
	dp4a.s32.s32 %r1764, %r1765, %r1766, %r1700;
	// end inline asm
	ld.shared.u32 	%r1769, [%r13+1008];
	ld.shared.u32 	%r1770, [%r2221+4240];
	// begin inline asm
	dp4a.s32.s32 %r1768, %r1769, %r1770, %r1704;
	// end inline asm
	ld.shared.u32 	%r1773, [%r13+1008];
	ld.shared.u32 	%r1774, [%r2221+6288];
	// begin inline asm
	dp4a.s32.s32 %r1772, %r1773, %r1774, %r1708;
	// end inline asm
	ld.shared.u32 	%r1777, [%r13+1008];
	ld.shared.u32 	%r1778, [%r2221+4244];
	// begin inline asm
	dp4a.s32.s32 %r1776, %r1777, %r1778, %r1712;
	// end inline asm
	ld.shared.u32 	%r1781, [%r13+1008];
	ld.shared.u32 	%r1782, [%r2221+6292];
	// begin inline asm
	dp4a.s32.s32 %r1780, %r1781, %r1782, %r1716;
	// end inline asm
	ld.shared.u32 	%r1785, [%r13+1008];
	ld.shared.u32 	%r1786, [%r2221+4248];
	// begin inline asm
	dp4a.s32.s32 %r1784, %r1785, %r1786, %r1720;
	// end inline asm
	ld.shared.u32 	%r1789, [%r13+1008];
	ld.shared.u32 	%r1790, [%r2221+6296];
	// begin inline asm
	dp4a.s32.s32 %r1788, %r1789, %r1790, %r1724;
	// end inline asm
	ld.shared.u32 	%r1793, [%r13+1008];
	ld.shared.u32 	%r1794, [%r2221+4252];
	// begin inline asm
	dp4a.s32.s32 %r1792, %r1793, %r1794, %r1728;
	// end inline asm
	ld.shared.u32 	%r1797, [%r13+1008];
	ld.shared.u32 	%r1798, [%r2221+6300];
	// begin inline asm
	dp4a.s32.s32 %r1796, %r1797, %r1798, %r1732;
	// end inline asm
	ld.shared.u32 	%r1801, [%r13+2800];
	ld.shared.u32 	%r1802, [%r2221+4240];
	// begin inline asm
	dp4a.s32.s32 %r1800, %r1801, %r1802, %r1736;
	// end inline asm
	ld.shared.u32 	%r1805, [%r13+2800];
	ld.shared.u32 	%r1806, [%r2221+6288];
	// begin inline asm
	dp4a.s32.s32 %r1804, %r1805, %r1806, %r1740;
	// end inline asm
	ld.shared.u32 	%r1809, [%r13+2800];
	ld.shared.u32 	%r1810, [%r2221+4244];
	// begin inline asm
	dp4a.s32.s32 %r1808, %r1809, %r1810, %r1744;
	// end inline asm
	ld.shared.u32 	%r1813, [%r13+2800];
	ld.shared.u32 	%r1814, [%r2221+6292];
	// begin inline asm
	dp4a.s32.s32 %r1812, %r1813, %r1814, %r1748;
	// end inline asm
	ld.shared.u32 	%r1817, [%r13+2800];
	ld.shared.u32 	%r1818, [%r2221+4248];
	// begin inline asm
	dp4a.s32.s32 %r1816, %r1817, %r1818, %r1752;
	// end inline asm
	ld.shared.u32 	%r1821, [%r13+2800];
	ld.shared.u32 	%r1822, [%r2221+6296];
	// begin inline asm
	dp4a.s32.s32 %r1820, %r1821, %r1822, %r1756;
	// end inline asm
	ld.shared.u32 	%r1825, [%r13+2800];
	ld.shared.u32 	%r1826, [%r2221+4252];
	// begin inline asm
	dp4a.s32.s32 %r1824, %r1825, %r1826, %r1760;
	// end inline asm
	ld.shared.u32 	%r1829, [%r13+2800];
	ld.shared.u32 	%r1830, [%r2221+6300];
	// begin inline asm
	dp4a.s32.s32 %r1828, %r1829, %r1830, %r1764;
	// end inline asm
	ld.shared.u32 	%r1833, [%r13+1120];
	ld.shared.u32 	%r1834, [%r2221+4256];
	// begin inline asm
	dp4a.s32.s32 %r1832, %r1833, %r1834, %r1768;
	// end inline asm
	ld.shared.u32 	%r1837, [%r13+1120];
	ld.shared.u32 	%r1838, [%r2221+6304];
	// begin inline asm
	dp4a.s32.s32 %r1836, %r1837, %r1838, %r1772;
	// end inline asm
	ld.shared.u32 	%r1841, [%r13+1120];
	ld.shared.u32 	%r1842, [%r2221+4260];
	// begin inline asm
	dp4a.s32.s32 %r1840, %r1841, %r1842, %r1776;
	// end inline asm
	ld.shared.u32 	%r1845, [%r13+1120];
	ld.shared.u32 	%r1846, [%r2221+6308];
	// begin inline asm
	dp4a.s32.s32 %r1844, %r1845, %r1846, %r1780;
	// end inline asm
	ld.shared.u32 	%r1849, [%r13+1120];
	ld.shared.u32 	%r1850, [%r2221+4264];
	// begin inline asm
	dp4a.s32.s32 %r1848, %r1849, %r1850, %r1784;
	// end inline asm
	ld.shared.u32 	%r1853, [%r13+1120];
	ld.shared.u32 	%r1854, [%r2221+6312];
	// begin inline asm
	dp4a.s32.s32 %r1852, %r1853, %r1854, %r1788;
	// end inline asm
	ld.shared.u32 	%r1857, [%r13+1120];
	ld.shared.u32 	%r1858, [%r2221+4268];
	// begin inline asm
	dp4a.s32.s32 %r1856, %r1857, %r1858, %r1792;
	// end inline asm
	ld.shared.u32 	%r1861, [%r13+1120];
	ld.shared.u32 	%r1862, [%r2221+6316];
	// begin inline asm
	dp4a.s32.s32 %r1860, %r1861, %r1862, %r1796;
	// end inline asm
	ld.shared.u32 	%r1865, [%r13+2912];
	ld.shared.u32 	%r1866, [%r2221+4256];
	// begin inline asm
	dp4a.s32.s32 %r1864, %r1865, %r1866, %r1800;
	// end inline asm
	ld.shared.u32 	%r1869, [%r13+2912];
	ld.shared.u32 	%r1870, [%r2221+6304];
	// begin inline asm
	dp4a.s32.s32 %r1868, %r1869, %r1870, %r1804;
	// end inline asm
	ld.shared.u32 	%r1873, [%r13+2912];
	ld.shared.u32 	%r1874, [%r2221+4260];
	// begin inline asm
	dp4a.s32.s32 %r1872, %r1873, %r1874, %r1808;
	// end inline asm
	ld.shared.u32 	%r1877, [%r13+2912];
	ld.shared.u32 	%r1878, [%r2221+6308];
	// begin inline asm
	dp4a.s32.s32 %r1876, %r1877, %r1878, %r1812;
	// end inline asm
	ld.shared.u32 	%r1881, [%r13+2912];
	ld.shared.u32 	%r1882, [%r2221+4264];
	// begin inline asm
	dp4a.s32.s32 %r1880, %r1881, %r1882, %r1816;
	// end inline asm
	ld.shared.u32 	%r1885, [%r13+2912];
	ld.shared.u32 	%r1886, [%r2221+6312];
	// begin inline asm
	dp4a.s32.s32 %r1884, %r1885, %r1886, %r1820;
	// end inline asm
	ld.shared.u32 	%r1889, [%r13+2912];
	ld.shared.u32 	%r1890, [%r2221+4268];
	// begin inline asm
	dp4a.s32.s32 %r1888, %r1889, %r1890, %r1824;
	// end inline asm
	ld.shared.u32 	%r1893, [%r13+2912];
	ld.shared.u32 	%r1894, [%r2221+6316];
	// begin inline asm
	dp4a.s32.s32 %r1892, %r1893, %r1894, %r1828;
	// end inline asm
	ld.shared.u32 	%r1897, [%r13+1232];
	ld.shared.u32 	%r1898, [%r2221+4272];
	// begin inline asm
	dp4a.s32.s32 %r1896, %r1897, %r1898, %r1832;
	// end inline asm
	ld.shared.u32 	%r1901, [%r13+1232];
	ld.shared.u32 	%r1902, [%r2221+6320];
	// begin inline asm
	dp4a.s32.s32 %r1900, %r1901, %r1902, %r1836;
	// end inline asm
	ld.shared.u32 	%r1905, [%r13+1232];
	ld.shared.u32 	%r1906, [%r2221+4276];
	// begin inline asm
	dp4a.s32.s32 %r1904, %r1905, %r1906, %r1840;
	// end inline asm
	ld.shared.u32 	%r1909, [%r13+1232];
	ld.shared.u32 	%r1910, [%r2221+6324];
	// begin inline asm
	dp4a.s32.s32 %r1908, %r1909, %r1910, %r1844;
	// end inline asm
	ld.shared.u32 	%r1913, [%r13+1232];
	ld.shared.u32 	%r1914, [%r2221+4280];
	// begin inline asm
	dp4a.s32.s32 %r1912, %r1913, %r1914, %r1848;
	// end inline asm
	ld.shared.u32 	%r1917, [%r13+1232];
	ld.shared.u32 	%r1918, [%r2221+6328];
	// begin inline asm
	dp4a.s32.s32 %r1916, %r1917, %r1918, %r1852;
	// end inline asm
	ld.shared.u32 	%r1921, [%r13+1232];
	ld.shared.u32 	%r1922, [%r2221+4284];
	// begin inline asm
	dp4a.s32.s32 %r1920, %r1921, %r1922, %r1856;
	// end inline asm
	ld.shared.u32 	%r1925, [%r13+1232];
	ld.shared.u32 	%r1926, [%r2221+6332];
	// begin inline asm
	dp4a.s32.s32 %r1924, %r1925, %r1926, %r1860;
	// end inline asm
	ld.shared.u32 	%r1929, [%r13+3024];
	ld.shared.u32 	%r1930, [%r2221+4272];
	// begin inline asm
	dp4a.s32.s32 %r1928, %r1929, %r1930, %r1864;
	// end inline asm
	ld.shared.u32 	%r1933, [%r13+3024];
	ld.shared.u32 	%r1934, [%r2221+6320];
	// begin inline asm
	dp4a.s32.s32 %r1932, %r1933, %r1934, %r1868;
	// end inline asm
	ld.shared.u32 	%r1937, [%r13+3024];
	ld.shared.u32 	%r1938, [%r2221+4276];
	// begin inline asm
	dp4a.s32.s32 %r1936, %r1937, %r1938, %r1872;
	// end inline asm
	ld.shared.u32 	%r1941, [%r13+3024];
	ld.shared.u32 	%r1942, [%r2221+6324];
	// begin inline asm
	dp4a.s32.s32 %r1940, %r1941, %r1942, %r1876;
	// end inline asm
	ld.shared.u32 	%r1945, [%r13+3024];
	ld.shared.u32 	%r1946, [%r2221+4280];
	// begin inline asm
	dp4a.s32.s32 %r1944, %r1945, %r1946, %r1880;
	// end inline asm
	ld.shared.u32 	%r1949, [%r13+3024];
	ld.shared.u32 	%r1950, [%r2221+6328];
	// begin inline asm
	dp4a.s32.s32 %r1948, %r1949, %r1950, %r1884;
	// end inline asm
	ld.shared.u32 	%r1953, [%r13+3024];
	ld.shared.u32 	%r1954, [%r2221+4284];
	// begin inline asm
	dp4a.s32.s32 %r1952, %r1953, %r1954, %r1888;
	// end inline asm
	ld.shared.u32 	%r1957, [%r13+3024];
	ld.shared.u32 	%r1958, [%r2221+6332];
	// begin inline asm
	dp4a.s32.s32 %r1956, %r1957, %r1958, %r1892;
	// end inline asm
	ld.shared.u32 	%r1961, [%r13+1344];
	ld.shared.u32 	%r1962, [%r2221+4288];
	// begin inline asm
	dp4a.s32.s32 %r1960, %r1961, %r1962, %r1896;
	// end inline asm
	ld.shared.u32 	%r1965, [%r13+1344];
	ld.shared.u32 	%r1966, [%r2221+6336];
	// begin inline asm
	dp4a.s32.s32 %r1964, %r1965, %r1966, %r1900;
	// end inline asm
	ld.shared.u32 	%r1969, [%r13+1344];
	ld.shared.u32 	%r1970, [%r2221+4292];
	// begin inline asm
	dp4a.s32.s32 %r1968, %r1969, %r1970, %r1904;
	// end inline asm
	ld.shared.u32 	%r1973, [%r13+1344];
	ld.shared.u32 	%r1974, [%r2221+6340];
	// begin inline asm
	dp4a.s32.s32 %r1972, %r1973, %r1974, %r1908;
	// end inline asm
	ld.shared.u32 	%r1977, [%r13+1344];
	ld.shared.u32 	%r1978, [%r2221+4296];
	// begin inline asm
	dp4a.s32.s32 %r1976, %r1977, %r1978, %r1912;
	// end inline asm
	ld.shared.u32 	%r1981, [%r13+1344];
	ld.shared.u32 	%r1982, [%r2221+6344];
	// begin inline asm
	dp4a.s32.s32 %r1980, %r1981, %r1982, %r1916;
	// end inline asm
	ld.shared.u32 	%r1985, [%r13+1344];
	ld.shared.u32 	%r1986, [%r2221+4300];
	// begin inline asm
	dp4a.s32.s32 %r1984, %r1985, %r1986, %r1920;
	// end inline asm
	ld.shared.u32 	%r1989, [%r13+1344];
	ld.shared.u32 	%r1990, [%r2221+6348];
	// begin inline asm
	dp4a.s32.s32 %r1988, %r1989, %r1990, %r1924;
	// end inline asm
	ld.shared.u32 	%r1993, [%r13+3136];
	ld.shared.u32 	%r1994, [%r2221+4288];
	// begin inline asm
	dp4a.s32.s32 %r1992, %r1993, %r1994, %r1928;
	// end inline asm
	ld.shared.u32 	%r1997, [%r13+3136];
	ld.shared.u32 	%r1998, [%r2221+6336];
	// begin inline asm
	dp4a.s32.s32 %r1996, %r1997, %r1998, %r1932;
	// end inline asm
	ld.shared.u32 	%r2001, [%r13+3136];
	ld.shared.u32 	%r2002, [%r2221+4292];
	// begin inline asm
	dp4a.s32.s32 %r2000, %r2001, %r2002, %r1936;
	// end inline asm
	ld.shared.u32 	%r2005, [%r13+3136];
	ld.shared.u32 	%r2006, [%r2221+6340];
	// begin inline asm
	dp4a.s32.s32 %r2004, %r2005, %r2006, %r1940;
	// end inline asm
	ld.shared.u32 	%r2009, [%r13+3136];
	ld.shared.u32 	%r2010, [%r2221+4296];
	// begin inline asm
	dp4a.s32.s32 %r2008, %r2009, %r2010, %r1944;
	// end inline asm
	ld.shared.u32 	%r2013, [%r13+3136];
	ld.shared.u32 	%r2014, [%r2221+6344];
	// begin inline asm
	dp4a.s32.s32 %r2012, %r2013, %r2014, %r1948;
	// end inline asm
	ld.shared.u32 	%r2017, [%r13+3136];
	ld.shared.u32 	%r2018, [%r2221+4300];
	// begin inline asm
	dp4a.s32.s32 %r2016, %r2017, %r2018, %r1952;
	// end inline asm
	ld.shared.u32 	%r2021, [%r13+3136];
	ld.shared.u32 	%r2022, [%r2221+6348];
	// begin inline asm
	dp4a.s32.s32 %r2020, %r2021, %r2022, %r1956;
	// end inline asm
	ld.shared.u32 	%r2025, [%r13+1456];
	ld.shared.u32 	%r2026, [%r2221+4304];
	// begin inline asm
	dp4a.s32.s32 %r2024, %r2025, %r2026, %r1960;
	// end inline asm
	ld.shared.u32 	%r2029, [%r13+1456];
	ld.shared.u32 	%r2030, [%r2221+6352];
	// begin inline asm
	dp4a.s32.s32 %r2028, %r2029, %r2030, %r1964;
	// end inline asm
	ld.shared.u32 	%r2033, [%r13+1456];
	ld.shared.u32 	%r2034, [%r2221+4308];
	// begin inline asm
	dp4a.s32.s32 %r2032, %r2033, %r2034, %r1968;
	// end inline asm
	ld.shared.u32 	%r2037, [%r13+1456];
	ld.shared.u32 	%r2038, [%r2221+6356];
	// begin inline asm
	dp4a.s32.s32 %r2036, %r2037, %r2038, %r1972;
	// end inline asm
	ld.shared.u32 	%r2041, [%r13+1456];
	ld.shared.u32 	%r2042, [%r2221+4312];
	// begin inline asm
	dp4a.s32.s32 %r2040, %r2041, %r2042, %r1976;
	// end inline asm
	ld.shared.u32 	%r2045, [%r13+1456];
	ld.shared.u32 	%r2046, [%r2221+6360];
	// begin inline asm
	dp4a.s32.s32 %r2044, %r2045, %r2046, %r1980;
	// end inline asm
	ld.shared.u32 	%r2049, [%r13+1456];
	ld.shared.u32 	%r2050, [%r2221+4316];
	// begin inline asm
	dp4a.s32.s32 %r2048, %r2049, %r2050, %r1984;
	// end inline asm
	ld.shared.u32 	%r2053, [%r13+1456];
	ld.shared.u32 	%r2054, [%r2221+6364];
	// begin inline asm
	dp4a.s32.s32 %r2052, %r2053, %r2054, %r1988;
	// end inline asm
	ld.shared.u32 	%r2057, [%r13+3248];
	ld.shared.u32 	%r2058, [%r2221+4304];
	// begin inline asm
	dp4a.s32.s32 %r2056, %r2057, %r2058, %r1992;
	// end inline asm
	ld.shared.u32 	%r2061, [%r13+3248];
	ld.shared.u32 	%r2062, [%r2221+6352];
	// begin inline asm
	dp4a.s32.s32 %r2060, %r2061, %r2062, %r1996;
	// end inline asm
	ld.shared.u32 	%r2065, [%r13+3248];
	ld.shared.u32 	%r2066, [%r2221+4308];
	// begin inline asm
	dp4a.s32.s32 %r2064, %r2065, %r2066, %r2000;
	// end inline asm
	ld.shared.u32 	%r2069, [%r13+3248];
	ld.shared.u32 	%r2070, [%r2221+6356];
	// begin inline asm
	dp4a.s32.s32 %r2068, %r2069, %r2070, %r2004;
	// end inline asm
	ld.shared.u32 	%r2073, [%r13+3248];
	ld.shared.u32 	%r2074, [%r2221+4312];
	// begin inline asm
	dp4a.s32.s32 %r2072, %r2073, %r2074, %r2008;
	// end inline asm
	ld.shared.u32 	%r2077, [%r13+3248];
	ld.shared.u32 	%r2078, [%r2221+6360];
	// begin inline asm
	dp4a.s32.s32 %r2076, %r2077, %r2078, %r2012;
	// end inline asm
	ld.shared.u32 	%r2081, [%r13+3248];
	ld.shared.u32 	%r2082, [%r2221+4316];
	// begin inline asm
	dp4a.s32.s32 %r2080, %r2081, %r2082, %r2016;
	// end inline asm
	ld.shared.u32 	%r2085, [%r13+3248];
	ld.shared.u32 	%r2086, [%r2221+6364];
	// begin inline asm
	dp4a.s32.s32 %r2084, %r2085, %r2086, %r2020;
	// end inline asm
	ld.shared.u32 	%r2089, [%r13+1568];
	ld.shared.u32 	%r2090, [%r2221+4320];
	// begin inline asm
	dp4a.s32.s32 %r2088, %r2089, %r2090, %r2024;
	// end inline asm
	ld.shared.u32 	%r2093, [%r13+1568];
	ld.shared.u32 	%r2094, [%r2221+6368];
	// begin inline asm
	dp4a.s32.s32 %r2092, %r2093, %r2094, %r2028;
	// end inline asm
	ld.shared.u32 	%r2097, [%r13+1568];
	ld.shared.u32 	%r2098, [%r2221+4324];
	// begin inline asm
	dp4a.s32.s32 %r2096, %r2097, %r2098, %r2032;
	// end inline asm
	ld.shared.u32 	%r2101, [%r13+1568];
	ld.shared.u32 	%r2102, [%r2221+6372];
	// begin inline asm
	dp4a.s32.s32 %r2100, %r2101, %r2102, %r2036;
	// end inline asm
	ld.shared.u32 	%r2105, [%r13+1568];
	ld.shared.u32 	%r2106, [%r2221+4328];
	// begin inline asm
	dp4a.s32.s32 %r2104, %r2105, %r2106, %r2040;
	// end inline asm
	ld.shared.u32 	%r2109, [%r13+1568];
	ld.shared.u32 	%r2110, [%r2221+6376];
	// begin inline asm
	dp4a.s32.s32 %r2108, %r2109, %r2110, %r2044;
	// end inline asm
	ld.shared.u32 	%r2113, [%r13+1568];
	ld.shared.u32 	%r2114, [%r2221+4332];
	// begin inline asm
	dp4a.s32.s32 %r2112, %r2113, %r2114, %r2048;
	// end inline asm
	ld.shared.u32 	%r2117, [%r13+1568];
	ld.shared.u32 	%r2118, [%r2221+6380];
	// begin inline asm
	dp4a.s32.s32 %r2116, %r2117, %r2118, %r2052;
	// end inline asm
	ld.shared.u32 	%r2121, [%r13+3360];
	ld.shared.u32 	%r2122, [%r2221+4320];
	// begin inline asm
	dp4a.s32.s32 %r2120, %r2121, %r2122, %r2056;
	// end inline asm
	ld.shared.u32 	%r2125, [%r13+3360];
	ld.shared.u32 	%r2126, [%r2221+6368];
	// begin inline asm
	dp4a.s32.s32 %r2124, %r2125, %r2126, %r2060;
	// end inline asm
	ld.shared.u32 	%r2129, [%r13+3360];
	ld.shared.u32 	%r2130, [%r2221+4324];
	// begin inline asm
	dp4a.s32.s32 %r2128, %r2129, %r2130, %r2064;
	// end inline asm
	ld.shared.u32 	%r2133, [%r13+3360];
	ld.shared.u32 	%r2134, [%r2221+6372];
	// begin inline asm
	dp4a.s32.s32 %r2132, %r2133, %r2134, %r2068;
	// end inline asm
	ld.shared.u32 	%r2137, [%r13+3360];
	ld.shared.u32 	%r2138, [%r2221+4328];
	// begin inline asm
	dp4a.s32.s32 %r2136, %r2137, %r2138, %r2072;
	// end inline asm
	ld.shared.u32 	%r2141, [%r13+3360];
	ld.shared.u32 	%r2142, [%r2221+6376];
	// begin inline asm
	dp4a.s32.s32 %r2140, %r2141, %r2142, %r2076;
	// end inline asm
	ld.shared.u32 	%r2145, [%r13+3360];
	ld.shared.u32 	%r2146, [%r2221+4332];
	// begin inline asm
	dp4a.s32.s32 %r2144, %r2145, %r2146, %r2080;
	// end inline asm
	ld.shared.u32 	%r2149, [%r13+3360];
	ld.shared.u32 	%r2150, [%r2221+6380];
	// begin inline asm
	dp4a.s32.s32 %r2148, %r2149, %r2150, %r2084;
	// end inline asm
	ld.shared.u32 	%r2153, [%r13+1680];
	ld.shared.u32 	%r2154, [%r2221+4336];
	// begin inline asm
	dp4a.s32.s32 %r2152, %r2153, %r2154, %r2088;
	// end inline asm
	ld.shared.u32 	%r2157, [%r13+1680];
	ld.shared.u32 	%r2158, [%r2221+6384];
	// begin inline asm
	dp4a.s32.s32 %r2156, %r2157, %r2158, %r2092;
	// end inline asm
	ld.shared.u32 	%r2161, [%r13+1680];
	ld.shared.u32 	%r2162, [%r2221+4340];
	// begin inline asm
	dp4a.s32.s32 %r2160, %r2161, %r2162, %r2096;
	// end inline asm
	ld.shared.u32 	%r2165, [%r13+1680];
	ld.shared.u32 	%r2166, [%r2221+6388];
	// begin inline asm
	dp4a.s32.s32 %r2164, %r2165, %r2166, %r2100;
	// end inline asm
	ld.shared.u32 	%r2169, [%r13+1680];
	ld.shared.u32 	%r2170, [%r2221+4344];
	// begin inline asm
	dp4a.s32.s32 %r2168, %r2169, %r2170, %r2104;
	// end inline asm
	ld.shared.u32 	%r2173, [%r13+1680];
	ld.shared.u32 	%r2174, [%r2221+6392];
	// begin inline asm
	dp4a.s32.s32 %r2172, %r2173, %r2174, %r2108;
	// end inline asm
	ld.shared.u32 	%r2177, [%r13+1680];
	ld.shared.u32 	%r2178, [%r2221+4348];
	// begin inline asm
	dp4a.s32.s32 %r2176, %r2177, %r2178, %r2112;
	// end inline asm
	ld.shared.u32 	%r2181, [%r13+1680];
	ld.shared.u32 	%r2182, [%r2221+6396];
	// begin inline asm
	dp4a.s32.s32 %r2180, %r2181, %r2182, %r2116;
	// end inline asm
	ld.shared.u32 	%r2185, [%r13+3472];
	ld.shared.u32 	%r2186, [%r2221+4336];
	// begin inline asm
	dp4a.s32.s32 %r2184, %r2185, %r2186, %r2120;
	// end inline asm
	ld.shared.u32 	%r2189, [%r13+3472];
	ld.shared.u32 	%r2190, [%r2221+6384];
	// begin inline asm
	dp4a.s32.s32 %r2188, %r2189, %r2190, %r2124;
	// end inline asm
	ld.shared.u32 	%r2193, [%r13+3472];
	ld.shared.u32 	%r2194, [%r2221+4340];
	// begin inline asm
	dp4a.s32.s32 %r2192, %r2193, %r2194, %r2128;
	// end inline asm
	ld.shared.u32 	%r2197, [%r13+3472];
	ld.shared.u32 	%r2198, [%r2221+6388];
	// begin inline asm
	dp4a.s32.s32 %r2196, %r2197, %r2198, %r2132;
	// end inline asm
	ld.shared.u32 	%r2201, [%r13+3472];
	ld.shared.u32 	%r2202, [%r2221+4344];
	// begin inline asm
	dp4a.s32.s32 %r2200, %r2201, %r2202, %r2136;
	// end inline asm
	ld.shared.u32 	%r2205, [%r13+3472];
	ld.shared.u32 	%r2206, [%r2221+6392];
	// begin inline asm
	dp4a.s32.s32 %r2204, %r2205, %r2206, %r2140;
	// end inline asm
	ld.shared.u32 	%r2209, [%r13+3472];
	ld.shared.u32 	%r2210, [%r2221+4348];
	// begin inline asm
	dp4a.s32.s32 %r2208, %r2209, %r2210, %r2144;
	// end inline asm
	ld.shared.u32 	%r2213, [%r13+3472];
	ld.shared.u32 	%r2214, [%r2221+6396];
	// begin inline asm
	dp4a.s32.s32 %r2212, %r2213, %r2214, %r2148;
	// end inline asm
	shl.b32 	%r2222, %r4, 6;
	shl.b32 	%r2223, %r66, 2;
	add.s32 	%r2224, %r2222, %r2223;
	mul.lo.s32 	%r2225, %r9, 100352;
	mad.lo.s32 	%r2226, %r4, 12544, %r2225;
	mad.lo.s32 	%r2227, %r66, 784, %r2226;
	add.s32 	%r2228, %r2227, %r10;
	add.s32 	%r2229, %r2228, %r5;
	cvt.s64.s32 	%rd70, %r2152;
	mad.lo.s64 	%rd71, %rd70, 163948057985024, 1073741824;
	shr.u64 	%rd72, %rd71, 31;
	cvt.u32.u64 	%r2230, %rd72;
	mul.wide.u32 	%rd73, %r2224, 4;
	add.s64 	%rd74, %rd46, %rd73;
	ld.global.nc.u32 	%r2231, [%rd74];
	add.s32 	%r2232, %r2231, %r2230;
	mul.wide.s32 	%rd75, %r2232, 2147474446;
	add.s64 	%rd76, %rd75, 1073741824;
	shr.u64 	%rd77, %rd76, 31;
	cvt.u32.u64 	%r2233, %rd77;
	add.s64 	%rd78, %rd47, %rd73;
	ld.global.nc.u32 	%r2234, [%rd78];
	add.s32 	%r2235, %r2234, %r2233;
	max.s32 	%r2236, %r2235, 0;
	mul.wide.u32 	%rd79, %r2236, 1228982520;
	add.s64 	%rd80, %rd79, 9007199254740992;
	shr.u64 	%rd81, %rd80, 54;
	cvt.u32.u64 	%r2237, %rd81;
	min.u32 	%r2238, %r2237, 127;
	cvt.u64.u32 	%rd82, %r2229;
	add.s64 	%rd83, %rd48, %rd82;
	st.global.u8 	[%rd83], %r2238;
	cvt.s64.s32 	%rd84, %r2156;
	mad.lo.s64 	%rd85, %rd84, 163948057985024, 1073741824;
	shr.u64 	%rd86, %rd85, 31;
	cvt.u32.u64 	%r2239, %rd86;
	ld.global.nc.u32 	%r2240, [%rd74+128];
	add.s32 	%r2241, %r2240, %r2239;
	mul.wide.s32 	%rd87, %r2241, 2147474446;
	add.s64 	%rd88, %rd87, 1073741824;
	shr.u64 	%rd89, %rd88, 31;
	cvt.u32.u64 	%r2242, %rd89;
	ld.global.nc.u32 	%r2243, [%rd78+128];
	add.s32 	%r2244, %r2243, %r2242;
	max.s32 	%r2245, %r2244, 0;
	mul.wide.u32 	%rd90, %r2245, 1228982520;
	add.s64 	%rd91, %rd90, 9007199254740992;
	shr.u64 	%rd92, %rd91, 54;
	cvt.u32.u64 	%r2246, %rd92;
	min.u32 	%r2247, %r2246, 127;
	st.global.u8 	[%rd83+6272], %r2247;
	cvt.s64.s32 	%rd93, %r2160;
	mad.lo.s64 	%rd94, %rd93, 163948057985024, 1073741824;
	shr.u64 	%rd95, %rd94, 31;
	cvt.u32.u64 	%r2248, %rd95;
	ld.global.nc.u32 	%r2249, [%rd74+4];
	add.s32 	%r2250, %r2249, %r2248;
	mul.wide.s32 	%rd96, %r2250, 2147474446;
	add.s64 	%rd97, %rd96, 1073741824;
	shr.u64 	%rd98, %rd97, 31;
	cvt.u32.u64 	%r2251, %rd98;
	ld.global.nc.u32 	%r2252, [%rd78+4];
	add.s32 	%r2253, %r2252, %r2251;
	max.s32 	%r2254, %r2253, 0;
	mul.wide.u32 	%rd99, %r2254, 1228982520;
	add.s64 	%rd100, %rd99, 9007199254740992;
	shr.u64 	%rd101, %rd100, 54;
	cvt.u32.u64 	%r2255, %rd101;
	min.u32 	%r2256, %r2255, 127;
	st.global.u8 	[%rd83+1], %r2256;
	cvt.s64.s32 	%rd102, %r2164;
	mad.lo.s64 	%rd103, %rd102, 163948057985024, 1073741824;
	shr.u64 	%rd104, %rd103, 31;
	cvt.u32.u64 	%r2257, %rd104;
	ld.global.nc.u32 	%r2258, [%rd74+132];
	add.s32 	%r2259, %r2258, %r2257;
	mul.wide.s32 	%rd105, %r2259, 2147474446;
	add.s64 	%rd106, %rd105, 1073741824;
	shr.u64 	%rd107, %rd106, 31;
	cvt.u32.u64 	%r2260, %rd107;
	ld.global.nc.u32 	%r2261, [%rd78+132];
	add.s32 	%r2262, %r2261, %r2260;
	max.s32 	%r2263, %r2262, 0;
	mul.wide.u32 	%rd108, %r2263, 1228982520;
	add.s64 	%rd109, %rd108, 9007199254740992;
	shr.u64 	%rd110, %rd109, 54;
	cvt.u32.u64 	%r2264, %rd110;
	min.u32 	%r2265, %r2264, 127;
	st.global.u8 	[%rd83+6273], %r2265;
	cvt.s64.s32 	%rd111, %r2168;
	mad.lo.s64 	%rd112, %rd111, 163948057985024, 1073741824;
	shr.u64 	%rd113, %rd112, 31;
	cvt.u32.u64 	%r2266, %rd113;
	ld.global.nc.u32 	%r2267, [%rd74+8];
	add.s32 	%r2268, %r2267, %r2266;
	mul.wide.s32 	%rd114, %r2268, 2147474446;
	add.s64 	%rd115, %rd114, 1073741824;
	shr.u64 	%rd116, %rd115, 31;
	cvt.u32.u64 	%r2269, %rd116;
	ld.global.nc.u32 	%r2270, [%rd78+8];
	add.s32 	%r2271, %r2270, %r2269;
	max.s32 	%r2272, %r2271, 0;
	mul.wide.u32 	%rd117, %r2272, 1228982520;
	add.s64 	%rd118, %rd117, 9007199254740992;
	shr.u64 	%rd119, %rd118, 54;
	cvt.u32.u64 	%r2273, %rd119;
	min.u32 	%r2274, %r2273, 127;
	st.global.u8 	[%rd83+2], %r2274;
	cvt.s64.s32 	%rd120, %r2172;
	mad.lo.s64 	%rd121, %rd120, 163948057985024, 1073741824;
	shr.u64 	%rd122, %rd121, 31;
	cvt.u32.u64 	%r2275, %rd122;
	ld.global.nc.u32 	%r2276, [%rd74+136];
	add.s32 	%r2277, %r2276, %r2275;
	mul.wide.s32 	%rd123, %r2277, 2147474446;
	add.s64 	%rd124, %rd123, 1073741824;
	shr.u64 	%rd125, %rd124, 31;
	cvt.u32.u64 	%r2278, %rd125;
	ld.global.nc.u32 	%r2279, [%rd78+136];
	add.s32 	%r2280, %r2279, %r2278;
	max.s32 	%r2281, %r2280, 0;
	mul.wide.u32 	%rd126, %r2281, 1228982520;
	add.s64 	%rd127, %rd126, 9007199254740992;
	shr.u64 	%rd128, %rd127, 54;
	cvt.u32.u64 	%r2282, %rd128;
	min.u32 	%r2283, %r2282, 127;
	st.global.u8 	[%rd83+6274], %r2283;
	cvt.s64.s32 	%rd129, %r2176;
	mad.lo.s64 	%rd130, %rd129, 163948057985024, 1073741824;
	shr.u64 	%rd131, %rd130, 31;
	cvt.u32.u64 	%r2284, %rd131;
	ld.global.nc.u32 	%r2285, [%rd74+12];
	add.s32 	%r2286, %r2285, %r2284;
	mul.wide.s32 	%rd132, %r2286, 2147474446;
	add.s64 	%rd133, %rd132, 1073741824;
	shr.u64 	%rd134, %rd133, 31;
	cvt.u32.u64 	%r2287, %rd134;
	ld.global.nc.u32 	%r2288, [%rd78+12];
	add.s32 	%r2289, %r2288, %r2287;
	max.s32 	%r2290, %r2289, 0;
	mul.wide.u32 	%rd135, %r2290, 1228982520;
	add.s64 	%rd136, %rd135, 9007199254740992;
	shr.u64 	%rd137, %rd136, 54;
	cvt.u32.u64 	%r2291, %rd137;
	min.u32 	%r2292, %r2291, 127;
	st.global.u8 	[%rd83+3], %r2292;
	cvt.s64.s32 	%rd138, %r2180;
	mad.lo.s64 	%rd139, %rd138, 163948057985024, 1073741824;
	shr.u64 	%rd140, %rd139, 31;
	cvt.u32.u64 	%r2293, %rd140;
	ld.global.nc.u32 	%r2294, [%rd74+140];
	add.s32 	%r2295, %r2294, %r2293;
	mul.wide.s32 	%rd141, %r2295, 2147474446;
	add.s64 	%rd142, %rd141, 1073741824;
	shr.u64 	%rd143, %rd142, 31;
	cvt.u32.u64 	%r2296, %rd143;
	ld.global.nc.u32 	%r2297, [%rd78+140];
	add.s32 	%r2298, %r2297, %r2296;
	max.s32 	%r2299, %r2298, 0;
	mul.wide.u32 	%rd144, %r2299, 1228982520;
	add.s64 	%rd145, %rd144, 9007199254740992;
	shr.u64 	%rd146, %rd145, 54;
	cvt.u32.u64 	%r2300, %rd146;
	min.u32 	%r2301, %r2300, 127;
	st.global.u8 	[%rd83+6275], %r2301;
	cvt.s64.s32 	%rd147, %r2184;
	mad.lo.s64 	%rd148, %rd147, 163948057985024, 1073741824;
	shr.u64 	%rd149, %rd148, 31;
	cvt.u32.u64 	%r2302, %rd149;
	add.s32 	%r2303, %r2231, %r2302;
	mul.wide.s32 	%rd150, %r2303, 2147474446;
	add.s64 	%rd151, %rd150, 1073741824;
	shr.u64 	%rd152, %rd151, 31;
	cvt.u32.u64 	%r2304, %rd152;
	add.s32 	%r2305, %r2234, %r2304;
	max.s32 	%r2306, %r2305, 0;
	mul.wide.u32 	%rd153, %r2306, 1228982520;
	add.s64 	%rd154, %rd153, 9007199254740992;
	shr.u64 	%rd155, %rd154, 54;
	cvt.u32.u64 	%r2307, %rd155;
	min.u32 	%r2308, %r2307, 127;
	st.global.u8 	[%rd83+50176], %r2308;
	cvt.s64.s32 	%rd156, %r2188;
	mad.lo.s64 	%rd157, %rd156, 163948057985024, 1073741824;
	shr.u64 	%rd158, %rd157, 31;
	cvt.u32.u64 	%r2309, %rd158;
	add.s32 	%r2310, %r2240, %r2309;
	mul.wide.s32 	%rd159, %r2310, 2147474446;
	add.s64 	%rd160, %rd159, 1073741824;
	shr.u64 	%rd161, %rd160, 31;
	cvt.u32.u64 	%r2311, %rd161;
	add.s32 	%r2312, %r2243, %r2311;
	max.s32 	%r2313, %r2312, 0;
	mul.wide.u32 	%rd162, %r2313, 1228982520;
	add.s64 	%rd163, %rd162, 9007199254740992;
	shr.u64 	%rd164, %rd163, 54;
	cvt.u32.u64 	%r2314, %rd164;
	min.u32 	%r2315, %r2314, 127;
	st.global.u8 	[%rd83+56448], %r2315;
	cvt.s64.s32 	%rd165, %r2192;
	mad.lo.s64 	%rd166, %rd165, 163948057985024, 1073741824;
	shr.u64 	%rd167, %rd166, 31;
	cvt.u32.u64 	%r2316, %rd167;
	add.s32 	%r2317, %r2249, %r2316;
	mul.wide.s32 	%rd168, %r2317, 2147474446;
	add.s64 	%rd169, %rd168, 1073741824;
	shr.u64 	%rd170, %rd169, 31;
	cvt.u32.u64 	%r2318, %rd170;
	add.s32 	%r2319, %r2252, %r2318;
	max.s32 	%r2320, %r2319, 0;
	mul.wide.u32 	%rd171, %r2320, 1228982520;
	add.s64 	%rd172, %rd171, 9007199254740992;
	shr.u64 	%rd173, %rd172, 54;
	cvt.u32.u64 	%r2321, %rd173;
	min.u32 	%r2322, %r2321, 127;
	st.global.u8 	[%rd83+50177], %r2322;
	cvt.s64.s32 	%rd174, %r2196;
	mad.lo.s64 	%rd175, %rd174, 163948057985024, 1073741824;
	shr.u64 	%rd176, %rd175, 31;
	cvt.u32.u64 	%r2323, %rd176;
	add.s32 	%r2324, %r2258, %r2323;
	mul.wide.s32 	%rd177, %r2324, 2147474446;
	add.s64 	%rd178, %rd177, 1073741824;
	shr.u64 	%rd179, %rd178, 31;
	cvt.u32.u64 	%r2325, %rd179;
	add.s32 	%r2326, %r2261, %r2325;
	max.s32 	%r2327, %r2326, 0;
	mul.wide.u32 	%rd180, %r2327, 1228982520;
	add.s64 	%rd181, %rd180, 9007199254740992;
	shr.u64 	%rd182, %rd181, 54;
	cvt.u32.u64 	%r2328, %rd182;
	min.u32 	%r2329, %r2328, 127;
	st.global.u8 	[%rd83+56449], %r2329;
	cvt.s64.s32 	%rd183, %r2200;
	mad.lo.s64 	%rd184, %rd183, 163948057985024, 1073741824;
	shr.u64 	%rd185, %rd184, 31;
	cvt.u32.u64 	%r2330, %rd185;
	add.s32 	%r2331, %r2267, %r2330;
	mul.wide.s32 	%rd186, %r2331, 2147474446;
	add.s64 	%rd187, %rd186, 1073741824;
	shr.u64 	%rd188, %rd187, 31;
	cvt.u32.u64 	%r2332, %rd188;
	add.s32 	%r2333, %r2270, %r2332;
	max.s32 	%r2334, %r2333, 0;
	mul.wide.u32 	%rd189, %r2334, 1228982520;
	add.s64 	%rd190, %rd189, 9007199254740992;
	shr.u64 	%rd191, %rd190, 54;
	cvt.u32.u64 	%r2335, %rd191;
	min.u32 	%r2336, %r2335, 127;
	st.global.u8 	[%rd83+50178], %r2336;
	cvt.s64.s32 	%rd192, %r2204;
	mad.lo.s64 	%rd193, %rd192, 163948057985024, 1073741824;
	shr.u64 	%rd194, %rd193, 31;
	cvt.u32.u64 	%r2337, %rd194;
	add.s32 	%r2338, %r2276, %r2337;
	mul.wide.s32 	%rd195, %r2338, 2147474446;
	add.s64 	%rd196, %rd195, 1073741824;
	shr.u64 	%rd197, %rd196, 31;
	cvt.u32.u64 	%r2339, %rd197;
	add.s32 	%r2340, %r2279, %r2339;
	max.s32 	%r2341, %r2340, 0;
	mul.wide.u32 	%rd198, %r2341, 1228982520;
	add.s64 	%rd199, %rd198, 9007199254740992;
	shr.u64 	%rd200, %rd199, 54;
	cvt.u32.u64 	%r2342, %rd200;
	min.u32 	%r2343, %r2342, 127;
	st.global.u8 	[%rd83+56450], %r2343;
	cvt.s64.s32 	%rd201, %r2208;
	mad.lo.s64 	%rd202, %rd201, 163948057985024, 1073741824;
	shr.u64 	%rd203, %rd202, 31;
	cvt.u32.u64 	%r2344, %rd203;
	add.s32 	%r2345, %r2285, %r2344;
	mul.wide.s32 	%rd204, %r2345, 2147474446;
	add.s64 	%rd205, %rd204, 1073741824;
	shr.u64 	%rd206, %rd205, 31;
	cvt.u32.u64 	%r2346, %rd206;
	add.s32 	%r2347, %r2288, %r2346;
	max.s32 	%r2348, %r2347, 0;
	mul.wide.u32 	%rd207, %r2348, 1228982520;
	add.s64 	%rd208, %rd207, 9007199254740992;
	shr.u64 	%rd209, %rd208, 54;
	cvt.u32.u64 	%r2349, %rd209;
	min.u32 	%r2350, %r2349, 127;
	st.global.u8 	[%rd83+50179], %r2350;
	cvt.s64.s32 	%rd210, %r2212;
	mad.lo.s64 	%rd211, %rd210, 163948057985024, 1073741824;
	shr.u64 	%rd212, %rd211, 31;
	cvt.u32.u64 	%r2351, %rd212;
	add.s32 	%r2352, %r2294, %r2351;
	mul.wide.s32 	%rd213, %r2352, 2147474446;
	add.s64 	%rd214, %rd213, 1073741824;
	shr.u64 	%rd215, %rd214, 31;
	cvt.u32.u64 	%r2353, %rd215;
	add.s32 	%r2354, %r2297, %r2353;
	max.s32 	%r2355, %r2354, 0;
	mul.wide.u32 	%rd216, %r2355, 1228982520;
	add.s64 	%rd217, %rd216, 9007199254740992;
	shr.u64 	%rd218, %rd217, 54;
	cvt.u32.u64 	%r2356, %rd218;
	min.u32 	%r2357, %r2356, 127;
	st.global.u8 	[%rd83+56451], %r2357;
	ret;

}
	// .globl	fused_cast_add_right_shift_clip_cast_kernel0
.visible .entry fused_cast_add_right_shift_clip_cast_kernel0(
	.param .u64 .ptr .align 1 fused_cast_add_right_shift_clip_cast_kernel0_param_0,
	.param .u64 .ptr .align 1 fused_cast_add_right_shift_clip_cast_kernel0_param_1
)
{
	.reg .pred 	%p<76>;
	.reg .b32 	%r<82>;
	.reg .b64 	%rd<9>;

	ld.param.u64 	%rd3, [fused_cast_add_right_shift_clip_cast_kernel0_param_0];
	ld.param.u64 	%rd4, [fused_cast_add_right_shift_clip_cast_kernel0_param_1];
	cvta.to.global.u64 	%rd5, %rd3;
	cvta.to.global.u64 	%rd6, %rd4;
	mov.u32 	%r3, %ctaid.x;
	shl.b32 	%r1, %r3, 8;
	mov.u32 	%r4, %tid.x;
	shl.b32 	%r5, %r3, 10;
	or.b32  	%r6, %r5, %r4;
	setp.gt.u32 	%p1, %r1, 1605631;
	setp.gt.u32 	%p2, %r6, 6422527;
	cvt.u64.u32 	%rd7, %r6;
	mul.wide.u32 	%rd8, %r6, 4;
	add.s64 	%rd1, %rd6, %rd8;
	add.s64 	%rd2, %rd5, %rd7;
	or.pred  	%p3, %p1, %p2;
	@%p3 bra 	$L__BB3_2;
	ld.global.nc.u32 	%r7, [%rd1];
	add.s32 	%r8, %r7, 8388608;
	shr.u32 	%r9, %r8, 24;
	st.global.u8 	[%rd2], %r9;
$L__BB3_2:
	setp.gt.u32 	%p4, %r1, 1540095;
	setp.gt.u32 	%p5, %r6, 6160383;
	or.pred  	%p6, %p4, %p5;
	@%p6 bra 	$L__BB3_4;
	ld.global.nc.u32 	%r10, [%rd1+1048576];
	add.s32 	%r11, %r10, 8388608;
	shr.u32 	%r12, %r11, 24;
	st.global.u8 	[%rd2+262144], %r12;
$L__BB3_4:
	setp.gt.u32 	%p7, %r1, 1474559;
	setp.gt.u32 	%p8, %r6, 5898239;
	or.pred  	%p9, %p7, %p8;
	@%p9 bra 	$L__BB3_6;
	ld.global.nc.u32 	%r13, [%rd1+2097152];
	add.s32 	%r14, %r13, 8388608;
	shr.u32 	%r15, %r14, 24;
	st.global.u8 	[%rd2+524288], %r15;
$L__BB3_6:
	setp.gt.u32 	%p10, %r1, 1409023;
	setp.gt.u32 	%p11, %r6, 5636095;
	or.pred  	%p12, %p10, %p11;
	@%p12 bra 	$L__BB3_8;
	ld.global.nc.u32 	%r16, [%rd1+3145728];
	add.s32 	%r17, %r16, 8388608;
	shr.u32 	%r18, %r17, 24;
	st.global.u8 	[%rd2+786432], %r18;
$L__BB3_8:
	setp.gt.u32 	%p13, %r1, 1343487;
	setp.gt.u32 	%p14, %r6, 5373951;
	or.pred  	%p15, %p13, %p14;
	@%p15 bra 	$L__BB3_10;
	ld.global.nc.u32 	%r19, [%rd1+4194304];
	add.s32 	%r20, %r19, 8388608;
	shr.u32 	%r21, %r20, 24;
	st.global.u8 	[%rd2+1048576], %r21;
$L__BB3_10:
	setp.gt.u32 	%p16, %r1, 1277951;
	setp.gt.u32 	%p17, %r6, 5111807;
	or.pred  	%p18, %p16, %p17;
	@%p18 bra 	$L__BB3_12;
	ld.global.nc.u32 	%r22, [%rd1+5242880];
	add.s32 	%r23, %r22, 8388608;
	shr.u32 	%r24, %r23, 24;
	st.global.u8 	[%rd2+1310720], %r24;
$L__BB3_12:
	setp.gt.u32 	%p19, %r1, 1212415;
	setp.gt.u32 	%p20, %r6, 4849663;
	or.pred  	%p21, %p19, %p20;
	@%p21 bra 	$L__BB3_14;
	ld.global.nc.u32 	%r25, [%rd1+6291456];
	add.s32 	%r26, %r25, 8388608;
	shr.u32 	%r27, %r26, 24;
	st.global.u8 	[%rd2+1572864], %r27;
$L__BB3_14:
	setp.gt.u32 	%p22, %r1, 1146879;
	setp.gt.u32 	%p23, %r6, 4587519;
	or.pred  	%p24, %p22, %p23;
	@%p24 bra 	$L__BB3_16;
	ld.global.nc.u32 	%r28, [%rd1+7340032];
	add.s32 	%r29, %r28, 8388608;
	shr.u32 	%r30, %r29, 24;
	st.global.u8 	[%rd2+1835008], %r30;
$L__BB3_16:
	setp.gt.u32 	%p25, %r1, 1081343;
	setp.gt.u32 	%p26, %r6, 4325375;
	or.pred  	%p27, %p25, %p26;
	@%p27 bra 	$L__BB3_18;
	ld.global.nc.u32 	%r31, [%rd1+8388608];
	add.s32 	%r32, %r31, 8388608;
	shr.u32 	%r33, %r32, 24;
	st.global.u8 	[%rd2+2097152], %r33;
$L__BB3_18:
	setp.gt.u32 	%p28, %r1, 1015807;
	setp.gt.u32 	%p29, %r6, 4063231;
	or.pred  	%p30, %p28, %p29;
	@%p30 bra 	$L__BB3_20;
	ld.global.nc.u32 	%r34, [%rd1+9437184];
	add.s32 	%r35, %r34, 8388608;
	shr.u32 	%r36, %r35, 24;
	st.global.u8 	[%rd2+2359296], %r36;
$L__BB3_20:
	setp.gt.u32 	%p31, %r1, 950271;
	setp.gt.u32 	%p32, %r6, 3801087;
	or.pred  	%p33, %p31, %p32;
	@%p33 bra 	$L__BB3_22;
	ld.global.nc.u32 	%r37, [%rd1+10485760];
	add.s32 	%r38, %r37, 8388608;
	shr.u32 	%r39, %r38, 24;
	st.global.u8 	[%rd2+2621440], %r39;
$L__BB3_22:
	setp.gt.u32 	%p34, %r1, 884735;
	setp.gt.u32 	%p35, %r6, 3538943;
	or.pred  	%p36, %p34, %p35;
	@%p36 bra 	$L__BB3_24;
	ld.global.nc.u32 	%r40, [%rd1+11534336];
	add.s32 	%r41, %r40, 8388608;
	shr.u32 	%r42, %r41, 24;
	st.global.u8 	[%rd2+2883584], %r42;
$L__BB3_24:
	setp.gt.u32 	%p37, %r1, 819199;
	setp.gt.u32 	%p38, %r6, 3276799;
	or.pred  	%p39, %p37, %p38;
	@%p39 bra 	$L__BB3_26;
	ld.global.nc.u32 	%r43, [%rd1+12582912];
	add.s32 	%r44, %r43, 8388608;
	shr.u32 	%r45, %r44, 24;
	st.global.u8 	[%rd2+3145728], %r45;
$L__BB3_26:
	setp.gt.u32 	%p40, %r1, 753663;
	setp.gt.u32 	%p41, %r6, 3014655;
	or.pred  	%p42, %p40, %p41;
	@%p42 bra 	$L__BB3_28;
	ld.global.nc.u32 	%r46, [%rd1+13631488];
	add.s32 	%r47, %r46, 8388608;
	shr.u32 	%r48, %r47, 24;
	st.global.u8 	[%rd2+3407872], %r48;
$L__BB3_28:
	setp.gt.u32 	%p43, %r1, 688127;
	setp.gt.u32 	%p44, %r6, 2752511;
	or.pred  	%p45, %p43, %p44;
	@%p45 bra 	$L__BB3_30;
	ld.global.nc.u32 	%r49, [%rd1+14680064];
	add.s32 	%r50, %r49, 8388608;
	shr.u32 	%r51, %r50, 24;
	st.global.u8 	[%rd2+3670016], %r51;
$L__BB3_30:
	setp.gt.u32 	%p46, %r1, 622591;
	setp.gt.u32 	%p47, %r6, 2490367;
	or.pred  	%p48, %p46, %p47;
	@%p48 bra 	$L__BB3_32;
	ld.global.nc.u32 	%r52, [%rd1+15728640];
	add.s32 	%r53, %r52, 8388608;
	shr.u32 	%r54, %r53, 24;
	st.global.u8 	[%rd2+3932160], %r54;
$L__BB3_32:
	setp.gt.u32 	%p49, %r1, 557055;
	setp.gt.u32 	%p50, %r6, 2228223;
	or.pred  	%p51, %p49, %p50;
	@%p51 bra 	$L__BB3_34;
	ld.global.nc.u32 	%r55, [%rd1+16777216];
	add.s32 	%r56, %r55, 8388608;
	shr.u32 	%r57, %r56, 24;
	st.global.u8 	[%rd2+4194304], %r57;
$L__BB3_34:
	setp.gt.u32 	%p52, %r1, 491519;
	setp.gt.u32 	%p53, %r6, 1966079;
	or.pred  	%p54, %p52, %p53;
	@%p54 bra 	$L__BB3_36;
	ld.global.nc.u32 	%r58, [%rd1+17825792];
	add.s32 	%r59, %r58, 8388608;
	shr.u32 	%r60, %r59, 24;
	st.global.u8 	[%rd2+4456448], %r60;
$L__BB3_36:
	setp.gt.u32 	%p55, %r1, 425983;
	setp.gt.u32 	%p56, %r6, 1703935;
	or.pred  	%p57, %p55, %p56;
	@%p57 bra 	$L__BB3_38;
	ld.global.nc.u32 	%r61, [%rd1+18874368];
	add.s32 	%r62, %r61, 8388608;
	shr.u32 	%r63, %r62, 24;
	st.global.u8 	[%rd2+4718592], %r63;
$L__BB3_38:
	setp.gt.u32 	%p58, %r1, 360447;
	setp.gt.u32 	%p59, %r6, 1441791;
	or.pred  	%p60, %p58, %p59;
	@%p60 bra 	$L__BB3_40;
	ld.global.nc.u32 	%r64, [%rd1+19922944];
	add.s32 	%r65, %r64, 8388608;
	shr.u32 	%r66, %r65, 24;
	st.global.u8 	[%rd2+4980736], %r66;
$L__BB3_40:
	setp.gt.u32 	%p61, %r1, 294911;
	setp.gt.u32 	%p62, %r6, 1179647;
	or.pred  	%p63, %p61, %p62;
	@%p63 bra 	$L__BB3_42;
	ld.global.nc.u32 	%r67, [%rd1+20971520];
	add.s32 	%r68, %r67, 8388608;
	shr.u32 	%r69, %r68, 24;
	st.global.u8 	[%rd2+5242880], %r69;
$L__BB3_42:
	setp.gt.u32 	%p64, %r1, 229375;
	setp.gt.u32 	%p65, %r6, 917503;
	or.pred  	%p66, %p64, %p65;
	@%p66 bra 	$L__BB3_44;
	ld.global.nc.u32 	%r70, [%rd1+22020096];
	add.s32 	%r71, %r70, 8388608;
	shr.u32 	%r72, %r71, 24;
	st.global.u8 	[%rd2+5505024], %r72;
$L__BB3_44:
	setp.gt.u32 	%p67, %r1, 163839;
	setp.gt.u32 	%p68, %r6, 655359;
	or.pred  	%p69, %p67, %p68;
	@%p69 bra 	$L__BB3_46;
	ld.global.nc.u32 	%r73, [%rd1+23068672];
	add.s32 	%r74, %r73, 8388608;
	shr.u32 	%r75, %r74, 24;
	st.global.u8 	[%rd2+5767168], %r75;
$L__BB3_46:
	setp.gt.u32 	%p70, %r1, 98303;
	setp.gt.u32 	%p71, %r6, 393215;
	or.pred  	%p72, %p70, %p71;
	@%p72 bra 	$L__BB3_48;
	ld.global.nc.u32 	%r76, [%rd1+24117248];
	add.s32 	%r77, %r76, 8388608;
	shr.u32 	%r78, %r77, 24;
	st.global.u8 	[%rd2+6029312], %r78;
$L__BB3_48:
	setp.gt.u32 	%p73, %r1, 32767;
	setp.gt.u32 	%p74, %r6, 131071;
	or.pred  	%p75, %p73, %p74;
	@%p75 bra 	$L__BB3_50;
	ld.global.nc.u32 	%r79, [%rd1+25165824];
	add.s32 	%r80, %r79, 8388608;
	shr.u32 	%r81, %r80, 24;
	st.global.u8 	[%rd2+6291456], %r81;
$L__BB3_50:
	ret;

}
	// .globl	fused_nn_conv2d_cast_fixed_point_multiply_add_cast_fixed_point_multiply_add_cast_15119380522063600768__kernel0
.visible .entry fused_nn_conv2d_cast_fixed_point_multiply_add_cast_fixed_point_multiply_add_cast_15119380522063600768__kernel0(
	.param .u64 .ptr .align 1 fused_nn_conv2d_cast_fixed_point_multiply_add_cast_fixed_point_multiply_add_cast_15119380522063600768__kernel0_param_0,
	.param .u64 .ptr .align 1 fused_nn_conv2d_cast_fixed_point_multiply_add_cast_fixed_point_multiply_add_cast_15119380522063600768__kernel0_param_1,
	.param .u64 .ptr .align 1 fused_nn_conv2d_cast_fixed_point_multiply_add_cast_fixed_point_multiply_add_cast_15119380522063600768__kernel0_param_2,
	.param .u64 .ptr .align 1 fused_nn_conv2d_cast_fixed_point_multiply_add_cast_fixed_point_multiply_add_cast_15119380522063600768__kernel0_param_3,
	.param .u64 .ptr .align 1 fused_nn_conv2d_cast_fixed_point_multiply_add_cast_fixed_point_multiply_add_cast_15119380522063600768__kernel0_param_4,
	.param .u64 .ptr .align 1 fused_nn_conv2d_cast_fixed_point_multiply_add_cast_fixed_point_multiply_add_cast_15119380522063600768__kernel0_param_5
)
{
	.reg .pred 	%p<58>;
	.reg .b32 	%r<4270>;
	.reg .b64 	%rd<423>;
	// demoted variable
	.shared .align 4 .b8 _ZZ110fused_nn_conv2d_cast_fixed_point_multiply_add_cast_fixed_point_multiply_add_cast_15119380522063600768__kernel0E15pad_data_shared[6272];
	// demoted variable
	.shared .align 4 .b8 _ZZ110fused_nn_conv2d_cast_fixed_point_multiply_add_cast_fixed_point_multiply_add_cast_15119380522063600768__kernel0E18placeholder_shared[8192];
	ld.param.u64 	%rd7, [fused_nn_conv2d_cast_fixed_point_multiply_add_cast_fixed_point_multiply_add_cast_15119380522063600768__kernel0_param_0];
	ld.param.u64 	%rd8, [fused_nn_conv2d_cast_fixed_point_multiply_add_cast_fixed_point_multiply_add_cast_15119380522063600768__kernel0_param_1];
	cvta.to.global.u64 	%rd9, %rd7;
	cvta.to.global.u64 	%rd1, %rd8;
	mov.u32 	%r1, %ctaid.z;
	mov.u32 	%r86, %tid.y;
	mul.lo.s32 	%r87, %r86, 28;
	mov.u32 	%r88, %tid.x;
	shl.b32 	%r3, %r88, 2;
	mad.lo.s32 	%r89, %r1, 25088, %r87;
	add.s32 	%r90, %r89, %r3;
	add.s32 	%r91, %r3, %r87;
	cvt.u64.u32 	%rd10, %r90;
	add.s64 	%rd2, %rd9, %rd10;
	ld.global.nc.u32 	%r92, [%rd2];
	mov.u32 	%r93, _ZZ110fused_nn_conv2d_cast_fixed_point_multiply_add_cast_fixed_point_multiply_add_cast_15119380522063600768__kernel0E15pad_data_shared;
	add.s32 	%r4, %r93, %r91;
	st.shared.u32 	[%r4], %r92;
	ld.global.nc.u32 	%r94, [%rd2+448];
	st.shared.u32 	[%r4+448], %r94;
	ld.global.nc.u32 	%r95, [%rd2+896];
	st.shared.u32 	[%r4+896], %r95;
	ld.global.nc.u32 	%r96, [%rd2+1344];
	st.shared.u32 	[%r4+1344], %r96;
	ld.global.nc.u32 	%r97, [%rd2+1792];
	st.shared.u32 	[%r4+1792], %r97;
	ld.global.nc.u32 	%r98, [%rd2+2240];
	st.shared.u32 	[%r4+2240], %r98;
	ld.global.nc.u32 	%r99, [%rd2+2688];
	st.shared.u32 	[%r4+2688], %r99;
	mad.lo.s32 	%r5, %r86, 7, %r88;
	mov.u32 	%r6, %ctaid.y;
	shl.b32 	%r100, %r6, 15;
	shr.u32 	%r7, %r5, 2;
	shl.b32 	%r8, %r5, 2;
	and.b32  	%r9, %r8, 12;
	or.b32  	%r10, %r9, %r100;
	setp.gt.u32 	%p6, %r5, 1023;
	setp.gt.u32 	%p7, %r86, 146;
	or.pred  	%p8, %p6, %p7;
	@%p8 bra 	$L__BB4_2;
	shl.b32 	%r101, %r5, 5;
	and.b32  	%r102, %r101, 30720;
	shl.b32 	%r103, %r7, 4;
	and.b32  	%r104, %r103, 240;
	add.s32 	%r105, %r10, %r104;
	add.s32 	%r106, %r105, %r102;
	cvt.u64.u32 	%rd11, %r106;
	add.s64 	%rd12, %rd1, %rd11;
	ld.global.nc.u32 	%r107, [%rd12];
	and.b32  	%r108, %r8, 3840;
	or.b32  	%r109, %r104, %r9;
	or.b32  	%r110, %r109, %r108;
	mov.u32 	%r111, _ZZ110fused_nn_conv2d_cast_fixed_point_multiply_add_cast_fixed_point_multiply_add_cast_15119380522063600768__kernel0E18placeholder_shared;
	add.s32 	%r112, %r111, %r110;
	st.shared.u32 	[%r112], %r107;
$L__BB4_2:
	setp.gt.u32 	%p9, %r5, 911;
	setp.gt.u32 	%p10, %r86, 130;
	or.pred  	%p11, %p9, %p10;
	@%p11 bra 	$L__BB4_4;
	add.s32 	%r113, %r5, 112;
	shl.b32 	%r114, %r113, 5;
	and.b32  	%r115, %r114, 30720;
	shl.b32 	%r116, %r7, 4;
	add.s32 	%r117, %r116, 192;
	and.b32  	%r118, %r117, 240;
	add.s32 	%r119, %r10, %r118;
	add.s32 	%r120, %r119, %r115;
	cvt.u64.u32 	%rd13, %r120;
	add.s64 	%rd14, %rd1, %rd13;
	ld.global.nc.u32 	%r121, [%rd14];
	shl.b32 	%r122, %r113, 2;
	and.b32  	%r123, %r122, 3840;
	or.b32  	%r124, %r118, %r9;
	or.b32  	%r125, %r124, %r123;
	mov.u32 	%r126, _ZZ110fused_nn_conv2d_cast_fixed_point_multiply_add_cast_fixed_point_multiply_add_cast_15119380522063600768__kernel0E18placeholder_shared;
	add.s32 	%r127, %r126, %r125;
	st.shared.u32 	[%r127], %r121;
$L__BB4_4:
	setp.gt.u32 	%p12, %r5, 799;
	setp.gt.u32 	%p13, %r86, 114;
	or.pred  	%p14, %p12, %p13;
	@%p14 bra 	$L__BB4_6;
	add.s32 	%r128, %r5, 224;
	shl.b32 	%r129, %r128, 5;
	and.b32  	%r130, %r129, 30720;
	shl.b32 	%r131, %r7, 4;
	and.b32  	%r132, %r131, 240;
	xor.b32  	%r133, %r132, 128;
	add.s32 	%r134, %r10, %r133;
	add.s32 	%r135, %r134, %r130;
	cvt.u64.u32 	%rd15, %r135;
	add.s64 	%rd16, %rd1, %rd15;
	ld.global.nc.u32 	%r136, [%rd16];
	shl.b32 	%r137, %r128, 2;
	and.b32  	%r138, %r137, 3840;
	or.b32  	%r139, %r133, %r9;
	or.b32  	%r140, %r139, %r138;
	mov.u32 	%r141, _ZZ110fused_nn_conv2d_cast_fixed_point_multiply_add_cast_fixed_point_multiply_add_cast_15119380522063600768__kernel0E18placeholder_shared;
	add.s32 	%r142, %r141, %r140;
	st.shared.u32 	[%r142], %r136;
$L__BB4_6:
	setp.gt.u32 	%p15, %r5, 687;
	setp.gt.u32 	%p16, %r86, 98;
	or.pred  	%p17, %p15, %p16;
	@%p17 bra 	$L__BB4_8;
	add.s32 	%r143, %r5, 336;
	shl.b32 	%r144, %r143, 5;
	and.b32  	%r145, %r144, 30720;
	shl.b32 	%r146, %r7, 4;
	add.s32 	%r147, %r146, 64;
	and.b32  	%r148, %r147, 240;
	add.s32 	%r149, %r10, %r148;
	add.s32 	%r150, %r149, %r145;
	cvt.u64.u32 	%rd17, %r150;
	add.s64 	%rd18, %rd1, %rd17;
	ld.global.nc.u32 	%r151, [%rd18];
	shl.b32 	%r152, %r143, 2;
	and.b32  	%r153, %r152, 3840;
	or.b32  	%r154, %r148, %r9;
	or.b32  	%r155, %r154, %r153;
	mov.u32 	%r156, _ZZ110fused_nn_conv2d_cast_fixed_point_multiply_add_cast_fixed_point_multiply_add_cast_15119380522063600768__kernel0E18placeholder_shared;
	add.s32 	%r157, %r156, %r155;
	st.shared.u32 	[%r157], %r151;
$L__BB4_8:
	setp.gt.u32 	%p18, %r5, 575;
	setp.gt.u32 	%p19, %r86, 82;
	or.pred  	%p20, %p18, %p19;
	@%p20 bra 	$L__BB4_10;
	add.s32 	%r158, %r5, 448;
	shl.b32 	%r159, %r158, 5;
	and.b32  	%r160, %r159, 30720;
	shl.b32 	%r161, %r7, 4;
	and.b32  	%r162, %r161, 240;
	add.s32 	%r163, %r10, %r162;
	add.s32 	%r164, %r163, %r160;
	cvt.u64.u32 	%rd19, %r164;
	add.s64 	%rd20, %rd1, %rd19;
	ld.global.nc.u32 	%r165, [%rd20];
	shl.b32 	%r166, %r158, 2;
	and.b32  	%r167, %r166, 3840;
	or.b32  	%r168, %r162, %r9;
	or.b32  	%r169, %r168, %r167;
	mov.u32 	%r170, _ZZ110fused_nn_conv2d_cast_fixed_point_multiply_add_cast_fixed_point_multiply_add_cast_15119380522063600768__kernel0E18placeholder_shared;
	add.s32 	%r171, %r170, %r169;
	st.shared.u32 	[%r171], %r165;
$L__BB4_10:
	setp.lt.u32 	%p21, %r5, 464;
	setp.lt.u32 	%p22, %r86, 67;
	and.pred  	%p1, %p21, %p22;
	not.pred 	%p23, %p1;
	@%p23 bra 	$L__BB4_12;
	add.s32 	%r172, %r5, 560;
	shl.b32 	%r173, %r172, 5;
	and.b32  	%r174, %r173, 30720;
	shl.b32 	%r175, %r7, 4;
	add.s32 	%r176, %r175, 192;
	and.b32  	%r177, %r176, 240;
	add.s32 	%r178, %r10, %r177;
	add.s32 	%r179, %r178, %r174;
	cvt.u64.u32 	%rd21, %r179;
	add.s64 	%rd22, %rd1, %rd21;
	ld.global.nc.u32 	%r180, [%rd22];
	shl.b32 	%r181, %r172, 2;
	and.b32  	%r182, %r181, 3840;
	or.b32  	%r183, %r177, %r9;
	or.b32  	%r184, %r183, %r182;
	mov.u32 	%r185, _ZZ110fused_nn_conv2d_cast_fixed_point_multiply_add_cast_fixed_point_multiply_add_cast_15119380522063600768__kernel0E18placeholder_shared;
	add.s32 	%r186, %r185, %r184;
	st.shared.u32 	[%r186], %r180;
$L__BB4_12:
	setp.lt.u32 	%p24, %r5, 352;
	setp.lt.u32 	%p25, %r86, 51;
	and.pred  	%p2, %p24, %p25;
	not.pred 	%p26, %p2;
	@%p26 bra 	$L__BB4_14;
	add.s32 	%r187, %r5, 672;
	shl.b32 	%r188, %r187, 5;
	and.b32  	%r189, %r188, 30720;
	shl.b32 	%r190, %r7, 4;
	and.b32  	%r191, %r190, 240;
	xor.b32  	%r192, %r191, 128;
	add.s32 	%r193, %r10, %r192;
	add.s32 	%r194, %r193, %r189;
	cvt.u64.u32 	%rd23, %r194;
	add.s64 	%rd24, %rd1, %rd23;
	ld.global.nc.u32 	%r195, [%rd24];
	shl.b32 	%r196, %r187, 2;
	and.b32  	%r197, %r196, 3840;
	or.b32  	%r198, %r192, %r9;
	or.b32  	%r199, %r198, %r197;
	mov.u32 	%r200, _ZZ110fused_nn_conv2d_cast_fixed_point_multiply_add_cast_fixed_point_multiply_add_cast_15119380522063600768__kernel0E18placeholder_shared;
	add.s32 	%r201, %r200, %r199;
	st.shared.u32 	[%r201], %r195;
$L__BB4_14:
	setp.lt.u32 	%p27, %r5, 240;
	setp.lt.u32 	%p28, %r86, 35;
	and.pred  	%p3, %p27, %p28;
	not.pred 	%p29, %p3;
	@%p29 bra 	$L__BB4_16;
	add.s32 	%r202, %r5, 784;
	shl.b32 	%r203, %r202, 5;
	and.b32  	%r204, %r203, 30720;
	shl.b32 	%r205, %r7, 4;
	add.s32 	%r206, %r205, 64;
	and.b32  	%r207, %r206, 240;
	add.s32 	%r208, %r10, %r207;
	add.s32 	%r209, %r208, %r204;
	cvt.u64.u32 	%rd25, %r209;
	add.s64 	%rd26, %rd1, %rd25;
	ld.global.nc.u32 	%r210, [%rd26];
	shl.b32 	%r211, %r202, 2;
	and.b32  	%r212, %r211, 3840;
	or.b32  	%r213, %r207, %r9;
	or.b32  	%r214, %r213, %r212;
	mov.u32 	%r215, _ZZ110fused_nn_conv2d_cast_fixed_point_multiply_add_cast_fixed_point_multiply_add_cast_15119380522063600768__kernel0E18placeholder_shared;
	add.s32 	%r216, %r215, %r214;
	st.shared.u32 	[%r216], %r210;
$L__BB4_16:
	setp.lt.u32 	%p30, %r5, 128;
	setp.lt.u32 	%p31, %r86, 19;
	and.pred  	%p4, %p30, %p31;
	not.pred 	%p32, %p4;
	@%p32 bra 	$L__BB4_18;
	add.s32 	%r217, %r5, 896;
	shl.b32 	%r218, %r217, 5;
	and.b32  	%r219, %r218, 30720;
	shl.b32 	%r220, %r7, 4;
	and.b32  	%r221, %r220, 240;
	add.s32 	%r222, %r10, %r221;
	add.s32 	%r223, %r222, %r219;
	cvt.u64.u32 	%rd27, %r223;
	add.s64 	%rd28, %rd1, %rd27;
	ld.global.nc.u32 	%r224, [%rd28];
	shl.b32 	%r225, %r217, 2;
	and.b32  	%r226, %r225, 3840;
	or.b32  	%r227, %r221, %r9;
	or.b32  	%r228, %r227, %r226;
	mov.u32 	%r229, _ZZ110fused_nn_conv2d_cast_fixed_point_multiply_add_cast_fixed_point_multiply_add_cast_15119380522063600768__kernel0E18placeholder_shared;
	add.s32 	%r230, %r229, %r228;
	st.shared.u32 	[%r230], %r224;
$L__BB4_18:
	setp.lt.u32 	%p33, %r5, 16;
	setp.lt.u32 	%p34, %r86, 3;
	and.pred  	%p5, %p33, %p34;
	not.pred 	%p35, %p5;
	@%p35 bra 	$L__BB4_20;
	shl.b32 	%r231, %r7, 4;
	add.s32 	%r232, %r10, %r231;
	add.s32 	%r233, %r232, 30720;
	cvt.u64.u32 	%rd29, %r233;
	add.s64 	%rd30, %rd1, %rd29;
	ld.global.nc.u32 	%r234, [%rd30+192];
	or.b32  	%r235, %r231, %r9;
	mov.u32 	%r236, _ZZ110fused_nn_conv2d_cast_fixed_point_multiply_add_cast_fixed_point_multiply_add_cast_15119380522063600768__kernel0E18placeholder_shared;
	add.s32 	%r237, %r235, %r236;
	st.shared.u32 	[%r237+4032], %r234;
$L__BB4_20:
	shl.b32 	%r239, %r7, 4;
	and.b32  	%r240, %r239, 240;
	and.b32  	%r241, %r8, 3840;
	or.b32  	%r11, %r240, %r241;
	add.s32 	%r242, %r239, 192;
	and.b32  	%r12, %r242, 240;
	add.s32 	%r243, %r5, 224;
	shl.b32 	%r244, %r243, 5;
	and.b32  	%r245, %r244, 30720;
	xor.b32  	%r246, %r240, 128;
	or.b32  	%r13, %r246, %r245;
	shl.b32 	%r247, %r243, 2;
	and.b32  	%r248, %r247, 3840;
	or.b32  	%r14, %r246, %r248;
	add.s32 	%r249, %r5, 336;
	shl.b32 	%r250, %r249, 5;
	and.b32  	%r251, %r250, 30720;
	add.s32 	%r252, %r239, 64;
	and.b32  	%r253, %r252, 240;
	or.b32  	%r15, %r253, %r251;
	shl.b32 	%r254, %r249, 2;
	and.b32  	%r255, %r254, 3840;
	or.b32  	%r16, %r253, %r255;
	add.s32 	%r256, %r5, 448;
	shl.b32 	%r257, %r256, 5;
	and.b32  	%r258, %r257, 30720;
	or.b32  	%r17, %r240, %r258;
	shl.b32 	%r259, %r256, 2;
	and.b32  	%r260, %r259, 3840;
	or.b32  	%r18, %r240, %r260;
	add.s32 	%r261, %r5, 672;
	shl.b32 	%r262, %r261, 5;
	and.b32  	%r263, %r262, 30720;
	or.b32  	%r19, %r246, %r263;
	shl.b32 	%r264, %r261, 2;
	and.b32  	%r265, %r264, 3840;
	or.b32  	%r20, %r246, %r265;
	add.s32 	%r266, %r5, 784;
	shl.b32 	%r267, %r266, 5;
	and.b32  	%r268, %r267, 30720;
	or.b32  	%r21, %r253, %r268;
	shl.b32 	%r269, %r266, 2;
	and.b32  	%r270, %r269, 3840;
	or.b32  	%r22, %r253, %r270;
	add.s32 	%r271, %r5, 896;
	shl.b32 	%r272, %r271, 5;
	and.b32  	%r273, %r272, 30720;
	or.b32  	%r23, %r240, %r273;
	shl.b32 	%r274, %r271, 2;
	and.b32  	%r275, %r274, 3840;
	or.b32  	%r24, %r240, %r275;
	mov.b32 	%r4241, 0;
	cvt.u64.u32 	%rd41, %r13;
	cvt.u64.u32 	%rd45, %r15;
	cvt.u64.u32 	%rd49, %r17;
	cvt.u64.u32 	%rd57, %r19;
	cvt.u64.u32 	%rd61, %r21;
	mov.u32 	%r4242, %r4241;
	mov.u32 	%r4243, %r4241;
	mov.u32 	%r4244, %r4241;
	mov.u32 	%r4245, %r4241;
	mov.u32 	%r4246, %r4241;
	mov.u32 	%r4247, %r4241;
	mov.u32 	%r4248, %r4241;
	mov.u32 	%r4249, %r4241;
	mov.u32 	%r4250, %r4241;
	mov.u32 	%r4251, %r4241;
	mov.u32 	%r4252, %r4241;
	mov.u32 	%r4253, %r4241;
	mov.u32 	%r4254, %r4241;
	mov.u32 	%r4255, %r4241;
	mov.u32 	%r4256, %r4241;
	mov.u32 	%r4257, %r4241;
	mov.u32 	%r4258, %r4241;
	mov.u32 	%r4259, %r4241;
	mov.u32 	%r4260, %r4241;
	mov.u32 	%r4261, %r4241;
	mov.u32 	%r4262, %r4241;
	mov.u32 	%r4263, %r4241;
	mov.u32 	%r4264, %r4241;
	mov.u32 	%r4265, %r4241;
	mov.u32 	%r4266, %r4241;
	mov.u32 	%r4267, %r4241;
	mov.u32 	%r4268, %r4241;
	mov.u32 	%r4269, %r4241;
$L__BB4_21:
	bar.sync 	0;
	mul.lo.s32 	%r276, %r4269, 3136;
	and.b32  	%r54, %r4269, 1;
	xor.b32  	%r277, %r54, 1;
	cvt.u64.u32 	%rd31, %r276;
	add.s64 	%rd32, %rd2, %rd31;
	ld.global.nc.u32 	%r278, [%rd32+3136];
	mad.lo.s32 	%r279, %r277, 3136, %r4;
	st.shared.u32 	[%r279], %r278;
	ld.global.nc.u32 	%r280, [%rd32+3584];
	st.shared.u32 	[%r279+448], %r280;
	ld.global.nc.u32 	%r281, [%rd32+4032];
	st.shared.u32 	[%r279+896], %r281;
	ld.global.nc.u32 	%r282, [%rd32+4480];
	st.shared.u32 	[%r279+1344], %r282;
	ld.global.nc.u32 	%r283, [%rd32+4928];
	st.shared.u32 	[%r279+1792], %r283;
	ld.global.nc.u32 	%r284, [%rd32+5376];
	st.shared.u32 	[%r279+2240], %r284;
	ld.global.nc.u32 	%r285, [%rd32+5824];
	st.shared.u32 	[%r279+2688], %r285;
	shl.b32 	%r55, %r4269, 8;
	shl.b32 	%r286, %r4269, 12;
	not.b32 	%r287, %r286;
	and.b32  	%r288, %r287, 4096;
	or.b32  	%r56, %r288, %r9;
	mov.u32 	%r289, %tid.x;
	mad.lo.s32 	%r290, %r86, 7, %r289;
	setp.gt.u32 	%p36, %r290, 1023;
	setp.gt.u32 	%p37, %r86, 146;
	or.pred  	%p38, %p36, %p37;
	@%p38 bra 	$L__BB4_23;
	mov.u32 	%r291, %tid.x;
	mad.lo.s32 	%r292, %r86, 7, %r291;
	shl.b32 	%r293, %r292, 2;
	and.b32  	%r294, %r293, 240;
	shl.b32 	%r295, %r292, 5;
	and.b32  	%r296, %r295, 30720;
	or.b32  	%r297, %r294, %r296;
	cvt.u64.u32 	%rd33, %r297;
	add.s32 	%r298, %r10, %r55;
	cvt.u64.u32 	%rd34, %r298;
	add.s64 	%rd35, %rd34, %rd33;
	add.s64 	%rd36, %rd1, %rd35;
	ld.global.nc.u32 	%r299, [%rd36+256];
	add.s32 	%r300, %r56, %r11;
	mov.u32 	%r301, _ZZ110fused_nn_conv2d_cast_fixed_point_multiply_add_cast_fixed_point_multiply_add_cast_15119380522063600768__kernel0E18placeholder_shared;
	add.s32 	%r302, %r301, %r300;
	st.shared.u32 	[%r302], %r299;
$L__BB4_23:
	mov.u32 	%r303, %tid.x;
	mad.lo.s32 	%r304, %r86, 7, %r303;
	setp.gt.u32 	%p39, %r304, 911;
	setp.gt.u32 	%p40, %r86, 130;
	or.pred  	%p41, %p39, %p40;
	@%p41 bra 	$L__BB4_25;
	mov.u32 	%r305, %tid.x;
	mad.lo.s32 	%r306, %r86, 7, %r305;
	add.s32 	%r307, %r306, 112;
	shl.b32 	%r308, %r307, 5;
	and.b32  	%r309, %r308, 30720;
	or.b32  	%r310, %r12, %r309;
	cvt.u64.u32 	%rd37, %r310;
	add.s32 	%r311, %r10, %r55;
	cvt.u64.u32 	%rd38, %r311;
	add.s64 	%rd39, %rd38, %rd37;
	add.s64 	%rd40, %rd1, %rd39;
	ld.global.nc.u32 	%r312, [%rd40+256];
	shl.b32 	%r313, %r307, 2;
	and.b32  	%r314, %r313, 3840;
	or.b32  	%r315, %r12, %r314;
	add.s32 	%r316, %r56, %r315;
	mov.u32 	%r317, _ZZ110fused_nn_conv2d_cast_fixed_point_multiply_add_cast_fixed_point_multiply_add_cast_15119380522063600768__kernel0E18placeholder_shared;
	add.s32 	%r318, %r317, %r316;
	st.shared.u32 	[%r318], %r312;
$L__BB4_25:
	mov.u32 	%r319, %tid.x;
	mad.lo.s32 	%r320, %r86, 7, %r319;
	setp.gt.u32 	%p42, %r320, 799;
	setp.gt.u32 	%p43, %r86, 114;
	or.pred  	%p44, %p42, %p43;
	@%p44 bra 	$L__BB4_27;
	add.s32 	%r321, %r10, %r55;
	cvt.u64.u32 	%rd42, %r321;
	add.s64 	%rd43, %rd42, %rd41;
	add.s64 	%rd44, %rd1, %rd43;
	ld.global.nc.u32 	%r322, [%rd44+256];
	add.s32 	%r323, %r56, %r14;
	mov.u32 	%r324, _ZZ110fused_nn_conv2d_cast_fixed_point_multiply_add_cast_fixed_point_multiply_add_cast_15119380522063600768__kernel0E18placeholder_shared;
	add.s32 	%r325, %r324, %r323;
	st.shared.u32 	[%r325], %r322;
$L__BB4_27:
	mov.u32 	%r326, %tid.x;
	mad.lo.s32 	%r327, %r86, 7, %r326;
	setp.gt.u32 	%p45, %r327, 687;
	setp.gt.u32 	%p46, %r86, 98;
	or.pred  	%p47, %p45, %p46;
	@%p47 bra 	$L__BB4_29;
	add.s32 	%r328, %r10, %r55;
	cvt.u64.u32 	%rd46, %r328;
	add.s64 	%rd47, %rd46, %rd45;
	add.s64 	%rd48, %rd1, %rd47;
	ld.global.nc.u32 	%r329, [%rd48+256];
	add.s32 	%r330, %r56, %r16;
	mov.u32 	%r331, _ZZ110fused_nn_conv2d_cast_fixed_point_multiply_add_cast_fixed_point_multiply_add_cast_15119380522063600768__kernel0E18placeholder_shared;
	add.s32 	%r332, %r331, %r330;
	st.shared.u32 	[%r332], %r329;
$L__BB4_29:
	mov.u32 	%r333, %tid.x;
	mad.lo.s32 	%r334, %r86, 7, %r333;
	setp.gt.u32 	%p48, %r334, 575;
	setp.gt.u32 	%p49, %r86, 82;
	or.pred  	%p50, %p48, %p49;
	@%p50 bra 	$L__BB4_31;
	add.s32 	%r335, %r10, %r55;
	cvt.u64.u32 	%rd50, %r335;
	add.s64 	%rd51, %rd50, %rd49;
	add.s64 	%rd52, %rd1, %rd51;
	ld.global.nc.u32 	%r336, [%rd52+256];
	add.s32 	%r337, %r56, %r18;
	mov.u32 	%r338, _ZZ110fused_nn_conv2d_cast_fixed_point_multiply_add_cast_fixed_point_multiply_add_cast_15119380522063600768__kernel0E18placeholder_shared;
	add.s32 	%r339, %r338, %r337;
	st.shared.u32 	[%r339], %r336;
$L__BB4_31:
	@%p23 bra 	$L__BB4_33;
	mov.u32 	%r340, %tid.x;
	mad.lo.s32 	%r341, %r86, 7, %r340;
	add.s32 	%r342, %r341, 560;
	shl.b32 	%r343, %r342, 5;
	and.b32  	%r344, %r343, 30720;
	or.b32  	%r345, %r12, %r344;
	cvt.u64.u32 	%rd53, %r345;
	add.s32 	%r346, %r10, %r55;
	cvt.u64.u32 	%rd54, %r346;
	add.s64 	%rd55, %rd54, %rd53;
	add.s64 	%rd56, %rd1, %rd55;
	ld.global.nc.u32 	%r347, [%rd56+256];
	shl.b32 	%r348, %r342, 2;
	and.b32  	%r349, %r348, 3840;
	or.b32  	%r350, %r12, %r349;
	add.s32 	%r351, %r56, %r350;
	mov.u32 	%r352, _ZZ110fused_nn_conv2d_cast_fixed_point_multiply_add_cast_fixed_point_multiply_add_cast_15119380522063600768__kernel0E18placeholder_shared;
	add.s32 	%r353, %r352, %r351;
	st.shared.u32 	[%r353], %r347;
$L__BB4_33:
	@%p26 bra 	$L__BB4_35;
	add.s32 	%r354, %r10, %r55;
	cvt.u64.u32 	%rd58, %r354;
	add.s64 	%rd59, %rd58, %rd57;
	add.s64 	%rd60, %rd1, %rd59;
	ld.global.nc.u32 	%r355, [%rd60+256];
	add.s32 	%r356, %r56, %r20;
	mov.u32 	%r357, _ZZ110fused_nn_conv2d_cast_fixed_point_multiply_add_cast_fixed_point_multiply_add_cast_15119380522063600768__kernel0E18placeholder_shared;
	add.s32 	%r358, %r357, %r356;
	st.shared.u32 	[%r358], %r355;
$L__BB4_35:
	@%p29 bra 	$L__BB4_37;
	add.s32 	%r359, %r10, %r55;
	cvt.u64.u32 	%rd62, %r359;
	add.s64 	%rd63, %rd62, %rd61;
	add.s64 	%rd64, %rd1, %rd63;
	ld.global.nc.u32 	%r360, [%rd64+256];
	add.s32 	%r361, %r56, %r22;
	mov.u32 	%r362, _ZZ110fused_nn_conv2d_cast_fixed_point_multiply_add_cast_fixed_point_multiply_add_cast_15119380522063600768__kernel0E18placeholder_shared;
	add.s32 	%r363, %r362, %r361;
	st.shared.u32 	[%r363], %r360;
$L__BB4_37:
	@%p32 bra 	$L__BB4_39;
	cvt.u64.u32 	%rd65, %r23;
	add.s32 	%r364, %r10, %r55;
	cvt.u64.u32 	%rd66, %r364;
	add.s64 	%rd67, %rd66, %rd65;
	add.s64 	%rd68, %rd1, %rd67;
	ld.global.nc.u32 	%r365, [%rd68+256];
	add.s32 	%r366, %r56, %r24;
	mov.u32 	%r367, _ZZ110fused_nn_conv2d_cast_fixed_point_multiply_add_cast_fixed_point_multiply_add_cast_15119380522063600768__kernel0E18placeholder_shared;
	add.s32 	%r368, %r367, %r366;
	st.shared.u32 	[%r368], %r365;
$L__BB4_39:
	@%p35 bra 	$L__BB4_41;
	or.b32  	%r369, %r12, 30720;
	cvt.u64.u32 	%rd69, %r369;
	add.s32 	%r370, %r10, %r55;
	cvt.u64.u32 	%rd70, %r370;
	add.s64 	%rd71, %rd70, %rd69;
	add.s64 	%rd72, %rd1, %rd71;
	ld.global.nc.u32 	%r371, [%rd72+256];
	add.s32 	%r372, %r56, %r12;
	mov.u32 	%r373, _ZZ110fused_nn_conv2d_cast_fixed_point_multiply_add_cast_fixed_point_multiply_add_cast_15119380522063600768__kernel0E18placeholder_shared;
	add.s32 	%r374, %r373, %r372;
	st.shared.u32 	[%r374+3840], %r371;
$L__BB4_41:
	and.b32  	%r2167, %r4269, 1;
	setp.eq.b32 	%p56, %r2167, 1;
	selp.b32 	%r2168, 3136, 0, %p56;
	add.s32 	%r2169, %r2168, %r3;
	shl.b32 	%r2170, %r54, 12;
	shl.b32 	%r2171, %r86, 8;
	add.s32 	%r2172, %r2170, %r2171;
	mov.u32 	%r2173, _ZZ110fused_nn_conv2d_cast_fixed_point_multiply_add_cast_fixed_point_multiply_add_cast_15119380522063600768__kernel0E15pad_data_shared;
	add.s32 	%r2174, %r2173, %r2169;
	ld.shared.u32 	%r376, [%r2174];
	mov.u32 	%r2175, _ZZ110fused_nn_conv2d_cast_fixed_point_multiply_add_cast_fixed_point_multiply_add_cast_15119380522063600768__kernel0E18placeholder_shared;
	add.s32 	%r2176, %r2175, %r2172;
	ld.shared.u32 	%r377, [%r2176];
	// begin inline asm
	dp4a.s32.s32 %r375, %r376, %r377, %r4268;
	// end inline asm
	ld.shared.u32 	%r380, [%r2174];
	ld.shared.u32 	%r381, [%r2176+4];
	// begin inline asm
	dp4a.s32.s32 %r379, %r380, %r381, %r4267;
	// end inline asm
	ld.shared.u32 	%r384, [%r2174];
	ld.shared.u32 	%r385, [%r2176+8];
	// begin inline asm
	dp4a.s32.s32 %r383, %r384, %r385, %r4266;
	// end inline asm
	ld.shared.u32 	%r388, [%r2174];
	ld.shared.u32 	%r389, [%r2176+12];
	// begin inline asm
	dp4a.s32.s32 %r387, %r388, %r389, %r4265;
	// end inline asm
	ld.shared.u32 	%r392, [%r2174+28];
	ld.shared.u32 	%r393, [%r2176];
	// begin inline asm
	dp4a.s32.s32 %r391, %r392, %r393, %r4264;
	// end inline asm
	ld.shared.u32 	%r396, [%r2174+28];
	ld.shared.u32 	%r397, [%r2176+4];
	// begin inline asm
	dp4a.s32.s32 %r395, %r396, %r397, %r4263;
	// end inline asm
	ld.shared.u32 	%r400, [%r2174+28];
	ld.shared.u32 	%r401, [%r2176+8];
	// begin inline asm
	dp4a.s32.s32 %r399, %r400, %r401, %r4262;
	// end inline asm
	ld.shared.u32 	%r404, [%r2174+28];
	ld.shared.u32 	%r405, [%r2176+12];
	// begin inline asm
	dp4a.s32.s32 %r403, %r404, %r405, %r4261;
	// end inline asm
	ld.shared.u32 	%r408, [%r2174+56];
	ld.shared.u32 	%r409, [%r2176];
	// begin inline asm
	dp4a.s32.s32 %r407, %r408, %r409, %r4260;
	// end inline asm
	ld.shared.u32 	%r412, [%r2174+56];
	ld.shared.u32 	%r413, [%r2176+4];
	// begin inline asm
	dp4a.s32.s32 %r411, %r412, %r413, %r4259;
	// end inline asm
	ld.shared.u32 	%r416, [%r2174+56];
	ld.shared.u32 	%r417, [%r2176+8];
	// begin inline asm
	dp4a.s32.s32 %r415, %r416, %r417, %r4258;
	// end inline asm
	ld.shared.u32 	%r420, [%r2174+56];
	ld.shared.u32 	%r421, [%r2176+12];
	// begin inline asm
	dp4a.s32.s32 %r419, %r420, %r421, %r4257;
	// end inline asm
	ld.shared.u32 	%r424, [%r2174+84];
	ld.shared.u32 	%r425, [%r2176];
	// begin inline asm
	dp4a.s32.s32 %r423, %r424, %r425, %r4256;
	// end inline asm
	ld.shared.u32 	%r428, [%r2174+84];
	ld.shared.u32 	%r429, [%r2176+4];
	// begin inline asm
	dp4a.s32.s32 %r427, %r428, %r429, %r4255;
	// end inline asm
	ld.shared.u32 	%r432, [%r2174+84];
	ld.shared.u32 	%r433, [%r2176+8];
	// begin inline asm
	dp4a.s32.s32 %r431, %r432, %r433, %r4254;
	// end inline asm
	ld.shared.u32 	%r436, [%r2174+84];
	ld.shared.u32 	%r437, [%r2176+12];
	// begin inline asm
	dp4a.s32.s32 %r435, %r436, %r437, %r4253;
	// end inline asm
	ld.shared.u32 	%r440, [%r2174+112];
	ld.shared.u32 	%r441, [%r2176];
	// begin inline asm
	dp4a.s32.s32 %r439, %r440, %r441, %r4252;
	// end inline asm
	ld.shared.u32 	%r444, [%r2174+112];
	ld.shared.u32 	%r445, [%r2176+4];
	// begin inline asm
	dp4a.s32.s32 %r443, %r444, %r445, %r4251;
	// end inline asm
	ld.shared.u32 	%r448, [%r2174+112];
	ld.shared.u32 	%r449, [%r2176+8];
	// begin inline asm
	dp4a.s32.s32 %r447, %r448, %r449, %r4250;
	// end inline asm
	ld.shared.u32 	%r452, [%r2174+112];
	ld.shared.u32 	%r453, [%r2176+12];
	// begin inline asm
	dp4a.s32.s32 %r451, %r452, %r453, %r4249;
	// end inline asm
	ld.shared.u32 	%r456, [%r2174+140];
	ld.shared.u32 	%r457, [%r2176];
	// begin inline asm
	dp4a.s32.s32 %r455, %r456, %r457, %r4248;
	// end inline asm
	ld.shared.u32 	%r460, [%r2174+140];
	ld.shared.u32 	%r461, [%r2176+4];
	// begin inline asm
	dp4a.s32.s32 %r459, %r460, %r461, %r4247;
	// end inline asm
	ld.shared.u32 	%r464, [%r2174+140];
	ld.shared.u32 	%r465, [%r2176+8];
	// begin inline asm
	dp4a.s32.s32 %r463, %r464, %r465, %r4246;
	// end inline asm
	ld.shared.u32 	%r468, [%r2174+140];
	ld.shared.u32 	%r469, [%r2176+12];
	// begin inline asm
	dp4a.s32.s32 %r467, %r468, %r469, %r4245;
	// end inline asm
	ld.shared.u32 	%r472, [%r2174+168];
	ld.shared.u32 	%r473, [%r2176];
	// begin inline asm
	dp4a.s32.s32 %r471, %r472, %r473, %r4244;
	// end inline asm
	ld.shared.u32 	%r476, [%r2174+168];
	ld.shared.u32 	%r477, [%r2176+4];
	// begin inline asm
	dp4a.s32.s32 %r475, %r476, %r477, %r4243;
	// end inline asm
	ld.shared.u32 	%r480, [%r2174+168];
	ld.shared.u32 	%r481, [%r2176+8];
	// begin inline asm
	dp4a.s32.s32 %r479, %r480, %r481, %r4242;
	// end inline asm
	ld.shared.u32 	%r484, [%r2174+168];
	ld.shared.u32 	%r485, [%r2176+12];
	// begin inline asm
	dp4a.s32.s32 %r483, %r484, %r485, %r4241;
	// end inline asm
	ld.shared.u32 	%r488, [%r2174+196];
	ld.shared.u32 	%r489, [%r2176+16];
	// begin inline asm
	dp4a.s32.s32 %r487, %r488, %r489, %r375;
	// end inline asm
	ld.shared.u32 	%r492, [%r2174+196];
	ld.shared.u32 	%r493, [%r2176+20];
	// begin inline asm
	dp4a.s32.s32 %r491, %r492, %r493, %r379;
	// end inline asm
	ld.shared.u32 	%r496, [%r2174+196];
	ld.shared.u32 	%r497, [%r2176+24];
	// begin inline asm
	dp4a.s32.s32 %r495, %r496, %r497, %r383;
	// end inline asm
	ld.shared.u32 	%r500, [%r2174+196];
	ld.shared.u32 	%r501, [%r2176+28];
	// begin inline asm
	dp4a.s32.s32 %r499, %r500, %r501, %r387;
	// end inline asm
	ld.shared.u32 	%r504, [%r2174+224];
	ld.shared.u32 	%r505, [%r2176+16];
	// begin inline asm
	dp4a.s32.s32 %r503, %r504, %r505, %r391;
	// end inline asm
	ld.shared.u32 	%r508, [%r2174+224];
	ld.shared.u32 	%r509, [%r2176+20];
	// begin inline asm
	dp4a.s32.s32 %r507, %r508, %r509, %r395;
	// end inline asm
	ld.shared.u32 	%r512, [%r2174+224];
	ld.shared.u32 	%r513, [%r2176+24];
	// begin inline asm
	dp4a.s32.s32 %r511, %r512, %r513, %r399;
	// end inline asm
	ld.shared.u32 	%r516, [%r2174+224];
	ld.shared.u32 	%r517, [%r2176+28];
	// begin inline asm
	dp4a.s32.s32 %r515, %r516, %r517, %r403;
	// end inline asm
	ld.shared.u32 	%r520, [%r2174+252];
	ld.shared.u32 	%r521, [%r2176+16];
	// begin inline asm
	dp4a.s32.s32 %r519, %r520, %r521, %r407;
	// end inline asm
	ld.shared.u32 	%r524, [%r2174+252];
	ld.shared.u32 	%r525, [%r2176+20];
	// begin inline asm
	dp4a.s32.s32 %r523, %r524, %r525, %r411;
	// end inline asm
	ld.shared.u32 	%r528, [%r2174+252];
	ld.shared.u32 	%r529, [%r2176+24];
	// begin inline asm
	dp4a.s32.s32 %r527, %r528, %r529, %r415;
	// end inline asm
	ld.shared.u32 	%r532, [%r2174+252];
	ld.shared.u32 	%r533, [%r2176+28];
	// begin inline asm
	dp4a.s32.s32 %r531, %r532, %r533, %r419;
	// end inline asm
	ld.shared.u32 	%r536, [%r2174+280];
	ld.shared.u32 	%r537, [%r2176+16];
	// begin inline asm
	dp4a.s32.s32 %r535, %r536, %r537, %r423;
	// end inline asm
	ld.shared.u32 	%r540, [%r2174+280];
	ld.shared.u32 	%r541, [%r2176+20];
	// begin inline asm
	dp4a.s32.s32 %r539, %r540, %r541, %r427;
	// end inline asm
	ld.shared.u32 	%r544, [%r2174+280];
	ld.shared.u32 	%r545, [%r2176+24];
	// begin inline asm
	dp4a.s32.s32 %r543, %r544, %r545, %r431;
	// end inline asm
	ld.shared.u32 	%r548, [%r2174+280];
	ld.shared.u32 	%r549, [%r2176+28];
	// begin inline asm
	dp4a.s32.s32 %r547, %r548, %r549, %r435;
	// end inline asm
	ld.shared.u32 	%r552, [%r2174+308];
	ld.shared.u32 	%r553, [%r2176+16];
	// begin inline asm
	dp4a.s32.s32 %r551, %r552, %r553, %r439;
	// end inline asm
	ld.shared.u32 	%r556, [%r2174+308];
	ld.shared.u32 	%r557, [%r2176+20];
	// begin inline asm
	dp4a.s32.s32 %r555, %r556, %r557, %r443;
	// end inline asm
	ld.shared.u32 	%r560, [%r2174+308];
	ld.shared.u32 	%r561, [%r2176+24];
	// begin inline asm
	dp4a.s32.s32 %r559, %r560, %r561, %r447;
	// end inline asm
	ld.shared.u32 	%r564, [%r2174+308];
	ld.shared.u32 	%r565, [%r2176+28];
	// begin inline asm
	dp4a.s32.s32 %r563, %r564, %r565, %r451;
	// end inline asm
	ld.shared.u32 	%r568, [%r2174+336];
	ld.shared.u32 	%r569, [%r2176+16];
	// begin inline asm
	dp4a.s32.s32 %r567, %r568, %r569, %r455;
	// end inline asm
	ld.shared.u32 	%r572, [%r2174+336];
	ld.shared.u32 	%r573, [%r2176+20];
	// begin inline asm
	dp4a.s32.s32 %r571, %r572, %r573, %r459;
	// end inline asm
	ld.shared.u32 	%r576, [%r2174+336];
	ld.shared.u32 	%r577, [%r2176+24];
	// begin inline asm
	dp4a.s32.s32 %r575, %r576, %r577, %r463;
	// end inline asm
	ld.shared.u32 	%r580, [%r2174+336];
	ld.shared.u32 	%r581, [%r2176+28];
	// begin inline asm
	dp4a.s32.s32 %r579, %r580, %r581, %r467;
	// end inline asm
	ld.shared.u32 	%r584, [%r2174+364];
	ld.shared.u32 	%r585, [%r2176+16];
	// begin inline asm
	dp4a.s32.s32 %r583, %r584, %r585, %r471;
	// end inline asm
	ld.shared.u32 	%r588, [%r2174+364];
	ld.shared.u32 	%r589, [%r2176+20];
	// begin inline asm
	dp4a.s32.s32 %r587, %r588, %r589, %r475;
	// end inline asm
	ld.shared.u32 	%r592, [%r2174+364];
	ld.shared.u32 	%r593, [%r2176+24];
	// begin inline asm
	dp4a.s32.s32 %r591, %r592, %r593, %r479;
	// end inline asm
	ld.shared.u32 	%r596, [%r2174+364];
	ld.shared.u32 	%r597, [%r2176+28];
	// begin inline asm
	dp4a.s32.s32 %r595, %r596, %r597, %r483;
	// end inline asm
	ld.shared.u32 	%r600, [%r2174+392];
	ld.shared.u32 	%r601, [%r2176+32];
	// begin inline asm
	dp4a.s32.s32 %r599, %r600, %r601, %r487;
	// end inline asm
	ld.shared.u32 	%r604, [%r2174+392];
	ld.shared.u32 	%r605, [%r2176+36];
	// begin inline asm
	dp4a.s32.s32 %r603, %r604, %r605, %r491;
	// end inline asm
	ld.shared.u32 	%r608, [%r2174+392];
	ld.shared.u32 	%r609, [%r2176+40];
	// begin inline asm
	dp4a.s32.s32 %r607, %r608, %r609, %r495;
	// end inline asm
	ld.shared.u32 	%r612, [%r2174+392];
	ld.shared.u32 	%r613, [%r2176+44];
	// begin inline asm
	dp4a.s32.s32 %r611, %r612, %r613, %r499;
	// end inline asm
	ld.shared.u32 	%r616, [%r2174+420];
	ld.shared.u32 	%r617, [%r2176+32];
	// begin inline asm
	dp4a.s32.s32 %r615, %r616, %r617, %r503;
	// end inline asm
	ld.shared.u32 	%r620, [%r2174+420];
	ld.shared.u32 	%r621, [%r2176+36];
	// begin inline asm
	dp4a.s32.s32 %r619, %r620, %r621, %r507;
	// end inline asm
	ld.shared.u32 	%r624, [%r2174+420];
	ld.shared.u32 	%r625, [%r2176+40];
	// begin inline asm
	dp4a.s32.s32 %r623, %r624, %r625, %r511;
	// end inline asm
	ld.shared.u32 	%r628, [%r2174+420];
	ld.shared.u32 	%r629, [%r2176+44];
	// begin inline asm
	dp4a.s32.s32 %r627, %r628, %r629, %r515;
	// end inline asm
	ld.shared.u32 	%r632, [%r2174+448];
	ld.shared.u32 	%r633, [%r2176+32];
	// begin inline asm
	dp4a.s32.s32 %r631, %r632, %r633, %r519;
	// end inline asm
	ld.shared.u32 	%r636, [%r2174+448];
	ld.shared.u32 	%r637, [%r2176+36];
	// begin inline asm
	dp4a.s32.s32 %r635, %r636, %r637, %r523;
	// end inline asm
	ld.shared.u32 	%r640, [%r2174+448];
	ld.shared.u32 	%r641, [%r2176+40];
	// begin inline asm
	dp4a.s32.s32 %r639, %r640, %r641, %r527;
	// end inline asm
	ld.shared.u32 	%r644, [%r2174+448];
	ld.shared.u32 	%r645, [%r2176+44];
	// begin inline asm
	dp4a.s32.s32 %r643, %r644, %r645, %r531;
	// end inline asm
	ld.shared.u32 	%r648, [%r2174+476];
	ld.shared.u32 	%r649, [%r2176+32];
	// begin inline asm
	dp4a.s32.s32 %r647, %r648, %r649, %r535;
	// end inline asm
	ld.shared.u32 	%r652, [%r2174+476];
	ld.shared.u32 	%r653, [%r2176+36];
	// begin inline asm
	dp4a.s32.s32 %r651, %r652, %r653, %r539;
	// end inline asm
	ld.shared.u32 	%r656, [%r2174+476];
	ld.shared.u32 	%r657, [%r2176+40];
	// begin inline asm
	dp4a.s32.s32 %r655, %r656, %r657, %r543;
	// end inline asm
	ld.shared.u32 	%r660, [%r2174+476];
	ld.shared.u32 	%r661, [%r2176+44];
	// begin inline asm
	dp4a.s32.s32 %r659, %r660, %r661, %r547;
	// end inline asm
	ld.shared.u32 	%r664, [%r2174+504];
	ld.shared.u32 	%r665, [%r2176+32];
	// begin inline asm
	dp4a.s32.s32 %r663, %r664, %r665, %r551;
	// end inline asm
	ld.shared.u32 	%r668, [%r2174+504];
	ld.shared.u32 	%r669, [%r2176+36];
	// begin inline asm
	dp4a.s32.s32 %r667, %r668, %r669, %r555;
	// end inline asm
	ld.shared.u32 	%r672, [%r2174+504];
	ld.shared.u32 	%r673, [%r2176+40];
	// begin inline asm
	dp4a.s32.s32 %r671, %r672, %r673, %r559;
	// end inline asm
	ld.shared.u32 	%r676, [%r2174+504];
	ld.shared.u32 	%r677, [%r2176+44];
	// begin inline asm
	dp4a.s32.s32 %r675, %r676, %r677, %r563;
	// end inline asm
	ld.shared.u32 	%r680, [%r2174+532];
	ld.shared.u32 	%r681, [%r2176+32];
	// begin inline asm
	dp4a.s32.s32 %r679, %r680, %r681, %r567;
	// end inline asm
	ld.shared.u32 	%r684, [%r2174+532];
	ld.shared.u32 	%r685, [%r2176+36];
	// begin inline asm
	dp4a.s32.s32 %r683, %r684, %r685, %r571;
	// end inline asm
	ld.shared.u32 	%r688, [%r2174+532];
	ld.shared.u32 	%r689, [%r2176+40];
	// begin inline asm
	dp4a.s32.s32 %r687, %r688, %r689, %r575;
	// end inline asm
	ld.shared.u32 	%r692, [%r2174+532];
	ld.shared.u32 	%r693, [%r2176+44];
	// begin inline asm
	dp4a.s32.s32 %r691, %r692, %r693, %r579;
	// end inline asm
	ld.shared.u32 	%r696, [%r2174+560];
	ld.shared.u32 	%r697, [%r2176+32];
	// begin inline asm
	dp4a.s32.s32 %r695, %r696, %r697, %r583;
	// end inline asm
	ld.shared.u32 	%r700, [%r2174+560];
	ld.shared.u32 	%r701, [%r2176+36];
	// begin inline asm
	dp4a.s32.s32 %r699, %r700, %r701, %r587;
	// end inline asm
	ld.shared.u32 	%r704, [%r2174+560];
	ld.shared.u32 	%r705, [%r2176+40];
	// begin inline asm
	dp4a.s32.s32 %r703, %r704, %r705, %r591;
	// end inline asm
	ld.shared.u32 	%r708, [%r2174+560];
	ld.shared.u32 	%r709, [%r2176+44];
	// begin inline asm
	dp4a.s32.s32 %r707, %r708, %r709, %r595;
	// end inline asm
	ld.shared.u32 	%r712, [%r2174+588];
	ld.shared.u32 	%r713, [%r2176+48];
	// begin inline asm
	dp4a.s32.s32 %r711, %r712, %r713, %r599;
	// end inline asm
	ld.shared.u32 	%r716, [%r2174+588];
	ld.shared.u32 	%r717, [%r2176+52];
	// begin inline asm
	dp4a.s32.s32 %r715, %r716, %r717, %r603;
	// end inline asm
	ld.shared.u32 	%r720, [%r2174+588];
	ld.shared.u32 	%r721, [%r2176+56];
	// begin inline asm
	dp4a.s32.s32 %r719, %r720, %r721, %r607;
	// end inline asm
	ld.shared.u32 	%r724, [%r2174+588];
	ld.shared.u32 	%r725, [%r2176+60];
	// begin inline asm
	dp4a.s32.s32 %r723, %r724, %r725, %r611;
	// end inline asm
	ld.shared.u32 	%r728, [%r2174+616];
	ld.shared.u32 	%r729, [%r2176+48];
	// begin inline asm
	dp4a.s32.s32 %r727, %r728, %r729, %r615;
	// end inline asm
	ld.shared.u32 	%r732, [%r2174+616];
	ld.shared.u32 	%r733, [%r2176+52];
	// begin inline asm
	dp4a.s32.s32 %r731, %r732, %r733, %r619;
	// end inline asm
	ld.shared.u32 	%r736, [%r2174+616];
	ld.shared.u32 	%r737, [%r2176+56];
	// begin inline asm
	dp4a.s32.s32 %r735, %r736, %r737, %r623;
	// end inline asm
	ld.shared.u32 	%r740, [%r2174+616];
	ld.shared.u32 	%r741, [%r2176+60];
	// begin inline asm
	dp4a.s32.s32 %r739, %r740, %r741, %r627;
	// end inline asm
	ld.shared.u32 	%r744, [%r2174+644];
	ld.shared.u32 	%r745, [%r2176+48];
	// begin inline asm
	dp4a.s32.s32 %r743, %r744, %r745, %r631;
	// end inline asm
	ld.shared.u32 	%r748, [%r2174+644];
	ld.shared.u32 	%r749, [%r2176+52];
	// begin inline asm
	dp4a.s32.s32 %r747, %r748, %r749, %r635;
	// end inline asm
	ld.shared.u32 	%r752, [%r2174+644];
	ld.shared.u32 	%r753, [%r2176+56];
	// begin inline asm
	dp4a.s32.s32 %r751, %r752, %r753, %r639;
	// end inline asm
	ld.shared.u32 	%r756, [%r2174+644];
	ld.shared.u32 	%r757, [%r2176+60];
	// begin inline asm
	dp4a.s32.s32 %r755, %r756, %r757, %r643;
	// end inline asm
	ld.shared.u32 	%r760, [%r2174+672];
	ld.shared.u32 	%r761, [%r2176+48];
	// begin inline asm
	dp4a.s32.s32 %r759, %r760, %r761, %r647;
	// end inline asm
	ld.shared.u32 	%r764, [%r2174+672];
	ld.shared.u32 	%r765, [%r2176+52];
	// begin inline asm
	dp4a.s32.s32 %r763, %r764, %r765, %r651;
	// end inline asm
	ld.shared.u32 	%r768, [%r2174+672];
	ld.shared.u32 	%r769, [%r2176+56];
	// begin inline asm
	dp4a.s32.s32 %r767, %r768, %r769, %r655;
	// end inline asm
	ld.shared.u32 	%r772, [%r2174+672];
	ld.shared.u32 	%r773, [%r2176+60];
	// begin inline asm
	dp4a.s32.s32 %r771, %r772, %r773, %r659;
	// end inline asm
	ld.shared.u32 	%r776, [%r2174+700];
	ld.shared.u32 	%r777, [%r2176+48];
	// begin inline asm
	dp4a.s32.s32 %r775, %r776, %r777, %r663;
	// end inline asm
	ld.shared.u32 	%r780, [%r2174+700];
	ld.shared.u32 	%r781, [%r2176+52];
	// begin inline asm
	dp4a.s32.s32 %r779, %r780, %r781, %r667;
	// end inline asm
	ld.shared.u32 	%r784, [%r2174+700];
	ld.shared.u32 	%r785, [%r2176+56];
	// begin inline asm
	dp4a.s32.s32 %r783, %r784, %r785, %r671;
	// end inline asm
	ld.shared.u32 	%r788, [%r2174+700];
	ld.shared.u32 	%r789, [%r2176+60];
	// begin inline asm
	dp4a.s32.s32 %r787, %r788, %r789, %r675;
	// end inline asm
	ld.shared.u32 	%r792, [%r2174+728];
	ld.shared.u32 	%r793, [%r2176+48];
	// begin inline asm
	dp4a.s32.s32 %r791, %r792, %r793, %r679;
	// end inline asm
	ld.shared.u32 	%r796, [%r2174+728];
	ld.shared.u32 	%r797, [%r2176+52];
	// begin inline asm
	dp4a.s32.s32 %r795, %r796, %r797, %r683;
	// end inline asm
	ld.shared.u32 	%r800, [%r2174+728];
	ld.shared.u32 	%r801, [%r2176+56];
	// begin inline asm
	dp4a.s32.s32 %r799, %r800, %r801, %r687;
	// end inline asm
	ld.shared.u32 	%r804, [%r2174+728];
	ld.shared.u32 	%r805, [%r2176+60];
	// begin inline asm
	dp4a.s32.s32 %r803, %r804, %r805, %r691;
	// end inline asm
	ld.shared.u32 	%r808, [%r2174+756];
	ld.shared.u32 	%r809, [%r2176+48];
	// begin inline asm
	dp4a.s32.s32 %r807, %r808, %r809, %r695;
	// end inline asm
	ld.shared.u32 	%r812, [%r2174+756];
	ld.shared.u32 	%r813, [%r2176+52];
	// begin inline asm
	dp4a.s32.s32 %r811, %r812, %r813, %r699;
	// end inline asm
	ld.shared.u32 	%r816, [%r2174+756];
	ld.shared.u32 	%r817, [%r2176+56];
	// begin inline asm
	dp4a.s32.s32 %r815, %r816, %r817, %r703;
	// end inline asm
	ld.shared.u32 	%r820, [%r2174+756];
	ld.shared.u32 	%r821, [%r2176+60];
	// begin inline asm
	dp4a.s32.s32 %r819, %r820, %r821, %r707;
	// end inline asm
	ld.shared.u32 	%r824, [%r2174+784];
	ld.shared.u32 	%r825, [%r2176+64];
	// begin inline asm
	dp4a.s32.s32 %r823, %r824, %r825, %r711;
	// end inline asm
	ld.shared.u32 	%r828, [%r2174+784];
	ld.shared.u32 	%r829, [%r2176+68];
	// begin inline asm
	dp4a.s32.s32 %r827, %r828, %r829, %r715;
	// end inline asm
	ld.shared.u32 	%r832, [%r2174+784];
	ld.shared.u32 	%r833, [%r2176+72];
	// begin inline asm
	dp4a.s32.s32 %r831, %r832, %r833, %r719;
	// end inline asm
	ld.shared.u32 	%r836, [%r2174+784];
	ld.shared.u32 	%r837, [%r2176+76];
	// begin inline asm
	dp4a.s32.s32 %r835, %r836, %r837, %r723;
	// end inline asm
	ld.shared.u32 	%r840, [%r2174+812];
	ld.shared.u32 	%r841, [%r2176+64];
	// begin inline asm
	dp4a.s32.s32 %r839, %r840, %r841, %r727;
	// end inline asm
	ld.shared.u32 	%r844, [%r2174+812];
	ld.shared.u32 	%r845, [%r2176+68];
	// begin inline asm
	dp4a.s32.s32 %r843, %r844, %r845, %r731;
	// end inline asm
	ld.shared.u32 	%r848, [%r2174+812];
	ld.shared.u32 	%r849, [%r2176+72];
	// begin inline asm
	dp4a.s32.s32 %r847, %r848, %r849, %r735;
	// end inline asm
	ld.shared.u32 	%r852, [%r2174+812];
	ld.shared.u32 	%r853, [%r2176+76];
	// begin inline asm
	dp4a.s32.s32 %r851, %r852, %r853, %r739;
	// end inline asm
	ld.shared.u32 	%r856, [%r2174+840];
	ld.shared.u32 	%r857, [%r2176+64];
	// begin inline asm
	dp4a.s32.s32 %r855, %r856, %r857, %r743;
	// end inline asm
	ld.shared.u32 	%r860, [%r2174+840];
	ld.shared.u32 	%r861, [%r2176+68];
	// begin inline asm
	dp4a.s32.s32 %r859, %r860, %r861, %r747;
	// end inline asm
	ld.shared.u32 	%r864, [%r2174+840];
	ld.shared.u32 	%r865, [%r2176+72];
	// begin inline asm
	dp4a.s32.s32 %r863, %r864, %r865, %r751;
	// end inline asm
	ld.shared.u32 	%r868, [%r2174+840];
	ld.shared.u32 	%r869, [%r2176+76];
	// begin inline asm
	dp4a.s32.s32 %r867, %r868, %r869, %r755;
	// end inline asm
	ld.shared.u32 	%r872, [%r2174+868];
	ld.shared.u32 	%r873, [%r2176+64];
	// begin inline asm
	dp4a.s32.s32 %r871, %r872, %r873, %r759;
	// end inline asm
	ld.shared.u32 	%r876, [%r2174+868];
	ld.shared.u32 	%r877, [%r2176+68];
	// begin inline asm
	dp4a.s32.s32 %r875, %r876, %r877, %r763;
	// end inline asm
	ld.shared.u32 	%r880, [%r2174+868];
	ld.shared.u32 	%r881, [%r2176+72];
	// begin inline asm
	dp4a.s32.s32 %r879, %r880, %r881, %r767;
	// end inline asm
	ld.shared.u32 	%r884, [%r2174+868];
	ld.shared.u32 	%r885, [%r2176+76];
	// begin inline asm
	dp4a.s32.s32 %r883, %r884, %r885, %r771;
	// end inline asm
	ld.shared.u32 	%r888, [%r2174+896];
	ld.shared.u32 	%r889, [%r2176+64];
	// begin inline asm
	dp4a.s32.s32 %r887, %r888, %r889, %r775;
	// end inline asm
	ld.shared.u32 	%r892, [%r2174+896];
	ld.shared.u32 	%r893, [%r2176+68];
	// begin inline asm
	dp4a.s32.s32 %r891, %r892, %r893, %r779;
	// end inline asm
	ld.shared.u32 	%r896, [%r2174+896];
	ld.shared.u32 	%r897, [%r2176+72];
	// begin inline asm
	dp4a.s32.s32 %r895, %r896, %r897, %r783;
	// end inline asm
	ld.shared.u32 	%r900, [%r2174+896];
	ld.shared.u32 	%r901, [%r2176+76];
	// begin inline asm
	dp4a.s32.s32 %r899, %r900, %r901, %r787;
	// end inline asm
	ld.shared.u32 	%r904, [%r2174+924];
	ld.shared.u32 	%r905, [%r2176+64];
	// begin inline asm
	dp4a.s32.s32 %r903, %r904, %r905, %r791;
	// end inline asm
	ld.shared.u32 	%r908, [%r2174+924];
	ld.shared.u32 	%r909, [%r2176+68];
	// begin inline asm
	dp4a.s32.s32 %r907, %r908, %r909, %r795;
	// end inline asm
	ld.shared.u32 	%r912, [%r2174+924];
	ld.shared.u32 	%r913, [%r2176+72];
	// begin inline asm
	dp4a.s32.s32 %r911, %r912, %r913, %r799;
	// end inline asm
	ld.shared.u32 	%r916, [%r2174+924];
	ld.shared.u32 	%r917, [%r2176+76];
	// begin inline asm
	dp4a.s32.s32 %r915, %r916, %r917, %r803;
	// end inline asm
	ld.shared.u32 	%r920, [%r2174+952];
	ld.shared.u32 	%r921, [%r2176+64];
	// begin inline asm
	dp4a.s32.s32 %r919, %r920, %r921, %r807;
	// end inline asm
	ld.shared.u32 	%r924, [%r2174+952];
	ld.shared.u32 	%r925, [%r2176+68];
	// begin inline asm
	dp4a.s32.s32 %r923, %r924, %r925, %r811;
	// end inline asm
	ld.shared.u32 	%r928, [%r2174+952];
	ld.shared.u32 	%r929, [%r2176+72];
	// begin inline asm
	dp4a.s32.s32 %r927, %r928, %r929, %r815;
	// end inline asm
	ld.shared.u32 	%r932, [%r2174+952];
	ld.shared.u32 	%r933, [%r2176+76];
	// begin inline asm
	dp4a.s32.s32 %r931, %r932, %r933, %r819;
	// end inline asm
	ld.shared.u32 	%r936, [%r2174+980];
	ld.shared.u32 	%r937, [%r2176+80];
	// begin inline asm
	dp4a.s32.s32 %r935, %r936, %r937, %r823;
	// end inline asm
	ld.shared.u32 	%r940, [%r2174+980];
	ld.shared.u32 	%r941, [%r2176+84];
	// begin inline asm
	dp4a.s32.s32 %r939, %r940, %r941, %r827;
	// end inline asm
	ld.shared.u32 	%r944, [%r2174+980];
	ld.shared.u32 	%r945, [%r2176+88];
	// begin inline asm
	dp4a.s32.s32 %r943, %r944, %r945, %r831;
	// end inline asm
	ld.shared.u32 	%r948, [%r2174+980];
	ld.shared.u32 	%r949, [%r2176+92];
	// begin inline asm
	dp4a.s32.s32 %r947, %r948, %r949, %r835;
	// end inline asm
	ld.shared.u32 	%r952, [%r2174+1008];
	ld.shared.u32 	%r953, [%r2176+80];
	// begin inline asm
	dp4a.s32.s32 %r951, %r952, %r953, %r839;
	// end inline asm
	ld.shared.u32 	%r956, [%r2174+1008];
	ld.shared.u32 	%r957, [%r2176+84];
	// begin inline asm
	dp4a.s32.s32 %r955, %r956, %r957, %r843;
	// end inline asm
	ld.shared.u32 	%r960, [%r2174+1008];
	ld.shared.u32 	%r961, [%r2176+88];
	// begin inline asm
	dp4a.s32.s32 %r959, %r960, %r961, %r847;
	// end inline asm
	ld.shared.u32 	%r964, [%r2174+1008];
	ld.shared.u32 	%r965, [%r2176+92];
	// begin inline asm
	dp4a.s32.s32 %r963, %r964, %r965, %r851;
	// end inline asm
	ld.shared.u32 	%r968, [%r2174+1036];
	ld.shared.u32 	%r969, [%r2176+80];
	// begin inline asm
	dp4a.s32.s32 %r967, %r968, %r969, %r855;
	// end inline asm
	ld.shared.u32 	%r972, [%r2174+1036];
	ld.shared.u32 	%r973, [%r2176+84];
	// begin inline asm
	dp4a.s32.s32 %r971, %r972, %r973, %r859;
	// end inline asm
	ld.shared.u32 	%r976, [%r2174+1036];
	ld.shared.u32 	%r977, [%r2176+88];
	// begin inline asm
	dp4a.s32.s32 %r975, %r976, %r977, %r863;
	// end inline asm
	ld.shared.u32 	%r980, [%r2174+1036];
	ld.shared.u32 	%r981, [%r2176+92];
	// begin inline asm
	dp4a.s32.s32 %r979, %r980, %r981, %r867;
	// end inline asm
	ld.shared.u32 	%r984, [%r2174+1064];
	ld.shared.u32 	%r985, [%r2176+80];
	// begin inline asm
	dp4a.s32.s32 %r983, %r984, %r985, %r871;
	// end inline asm
	ld.shared.u32 	%r988, [%r2174+1064];
	ld.shared.u32 	%r989, [%r2176+84];
	// begin inline asm
	dp4a.s32.s32 %r987, %r988, %r989, %r875;
	// end inline asm
	ld.shared.u32 	%r992, [%r2174+1064];
	ld.shared.u32 	%r993, [%r2176+88];
	// begin inline asm
	dp4a.s32.s32 %r991, %r992, %r993, %r879;
	// end inline asm
	ld.shared.u32 	%r996, [%r2174+1064];
	ld.shared.u32 	%r997, [%r2176+92];
	// begin inline asm
	dp4a.s32.s32 %r995, %r996, %r997, %r883;
	// end inline asm
	ld.shared.u32 	%r1000, [%r2174+1092];
	ld.shared.u32 	%r1001, [%r2176+80];
	// begin inline asm
	dp4a.s32.s32 %r999, %r1000, %r1001, %r887;
	// end inline asm
	ld.shared.u32 	%r1004, [%r2174+1092];
	ld.shared.u32 	%r1005, [%r2176+84];
	// begin inline asm
	dp4a.s32.s32 %r1003, %r1004, %r1005, %r891;
	// end inline asm
	ld.shared.u32 	%r1008, [%r2174+1092];
	ld.shared.u32 	%r1009, [%r2176+88];
	// begin inline asm
	dp4a.s32.s32 %r1007, %r1008, %r1009, %r895;
	// end inline asm
	ld.shared.u32 	%r1012, [%r2174+1092];
	ld.shared.u32 	%r1013, [%r2176+92];
	// begin inline asm
	dp4a.s32.s32 %r1011, %r1012, %r1013, %r899;
	// end inline asm
	ld.shared.u32 	%r1016, [%r2174+1120];
	ld.shared.u32 	%r1017, [%r2176+80];
	// begin inline asm
	dp4a.s32.s32 %r1015, %r1016, %r1017, %r903;
	// end inline asm
	ld.shared.u32 	%r1020, [%r2174+1120];
	ld.shared.u32 	%r1021, [%r2176+84];
	// begin inline asm
	dp4a.s32.s32 %r1019, %r1020, %r1021, %r907;
	// end inline asm
	ld.shared.u32 	%r1024, [%r2174+1120];
	ld.shared.u32 	%r1025, [%r2176+88];
	// begin inline asm
	dp4a.s32.s32 %r1023, %r1024, %r1025, %r911;
	// end inline asm
	ld.shared.u32 	%r1028, [%r2174+1120];
	ld.shared.u32 	%r1029, [%r2176+92];
	// begin inline asm
	dp4a.s32.s32 %r1027, %r1028, %r1029, %r915;
	// end inline asm
	ld.shared.u32 	%r1032, [%r2174+1148];
	ld.shared.u32 	%r1033, [%r2176+80];
	// begin inline asm
	dp4a.s32.s32 %r1031, %r1032, %r1033, %r919;
	// end inline asm
	ld.shared.u32 	%r1036, [%r2174+1148];
	ld.shared.u32 	%r1037, [%r2176+84];
	// begin inline asm
	dp4a.s32.s32 %r1035, %r1036, %r1037, %r923;
	// end inline asm
	ld.shared.u32 	%r1040, [%r2174+1148];
	ld.shared.u32 	%r1041, [%r2176+88];
	// begin inline asm
	dp4a.s32.s32 %r1039, %r1040, %r1041, %r927;
	// end inline asm
	ld.shared.u32 	%r1044, [%r2174+1148];
	ld.shared.u32 	%r1045, [%r2176+92];
	// begin inline asm
	dp4a.s32.s32 %r1043, %r1044, %r1045, %r931;
	// end inline asm
	ld.shared.u32 	%r1048, [%r2174+1176];
	ld.shared.u32 	%r1049, [%r2176+96];
	// begin inline asm
	dp4a.s32.s32 %r1047, %r1048, %r1049, %r935;
	// end inline asm
	ld.shared.u32 	%r1052, [%r2174+1176];
	ld.shared.u32 	%r1053, [%r2176+100];
	// begin inline asm
	dp4a.s32.s32 %r1051, %r1052, %r1053, %r939;
	// end inline asm
	ld.shared.u32 	%r1056, [%r2174+1176];
	ld.shared.u32 	%r1057, [%r2176+104];
	// begin inline asm
	dp4a.s32.s32 %r1055, %r1056, %r1057, %r943;
	// end inline asm
	ld.shared.u32 	%r1060, [%r2174+1176];
	ld.shared.u32 	%r1061, [%r2176+108];
	// begin inline asm
	dp4a.s32.s32 %r1059, %r1060, %r1061, %r947;
	// end inline asm
	ld.shared.u32 	%r1064, [%r2174+1204];
	ld.shared.u32 	%r1065, [%r2176+96];
	// begin inline asm
	dp4a.s32.s32 %r1063, %r1064, %r1065, %r951;
	// end inline asm
	ld.shared.u32 	%r1068, [%r2174+1204];
	ld.shared.u32 	%r1069, [%r2176+100];
	// begin inline asm
	dp4a.s32.s32 %r1067, %r1068, %r1069, %r955;
	// end inline asm
	ld.shared.u32 	%r1072, [%r2174+1204];
	ld.shared.u32 	%r1073, [%r2176+104];
	// begin inline asm
	dp4a.s32.s32 %r1071, %r1072, %r1073, %r959;
	// end inline asm
	ld.shared.u32 	%r1076, [%r2174+1204];
	ld.shared.u32 	%r1077, [%r2176+108];
	// begin inline asm
	dp4a.s32.s32 %r1075, %r1076, %r1077, %r963;
	// end inline asm
	ld.shared.u32 	%r1080, [%r2174+1232];
	ld.shared.u32 	%r1081, [%r2176+96];
	// begin inline asm
	dp4a.s32.s32 %r1079, %r1080, %r1081, %r967;
	// end inline asm
	ld.shared.u32 	%r1084, [%r2174+1232];
	ld.shared.u32 	%r1085, [%r2176+100];
	// begin inline asm
	dp4a.s32.s32 %r1083, %r1084, %r1085, %r971;
	// end inline asm
	ld.shared.u32 	%r1088, [%r2174+1232];
	ld.shared.u32 	%r1089, [%r2176+104];
	// begin inline asm
	dp4a.s32.s32 %r1087, %r1088, %r1089, %r975;
	// end inline asm
	ld.shared.u32 	%r1092, [%r2174+1232];
	ld.shared.u32 	%r1093, [%r2176+108];
	// begin inline asm
	dp4a.s32.s32 %r1091, %r1092, %r1093, %r979;
	// end inline asm
	ld.shared.u32 	%r1096, [%r2174+1260];
	ld.shared.u32 	%r1097, [%r2176+96];
	// begin inline asm
	dp4a.s32.s32 %r1095, %r1096, %r1097, %r983;
	// end inline asm
	ld.shared.u32 	%r1100, [%r2174+1260];
	ld.shared.u32 	%r1101, [%r2176+100];
	// begin inline asm
	dp4a.s32.s32 %r1099, %r1100, %r1101, %r987;
	// end inline asm
	ld.shared.u32 	%r1104, [%r2174+1260];
	ld.shared.u32 	%r1105, [%r2176+104];
	// begin inline asm
	dp4a.s32.s32 %r1103, %r1104, %r1105, %r991;
	// end inline asm
	ld.shared.u32 	%r1108, [%r2174+1260];
	ld.shared.u32 	%r1109, [%r2176+108];
	// begin inline asm
	dp4a.s32.s32 %r1107, %r1108, %r1109, %r995;
	// end inline asm
	ld.shared.u32 	%r1112, [%r2174+1288];
	ld.shared.u32 	%r1113, [%r2176+96];
	// begin inline asm
	dp4a.s32.s32 %r1111, %r1112, %r1113, %r999;
	// end inline asm
	ld.shared.u32 	%r1116, [%r2174+1288];
	ld.shared.u32 	%r1117, [%r2176+100];
	// begin inline asm
	dp4a.s32.s32 %r1115, %r1116, %r1117, %r1003;
	// end inline asm
	ld.shared.u32 	%r1120, [%r2174+1288];
	ld.shared.u32 	%r1121, [%r2176+104];
	// begin inline asm
	dp4a.s32.s32 %r1119, %r1120, %r1121, %r1007;
	// end inline asm
	ld.shared.u32 	%r1124, [%r2174+1288];
	ld.shared.u32 	%r1125, [%r2176+108];
	// begin inline asm
	dp4a.s32.s32 %r1123, %r1124, %r1125, %r1011;
	// end inline asm
	ld.shared.u32 	%r1128, [%r2174+1316];
	ld.shared.u32 	%r1129, [%r2176+96];
	// begin inline asm
	dp4a.s32.s32 %r1127, %r1128, %r1129, %r1015;
	// end inline asm
	ld.shared.u32 	%r1132, [%r2174+1316];
	ld.shared.u32 	%r1133, [%r2176+100];
	// begin inline asm
	dp4a.s32.s32 %r1131, %r1132, %r1133, %r1019;
	// end inline asm
	ld.shared.u32 	%r1136, [%r2174+1316];
	ld.shared.u32 	%r1137, [%r2176+104];
	// begin inline asm
	dp4a.s32.s32 %r1135, %r1136, %r1137, %r1023;
	// end inline asm
	ld.shared.u32 	%r1140, [%r2174+1316];
	ld.shared.u32 	%r1141, [%r2176+108];
	// begin inline asm
	dp4a.s32.s32 %r1139, %r1140, %r1141, %r1027;
	// end inline asm
	ld.shared.u32 	%r1144, [%r2174+1344];
	ld.shared.u32 	%r1145, [%r2176+96];
	// begin inline asm
	dp4a.s32.s32 %r1143, %r1144, %r1145, %r1031;
	// end inline asm
	ld.shared.u32 	%r1148, [%r2174+1344];
	ld.shared.u32 	%r1149, [%r2176+100];
	// begin inline asm
	dp4a.s32.s32 %r1147, %r1148, %r1149, %r1035;
	// end inline asm
	ld.shared.u32 	%r1152, [%r2174+1344];
	ld.shared.u32 	%r1153, [%r2176+104];
	// begin inline asm
	dp4a.s32.s32 %r1151, %r1152, %r1153, %r1039;
	// end inline asm
	ld.shared.u32 	%r1156, [%r2174+1344];
	ld.shared.u32 	%r1157, [%r2176+108];
	// begin inline asm
	dp4a.s32.s32 %r1155, %r1156, %r1157, %r1043;
	// end inline asm
	ld.shared.u32 	%r1160, [%r2174+1372];
	ld.shared.u32 	%r1161, [%r2176+112];
	// begin inline asm
	dp4a.s32.s32 %r1159, %r1160, %r1161, %r1047;
	// end inline asm
	ld.shared.u32 	%r1164, [%r2174+1372];
	ld.shared.u32 	%r1165, [%r2176+116];
	// begin inline asm
	dp4a.s32.s32 %r1163, %r1164, %r1165, %r1051;
	// end inline asm
	ld.shared.u32 	%r1168, [%r2174+1372];
	ld.shared.u32 	%r1169, [%r2176+120];
	// begin inline asm
	dp4a.s32.s32 %r1167, %r1168, %r1169, %r1055;
	// end inline asm
	ld.shared.u32 	%r1172, [%r2174+1372];
	ld.shared.u32 	%r1173, [%r2176+124];
	// begin inline asm
	dp4a.s32.s32 %r1171, %r1172, %r1173, %r1059;
	// end inline asm
	ld.shared.u32 	%r1176, [%r2174+1400];
	ld.shared.u32 	%r1177, [%r2176+112];
	// begin inline asm
	dp4a.s32.s32 %r1175, %r1176, %r1177, %r1063;
	// end inline asm
	ld.shared.u32 	%r1180, [%r2174+1400];
	ld.shared.u32 	%r1181, [%r2176+116];
	// begin inline asm
	dp4a.s32.s32 %r1179, %r1180, %r1181, %r1067;
	// end inline asm
	ld.shared.u32 	%r1184, [%r2174+1400];
	ld.shared.u32 	%r1185, [%r2176+120];
	// begin inline asm
	dp4a.s32.s32 %r1183, %r1184, %r1185, %r1071;
	// end inline asm
	ld.shared.u32 	%r1188, [%r2174+1400];
	ld.shared.u32 	%r1189, [%r2176+124];
	// begin inline asm
	dp4a.s32.s32 %r1187, %r1188, %r1189, %r1075;
	// end inline asm
	ld.shared.u32 	%r1192, [%r2174+1428];
	ld.shared.u32 	%r1193, [%r2176+112];
	// begin inline asm
	dp4a.s32.s32 %r1191, %r1192, %r1193, %r1079;
	// end inline asm
	ld.shared.u32 	%r1196, [%r2174+1428];
	ld.shared.u32 	%r1197, [%r2176+116];
	// begin inline asm
	dp4a.s32.s32 %r1195, %r1196, %r1197, %r1083;
	// end inline asm
	ld.shared.u32 	%r1200, [%r2174+1428];
	ld.shared.u32 	%r1201, [%r2176+120];
	// begin inline asm
	dp4a.s32.s32 %r1199, %r1200, %r1201, %r1087;
	// end inline asm
	ld.shared.u32 	%r1204, [%r2174+1428];
	ld.shared.u32 	%r1205, [%r2176+124];
	// begin inline asm
	dp4a.s32.s32 %r1203, %r1204, %r1205, %r1091;
	// end inline asm
	ld.shared.u32 	%r1208, [%r2174+1456];
	ld.shared.u32 	%r1209, [%r2176+112];
	// begin inline asm
	dp4a.s32.s32 %r1207, %r1208, %r1209, %r1095;
	// end inline asm
	ld.shared.u32 	%r1212, [%r2174+1456];
	ld.shared.u32 	%r1213, [%r2176+116];
	// begin inline asm
	dp4a.s32.s32 %r1211, %r1212, %r1213, %r1099;
	// end inline asm
	ld.shared.u32 	%r1216, [%r2174+1456];
	ld.shared.u32 	%r1217, [%r2176+120];
	// begin inline asm
	dp4a.s32.s32 %r1215, %r1216, %r1217, %r1103;
	// end inline asm
	ld.shared.u32 	%r1220, [%r2174+1456];
	ld.shared.u32 	%r1221, [%r2176+124];
	// begin inline asm
	dp4a.s32.s32 %r1219, %r1220, %r1221, %r1107;
	// end inline asm
	ld.shared.u32 	%r1224, [%r2174+1484];
	ld.shared.u32 	%r1225, [%r2176+112];
	// begin inline asm
	dp4a.s32.s32 %r1223, %r1224, %r1225, %r1111;
	// end inline asm
	ld.shared.u32 	%r1228, [%r2174+1484];
	ld.shared.u32 	%r1229, [%r2176+116];
	// begin inline asm
	dp4a.s32.s32 %r1227, %r1228, %r1229, %r1115;
	// end inline asm
	ld.shared.u32 	%r1232, [%r2174+1484];
	ld.shared.u32 	%r1233, [%r2176+120];
	// begin inline asm
	dp4a.s32.s32 %r1231, %r1232, %r1233, %r1119;
	// end inline asm
	ld.shared.u32 	%r1236, [%r2174+1484];
	ld.shared.u32 	%r1237, [%r2176+124];
	// begin inline asm
	dp4a.s32.s32 %r1235, %r1236, %r1237, %r1123;
	// end inline asm
	ld.shared.u32 	%r1240, [%r2174+1512];
	ld.shared.u32 	%r1241, [%r2176+112];
	// begin inline asm
	dp4a.s32.s32 %r1239, %r1240, %r1241, %r1127;
	// end inline asm
	ld.shared.u32 	%r1244, [%r2174+1512];
	ld.shared.u32 	%r1245, [%r2176+116];
	// begin inline asm
	dp4a.s32.s32 %r1243, %r1244, %r1245, %r1131;
	// end inline asm
	ld.shared.u32 	%r1248, [%r2174+1512];
	ld.shared.u32 	%r1249, [%r2176+120];
	// begin inline asm
	dp4a.s32.s32 %r1247, %r1248, %r1249, %r1135;
	// end inline asm
	ld.shared.u32 	%r1252, [%r2174+1512];
	ld.shared.u32 	%r1253, [%r2176+124];
	// begin inline asm
	dp4a.s32.s32 %r1251, %r1252, %r1253, %r1139;
	// end inline asm
	ld.shared.u32 	%r1256, [%r2174+1540];
	ld.shared.u32 	%r1257, [%r2176+112];
	// begin inline asm
	dp4a.s32.s32 %r1255, %r1256, %r1257, %r1143;
	// end inline asm
	ld.shared.u32 	%r1260, [%r2174+1540];
	ld.shared.u32 	%r1261, [%r2176+116];
	// begin inline asm
	dp4a.s32.s32 %r1259, %r1260, %r1261, %r1147;
	// end inline asm
	ld.shared.u32 	%r1264, [%r2174+1540];
	ld.shared.u32 	%r1265, [%r2176+120];
	// begin inline asm
	dp4a.s32.s32 %r1263, %r1264, %r1265, %r1151;
	// end inline asm
	ld.shared.u32 	%r1268, [%r2174+1540];
	ld.shared.u32 	%r1269, [%r2176+124];
	// begin inline asm
	dp4a.s32.s32 %r1267, %r1268, %r1269, %r1155;
	// end inline asm
	ld.shared.u32 	%r1272, [%r2174+1568];
	ld.shared.u32 	%r1273, [%r2176+128];
	// begin inline asm
	dp4a.s32.s32 %r1271, %r1272, %r1273, %r1159;
	// end inline asm
	ld.shared.u32 	%r1276, [%r2174+1568];
	ld.shared.u32 	%r1277, [%r2176+132];
	// begin inline asm
	dp4a.s32.s32 %r1275, %r1276, %r1277, %r1163;
	// end inline asm
	ld.shared.u32 	%r1280, [%r2174+1568];
	ld.shared.u32 	%r1281, [%r2176+136];
	// begin inline asm
	dp4a.s32.s32 %r1279, %r1280, %r1281, %r1167;
	// end inline asm
	ld.shared.u32 	%r1284, [%r2174+1568];
	ld.shared.u32 	%r1285, [%r2176+140];
	// begin inline asm
	dp4a.s32.s32 %r1283, %r1284, %r1285, %r1171;
	// end inline asm
	ld.shared.u32 	%r1288, [%r2174+1596];
	ld.shared.u32 	%r1289, [%r2176+128];
	// begin inline asm
	dp4a.s32.s32 %r1287, %r1288, %r1289, %r1175;
	// end inline asm
	ld.shared.u32 	%r1292, [%r2174+1596];
	ld.shared.u32 	%r1293, [%r2176+132];
	// begin inline asm
	dp4a.s32.s32 %r1291, %r1292, %r1293, %r1179;
	// end inline asm
	ld.shared.u32 	%r1296, [%r2174+1596];
	ld.shared.u32 	%r1297, [%r2176+136];
	// begin inline asm
	dp4a.s32.s32 %r1295, %r1296, %r1297, %r1183;
	// end inline asm
	ld.shared.u32 	%r1300, [%r2174+1596];
	ld.shared.u32 	%r1301, [%r2176+140];
	// begin inline asm
	dp4a.s32.s32 %r1299, %r1300, %r1301, %r1187;
	// end inline asm
	ld.shared.u32 	%r1304, [%r2174+1624];
	ld.shared.u32 	%r1305, [%r2176+128];
	// begin inline asm
	dp4a.s32.s32 %r1303, %r1304, %r1305, %r1191;
	// end inline asm
	ld.shared.u32 	%r1308, [%r2174+1624];
	ld.shared.u32 	%r1309, [%r2176+132];
	// begin inline asm
	dp4a.s32.s32 %r1307, %r1308, %r1309, %r1195;
	// end inline asm
	ld.shared.u32 	%r1312, [%r2174+1624];
	ld.shared.u32 	%r1313, [%r2176+136];
	// begin inline asm
	dp4a.s32.s32 %r1311, %r1312, %r1313, %r1199;
	// end inline asm
	ld.shared.u32 	%r1316, [%r2174+1624];
	ld.shared.u32 	%r1317, [%r2176+140];
	// begin inline asm
	dp4a.s32.s32 %r1315, %r1316, %r1317, %r1203;
	// end inline asm
	ld.shared.u32 	%r1320, [%r2174+1652];
	ld.shared.u32 	%r1321, [%r2176+128];
	// begin inline asm
	dp4a.s32.s32 %r1319, %r1320, %r1321, %r1207;
	// end inline asm
	ld.shared.u32 	%r1324, [%r2174+1652];
	ld.shared.u32 	%r1325, [%r2176+132];
	// begin inline asm
	dp4a.s32.s32 %r1323, %r1324, %r1325, %r1211;
	// end inline asm
	ld.shared.u32 	%r1328, [%r2174+1652];
	ld.shared.u32 	%r1329, [%r2176+136];
	// begin inline asm
	dp4a.s32.s32 %r1327, %r1328, %r1329, %r1215;
	// end inline asm
	ld.shared.u32 	%r1332, [%r2174+1652];
	ld.shared.u32 	%r1333, [%r2176+140];
	// begin inline asm
	dp4a.s32.s32 %r1331, %r1332, %r1333, %r1219;
	// end inline asm
	ld.shared.u32 	%r1336, [%r2174+1680];
	ld.shared.u32 	%r1337, [%r2176+128];
	// begin inline asm
	dp4a.s32.s32 %r1335, %r1336, %r1337, %r1223;
	// end inline asm
	ld.shared.u32 	%r1340, [%r2174+1680];
	ld.shared.u32 	%r1341, [%r2176+132];
	// begin inline asm
	dp4a.s32.s32 %r1339, %r1340, %r1341, %r1227;
	// end inline asm
	ld.shared.u32 	%r1344, [%r2174+1680];
	ld.shared.u32 	%r1345, [%r2176+136];
	// begin inline asm
	dp4a.s32.s32 %r1343, %r1344, %r1345, %r1231;
	// end inline asm
	ld.shared.u32 	%r1348, [%r2174+1680];
	ld.shared.u32 	%r1349, [%r2176+140];
	// begin inline asm
	dp4a.s32.s32 %r1347, %r1348, %r1349, %r1235;
	// end inline asm
	ld.shared.u32 	%r1352, [%r2174+1708];
	ld.shared.u32 	%r1353, [%r2176+128];
	// begin inline asm
	dp4a.s32.s32 %r1351, %r1352, %r1353, %r1239;
	// end inline asm
	ld.shared.u32 	%r1356, [%r2174+1708];
	ld.shared.u32 	%r1357, [%r2176+132];
	// begin inline asm
	dp4a.s32.s32 %r1355, %r1356, %r1357, %r1243;
	// end inline asm
	ld.shared.u32 	%r1360, [%r2174+1708];
	ld.shared.u32 	%r1361, [%r2176+136];
	// begin inline asm
	dp4a.s32.s32 %r1359, %r1360, %r1361, %r1247;
	// end inline asm
	ld.shared.u32 	%r1364, [%r2174+1708];
	ld.shared.u32 	%r1365, [%r2176+140];
	// begin inline asm
	dp4a.s32.s32 %r1363, %r1364, %r1365, %r1251;
	// end inline asm
	ld.shared.u32 	%r1368, [%r2174+1736];
	ld.shared.u32 	%r1369, [%r2176+128];
	// begin inline asm
	dp4a.s32.s32 %r1367, %r1368, %r1369, %r1255;
	// end inline asm
	ld.shared.u32 	%r1372, [%r2174+1736];
	ld.shared.u32 	%r1373, [%r2176+132];
	// begin inline asm
	dp4a.s32.s32 %r1371, %r1372, %r1373, %r1259;
	// end inline asm
	ld.shared.u32 	%r1376, [%r2174+1736];
	ld.shared.u32 	%r1377, [%r2176+136];
	// begin inline asm
	dp4a.s32.s32 %r1375, %r1376, %r1377, %r1263;
	// end inline asm
	ld.shared.u32 	%r1380, [%r2174+1736];
	ld.shared.u32 	%r1381, [%r2176+140];
	// begin inline asm
	dp4a.s32.s32 %r1379, %r1380, %r1381, %r1267;
	// end inline asm
	ld.shared.u32 	%r1384, [%r2174+1764];
	ld.shared.u32 	%r1385, [%r2176+144];
	// begin inline asm
	dp4a.s32.s32 %r1383, %r1384, %r1385, %r1271;
	// end inline asm
	ld.shared.u32 	%r1388, [%r2174+1764];
	ld.shared.u32 	%r1389, [%r2176+148];
	// begin inline asm
	dp4a.s32.s32 %r1387, %r1388, %r1389, %r1275;
	// end inline asm
	ld.shared.u32 	%r1392, [%r2174+1764];
	ld.shared.u32 	%r1393, [%r2176+152];
	// begin inline asm
	dp4a.s32.s32 %r1391, %r1392, %r1393, %r1279;
	// end inline asm
	ld.shared.u32 	%r1396, [%r2174+1764];
	ld.shared.u32 	%r1397, [%r2176+156];
	// begin inline asm
	dp4a.s32.s32 %r1395, %r1396, %r1397, %r1283;
	// end inline asm
	ld.shared.u32 	%r1400, [%r2174+1792];
	ld.shared.u32 	%r1401, [%r2176+144];
	// begin inline asm
	dp4a.s32.s32 %r1399, %r1400, %r1401, %r1287;
	// end inline asm
	ld.shared.u32 	%r1404, [%r2174+1792];
	ld.shared.u32 	%r1405, [%r2176+148];
	// begin inline asm
	dp4a.s32.s32 %r1403, %r1404, %r1405, %r1291;
	// end inline asm
	ld.shared.u32 	%r1408, [%r2174+1792];
	ld.shared.u32 	%r1409, [%r2176+152];
	// begin inline asm
	dp4a.s32.s32 %r1407, %r1408, %r1409, %r1295;
	// end inline asm
	ld.shared.u32 	%r1412, [%r2174+1792];
	ld.shared.u32 	%r1413, [%r2176+156];
	// begin inline asm
	dp4a.s32.s32 %r1411, %r1412, %r1413, %r1299;
	// end inline asm
	ld.shared.u32 	%r1416, [%r2174+1820];
	ld.shared.u32 	%r1417, [%r2176+144];
	// begin inline asm
	dp4a.s32.s32 %r1415, %r1416, %r1417, %r1303;
	// end inline asm
	ld.shared.u32 	%r1420, [%r2174+1820];
	ld.shared.u32 	%r1421, [%r2176+148];
	// begin inline asm
	dp4a.s32.s32 %r1419, %r1420, %r1421, %r1307;
	// end inline asm
	ld.shared.u32 	%r1424, [%r2174+1820];
	ld.shared.u32 	%r1425, [%r2176+152];
	// begin inline asm
	dp4a.s32.s32 %r1423, %r1424, %r1425, %r1311;
	// end inline asm
	ld.shared.u32 	%r1428, [%r2174+1820];
	ld.shared.u32 	%r1429, [%r2176+156];
	// begin inline asm
	dp4a.s32.s32 %r1427, %r1428, %r1429, %r1315;
	// end inline asm
	ld.shared.u32 	%r1432, [%r2174+1848];
	ld.shared.u32 	%r1433, [%r2176+144];
	// begin inline asm
	dp4a.s32.s32 %r1431, %r1432, %r1433, %r1319;
	// end inline asm
	ld.shared.u32 	%r1436, [%r2174+1848];
	ld.shared.u32 	%r1437, [%r2176+148];
	// begin inline asm
	dp4a.s32.s32 %r1435, %r1436, %r1437, %r1323;
	// end inline asm
	ld.shared.u32 	%r1440, [%r2174+1848];
	ld.shared.u32 	%r1441, [%r2176+152];
	// begin inline asm
	dp4a.s32.s32 %r1439, %r1440, %r1441, %r1327;
	// end inline asm
	ld.shared.u32 	%r1444, [%r2174+1848];
	ld.shared.u32 	%r1445, [%r2176+156];
	// begin inline asm
	dp4a.s32.s32 %r1443, %r1444, %r1445, %r1331;
	// end inline asm
	ld.shared.u32 	%r1448, [%r2174+1876];
	ld.shared.u32 	%r1449, [%r2176+144];
	// begin inline asm
	dp4a.s32.s32 %r1447, %r1448, %r1449, %r1335;
	// end inline asm
	ld.shared.u32 	%r1452, [%r2174+1876];
	ld.shared.u32 	%r1453, [%r2176+148];
	// begin inline asm
	dp4a.s32.s32 %r1451, %r1452, %r1453, %r1339;
	// end inline asm
	ld.shared.u32 	%r1456, [%r2174+1876];
	ld.shared.u32 	%r1457, [%r2176+152];
	// begin inline asm
	dp4a.s32.s32 %r1455, %r1456, %r1457, %r1343;
	// end inline asm
	ld.shared.u32 	%r1460, [%r2174+1876];
	ld.shared.u32 	%r1461, [%r2176+156];
	// begin inline asm
	dp4a.s32.s32 %r1459, %r1460, %r1461, %r1347;
	// end inline asm
	ld.shared.u32 	%r1464, [%r2174+1904];
	ld.shared.u32 	%r1465, [%r2176+144];
	// begin inline asm
	dp4a.s32.s32 %r1463, %r1464, %r1465, %r1351;
	// end inline asm
	ld.shared.u32 	%r1468, [%r2174+1904];
	ld.shared.u32 	%r1469, [%r2176+148];
	// begin inline asm
	dp4a.s32.s32 %r1467, %r1468, %r1469, %r1355;
	// end inline asm
	ld.shared.u32 	%r1472, [%r2174+1904];
	ld.shared.u32 	%r1473, [%r2176+152];
	// begin inline asm
	dp4a.s32.s32 %r1471, %r1472, %r1473, %r1359;
	// end inline asm
	ld.shared.u32 	%r1476, [%r2174+1904];
	ld.shared.u32 	%r1477, [%r2176+156];
	// begin inline asm
	dp4a.s32.s32 %r1475, %r1476, %r1477, %r1363;
	// end inline asm
	ld.shared.u32 	%r1480, [%r2174+1932];
	ld.shared.u32 	%r1481, [%r2176+144];
	// begin inline asm
	dp4a.s32.s32 %r1479, %r1480, %r1481, %r1367;
	// end inline asm
	ld.shared.u32 	%r1484, [%r2174+1932];
	ld.shared.u32 	%r1485, [%r2176+148];
	// begin inline asm
	dp4a.s32.s32 %r1483, %r1484, %r1485, %r1371;
	// end inline asm
	ld.shared.u32 	%r1488, [%r2174+1932];
	ld.shared.u32 	%r1489, [%r2176+152];
	// begin inline asm
	dp4a.s32.s32 %r1487, %r1488, %r1489, %r1375;
	// end inline asm
	ld.shared.u32 	%r1492, [%r2174+1932];
	ld.shared.u32 	%r1493, [%r2176+156];
	// begin inline asm
	dp4a.s32.s32 %r1491, %r1492, %r1493, %r1379;
	// end inline asm
	ld.shared.u32 	%r1496, [%r2174+1960];
	ld.shared.u32 	%r1497, [%r2176+160];
	// begin inline asm
	dp4a.s32.s32 %r1495, %r1496, %r1497, %r1383;
	// end inline asm
	ld.shared.u32 	%r1500, [%r2174+1960];
	ld.shared.u32 	%r1501, [%r2176+164];
	// begin inline asm
	dp4a.s32.s32 %r1499, %r1500, %r1501, %r1387;
	// end inline asm
	ld.shared.u32 	%r1504, [%r2174+1960];
	ld.shared.u32 	%r1505, [%r2176+168];
	// begin inline asm
	dp4a.s32.s32 %r1503, %r1504, %r1505, %r1391;
	// end inline asm
	ld.shared.u32 	%r1508, [%r2174+1960];
	ld.shared.u32 	%r1509, [%r2176+172];
	// begin inline asm
	dp4a.s32.s32 %r1507, %r1508, %r1509, %r1395;
	// end inline asm
	ld.shared.u32 	%r1512, [%r2174+1988];
	ld.shared.u32 	%r1513, [%r2176+160];
	// begin inline asm
	dp4a.s32.s32 %r1511, %r1512, %r1513, %r1399;
	// end inline asm
	ld.shared.u32 	%r1516, [%r2174+1988];
	ld.shared.u32 	%r1517, [%r2176+164];
	// begin inline asm
	dp4a.s32.s32 %r1515, %r1516, %r1517, %r1403;
	// end inline asm
	ld.shared.u32 	%r1520, [%r2174+1988];
	ld.shared.u32 	%r1521, [%r2176+168];
	// begin inline asm
	dp4a.s32.s32 %r1519, %r1520, %r1521, %r1407;
	// end inline asm
	ld.shared.u32 	%r1524, [%r2174+1988];
	ld.shared.u32 	%r1525, [%r2176+172];
	// begin inline asm
	dp4a.s32.s32 %r1523, %r1524, %r1525, %r1411;
	// end inline asm
	ld.shared.u32 	%r1528, [%r2174+2016];
	ld.shared.u32 	%r1529, [%r2176+160];
	// begin inline asm
	dp4a.s32.s32 %r1527, %r1528, %r1529, %r1415;
	// end inline asm
	ld.shared.u32 	%r1532, [%r2174+2016];
	ld.shared.u32 	%r1533, [%r2176+164];
	// begin inline asm
	dp4a.s32.s32 %r1531, %r1532, %r1533, %r1419;
	// end inline asm
	ld.shared.u32 	%r1536, [%r2174+2016];
	ld.shared.u32 	%r1537, [%r2176+168];
	// begin inline asm
	dp4a.s32.s32 %r1535, %r1536, %r1537, %r1423;
	// end inline asm
	ld.shared.u32 	%r1540, [%r2174+2016];
	ld.shared.u32 	%r1541, [%r2176+172];
	// begin inline asm
	dp4a.s32.s32 %r1539, %r1540, %r1541, %r1427;
	// end inline asm
	ld.shared.u32 	%r1544, [%r2174+2044];
	ld.shared.u32 	%r1545, [%r2176+160];
	// begin inline asm
	dp4a.s32.s32 %r1543, %r1544, %r1545, %r1431;
	// end inline asm
	ld.shared.u32 	%r1548, [%r2174+2044];
	ld.shared.u32 	%r1549, [%r2176+164];
	// begin inline asm
	dp4a.s32.s32 %r1547, %r1548, %r1549, %r1435;
	// end inline asm
	ld.shared.u32 	%r1552, [%r2174+2044];
	ld.shared.u32 	%r1553, [%r2176+168];
	// begin inline asm
	dp4a.s32.s32 %r1551, %r1552, %r1553, %r1439;
	// end inline asm
	ld.shared.u32 	%r1556, [%r2174+2044];
	ld.shared.u32 	%r1557, [%r2176+172];
	// begin inline asm
	dp4a.s32.s32 %r1555, %r1556, %r1557, %r1443;
	// end inline asm
	ld.shared.u32 	%r1560, [%r2174+2072];
	ld.shared.u32 	%r1561, [%r2176+160];
	// begin inline asm
	dp4a.s32.s32 %r1559, %r1560, %r1561, %r1447;
	// end inline asm
	ld.shared.u32 	%r1564, [%r2174+2072];
	ld.shared.u32 	%r1565, [%r2176+164];
	// begin inline asm
	dp4a.s32.s32 %r1563, %r1564, %r1565, %r1451;
	// end inline asm
	ld.shared.u32 	%r1568, [%r2174+2072];
	ld.shared.u32 	%r1569, [%r2176+168];
	// begin inline asm
	dp4a.s32.s32 %r1567, %r1568, %r1569, %r1455;
	// end inline asm
	ld.shared.u32 	%r1572, [%r2174+2072];
	ld.shared.u32 	%r1573, [%r2176+172];
	// begin inline asm
	dp4a.s32.s32 %r1571, %r1572, %r1573, %r1459;
	// end inline asm
	ld.shared.u32 	%r1576, [%r2174+2100];
	ld.shared.u32 	%r1577, [%r2176+160];
	// begin inline asm
	dp4a.s32.s32 %r1575, %r1576, %r1577, %r1463;
	// end inline asm
	ld.shared.u32 	%r1580, [%r2174+2100];
	ld.shared.u32 	%r1581, [%r2176+164];
	// begin inline asm
	dp4a.s32.s32 %r1579, %r1580, %r1581, %r1467;
	// end inline asm
	ld.shared.u32 	%r1584, [%r2174+2100];
	ld.shared.u32 	%r1585, [%r2176+168];
	// begin inline asm
	dp4a.s32.s32 %r1583, %r1584, %r1585, %r1471;
	// end inline asm
	ld.shared.u32 	%r1588, [%r2174+2100];
	ld.shared.u32 	%r1589, [%r2176+172];
	// begin inline asm
	dp4a.s32.s32 %r1587, %r1588, %r1589, %r1475;
	// end inline asm
	ld.shared.u32 	%r1592, [%r2174+2128];
	ld.shared.u32 	%r1593, [%r2176+160];
	// begin inline asm
	dp4a.s32.s32 %r1591, %r1592, %r1593, %r1479;
	// end inline asm
	ld.shared.u32 	%r1596, [%r2174+2128];
	ld.shared.u32 	%r1597, [%r2176+164];
	// begin inline asm
	dp4a.s32.s32 %r1595, %r1596, %r1597, %r1483;
	// end inline asm
	ld.shared.u32 	%r1600, [%r2174+2128];
	ld.shared.u32 	%r1601, [%r2176+168];
	// begin inline asm
	dp4a.s32.s32 %r1599, %r1600, %r1601, %r1487;
	// end inline asm
	ld.shared.u32 	%r1604, [%r2174+2128];
	ld.shared.u32 	%r1605, [%r2176+172];
	// begin inline asm
	dp4a.s32.s32 %r1603, %r1604, %r1605, %r1491;
	// end inline asm
	ld.shared.u32 	%r1608, [%r2174+2156];
	ld.shared.u32 	%r1609, [%r2176+176];
	// begin inline asm
	dp4a.s32.s32 %r1607, %r1608, %r1609, %r1495;
	// end inline asm
	ld.shared.u32 	%r1612, [%r2174+2156];
	ld.shared.u32 	%r1613, [%r2176+180];
	// begin inline asm
	dp4a.s32.s32 %r1611, %r1612, %r1613, %r1499;
	// end inline asm
	ld.shared.u32 	%r1616, [%r2174+2156];
	ld.shared.u32 	%r1617, [%r2176+184];
	// begin inline asm
	dp4a.s32.s32 %r1615, %r1616, %r1617, %r1503;
	// end inline asm
	ld.shared.u32 	%r1620, [%r2174+2156];
	ld.shared.u32 	%r1621, [%r2176+188];
	// begin inline asm
	dp4a.s32.s32 %r1619, %r1620, %r1621, %r1507;
	// end inline asm
	ld.shared.u32 	%r1624, [%r2174+2184];
	ld.shared.u32 	%r1625, [%r2176+176];
	// begin inline asm
	dp4a.s32.s32 %r1623, %r1624, %r1625, %r1511;
	// end inline asm
	ld.shared.u32 	%r1628, [%r2174+2184];
	ld.shared.u32 	%r1629, [%r2176+180];
	// begin inline asm
	dp4a.s32.s32 %r1627, %r1628, %r1629, %r1515;
	// end inline asm
	ld.shared.u32 	%r1632, [%r2174+2184];
	ld.shared.u32 	%r1633, [%r2176+184];
	// begin inline asm
	dp4a.s32.s32 %r1631, %r1632, %r1633, %r1519;
	// end inline asm
	ld.shared.u32 	%r1636, [%r2174+2184];
	ld.shared.u32 	%r1637, [%r2176+188];
	// begin inline asm
	dp4a.s32.s32 %r1635, %r1636, %r1637, %r1523;
	// end inline asm
	ld.shared.u32 	%r1640, [%r2174+2212];
	ld.shared.u32 	%r1641, [%r2176+176];
	// begin inline asm
	dp4a.s32.s32 %r1639, %r1640, %r1641, %r1527;
	// end inline asm
	ld.shared.u32 	%r1644, [%r2174+2212];
	ld.shared.u32 	%r1645, [%r2176+180];
	// begin inline asm
	dp4a.s32.s32 %r1643, %r1644, %r1645, %r1531;
	// end inline asm
	ld.shared.u32 	%r1648, [%r2174+2212];
	ld.shared.u32 	%r1649, [%r2176+184];
	// begin inline asm
	dp4a.s32.s32 %r1647, %r1648, %r1649, %r1535;
	// end inline asm
	ld.shared.u32 	%r1652, [%r2174+2212];
	ld.shared.u32 	%r1653, [%r2176+188];
	// begin inline asm
	dp4a.s32.s32 %r1651, %r1652, %r1653, %r1539;
	// end inline asm
	ld.shared.u32 	%r1656, [%r2174+2240];
	ld.shared.u32 	%r1657, [%r2176+176];
	// begin inline asm
	dp4a.s32.s32 %r1655, %r1656, %r1657, %r1543;
	// end inline asm
	ld.shared.u32 	%r1660, [%r2174+2240];
	ld.shared.u32 	%r1661, [%r2176+180];
	// begin inline asm
	dp4a.s32.s32 %r1659, %r1660, %r1661, %r1547;
	// end inline asm
	ld.shared.u32 	%r1664, [%r2174+2240];
	ld.shared.u32 	%r1665, [%r2176+184];
	// begin inline asm
	dp4a.s32.s32 %r1663, %r1664, %r1665, %r1551;
	// end inline asm
	ld.shared.u32 	%r1668, [%r2174+2240];
	ld.shared.u32 	%r1669, [%r2176+188];
	// begin inline asm
	dp4a.s32.s32 %r1667, %r1668, %r1669, %r1555;
	// end inline asm
	ld.shared.u32 	%r1672, [%r2174+2268];
	ld.shared.u32 	%r1673, [%r2176+176];
	// begin inline asm
	dp4a.s32.s32 %r1671, %r1672, %r1673, %r1559;
	// end inline asm
	ld.shared.u32 	%r1676, [%r2174+2268];
	ld.shared.u32 	%r1677, [%r2176+180];
	// begin inline asm
	dp4a.s32.s32 %r1675, %r1676, %r1677, %r1563;
	// end inline asm
	ld.shared.u32 	%r1680, [%r2174+2268];
	ld.shared.u32 	%r1681, [%r2176+184];
	// begin inline asm
	dp4a.s32.s32 %r1679, %r1680, %r1681, %r1567;
	// end inline asm
	ld.shared.u32 	%r1684, [%r2174+2268];
	ld.shared.u32 	%r1685, [%r2176+188];
	// begin inline asm
	dp4a.s32.s32 %r1683, %r1684, %r1685, %r1571;
	// end inline asm
	ld.shared.u32 	%r1688, [%r2174+2296];
	ld.shared.u32 	%r1689, [%r2176+176];
	// begin inline asm
	dp4a.s32.s32 %r1687, %r1688, %r1689, %r1575;
	// end inline asm
	ld.shared.u32 	%r1692, [%r2174+2296];
	ld.shared.u32 	%r1693, [%r2176+180];
	// begin inline asm
	dp4a.s32.s32 %r1691, %r1692, %r1693, %r1579;
	// end inline asm
	ld.shared.u32 	%r1696, [%r2174+2296];
	ld.shared.u32 	%r1697, [%r2176+184];
	// begin inline asm
	dp4a.s32.s32 %r1695, %r1696, %r1697, %r1583;
	// end inline asm
	ld.shared.u32 	%r1700, [%r2174+2296];
	ld.shared.u32 	%r1701, [%r2176+188];
	// begin inline asm
	dp4a.s32.s32 %r1699, %r1700, %r1701, %r1587;
	// end inline asm
	ld.shared.u32 	%r1704, [%r2174+2324];
	ld.shared.u32 	%r1705, [%r2176+176];
	// begin inline asm
	dp4a.s32.s32 %r1703, %r1704, %r1705, %r1591;
	// end inline asm
	ld.shared.u32 	%r1708, [%r2174+2324];
	ld.shared.u32 	%r1709, [%r2176+180];
	// begin inline asm
	dp4a.s32.s32 %r1707, %r1708, %r1709, %r1595;
	// end inline asm
	ld.shared.u32 	%r1712, [%r2174+2324];
	ld.shared.u32 	%r1713, [%r2176+184];
	// begin inline asm
	dp4a.s32.s32 %r1711, %r1712, %r1713, %r1599;
	// end inline asm
	ld.shared.u32 	%r1716, [%r2174+2324];
	ld.shared.u32 	%r1717, [%r2176+188];
	// begin inline asm
	dp4a.s32.s32 %r1715, %r1716, %r1717, %r1603;
	// end inline asm
	ld.shared.u32 	%r1720, [%r2174+2352];
	ld.shared.u32 	%r1721, [%r2176+192];
	// begin inline asm
	dp4a.s32.s32 %r1719, %r1720, %r1721, %r1607;
	// end inline asm
	ld.shared.u32 	%r1724, [%r2174+2352];
	ld.shared.u32 	%r1725, [%r2176+196];
	// begin inline asm
	dp4a.s32.s32 %r1723, %r1724, %r1725, %r1611;
	// end inline asm
	ld.shared.u32 	%r1728, [%r2174+2352];
	ld.shared.u32 	%r1729, [%r2176+200];
	// begin inline asm
	dp4a.s32.s32 %r1727, %r1728, %r1729, %r1615;
	// end inline asm
	ld.shared.u32 	%r1732, [%r2174+2352];
	ld.shared.u32 	%r1733, [%r2176+204];
	// begin inline asm
	dp4a.s32.s32 %r1731, %r1732, %r1733, %r1619;
	// end inline asm
	ld.shared.u32 	%r1736, [%r2174+2380];
	ld.shared.u32 	%r1737, [%r2176+192];
	// begin inline asm
	dp4a.s32.s32 %r1735, %r1736, %r1737, %r1623;
	// end inline asm
	ld.shared.u32 	%r1740, [%r2174+2380];
	ld.shared.u32 	%r1741, [%r2176+196];
	// begin inline asm
	dp4a.s32.s32 %r1739, %r1740, %r1741, %r1627;
	// end inline asm
	ld.shared.u32 	%r1744, [%r2174+2380];
	ld.shared.u32 	%r1745, [%r2176+200];
	// begin inline asm
	dp4a.s32.s32 %r1743, %r1744, %r1745, %r1631;
	// end inline asm
	ld.shared.u32 	%r1748, [%r2174+2380];
	ld.shared.u32 	%r1749, [%r2176+204];
	// begin inline asm
	dp4a.s32.s32 %r1747, %r1748, %r1749, %r1635;
	// end inline asm
	ld.shared.u32 	%r1752, [%r2174+2408];
	ld.shared.u32 	%r1753, [%r2176+192];
	// begin inline asm
	dp4a.s32.s32 %r1751, %r1752, %r1753, %r1639;
	// end inline asm
	ld.shared.u32 	%r1756, [%r2174+2408];
	ld.shared.u32 	%r1757, [%r2176+196];
	// begin inline asm
	dp4a.s32.s32 %r1755, %r1756, %r1757, %r1643;
	// end inline asm
	ld.shared.u32 	%r1760, [%r2174+2408];
	ld.shared.u32 	%r1761, [%r2176+200];
	// begin inline asm
	dp4a.s32.s32 %r1759, %r1760, %r1761, %r1647;
	// end inline asm
	ld.shared.u32 	%r1764, [%r2174+2408];
	ld.shared.u32 	%r1765, [%r2176+204];
	// begin inline asm
	dp4a.s32.s32 %r1763, %r1764, %r1765, %r1651;
	// end inline asm
	ld.shared.u32 	%r1768, [%r2174+2436];
	ld.shared.u32 	%r1769, [%r2176+192];
	// begin inline asm
	dp4a.s32.s32 %r1767, %r1768, %r1769, %r1655;
	// end inline asm
	ld.shared.u32 	%r1772, [%r2174+2436];
	ld.shared.u32 	%r1773, [%r2176+196];
	// begin inline asm
	dp4a.s32.s32 %r1771, %r1772, %r1773, %r1659;
	// end inline asm
	ld.shared.u32 	%r1776, [%r2174+2436];
	ld.shared.u32 	%r1777, [%r2176+200];
	// begin inline asm
	dp4a.s32.s32 %r1775, %r1776, %r1777, %r1663;
	// end inline asm
	ld.shared.u32 	%r1780, [%r2174+2436];
	ld.shared.u32 	%r1781, [%r2176+204];
	// begin inline asm
	dp4a.s32.s32 %r1779, %r1780, %r1781, %r1667;
	// end inline asm
	ld.shared.u32 	%r1784, [%r2174+2464];
	ld.shared.u32 	%r1785, [%r2176+192];
	// begin inline asm
	dp4a.s32.s32 %r1783, %r1784, %r1785, %r1671;
	// end inline asm
	ld.shared.u32 	%r1788, [%r2174+2464];
	ld.shared.u32 	%r1789, [%r2176+196];
	// begin inline asm
	dp4a.s32.s32 %r1787, %r1788, %r1789, %r1675;
	// end inline asm
	ld.shared.u32 	%r1792, [%r2174+2464];
	ld.shared.u32 	%r1793, [%r2176+200];
	// begin inline asm
	dp4a.s32.s32 %r1791, %r1792, %r1793, %r1679;
	// end inline asm
	ld.shared.u32 	%r1796, [%r2174+2464];
	ld.shared.u32 	%r1797, [%r2176+204];
	// begin inline asm
	dp4a.s32.s32 %r1795, %r1796, %r1797, %r1683;
	// end inline asm
	ld.shared.u32 	%r1800, [%r2174+2492];
	ld.shared.u32 	%r1801, [%r2176+192];
	// begin inline asm
	dp4a.s32.s32 %r1799, %r1800, %r1801, %r1687;
	// end inline asm
	ld.shared.u32 	%r1804, [%r2174+2492];
	ld.shared.u32 	%r1805, [%r2176+196];
	// begin inline asm
	dp4a.s32.s32 %r1803, %r1804, %r1805, %r1691;
	// end inline asm
	ld.shared.u32 	%r1808, [%r2174+2492];
	ld.shared.u32 	%r1809, [%r2176+200];
	// begin inline asm
	dp4a.s32.s32 %r1807, %r1808, %r1809, %r1695;
	// end inline asm
	ld.shared.u32 	%r1812, [%r2174+2492];
	ld.shared.u32 	%r1813, [%r2176+204];
	// begin inline asm
	dp4a.s32.s32 %r1811, %r1812, %r1813, %r1699;
	// end inline asm
	ld.shared.u32 	%r1816, [%r2174+2520];
	ld.shared.u32 	%r1817, [%r2176+192];
	// begin inline asm
	dp4a.s32.s32 %r1815, %r1816, %r1817, %r1703;
	// end inline asm
	ld.shared.u32 	%r1820, [%r2174+2520];
	ld.shared.u32 	%r1821, [%r2176+196];
	// begin inline asm
	dp4a.s32.s32 %r1819, %r1820, %r1821, %r1707;
	// end inline asm
	ld.shared.u32 	%r1824, [%r2174+2520];
	ld.shared.u32 	%r1825, [%r2176+200];
	// begin inline asm
	dp4a.s32.s32 %r1823, %r1824, %r1825, %r1711;
	// end inline asm
	ld.shared.u32 	%r1828, [%r2174+2520];
	ld.shared.u32 	%r1829, [%r2176+204];
	// begin inline asm
	dp4a.s32.s32 %r1827, %r1828, %r1829, %r1715;
	// end inline asm
	ld.shared.u32 	%r1832, [%r2174+2548];
	ld.shared.u32 	%r1833, [%r2176+208];
	// begin inline asm
	dp4a.s32.s32 %r1831, %r1832, %r1833, %r1719;
	// end inline asm
	ld.shared.u32 	%r1836, [%r2174+2548];
	ld.shared.u32 	%r1837, [%r2176+212];
	// begin inline asm
	dp4a.s32.s32 %r1835, %r1836, %r1837, %r1723;
	// end inline asm
	ld.shared.u32 	%r1840, [%r2174+2548];
	ld.shared.u32 	%r1841, [%r2176+216];
	// begin inline asm
	dp4a.s32.s32 %r1839, %r1840, %r1841, %r1727;
	// end inline asm
	ld.shared.u32 	%r1844, [%r2174+2548];
	ld.shared.u32 	%r1845, [%r2176+220];
	// begin inline asm
	dp4a.s32.s32 %r1843, %r1844, %r1845, %r1731;
	// end inline asm
	ld.shared.u32 	%r1848, [%r2174+2576];
	ld.shared.u32 	%r1849, [%r2176+208];
	// begin inline asm
	dp4a.s32.s32 %r1847, %r1848, %r1849, %r1735;
	// end inline asm
	ld.shared.u32 	%r1852, [%r2174+2576];
	ld.shared.u32 	%r1853, [%r2176+212];
	// begin inline asm
	dp4a.s32.s32 %r1851, %r1852, %r1853, %r1739;
	// end inline asm
	ld.shared.u32 	%r1856, [%r2174+2576];
	ld.shared.u32 	%r1857, [%r2176+216];
	// begin inline asm
	dp4a.s32.s32 %r1855, %r1856, %r1857, %r1743;
	// end inline asm
	ld.shared.u32 	%r1860, [%r2174+2576];
	ld.shared.u32 	%r1861, [%r2176+220];
	// begin inline asm
	dp4a.s32.s32 %r1859, %r1860, %r1861, %r1747;
	// end inline asm
	ld.shared.u32 	%r1864, [%r2174+2604];
	ld.shared.u32 	%r1865, [%r2176+208];
	// begin inline asm
	dp4a.s32.s32 %r1863, %r1864, %r1865, %r1751;
	// end inline asm
	ld.shared.u32 	%r1868, [%r2174+2604];
	ld.shared.u32 	%r1869, [%r2176+212];
	// begin inline asm
	dp4a.s32.s32 %r1867, %r1868, %r1869, %r1755;
	// end inline asm
	ld.shared.u32 	%r1872, [%r2174+2604];
	ld.shared.u32 	%r1873, [%r2176+216];
	// begin inline asm
	dp4a.s32.s32 %r1871, %r1872, %r1873, %r1759;
	// end inline asm
	ld.shared.u32 	%r1876, [%r2174+2604];
	ld.shared.u32 	%r1877, [%r2176+220];
	// begin inline asm
	dp4a.s32.s32 %r1875, %r1876, %r1877, %r1763;
	// end inline asm
	ld.shared.u32 	%r1880, [%r2174+2632];
	ld.shared.u32 	%r1881, [%r2176+208];
	// begin inline asm
	dp4a.s32.s32 %r1879, %r1880, %r1881, %r1767;
	// end inline asm
	ld.shared.u32 	%r1884, [%r2174+2632];
	ld.shared.u32 	%r1885, [%r2176+212];
	// begin inline asm
	dp4a.s32.s32 %r1883, %r1884, %r1885, %r1771;
	// end inline asm
	ld.shared.u32 	%r1888, [%r2174+2632];
	ld.shared.u32 	%r1889, [%r2176+216];
	// begin inline asm
	dp4a.s32.s32 %r1887, %r1888, %r1889, %r1775;
	// end inline asm
	ld.shared.u32 	%r1892, [%r2174+2632];
	ld.shared.u32 	%r1893, [%r2176+220];
	// begin inline asm
	dp4a.s32.s32 %r1891, %r1892, %r1893, %r1779;
	// end inline asm
	ld.shared.u32 	%r1896, [%r2174+2660];
	ld.shared.u32 	%r1897, [%r2176+208];
	// begin inline asm
	dp4a.s32.s32 %r1895, %r1896, %r1897, %r1783;
	// end inline asm
	ld.shared.u32 	%r1900, [%r2174+2660];
	ld.shared.u32 	%r1901, [%r2176+212];
	// begin inline asm
	dp4a.s32.s32 %r1899, %r1900, %r1901, %r1787;
	// end inline asm
	ld.shared.u32 	%r1904, [%r2174+2660];
	ld.shared.u32 	%r1905, [%r2176+216];
	// begin inline asm
	dp4a.s32.s32 %r1903, %r1904, %r1905, %r1791;
	// end inline asm
	ld.shared.u32 	%r1908, [%r2174+2660];
	ld.shared.u32 	%r1909, [%r2176+220];
	// begin inline asm
	dp4a.s32.s32 %r1907, %r1908, %r1909, %r1795;
	// end inline asm
	ld.shared.u32 	%r1912, [%r2174+2688];
	ld.shared.u32 	%r1913, [%r2176+208];
	// begin inline asm
	dp4a.s32.s32 %r1911, %r1912, %r1913, %r1799;
	// end inline asm
	ld.shared.u32 	%r1916, [%r2174+2688];
	ld.shared.u32 	%r1917, [%r2176+212];
	// begin inline asm
	dp4a.s32.s32 %r1915, %r1916, %r1917, %r1803;
	// end inline asm
	ld.shared.u32 	%r1920, [%r2174+2688];
	ld.shared.u32 	%r1921, [%r2176+216];
	// begin inline asm
	dp4a.s32.s32 %r1919, %r1920, %r1921, %r1807;
	// end inline asm
	ld.shared.u32 	%r1924, [%r2174+2688];
	ld.shared.u32 	%r1925, [%r2176+220];
	// begin inline asm
	dp4a.s32.s32 %r1923, %r1924, %r1925, %r1811;
	// end inline asm
	ld.shared.u32 	%r1928, [%r2174+2716];
	ld.shared.u32 	%r1929, [%r2176+208];
	// begin inline asm
	dp4a.s32.s32 %r1927, %r1928, %r1929, %r1815;
	// end inline asm
	ld.shared.u32 	%r1932, [%r2174+2716];
	ld.shared.u32 	%r1933, [%r2176+212];
	// begin inline asm
	dp4a.s32.s32 %r1931, %r1932, %r1933, %r1819;
	// end inline asm
	ld.shared.u32 	%r1936, [%r2174+2716];
	ld.shared.u32 	%r1937, [%r2176+216];
	// begin inline asm
	dp4a.s32.s32 %r1935, %r1936, %r1937, %r1823;
	// end inline asm
	ld.shared.u32 	%r1940, [%r2174+2716];
	ld.shared.u32 	%r1941, [%r2176+220];
	// begin inline asm
	dp4a.s32.s32 %r1939, %r1940, %r1941, %r1827;
	// end inline asm
	ld.shared.u32 	%r1944, [%r2174+2744];
	ld.shared.u32 	%r1945, [%r2176+224];
	// begin inline asm
	dp4a.s32.s32 %r1943, %r1944, %r1945, %r1831;
	// end inline asm
	ld.shared.u32 	%r1948, [%r2174+2744];
	ld.shared.u32 	%r1949, [%r2176+228];
	// begin inline asm
	dp4a.s32.s32 %r1947, %r1948, %r1949, %r1835;
	// end inline asm
	ld.shared.u32 	%r1952, [%r2174+2744];
	ld.shared.u32 	%r1953, [%r2176+232];
	// begin inline asm
	dp4a.s32.s32 %r1951, %r1952, %r1953, %r1839;
	// end inline asm
	ld.shared.u32 	%r1956, [%r2174+2744];
	ld.shared.u32 	%r1957, [%r2176+236];
	// begin inline asm
	dp4a.s32.s32 %r1955, %r1956, %r1957, %r1843;
	// end inline asm
	ld.shared.u32 	%r1960, [%r2174+2772];
	ld.shared.u32 	%r1961, [%r2176+224];
	// begin inline asm
	dp4a.s32.s32 %r1959, %r1960, %r1961, %r1847;
	// end inline asm
	ld.shared.u32 	%r1964, [%r2174+2772];
	ld.shared.u32 	%r1965, [%r2176+228];
	// begin inline asm
	dp4a.s32.s32 %r1963, %r1964, %r1965, %r1851;
	// end inline asm
	ld.shared.u32 	%r1968, [%r2174+2772];
	ld.shared.u32 	%r1969, [%r2176+232];
	// begin inline asm
	dp4a.s32.s32 %r1967, %r1968, %r1969, %r1855;
	// end inline asm
	ld.shared.u32 	%r1972, [%r2174+2772];
	ld.shared.u32 	%r1973, [%r2176+236];
	// begin inline asm
	dp4a.s32.s32 %r1971, %r1972, %r1973, %r1859;
	// end inline asm
	ld.shared.u32 	%r1976, [%r2174+2800];
	ld.shared.u32 	%r1977, [%r2176+224];
	// begin inline asm
	dp4a.s32.s32 %r1975, %r1976, %r1977, %r1863;
	// end inline asm
	ld.shared.u32 	%r1980, [%r2174+2800];
	ld.shared.u32 	%r1981, [%r2176+228];
	// begin inline asm
	dp4a.s32.s32 %r1979, %r1980, %r1981, %r1867;
	// end inline asm
	ld.shared.u32 	%r1984, [%r2174+2800];
	ld.shared.u32 	%r1985, [%r2176+232];
	// begin inline asm
	dp4a.s32.s32 %r1983, %r1984, %r1985, %r1871;
	// end inline asm
	ld.shared.u32 	%r1988, [%r2174+2800];
	ld.shared.u32 	%r1989, [%r2176+236];
	// begin inline asm
	dp4a.s32.s32 %r1987, %r1988, %r1989, %r1875;
	// end inline asm
	ld.shared.u32 	%r1992, [%r2174+2828];
	ld.shared.u32 	%r1993, [%r2176+224];
	// begin inline asm
	dp4a.s32.s32 %r1991, %r1992, %r1993, %r1879;
	// end inline asm
	ld.shared.u32 	%r1996, [%r2174+2828];
	ld.shared.u32 	%r1997, [%r2176+228];
	// begin inline asm
	dp4a.s32.s32 %r1995, %r1996, %r1997, %r1883;
	// end inline asm
	ld.shared.u32 	%r2000, [%r2174+2828];
	ld.shared.u32 	%r2001, [%r2176+232];
	// begin inline asm
	dp4a.s32.s32 %r1999, %r2000, %r2001, %r1887;
	// end inline asm
	ld.shared.u32 	%r2004, [%r2174+2828];
	ld.shared.u32 	%r2005, [%r2176+236];
	// begin inline asm
	dp4a.s32.s32 %r2003, %r2004, %r2005, %r1891;
	// end inline asm
	ld.shared.u32 	%r2008, [%r2174+2856];
	ld.shared.u32 	%r2009, [%r2176+224];
	// begin inline asm
	dp4a.s32.s32 %r2007, %r2008, %r2009, %r1895;
	// end inline asm
	ld.shared.u32 	%r2012, [%r2174+2856];
	ld.shared.u32 	%r2013, [%r2176+228];
	// begin inline asm
	dp4a.s32.s32 %r2011, %r2012, %r2013, %r1899;
	// end inline asm
	ld.shared.u32 	%r2016, [%r2174+2856];
	ld.shared.u32 	%r2017, [%r2176+232];
	// begin inline asm
	dp4a.s32.s32 %r2015, %r2016, %r2017, %r1903;
	// end inline asm
	ld.shared.u32 	%r2020, [%r2174+2856];
	ld.shared.u32 	%r2021, [%r2176+236];
	// begin inline asm
	dp4a.s32.s32 %r2019, %r2020, %r2021, %r1907;
	// end inline asm
	ld.shared.u32 	%r2024, [%r2174+2884];
	ld.shared.u32 	%r2025, [%r2176+224];
	// begin inline asm
	dp4a.s32.s32 %r2023, %r2024, %r2025, %r1911;
	// end inline asm
	ld.shared.u32 	%r2028, [%r2174+2884];
	ld.shared.u32 	%r2029, [%r2176+228];
	// begin inline asm
	dp4a.s32.s32 %r2027, %r2028, %r2029, %r1915;
	// end inline asm
	ld.shared.u32 	%r2032, [%r2174+2884];
	ld.shared.u32 	%r2033, [%r2176+232];
	// begin inline asm
	dp4a.s32.s32 %r2031, %r2032, %r2033, %r1919;
	// end inline asm
	ld.shared.u32 	%r2036, [%r2174+2884];
	ld.shared.u32 	%r2037, [%r2176+236];
	// begin inline asm
	dp4a.s32.s32 %r2035, %r2036, %r2037, %r1923;
	// end inline asm
	ld.shared.u32 	%r2040, [%r2174+2912];
	ld.shared.u32 	%r2041, [%r2176+224];
	// begin inline asm
	dp4a.s32.s32 %r2039, %r2040, %r2041, %r1927;
	// end inline asm
	ld.shared.u32 	%r2044, [%r2174+2912];
	ld.shared.u32 	%r2045, [%r2176+228];
	// begin inline asm
	dp4a.s32.s32 %r2043, %r2044, %r2045, %r1931;
	// end inline asm
	ld.shared.u32 	%r2048, [%r2174+2912];
	ld.shared.u32 	%r2049, [%r2176+232];
	// begin inline asm
	dp4a.s32.s32 %r2047, %r2048, %r2049, %r1935;
	// end inline asm
	ld.shared.u32 	%r2052, [%r2174+2912];
	ld.shared.u32 	%r2053, [%r2176+236];
	// begin inline asm
	dp4a.s32.s32 %r2051, %r2052, %r2053, %r1939;
	// end inline asm
	ld.shared.u32 	%r2056, [%r2174+2940];
	ld.shared.u32 	%r2057, [%r2176+240];
	// begin inline asm
	dp4a.s32.s32 %r4268, %r2056, %r2057, %r1943;
	// end inline asm
	ld.shared.u32 	%r2060, [%r2174+2940];
	ld.shared.u32 	%r2061, [%r2176+244];
	// begin inline asm
	dp4a.s32.s32 %r4267, %r2060, %r2061, %r1947;
	// end inline asm
	ld.shared.u32 	%r2064, [%r2174+2940];
	ld.shared.u32 	%r2065, [%r2176+248];
	// begin inline asm
	dp4a.s32.s32 %r4266, %r2064, %r2065, %r1951;
	// end inline asm
	ld.shared.u32 	%r2068, [%r2174+2940];
	ld.shared.u32 	%r2069, [%r2176+252];
	// begin inline asm
	dp4a.s32.s32 %r4265, %r2068, %r2069, %r1955;
	// end inline asm
	ld.shared.u32 	%r2072, [%r2174+2968];
	ld.shared.u32 	%r2073, [%r2176+240];
	// begin inline asm
	dp4a.s32.s32 %r4264, %r2072, %r2073, %r1959;
	// end inline asm
	ld.shared.u32 	%r2076, [%r2174+2968];
	ld.shared.u32 	%r2077, [%r2176+244];
	// begin inline asm
	dp4a.s32.s32 %r4263, %r2076, %r2077, %r1963;
	// end inline asm
	ld.shared.u32 	%r2080, [%r2174+2968];
	ld.shared.u32 	%r2081, [%r2176+248];
	// begin inline asm
	dp4a.s32.s32 %r4262, %r2080, %r2081, %r1967;
	// end inline asm
	ld.shared.u32 	%r2084, [%r2174+2968];
	ld.shared.u32 	%r2085, [%r2176+252];
	// begin inline asm
	dp4a.s32.s32 %r4261, %r2084, %r2085, %r1971;
	// end inline asm
	ld.shared.u32 	%r2088, [%r2174+2996];
	ld.shared.u32 	%r2089, [%r2176+240];
	// begin inline asm
	dp4a.s32.s32 %r4260, %r2088, %r2089, %r1975;
	// end inline asm
	ld.shared.u32 	%r2092, [%r2174+2996];
	ld.shared.u32 	%r2093, [%r2176+244];
	// begin inline asm
	dp4a.s32.s32 %r4259, %r2092, %r2093, %r1979;
	// end inline asm
	ld.shared.u32 	%r2096, [%r2174+2996];
	ld.shared.u32 	%r2097, [%r2176+248];
	// begin inline asm
	dp4a.s32.s32 %r4258, %r2096, %r2097, %r1983;
	// end inline asm
	ld.shared.u32 	%r2100, [%r2174+2996];
	ld.shared.u32 	%r2101, [%r2176+252];
	// begin inline asm
	dp4a.s32.s32 %r4257, %r2100, %r2101, %r1987;
	// end inline asm
	ld.shared.u32 	%r2104, [%r2174+3024];
	ld.shared.u32 	%r2105, [%r2176+240];
	// begin inline asm
	dp4a.s32.s32 %r4256, %r2104, %r2105, %r1991;
	// end inline asm
	ld.shared.u32 	%r2108, [%r2174+3024];
	ld.shared.u32 	%r2109, [%r2176+244];
	// begin inline asm
	dp4a.s32.s32 %r4255, %r2108, %r2109, %r1995;
	// end inline asm
	ld.shared.u32 	%r2112, [%r2174+3024];
	ld.shared.u32 	%r2113, [%r2176+248];
	// begin inline asm
	dp4a.s32.s32 %r4254, %r2112, %r2113, %r1999;
	// end inline asm
	ld.shared.u32 	%r2116, [%r2174+3024];
	ld.shared.u32 	%r2117, [%r2176+252];
	// begin inline asm
	dp4a.s32.s32 %r4253, %r2116, %r2117, %r2003;
	// end inline asm
	ld.shared.u32 	%r2120, [%r2174+3052];
	ld.shared.u32 	%r2121, [%r2176+240];
	// begin inline asm
	dp4a.s32.s32 %r4252, %r2120, %r2121, %r2007;
	// end inline asm
	ld.shared.u32 	%r2124, [%r2174+3052];
	ld.shared.u32 	%r2125, [%r2176+244];
	// begin inline asm
	dp4a.s32.s32 %r4251, %r2124, %r2125, %r2011;
	// end inline asm
	ld.shared.u32 	%r2128, [%r2174+3052];
	ld.shared.u32 	%r2129, [%r2176+248];
	// begin inline asm
	dp4a.s32.s32 %r4250, %r2128, %r2129, %r2015;
	// end inline asm
	ld.shared.u32 	%r2132, [%r2174+3052];
	ld.shared.u32 	%r2133, [%r2176+252];
	// begin inline asm
	dp4a.s32.s32 %r4249, %r2132, %r2133, %r2019;
	// end inline asm
	ld.shared.u32 	%r2136, [%r2174+3080];
	ld.shared.u32 	%r2137, [%r2176+240];
	// begin inline asm
	dp4a.s32.s32 %r4248, %r2136, %r2137, %r2023;
	// end inline asm
	ld.shared.u32 	%r2140, [%r2174+3080];
	ld.shared.u32 	%r2141, [%r2176+244];
	// begin inline asm
	dp4a.s32.s32 %r4247, %r2140, %r2141, %r2027;
	// end inline asm
	ld.shared.u32 	%r2144, [%r2174+3080];
	ld.shared.u32 	%r2145, [%r2176+248];
	// begin inline asm
	dp4a.s32.s32 %r4246, %r2144, %r2145, %r2031;
	// end inline asm
	ld.shared.u32 	%r2148, [%r2174+3080];
	ld.shared.u32 	%r2149, [%r2176+252];
	// begin inline asm
	dp4a.s32.s32 %r4245, %r2148, %r2149, %r2035;
	// end inline asm
	ld.shared.u32 	%r2152, [%r2174+3108];
	ld.shared.u32 	%r2153, [%r2176+240];
	// begin inline asm
	dp4a.s32.s32 %r4244, %r2152, %r2153, %r2039;
	// end inline asm
	ld.shared.u32 	%r2156, [%r2174+3108];
	ld.shared.u32 	%r2157, [%r2176+244];
	// begin inline asm
	dp4a.s32.s32 %r4243, %r2156, %r2157, %r2043;
	// end inline asm
	ld.shared.u32 	%r2160, [%r2174+3108];
	ld.shared.u32 	%r2161, [%r2176+248];
	// begin inline asm
	dp4a.s32.s32 %r4242, %r2160, %r2161, %r2047;
	// end inline asm
	ld.shared.u32 	%r2164, [%r2174+3108];
	ld.shared.u32 	%r2165, [%r2176+252];
	// begin inline asm
	dp4a.s32.s32 %r4241, %r2164, %r2165, %r2051;
	// end inline asm
	add.s32 	%r4269, %r4269, 1;
	setp.ne.s32 	%p57, %r4269, 7;
	@%p57 bra 	$L__BB4_21;
	ld.param.u64 	%rd422, [fused_nn_conv2d_cast_fixed_point_multiply_add_cast_fixed_point_multiply_add_cast_15119380522063600768__kernel0_param_5];
	ld.param.u64 	%rd421, [fused_nn_conv2d_cast_fixed_point_multiply_add_cast_fixed_point_multiply_add_cast_15119380522063600768__kernel0_param_4];
	ld.param.u64 	%rd420, [fused_nn_conv2d_cast_fixed_point_multiply_add_cast_fixed_point_multiply_add_cast_15119380522063600768__kernel0_param_3];
	ld.param.u64 	%rd419, [fused_nn_conv2d_cast_fixed_point_multiply_add_cast_fixed_point_multiply_add_cast_15119380522063600768__kernel0_param_2];
	cvta.to.global.u64 	%rd73, %rd420;
	cvta.to.global.u64 	%rd74, %rd421;
	cvta.to.global.u64 	%rd75, %rd422;
	cvta.to.global.u64 	%rd76, %rd419;
	bar.sync 	0;
	add.s32 	%r3970, %r2173, %r3;
	ld.shared.u32 	%r2178, [%r3970+3136];
	add.s32 	%r3973, %r2175, %r2171;
	ld.shared.u32 	%r2179, [%r3973+4096];
	// begin inline asm
	dp4a.s32.s32 %r2177, %r2178, %r2179, %r4268;
	// end inline asm
	ld.shared.u32 	%r2182, [%r3970+3136];
	ld.shared.u32 	%r2183, [%r3973+4100];
	// begin inline asm
	dp4a.s32.s32 %r2181, %r2182, %r2183, %r4267;
	// end inline asm
	ld.shared.u32 	%r2186, [%r3970+3136];
	ld.shared.u32 	%r2187, [%r3973+4104];
	// begin inline asm
	dp4a.s32.s32 %r2185, %r2186, %r2187, %r4266;
	// end inline asm
	ld.shared.u32 	%r2190, [%r3970+3136];
	ld.shared.u32 	%r2191, [%r3973+4108];
	// begin inline asm
	dp4a.s32.s32 %r2189, %r2190, %r2191, %r4265;
	// end inline asm
	ld.shared.u32 	%r2194, [%r3970+3164];
	ld.shared.u32 	%r2195, [%r3973+4096];
	// begin inline asm
	dp4a.s32.s32 %r2193, %r2194, %r2195, %r4264;
	// end inline asm
	ld.shared.u32 	%r2198, [%r3970+3164];
	ld.shared.u32 	%r2199, [%r3973+4100];
	// begin inline asm
	dp4a.s32.s32 %r2197, %r2198, %r2199, %r4263;
	// end inline asm
	ld.shared.u32 	%r2202, [%r3970+3164];
	ld.shared.u32 	%r2203, [%r3973+4104];
	// begin inline asm
	dp4a.s32.s32 %r2201, %r2202, %r2203, %r4262;
	// end inline asm
	ld.shared.u32 	%r2206, [%r3970+3164];
	ld.shared.u32 	%r2207, [%r3973+4108];
	// begin inline asm
	dp4a.s32.s32 %r2205, %r2206, %r2207, %r4261;
	// end inline asm
	ld.shared.u32 	%r2210, [%r3970+3192];
	ld.shared.u32 	%r2211, [%r3973+4096];
	// begin inline asm
	dp4a.s32.s32 %r2209, %r2210, %r2211, %r4260;
	// end inline asm
	ld.shared.u32 	%r2214, [%r3970+3192];
	ld.shared.u32 	%r2215, [%r3973+4100];
	// begin inline asm
	dp4a.s32.s32 %r2213, %r2214, %r2215, %r4259;
	// end inline asm
	ld.shared.u32 	%r2218, [%r3970+3192];
	ld.shared.u32 	%r2219, [%r3973+4104];
	// begin inline asm
	dp4a.s32.s32 %r2217, %r2218, %r2219, %r4258;
	// end inline asm
	ld.shared.u32 	%r2222, [%r3970+3192];
	ld.shared.u32 	%r2223, [%r3973+4108];
	// begin inline asm
	dp4a.s32.s32 %r2221, %r2222, %r2223, %r4257;
	// end inline asm
	ld.shared.u32 	%r2226, [%r3970+3220];
	ld.shared.u32 	%r2227, [%r3973+4096];
	// begin inline asm
	dp4a.s32.s32 %r2225, %r2226, %r2227, %r4256;
	// end inline asm
	ld.shared.u32 	%r2230, [%r3970+3220];
	ld.shared.u32 	%r2231, [%r3973+4100];
	// begin inline asm
	dp4a.s32.s32 %r2229, %r2230, %r2231, %r4255;
	// end inline asm
	ld.shared.u32 	%r2234, [%r3970+3220];
	ld.shared.u32 	%r2235, [%r3973+4104];
	// begin inline asm
	dp4a.s32.s32 %r2233, %r2234, %r2235, %r4254;
	// end inline asm
	ld.shared.u32 	%r2238, [%r3970+3220];
	ld.shared.u32 	%r2239, [%r3973+4108];
	// begin inline asm
	dp4a.s32.s32 %r2237, %r2238, %r2239, %r4253;
	// end inline asm
	ld.shared.u32 	%r2242, [%r3970+3248];
	ld.shared.u32 	%r2243, [%r3973+4096];
	// begin inline asm
	dp4a.s32.s32 %r2241, %r2242, %r2243, %r4252;
	// end inline asm
	ld.shared.u32 	%r2246, [%r3970+3248];
	ld.shared.u32 	%r2247, [%r3973+4100];
	// begin inline asm
	dp4a.s32.s32 %r2245, %r2246, %r2247, %r4251;
	// end inline asm
	ld.shared.u32 	%r2250, [%r3970+3248];
	ld.shared.u32 	%r2251, [%r3973+4104];
	// begin inline asm
	dp4a.s32.s32 %r2249, %r2250, %r2251, %r4250;
	// end inline asm
	ld.shared.u32 	%r2254, [%r3970+3248];
	ld.shared.u32 	%r2255, [%r3973+4108];
	// begin inline asm
	dp4a.s32.s32 %r2253, %r2254, %r2255, %r4249;
	// end inline asm
	ld.shared.u32 	%r2258, [%r3970+3276];
	ld.shared.u32 	%r2259, [%r3973+4096];
	// begin inline asm
	dp4a.s32.s32 %r2257, %r2258, %r2259, %r4248;
	// end inline asm
	ld.shared.u32 	%r2262, [%r3970+3276];
	ld.shared.u32 	%r2263, [%r3973+4100];
	// begin inline asm
	dp4a.s32.s32 %r2261, %r2262, %r2263, %r4247;
	// end inline asm
	ld.shared.u32 	%r2266, [%r3970+3276];
	ld.shared.u32 	%r2267, [%r3973+4104];
	// begin inline asm
	dp4a.s32.s32 %r2265, %r2266, %r2267, %r4246;
	// end inline asm
	ld.shared.u32 	%r2270, [%r3970+3276];
	ld.shared.u32 	%r2271, [%r3973+4108];
	// begin inline asm
	dp4a.s32.s32 %r2269, %r2270, %r2271, %r4245;
	// end inline asm
	ld.shared.u32 	%r2274, [%r3970+3304];
	ld.shared.u32 	%r2275, [%r3973+4096];
	// begin inline asm
	dp4a.s32.s32 %r2273, %r2274, %r2275, %r4244;
	// end inline asm
	ld.shared.u32 	%r2278, [%r3970+3304];
	ld.shared.u32 	%r2279, [%r3973+4100];
	// begin inline asm
	dp4a.s32.s32 %r2277, %r2278, %r2279, %r4243;
	// end inline asm
	ld.shared.u32 	%r2282, [%r3970+3304];
	ld.shared.u32 	%r2283, [%r3973+4104];
	// begin inline asm
	dp4a.s32.s32 %r2281, %r2282, %r2283, %r4242;
	// end inline asm
	ld.shared.u32 	%r2286, [%r3970+3304];
	ld.shared.u32 	%r2287, [%r3973+4108];
	// begin inline asm
	dp4a.s32.s32 %r2285, %r2286, %r2287, %r4241;
	// end inline asm
	ld.shared.u32 	%r2290, [%r3970+3332];
	ld.shared.u32 	%r2291, [%r3973+4112];
	// begin inline asm
	dp4a.s32.s32 %r2289, %r2290, %r2291, %r2177;
	// end inline asm
	ld.shared.u32 	%r2294, [%r3970+3332];
	ld.shared.u32 	%r2295, [%r3973+4116];
	// begin inline asm
	dp4a.s32.s32 %r2293, %r2294, %r2295, %r2181;
	// end inline asm
	ld.shared.u32 	%r2298, [%r3970+3332];
	ld.shared.u32 	%r2299, [%r3973+4120];
	// begin inline asm
	dp4a.s32.s32 %r2297, %r2298, %r2299, %r2185;
	// end inline asm
	ld.shared.u32 	%r2302, [%r3970+3332];
	ld.shared.u32 	%r2303, [%r3973+4124];
	// begin inline asm
	dp4a.s32.s32 %r2301, %r2302, %r2303, %r2189;
	// end inline asm
	ld.shared.u32 	%r2306, [%r3970+3360];
	ld.shared.u32 	%r2307, [%r3973+4112];
	// begin inline asm
	dp4a.s32.s32 %r2305, %r2306, %r2307, %r2193;
	// end inline asm
	ld.shared.u32 	%r2310, [%r3970+3360];
	ld.shared.u32 	%r2311, [%r3973+4116];
	// begin inline asm
	dp4a.s32.s32 %r2309, %r2310, %r2311, %r2197;
	// end inline asm
	ld.shared.u32 	%r2314, [%r3970+3360];
	ld.shared.u32 	%r2315, [%r3973+4120];
	// begin inline asm
	dp4a.s32.s32 %r2313, %r2314, %r2315, %r2201;
	// end inline asm
	ld.shared.u32 	%r2318, [%r3970+3360];
	ld.shared.u32 	%r2319, [%r3973+4124];
	// begin inline asm
	dp4a.s32.s32 %r2317, %r2318, %r2319, %r2205;
	// end inline asm
	ld.shared.u32 	%r2322, [%r3970+3388];
	ld.shared.u32 	%r2323, [%r3973+4112];
	// begin inline asm
	dp4a.s32.s32 %r2321, %r2322, %r2323, %r2209;
	// end inline asm
	ld.shared.u32 	%r2326, [%r3970+3388];
	ld.shared.u32 	%r2327, [%r3973+4116];
	// begin inline asm
	dp4a.s32.s32 %r2325, %r2326, %r2327, %r2213;
	// end inline asm
	ld.shared.u32 	%r2330, [%r3970+3388];
	ld.shared.u32 	%r2331, [%r3973+4120];
	// begin inline asm
	dp4a.s32.s32 %r2329, %r2330, %r2331, %r2217;
	// end inline asm
	ld.shared.u32 	%r2334, [%r3970+3388];
	ld.shared.u32 	%r2335, [%r3973+4124];
	// begin inline asm
	dp4a.s32.s32 %r2333, %r2334, %r2335, %r2221;
	// end inline asm
	ld.shared.u32 	%r2338, [%r3970+3416];
	ld.shared.u32 	%r2339, [%r3973+4112];
	// begin inline asm
	dp4a.s32.s32 %r2337, %r2338, %r2339, %r2225;
	// end inline asm
	ld.shared.u32 	%r2342, [%r3970+3416];
	ld.shared.u32 	%r2343, [%r3973+4116];
	// begin inline asm
	dp4a.s32.s32 %r2341, %r2342, %r2343, %r2229;
	// end inline asm
	ld.shared.u32 	%r2346, [%r3970+3416];
	ld.shared.u32 	%r2347, [%r3973+4120];
	// begin inline asm
	dp4a.s32.s32 %r2345, %r2346, %r2347, %r2233;
	// end inline asm
	ld.shared.u32 	%r2350, [%r3970+3416];
	ld.shared.u32 	%r2351, [%r3973+4124];
	// begin inline asm
	dp4a.s32.s32 %r2349, %r2350, %r2351, %r2237;
	// end inline asm
	ld.shared.u32 	%r2354, [%r3970+3444];
	ld.shared.u32 	%r2355, [%r3973+4112];
	// begin inline asm
	dp4a.s32.s32 %r2353, %r2354, %r2355, %r2241;
	// end inline asm
	ld.shared.u32 	%r2358, [%r3970+3444];
	ld.shared.u32 	%r2359, [%r3973+4116];
	// begin inline asm
	dp4a.s32.s32 %r2357, %r2358, %r2359, %r2245;
	// end inline asm
	ld.shared.u32 	%r2362, [%r3970+3444];
	ld.shared.u32 	%r2363, [%r3973+4120];
	// begin inline asm
	dp4a.s32.s32 %r2361, %r2362, %r2363, %r2249;
	// end inline asm
	ld.shared.u32 	%r2366, [%r3970+3444];
	ld.shared.u32 	%r2367, [%r3973+4124];
	// begin inline asm
	dp4a.s32.s32 %r2365, %r2366, %r2367, %r2253;
	// end inline asm
	ld.shared.u32 	%r2370, [%r3970+3472];
	ld.shared.u32 	%r2371, [%r3973+4112];
	// begin inline asm
	dp4a.s32.s32 %r2369, %r2370, %r2371, %r2257;
	// end inline asm
	ld.shared.u32 	%r2374, [%r3970+3472];
	ld.shared.u32 	%r2375, [%r3973+4116];
	// begin inline asm
	dp4a.s32.s32 %r2373, %r2374, %r2375, %r2261;
	// end inline asm
	ld.shared.u32 	%r2378, [%r3970+3472];
	ld.shared.u32 	%r2379, [%r3973+4120];
	// begin inline asm
	dp4a.s32.s32 %r2377, %r2378, %r2379, %r2265;
	// end inline asm
	ld.shared.u32 	%r2382, [%r3970+3472];
	ld.shared.u32 	%r2383, [%r3973+4124];
	// begin inline asm
	dp4a.s32.s32 %r2381, %r2382, %r2383, %r2269;
	// end inline asm
	ld.shared.u32 	%r2386, [%r3970+3500];
	ld.shared.u32 	%r2387, [%r3973+4112];
	// begin inline asm
	dp4a.s32.s32 %r2385, %r2386, %r2387, %r2273;
	// end inline asm
	ld.shared.u32 	%r2390, [%r3970+3500];
	ld.shared.u32 	%r2391, [%r3973+4116];
	// begin inline asm
	dp4a.s32.s32 %r2389, %r2390, %r2391, %r2277;
	// end inline asm
	ld.shared.u32 	%r2394, [%r3970+3500];
	ld.shared.u32 	%r2395, [%r3973+4120];
	// begin inline asm
	dp4a.s32.s32 %r2393, %r2394, %r2395, %r2281;
	// end inline asm
	ld.shared.u32 	%r2398, [%r3970+3500];
	ld.shared.u32 	%r2399, [%r3973+4124];
	// begin inline asm
	dp4a.s32.s32 %r2397, %r2398, %r2399, %r2285;
	// end inline asm
	ld.shared.u32 	%r2402, [%r3970+3528];
	ld.shared.u32 	%r2403, [%r3973+4128];
	// begin inline asm
	dp4a.s32.s32 %r2401, %r2402, %r2403, %r2289;
	// end inline asm
	ld.shared.u32 	%r2406, [%r3970+3528];
	ld.shared.u32 	%r2407, [%r3973+4132];
	// begin inline asm
	dp4a.s32.s32 %r2405, %r2406, %r2407, %r2293;
	// end inline asm
	ld.shared.u32 	%r2410, [%r3970+3528];
	ld.shared.u32 	%r2411, [%r3973+4136];
	// begin inline asm
	dp4a.s32.s32 %r2409, %r2410, %r2411, %r2297;
	// end inline asm
	ld.shared.u32 	%r2414, [%r3970+3528];
	ld.shared.u32 	%r2415, [%r3973+4140];
	// begin inline asm
	dp4a.s32.s32 %r2413, %r2414, %r2415, %r2301;
	// end inline asm
	ld.shared.u32 	%r2418, [%r3970+3556];
	ld.shared.u32 	%r2419, [%r3973+4128];
	// begin inline asm
	dp4a.s32.s32 %r2417, %r2418, %r2419, %r2305;
	// end inline asm
	ld.shared.u32 	%r2422, [%r3970+3556];
	ld.shared.u32 	%r2423, [%r3973+4132];
	// begin inline asm
	dp4a.s32.s32 %r2421, %r2422, %r2423, %r2309;
	// end inline asm
	ld.shared.u32 	%r2426, [%r3970+3556];
	ld.shared.u32 	%r2427, [%r3973+4136];
	// begin inline asm
	dp4a.s32.s32 %r2425, %r2426, %r2427, %r2313;
	// end inline asm
	ld.shared.u32 	%r2430, [%r3970+3556];
	ld.shared.u32 	%r2431, [%r3973+4140];
	// begin inline asm
	dp4a.s32.s32 %r2429, %r2430, %r2431, %r2317;
	// end inline asm
	ld.shared.u32 	%r2434, [%r3970+3584];
	ld.shared.u32 	%r2435, [%r3973+4128];
	// begin inline asm
	dp4a.s32.s32 %r2433, %r2434, %r2435, %r2321;
	// end inline asm
	ld.shared.u32 	%r2438, [%r3970+3584];
	ld.shared.u32 	%r2439, [%r3973+4132];
	// begin inline asm
	dp4a.s32.s32 %r2437, %r2438, %r2439, %r2325;
	// end inline asm
	ld.shared.u32 	%r2442, [%r3970+3584];
	ld.shared.u32 	%r2443, [%r3973+4136];
	// begin inline asm
	dp4a.s32.s32 %r2441, %r2442, %r2443, %r2329;
	// end inline asm
	ld.shared.u32 	%r2446, [%r3970+3584];
	ld.shared.u32 	%r2447, [%r3973+4140];
	// begin inline asm
	dp4a.s32.s32 %r2445, %r2446, %r2447, %r2333;
	// end inline asm
	ld.shared.u32 	%r2450, [%r3970+3612];
	ld.shared.u32 	%r2451, [%r3973+4128];
	// begin inline asm
	dp4a.s32.s32 %r2449, %r2450, %r2451, %r2337;
	// end inline asm
	ld.shared.u32 	%r2454, [%r3970+3612];
	ld.shared.u32 	%r2455, [%r3973+4132];
	// begin inline asm
	dp4a.s32.s32 %r2453, %r2454, %r2455, %r2341;
	// end inline asm
	ld.shared.u32 	%r2458, [%r3970+3612];
	ld.shared.u32 	%r2459, [%r3973+4136];
	// begin inline asm
	dp4a.s32.s32 %r2457, %r2458, %r2459, %r2345;
	// end inline asm
	ld.shared.u32 	%r2462, [%r3970+3612];
	ld.shared.u32 	%r2463, [%r3973+4140];
	// begin inline asm
	dp4a.s32.s32 %r2461, %r2462, %r2463, %r2349;
	// end inline asm
	ld.shared.u32 	%r2466, [%r3970+3640];
	ld.shared.u32 	%r2467, [%r3973+4128];
	// begin inline asm
	dp4a.s32.s32 %r2465, %r2466, %r2467, %r2353;
	// end inline asm
	ld.shared.u32 	%r2470, [%r3970+3640];
	ld.shared.u32 	%r2471, [%r3973+4132];
	// begin inline asm
	dp4a.s32.s32 %r2469, %r2470, %r2471, %r2357;
	// end inline asm
	ld.shared.u32 	%r2474, [%r3970+3640];
	ld.shared.u32 	%r2475, [%r3973+4136];
	// begin inline asm
	dp4a.s32.s32 %r2473, %r2474, %r2475, %r2361;
	// end inline asm
	ld.shared.u32 	%r2478, [%r3970+3640];
	ld.shared.u32 	%r2479, [%r3973+4140];
	// begin inline asm
	dp4a.s32.s32 %r2477, %r2478, %r2479, %r2365;
	// end inline asm
	ld.shared.u32 	%r2482, [%r3970+3668];
	ld.shared.u32 	%r2483, [%r3973+4128];
	// begin inline asm
	dp4a.s32.s32 %r2481, %r2482, %r2483, %r2369;
	// end inline asm
	ld.shared.u32 	%r2486, [%r3970+3668];
	ld.shared.u32 	%r2487, [%r3973+4132];
	// begin inline asm
	dp4a.s32.s32 %r2485, %r2486, %r2487, %r2373;
	// end inline asm
	ld.shared.u32 	%r2490, [%r3970+3668];
	ld.shared.u32 	%r2491, [%r3973+4136];
	// begin inline asm
	dp4a.s32.s32 %r2489, %r2490, %r2491, %r2377;
	// end inline asm
	ld.shared.u32 	%r2494, [%r3970+3668];
	ld.shared.u32 	%r2495, [%r3973+4140];
	// begin inline asm
	dp4a.s32.s32 %r2493, %r2494, %r2495, %r2381;
	// end inline asm
	ld.shared.u32 	%r2498, [%r3970+3696];
	ld.shared.u32 	%r2499, [%r3973+4128];
	// begin inline asm
	dp4a.s32.s32 %r2497, %r2498, %r2499, %r2385;
	// end inline asm
	ld.shared.u32 	%r2502, [%r3970+3696];
	ld.shared.u32 	%r2503, [%r3973+4132];
	// begin inline asm
	dp4a.s32.s32 %r2501, %r2502, %r2503, %r2389;
	// end inline asm
	ld.shared.u32 	%r2506, [%r3970+3696];
	ld.shared.u32 	%r2507, [%r3973+4136];
	// begin inline asm
	dp4a.s32.s32 %r2505, %r2506, %r2507, %r2393;
	// end inline asm
	ld.shared.u32 	%r2510, [%r3970+3696];
	ld.shared.u32 	%r2511, [%r3973+4140];
	// begin inline asm
	dp4a.s32.s32 %r2509, %r2510, %r2511, %r2397;
	// end inline asm
	ld.shared.u32 	%r2514, [%r3970+3724];
	ld.shared.u32 	%r2515, [%r3973+4144];
	// begin inline asm
	dp4a.s32.s32 %r2513, %r2514, %r2515, %r2401;
	// end inline asm
	ld.shared.u32 	%r2518, [%r3970+3724];
	ld.shared.u32 	%r2519, [%r3973+4148];
	// begin inline asm
	dp4a.s32.s32 %r2517, %r2518, %r2519, %r2405;
	// end inline asm
	ld.shared.u32 	%r2522, [%r3970+3724];
	ld.shared.u32 	%r2523, [%r3973+4152];
	// begin inline asm
	dp4a.s32.s32 %r2521, %r2522, %r2523, %r2409;
	// end inline asm
	ld.shared.u32 	%r2526, [%r3970+3724];
	ld.shared.u32 	%r2527, [%r3973+4156];
	// begin inline asm
	dp4a.s32.s32 %r2525, %r2526, %r2527, %r2413;
	// end inline asm
	ld.shared.u32 	%r2530, [%r3970+3752];
	ld.shared.u32 	%r2531, [%r3973+4144];
	// begin inline asm
	dp4a.s32.s32 %r2529, %r2530, %r2531, %r2417;
	// end inline asm
	ld.shared.u32 	%r2534, [%r3970+3752];
	ld.shared.u32 	%r2535, [%r3973+4148];
	// begin inline asm
	dp4a.s32.s32 %r2533, %r2534, %r2535, %r2421;
	// end inline asm
	ld.shared.u32 	%r2538, [%r3970+3752];
	ld.shared.u32 	%r2539, [%r3973+4152];
	// begin inline asm
	dp4a.s32.s32 %r2537, %r2538, %r2539, %r2425;
	// end inline asm
	ld.shared.u32 	%r2542, [%r3970+3752];
	ld.shared.u32 	%r2543, [%r3973+4156];
	// begin inline asm
	dp4a.s32.s32 %r2541, %r2542, %r2543, %r2429;
	// end inline asm
	ld.shared.u32 	%r2546, [%r3970+3780];
	ld.shared.u32 	%r2547, [%r3973+4144];
	// begin inline asm
	dp4a.s32.s32 %r2545, %r2546, %r2547, %r2433;
	// end inline asm
	ld.shared.u32 	%r2550, [%r3970+3780];
	ld.shared.u32 	%r2551, [%r3973+4148];
	// begin inline asm
	dp4a.s32.s32 %r2549, %r2550, %r2551, %r2437;
	// end inline asm
	ld.shared.u32 	%r2554, [%r3970+3780];
	ld.shared.u32 	%r2555, [%r3973+4152];
	// begin inline asm
	dp4a.s32.s32 %r2553, %r2554, %r2555, %r2441;
	// end inline asm
	ld.shared.u32 	%r2558, [%r3970+3780];
	ld.shared.u32 	%r2559, [%r3973+4156];
	// begin inline asm
	dp4a.s32.s32 %r2557, %r2558, %r2559, %r2445;
	// end inline asm
	ld.shared.u32 	%r2562, [%r3970+3808];
	ld.shared.u32 	%r2563, [%r3973+4144];
	// begin inline asm
	dp4a.s32.s32 %r2561, %r2562, %r2563, %r2449;
	// end inline asm
	ld.shared.u32 	%r2566, [%r3970+3808];
	ld.shared.u32 	%r2567, [%r3973+4148];
	// begin inline asm
	dp4a.s32.s32 %r2565, %r2566, %r2567, %r2453;
	// end inline asm
	ld.shared.u32 	%r2570, [%r3970+3808];
	ld.shared.u32 	%r2571, [%r3973+4152];
	// begin inline asm
	dp4a.s32.s32 %r2569, %r2570, %r2571, %r2457;
	// end inline asm
	ld.shared.u32 	%r2574, [%r3970+3808];
	ld.shared.u32 	%r2575, [%r3973+4156];
	// begin inline asm
	dp4a.s32.s32 %r2573, %r2574, %r2575, %r2461;
	// end inline asm
	ld.shared.u32 	%r2578, [%r3970+3836];
	ld.shared.u32 	%r2579, [%r3973+4144];
	// begin inline asm
	dp4a.s32.s32 %r2577, %r2578, %r2579, %r2465;
	// end inline asm
	ld.shared.u32 	%r2582, [%r3970+3836];
	ld.shared.u32 	%r2583, [%r3973+4148];
	// begin inline asm
	dp4a.s32.s32 %r2581, %r2582, %r2583, %r2469;
	// end inline asm
	ld.shared.u32 	%r2586, [%r3970+3836];
	ld.shared.u32 	%r2587, [%r3973+4152];
	// begin inline asm
	dp4a.s32.s32 %r2585, %r2586, %r2587, %r2473;
	// end inline asm
	ld.shared.u32 	%r2590, [%r3970+3836];
	ld.shared.u32 	%r2591, [%r3973+4156];
	// begin inline asm
	dp4a.s32.s32 %r2589, %r2590, %r2591, %r2477;
	// end inline asm
	ld.shared.u32 	%r2594, [%r3970+3864];
	ld.shared.u32 	%r2595, [%r3973+4144];
	// begin inline asm
	dp4a.s32.s32 %r2593, %r2594, %r2595, %r2481;
	// end inline asm
	ld.shared.u32 	%r2598, [%r3970+3864];
	ld.shared.u32 	%r2599, [%r3973+4148];
	// begin inline asm
	dp4a.s32.s32 %r2597, %r2598, %r2599, %r2485;
	// end inline asm
	ld.shared.u32 	%r2602, [%r3970+3864];
	ld.shared.u32 	%r2603, [%r3973+4152];
	// begin inline asm
	dp4a.s32.s32 %r2601, %r2602, %r2603, %r2489;
	// end inline asm
	ld.shared.u32 	%r2606, [%r3970+3864];
	ld.shared.u32 	%r2607, [%r3973+4156];
	// begin inline asm
	dp4a.s32.s32 %r2605, %r2606, %r2607, %r2493;
	// end inline asm
	ld.shared.u32 	%r2610, [%r3970+3892];
	ld.shared.u32 	%r2611, [%r3973+4144];
	// begin inline asm
	dp4a.s32.s32 %r2609, %r2610, %r2611, %r2497;
	// end inline asm
	ld.shared.u32 	%r2614, [%r3970+3892];
	ld.shared.u32 	%r2615, [%r3973+4148];
	// begin inline asm
	dp4a.s32.s32 %r2613, %r2614, %r2615, %r2501;
	// end inline asm
	ld.shared.u32 	%r2618, [%r3970+3892];
	ld.shared.u32 	%r2619, [%r3973+4152];
	// begin inline asm
	dp4a.s32.s32 %r2617, %r2618, %r2619, %r2505;
	// end inline asm
	ld.shared.u32 	%r2622, [%r3970+3892];
	ld.shared.u32 	%r2623, [%r3973+4156];
	// begin inline asm
	dp4a.s32.s32 %r2621, %r2622, %r2623, %r2509;
	// end inline asm
	ld.shared.u32 	%r2626, [%r3970+3920];
	ld.shared.u32 	%r2627, [%r3973+4160];
	// begin inline asm
	dp4a.s32.s32 %r2625, %r2626, %r2627, %r2513;
	// end inline asm
	ld.shared.u32 	%r2630, [%r3970+3920];
	ld.shared.u32 	%r2631, [%r3973+4164];
	// begin inline asm
	dp4a.s32.s32 %r2629, %r2630, %r2631, %r2517;
	// end inline asm
	ld.shared.u32 	%r2634, [%r3970+3920];
	ld.shared.u32 	%r2635, [%r3973+4168];
	// begin inline asm
	dp4a.s32.s32 %r2633, %r2634, %r2635, %r2521;
	// end inline asm
	ld.shared.u32 	%r2638, [%r3970+3920];
	ld.shared.u32 	%r2639, [%r3973+4172];
	// begin inline asm
	dp4a.s32.s32 %r2637, %r2638, %r2639, %r2525;
	// end inline asm
	ld.shared.u32 	%r2642, [%r3970+3948];
	ld.shared.u32 	%r2643, [%r3973+4160];
	// begin inline asm
	dp4a.s32.s32 %r2641, %r2642, %r2643, %r2529;
	// end inline asm
	ld.shared.u32 	%r2646, [%r3970+3948];
	ld.shared.u32 	%r2647, [%r3973+4164];
	// begin inline asm
	dp4a.s32.s32 %r2645, %r2646, %r2647, %r2533;
	// end inline asm
	ld.shared.u32 	%r2650, [%r3970+3948];
	ld.shared.u32 	%r2651, [%r3973+4168];
	// begin inline asm
	dp4a.s32.s32 %r2649, %r2650, %r2651, %r2537;
	// end inline asm
	ld.shared.u32 	%r2654, [%r3970+3948];
	ld.shared.u32 	%r2655, [%r3973+4172];
	// begin inline asm
	dp4a.s32.s32 %r2653, %r2654, %r2655, %r2541;
	// end inline asm
	ld.shared.u32 	%r2658, [%r3970+3976];
	ld.shared.u32 	%r2659, [%r3973+4160];
	// begin inline asm
	dp4a.s32.s32 %r2657, %r2658, %r2659, %r2545;
	// end inline asm
	ld.shared.u32 	%r2662, [%r3970+3976];
	ld.shared.u32 	%r2663, [%r3973+4164];
	// begin inline asm
	dp4a.s32.s32 %r2661, %r2662, %r2663, %r2549;
	// end inline asm
	ld.shared.u32 	%r2666, [%r3970+3976];
	ld.shared.u32 	%r2667, [%r3973+4168];
	// begin inline asm
	dp4a.s32.s32 %r2665, %r2666, %r2667, %r2553;
	// end inline asm
	ld.shared.u32 	%r2670, [%r3970+3976];
	ld.shared.u32 	%r2671, [%r3973+4172];
	// begin inline asm
	dp4a.s32.s32 %r2669, %r2670, %r2671, %r2557;
	// end inline asm
	ld.shared.u32 	%r2674, [%r3970+4004];
	ld.shared.u32 	%r2675, [%r3973+4160];
	// begin inline asm
	dp4a.s32.s32 %r2673, %r2674, %r2675, %r2561;
	// end inline asm
	ld.shared.u32 	%r2678, [%r3970+4004];
	ld.shared.u32 	%r2679, [%r3973+4164];
	// begin inline asm
	dp4a.s32.s32 %r2677, %r2678, %r2679, %r2565;
	// end inline asm
	ld.shared.u32 	%r2682, [%r3970+4004];
	ld.shared.u32 	%r2683, [%r3973+4168];
	// begin inline asm
	dp4a.s32.s32 %r2681, %r2682, %r2683, %r2569;
	// end inline asm
	ld.shared.u32 	%r2686, [%r3970+4004];
	ld.shared.u32 	%r2687, [%r3973+4172];
	// begin inline asm
	dp4a.s32.s32 %r2685, %r2686, %r2687, %r2573;
	// end inline asm
	ld.shared.u32 	%r2690, [%r3970+4032];
	ld.shared.u32 	%r2691, [%r3973+4160];
	// begin inline asm
	dp4a.s32.s32 %r2689, %r2690, %r2691, %r2577;
	// end inline asm
	ld.shared.u32 	%r2694, [%r3970+4032];
	ld.shared.u32 	%r2695, [%r3973+4164];
	// begin inline asm
	dp4a.s32.s32 %r2693, %r2694, %r2695, %r2581;
	// end inline asm
	ld.shared.u32 	%r2698, [%r3970+4032];
	ld.shared.u32 	%r2699, [%r3973+4168];
	// begin inline asm
	dp4a.s32.s32 %r2697, %r2698, %r2699, %r2585;
	// end inline asm
	ld.shared.u32 	%r2702, [%r3970+4032];
	ld.shared.u32 	%r2703, [%r3973+4172];
	// begin inline asm
	dp4a.s32.s32 %r2701, %r2702, %r2703, %r2589;
	// end inline asm
	ld.shared.u32 	%r2706, [%r3970+4060];
	ld.shared.u32 	%r2707, [%r3973+4160];
	// begin inline asm
	dp4a.s32.s32 %r2705, %r2706, %r2707, %r2593;
	// end inline asm
	ld.shared.u32 	%r2710, [%r3970+4060];
	ld.shared.u32 	%r2711, [%r3973+4164];
	// begin inline asm
	dp4a.s32.s32 %r2709, %r2710, %r2711, %r2597;
	// end inline asm
	ld.shared.u32 	%r2714, [%r3970+4060];
	ld.shared.u32 	%r2715, [%r3973+4168];
	// begin inline asm
	dp4a.s32.s32 %r2713, %r2714, %r2715, %r2601;
	// end inline asm
	ld.shared.u32 	%r2718, [%r3970+4060];
	ld.shared.u32 	%r2719, [%r3973+4172];
	// begin inline asm
	dp4a.s32.s32 %r2717, %r2718, %r2719, %r2605;
	// end inline asm
	ld.shared.u32 	%r2722, [%r3970+4088];
	ld.shared.u32 	%r2723, [%r3973+4160];
	// begin inline asm
	dp4a.s32.s32 %r2721, %r2722, %r2723, %r2609;
	// end inline asm
	ld.shared.u32 	%r2726, [%r3970+4088];
	ld.shared.u32 	%r2727, [%r3973+4164];
	// begin inline asm
	dp4a.s32.s32 %r2725, %r2726, %r2727, %r2613;
	// end inline asm
	ld.shared.u32 	%r2730, [%r3970+4088];
	ld.shared.u32 	%r2731, [%r3973+4168];
	// begin inline asm
	dp4a.s32.s32 %r2729, %r2730, %r2731, %r2617;
	// end inline asm
	ld.shared.u32 	%r2734, [%r3970+4088];
	ld.shared.u32 	%r2735, [%r3973+4172];
	// begin inline asm
	dp4a.s32.s32 %r2733, %r2734, %r2735, %r2621;
	// end inline asm
	ld.shared.u32 	%r2738, [%r3970+4116];
	ld.shared.u32 	%r2739, [%r3973+4176];
	// begin inline asm
	dp4a.s32.s32 %r2737, %r2738, %r2739, %r2625;
	// end inline asm
	ld.shared.u32 	%r2742, [%r3970+4116];
	ld.shared.u32 	%r2743, [%r3973+4180];
	// begin inline asm
	dp4a.s32.s32 %r2741, %r2742, %r2743, %r2629;
	// end inline asm
	ld.shared.u32 	%r2746, [%r3970+4116];
	ld.shared.u32 	%r2747, [%r3973+4184];
	// begin inline asm
	dp4a.s32.s32 %r2745, %r2746, %r2747, %r2633;
	// end inline asm
	ld.shared.u32 	%r2750, [%r3970+4116];
	ld.shared.u32 	%r2751, [%r3973+4188];
	// begin inline asm
	dp4a.s32.s32 %r2749, %r2750, %r2751, %r2637;
	// end inline asm
	ld.shared.u32 	%r2754, [%r3970+4144];
	ld.shared.u32 	%r2755, [%r3973+4176];
	// begin inline asm
	dp4a.s32.s32 %r2753, %r2754, %r2755, %r2641;
	// end inline asm
	ld.shared.u32 	%r2758, [%r3970+4144];
	ld.shared.u32 	%r2759, [%r3973+4180];
	// begin inline asm
	dp4a.s32.s32 %r2757, %r2758, %r2759, %r2645;
	// end inline asm
	ld.shared.u32 	%r2762, [%r3970+4144];
	ld.shared.u32 	%r2763, [%r3973+4184];
	// begin inline asm
	dp4a.s32.s32 %r2761, %r2762, %r2763, %r2649;
	// end inline asm
	ld.shared.u32 	%r2766, [%r3970+4144];
	ld.shared.u32 	%r2767, [%r3973+4188];
	// begin inline asm
	dp4a.s32.s32 %r2765, %r2766, %r2767, %r2653;
	// end inline asm
	ld.shared.u32 	%r2770, [%r3970+4172];
	ld.shared.u32 	%r2771, [%r3973+4176];
	// begin inline asm
	dp4a.s32.s32 %r2769, %r2770, %r2771, %r2657;
	// end inline asm
	ld.shared.u32 	%r2774, [%r3970+4172];
	ld.shared.u32 	%r2775, [%r3973+4180];
	// begin inline asm
	dp4a.s32.s32 %r2773, %r2774, %r2775, %r2661;
	// end inline asm
	ld.shared.u32 	%r2778, [%r3970+4172];
	ld.shared.u32 	%r2779, [%r3973+4184];
	// begin inline asm
	dp4a.s32.s32 %r2777, %r2778, %r2779, %r2665;
	// end inline asm
	ld.shared.u32 	%r2782, [%r3970+4172];
	ld.shared.u32 	%r2783, [%r3973+4188];
	// begin inline asm
	dp4a.s32.s32 %r2781, %r2782, %r2783, %r2669;
	// end inline asm
	ld.shared.u32 	%r2786, [%r3970+4200];
	ld.shared.u32 	%r2787, [%r3973+4176];
	// begin inline asm
	dp4a.s32.s32 %r2785, %r2786, %r2787, %r2673;
	// end inline asm
	ld.shared.u32 	%r2790, [%r3970+4200];
	ld.shared.u32 	%r2791, [%r3973+4180];
	// begin inline asm
	dp4a.s32.s32 %r2789, %r2790, %r2791, %r2677;
	// end inline asm
	ld.shared.u32 	%r2794, [%r3970+4200];
	ld.shared.u32 	%r2795, [%r3973+4184];
	// begin inline asm
	dp4a.s32.s32 %r2793, %r2794, %r2795, %r2681;
	// end inline asm
	ld.shared.u32 	%r2798, [%r3970+4200];
	ld.shared.u32 	%r2799, [%r3973+4188];
	// begin inline asm
	dp4a.s32.s32 %r2797, %r2798, %r2799, %r2685;
	// end inline asm
	ld.shared.u32 	%r2802, [%r3970+4228];
	ld.shared.u32 	%r2803, [%r3973+4176];
	// begin inline asm
	dp4a.s32.s32 %r2801, %r2802, %r2803, %r2689;
	// end inline asm
	ld.shared.u32 	%r2806, [%r3970+4228];
	ld.shared.u32 	%r2807, [%r3973+4180];
	// begin inline asm
	dp4a.s32.s32 %r2805, %r2806, %r2807, %r2693;
	// end inline asm
	ld.shared.u32 	%r2810, [%r3970+4228];
	ld.shared.u32 	%r2811, [%r3973+4184];
	// begin inline asm
	dp4a.s32.s32 %r2809, %r2810, %r2811, %r2697;
	// end inline asm
	ld.shared.u32 	%r2814, [%r3970+4228];
	ld.shared.u32 	%r2815, [%r3973+4188];
	// begin inline asm
	dp4a.s32.s32 %r2813, %r2814, %r2815, %r2701;
	// end inline asm
	ld.shared.u32 	%r2818, [%r3970+4256];
	ld.shared.u32 	%r2819, [%r3973+4176];
	// begin inline asm
	dp4a.s32.s32 %r2817, %r2818, %r2819, %r2705;
	// end inline asm
	ld.shared.u32 	%r2822, [%r3970+4256];
	ld.shared.u32 	%r2823, [%r3973+4180];
	// begin inline asm
	dp4a.s32.s32 %r2821, %r2822, %r2823, %r2709;
	// end inline asm
	ld.shared.u32 	%r2826, [%r3970+4256];
	ld.shared.u32 	%r2827, [%r3973+4184];
	// begin inline asm
	dp4a.s32.s32 %r2825, %r2826, %r2827, %r2713;
	// end inline asm
	ld.shared.u32 	%r2830, [%r3970+4256];
	ld.shared.u32 	%r2831, [%r3973+4188];
	// begin inline asm
	dp4a.s32.s32 %r2829, %r2830, %r2831, %r2717;
	// end inline asm
	ld.shared.u32 	%r2834, [%r3970+4284];
	ld.shared.u32 	%r2835, [%r3973+4176];
	// begin inline asm
	dp4a.s32.s32 %r2833, %r2834, %r2835, %r2721;
	// end inline asm
	ld.shared.u32 	%r2838, [%r3970+4284];
	ld.shared.u32 	%r2839, [%r3973+4180];
	// begin inline asm
	dp4a.s32.s32 %r2837, %r2838, %r2839, %r2725;
	// end inline asm
	ld.shared.u32 	%r2842, [%r3970+4284];
	ld.shared.u32 	%r2843, [%r3973+4184];
	// begin inline asm
	dp4a.s32.s32 %r2841, %r2842, %r2843, %r2729;
	// end inline asm
	ld.shared.u32 	%r2846, [%r3970+4284];
	ld.shared.u32 	%r2847, [%r3973+4188];
	// begin inline asm
	dp4a.s32.s32 %r2845, %r2846, %r2847, %r2733;
	// end inline asm
	ld.shared.u32 	%r2850, [%r3970+4312];
	ld.shared.u32 	%r2851, [%r3973+4192];
	// begin inline asm
	dp4a.s32.s32 %r2849, %r2850, %r2851, %r2737;
	// end inline asm
	ld.shared.u32 	%r2854, [%r3970+4312];
	ld.shared.u32 	%r2855, [%r3973+4196];
	// begin inline asm
	dp4a.s32.s32 %r2853, %r2854, %r2855, %r2741;
	// end inline asm
	ld.shared.u32 	%r2858, [%r3970+4312];
	ld.shared.u32 	%r2859, [%r3973+4200];
	// begin inline asm
	dp4a.s32.s32 %r2857, %r2858, %r2859, %r2745;
	// end inline asm
	ld.shared.u32 	%r2862, [%r3970+4312];
	ld.shared.u32 	%r2863, [%r3973+4204];
	// begin inline asm
	dp4a.s32.s32 %r2861, %r2862, %r2863, %r2749;
	// end inline asm
	ld.shared.u32 	%r2866, [%r3970+4340];
	ld.shared.u32 	%r2867, [%r3973+4192];
	// begin inline asm
	dp4a.s32.s32 %r2865, %r2866, %r2867, %r2753;
	// end inline asm
	ld.shared.u32 	%r2870, [%r3970+4340];
	ld.shared.u32 	%r2871, [%r3973+4196];
	// begin inline asm
	dp4a.s32.s32 %r2869, %r2870, %r2871, %r2757;
	// end inline asm
	ld.shared.u32 	%r2874, [%r3970+4340];
	ld.shared.u32 	%r2875, [%r3973+4200];
	// begin inline asm
	dp4a.s32.s32 %r2873, %r2874, %r2875, %r2761;
	// end inline asm
	ld.shared.u32 	%r2878, [%r3970+4340];
	ld.shared.u32 	%r2879, [%r3973+4204];
	// begin inline asm
	dp4a.s32.s32 %r2877, %r2878, %r2879, %r2765;
	// end inline asm
	ld.shared.u32 	%r2882, [%r3970+4368];
	ld.shared.u32 	%r2883, [%r3973+4192];
	// begin inline asm
	dp4a.s32.s32 %r2881, %r2882, %r2883, %r2769;
	// end inline asm
	ld.shared.u32 	%r2886, [%r3970+4368];
	ld.shared.u32 	%r2887, [%r3973+4196];
	// begin inline asm
	dp4a.s32.s32 %r2885, %r2886, %r2887, %r2773;
	// end inline asm
	ld.shared.u32 	%r2890, [%r3970+4368];
	ld.shared.u32 	%r2891, [%r3973+4200];
	// begin inline asm
	dp4a.s32.s32 %r2889, %r2890, %r2891, %r2777;
	// end inline asm
	ld.shared.u32 	%r2894, [%r3970+4368];
	ld.shared.u32 	%r2895, [%r3973+4204];
	// begin inline asm
	dp4a.s32.s32 %r2893, %r2894, %r2895, %r2781;
	// end inline asm
	ld.shared.u32 	%r2898, [%r3970+4396];
	ld.shared.u32 	%r2899, [%r3973+4192];
	// begin inline asm
	dp4a.s32.s32 %r2897, %r2898, %r2899, %r2785;
	// end inline asm
	ld.shared.u32 	%r2902, [%r3970+4396];
	ld.shared.u32 	%r2903, [%r3973+4196];
	// begin inline asm
	dp4a.s32.s32 %r2901, %r2902, %r2903, %r2789;
	// end inline asm
	ld.shared.u32 	%r2906, [%r3970+4396];
	ld.shared.u32 	%r2907, [%r3973+4200];
	// begin inline asm
	dp4a.s32.s32 %r2905, %r2906, %r2907, %r2793;
	// end inline asm
	ld.shared.u32 	%r2910, [%r3970+4396];
	ld.shared.u32 	%r2911, [%r3973+4204];
	// begin inline asm
	dp4a.s32.s32 %r2909, %r2910, %r2911, %r2797;
	// end inline asm
	ld.shared.u32 	%r2914, [%r3970+4424];
	ld.shared.u32 	%r2915, [%r3973+4192];
	// begin inline asm
	dp4a.s32.s32 %r2913, %r2914, %r2915, %r2801;
	// end inline asm
	ld.shared.u32 	%r2918, [%r3970+4424];
	ld.shared.u32 	%r2919, [%r3973+4196];
	// begin inline asm
	dp4a.s32.s32 %r2917, %r2918, %r2919, %r2805;
	// end inline asm
	ld.shared.u32 	%r2922, [%r3970+4424];
	ld.shared.u32 	%r2923, [%r3973+4200];
	// begin inline asm
	dp4a.s32.s32 %r2921, %r2922, %r2923, %r2809;
	// end inline asm
	ld.shared.u32 	%r2926, [%r3970+4424];
	ld.shared.u32 	%r2927, [%r3973+4204];
	// begin inline asm
	dp4a.s32.s32 %r2925, %r2926, %r2927, %r2813;
	// end inline asm
	ld.shared.u32 	%r2930, [%r3970+4452];
	ld.shared.u32 	%r2931, [%r3973+4192];
	// begin inline asm
	dp4a.s32.s32 %r2929, %r2930, %r2931, %r2817;
	// end inline asm
	ld.shared.u32 	%r2934, [%r3970+4452];
	ld.shared.u32 	%r2935, [%r3973+4196];
	// begin inline asm
	dp4a.s32.s32 %r2933, %r2934, %r2935, %r2821;
	// end inline asm
	ld.shared.u32 	%r2938, [%r3970+4452];
	ld.shared.u32 	%r2939, [%r3973+4200];
	// begin inline asm
	dp4a.s32.s32 %r2937, %r2938, %r2939, %r2825;
	// end inline asm
	ld.shared.u32 	%r2942, [%r3970+4452];
	ld.shared.u32 	%r2943, [%r3973+4204];
	// begin inline asm
	dp4a.s32.s32 %r2941, %r2942, %r2943, %r2829;
	// end inline asm
	ld.shared.u32 	%r2946, [%r3970+4480];
	ld.shared.u32 	%r2947, [%r3973+4192];
	// begin inline asm
	dp4a.s32.s32 %r2945, %r2946, %r2947, %r2833;
	// end inline asm
	ld.shared.u32 	%r2950, [%r3970+4480];
	ld.shared.u32 	%r2951, [%r3973+4196];
	// begin inline asm
	dp4a.s32.s32 %r2949, %r2950, %r2951, %r2837;
	// end inline asm
	ld.shared.u32 	%r2954, [%r3970+4480];
	ld.shared.u32 	%r2955, [%r3973+4200];
	// begin inline asm
	dp4a.s32.s32 %r2953, %r2954, %r2955, %r2841;
	// end inline asm
	ld.shared.u32 	%r2958, [%r3970+4480];
	ld.shared.u32 	%r2959, [%r3973+4204];
	// begin inline asm
	dp4a.s32.s32 %r2957, %r2958, %r2959, %r2845;
	// end inline asm
	ld.shared.u32 	%r2962, [%r3970+4508];
	ld.shared.u32 	%r2963, [%r3973+4208];
	// begin inline asm
	dp4a.s32.s32 %r2961, %r2962, %r2963, %r2849;
	// end inline asm
	ld.shared.u32 	%r2966, [%r3970+4508];
	ld.shared.u32 	%r2967, [%r3973+4212];
	// begin inline asm
	dp4a.s32.s32 %r2965, %r2966, %r2967, %r2853;
	// end inline asm
	ld.shared.u32 	%r2970, [%r3970+4508];
	ld.shared.u32 	%r2971, [%r3973+4216];
	// begin inline asm
	dp4a.s32.s32 %r2969, %r2970, %r2971, %r2857;
	// end inline asm
	ld.shared.u32 	%r2974, [%r3970+4508];
	ld.shared.u32 	%r2975, [%r3973+4220];
	// begin inline asm
	dp4a.s32.s32 %r2973, %r2974, %r2975, %r2861;
	// end inline asm
	ld.shared.u32 	%r2978, [%r3970+4536];
	ld.shared.u32 	%r2979, [%r3973+4208];
	// begin inline asm
	dp4a.s32.s32 %r2977, %r2978, %r2979, %r2865;
	// end inline asm
	ld.shared.u32 	%r2982, [%r3970+4536];
	ld.shared.u32 	%r2983, [%r3973+4212];
	// begin inline asm
	dp4a.s32.s32 %r2981, %r2982, %r2983, %r2869;
	// end inline asm
	ld.shared.u32 	%r2986, [%r3970+4536];
	ld.shared.u32 	%r2987, [%r3973+4216];
	// begin inline asm
	dp4a.s32.s32 %r2985, %r2986, %r2987, %r2873;
	// end inline asm
	ld.shared.u32 	%r2990, [%r3970+4536];
	ld.shared.u32 	%r2991, [%r3973+4220];
	// begin inline asm
	dp4a.s32.s32 %r2989, %r2990, %r2991, %r2877;
	// end inline asm
	ld.shared.u32 	%r2994, [%r3970+4564];
	ld.shared.u32 	%r2995, [%r3973+4208];
	// begin inline asm
	dp4a.s32.s32 %r2993, %r2994, %r2995, %r2881;
	// end inline asm
	ld.shared.u32 	%r2998, [%r3970+4564];
	ld.shared.u32 	%r2999, [%r3973+4212];
	// begin inline asm
	dp4a.s32.s32 %r2997, %r2998, %r2999, %r2885;
	// end inline asm
	ld.shared.u32 	%r3002, [%r3970+4564];
	ld.shared.u32 	%r3003, [%r3973+4216];
	// begin inline asm
	dp4a.s32.s32 %r3001, %r3002, %r3003, %r2889;
	// end inline asm
	ld.shared.u32 	%r3006, [%r3970+4564];
	ld.shared.u32 	%r3007, [%r3973+4220];
	// begin inline asm
	dp4a.s32.s32 %r3005, %r3006, %r3007, %r2893;
	// end inline asm
	ld.shared.u32 	%r3010, [%r3970+4592];
	ld.shared.u32 	%r3011, [%r3973+4208];
	// begin inline asm
	dp4a.s32.s32 %r3009, %r3010, %r3011, %r2897;
	// end inline asm
	ld.shared.u32 	%r3014, [%r3970+4592];
	ld.shared.u32 	%r3015, [%r3973+4212];
	// begin inline asm
	dp4a.s32.s32 %r3013, %r3014, %r3015, %r2901;
	// end inline asm
	ld.shared.u32 	%r3018, [%r3970+4592];
	ld.shared.u32 	%r3019, [%r3973+4216];
	// begin inline asm
	dp4a.s32.s32 %r3017, %r3018, %r3019, %r2905;
	// end inline asm
	ld.shared.u32 	%r3022, [%r3970+4592];
	ld.shared.u32 	%r3023, [%r3973+4220];
	// begin inline asm
	dp4a.s32.s32 %r3021, %r3022, %r3023, %r2909;
	// end inline asm
	ld.shared.u32 	%r3026, [%r3970+4620];
	ld.shared.u32 	%r3027, [%r3973+4208];
	// begin inline asm
	dp4a.s32.s32 %r3025, %r3026, %r3027, %r2913;
	// end inline asm
	ld.shared.u32 	%r3030, [%r3970+4620];
	ld.shared.u32 	%r3031, [%r3973+4212];
	// begin inline asm
	dp4a.s32.s32 %r3029, %r3030, %r3031, %r2917;
	// end inline asm
	ld.shared.u32 	%r3034, [%r3970+4620];
	ld.shared.u32 	%r3035, [%r3973+4216];
	// begin inline asm
	dp4a.s32.s32 %r3033, %r3034, %r3035, %r2921;
	// end inline asm
	ld.shared.u32 	%r3038, [%r3970+4620];
	ld.shared.u32 	%r3039, [%r3973+4220];
	// begin inline asm
	dp4a.s32.s32 %r3037, %r3038, %r3039, %r2925;
	// end inline asm
	ld.shared.u32 	%r3042, [%r3970+4648];
	ld.shared.u32 	%r3043, [%r3973+4208];
	// begin inline asm
	dp4a.s32.s32 %r3041, %r3042, %r3043, %r2929;
	// end inline asm
	ld.shared.u32 	%r3046, [%r3970+4648];
	ld.shared.u32 	%r3047, [%r3973+4212];
	// begin inline asm
	dp4a.s32.s32 %r3045, %r3046, %r3047, %r2933;
	// end inline asm
	ld.shared.u32 	%r3050, [%r3970+4648];
	ld.shared.u32 	%r3051, [%r3973+4216];
	// begin inline asm
	dp4a.s32.s32 %r3049, %r3050, %r3051, %r2937;
	// end inline asm
	ld.shared.u32 	%r3054, [%r3970+4648];
	ld.shared.u32 	%r3055, [%r3973+4220];
	// begin inline asm
	dp4a.s32.s32 %r3053, %r3054, %r3055, %r2941;
	// end inline asm
	ld.shared.u32 	%r3058, [%r3970+4676];
	ld.shared.u32 	%r3059, [%r3973+4208];
	// begin inline asm
	dp4a.s32.s32 %r3057, %r3058, %r3059, %r2945;
	// end inline asm
	ld.shared.u32 	%r3062, [%r3970+4676];
	ld.shared.u32 	%r3063, [%r3973+4212];
	// begin inline asm
	dp4a.s32.s32 %r3061, %r3062, %r3063, %r2949;
	// end inline asm
	ld.shared.u32 	%r3066, [%r3970+4676];
	ld.shared.u32 	%r3067, [%r3973+4216];
	// begin inline asm
	dp4a.s32.s32 %r3065, %r3066, %r3067, %r2953;
	// end inline asm
	ld.shared.u32 	%r3070, [%r3970+4676];
	ld.shared.u32 	%r3071, [%r3973+4220];
	// begin inline asm
	dp4a.s32.s32 %r3069, %r3070, %r3071, %r2957;
	// end inline asm
	ld.shared.u32 	%r3074, [%r3970+4704];
	ld.shared.u32 	%r3075, [%r3973+4224];
	// begin inline asm
	dp4a.s32.s32 %r3073, %r3074, %r3075, %r2961;
	// end inline asm
	ld.shared.u32 	%r3078, [%r3970+4704];
	ld.shared.u32 	%r3079, [%r3973+4228];
	// begin inline asm
	dp4a.s32.s32 %r3077, %r3078, %r3079, %r2965;
	// end inline asm
	ld.shared.u32 	%r3082, [%r3970+4704];
	ld.shared.u32 	%r3083, [%r3973+4232];
	// begin inline asm
	dp4a.s32.s32 %r3081, %r3082, %r3083, %r2969;
	// end inline asm
	ld.shared.u32 	%r3086, [%r3970+4704];
	ld.shared.u32 	%r3087, [%r3973+4236];
	// begin inline asm
	dp4a.s32.s32 %r3085, %r3086, %r3087, %r2973;
	// end inline asm
	ld.shared.u32 	%r3090, [%r3970+4732];
	ld.shared.u32 	%r3091, [%r3973+4224];
	// begin inline asm
	dp4a.s32.s32 %r3089, %r3090, %r3091, %r2977;
	// end inline asm
	ld.shared.u32 	%r3094, [%r3970+4732];
	ld.shared.u32 	%r3095, [%r3973+4228];
	// begin inline asm
	dp4a.s32.s32 %r3093, %r3094, %r3095, %r2981;
	// end inline asm
	ld.shared.u32 	%r3098, [%r3970+4732];
	ld.shared.u32 	%r3099, [%r3973+4232];
	// begin inline asm
	dp4a.s32.s32 %r3097, %r3098, %r3099, %r2985;
	// end inline asm
	ld.shared.u32 	%r3102, [%r3970+4732];
	ld.shared.u32 	%r3103, [%r3973+4236];
	// begin inline asm
	dp4a.s32.s32 %r3101, %r3102, %r3103, %r2989;
	// end inline asm
	ld.shared.u32 	%r3106, [%r3970+4760];
	ld.shared.u32 	%r3107, [%r3973+4224];
	// begin inline asm
	dp4a.s32.s32 %r3105, %r3106, %r3107, %r2993;
	// end inline asm
	ld.shared.u32 	%r3110, [%r3970+4760];
	ld.shared.u32 	%r3111, [%r3973+4228];
	// begin inline asm
	dp4a.s32.s32 %r3109, %r3110, %r3111, %r2997;
	// end inline asm
	ld.shared.u32 	%r3114, [%r3970+4760];
	ld.shared.u32 	%r3115, [%r3973+4232];
	// begin inline asm
	dp4a.s32.s32 %r3113, %r3114, %r3115, %r3001;
	// end inline asm
	ld.shared.u32 	%r3118, [%r3970+4760];
	ld.shared.u32 	%r3119, [%r3973+4236];
	// begin inline asm
	dp4a.s32.s32 %r3117, %r3118, %r3119, %r3005;
	// end inline asm
	ld.shared.u32 	%r3122, [%r3970+4788];
	ld.shared.u32 	%r3123, [%r3973+4224];
	// begin inline asm
	dp4a.s32.s32 %r3121, %r3122, %r3123, %r3009;
	// end inline asm
	ld.shared.u32 	%r3126, [%r3970+4788];
	ld.shared.u32 	%r3127, [%r3973+4228];
	// begin inline asm
	dp4a.s32.s32 %r3125, %r3126, %r3127, %r3013;
	// end inline asm
	ld.shared.u32 	%r3130, [%r3970+4788];
	ld.shared.u32 	%r3131, [%r3973+4232];
	// begin inline asm
	dp4a.s32.s32 %r3129, %r3130, %r3131, %r3017;
	// end inline asm
	ld.shared.u32 	%r3134, [%r3970+4788];
	ld.shared.u32 	%r3135, [%r3973+4236];
	// begin inline asm
	dp4a.s32.s32 %r3133, %r3134, %r3135, %r3021;
	// end inline asm
	ld.shared.u32 	%r3138, [%r3970+4816];
	ld.shared.u32 	%r3139, [%r3973+4224];
	// begin inline asm
	dp4a.s32.s32 %r3137, %r3138, %r3139, %r3025;
	// end inline asm
	ld.shared.u32 	%r3142, [%r3970+4816];
	ld.shared.u32 	%r3143, [%r3973+4228];
	// begin inline asm
	dp4a.s32.s32 %r3141, %r3142, %r3143, %r3029;
	// end inline asm
	ld.shared.u32 	%r3146, [%r3970+4816];
	ld.shared.u32 	%r3147, [%r3973+4232];
	// begin inline asm
	dp4a.s32.s32 %r3145, %r3146, %r3147, %r3033;
	// end inline asm
	ld.shared.u32 	%r3150, [%r3970+4816];
	ld.shared.u32 	%r3151, [%r3973+4236];
	// begin inline asm
	dp4a.s32.s32 %r3149, %r3150, %r3151, %r3037;
	// end inline asm
	ld.shared.u32 	%r3154, [%r3970+4844];
	ld.shared.u32 	%r3155, [%r3973+4224];
	// begin inline asm
	dp4a.s32.s32 %r3153, %r3154, %r3155, %r3041;
	// end inline asm
	ld.shared.u32 	%r3158, [%r3970+4844];
	ld.shared.u32 	%r3159, [%r3973+4228];
	// begin inline asm
	dp4a.s32.s32 %r3157, %r3158, %r3159, %r3045;
	// end inline asm
	ld.shared.u32 	%r3162, [%r3970+4844];
	ld.shared.u32 	%r3163, [%r3973+4232];
	// begin inline asm
	dp4a.s32.s32 %r3161, %r3162, %r3163, %r3049;
	// end inline asm
	ld.shared.u32 	%r3166, [%r3970+4844];
	ld.shared.u32 	%r3167, [%r3973+4236];
	// begin inline asm
	dp4a.s32.s32 %r3165, %r3166, %r3167, %r3053;
	// end inline asm
	ld.shared.u32 	%r3170, [%r3970+4872];
	ld.shared.u32 	%r3171, [%r3973+4224];
	// begin inline asm
	dp4a.s32.s32 %r3169, %r3170, %r3171, %r3057;
	// end inline asm
	ld.shared.u32 	%r3174, [%r3970+4872];
	ld.shared.u32 	%r3175, [%r3973+4228];
	// begin inline asm
	dp4a.s32.s32 %r3173, %r3174, %r3175, %r3061;
	// end inline asm
	ld.shared.u32 	%r3178, [%r3970+4872];
	ld.shared.u32 	%r3179, [%r3973+4232];
	// begin inline asm
	dp4a.s32.s32 %r3177, %r3178, %r3179, %r3065;
	// end inline asm
	ld.shared.u32 	%r3182, [%r3970+4872];
	ld.shared.u32 	%r3183, [%r3973+4236];
	// begin inline asm
	dp4a.s32.s32 %r3181, %r3182, %r3183, %r3069;
	// end inline asm
	ld.shared.u32 	%r3186, [%r3970+4900];
	ld.shared.u32 	%r3187, [%r3973+4240];
	// begin inline asm
	dp4a.s32.s32 %r3185, %r3186, %r3187, %r3073;
	// end inline asm
	ld.shared.u32 	%r3190, [%r3970+4900];
	ld.shared.u32 	%r3191, [%r3973+4244];
	// begin inline asm
	dp4a.s32.s32 %r3189, %r3190, %r3191, %r3077;
	// end inline asm
	ld.shared.u32 	%r3194, [%r3970+4900];
	ld.shared.u32 	%r3195, [%r3973+4248];
	// begin inline asm
	dp4a.s32.s32 %r3193, %r3194, %r3195, %r3081;
	// end inline asm
	ld.shared.u32 	%r3198, [%r3970+4900];
	ld.shared.u32 	%r3199, [%r3973+4252];
	// begin inline asm
	dp4a.s32.s32 %r3197, %r3198, %r3199, %r3085;
	// end inline asm
	ld.shared.u32 	%r3202, [%r3970+4928];
	ld.shared.u32 	%r3203, [%r3973+4240];
	// begin inline asm
	dp4a.s32.s32 %r3201, %r3202, %r3203, %r3089;
	// end inline asm
	ld.shared.u32 	%r3206, [%r3970+4928];
	ld.shared.u32 	%r3207, [%r3973+4244];
	// begin inline asm
	dp4a.s32.s32 %r3205, %r3206, %r3207, %r3093;
	// end inline asm
	ld.shared.u32 	%r3210, [%r3970+4928];
	ld.shared.u32 	%r3211, [%r3973+4248];
	// begin inline asm
	dp4a.s32.s32 %r3209, %r3210, %r3211, %r3097;
	// end inline asm
	ld.shared.u32 	%r3214, [%r3970+4928];
	ld.shared.u32 	%r3215, [%r3973+4252];
	// begin inline asm
	dp4a.s32.s32 %r3213, %r3214, %r3215, %r3101;
	// end inline asm
	ld.shared.u32 	%r3218, [%r3970+4956];
	ld.shared.u32 	%r3219, [%r3973+4240];
	// begin inline asm
	dp4a.s32.s32 %r3217, %r3218, %r3219, %r3105;
	// end inline asm
	ld.shared.u32 	%r3222, [%r3970+4956];
	ld.shared.u32 	%r3223, [%r3973+4244];
	// begin inline asm
	dp4a.s32.s32 %r3221, %r3222, %r3223, %r3109;
	// end inline asm
	ld.shared.u32 	%r3226, [%r3970+4956];
	ld.shared.u32 	%r3227, [%r3973+4248];
	// begin inline asm
	dp4a.s32.s32 %r3225, %r3226, %r3227, %r3113;
	// end inline asm
	ld.shared.u32 	%r3230, [%r3970+4956];
	ld.shared.u32 	%r3231, [%r3973+4252];
	// begin inline asm
	dp4a.s32.s32 %r3229, %r3230, %r3231, %r3117;
	// end inline asm
	ld.shared.u32 	%r3234, [%r3970+4984];
	ld.shared.u32 	%r3235, [%r3973+4240];
	// begin inline asm
	dp4a.s32.s32 %r3233, %r3234, %r3235, %r3121;
	// end inline asm
	ld.shared.u32 	%r3238, [%r3970+4984];
	ld.shared.u32 	%r3239, [%r3973+4244];
	// begin inline asm
	dp4a.s32.s32 %r3237, %r3238, %r3239, %r3125;
	// end inline asm
	ld.shared.u32 	%r3242, [%r3970+4984];
	ld.shared.u32 	%r3243, [%r3973+4248];
	// begin inline asm
	dp4a.s32.s32 %r3241, %r3242, %r3243, %r3129;
	// end inline asm
	ld.shared.u32 	%r3246, [%r3970+4984];
	ld.shared.u32 	%r3247, [%r3973+4252];
	// begin inline asm
	dp4a.s32.s32 %r3245, %r3246, %r3247, %r3133;
	// end inline asm
	ld.shared.u32 	%r3250, [%r3970+5012];
	ld.shared.u32 	%r3251, [%r3973+4240];
	// begin inline asm
	dp4a.s32.s32 %r3249, %r3250, %r3251, %r3137;
	// end inline asm
	ld.shared.u32 	%r3254, [%r3970+5012];
	ld.shared.u32 	%r3255, [%r3973+4244];
	// begin inline asm
	dp4a.s32.s32 %r3253, %r3254, %r3255, %r3141;
	// end inline asm
	ld.shared.u32 	%r3258, [%r3970+5012];
	ld.shared.u32 	%r3259, [%r3973+4248];
	// begin inline asm
	dp4a.s32.s32 %r3257, %r3258, %r3259, %r3145;
	// end inline asm
	ld.shared.u32 	%r3262, [%r3970+5012];
	ld.shared.u32 	%r3263, [%r3973+4252];
	// begin inline asm
	dp4a.s32.s32 %r3261, %r3262, %r3263, %r3149;
	// end inline asm
	ld.shared.u32 	%r3266, [%r3970+5040];
	ld.shared.u32 	%r3267, [%r3973+4240];
	// begin inline asm
	dp4a.s32.s32 %r3265, %r3266, %r3267, %r3153;
	// end inline asm
	ld.shared.u32 	%r3270, [%r3970+5040];
	ld.shared.u32 	%r3271, [%r3973+4244];
	// begin inline asm
	dp4a.s32.s32 %r3269, %r3270, %r3271, %r3157;
	// end inline asm
	ld.shared.u32 	%r3274, [%r3970+5040];
	ld.shared.u32 	%r3275, [%r3973+4248];
	// begin inline asm
	dp4a.s32.s32 %r3273, %r3274, %r3275, %r3161;
	// end inline asm
	ld.shared.u32 	%r3278, [%r3970+5040];
	ld.shared.u32 	%r3279, [%r3973+4252];
	// begin inline asm
	dp4a.s32.s32 %r3277, %r3278, %r3279, %r3165;
	// end inline asm
	ld.shared.u32 	%r3282, [%r3970+5068];
	ld.shared.u32 	%r3283, [%r3973+4240];
	// begin inline asm
	dp4a.s32.s32 %r3281, %r3282, %r3283, %r3169;
	// end inline asm
	ld.shared.u32 	%r3286, [%r3970+5068];
	ld.shared.u32 	%r3287, [%r3973+4244];
	// begin inline asm
	dp4a.s32.s32 %r3285, %r3286, %r3287, %r3173;
	// end inline asm
	ld.shared.u32 	%r3290, [%r3970+5068];
	ld.shared.u32 	%r3291, [%r3973+4248];
	// begin inline asm
	dp4a.s32.s32 %r3289, %r3290, %r3291, %r3177;
	// end inline asm
	ld.shared.u32 	%r3294, [%r3970+5068];
	ld.shared.u32 	%r3295, [%r3973+4252];
	// begin inline asm
	dp4a.s32.s32 %r3293, %r3294, %r3295, %r3181;
	// end inline asm
	ld.shared.u32 	%r3298, [%r3970+5096];
	ld.shared.u32 	%r3299, [%r3973+4256];
	// begin inline asm
	dp4a.s32.s32 %r3297, %r3298, %r3299, %r3185;
	// end inline asm
	ld.shared.u32 	%r3302, [%r3970+5096];
	ld.shared.u32 	%r3303, [%r3973+4260];
	// begin inline asm
	dp4a.s32.s32 %r3301, %r3302, %r3303, %r3189;
	// end inline asm
	ld.shared.u32 	%r3306, [%r3970+5096];
	ld.shared.u32 	%r3307, [%r3973+4264];
	// begin inline asm
	dp4a.s32.s32 %r3305, %r3306, %r3307, %r3193;
	// end inline asm
	ld.shared.u32 	%r3310, [%r3970+5096];
	ld.shared.u32 	%r3311, [%r3973+4268];
	// begin inline asm
	dp4a.s32.s32 %r3309, %r3310, %r3311, %r3197;
	// end inline asm
	ld.shared.u32 	%r3314, [%r3970+5124];
	ld.shared.u32 	%r3315, [%r3973+4256];
	// begin inline asm
	dp4a.s32.s32 %r3313, %r3314, %r3315, %r3201;
	// end inline asm
	ld.shared.u32 	%r3318, [%r3970+5124];
	ld.shared.u32 	%r3319, [%r3973+4260];
	// begin inline asm
	dp4a.s32.s32 %r3317, %r3318, %r3319, %r3205;
	// end inline asm
	ld.shared.u32 	%r3322, [%r3970+5124];
	ld.shared.u32 	%r3323, [%r3973+4264];
	// begin inline asm
	dp4a.s32.s32 %r3321, %r3322, %r3323, %r3209;
	// end inline asm
	ld.shared.u32 	%r3326, [%r3970+5124];
	ld.shared.u32 	%r3327, [%r3973+4268];
	// begin inline asm
	dp4a.s32.s32 %r3325, %r3326, %r3327, %r3213;
	// end inline asm
	ld.shared.u32 	%r3330, [%r3970+5152];
	ld.shared.u32 	%r3331, [%r3973+4256];
	// begin inline asm
	dp4a.s32.s32 %r3329, %r3330, %r3331, %r3217;
	// end inline asm
	ld.shared.u32 	%r3334, [%r3970+5152];
	ld.shared.u32 	%r3335, [%r3973+4260];
	// begin inline asm
	dp4a.s32.s32 %r3333, %r3334, %r3335, %r3221;
	// end inline asm
	ld.shared.u32 	%r3338, [%r3970+5152];
	ld.shared.u32 	%r3339, [%r3973+4264];
	// begin inline asm
	dp4a.s32.s32 %r3337, %r3338, %r3339, %r3225;
	// end inline asm
	ld.shared.u32 	%r3342, [%r3970+5152];
	ld.shared.u32 	%r3343, [%r3973+4268];
	// begin inline asm
	dp4a.s32.s32 %r3341, %r3342, %r3343, %r3229;
	// end inline asm
	ld.shared.u32 	%r3346, [%r3970+5180];
	ld.shared.u32 	%r3347, [%r3973+4256];
	// begin inline asm
	dp4a.s32.s32 %r3345, %r3346, %r3347, %r3233;
	// end inline asm
	ld.shared.u32 	%r3350, [%r3970+5180];
	ld.shared.u32 	%r3351, [%r3973+4260];
	// begin inline asm
	dp4a.s32.s32 %r3349, %r3350, %r3351, %r3237;
	// end inline asm
	ld.shared.u32 	%r3354, [%r3970+5180];
	ld.shared.u32 	%r3355, [%r3973+4264];
	// begin inline asm
	dp4a.s32.s32 %r3353, %r3354, %r3355, %r3241;
	// end inline asm
	ld.shared.u32 	%r3358, [%r3970+5180];
	ld.shared.u32 	%r3359, [%r3973+4268];
	// begin inline asm
	dp4a.s32.s32 %r3357, %r3358, %r3359, %r3245;
	// end inline asm
	ld.shared.u32 	%r3362, [%r3970+5208];
	ld.shared.u32 	%r3363, [%r3973+4256];
	// begin inline asm
	dp4a.s32.s32 %r3361, %r3362, %r3363, %r3249;
	// end inline asm
	ld.shared.u32 	%r3366, [%r3970+5208];
	ld.shared.u32 	%r3367, [%r3973+4260];
	// begin inline asm
	dp4a.s32.s32 %r3365, %r3366, %r3367, %r3253;
	// end inline asm
	ld.shared.u32 	%r3370, [%r3970+5208];
	ld.shared.u32 	%r3371, [%r3973+4264];
	// begin inline asm
	dp4a.s32.s32 %r3369, %r3370, %r3371, %r3257;
	// end inline asm
	ld.shared.u32 	%r3374, [%r3970+5208];
	ld.shared.u32 	%r3375, [%r3973+4268];
	// begin inline asm
	dp4a.s32.s32 %r3373, %r3374, %r3375, %r3261;
	// end inline asm
	ld.shared.u32 	%r3378, [%r3970+5236];
	ld.shared.u32 	%r3379, [%r3973+4256];
	// begin inline asm
	dp4a.s32.s32 %r3377, %r3378, %r3379, %r3265;
	// end inline asm
	ld.shared.u32 	%r3382, [%r3970+5236];
	ld.shared.u32 	%r3383, [%r3973+4260];
	// begin inline asm
	dp4a.s32.s32 %r3381, %r3382, %r3383, %r3269;
	// end inline asm
	ld.shared.u32 	%r3386, [%r3970+5236];
	ld.shared.u32 	%r3387, [%r3973+4264];
	// begin inline asm
	dp4a.s32.s32 %r3385, %r3386, %r3387, %r3273;
	// end inline asm
	ld.shared.u32 	%r3390, [%r3970+5236];
	ld.shared.u32 	%r3391, [%r3973+4268];
	// begin inline asm
	dp4a.s32.s32 %r3389, %r3390, %r3391, %r3277;
	// end inline asm
	ld.shared.u32 	%r3394, [%r3970+5264];
	ld.shared.u32 	%r3395, [%r3973+4256];
	// begin inline asm
	dp4a.s32.s32 %r3393, %r3394, %r3395, %r3281;
	// end inline asm
	ld.shared.u32 	%r3398, [%r3970+5264];
	ld.shared.u32 	%r3399, [%r3973+4260];
	// begin inline asm
	dp4a.s32.s32 %r3397, %r3398, %r3399, %r3285;
	// end inline asm
	ld.shared.u32 	%r3402, [%r3970+5264];
	ld.shared.u32 	%r3403, [%r3973+4264];
	// begin inline asm
	dp4a.s32.s32 %r3401, %r3402, %r3403, %r3289;
	// end inline asm
	ld.shared.u32 	%r3406, [%r3970+5264];
	ld.shared.u32 	%r3407, [%r3973+4268];
	// begin inline asm
	dp4a.s32.s32 %r3405, %r3406, %r3407, %r3293;
	// end inline asm
	ld.shared.u32 	%r3410, [%r3970+5292];
	ld.shared.u32 	%r3411, [%r3973+4272];
	// begin inline asm
	dp4a.s32.s32 %r3409, %r3410, %r3411, %r3297;
	// end inline asm
	ld.shared.u32 	%r3414, [%r3970+5292];
	ld.shared.u32 	%r3415, [%r3973+4276];
	// begin inline asm
	dp4a.s32.s32 %r3413, %r3414, %r3415, %r3301;
	// end inline asm
	ld.shared.u32 	%r3418, [%r3970+5292];
	ld.shared.u32 	%r3419, [%r3973+4280];
	// begin inline asm
	dp4a.s32.s32 %r3417, %r3418, %r3419, %r3305;
	// end inline asm
	ld.shared.u32 	%r3422, [%r3970+5292];
	ld.shared.u32 	%r3423, [%r3973+4284];
	// begin inline asm
	dp4a.s32.s32 %r3421, %r3422, %r3423, %r3309;
	// end inline asm
	ld.shared.u32 	%r3426, [%r3970+5320];
	ld.shared.u32 	%r3427, [%r3973+4272];
	// begin inline asm
	dp4a.s32.s32 %r3425, %r3426, %r3427, %r3313;
	// end inline asm
	ld.shared.u32 	%r3430, [%r3970+5320];
	ld.shared.u32 	%r3431, [%r3973+4276];
	// begin inline asm
	dp4a.s32.s32 %r3429, %r3430, %r3431, %r3317;
	// end inline asm
	ld.shared.u32 	%r3434, [%r3970+5320];
	ld.shared.u32 	%r3435, [%r3973+4280];
	// begin inline asm
	dp4a.s32.s32 %r3433, %r3434, %r3435, %r3321;
	// end inline asm
	ld.shared.u32 	%r3438, [%r3970+5320];
	ld.shared.u32 	%r3439, [%r3973+4284];
	// begin inline asm
	dp4a.s32.s32 %r3437, %r3438, %r3439, %r3325;
	// end inline asm
	ld.shared.u32 	%r3442, [%r3970+5348];
	ld.shared.u32 	%r3443, [%r3973+4272];
	// begin inline asm
	dp4a.s32.s32 %r3441, %r3442, %r3443, %r3329;
	// end inline asm
	ld.shared.u32 	%r3446, [%r3970+5348];
	ld.shared.u32 	%r3447, [%r3973+4276];
	// begin inline asm
	dp4a.s32.s32 %r3445, %r3446, %r3447, %r3333;
	// end inline asm
	ld.shared.u32 	%r3450, [%r3970+5348];
	ld.shared.u32 	%r3451, [%r3973+4280];
	// begin inline asm
	dp4a.s32.s32 %r3449, %r3450, %r3451, %r3337;
	// end inline asm
	ld.shared.u32 	%r3454, [%r3970+5348];
	ld.shared.u32 	%r3455, [%r3973+4284];
	// begin inline asm
	dp4a.s32.s32 %r3453, %r3454, %r3455, %r3341;
	// end inline asm
	ld.shared.u32 	%r3458, [%r3970+5376];
	ld.shared.u32 	%r3459, [%r3973+4272];
	// begin inline asm
	dp4a.s32.s32 %r3457, %r3458, %r3459, %r3345;
	// end inline asm
	ld.shared.u32 	%r3462, [%r3970+5376];
	ld.shared.u32 	%r3463, [%r3973+4276];
	// begin inline asm
	dp4a.s32.s32 %r3461, %r3462, %r3463, %r3349;
	// end inline asm
	ld.shared.u32 	%r3466, [%r3970+5376];
	ld.shared.u32 	%r3467, [%r3973+4280];
	// begin inline asm
	dp4a.s32.s32 %r3465, %r3466, %r3467, %r3353;
	// end inline asm
	ld.shared.u32 	%r3470, [%r3970+5376];
	ld.shared.u32 	%r3471, [%r3973+4284];
	// begin inline asm
	dp4a.s32.s32 %r3469, %r3470, %r3471, %r3357;
	// end inline asm
	ld.shared.u32 	%r3474, [%r3970+5404];
	ld.shared.u32 	%r3475, [%r3973+4272];
	// begin inline asm
	dp4a.s32.s32 %r3473, %r3474, %r3475, %r3361;
	// end inline asm
	ld.shared.u32 	%r3478, [%r3970+5404];
	ld.shared.u32 	%r3479, [%r3973+4276];
	// begin inline asm
	dp4a.s32.s32 %r3477, %r3478, %r3479, %r3365;
	// end inline asm
	ld.shared.u32 	%r3482, [%r3970+5404];
	ld.shared.u32 	%r3483, [%r3973+4280];
	// begin inline asm
	dp4a.s32.s32 %r3481, %r3482, %r3483, %r3369;
	// end inline asm
	ld.shared.u32 	%r3486, [%r3970+5404];
	ld.shared.u32 	%r3487, [%r3973+4284];
	// begin inline asm
	dp4a.s32.s32 %r3485, %r3486, %r3487, %r3373;
	// end inline asm
	ld.shared.u32 	%r3490, [%r3970+5432];
	ld.shared.u32 	%r3491, [%r3973+4272];
	// begin inline asm
	dp4a.s32.s32 %r3489, %r3490, %r3491, %r3377;
	// end inline asm
	ld.shared.u32 	%r3494, [%r3970+5432];
	ld.shared.u32 	%r3495, [%r3973+4276];
	// begin inline asm
	dp4a.s32.s32 %r3493, %r3494, %r3495, %r3381;
	// end inline asm
	ld.shared.u32 	%r3498, [%r3970+5432];
	ld.shared.u32 	%r3499, [%r3973+4280];
	// begin inline asm
	dp4a.s32.s32 %r3497, %r3498, %r3499, %r3385;
	// end inline asm
	ld.shared.u32 	%r3502, [%r3970+5432];
	ld.shared.u32 	%r3503, [%r3973+4284];
	// begin inline asm
	dp4a.s32.s32 %r3501, %r3502, %r3503, %r3389;
	// end inline asm
	ld.shared.u32 	%r3506, [%r3970+5460];
	ld.shared.u32 	%r3507, [%r3973+4272];
	// begin inline asm
	dp4a.s32.s32 %r3505, %r3506, %r3507, %r3393;
	// end inline asm
	ld.shared.u32 	%r3510, [%r3970+5460];
	ld.shared.u32 	%r3511, [%r3973+4276];
	// begin inline asm
	dp4a.s32.s32 %r3509, %r3510, %r3511, %r3397;
	// end inline asm
	ld.shared.u32 	%r3514, [%r3970+5460];
	ld.shared.u32 	%r3515, [%r3973+4280];
	// begin inline asm
	dp4a.s32.s32 %r3513, %r3514, %r3515, %r3401;
	// end inline asm
	ld.shared.u32 	%r3518, [%r3970+5460];
	ld.shared.u32 	%r3519, [%r3973+4284];
	// begin inline asm
	dp4a.s32.s32 %r3517, %r3518, %r3519, %r3405;
	// end inline asm
	ld.shared.u32 	%r3522, [%r3970+5488];
	ld.shared.u32 	%r3523, [%r3973+4288];
	// begin inline asm
	dp4a.s32.s32 %r3521, %r3522, %r3523, %r3409;
	// end inline asm
	ld.shared.u32 	%r3526, [%r3970+5488];
	ld.shared.u32 	%r3527, [%r3973+4292];
	// begin inline asm
	dp4a.s32.s32 %r3525, %r3526, %r3527, %r3413;
	// end inline asm
	ld.shared.u32 	%r3530, [%r3970+5488];
	ld.shared.u32 	%r3531, [%r3973+4296];
	// begin inline asm
	dp4a.s32.s32 %r3529, %r3530, %r3531, %r3417;
	// end inline asm
	ld.shared.u32 	%r3534, [%r3970+5488];
	ld.shared.u32 	%r3535, [%r3973+4300];
	// begin inline asm
	dp4a.s32.s32 %r3533, %r3534, %r3535, %r3421;
	// end inline asm
	ld.shared.u32 	%r3538, [%r3970+5516];
	ld.shared.u32 	%r3539, [%r3973+4288];
	// begin inline asm
	dp4a.s32.s32 %r3537, %r3538, %r3539, %r3425;
	// end inline asm
	ld.shared.u32 	%r3542, [%r3970+5516];
	ld.shared.u32 	%r3543, [%r3973+4292];
	// begin inline asm
	dp4a.s32.s32 %r3541, %r3542, %r3543, %r3429;
	// end inline asm
	ld.shared.u32 	%r3546, [%r3970+5516];
	ld.shared.u32 	%r3547, [%r3973+4296];
	// begin inline asm
	dp4a.s32.s32 %r3545, %r3546, %r3547, %r3433;
	// end inline asm
	ld.shared.u32 	%r3550, [%r3970+5516];
	ld.shared.u32 	%r3551, [%r3973+4300];
	// begin inline asm
	dp4a.s32.s32 %r3549, %r3550, %r3551, %r3437;
	// end inline asm
	ld.shared.u32 	%r3554, [%r3970+5544];
	ld.shared.u32 	%r3555, [%r3973+4288];
	// begin inline asm
	dp4a.s32.s32 %r3553, %r3554, %r3555, %r3441;
	// end inline asm
	ld.shared.u32 	%r3558, [%r3970+5544];
	ld.shared.u32 	%r3559, [%r3973+4292];
	// begin inline asm
	dp4a.s32.s32 %r3557, %r3558, %r3559, %r3445;
	// end inline asm
	ld.shared.u32 	%r3562, [%r3970+5544];
	ld.shared.u32 	%r3563, [%r3973+4296];
	// begin inline asm
	dp4a.s32.s32 %r3561, %r3562, %r3563, %r3449;
	// end inline asm
	ld.shared.u32 	%r3566, [%r3970+5544];
	ld.shared.u32 	%r3567, [%r3973+4300];
	// begin inline asm
	dp4a.s32.s32 %r3565, %r3566, %r3567, %r3453;
	// end inline asm
	ld.shared.u32 	%r3570, [%r3970+5572];
	ld.shared.u32 	%r3571, [%r3973+4288];
	// begin inline asm
	dp4a.s32.s32 %r3569, %r3570, %r3571, %r3457;
	// end inline asm
	ld.shared.u32 	%r3574, [%r3970+5572];
	ld.shared.u32 	%r3575, [%r3973+4292];
	// begin inline asm
	dp4a.s32.s32 %r3573, %r3574, %r3575, %r3461;
	// end inline asm
	ld.shared.u32 	%r3578, [%r3970+5572];
	ld.shared.u32 	%r3579, [%r3973+4296];
	// begin inline asm
	dp4a.s32.s32 %r3577, %r3578, %r3579, %r3465;
	// end inline asm
	ld.shared.u32 	%r3582, [%r3970+5572];
	ld.shared.u32 	%r3583, [%r3973+4300];
	// begin inline asm
	dp4a.s32.s32 %r3581, %r3582, %r3583, %r3469;
	// end inline asm
	ld.shared.u32 	%r3586, [%r3970+5600];
	ld.shared.u32 	%r3587, [%r3973+4288];
	// begin inline asm
	dp4a.s32.s32 %r3585, %r3586, %r3587, %r3473;
	// end inline asm
	ld.shared.u32 	%r3590, [%r3970+5600];
	ld.shared.u32 	%r3591, [%r3973+4292];
	// begin inline asm
	dp4a.s32.s32 %r3589, %r3590, %r3591, %r3477;
	// end inline asm
	ld.shared.u32 	%r3594, [%r3970+5600];
	ld.shared.u32 	%r3595, [%r3973+4296];
	// begin inline asm
	dp4a.s32.s32 %r3593, %r3594, %r3595, %r3481;
	// end inline asm
	ld.shared.u32 	%r3598, [%r3970+5600];
	ld.shared.u32 	%r3599, [%r3973+4300];
	// begin inline asm
	dp4a.s32.s32 %r3597, %r3598, %r3599, %r3485;
	// end inline asm
	ld.shared.u32 	%r3602, [%r3970+5628];
	ld.shared.u32 	%r3603, [%r3973+4288];
	// begin inline asm
	dp4a.s32.s32 %r3601, %r3602, %r3603, %r3489;
	// end inline asm
	ld.shared.u32 	%r3606, [%r3970+5628];
	ld.shared.u32 	%r3607, [%r3973+4292];
	// begin inline asm
	dp4a.s32.s32 %r3605, %r3606, %r3607, %r3493;
	// end inline asm
	ld.shared.u32 	%r3610, [%r3970+5628];
	ld.shared.u32 	%r3611, [%r3973+4296];
	// begin inline asm
	dp4a.s32.s32 %r3609, %r3610, %r3611, %r3497;
	// end inline asm
	ld.shared.u32 	%r3614, [%r3970+5628];
	ld.shared.u32 	%r3615, [%r3973+4300];
	// begin inline asm
	dp4a.s32.s32 %r3613, %r3614, %r3615, %r3501;
	// end inline asm
	ld.shared.u32 	%r3618, [%r3970+5656];
	ld.shared.u32 	%r3619, [%r3973+4288];
	// begin inline asm
	dp4a.s32.s32 %r3617, %r3618, %r3619, %r3505;
	// end inline asm
	ld.shared.u32 	%r3622, [%r3970+5656];
	ld.shared.u32 	%r3623, [%r3973+4292];
	// begin inline asm
	dp4a.s32.s32 %r3621, %r3622, %r3623, %r3509;
	// end inline asm
	ld.shared.u32 	%r3626, [%r3970+5656];
	ld.shared.u32 	%r3627, [%r3973+4296];
	// begin inline asm
	dp4a.s32.s32 %r3625, %r3626, %r3627, %r3513;
	// end inline asm
	ld.shared.u32 	%r3630, [%r3970+5656];
	ld.shared.u32 	%r3631, [%r3973+4300];
	// begin inline asm
	dp4a.s32.s32 %r3629, %r3630, %r3631, %r3517;
	// end inline asm
	ld.shared.u32 	%r3634, [%r3970+5684];
	ld.shared.u32 	%r3635, [%r3973+4304];
	// begin inline asm
	dp4a.s32.s32 %r3633, %r3634, %r3635, %r3521;
	// end inline asm
	ld.shared.u32 	%r3638, [%r3970+5684];
	ld.shared.u32 	%r3639, [%r3973+4308];
	// begin inline asm
	dp4a.s32.s32 %r3637, %r3638, %r3639, %r3525;
	// end inline asm
	ld.shared.u32 	%r3642, [%r3970+5684];
	ld.shared.u32 	%r3643, [%r3973+4312];
	// begin inline asm
	dp4a.s32.s32 %r3641, %r3642, %r3643, %r3529;
	// end inline asm
	ld.shared.u32 	%r3646, [%r3970+5684];
	ld.shared.u32 	%r3647, [%r3973+4316];
	// begin inline asm
	dp4a.s32.s32 %r3645, %r3646, %r3647, %r3533;
	// end inline asm
	ld.shared.u32 	%r3650, [%r3970+5712];
	ld.shared.u32 	%r3651, [%r3973+4304];
	// begin inline asm
	dp4a.s32.s32 %r3649, %r3650, %r3651, %r3537;
	// end inline asm
	ld.shared.u32 	%r3654, [%r3970+5712];
	ld.shared.u32 	%r3655, [%r3973+4308];
	// begin inline asm
	dp4a.s32.s32 %r3653, %r3654, %r3655, %r3541;
	// end inline asm
	ld.shared.u32 	%r3658, [%r3970+5712];
	ld.shared.u32 	%r3659, [%r3973+4312];
	// begin inline asm
	dp4a.s32.s32 %r3657, %r3658, %r3659, %r3545;
	// end inline asm
	ld.shared.u32 	%r3662, [%r3970+5712];
	ld.shared.u32 	%r3663, [%r3973+4316];
	// begin inline asm
	dp4a.s32.s32 %r3661, %r3662, %r3663, %r3549;
	// end inline asm
	ld.shared.u32 	%r3666, [%r3970+5740];
	ld.shared.u32 	%r3667, [%r3973+4304];
	// begin inline asm
	dp4a.s32.s32 %r3665, %r3666, %r3667, %r3553;
	// end inline asm
	ld.shared.u32 	%r3670, [%r3970+5740];
	ld.shared.u32 	%r3671, [%r3973+4308];
	// begin inline asm
	dp4a.s32.s32 %r3669, %r3670, %r3671, %r3557;
	// end inline asm
	ld.shared.u32 	%r3674, [%r3970+5740];
	ld.shared.u32 	%r3675, [%r3973+4312];
	// begin inline asm
	dp4a.s32.s32 %r3673, %r3674, %r3675, %r3561;
	// end inline asm
	ld.shared.u32 	%r3678, [%r3970+5740];
	ld.shared.u32 	%r3679, [%r3973+4316];
	// begin inline asm
	dp4a.s32.s32 %r3677, %r3678, %r3679, %r3565;
	// end inline asm
	ld.shared.u32 	%r3682, [%r3970+5768];
	ld.shared.u32 	%r3683, [%r3973+4304];
	// begin inline asm
	dp4a.s32.s32 %r3681, %r3682, %r3683, %r3569;
	// end inline asm
	ld.shared.u32 	%r3686, [%r3970+5768];
	ld.shared.u32 	%r3687, [%r3973+4308];
	// begin inline asm
	dp4a.s32.s32 %r3685, %r3686, %r3687, %r3573;
	// end inline asm
	ld.shared.u32 	%r3690, [%r3970+5768];
	ld.shared.u32 	%r3691, [%r3973+4312];
	// begin inline asm
	dp4a.s32.s32 %r3689, %r3690, %r3691, %r3577;
	// end inline asm
	ld.shared.u32 	%r3694, [%r3970+5768];
	ld.shared.u32 	%r3695, [%r3973+4316];
	// begin inline asm
	dp4a.s32.s32 %r3693, %r3694, %r3695, %r3581;
	// end inline asm
	ld.shared.u32 	%r3698, [%r3970+5796];
	ld.shared.u32 	%r3699, [%r3973+4304];
	// begin inline asm
	dp4a.s32.s32 %r3697, %r3698, %r3699, %r3585;
	// end inline asm
	ld.shared.u32 	%r3702, [%r3970+5796];
	ld.shared.u32 	%r3703, [%r3973+4308];
	// begin inline asm
	dp4a.s32.s32 %r3701, %r3702, %r3703, %r3589;
	// end inline asm
	ld.shared.u32 	%r3706, [%r3970+5796];
	ld.shared.u32 	%r3707, [%r3973+4312];
	// begin inline asm
	dp4a.s32.s32 %r3705, %r3706, %r3707, %r3593;
	// end inline asm
	ld.shared.u32 	%r3710, [%r3970+5796];
	ld.shared.u32 	%r3711, [%r3973+4316];
	// begin inline asm
	dp4a.s32.s32 %r3709, %r3710, %r3711, %r3597;
	// end inline asm
	ld.shared.u32 	%r3714, [%r3970+5824];
	ld.shared.u32 	%r3715, [%r3973+4304];
	// begin inline asm
	dp4a.s32.s32 %r3713, %r3714, %r3715, %r3601;
	// end inline asm
	ld.shared.u32 	%r3718, [%r3970+5824];
	ld.shared.u32 	%r3719, [%r3973+4308];
	// begin inline asm
	dp4a.s32.s32 %r3717, %r3718, %r3719, %r3605;
	// end inline asm
	ld.shared.u32 	%r3722, [%r3970+5824];
	ld.shared.u32 	%r3723, [%r3973+4312];
	// begin inline asm
	dp4a.s32.s32 %r3721, %r3722, %r3723, %r3609;
	// end inline asm
	ld.shared.u32 	%r3726, [%r3970+5824];
	ld.shared.u32 	%r3727, [%r3973+4316];
	// begin inline asm
	dp4a.s32.s32 %r3725, %r3726, %r3727, %r3613;
	// end inline asm
	ld.shared.u32 	%r3730, [%r3970+5852];
	ld.shared.u32 	%r3731, [%r3973+4304];
	// begin inline asm
	dp4a.s32.s32 %r3729, %r3730, %r3731, %r3617;
	// end inline asm
	ld.shared.u32 	%r3734, [%r3970+5852];
	ld.shared.u32 	%r3735, [%r3973+4308];
	// begin inline asm
	dp4a.s32.s32 %r3733, %r3734, %r3735, %r3621;
	// end inline asm
	ld.shared.u32 	%r3738, [%r3970+5852];
	ld.shared.u32 	%r3739, [%r3973+4312];
	// begin inline asm
	dp4a.s32.s32 %r3737, %r3738, %r3739, %r3625;
	// end inline asm
	ld.shared.u32 	%r3742, [%r3970+5852];
	ld.shared.u32 	%r3743, [%r3973+4316];
	// begin inline asm
	dp4a.s32.s32 %r3741, %r3742, %r3743, %r3629;
	// end inline asm
	ld.shared.u32 	%r3746, [%r3970+5880];
	ld.shared.u32 	%r3747, [%r3973+4320];
	// begin inline asm
	dp4a.s32.s32 %r3745, %r3746, %r3747, %r3633;
	// end inline asm
	ld.shared.u32 	%r3750, [%r3970+5880];
	ld.shared.u32 	%r3751, [%r3973+4324];
	// begin inline asm
	dp4a.s32.s32 %r3749, %r3750, %r3751, %r3637;
	// end inline asm
	ld.shared.u32 	%r3754, [%r3970+5880];
	ld.shared.u32 	%r3755, [%r3973+4328];
	// begin inline asm
	dp4a.s32.s32 %r3753, %r3754, %r3755, %r3641;
	// end inline asm
	ld.shared.u32 	%r3758, [%r3970+5880];
	ld.shared.u32 	%r3759, [%r3973+4332];
	// begin inline asm
	dp4a.s32.s32 %r3757, %r3758, %r3759, %r3645;
	// end inline asm
	ld.shared.u32 	%r3762, [%r3970+5908];
	ld.shared.u32 	%r3763, [%r3973+4320];
	// begin inline asm
	dp4a.s32.s32 %r3761, %r3762, %r3763, %r3649;
	// end inline asm
	ld.shared.u32 	%r3766, [%r3970+5908];
	ld.shared.u32 	%r3767, [%r3973+4324];
	// begin inline asm
	dp4a.s32.s32 %r3765, %r3766, %r3767, %r3653;
	// end inline asm
	ld.shared.u32 	%r3770, [%r3970+5908];
	ld.shared.u32 	%r3771, [%r3973+4328];
	// begin inline asm
	dp4a.s32.s32 %r3769, %r3770, %r3771, %r3657;
	// end inline asm
	ld.shared.u32 	%r3774, [%r3970+5908];
	ld.shared.u32 	%r3775, [%r3973+4332];
	// begin inline asm
	dp4a.s32.s32 %r3773, %r3774, %r3775, %r3661;
	// end inline asm
	ld.shared.u32 	%r3778, [%r3970+5936];
	ld.shared.u32 	%r3779, [%r3973+4320];
	// begin inline asm
	dp4a.s32.s32 %r3777, %r3778, %r3779, %r3665;
	// end inline asm
	ld.shared.u32 	%r3782, [%r3970+5936];
	ld.shared.u32 	%r3783, [%r3973+4324];
	// begin inline asm
	dp4a.s32.s32 %r3781, %r3782, %r3783, %r3669;
	// end inline asm
	ld.shared.u32 	%r3786, [%r3970+5936];
	ld.shared.u32 	%r3787, [%r3973+4328];
	// begin inline asm
	dp4a.s32.s32 %r3785, %r3786, %r3787, %r3673;
	// end inline asm
	ld.shared.u32 	%r3790, [%r3970+5936];
	ld.shared.u32 	%r3791, [%r3973+4332];
	// begin inline asm
	dp4a.s32.s32 %r3789, %r3790, %r3791, %r3677;
	// end inline asm
	ld.shared.u32 	%r3794, [%r3970+5964];
	ld.shared.u32 	%r3795, [%r3973+4320];
	// begin inline asm
	dp4a.s32.s32 %r3793, %r3794, %r3795, %r3681;
	// end inline asm
	ld.shared.u32 	%r3798, [%r3970+5964];
	ld.shared.u32 	%r3799, [%r3973+4324];
	// begin inline asm
	dp4a.s32.s32 %r3797, %r3798, %r3799, %r3685;
	// end inline asm
	ld.shared.u32 	%r3802, [%r3970+5964];
	ld.shared.u32 	%r3803, [%r3973+4328];
	// begin inline asm
	dp4a.s32.s32 %r3801, %r3802, %r3803, %r3689;
	// end inline asm
	ld.shared.u32 	%r3806, [%r3970+5964];
	ld.shared.u32 	%r3807, [%r3973+4332];
	// begin inline asm
	dp4a.s32.s32 %r3805, %r3806, %r3807, %r3693;
	// end inline asm
	ld.shared.u32 	%r3810, [%r3970+5992];
	ld.shared.u32 	%r3811, [%r3973+4320];
	// begin inline asm
	dp4a.s32.s32 %r3809, %r3810, %r3811, %r3697;
	// end inline asm
	ld.shared.u32 	%r3814, [%r3970+5992];
	ld.shared.u32 	%r3815, [%r3973+4324];
	// begin inline asm
	dp4a.s32.s32 %r3813, %r3814, %r3815, %r3701;
	// end inline asm
	ld.shared.u32 	%r3818, [%r3970+5992];
	ld.shared.u32 	%r3819, [%r3973+4328];
	// begin inline asm
	dp4a.s32.s32 %r3817, %r3818, %r3819, %r3705;
	// end inline asm
	ld.shared.u32 	%r3822, [%r3970+5992];
	ld.shared.u32 	%r3823, [%r3973+4332];
	// begin inline asm
	dp4a.s32.s32 %r3821, %r3822, %r3823, %r3709;
	// end inline asm
	ld.shared.u32 	%r3826, [%r3970+6020];
	ld.shared.u32 	%r3827, [%r3973+4320];
	// begin inline asm
	dp4a.s32.s32 %r3825, %r3826, %r3827, %r3713;
	// end inline asm
	ld.shared.u32 	%r3830, [%r3970+6020];
	ld.shared.u32 	%r3831, [%r3973+4324];
	// begin inline asm
	dp4a.s32.s32 %r3829, %r3830, %r3831, %r3717;
	// end inline asm
	ld.shared.u32 	%r3834, [%r3970+6020];
	ld.shared.u32 	%r3835, [%r3973+4328];
	// begin inline asm
	dp4a.s32.s32 %r3833, %r3834, %r3835, %r3721;
	// end inline asm
	ld.shared.u32 	%r3838, [%r3970+6020];
	ld.shared.u32 	%r3839, [%r3973+4332];
	// begin inline asm
	dp4a.s32.s32 %r3837, %r3838, %r3839, %r3725;
	// end inline asm
	ld.shared.u32 	%r3842, [%r3970+6048];
	ld.shared.u32 	%r3843, [%r3973+4320];
	// begin inline asm
	dp4a.s32.s32 %r3841, %r3842, %r3843, %r3729;
	// end inline asm
	ld.shared.u32 	%r3846, [%r3970+6048];
	ld.shared.u32 	%r3847, [%r3973+4324];
	// begin inline asm
	dp4a.s32.s32 %r3845, %r3846, %r3847, %r3733;
	// end inline asm
	ld.shared.u32 	%r3850, [%r3970+6048];
	ld.shared.u32 	%r3851, [%r3973+4328];
	// begin inline asm
	dp4a.s32.s32 %r3849, %r3850, %r3851, %r3737;
	// end inline asm
	ld.shared.u32 	%r3854, [%r3970+6048];
	ld.shared.u32 	%r3855, [%r3973+4332];
	// begin inline asm
	dp4a.s32.s32 %r3853, %r3854, %r3855, %r3741;
	// end inline asm
	ld.shared.u32 	%r3858, [%r3970+6076];
	ld.shared.u32 	%r3859, [%r3973+4336];
	// begin inline asm
	dp4a.s32.s32 %r3857, %r3858, %r3859, %r3745;
	// end inline asm
	ld.shared.u32 	%r3862, [%r3970+6076];
	ld.shared.u32 	%r3863, [%r3973+4340];
	// begin inline asm
	dp4a.s32.s32 %r3861, %r3862, %r3863, %r3749;
	// end inline asm
	ld.shared.u32 	%r3866, [%r3970+6076];
	ld.shared.u32 	%r3867, [%r3973+4344];
	// begin inline asm
	dp4a.s32.s32 %r3865, %r3866, %r3867, %r3753;
	// end inline asm
	ld.shared.u32 	%r3870, [%r3970+6076];
	ld.shared.u32 	%r3871, [%r3973+4348];
	// begin inline asm
	dp4a.s32.s32 %r3869, %r3870, %r3871, %r3757;
	// end inline asm
	ld.shared.u32 	%r3874, [%r3970+6104];
	ld.shared.u32 	%r3875, [%r3973+4336];
	// begin inline asm
	dp4a.s32.s32 %r3873, %r3874, %r3875, %r3761;
	// end inline asm
	ld.shared.u32 	%r3878, [%r3970+6104];
	ld.shared.u32 	%r3879, [%r3973+4340];
	// begin inline asm
	dp4a.s32.s32 %r3877, %r3878, %r3879, %r3765;
	// end inline asm
	ld.shared.u32 	%r3882, [%r3970+6104];
	ld.shared.u32 	%r3883, [%r3973+4344];
	// begin inline asm
	dp4a.s32.s32 %r3881, %r3882, %r3883, %r3769;
	// end inline asm
	ld.shared.u32 	%r3886, [%r3970+6104];
	ld.shared.u32 	%r3887, [%r3973+4348];
	// begin inline asm
	dp4a.s32.s32 %r3885, %r3886, %r3887, %r3773;
	// end inline asm
	ld.shared.u32 	%r3890, [%r3970+6132];
	ld.shared.u32 	%r3891, [%r3973+4336];
	// begin inline asm
	dp4a.s32.s32 %r3889, %r3890, %r3891, %r3777;
	// end inline asm
	ld.shared.u32 	%r3894, [%r3970+6132];
	ld.shared.u32 	%r3895, [%r3973+4340];
	// begin inline asm
	dp4a.s32.s32 %r3893, %r3894, %r3895, %r3781;
	// end inline asm
	ld.shared.u32 	%r3898, [%r3970+6132];
	ld.shared.u32 	%r3899, [%r3973+4344];
	// begin inline asm
	dp4a.s32.s32 %r3897, %r3898, %r3899, %r3785;
	// end inline asm
	ld.shared.u32 	%r3902, [%r3970+6132];
	ld.shared.u32 	%r3903, [%r3973+4348];
	// begin inline asm
	dp4a.s32.s32 %r3901, %r3902, %r3903, %r3789;
	// end inline asm
	ld.shared.u32 	%r3906, [%r3970+6160];
	ld.shared.u32 	%r3907, [%r3973+4336];
	// begin inline asm
	dp4a.s32.s32 %r3905, %r3906, %r3907, %r3793;
	// end inline asm
	ld.shared.u32 	%r3910, [%r3970+6160];
	ld.shared.u32 	%r3911, [%r3973+4340];
	// begin inline asm
	dp4a.s32.s32 %r3909, %r3910, %r3911, %r3797;
	// end inline asm
	ld.shared.u32 	%r3914, [%r3970+6160];
	ld.shared.u32 	%r3915, [%r3973+4344];
	// begin inline asm
	dp4a.s32.s32 %r3913, %r3914, %r3915, %r3801;
	// end inline asm
	ld.shared.u32 	%r3918, [%r3970+6160];
	ld.shared.u32 	%r3919, [%r3973+4348];
	// begin inline asm
	dp4a.s32.s32 %r3917, %r3918, %r3919, %r3805;
	// end inline asm
	ld.shared.u32 	%r3922, [%r3970+6188];
	ld.shared.u32 	%r3923, [%r3973+4336];
	// begin inline asm
	dp4a.s32.s32 %r3921, %r3922, %r3923, %r3809;
	// end inline asm
	ld.shared.u32 	%r3926, [%r3970+6188];
	ld.shared.u32 	%r3927, [%r3973+4340];
	// begin inline asm
	dp4a.s32.s32 %r3925, %r3926, %r3927, %r3813;
	// end inline asm
	ld.shared.u32 	%r3930, [%r3970+6188];
	ld.shared.u32 	%r3931, [%r3973+4344];
	// begin inline asm
	dp4a.s32.s32 %r3929, %r3930, %r3931, %r3817;
	// end inline asm
	ld.shared.u32 	%r3934, [%r3970+6188];
	ld.shared.u32 	%r3935, [%r3973+4348];
	// begin inline asm
	dp4a.s32.s32 %r3933, %r3934, %r3935, %r3821;
	// end inline asm
	ld.shared.u32 	%r3938, [%r3970+6216];
	ld.shared.u32 	%r3939, [%r3973+4336];
	// begin inline asm
	dp4a.s32.s32 %r3937, %r3938, %r3939, %r3825;
	// end inline asm
	ld.shared.u32 	%r3942, [%r3970+6216];
	ld.shared.u32 	%r3943, [%r3973+4340];
	// begin inline asm
	dp4a.s32.s32 %r3941, %r3942, %r3943, %r3829;
	// end inline asm
	ld.shared.u32 	%r3946, [%r3970+6216];
	ld.shared.u32 	%r3947, [%r3973+4344];
	// begin inline asm
	dp4a.s32.s32 %r3945, %r3946, %r3947, %r3833;
	// end inline asm
	ld.shared.u32 	%r3950, [%r3970+6216];
	ld.shared.u32 	%r3951, [%r3973+4348];
	// begin inline asm
	dp4a.s32.s32 %r3949, %r3950, %r3951, %r3837;
	// end inline asm
	ld.shared.u32 	%r3954, [%r3970+6244];
	ld.shared.u32 	%r3955, [%r3973+4336];
	// begin inline asm
	dp4a.s32.s32 %r3953, %r3954, %r3955, %r3841;
	// end inline asm
	ld.shared.u32 	%r3958, [%r3970+6244];
	ld.shared.u32 	%r3959, [%r3973+4340];
	// begin inline asm
	dp4a.s32.s32 %r3957, %r3958, %r3959, %r3845;
	// end inline asm
	ld.shared.u32 	%r3962, [%r3970+6244];
	ld.shared.u32 	%r3963, [%r3973+4344];
	// begin inline asm
	dp4a.s32.s32 %r3961, %r3962, %r3963, %r3849;
	// end inline asm
	ld.shared.u32 	%r3966, [%r3970+6244];
	ld.shared.u32 	%r3967, [%r3973+4348];
	// begin inline asm
	dp4a.s32.s32 %r3965, %r3966, %r3967, %r3853;
	// end inline asm
	shl.b32 	%r3974, %r6, 6;
	shl.b32 	%r3975, %r86, 2;
	add.s32 	%r3976, %r3974, %r3975;
	mul.lo.s32 	%r3977, %r6, 3136;
	mad.lo.s32 	%r3978, %r1, 100352, %r3977;
	mad.lo.s32 	%r3979, %r86, 196, %r3978;
	add.s32 	%r3980, %r3979, %r3;
	cvt.s64.s32 	%rd77, %r3857;
	mad.lo.s64 	%rd78, %rd77, 354913691107328, 1073741824;
	shr.u64 	%rd79, %rd78, 31;
	cvt.u32.u64 	%r3981, %rd79;
	mul.wide.u32 	%rd80, %r3976, 4;
	add.s64 	%rd81, %rd73, %rd80;
	ld.global.nc.u32 	%r3982, [%rd81];
	add.s32 	%r3983, %r3982, %r3981;
	mul.wide.s32 	%rd82, %r3983, 2147483342;
	add.s64 	%rd83, %rd82, 1073741824;
	shr.u64 	%rd84, %rd83, 31;
	cvt.u32.u64 	%r3984, %rd84;
	add.s64 	%rd85, %rd74, %rd80;
	ld.global.nc.u32 	%r3985, [%rd85];
	add.s32 	%r3986, %r3985, %r3984;
	mul.wide.s32 	%rd86, %r3986, 1840126696;
	add.s64 	%rd87, %rd86, 1073741824;
	shr.u64 	%rd88, %rd87, 31;
	cvt.u32.u64 	%r3987, %rd88;
	mul.wide.u32 	%rd89, %r3980, 4;
	add.s64 	%rd90, %rd75, %rd89;
	ld.global.nc.u32 	%r3988, [%rd90];
	mul.wide.s32 	%rd91, %r3988, 2056266911;
	add.s64 	%rd92, %rd91, 1073741824;
	shr.u64 	%rd93, %rd92, 31;
	cvt.u32.u64 	%r3989, %rd93;
	add.s32 	%r3990, %r3987, %r3989;
	max.s32 	%r3991, %r3990, 0;
	add.s64 	%rd94, %rd76, %rd89;
	st.global.u32 	[%rd94], %r3991;
	cvt.s64.s32 	%rd95, %r3861;
	mad.lo.s64 	%rd96, %rd95, 354913691107328, 1073741824;
	shr.u64 	%rd97, %rd96, 31;
	cvt.u32.u64 	%r3992, %rd97;
	ld.global.nc.u32 	%r3993, [%rd81+4];
	add.s32 	%r3994, %r3993, %r3992;
	mul.wide.s32 	%rd98, %r3994, 2147483342;
	add.s64 	%rd99, %rd98, 1073741824;
	shr.u64 	%rd100, %rd99, 31;
	cvt.u32.u64 	%r3995, %rd100;
	ld.global.nc.u32 	%r3996, [%rd85+4];
	add.s32 	%r3997, %r3996, %r3995;
	mul.wide.s32 	%rd101, %r3997, 1840126696;
	add.s64 	%rd102, %rd101, 1073741824;
	shr.u64 	%rd103, %rd102, 31;
	cvt.u32.u64 	%r3998, %rd103;
	ld.global.nc.u32 	%r3999, [%rd90+4];
	mul.wide.s32 	%rd104, %r3999, 2056266911;
	add.s64 	%rd105, %rd104, 1073741824;
	shr.u64 	%rd106, %rd105, 31;
	cvt.u32.u64 	%r4000, %rd106;
	add.s32 	%r4001, %r3998, %r4000;
	max.s32 	%r4002, %r4001, 0;
	st.global.u32 	[%rd94+4], %r4002;
	cvt.s64.s32 	%rd107, %r3865;
	mad.lo.s64 	%rd108, %rd107, 354913691107328, 1073741824;
	shr.u64 	%rd109, %rd108, 31;
	cvt.u32.u64 	%r4003, %rd109;
	ld.global.nc.u32 	%r4004, [%rd81+8];
	add.s32 	%r4005, %r4004, %r4003;
	mul.wide.s32 	%rd110, %r4005, 2147483342;
	add.s64 	%rd111, %rd110, 1073741824;
	shr.u64 	%rd112, %rd111, 31;
	cvt.u32.u64 	%r4006, %rd112;
	ld.global.nc.u32 	%r4007, [%rd85+8];
	add.s32 	%r4008, %r4007, %r4006;
	mul.wide.s32 	%rd113, %r4008, 1840126696;
	add.s64 	%rd114, %rd113, 1073741824;
	shr.u64 	%rd115, %rd114, 31;
	cvt.u32.u64 	%r4009, %rd115;
	ld.global.nc.u32 	%r4010, [%rd90+8];
	mul.wide.s32 	%rd116, %r4010, 2056266911;
	add.s64 	%rd117, %rd116, 1073741824;
	shr.u64 	%rd118, %rd117, 31;
	cvt.u32.u64 	%r4011, %rd118;
	add.s32 	%r4012, %r4009, %r4011;
	max.s32 	%r4013, %r4012, 0;
	st.global.u32 	[%rd94+8], %r4013;
	cvt.s64.s32 	%rd119, %r3869;
	mad.lo.s64 	%rd120, %rd119, 354913691107328, 1073741824;
	shr.u64 	%rd121, %rd120, 31;
	cvt.u32.u64 	%r4014, %rd121;
	ld.global.nc.u32 	%r4015, [%rd81+12];
	add.s32 	%r4016, %r4015, %r4014;
	mul.wide.s32 	%rd122, %r4016, 2147483342;
	add.s64 	%rd123, %rd122, 1073741824;
	shr.u64 	%rd124, %rd123, 31;
	cvt.u32.u64 	%r4017, %rd124;
	ld.global.nc.u32 	%r4018, [%rd85+12];
	add.s32 	%r4019, %r4018, %r4017;
	mul.wide.s32 	%rd125, %r4019, 1840126696;
	add.s64 	%rd126, %rd125, 1073741824;
	shr.u64 	%rd127, %rd126, 31;
	cvt.u32.u64 	%r4020, %rd127;
	ld.global.nc.u32 	%r4021, [%rd90+12];
	mul.wide.s32 	%rd128, %r4021, 2056266911;
	add.s64 	%rd129, %rd128, 1073741824;
	shr.u64 	%rd130, %rd129, 31;
	cvt.u32.u64 	%r4022, %rd130;
	add.s32 	%r4023, %r4020, %r4022;
	max.s32 	%r4024, %r4023, 0;
	st.global.u32 	[%rd94+12], %r4024;
	cvt.s64.s32 	%rd131, %r3873;
	mad.lo.s64 	%rd132, %rd131, 354913691107328, 1073741824;
	shr.u64 	%rd133, %rd132, 31;
	cvt.u32.u64 	%r4025, %rd133;
	add.s32 	%r4026, %r3982, %r4025;
	mul.wide.s32 	%rd134, %r4026, 2147483342;
	add.s64 	%rd135, %rd134, 1073741824;
	shr.u64 	%rd136, %rd135, 31;
	cvt.u32.u64 	%r4027, %rd136;
	add.s32 	%r4028, %r3985, %r4027;
	mul.wide.s32 	%rd137, %r4028, 1840126696;
	add.s64 	%rd138, %rd137, 1073741824;
	shr.u64 	%rd139, %rd138, 31;
	cvt.u32.u64 	%r4029, %rd139;
	ld.global.nc.u32 	%r4030, [%rd90+112];
	mul.wide.s32 	%rd140, %r4030, 2056266911;
	add.s64 	%rd141, %rd140, 1073741824;
	shr.u64 	%rd142, %rd141, 31;
	cvt.u32.u64 	%r4031, %rd142;
	add.s32 	%r4032, %r4029, %r4031;
	max.s32 	%r4033, %r4032, 0;
	st.global.u32 	[%rd94+112], %r4033;
	cvt.s64.s32 	%rd143, %r3877;
	mad.lo.s64 	%rd144, %rd143, 354913691107328, 1073741824;
	shr.u64 	%rd145, %rd144, 31;
	cvt.u32.u64 	%r4034, %rd145;
	add.s32 	%r4035, %r3993, %r4034;
	mul.wide.s32 	%rd146, %r4035, 2147483342;
	add.s64 	%rd147, %rd146, 1073741824;
	shr.u64 	%rd148, %rd147, 31;
	cvt.u32.u64 	%r4036, %rd148;
	add.s32 	%r4037, %r3996, %r4036;
	mul.wide.s32 	%rd149, %r4037, 1840126696;
	add.s64 	%rd150, %rd149, 1073741824;
	shr.u64 	%rd151, %rd150, 31;
	cvt.u32.u64 	%r4038, %rd151;
	ld.global.nc.u32 	%r4039, [%rd90+116];
	mul.wide.s32 	%rd152, %r4039, 2056266911;
	add.s64 	%rd153, %rd152, 1073741824;
	shr.u64 	%rd154, %rd153, 31;
	cvt.u32.u64 	%r4040, %rd154;
	add.s32 	%r4041, %r4038, %r4040;
	max.s32 	%r4042, %r4041, 0;
	st.global.u32 	[%rd94+116], %r4042;
	cvt.s64.s32 	%rd155, %r3881;
	mad.lo.s64 	%rd156, %rd155, 354913691107328, 1073741824;
	shr.u64 	%rd157, %rd156, 31;
	cvt.u32.u64 	%r4043, %rd157;
	add.s32 	%r4044, %r4004, %r4043;
	mul.wide.s32 	%rd158, %r4044, 2147483342;
	add.s64 	%rd159, %rd158, 1073741824;
	shr.u64 	%rd160, %rd159, 31;
	cvt.u32.u64 	%r4045, %rd160;
	add.s32 	%r4046, %r4007, %r4045;
	mul.wide.s32 	%rd161, %r4046, 1840126696;
	add.s64 	%rd162, %rd161, 1073741824;
	shr.u64 	%rd163, %rd162, 31;
	cvt.u32.u64 	%r4047, %rd163;
	ld.global.nc.u32 	%r4048, [%rd90+120];
	mul.wide.s32 	%rd164, %r4048, 2056266911;
	add.s64 	%rd165, %rd164, 1073741824;
	shr.u64 	%rd166, %rd165, 31;
	cvt.u32.u64 	%r4049, %rd166;
	add.s32 	%r4050, %r4047, %r4049;
	max.s32 	%r4051, %r4050, 0;
	st.global.u32 	[%rd94+120], %r4051;
	cvt.s64.s32 	%rd167, %r3885;
	mad.lo.s64 	%rd168, %rd167, 354913691107328, 1073741824;
	shr.u64 	%rd169, %rd168, 31;
	cvt.u32.u64 	%r4052, %rd169;
	add.s32 	%r4053, %r4015, %r4052;
	mul.wide.s32 	%rd170, %r4053, 2147483342;
	add.s64 	%rd171, %rd170, 1073741824;
	shr.u64 	%rd172, %rd171, 31;
	cvt.u32.u64 	%r4054, %rd172;
	add.s32 	%r4055, %r4018, %r4054;
	mul.wide.s32 	%rd173, %r4055, 1840126696;
	add.s64 	%rd174, %rd173, 1073741824;
	shr.u64 	%rd175, %rd174, 31;
	cvt.u32.u64 	%r4056, %rd175;
	ld.global.nc.u32 	%r4057, [%rd90+124];
	mul.wide.s32 	%rd176, %r4057, 2056266911;
	add.s64 	%rd177, %rd176, 1073741824;
	shr.u64 	%rd178, %rd177, 31;
	cvt.u32.u64 	%r4058, %rd178;
	add.s32 	%r4059, %r4056, %r4058;
	max.s32 	%r4060, %r4059, 0;
	st.global.u32 	[%rd94+124], %r4060;
	cvt.s64.s32 	%rd179, %r3889;
	mad.lo.s64 	%rd180, %rd179, 354913691107328, 1073741824;
	shr.u64 	%rd181, %rd180, 31;
	cvt.u32.u64 	%r4061, %rd181;
	add.s32 	%r4062, %r3982, %r4061;
	mul.wide.s32 	%rd182, %r4062, 2147483342;
	add.s64 	%rd183, %rd182, 1073741824;
	shr.u64 	%rd184, %rd183, 31;
	cvt.u32.u64 	%r4063, %rd184;
	add.s32 	%r4064, %r3985, %r4063;
	mul.wide.s32 	%rd185, %r4064, 1840126696;
	add.s64 	%rd186, %rd185, 1073741824;
	shr.u64 	%rd187, %rd186, 31;
	cvt.u32.u64 	%r4065, %rd187;
	ld.global.nc.u32 	%r4066, [%rd90+224];
	mul.wide.s32 	%rd188, %r4066, 2056266911;
	add.s64 	%rd189, %rd188, 1073741824;
	shr.u64 	%rd190, %rd189, 31;
	cvt.u32.u64 	%r4067, %rd190;
	add.s32 	%r4068, %r4065, %r4067;
	max.s32 	%r4069, %r4068, 0;
	st.global.u32 	[%rd94+224], %r4069;
	cvt.s64.s32 	%rd191, %r3893;
	mad.lo.s64 	%rd192, %rd191, 354913691107328, 1073741824;
	shr.u64 	%rd193, %rd192, 31;
	cvt.u32.u64 	%r4070, %rd193;
	add.s32 	%r4071, %r3993, %r4070;
	mul.wide.s32 	%rd194, %r4071, 2147483342;
	add.s64 	%rd195, %rd194, 1073741824;
	shr.u64 	%rd196, %rd195, 31;
	cvt.u32.u64 	%r4072, %rd196;
	add.s32 	%r4073, %r3996, %r4072;
	mul.wide.s32 	%rd197, %r4073, 1840126696;
	add.s64 	%rd198, %rd197, 1073741824;
	shr.u64 	%rd199, %rd198, 31;
	cvt.u32.u64 	%r4074, %rd199;
	ld.global.nc.u32 	%r4075, [%rd90+228];
	mul.wide.s32 	%rd200, %r4075, 2056266911;
	add.s64 	%rd201, %rd200, 1073741824;
	shr.u64 	%rd202, %rd201, 31;
	cvt.u32.u64 	%r4076, %rd202;
	add.s32 	%r4077, %r4074, %r4076;
	max.s32 	%r4078, %r4077, 0;
	st.global.u32 	[%rd94+228], %r4078;
	cvt.s64.s32 	%rd203, %r3897;
	mad.lo.s64 	%rd204, %rd203, 354913691107328, 1073741824;
	shr.u64 	%rd205, %rd204, 31;
	cvt.u32.u64 	%r4079, %rd205;
	add.s32 	%r4080, %r4004, %r4079;
	mul.wide.s32 	%rd206, %r4080, 2147483342;
	add.s64 	%rd207, %rd206, 1073741824;
	shr.u64 	%rd208, %rd207, 31;
	cvt.u32.u64 	%r4081, %rd208;
	add.s32 	%r4082, %r4007, %r4081;
	mul.wide.s32 	%rd209, %r4082, 1840126696;
	add.s64 	%rd210, %rd209, 1073741824;
	shr.u64 	%rd211, %rd210, 31;
	cvt.u32.u64 	%r4083, %rd211;
	ld.global.nc.u32 	%r4084, [%rd90+232];
	mul.wide.s32 	%rd212, %r4084, 2056266911;
	add.s64 	%rd213, %rd212, 1073741824;
	shr.u64 	%rd214, %rd213, 31;
	cvt.u32.u64 	%r4085, %rd214;
	add.s32 	%r4086, %r4083, %r4085;
	max.s32 	%r4087, %r4086, 0;
	st.global.u32 	[%rd94+232], %r4087;
	cvt.s64.s32 	%rd215, %r3901;
	mad.lo.s64 	%rd216, %rd215, 354913691107328, 1073741824;
	shr.u64 	%rd217, %rd216, 31;
	cvt.u32.u64 	%r4088, %rd217;
	add.s32 	%r4089, %r4015, %r4088;
	mul.wide.s32 	%rd218, %r4089, 2147483342;
	add.s64 	%rd219, %rd218, 1073741824;
	shr.u64 	%rd220, %rd219, 31;
	cvt.u32.u64 	%r4090, %rd220;
	add.s32 	%r4091, %r4018, %r4090;
	mul.wide.s32 	%rd221, %r4091, 1840126696;
	add.s64 	%rd222, %rd221, 1073741824;
	shr.u64 	%rd223, %rd222, 31;
	cvt.u32.u64 	%r4092, %rd223;
	ld.global.nc.u32 	%r4093, [%rd90+236];
	mul.wide.s32 	%rd224, %r4093, 2056266911;
	add.s64 	%rd225, %rd224, 1073741824;
	shr.u64 	%rd226, %rd225, 31;
	cvt.u32.u64 	%r4094, %rd226;
	add.s32 	%r4095, %r4092, %r4094;
	max.s32 	%r4096, %r4095, 0;
	st.global.u32 	[%rd94+236], %r4096;
	cvt.s64.s32 	%rd227, %r3905;
	mad.lo.s64 	%rd228, %rd227, 354913691107328, 1073741824;
	shr.u64 	%rd229, %rd228, 31;
	cvt.u32.u64 	%r4097, %rd229;
	add.s32 	%r4098, %r3982, %r4097;
	mul.wide.s32 	%rd230, %r4098, 2147483342;
	add.s64 	%rd231, %rd230, 1073741824;
	shr.u64 	%rd232, %rd231, 31;
	cvt.u32.u64 	%r4099, %rd232;
	add.s32 	%r4100, %r3985, %r4099;
	mul.wide.s32 	%rd233, %r4100, 1840126696;
	add.s64 	%rd234, %rd233, 1073741824;
	shr.u64 	%rd235, %rd234, 31;
	cvt.u32.u64 	%r4101, %rd235;
	ld.global.nc.u32 	%r4102, [%rd90+336];
	mul.wide.s32 	%rd236, %r4102, 2056266911;
	add.s64 	%rd237, %rd236, 1073741824;
	shr.u64 	%rd238, %rd237, 31;
	cvt.u32.u64 	%r4103, %rd238;
	add.s32 	%r4104, %r4101, %r4103;
	max.s32 	%r4105, %r4104, 0;
	st.global.u32 	[%rd94+336], %r4105;
	cvt.s64.s32 	%rd239, %r3909;
	mad.lo.s64 	%rd240, %rd239, 354913691107328, 1073741824;
	shr.u64 	%rd241, %rd240, 31;
	cvt.u32.u64 	%r4106, %rd241;
	add.s32 	%r4107, %r3993, %r4106;
	mul.wide.s32 	%rd242, %r4107, 2147483342;
	add.s64 	%rd243, %rd242, 1073741824;
	shr.u64 	%rd244, %rd243, 31;
	cvt.u32.u64 	%r4108, %rd244;
	add.s32 	%r4109, %r3996, %r4108;
	mul.wide.s32 	%rd245, %r4109, 1840126696;
	add.s64 	%rd246, %rd245, 1073741824;
	shr.u64 	%rd247, %rd246, 31;
	cvt.u32.u64 	%r4110, %rd247;
	ld.global.nc.u32 	%r4111, [%rd90+340];
	mul.wide.s32 	%rd248, %r4111, 2056266911;
	add.s64 	%rd249, %rd248, 1073741824;
	shr.u64 	%rd250, %rd249, 31;
	cvt.u32.u64 	%r4112, %rd250;
	add.s32 	%r4113, %r4110, %r4112;
	max.s32 	%r4114, %r4113, 0;
	st.global.u32 	[%rd94+340], %r4114;
	cvt.s64.s32 	%rd251, %r3913;
	mad.lo.s64 	%rd252, %rd251, 354913691107328, 1073741824;
	shr.u64 	%rd253, %rd252, 31;
	cvt.u32.u64 	%r4115, %rd253;
	add.s32 	%r4116, %r4004, %r4115;
	mul.wide.s32 	%rd254, %r4116, 2147483342;
	add.s64 	%rd255, %rd254, 1073741824;
	shr.u64 	%rd256, %rd255, 31;
	cvt.u32.u64 	%r4117, %rd256;
	add.s32 	%r4118, %r4007, %r4117;
	mul.wide.s32 	%rd257, %r4118, 1840126696;
	add.s64 	%rd258, %rd257, 1073741824;
	shr.u64 	%rd259, %rd258, 31;
	cvt.u32.u64 	%r4119, %rd259;
	ld.global.nc.u32 	%r4120, [%rd90+344];
	mul.wide.s32 	%rd260, %r4120, 2056266911;
	add.s64 	%rd261, %rd260, 1073741824;
	shr.u64 	%rd262, %rd261, 31;
	cvt.u32.u64 	%r4121, %rd262;
	add.s32 	%r4122, %r4119, %r4121;
	max.s32 	%r4123, %r4122, 0;
	st.global.u32 	[%rd94+344], %r4123;
	cvt.s64.s32 	%rd263, %r3917;
	mad.lo.s64 	%rd264, %rd263, 354913691107328, 1073741824;
	shr.u64 	%rd265, %rd264, 31;
	cvt.u32.u64 	%r4124, %rd265;
	add.s32 	%r4125, %r4015, %r4124;
	mul.wide.s32 	%rd266, %r4125, 2147483342;
	add.s64 	%rd267, %rd266, 1073741824;
	shr.u64 	%rd268, %rd267, 31;
	cvt.u32.u64 	%r4126, %rd268;
	add.s32 	%r4127, %r4018, %r4126;
	mul.wide.s32 	%rd269, %r4127, 1840126696;
	add.s64 	%rd270, %rd269, 1073741824;
	shr.u64 	%rd271, %rd270, 31;
	cvt.u32.u64 	%r4128, %rd271;
	ld.global.nc.u32 	%r4129, [%rd90+348];
	mul.wide.s32 	%rd272, %r4129, 2056266911;
	add.s64 	%rd273, %rd272, 1073741824;
	shr.u64 	%rd274, %rd273, 31;
	cvt.u32.u64 	%r4130, %rd274;
	add.s32 	%r4131, %r4128, %r4130;
	max.s32 	%r4132, %r4131, 0;
	st.global.u32 	[%rd94+348], %r4132;
	cvt.s64.s32 	%rd275, %r3921;
	mad.lo.s64 	%rd276, %rd275, 354913691107328, 1073741824;
	shr.u64 	%rd277, %rd276, 31;
	cvt.u32.u64 	%r4133, %rd277;
	add.s32 	%r4134, %r3982, %r4133;
	mul.wide.s32 	%rd278, %r4134, 2147483342;
	add.s64 	%rd279, %rd278, 1073741824;
	shr.u64 	%rd280, %rd279, 31;
	cvt.u32.u64 	%r4135, %rd280;
	add.s32 	%r4136, %r3985, %r4135;
	mul.wide.s32 	%rd281, %r4136, 1840126696;
	add.s64 	%rd282, %rd281, 1073741824;
	shr.u64 	%rd283, %rd282, 31;
	cvt.u32.u64 	%r4137, %rd283;
	ld.global.nc.u32 	%r4138, [%rd90+448];
	mul.wide.s32 	%rd284, %r4138, 2056266911;
	add.s64 	%rd285, %rd284, 1073741824;
	shr.u64 	%rd286, %rd285, 31;
	cvt.u32.u64 	%r4139, %rd286;
	add.s32 	%r4140, %r4137, %r4139;
	max.s32 	%r4141, %r4140, 0;
	st.global.u32 	[%rd94+448], %r4141;
	cvt.s64.s32 	%rd287, %r3925;
	mad.lo.s64 	%rd288, %rd287, 354913691107328, 1073741824;
	shr.u64 	%rd289, %rd288, 31;
	cvt.u32.u64 	%r4142, %rd289;
	add.s32 	%r4143, %r3993, %r4142;
	mul.wide.s32 	%rd290, %r4143, 2147483342;
	add.s64 	%rd291, %rd290, 1073741824;
	shr.u64 	%rd292, %rd291, 31;
	cvt.u32.u64 	%r4144, %rd292;
	add.s32 	%r4145, %r3996, %r4144;
	mul.wide.s32 	%rd293, %r4145, 1840126696;
	add.s64 	%rd294, %rd293, 1073741824;
	shr.u64 	%rd295, %rd294, 31;
	cvt.u32.u64 	%r4146, %rd295;
	ld.global.nc.u32 	%r4147, [%rd90+452];
	mul.wide.s32 	%rd296, %r4147, 2056266911;
	add.s64 	%rd297, %rd296, 1073741824;
	shr.u64 	%rd298, %rd297, 31;
	cvt.u32.u64 	%r4148, %rd298;
	add.s32 	%r4149, %r4146, %r4148;
	max.s32 	%r4150, %r4149, 0;
	st.global.u32 	[%rd94+452], %r4150;
	cvt.s64.s32 	%rd299, %r3929;
	mad.lo.s64 	%rd300, %rd299, 354913691107328, 1073741824;
	shr.u64 	%rd301, %rd300, 31;
	cvt.u32.u64 	%r4151, %rd301;
	add.s32 	%r4152, %r4004, %r4151;
	mul.wide.s32 	%rd302, %r4152, 2147483342;
	add.s64 	%rd303, %rd302, 1073741824;
	shr.u64 	%rd304, %rd303, 31;
	cvt.u32.u64 	%r4153, %rd304;
	add.s32 	%r4154, %r4007, %r4153;
	mul.wide.s32 	%rd305, %r4154, 1840126696;
	add.s64 	%rd306, %rd305, 1073741824;
	shr.u64 	%rd307, %rd306, 31;
	cvt.u32.u64 	%r4155, %rd307;
	ld.global.nc.u32 	%r4156, [%rd90+456];
	mul.wide.s32 	%rd308, %r4156, 2056266911;
	add.s64 	%rd309, %rd308, 1073741824;
	shr.u64 	%rd310, %rd309, 31;
	cvt.u32.u64 	%r4157, %rd310;
	add.s32 	%r4158, %r4155, %r4157;
	max.s32 	%r4159, %r4158, 0;
	st.global.u32 	[%rd94+456], %r4159;
	cvt.s64.s32 	%rd311, %r3933;
	mad.lo.s64 	%rd312, %rd311, 354913691107328, 1073741824;
	shr.u64 	%rd313, %rd312, 31;
	cvt.u32.u64 	%r4160, %rd313;
	add.s32 	%r4161, %r4015, %r4160;
	mul.wide.s32 	%rd314, %r4161, 2147483342;
	add.s64 	%rd315, %rd314, 1073741824;
	shr.u64 	%rd316, %rd315, 31;
	cvt.u32.u64 	%r4162, %rd316;
	add.s32 	%r4163, %r4018, %r4162;
	mul.wide.s32 	%rd317, %r4163, 1840126696;
	add.s64 	%rd318, %rd317, 1073741824;
	shr.u64 	%rd319, %rd318, 31;
	cvt.u32.u64 	%r4164, %rd319;
	ld.global.nc.u32 	%r4165, [%rd90+460];
	mul.wide.s32 	%rd320, %r4165, 2056266911;
	add.s64 	%rd321, %rd320, 1073741824;
	shr.u64 	%rd322, %rd321, 31;
	cvt.u32.u64 	%r4166, %rd322;
	add.s32 	%r4167, %r4164, %r4166;
	max.s32 	%r4168, %r4167, 0;
	st.global.u32 	[%rd94+460], %r4168;
	cvt.s64.s32 	%rd323, %r3937;
	mad.lo.s64 	%rd324, %rd323, 354913691107328, 1073741824;
	shr.u64 	%rd325, %rd324, 31;
	cvt.u32.u64 	%r4169, %rd325;
	add.s32 	%r4170, %r3982, %r4169;
	mul.wide.s32 	%rd326, %r4170, 2147483342;
	add.s64 	%rd327, %rd326, 1073741824;
	shr.u64 	%rd328, %rd327, 31;
	cvt.u32.u64 	%r4171, %rd328;
	add.s32 	%r4172, %r3985, %r4171;
	mul.wide.s32 	%rd329, %r4172, 1840126696;
	add.s64 	%rd330, %rd329, 1073741824;
	shr.u64 	%rd331, %rd330, 31;
	cvt.u32.u64 	%r4173, %rd331;
	ld.global.nc.u32 	%r4174, [%rd90+560];
	mul.wide.s32 	%rd332, %r4174, 2056266911;
	add.s64 	%rd333, %rd332, 1073741824;
	shr.u64 	%rd334, %rd333, 31;
	cvt.u32.u64 	%r4175, %rd334;
	add.s32 	%r4176, %r4173, %r4175;
	max.s32 	%r4177, %r4176, 0;
	st.global.u32 	[%rd94+560], %r4177;
	cvt.s64.s32 	%rd335, %r3941;
	mad.lo.s64 	%rd336, %rd335, 354913691107328, 1073741824;
	shr.u64 	%rd337, %rd336, 31;
	cvt.u32.u64 	%r4178, %rd337;
	add.s32 	%r4179, %r3993, %r4178;
	mul.wide.s32 	%rd338, %r4179, 2147483342;
	add.s64 	%rd339, %rd338, 1073741824;
	shr.u64 	%rd340, %rd339, 31;
	cvt.u32.u64 	%r4180, %rd340;
	add.s32 	%r4181, %r3996, %r4180;
	mul.wide.s32 	%rd341, %r4181, 1840126696;
	add.s64 	%rd342, %rd341, 1073741824;
	shr.u64 	%rd343, %rd342, 31;
	cvt.u32.u64 	%r4182, %rd343;
	ld.global.nc.u32 	%r4183, [%rd90+564];
	mul.wide.s32 	%rd344, %r4183, 2056266911;
	add.s64 	%rd345, %rd344, 1073741824;
	shr.u64 	%rd346, %rd345, 31;
	cvt.u32.u64 	%r4184, %rd346;
	add.s32 	%r4185, %r4182, %r4184;
	max.s32 	%r4186, %r4185, 0;
	st.global.u32 	[%rd94+564], %r4186;
	cvt.s64.s32 	%rd347, %r3945;
	mad.lo.s64 	%rd348, %rd347, 354913691107328, 1073741824;
	shr.u64 	%rd349, %rd348, 31;
	cvt.u32.u64 	%r4187, %rd349;
	add.s32 	%r4188, %r4004, %r4187;
	mul.wide.s32 	%rd350, %r4188, 2147483342;
	add.s64 	%rd351, %rd350, 1073741824;
	shr.u64 	%rd352, %rd351, 31;
	cvt.u32.u64 	%r4189, %rd352;
	add.s32 	%r4190, %r4007, %r4189;
	mul.wide.s32 	%rd353, %r4190, 1840126696;
	add.s64 	%rd354, %rd353, 1073741824;
	shr.u64 	%rd355, %rd354, 31;
	cvt.u32.u64 	%r4191, %rd355;
	ld.global.nc.u32 	%r4192, [%rd90+568];
	mul.wide.s32 	%rd356, %r4192, 2056266911;
	add.s64 	%rd357, %rd356, 1073741824;
	shr.u64 	%rd358, %rd357, 31;
	cvt.u32.u64 	%r4193, %rd358;
	add.s32 	%r4194, %r4191, %r4193;
	max.s32 	%r4195, %r4194, 0;
	st.global.u32 	[%rd94+568], %r4195;
	cvt.s64.s32 	%rd359, %r3949;
	mad.lo.s64 	%rd360, %rd359, 354913691107328, 1073741824;
	shr.u64 	%rd361, %rd360, 31;
	cvt.u32.u64 	%r4196, %rd361;
	add.s32 	%r4197, %r4015, %r4196;
	mul.wide.s32 	%rd362, %r4197, 2147483342;
	add.s64 	%rd363, %rd362, 1073741824;
	shr.u64 	%rd364, %rd363, 31;
	cvt.u32.u64 	%r4198, %rd364;
	add.s32 	%r4199, %r4018, %r4198;
	mul.wide.s32 	%rd365, %r4199, 1840126696;
	add.s64 	%rd366, %rd365, 1073741824;
	shr.u64 	%rd367, %rd366, 31;
	cvt.u32.u64 	%r4200, %rd367;
	ld.global.nc.u32 	%r4201, [%rd90+572];
	mul.wide.s32 	%rd368, %r4201, 2056266911;
	add.s64 	%rd369, %rd368, 1073741824;
	shr.u64 	%rd370, %rd369, 31;
	cvt.u32.u64 	%r4202, %rd370;
	add.s32 	%r4203, %r4200, %r4202;
	max.s32 	%r4204, %r4203, 0;
	st.global.u32 	[%rd94+572], %r4204;
	cvt.s64.s32 	%rd371, %r3953;
	mad.lo.s64 	%rd372, %rd371, 354913691107328, 1073741824;
	shr.u64 	%rd373, %rd372, 31;
	cvt.u32.u64 	%r4205, %rd373;
	add.s32 	%r4206, %r3982, %r4205;
	mul.wide.s32 	%rd374, %r4206, 2147483342;
	add.s64 	%rd375, %rd374, 1073741824;
	shr.u64 	%rd376, %rd375, 31;
	cvt.u32.u64 	%r4207, %rd376;
	add.s32 	%r4208, %r3985, %r4207;
	mul.wide.s32 	%rd377, %r4208, 1840126696;
	add.s64 	%rd378, %rd377, 1073741824;
	shr.u64 	%rd379, %rd378, 31;
	cvt.u32.u64 	%r4209, %rd379;
	ld.global.nc.u32 	%r4210, [%rd90+672];
	mul.wide.s32 	%rd380, %r4210, 2056266911;
	add.s64 	%rd381, %rd380, 1073741824;
	shr.u64 	%rd382, %rd381, 31;
	cvt.u32.u64 	%r4211, %rd382;
	add.s32 	%r4212, %r4209, %r4211;
	max.s32 	%r4213, %r4212, 0;
	st.global.u32 	[%rd94+672], %r4213;
	cvt.s64.s32 	%rd383, %r3957;
	mad.lo.s64 	%rd384, %rd383, 354913691107328, 1073741824;
	shr.u64 	%rd385, %rd384, 31;
	cvt.u32.u64 	%r4214, %rd385;
	add.s32 	%r4215, %r3993, %r4214;
	mul.wide.s32 	%rd386, %r4215, 2147483342;
	add.s64 	%rd387, %rd386, 1073741824;
	shr.u64 	%rd388, %rd387, 31;
	cvt.u32.u64 	%r4216, %rd388;
	add.s32 	%r4217, %r3996, %r4216;
	mul.wide.s32 	%rd389, %r4217, 1840126696;
	add.s64 	%rd390, %rd389, 1073741824;
	shr.u64 	%rd391, %rd390, 31;
	cvt.u32.u64 	%r4218, %rd391;
	ld.global.nc.u32 	%r4219, [%rd90+676];
	mul.wide.s32 	%rd392, %r4219, 2056266911;
	add.s64 	%rd393, %rd392, 1073741824;
	shr.u64 	%rd394, %rd393, 31;
	cvt.u32.u64 	%r4220, %rd394;
	add.s32 	%r4221, %r4218, %r4220;
	max.s32 	%r4222, %r4221, 0;
	st.global.u32 	[%rd94+676], %r4222;
	cvt.s64.s32 	%rd395, %r3961;
	mad.lo.s64 	%rd396, %rd395, 354913691107328, 1073741824;
	shr.u64 	%rd397, %rd396, 31;
	cvt.u32.u64 	%r4223, %rd397;
	add.s32 	%r4224, %r4004, %r4223;
	mul.wide.s32 	%rd398, %r4224, 2147483342;
	add.s64 	%rd399, %rd398, 1073741824;
	shr.u64 	%rd400, %rd399, 31;
	cvt.u32.u64 	%r4225, %rd400;
	add.s32 	%r4226, %r4007, %r4225;
	mul.wide.s32 	%rd401, %r4226, 1840126696;
	add.s64 	%rd402, %rd401, 1073741824;
	shr.u64 	%rd403, %rd402, 31;
	cvt.u32.u64 	%r4227, %rd403;
	ld.global.nc.u32 	%r4228, [%rd90+680];
	mul.wide.s32 	%rd404, %r4228, 2056266911;
	add.s64 	%rd405, %rd404, 1073741824;
	shr.u64 	%rd406, %rd405, 31;
	cvt.u32.u64 	%r4229, %rd406;
	add.s32 	%r4230, %r4227, %r4229;
	max.s32 	%r4231, %r4230, 0;
	st.global.u32 	[%rd94+680], %r4231;
	cvt.s64.s32 	%rd407, %r3965;
	mad.lo.s64 	%rd408, %rd407, 354913691107328, 1073741824;
	shr.u64 	%rd409, %rd408, 31;
	cvt.u32.u64 	%r4232, %rd409;
	add.s32 	%r4233, %r4015, %r4232;
	mul.wide.s32 	%rd410, %r4233, 2147483342;
	add.s64 	%rd411, %rd410, 1073741824;
	shr.u64 	%rd412, %rd411, 31;
	cvt.u32.u64 	%r4234, %rd412;
	add.s32 	%r4235, %r4018, %r4234;
	mul.wide.s32 	%rd413, %r4235, 1840126696;
	add.s64 	%rd414, %rd413, 1073741824;
	shr.u64 	%rd415, %rd414, 31;
	cvt.u32.u64 	%r4236, %rd415;
	ld.global.nc.u32 	%r4237, [%rd90+684];
	mul.wide.s32 	%rd416, %r4237, 2056266911;
	add.s64 	%rd417, %rd416, 1073741824;
	shr.u64 	%rd418, %rd417, 31;
	cvt.u32.u64 	%r4238, %rd418;
	add.s32 	%r4239, %r4236, %r4238;
	max.s32 	%r4240, %r4239, 0;
	st.global.u32 	[%rd94+684], %r4240;
	ret;

}
	// .globl	fused_cast_fixed_point_multiply_clip_cast_2_kernel0
.visible .entry fused_cast_fixed_point_multiply_clip_cast_2_kernel0(
	.param .u64 .ptr .align 1 fused_cast_fixed_point_multiply_clip_cast_2_kernel0_param_0,
	.param .u64 .ptr .align 1 fused_cast_fixed_point_multiply_clip_cast_2_kernel0_param_1
)
{
	.reg .pred 	%p<76>;
	.reg .b32 	%r<32>;
	.reg .b64 	%rd<84>;

	ld.param.u64 	%rd3, [fused_cast_fixed_point_multiply_clip_cast_2_kernel0_param_0];
	ld.param.u64 	%rd4, [fused_cast_fixed_point_multiply_clip_cast_2_kernel0_param_1];
	cvta.to.global.u64 	%rd5, %rd3;
	cvta.to.global.u64 	%rd6, %rd4;
	mov.u32 	%r3, %ctaid.x;
	shl.b32 	%r1, %r3, 8;
	mov.u32 	%r4, %tid.x;
	shl.b32 	%r5, %r3, 10;
	or.b32  	%r6, %r5, %r4;
	setp.gt.u32 	%p1, %r1, 1605631;
	setp.gt.u32 	%p2, %r6, 6422527;
	cvt.u64.u32 	%rd7, %r6;
	mul.wide.u32 	%rd8, %r6, 4;
	add.s64 	%rd1, %rd6, %rd8;
	add.s64 	%rd2, %rd5, %rd7;
	or.pred  	%p3, %p1, %p2;
	@%p3 bra 	$L__BB5_2;
	ld.global.nc.u32 	%r7, [%rd1];
	mul.wide.s32 	%rd9, %r7, 2131420559;
	add.s64 	%rd10, %rd9, 18014398509481984;
	shr.u64 	%rd11, %rd10, 55;
	st.global.u8 	[%rd2], %rd11;
$L__BB5_2:
	setp.gt.u32 	%p4, %r1, 1540095;
	setp.gt.u32 	%p5, %r6, 6160383;
	or.pred  	%p6, %p4, %p5;
	@%p6 bra 	$L__BB5_4;
	ld.global.nc.u32 	%r8, [%rd1+1048576];
	mul.wide.s32 	%rd12, %r8, 2131420559;
	add.s64 	%rd13, %rd12, 18014398509481984;
	shr.u64 	%rd14, %rd13, 55;
	st.global.u8 	[%rd2+262144], %rd14;
$L__BB5_4:
	setp.gt.u32 	%p7, %r1, 1474559;
	setp.gt.u32 	%p8, %r6, 5898239;
	or.pred  	%p9, %p7, %p8;
	@%p9 bra 	$L__BB5_6;
	ld.global.nc.u32 	%r9, [%rd1+2097152];
	mul.wide.s32 	%rd15, %r9, 2131420559;
	add.s64 	%rd16, %rd15, 18014398509481984;
	shr.u64 	%rd17, %rd16, 55;
	st.global.u8 	[%rd2+524288], %rd17;
$L__BB5_6:
	setp.gt.u32 	%p10, %r1, 1409023;
	setp.gt.u32 	%p11, %r6, 5636095;
	or.pred  	%p12, %p10, %p11;
	@%p12 bra 	$L__BB5_8;
	ld.global.nc.u32 	%r10, [%rd1+3145728];
	mul.wide.s32 	%rd18, %r10, 2131420559;
	add.s64 	%rd19, %rd18, 18014398509481984;
	shr.u64 	%rd20, %rd19, 55;
	st.global.u8 	[%rd2+786432], %rd20;
$L__BB5_8:
	setp.gt.u32 	%p13, %r1, 1343487;
	setp.gt.u32 	%p14, %r6, 5373951;
	or.pred  	%p15, %p13, %p14;
	@%p15 bra 	$L__BB5_10;
	ld.global.nc.u32 	%r11, [%rd1+4194304];
	mul.wide.s32 	%rd21, %r11, 2131420559;
	add.s64 	%rd22, %rd21, 18014398509481984;
	shr.u64 	%rd23, %rd22, 55;
	st.global.u8 	[%rd2+1048576], %rd23;
$L__BB5_10:
	setp.gt.u32 	%p16, %r1, 1277951;
	setp.gt.u32 	%p17, %r6, 5111807;
	or.pred  	%p18, %p16, %p17;
	@%p18 bra 	$L__BB5_12;
	ld.global.nc.u32 	%r12, [%rd1+5242880];
	mul.wide.s32 	%rd24, %r12, 2131420559;
	add.s64 	%rd25, %rd24, 18014398509481984;
	shr.u64 	%rd26, %rd25, 55;
	st.global.u8 	[%rd2+1310720], %rd26;
$L__BB5_12:
	setp.gt.u32 	%p19, %r1, 1212415;
	setp.gt.u32 	%p20, %r6, 4849663;
	or.pred  	%p21, %p19, %p20;
	@%p21 bra 	$L__BB5_14;
	ld.global.nc.u32 	%r13, [%rd1+6291456];
	mul.wide.s32 	%rd27, %r13, 2131420559;
	add.s64 	%rd28, %rd27, 18014398509481984;
	shr.u64 	%rd29, %rd28, 55;
	st.global.u8 	[%rd2+1572864], %rd29;
$L__BB5_14:
	setp.gt.u32 	%p22, %r1, 1146879;
	setp.gt.u32 	%p23, %r6, 4587519;
	or.pred  	%p24, %p22, %p23;
	@%p24 bra 	$L__BB5_16;
	ld.global.nc.u32 	%r14, [%rd1+7340032];
	mul.wide.s32 	%rd30, %r14, 2131420559;
	add.s64 	%rd31, %rd30, 18014398509481984;
	shr.u64 	%rd32, %rd31, 55;
	st.global.u8 	[%rd2+1835008], %rd32;
$L__BB5_16:
	setp.gt.u32 	%p25, %r1, 1081343;
	setp.gt.u32 	%p26, %r6, 4325375;
	or.pred  	%p27, %p25, %p26;
	@%p27 bra 	$L__BB5_18;
	ld.global.nc.u32 	%r15, [%rd1+8388608];
	mul.wide.s32 	%rd33, %r15, 2131420559;
	add.s64 	%rd34, %rd33, 18014398509481984;
	shr.u64 	%rd35, %rd34, 55;
	st.global.u8 	[%rd2+2097152], %rd35;
$L__BB5_18:
	setp.gt.u32 	%p28, %r1, 1015807;
	setp.gt.u32 	%p29, %r6, 4063231;
	or.pred  	%p30, %p28, %p29;
	@%p30 bra 	$L__BB5_20;
	ld.global.nc.u32 	%r16, [%rd1+9437184];
	mul.wide.s32 	%rd36, %r16, 2131420559;
	add.s64 	%rd37, %rd36, 18014398509481984;
	shr.u64 	%rd38, %rd37, 55;
	st.global.u8 	[%rd2+2359296], %rd38;
$L__BB5_20:
	setp.gt.u32 	%p31, %r1, 950271;
	setp.gt.u32 	%p32, %r6, 3801087;
	or.pred  	%p33, %p31, %p32;
	@%p33 bra 	$L__BB5_22;
	ld.global.nc.u32 	%r17, [%rd1+10485760];
	mul.wide.s32 	%rd39, %r17, 2131420559;
	add.s64 	%rd40, %rd39, 18014398509481984;
	shr.u64 	%rd41, %rd40, 55;
	st.global.u8 	[%rd2+2621440], %rd41;
$L__BB5_22:
	setp.gt.u32 	%p34, %r1, 884735;
	setp.gt.u32 	%p35, %r6, 3538943;
	or.pred  	%p36, %p34, %p35;
	@%p36 bra 	$L__BB5_24;
	ld.global.nc.u32 	%r18, [%rd1+11534336];
	mul.wide.s32 	%rd42, %r18, 2131420559;
	add.s64 	%rd43, %rd42, 18014398509481984;
	shr.u64 	%rd44, %rd43, 55;
	st.global.u8 	[%rd2+2883584], %rd44;
$L__BB5_24:
	setp.gt.u32 	%p37, %r1, 819199;
	setp.gt.u32 	%p38, %r6, 3276799;
	or.pred  	%p39, %p37, %p38;
	@%p39 bra 	$L__BB5_26;
	ld.global.nc.u32 	%r19, [%rd1+12582912];
	mul.wide.s32 	%rd45, %r19, 2131420559;
	add.s64 	%rd46, %rd45, 18014398509481984;
	shr.u64 	%rd47, %rd46, 55;
	st.global.u8 	[%rd2+3145728], %rd47;
$L__BB5_26:
	setp.gt.u32 	%p40, %r1, 753663;
	setp.gt.u32 	%p41, %r6, 3014655;
	or.pred  	%p42, %p40, %p41;
	@%p42 bra 	$L__BB5_28;
	ld.global.nc.u32 	%r20, [%rd1+13631488];
	mul.wide.s32 	%rd48, %r20, 2131420559;
	add.s64 	%rd49, %rd48, 18014398509481984;
	shr.u64 	%rd50, %rd49, 55;
	st.global.u8 	[%rd2+3407872], %rd50;
$L__BB5_28:
	setp.gt.u32 	%p43, %r1, 688127;
	setp.gt.u32 	%p44, %r6, 2752511;
	or.pred  	%p45, %p43, %p44;
	@%p45 bra 	$L__BB5_30;
	ld.global.nc.u32 	%r21, [%rd1+14680064];
	mul.wide.s32 	%rd51, %r21, 2131420559;
	add.s64 	%rd52, %rd51, 18014398509481984;
	shr.u64 	%rd53, %rd52, 55;
	st.global.u8 	[%rd2+3670016], %rd53;
$L__BB5_30:
	setp.gt.u32 	%p46, %r1, 622591;
	setp.gt.u32 	%p47, %r6, 2490367;
	or.pred  	%p48, %p46, %p47;
	@%p48 bra 	$L__BB5_32;
	ld.global.nc.u32 	%r22, [%rd1+15728640];
	mul.wide.s32 	%rd54, %r22, 2131420559;
	add.s64 	%rd55, %rd54, 18014398509481984;
	shr.u64 	%rd56, %rd55, 55;
	st.global.u8 	[%rd2+3932160], %rd56;
$L__BB5_32:
	setp.gt.u32 	%p49, %r1, 557055;
	setp.gt.u32 	%p50, %r6, 2228223;
	or.pred  	%p51, %p49, %p50;
	@%p51 bra 	$L__BB5_34;
	ld.global.nc.u32 	%r23, [%rd1+16777216];
	mul.wide.s32 	%rd57, %r23, 2131420559;
	add.s64 	%rd58, %rd57, 18014398509481984;
	shr.u64 	%rd59, %rd58, 55;
	st.global.u8 	[%rd2+4194304], %rd59;
$L__BB5_34:
	setp.gt.u32 	%p52, %r1, 491519;
	setp.gt.u32 	%p53, %r6, 1966079;
	or.pred  	%p54, %p52, %p53;
	@%p54 bra 	$L__BB5_36;
	ld.global.nc.u32 	%r24, [%rd1+17825792];
	mul.wide.s32 	%rd60, %r24, 2131420559;
	add.s64 	%rd61, %rd60, 18014398509481984;
	shr.u64 	%rd62, %rd61, 55;
	st.global.u8 	[%rd2+4456448], %rd62;
$L__BB5_36:
	setp.gt.u32 	%p55, %r1, 425983;
	setp.gt.u32 	%p56, %r6, 1703935;
	or.pred  	%p57, %p55, %p56;
	@%p57 bra 	$L__BB5_38;
	ld.global.nc.u32 	%r25, [%rd1+18874368];
	mul.wide.s32 	%rd63, %r25, 2131420559;
	add.s64 	%rd64, %rd63, 18014398509481984;
	shr.u64 	%rd65, %rd64, 55;
	st.global.u8 	[%rd2+4718592], %rd65;
$L__BB5_38:
	setp.gt.u32 	%p58, %r1, 360447;
	setp.gt.u32 	%p59, %r6, 1441791;
	or.pred  	%p60, %p58, %p59;
	@%p60 bra 	$L__BB5_40;
	ld.global.nc.u32 	%r26, [%rd1+19922944];
	mul.wide.s32 	%rd66, %r26, 2131420559;
	add.s64 	%rd67, %rd66, 18014398509481984;
	shr.u64 	%rd68, %rd67, 55;
	st.global.u8 	[%rd2+4980736], %rd68;
$L__BB5_40:
	setp.gt.u32 	%p61, %r1, 294911;
	setp.gt.u32 	%p62, %r6, 1179647;
	or.pred  	%p63, %p61, %p62;
	@%p63 bra 	$L__BB5_42;
	ld.global.nc.u32 	%r27, [%rd1+20971520];
	mul.wide.s32 	%rd69, %r27, 2131420559;
	add.s64 	%rd70, %rd69, 18014398509481984;
	shr.u64 	%rd71, %rd70, 55;
	st.global.u8 	[%rd2+5242880], %rd71;
$L__BB5_42:
	setp.gt.u32 	%p64, %r1, 229375;
	setp.gt.u32 	%p65, %r6, 917503;
	or.pred  	%p66, %p64, %p65;
	@%p66 bra 	$L__BB5_44;
	ld.global.nc.u32 	%r28, [%rd1+22020096];
	mul.wide.s32 	%rd72, %r28, 2131420559;
	add.s64 	%rd73, %rd72, 18014398509481984;
	shr.u64 	%rd74, %rd73, 55;
	st.global.u8 	[%rd2+5505024], %rd74;
$L__BB5_44:
	setp.gt.u32 	%p67, %r1, 163839;
	setp.gt.u32 	%p68, %r6, 655359;
	or.pred  	%p69, %p67, %p68;
	@%p69 bra 	$L__BB5_46;
	ld.global.nc.u32 	%r29, [%rd1+23068672];
	mul.wide.s32 	%rd75, %r29, 2131420559;
	add.s64 	%rd76, %rd75, 18014398509481984;
	shr.u64 	%rd77, %rd76, 55;
	st.global.u8 	[%rd2+5767168], %rd77;
$L__BB5_46:
	setp.gt.u32 	%p70, %r1, 98303;
	setp.gt.u32 	%p71, %r6, 393215;
	or.pred  	%p72, %p70, %p71;
	@%p72 bra 	$L__BB5_48;
	ld.global.nc.u32 	%r30, [%rd1+24117248];
	mul.wide.s32 	%rd78, %r30, 2131420559;
	add.s64 	%rd79, %rd78, 18014398509481984;
	shr.u64 	%rd80, %rd79, 55;
	st.global.u8 	[%rd2+6029312], %rd80;
$L__BB5_48:
	setp.gt.u32 	%p73, %r1, 32767;
	setp.gt.u32 	%p74, %r6, 131071;
	or.pred  	%p75, %p73, %p74;
	@%p75 bra 	$L__BB5_50;
	ld.global.nc.u32 	%r31, [%rd1+25165824];
	mul.wide.s32 	%rd81, %r31, 2131420559;
	add.s64 	%rd82, %rd81, 18014398509481984;
	shr.u64 	%rd83, %rd82, 55;
	st.global.u8 	[%rd2+6291456], %rd83;
$L__BB5_50:
	ret;

}
	// .globl	fused_nn_conv2d_cast_fixed_point_multiply_add_cast_nn_relu_cast_fixed_point_mult_18399029763786111876__11_kernel0
.visible .entry fused_nn_conv2d_cast_fixed_point_multiply_add_cast_nn_relu_cast_fixed_point_mult_18399029763786111876__11_kernel0(
	.param .u64 .ptr .align 1 fused_nn_conv2d_cast_fixed_point_multiply_add_cast_nn_relu_cast_fixed_point_mult_18399029763786111876__11_kernel0_param_0,
	.param .u64 .ptr .align 1 fused_nn_conv2d_cast_fixed_point_multiply_add_cast_nn_relu_cast_fixed_point_mult_18399029763786111876__11_kernel0_param_1,
	.param .u64 .ptr .align 1 fused_nn_conv2d_cast_fixed_point_multiply_add_cast_nn_relu_cast_fixed_point_mult_18399029763786111876__11_kernel0_param_2,
	.param .u64 .ptr .align 1 fused_nn_conv2d_cast_fixed_point_multiply_add_cast_nn_relu_cast_fixed_point_mult_18399029763786111876__11_kernel0_param_3
)
{
	.reg .pred 	%p<53>;
	.reg .b16 	%rs<107>;
	.reg .b32 	%r<2673>;
	.reg .b64 	%rd<176>;
	// demoted variable
	.shared .align 4 .b8 _ZZ113fused_nn_conv2d_cast_fixed_point_multiply_add_cast_nn_relu_cast_fixed_point_mult_18399029763786111876__11_kernel0E15pad_data_shared[1152];
	// demoted variable
	.shared .align 4 .b8 _ZZ113fused_nn_conv2d_cast_fixed_point_multiply_add_cast_nn_relu_cast_fixed_point_mult_18399029763786111876__11_kernel0E18placeholder_shared[9216];
	ld.param.u64 	%rd5, [fused_nn_conv2d_cast_fixed_point_multiply_add_cast_nn_relu_cast_fixed_point_mult_18399029763786111876__11_kernel0_param_0];
	ld.param.u64 	%rd6, [fused_nn_conv2d_cast_fixed_point_multiply_add_cast_nn_relu_cast_fixed_point_mult_18399029763786111876__11_kernel0_param_1];
	ld.param.u64 	%rd4, [fused_nn_conv2d_cast_fixed_point_multiply_add_cast_nn_relu_cast_fixed_point_mult_18399029763786111876__11_kernel0_param_3];
	cvta.to.global.u64 	%rd1, %rd5;
	cvta.to.global.u64 	%rd2, %rd6;
	mov.u32 	%r85, %tid.z;
	shl.b32 	%r86, %r85, 6;
	mov.u32 	%r2, %tid.y;
	shl.b32 	%r3, %r2, 2;
	add.s32 	%r87, %r3, %r86;
	mov.u32 	%r89, %tid.x;
	shl.b32 	%r90, %r85, 4;
	add.s32 	%r91, %r90, %r2;
	mov.u32 	%r92, %ctaid.x;
	mul.hi.u32 	%r93, %r92, -1840700269;
	and.b32  	%r5, %r93, 2147483644;
	shr.u32 	%r94, %r93, 2;
	mul.lo.s32 	%r95, %r94, 7;
	sub.s32 	%r96, %r92, %r95;
	shl.b32 	%r6, %r96, 2;
	xor.b32  	%r7, %r6, 29;
	mov.u32 	%r97, %ctaid.z;
	mul.lo.s32 	%r8, %r97, 200704;
	mul.lo.s32 	%r9, %r94, 448;
	shl.b32 	%r10, %r96, 4;
	add.s32 	%r98, %r8, %r9;
	add.s32 	%r99, %r98, %r10;
	add.s32 	%r11, %r99, -116;
	shl.b32 	%r100, %r85, 8;
	shl.b32 	%r101, %r2, 4;
	shl.b32 	%r12, %r89, 2;
	add.s32 	%r102, %r101, %r100;
	add.s32 	%r13, %r102, %r12;
	add.s32 	%r14, %r87, %r89;
	setp.lt.u32 	%p5, %r14, 144;
	setp.lt.u32 	%p6, %r91, 36;
	and.pred  	%p7, %p5, %p6;
	setp.lt.u32 	%p8, %r85, 3;
	and.pred  	%p1, %p7, %p8;
	mov.u32 	%r103, _ZZ113fused_nn_conv2d_cast_fixed_point_multiply_add_cast_nn_relu_cast_fixed_point_mult_18399029763786111876__11_kernel0E15pad_data_shared;
	add.s32 	%r15, %r103, %r13;
	not.pred 	%p9, %p1;
	@%p9 bra 	$L__BB6_5;
	cvt.u16.u32 	%rs1, %r14;
	mul.lo.s16 	%rs3, %rs1, 57;
	shr.u16 	%rs4, %rs3, 11;
	mul.lo.s16 	%rs5, %rs4, 36;
	sub.s16 	%rs6, %rs1, %rs5;
	and.b16  	%rs7, %rs6, 255;
	mul.lo.s16 	%rs8, %rs7, 43;
	shr.u16 	%rs9, %rs8, 8;
	cvt.u32.u16 	%r16, %rs9;
	or.b32  	%r105, %r5, %r16;
	setp.eq.s32 	%p10, %r105, 0;
	add.s32 	%r106, %r5, %r16;
	setp.gt.u32 	%p11, %r106, 28;
	mov.b32 	%r2652, 0;
	or.pred  	%p12, %p10, %p11;
	@%p12 bra 	$L__BB6_4;
	and.b16  	%rs10, %rs1, 255;
	mul.lo.s16 	%rs11, %rs10, 171;
	shr.u16 	%rs12, %rs11, 10;
	mul.lo.s16 	%rs13, %rs12, 6;
	sub.s16 	%rs14, %rs1, %rs13;
	cvt.u32.u16 	%r109, %rs14;
	and.b32  	%r17, %r109, 255;
	or.b32  	%r110, %r6, %r17;
	setp.eq.s32 	%p13, %r110, 0;
	setp.le.u32 	%p14, %r7, %r17;
	or.pred  	%p15, %p13, %p14;
	@%p15 bra 	$L__BB6_4;
	setp.gt.u32 	%p16, %r14, 71;
	selp.b32 	%r112, 100352, 0, %p16;
	add.s32 	%r113, %r14, -72;
	setp.lt.u32 	%p17, %r14, 72;
	selp.b32 	%r114, %r14, %r113, %p17;
	setp.gt.u32 	%p18, %r114, 35;
	selp.b32 	%r115, 3136, 0, %p18;
	shl.b32 	%r116, %r17, 2;
	add.s32 	%r117, %r11, %r112;
	add.s32 	%r118, %r117, %r115;
	add.s32 	%r119, %r118, %r116;
	mad.lo.s32 	%r120, %r16, 112, %r119;
	cvt.s64.s32 	%rd7, %r120;
	add.s64 	%rd8, %rd1, %rd7;
	ld.global.nc.u32 	%r2652, [%rd8];
$L__BB6_4:
	st.shared.u32 	[%r15], %r2652;
$L__BB6_5:
	add.s32 	%r20, %r14, 128;
	setp.lt.u32 	%p19, %r20, 144;
	setp.lt.u32 	%p20, %r91, 4;
	and.pred  	%p21, %p19, %p20;
	setp.eq.s32 	%p22, %r85, 0;
	and.pred  	%p2, %p21, %p22;
	not.pred 	%p23, %p2;
	@%p23 bra 	$L__BB6_10;
	cvt.u16.u32 	%rs2, %r20;
	mul.lo.s16 	%rs15, %rs2, 57;
	shr.u16 	%rs16, %rs15, 11;
	mul.lo.s16 	%rs17, %rs16, 36;
	sub.s16 	%rs18, %rs2, %rs17;
	and.b16  	%rs19, %rs18, 255;
	mul.lo.s16 	%rs20, %rs19, 43;
	shr.u16 	%rs21, %rs20, 8;
	cvt.u32.u16 	%r21, %rs21;
	or.b32  	%r122, %r5, %r21;
	setp.eq.s32 	%p24, %r122, 0;
	add.s32 	%r123, %r5, %r21;
	setp.gt.u32 	%p25, %r123, 28;
	mov.b32 	%r2653, 0;
	or.pred  	%p26, %p24, %p25;
	@%p26 bra 	$L__BB6_9;
	and.b16  	%rs22, %rs2, 255;
	mul.lo.s16 	%rs23, %rs22, 171;
	shr.u16 	%rs24, %rs23, 10;
	mul.lo.s16 	%rs25, %rs24, 6;
	sub.s16 	%rs26, %rs2, %rs25;
	cvt.u32.u16 	%r126, %rs26;
	and.b32  	%r22, %r126, 255;
	or.b32  	%r127, %r6, %r22;
	setp.eq.s32 	%p27, %r127, 0;
	setp.le.u32 	%p28, %r7, %r22;
	or.pred  	%p29, %p27, %p28;
	@%p29 bra 	$L__BB6_9;
	setp.gt.u32 	%p30, %r20, 71;
	selp.b32 	%r129, 100352, 0, %p30;
	add.s32 	%r130, %r14, 56;
	setp.lt.u32 	%p31, %r20, 72;
	selp.b32 	%r131, %r20, %r130, %p31;
	setp.gt.u32 	%p32, %r131, 35;
	selp.b32 	%r132, 3136, 0, %p32;
	shl.b32 	%r133, %r22, 2;
	add.s32 	%r134, %r11, %r129;
	add.s32 	%r135, %r134, %r132;
	add.s32 	%r136, %r135, %r133;
	mad.lo.s32 	%r137, %r21, 112, %r136;
	cvt.s64.s32 	%rd9, %r137;
	add.s64 	%rd10, %rd1, %rd9;
	ld.global.nc.u32 	%r2653, [%rd10];
$L__BB6_9:
	st.shared.u32 	[%r15+512], %r2653;
$L__BB6_10:
	mov.u32 	%r25, %ctaid.y;
	mul.lo.s32 	%r139, %r25, 73728;
	or.b32  	%r26, %r12, %r139;
	cvt.u16.u32 	%rs27, %r91;
	mul.hi.u16 	%rs28, %rs27, -7281;
	shr.u16 	%rs29, %rs28, 4;
	mul.wide.u16 	%r140, %rs29, 4608;
	mul.lo.s16 	%rs30, %rs29, 18;
	sub.s16 	%rs31, %rs27, %rs30;
	shl.b16 	%rs32, %rs31, 4;
	cvt.u32.u16 	%r141, %rs32;
	add.s32 	%r142, %r26, %r140;
	add.s32 	%r143, %r142, %r141;
	cvt.u64.u32 	%rd11, %r143;
	add.s64 	%rd12, %rd2, %rd11;
	ld.global.nc.u32 	%r144, [%rd12];
	mov.u32 	%r145, _ZZ113fused_nn_conv2d_cast_fixed_point_multiply_add_cast_nn_relu_cast_fixed_point_mult_18399029763786111876__11_kernel0E18placeholder_shared;
	add.s32 	%r146, %r145, %r13;
	st.shared.u32 	[%r146], %r144;
	add.s16 	%rs33, %rs27, 32;
	mul.hi.u16 	%rs34, %rs33, -7281;
	shr.u16 	%rs35, %rs34, 4;
	mul.wide.u16 	%r147, %rs35, 4608;
	mul.lo.s16 	%rs36, %rs35, 18;
	sub.s16 	%rs37, %rs33, %rs36;
	shl.b16 	%rs38, %rs37, 4;
	cvt.u32.u16 	%r148, %rs38;
	add.s32 	%r149, %r26, %r147;
	add.s32 	%r150, %r149, %r148;
	cvt.u64.u32 	%rd13, %r150;
	add.s64 	%rd14, %rd2, %rd13;
	ld.global.nc.u32 	%r151, [%rd14];
	st.shared.u32 	[%r146+512], %r151;
	add.s16 	%rs39, %rs27, 64;
	mul.hi.u16 	%rs40, %rs39, -7281;
	shr.u16 	%rs41, %rs40, 4;
	mul.wide.u16 	%r152, %rs41, 4608;
	mul.lo.s16 	%rs42, %rs41, 18;
	sub.s16 	%rs43, %rs39, %rs42;
	shl.b16 	%rs44, %rs43, 4;
	cvt.u32.u16 	%r153, %rs44;
	add.s32 	%r154, %r26, %r152;
	add.s32 	%r155, %r154, %r153;
	cvt.u64.u32 	%rd15, %r155;
	add.s64 	%rd16, %rd2, %rd15;
	ld.global.nc.u32 	%r156, [%rd16];
	st.shared.u32 	[%r146+1024], %r156;
	add.s16 	%rs45, %rs27, 96;
	mul.hi.u16 	%rs46, %rs45, -7281;
	shr.u16 	%rs47, %rs46, 4;
	mul.wide.u16 	%r157, %rs47, 4608;
	mul.lo.s16 	%rs48, %rs47, 18;
	sub.s16 	%rs49, %rs45, %rs48;
	shl.b16 	%rs50, %rs49, 4;
	cvt.u32.u16 	%r158, %rs50;
	add.s32 	%r159, %r26, %r157;
	add.s32 	%r160, %r159, %r158;
	cvt.u64.u32 	%rd17, %r160;
	add.s64 	%rd18, %rd2, %rd17;
	ld.global.nc.u32 	%r161, [%rd18];
	st.shared.u32 	[%r146+1536], %r161;
	add.s16 	%rs51, %rs27, 128;
	mul.hi.u16 	%rs52, %rs51, -7281;
	shr.u16 	%rs53, %rs52, 4;
	mul.wide.u16 	%r162, %rs53, 4608;
	mul.lo.s16 	%rs54, %rs53, 18;
	sub.s16 	%rs55, %rs51, %rs54;
	shl.b16 	%rs56, %rs55, 4;
	cvt.u32.u16 	%r163, %rs56;
	add.s32 	%r164, %r26, %r162;
	add.s32 	%r165, %r164, %r163;
	cvt.u64.u32 	%rd19, %r165;
	add.s64 	%rd20, %rd2, %rd19;
	ld.global.nc.u32 	%r166, [%rd20];
	st.shared.u32 	[%r146+2048], %r166;
	add.s16 	%rs57, %rs27, 160;
	mul.hi.u16 	%rs58, %rs57, -7281;
	shr.u16 	%rs59, %rs58, 4;
	mul.wide.u16 	%r167, %rs59, 4608;
	mul.lo.s16 	%rs60, %rs59, 18;
	sub.s16 	%rs61, %rs57, %rs60;
	shl.b16 	%rs62, %rs61, 4;
	cvt.u32.u16 	%r168, %rs62;
	add.s32 	%r169, %r26, %r167;
	add.s32 	%r170, %r169, %r168;
	cvt.u64.u32 	%rd21, %r170;
	add.s64 	%rd22, %rd2, %rd21;
	ld.global.nc.u32 	%r171, [%rd22];
	st.shared.u32 	[%r146+2560], %r171;
	add.s16 	%rs63, %rs27, 192;
	mul.hi.u16 	%rs64, %rs63, -7281;
	shr.u16 	%rs65, %rs64, 4;
	mul.wide.u16 	%r172, %rs65, 4608;
	mul.lo.s16 	%rs66, %rs65, 18;
	sub.s16 	%rs67, %rs63, %rs66;
	shl.b16 	%rs68, %rs67, 4;
	cvt.u32.u16 	%r173, %rs68;
	add.s32 	%r174, %r26, %r172;
	add.s32 	%r175, %r174, %r173;
	cvt.u64.u32 	%rd23, %r175;
	add.s64 	%rd24, %rd2, %rd23;
	ld.global.nc.u32 	%r176, [%rd24];
	st.shared.u32 	[%r146+3072], %r176;
	add.s16 	%rs69, %rs27, 224;
	mul.hi.u16 	%rs70, %rs69, -7281;
	shr.u16 	%rs71, %rs70, 4;
	mul.wide.u16 	%r177, %rs71, 4608;
	mul.lo.s16 	%rs72, %rs71, 18;
	sub.s16 	%rs73, %rs69, %rs72;
	shl.b16 	%rs74, %rs73, 4;
	cvt.u32.u16 	%r178, %rs74;
	add.s32 	%r179, %r26, %r177;
	add.s32 	%r180, %r179, %r178;
	cvt.u64.u32 	%rd25, %r180;
	add.s64 	%rd26, %rd2, %rd25;
	ld.global.nc.u32 	%r181, [%rd26];
	st.shared.u32 	[%r146+3584], %r181;
	add.s16 	%rs75, %rs27, 256;
	mul.hi.u16 	%rs76, %rs75, -7281;
	shr.u16 	%rs77, %rs76, 4;
	mul.wide.u16 	%r182, %rs77, 4608;
	mul.lo.s16 	%rs78, %rs77, 18;
	sub.s16 	%rs79, %rs75, %rs78;
	shl.b16 	%rs80, %rs79, 4;
	cvt.u32.u16 	%r183, %rs80;
	add.s32 	%r184, %r26, %r182;
	add.s32 	%r185, %r184, %r183;
	cvt.u64.u32 	%rd27, %r185;
	add.s64 	%rd28, %rd2, %rd27;
	ld.global.nc.u32 	%r186, [%rd28];
	st.shared.u32 	[%r146+4096], %r186;
	cvt.u16.u32 	%rs81, %r14;
	mul.lo.s16 	%rs82, %rs81, 57;
	shr.u16 	%rs83, %rs82, 11;
	mul.lo.s16 	%rs84, %rs83, 36;
	sub.s16 	%rs85, %rs81, %rs84;
	and.b16  	%rs86, %rs85, 255;
	mul.lo.s16 	%rs87, %rs86, 43;
	shr.u16 	%rs88, %rs87, 8;
	cvt.u32.u16 	%r187, %rs88;
	or.b32  	%r188, %r5, %r187;
	setp.eq.s32 	%p33, %r188, 0;
	add.s32 	%r189, %r5, %r187;
	setp.gt.u32 	%p34, %r189, 28;
	or.pred  	%p3, %p33, %p34;
	mul.lo.s16 	%rs89, %rs81, 171;
	shr.u16 	%rs90, %rs89, 10;
	mul.lo.s16 	%rs91, %rs90, 6;
	sub.s16 	%rs92, %rs81, %rs91;
	cvt.u32.u16 	%r191, %rs92;
	and.b32  	%r27, %r191, 255;
	or.b32  	%r28, %r6, %r27;
	setp.gt.u32 	%p35, %r14, 71;
	selp.b32 	%r192, 100352, 0, %p35;
	add.s32 	%r193, %r14, -72;
	setp.lt.u32 	%p36, %r14, 72;
	selp.b32 	%r194, %r14, %r193, %p36;
	mul.hi.u32 	%r195, %r194, 954437177;
	shr.u32 	%r196, %r195, 3;
	mul.wide.u16 	%r197, %rs88, 112;
	and.b16  	%rs93, %rs92, 255;
	mul.wide.u16 	%r198, %rs93, 4;
	mad.lo.s32 	%r199, %r196, 3136, %r192;
	or.b32  	%r200, %r199, %r198;
	add.s32 	%r29, %r200, %r197;
	cvt.u16.u32 	%rs94, %r20;
	mul.lo.s16 	%rs95, %rs94, 57;
	shr.u16 	%rs96, %rs95, 11;
	mul.lo.s16 	%rs97, %rs96, 36;
	sub.s16 	%rs98, %rs94, %rs97;
	and.b16  	%rs99, %rs98, 255;
	mul.lo.s16 	%rs100, %rs99, 43;
	shr.u16 	%rs101, %rs100, 8;
	cvt.u32.u16 	%r201, %rs101;
	or.b32  	%r202, %r5, %r201;
	setp.eq.s32 	%p37, %r202, 0;
	add.s32 	%r203, %r5, %r201;
	setp.gt.u32 	%p38, %r203, 28;
	or.pred  	%p4, %p37, %p38;
	mul.lo.s16 	%rs102, %rs94, 171;
	shr.u16 	%rs103, %rs102, 10;
	mul.lo.s16 	%rs104, %rs103, 6;
	sub.s16 	%rs105, %rs94, %rs104;
	cvt.u32.u16 	%r205, %rs105;
	and.b32  	%r30, %r205, 255;
	or.b32  	%r31, %r6, %r30;
	setp.gt.u32 	%p39, %r20, 71;
	selp.b32 	%r206, 100352, 0, %p39;
	add.s32 	%r207, %r14, 56;
	setp.lt.u32 	%p40, %r20, 72;
	selp.b32 	%r208, %r20, %r207, %p40;
	mul.hi.u32 	%r209, %r208, 954437177;
	shr.u32 	%r210, %r209, 3;
	mul.wide.u16 	%r211, %rs101, 112;
	and.b16  	%rs106, %rs105, 255;
	mul.wide.u16 	%r212, %rs106, 4;
	mad.lo.s32 	%r213, %r210, 3136, %r206;
	or.b32  	%r214, %r213, %r212;
	add.s32 	%r32, %r214, %r211;
	or.b32  	%r33, %r140, %r141;
	or.b32  	%r34, %r147, %r148;
	or.b32  	%r35, %r152, %r153;
	or.b32  	%r36, %r157, %r158;
	or.b32  	%r37, %r162, %r163;
	or.b32  	%r38, %r167, %r168;
	or.b32  	%r39, %r172, %r173;
	or.b32  	%r40, %r177, %r178;
	or.b32  	%r41, %r182, %r183;
	mov.b32 	%r2654, 0;
	cvt.u64.u32 	%rd29, %r29;
	cvt.u64.u32 	%rd31, %r10;
	cvt.u64.u32 	%rd37, %r32;
	cvt.u64.u32 	%rd45, %r33;
	cvt.u64.u32 	%rd49, %r34;
	mov.u32 	%r2655, %r2654;
	mov.u32 	%r2656, %r2654;
	mov.u32 	%r2657, %r2654;
	mov.u32 	%r2658, %r2654;
	mov.u32 	%r2659, %r2654;
	mov.u32 	%r2660, %r2654;
	mov.u32 	%r2661, %r2654;
	mov.u32 	%r2662, %r2654;
	mov.u32 	%r2663, %r2654;
	mov.u32 	%r2664, %r2654;
	mov.u32 	%r2665, %r2654;
	mov.u32 	%r2666, %r2654;
	mov.u32 	%r2667, %r2654;
	mov.u32 	%r2668, %r2654;
	mov.u32 	%r2669, %r2654;
	mov.u32 	%r2670, %r2654;
$L__BB6_11:
	bar.sync 	0;
	not.b32 	%r215, %r2670;
	and.b32  	%r59, %r215, 1;
	mul.lo.s32 	%r60, %r59, 576;
	add.s32 	%r61, %r15, %r60;
	@%p9 bra 	$L__BB6_15;
	setp.le.u32 	%p42, %r7, %r27;
	setp.eq.s32 	%p43, %r28, 0;
	or.pred  	%p44, %p3, %p43;
	or.pred  	%p45, %p44, %p42;
	mov.b32 	%r2671, 0;
	@%p45 bra 	$L__BB6_14;
	mul.lo.s32 	%r220, %r2670, 6272;
	cvt.u64.u32 	%rd30, %r220;
	add.s32 	%r221, %r8, %r9;
	cvt.u64.u32 	%rd32, %r221;
	add.s64 	%rd33, %rd32, %rd31;
	add.s64 	%rd34, %rd33, %rd30;
	add.s64 	%rd35, %rd34, %rd29;
	add.s64 	%rd36, %rd1, %rd35;
	ld.global.nc.u32 	%r2671, [%rd36+6156];
$L__BB6_14:
	st.shared.u32 	[%r61], %r2671;
$L__BB6_15:
	@%p23 bra 	$L__BB6_19;
	setp.le.u32 	%p47, %r7, %r30;
	setp.eq.s32 	%p48, %r31, 0;
	or.pred  	%p49, %p4, %p48;
	or.pred  	%p50, %p49, %p47;
	mov.b32 	%r2672, 0;
	@%p50 bra 	$L__BB6_18;
	mul.lo.s32 	%r226, %r2670, 6272;
	cvt.u64.u32 	%rd38, %r226;
	add.s32 	%r227, %r8, %r9;
	cvt.u64.u32 	%rd40, %r227;
	add.s64 	%rd41, %rd40, %rd31;
	add.s64 	%rd42, %rd41, %rd38;
	add.s64 	%rd43, %rd42, %rd37;
	add.s64 	%rd44, %rd1, %rd43;
	ld.global.nc.u32 	%r2672, [%rd44+6156];
$L__BB6_18:
	st.shared.u32 	[%r61+512], %r2672;
$L__BB6_19:
	add.s32 	%r1380, %r13, %r60;
	mad.lo.s32 	%r1381, %r59, 4032, %r1380;
	mad.lo.s32 	%r1382, %r2670, 288, %r26;
	cvt.u64.u32 	%rd46, %r1382;
	add.s64 	%rd47, %rd46, %rd45;
	add.s64 	%rd48, %rd2, %rd47;
	ld.global.nc.u32 	%r1383, [%rd48+288];
	mov.u32 	%r1384, _ZZ113fused_nn_conv2d_cast_fixed_point_multiply_add_cast_nn_relu_cast_fixed_point_mult_18399029763786111876__11_kernel0E18placeholder_shared;
	add.s32 	%r1385, %r1384, %r1381;
	st.shared.u32 	[%r1385], %r1383;
	add.s64 	%rd50, %rd46, %rd49;
	add.s64 	%rd51, %rd2, %rd50;
	ld.global.nc.u32 	%r1386, [%rd51+288];
	st.shared.u32 	[%r1385+512], %r1386;
	cvt.u64.u32 	%rd52, %r35;
	add.s64 	%rd53, %rd46, %rd52;
	add.s64 	%rd54, %rd2, %rd53;
	ld.global.nc.u32 	%r1387, [%rd54+288];
	st.shared.u32 	[%r1385+1024], %r1387;
	cvt.u64.u32 	%rd55, %r36;
	add.s64 	%rd56, %rd46, %rd55;
	add.s64 	%rd57, %rd2, %rd56;
	ld.global.nc.u32 	%r1388, [%rd57+288];
	st.shared.u32 	[%r1385+1536], %r1388;
	cvt.u64.u32 	%rd58, %r37;
	add.s64 	%rd59, %rd46, %rd58;
	add.s64 	%rd60, %rd2, %rd59;
	ld.global.nc.u32 	%r1389, [%rd60+288];
	st.shared.u32 	[%r1385+2048], %r1389;
	cvt.u64.u32 	%rd61, %r38;
	add.s64 	%rd62, %rd46, %rd61;
	add.s64 	%rd63, %rd2, %rd62;
	ld.global.nc.u32 	%r1390, [%rd63+288];
	st.shared.u32 	[%r1385+2560], %r1390;
	cvt.u64.u32 	%rd64, %r39;
	add.s64 	%rd65, %rd46, %rd64;
	add.s64 	%rd66, %rd2, %rd65;
	ld.global.nc.u32 	%r1391, [%rd66+288];
	st.shared.u32 	[%r1385+3072], %r1391;
	cvt.u64.u32 	%rd67, %r40;
	add.s64 	%rd68, %rd46, %rd67;
	add.s64 	%rd69, %rd2, %rd68;
	ld.global.nc.u32 	%r1392, [%rd69+288];
	st.shared.u32 	[%r1385+3584], %r1392;
	cvt.u64.u32 	%rd70, %r41;
	add.s64 	%rd71, %rd46, %rd70;
	add.s64 	%rd72, %rd2, %rd71;
	ld.global.nc.u32 	%r1393, [%rd72+288];
	st.shared.u32 	[%r1385+4096], %r1393;
	and.b32  	%r1394, %r2670, 1;
	setp.eq.b32 	%p51, %r1394, 1;
	selp.b32 	%r1395, 576, 0, %p51;
	mul.lo.s32 	%r66, %r85, 288;
	add.s32 	%r1396, %r1395, %r66;
	selp.b32 	%r1397, 4608, 0, %p51;
	mul.lo.s32 	%r67, %r2, 288;
	add.s32 	%r1398, %r1397, %r67;
	add.s32 	%r1399, %r1396, %r12;
	mov.u32 	%r1400, _ZZ113fused_nn_conv2d_cast_fixed_point_multiply_add_cast_nn_relu_cast_fixed_point_mult_18399029763786111876__11_kernel0E15pad_data_shared;
	add.s32 	%r1401, %r1400, %r1399;
	ld.shared.u32 	%r229, [%r1401];
	add.s32 	%r1402, %r1384, %r1398;
	ld.shared.u32 	%r230, [%r1402];
	// begin inline asm
	dp4a.s32.s32 %r228, %r229, %r230, %r2669;
	// end inline asm
	ld.shared.u32 	%r233, [%r1401+48];
	ld.shared.u32 	%r234, [%r1402];
	// begin inline asm
	dp4a.s32.s32 %r232, %r233, %r234, %r2661;
	// end inline asm
	ld.shared.u32 	%r237, [%r1401];
	ld.shared.u32 	%r238, [%r1402+4];
	// begin inline asm
	dp4a.s32.s32 %r236, %r237, %r238, %r2668;
	// end inline asm
	ld.shared.u32 	%r241, [%r1401+48];
	ld.shared.u32 	%r242, [%r1402+4];
	// begin inline asm
	dp4a.s32.s32 %r240, %r241, %r242, %r2660;
	// end inline asm
	ld.shared.u32 	%r245, [%r1401];
	ld.shared.u32 	%r246, [%r1402+8];
	// begin inline asm
	dp4a.s32.s32 %r244, %r245, %r246, %r2667;
	// end inline asm
	ld.shared.u32 	%r249, [%r1401+48];
	ld.shared.u32 	%r250, [%r1402+8];
	// begin inline asm
	dp4a.s32.s32 %r248, %r249, %r250, %r2659;
	// end inline asm
	ld.shared.u32 	%r253, [%r1401];
	ld.shared.u32 	%r254, [%r1402+12];
	// begin inline asm
	dp4a.s32.s32 %r252, %r253, %r254, %r2666;
	// end inline asm
	ld.shared.u32 	%r257, [%r1401+48];
	ld.shared.u32 	%r258, [%r1402+12];
	// begin inline asm
	dp4a.s32.s32 %r256, %r257, %r258, %r2658;
	// end inline asm
	ld.shared.u32 	%r261, [%r1401+24];
	ld.shared.u32 	%r262, [%r1402];
	// begin inline asm
	dp4a.s32.s32 %r260, %r261, %r262, %r2665;
	// end inline asm
	ld.shared.u32 	%r265, [%r1401+72];
	ld.shared.u32 	%r266, [%r1402];
	// begin inline asm
	dp4a.s32.s32 %r264, %r265, %r266, %r2657;
	// end inline asm
	ld.shared.u32 	%r269, [%r1401+24];
	ld.shared.u32 	%r270, [%r1402+4];
	// begin inline asm
	dp4a.s32.s32 %r268, %r269, %r270, %r2664;
	// end inline asm
	ld.shared.u32 	%r273, [%r1401+72];
	ld.shared.u32 	%r274, [%r1402+4];
	// begin inline asm
	dp4a.s32.s32 %r272, %r273, %r274, %r2656;
	// end inline asm
	ld.shared.u32 	%r277, [%r1401+24];
	ld.shared.u32 	%r278, [%r1402+8];
	// begin inline asm
	dp4a.s32.s32 %r276, %r277, %r278, %r2663;
	// end inline asm
	ld.shared.u32 	%r281, [%r1401+72];
	ld.shared.u32 	%r282, [%r1402+8];
	// begin inline asm
	dp4a.s32.s32 %r280, %r281, %r282, %r2655;
	// end inline asm
	ld.shared.u32 	%r285, [%r1401+24];
	ld.shared.u32 	%r286, [%r1402+12];
	// begin inline asm
	dp4a.s32.s32 %r284, %r285, %r286, %r2662;
	// end inline asm
	ld.shared.u32 	%r289, [%r1401+72];
	ld.shared.u32 	%r290, [%r1402+12];
	// begin inline asm
	dp4a.s32.s32 %r288, %r289, %r290, %r2654;
	// end inline asm
	ld.shared.u32 	%r293, [%r1401+24];
	ld.shared.u32 	%r294, [%r1402+48];
	// begin inline asm
	dp4a.s32.s32 %r292, %r293, %r294, %r228;
	// end inline asm
	ld.shared.u32 	%r297, [%r1401+72];
	ld.shared.u32 	%r298, [%r1402+48];
	// begin inline asm
	dp4a.s32.s32 %r296, %r297, %r298, %r232;
	// end inline asm
	ld.shared.u32 	%r301, [%r1401+24];
	ld.shared.u32 	%r302, [%r1402+52];
	// begin inline asm
	dp4a.s32.s32 %r300, %r301, %r302, %r236;
	// end inline asm
	ld.shared.u32 	%r305, [%r1401+72];
	ld.shared.u32 	%r306, [%r1402+52];
	// begin inline asm
	dp4a.s32.s32 %r304, %r305, %r306, %r240;
	// end inline asm
	ld.shared.u32 	%r309, [%r1401+24];
	ld.shared.u32 	%r310, [%r1402+56];
	// begin inline asm
	dp4a.s32.s32 %r308, %r309, %r310, %r244;
	// end inline asm
	ld.shared.u32 	%r313, [%r1401+72];
	ld.shared.u32 	%r314, [%r1402+56];
	// begin inline asm
	dp4a.s32.s32 %r312, %r313, %r314, %r248;
	// end inline asm
	ld.shared.u32 	%r317, [%r1401+24];
	ld.shared.u32 	%r318, [%r1402+60];
	// begin inline asm
	dp4a.s32.s32 %r316, %r317, %r318, %r252;
	// end inline asm
	ld.shared.u32 	%r321, [%r1401+72];
	ld.shared.u32 	%r322, [%r1402+60];
	// begin inline asm
	dp4a.s32.s32 %r320, %r321, %r322, %r256;
	// end inline asm
	ld.shared.u32 	%r325, [%r1401+48];
	ld.shared.u32 	%r326, [%r1402+48];
	// begin inline asm
	dp4a.s32.s32 %r324, %r325, %r326, %r260;
	// end inline asm
	ld.shared.u32 	%r329, [%r1401+96];
	ld.shared.u32 	%r330, [%r1402+48];
	// begin inline asm
	dp4a.s32.s32 %r328, %r329, %r330, %r264;
	// end inline asm
	ld.shared.u32 	%r333, [%r1401+48];
	ld.shared.u32 	%r334, [%r1402+52];
	// begin inline asm
	dp4a.s32.s32 %r332, %r333, %r334, %r268;
	// end inline asm
	ld.shared.u32 	%r337, [%r1401+96];
	ld.shared.u32 	%r338, [%r1402+52];
	// begin inline asm
	dp4a.s32.s32 %r336, %r337, %r338, %r272;
	// end inline asm
	ld.shared.u32 	%r341, [%r1401+48];
	ld.shared.u32 	%r342, [%r1402+56];
	// begin inline asm
	dp4a.s32.s32 %r340, %r341, %r342, %r276;
	// end inline asm
	ld.shared.u32 	%r345, [%r1401+96];
	ld.shared.u32 	%r346, [%r1402+56];
	// begin inline asm
	dp4a.s32.s32 %r344, %r345, %r346, %r280;
	// end inline asm
	ld.shared.u32 	%r349, [%r1401+48];
	ld.shared.u32 	%r350, [%r1402+60];
	// begin inline asm
	dp4a.s32.s32 %r348, %r349, %r350, %r284;
	// end inline asm
	ld.shared.u32 	%r353, [%r1401+96];
	ld.shared.u32 	%r354, [%r1402+60];
	// begin inline asm
	dp4a.s32.s32 %r352, %r353, %r354, %r288;
	// end inline asm
	ld.shared.u32 	%r357, [%r1401+48];
	ld.shared.u32 	%r358, [%r1402+96];
	// begin inline asm
	dp4a.s32.s32 %r356, %r357, %r358, %r292;
	// end inline asm
	ld.shared.u32 	%r361, [%r1401+96];
	ld.shared.u32 	%r362, [%r1402+96];
	// begin inline asm
	dp4a.s32.s32 %r360, %r361, %r362, %r296;
	// end inline asm
	ld.shared.u32 	%r365, [%r1401+48];
	ld.shared.u32 	%r366, [%r1402+100];
	// begin inline asm
	dp4a.s32.s32 %r364, %r365, %r366, %r300;
	// end inline asm
	ld.shared.u32 	%r369, [%r1401+96];
	ld.shared.u32 	%r370, [%r1402+100];
	// begin inline asm
	dp4a.s32.s32 %r368, %r369, %r370, %r304;
	// end inline asm
	ld.shared.u32 	%r373, [%r1401+48];
	ld.shared.u32 	%r374, [%r1402+104];
	// begin inline asm
	dp4a.s32.s32 %r372, %r373, %r374, %r308;
	// end inline asm
	ld.shared.u32 	%r377, [%r1401+96];
	ld.shared.u32 	%r378, [%r1402+104];
	// begin inline asm
	dp4a.s32.s32 %r376, %r377, %r378, %r312;
	// end inline asm
	ld.shared.u32 	%r381, [%r1401+48];
	ld.shared.u32 	%r382, [%r1402+108];
	// begin inline asm
	dp4a.s32.s32 %r380, %r381, %r382, %r316;
	// end inline asm
	ld.shared.u32 	%r385, [%r1401+96];
	ld.shared.u32 	%r386, [%r1402+108];
	// begin inline asm
	dp4a.s32.s32 %r384, %r385, %r386, %r320;
	// end inline asm
	ld.shared.u32 	%r389, [%r1401+72];
	ld.shared.u32 	%r390, [%r1402+96];
	// begin inline asm
	dp4a.s32.s32 %r388, %r389, %r390, %r324;
	// end inline asm
	ld.shared.u32 	%r393, [%r1401+120];
	ld.shared.u32 	%r394, [%r1402+96];
	// begin inline asm
	dp4a.s32.s32 %r392, %r393, %r394, %r328;
	// end inline asm
	ld.shared.u32 	%r397, [%r1401+72];
	ld.shared.u32 	%r398, [%r1402+100];
	// begin inline asm
	dp4a.s32.s32 %r396, %r397, %r398, %r332;
	// end inline asm
	ld.shared.u32 	%r401, [%r1401+120];
	ld.shared.u32 	%r402, [%r1402+100];
	// begin inline asm
	dp4a.s32.s32 %r400, %r401, %r402, %r336;
	// end inline asm
	ld.shared.u32 	%r405, [%r1401+72];
	ld.shared.u32 	%r406, [%r1402+104];
	// begin inline asm
	dp4a.s32.s32 %r404, %r405, %r406, %r340;
	// end inline asm
	ld.shared.u32 	%r409, [%r1401+120];
	ld.shared.u32 	%r410, [%r1402+104];
	// begin inline asm
	dp4a.s32.s32 %r408, %r409, %r410, %r344;
	// end inline asm
	ld.shared.u32 	%r413, [%r1401+72];
	ld.shared.u32 	%r414, [%r1402+108];
	// begin inline asm
	dp4a.s32.s32 %r412, %r413, %r414, %r348;
	// end inline asm
	ld.shared.u32 	%r417, [%r1401+120];
	ld.shared.u32 	%r418, [%r1402+108];
	// begin inline asm
	dp4a.s32.s32 %r416, %r417, %r418, %r352;
	// end inline asm
	ld.shared.u32 	%r421, [%r1401+144];
	ld.shared.u32 	%r422, [%r1402+144];
	// begin inline asm
	dp4a.s32.s32 %r420, %r421, %r422, %r356;
	// end inline asm
	ld.shared.u32 	%r425, [%r1401+192];
	ld.shared.u32 	%r426, [%r1402+144];
	// begin inline asm
	dp4a.s32.s32 %r424, %r425, %r426, %r360;
	// end inline asm
	ld.shared.u32 	%r429, [%r1401+144];
	ld.shared.u32 	%r430, [%r1402+148];
	// begin inline asm
	dp4a.s32.s32 %r428, %r429, %r430, %r364;
	// end inline asm
	ld.shared.u32 	%r433, [%r1401+192];
	ld.shared.u32 	%r434, [%r1402+148];
	// begin inline asm
	dp4a.s32.s32 %r432, %r433, %r434, %r368;
	// end inline asm
	ld.shared.u32 	%r437, [%r1401+144];
	ld.shared.u32 	%r438, [%r1402+152];
	// begin inline asm
	dp4a.s32.s32 %r436, %r437, %r438, %r372;
	// end inline asm
	ld.shared.u32 	%r441, [%r1401+192];
	ld.shared.u32 	%r442, [%r1402+152];
	// begin inline asm
	dp4a.s32.s32 %r440, %r441, %r442, %r376;
	// end inline asm
	ld.shared.u32 	%r445, [%r1401+144];
	ld.shared.u32 	%r446, [%r1402+156];
	// begin inline asm
	dp4a.s32.s32 %r444, %r445, %r446, %r380;
	// end inline asm
	ld.shared.u32 	%r449, [%r1401+192];
	ld.shared.u32 	%r450, [%r1402+156];
	// begin inline asm
	dp4a.s32.s32 %r448, %r449, %r450, %r384;
	// end inline asm
	ld.shared.u32 	%r453, [%r1401+168];
	ld.shared.u32 	%r454, [%r1402+144];
	// begin inline asm
	dp4a.s32.s32 %r452, %r453, %r454, %r388;
	// end inline asm
	ld.shared.u32 	%r457, [%r1401+216];
	ld.shared.u32 	%r458, [%r1402+144];
	// begin inline asm
	dp4a.s32.s32 %r456, %r457, %r458, %r392;
	// end inline asm
	ld.shared.u32 	%r461, [%r1401+168];
	ld.shared.u32 	%r462, [%r1402+148];
	// begin inline asm
	dp4a.s32.s32 %r460, %r461, %r462, %r396;
	// end inline asm
	ld.shared.u32 	%r465, [%r1401+216];
	ld.shared.u32 	%r466, [%r1402+148];
	// begin inline asm
	dp4a.s32.s32 %r464, %r465, %r466, %r400;
	// end inline asm
	ld.shared.u32 	%r469, [%r1401+168];
	ld.shared.u32 	%r470, [%r1402+152];
	// begin inline asm
	dp4a.s32.s32 %r468, %r469, %r470, %r404;
	// end inline asm
	ld.shared.u32 	%r473, [%r1401+216];
	ld.shared.u32 	%r474, [%r1402+152];
	// begin inline asm
	dp4a.s32.s32 %r472, %r473, %r474, %r408;
	// end inline asm
	ld.shared.u32 	%r477, [%r1401+168];
	ld.shared.u32 	%r478, [%r1402+156];
	// begin inline asm
	dp4a.s32.s32 %r476, %r477, %r478, %r412;
	// end inline asm
	ld.shared.u32 	%r481, [%r1401+216];
	ld.shared.u32 	%r482, [%r1402+156];
	// begin inline asm
	dp4a.s32.s32 %r480, %r481, %r482, %r416;
	// end inline asm
	ld.shared.u32 	%r485, [%r1401+168];
	ld.shared.u32 	%r486, [%r1402+192];
	// begin inline asm
	dp4a.s32.s32 %r484, %r485, %r486, %r420;
	// end inline asm
	ld.shared.u32 	%r489, [%r1401+216];
	ld.shared.u32 	%r490, [%r1402+192];
	// begin inline asm
	dp4a.s32.s32 %r488, %r489, %r490, %r424;
	// end inline asm
	ld.shared.u32 	%r493, [%r1401+168];
	ld.shared.u32 	%r494, [%r1402+196];
	// begin inline asm
	dp4a.s32.s32 %r492, %r493, %r494, %r428;
	// end inline asm
	ld.shared.u32 	%r497, [%r1401+216];
	ld.shared.u32 	%r498, [%r1402+196];
	// begin inline asm
	dp4a.s32.s32 %r496, %r497, %r498, %r432;
	// end inline asm
	ld.shared.u32 	%r501, [%r1401+168];
	ld.shared.u32 	%r502, [%r1402+200];
	// begin inline asm
	dp4a.s32.s32 %r500, %r501, %r502, %r436;
	// end inline asm
	ld.shared.u32 	%r505, [%r1401+216];
	ld.shared.u32 	%r506, [%r1402+200];
	// begin inline asm
	dp4a.s32.s32 %r504, %r505, %r506, %r440;
	// end inline asm
	ld.shared.u32 	%r509, [%r1401+168];
	ld.shared.u32 	%r510, [%r1402+204];
	// begin inline asm
	dp4a.s32.s32 %r508, %r509, %r510, %r444;
	// end inline asm
	ld.shared.u32 	%r513, [%r1401+216];
	ld.shared.u32 	%r514, [%r1402+204];
	// begin inline asm
	dp4a.s32.s32 %r512, %r513, %r514, %r448;
	// end inline asm
	ld.shared.u32 	%r517, [%r1401+192];
	ld.shared.u32 	%r518, [%r1402+192];
	// begin inline asm
	dp4a.s32.s32 %r516, %r517, %r518, %r452;
	// end inline asm
	ld.shared.u32 	%r521, [%r1401+240];
	ld.shared.u32 	%r522, [%r1402+192];
	// begin inline asm
	dp4a.s32.s32 %r520, %r521, %r522, %r456;
	// end inline asm
	ld.shared.u32 	%r525, [%r1401+192];
	ld.shared.u32 	%r526, [%r1402+196];
	// begin inline asm
	dp4a.s32.s32 %r524, %r525, %r526, %r460;
	// end inline asm
	ld.shared.u32 	%r529, [%r1401+240];
	ld.shared.u32 	%r530, [%r1402+196];
	// begin inline asm
	dp4a.s32.s32 %r528, %r529, %r530, %r464;
	// end inline asm
	ld.shared.u32 	%r533, [%r1401+192];
	ld.shared.u32 	%r534, [%r1402+200];
	// begin inline asm
	dp4a.s32.s32 %r532, %r533, %r534, %r468;
	// end inline asm
	ld.shared.u32 	%r537, [%r1401+240];
	ld.shared.u32 	%r538, [%r1402+200];
	// begin inline asm
	dp4a.s32.s32 %r536, %r537, %r538, %r472;
	// end inline asm
	ld.shared.u32 	%r541, [%r1401+192];
	ld.shared.u32 	%r542, [%r1402+204];
	// begin inline asm
	dp4a.s32.s32 %r540, %r541, %r542, %r476;
	// end inline asm
	ld.shared.u32 	%r545, [%r1401+240];
	ld.shared.u32 	%r546, [%r1402+204];
	// begin inline asm
	dp4a.s32.s32 %r544, %r545, %r546, %r480;
	// end inline asm
	ld.shared.u32 	%r549, [%r1401+192];
	ld.shared.u32 	%r550, [%r1402+240];
	// begin inline asm
	dp4a.s32.s32 %r548, %r549, %r550, %r484;
	// end inline asm
	ld.shared.u32 	%r553, [%r1401+240];
	ld.shared.u32 	%r554, [%r1402+240];
	// begin inline asm
	dp4a.s32.s32 %r552, %r553, %r554, %r488;
	// end inline asm
	ld.shared.u32 	%r557, [%r1401+192];
	ld.shared.u32 	%r558, [%r1402+244];
	// begin inline asm
	dp4a.s32.s32 %r556, %r557, %r558, %r492;
	// end inline asm
	ld.shared.u32 	%r561, [%r1401+240];
	ld.shared.u32 	%r562, [%r1402+244];
	// begin inline asm
	dp4a.s32.s32 %r560, %r561, %r562, %r496;
	// end inline asm
	ld.shared.u32 	%r565, [%r1401+192];
	ld.shared.u32 	%r566, [%r1402+248];
	// begin inline asm
	dp4a.s32.s32 %r564, %r565, %r566, %r500;
	// end inline asm
	ld.shared.u32 	%r569, [%r1401+240];
	ld.shared.u32 	%r570, [%r1402+248];
	// begin inline asm
	dp4a.s32.s32 %r568, %r569, %r570, %r504;
	// end inline asm
	ld.shared.u32 	%r573, [%r1401+192];
	ld.shared.u32 	%r574, [%r1402+252];
	// begin inline asm
	dp4a.s32.s32 %r572, %r573, %r574, %r508;
	// end inline asm
	ld.shared.u32 	%r577, [%r1401+240];
	ld.shared.u32 	%r578, [%r1402+252];
	// begin inline asm
	dp4a.s32.s32 %r576, %r577, %r578, %r512;
	// end inline asm
	ld.shared.u32 	%r581, [%r1401+216];
	ld.shared.u32 	%r582, [%r1402+240];
	// begin inline asm
	dp4a.s32.s32 %r580, %r581, %r582, %r516;
	// end inline asm
	ld.shared.u32 	%r585, [%r1401+264];
	ld.shared.u32 	%r586, [%r1402+240];
	// begin inline asm
	dp4a.s32.s32 %r584, %r585, %r586, %r520;
	// end inline asm
	ld.shared.u32 	%r589, [%r1401+216];
	ld.shared.u32 	%r590, [%r1402+244];
	// begin inline asm
	dp4a.s32.s32 %r588, %r589, %r590, %r524;
	// end inline asm
	ld.shared.u32 	%r593, [%r1401+264];
	ld.shared.u32 	%r594, [%r1402+244];
	// begin inline asm
	dp4a.s32.s32 %r592, %r593, %r594, %r528;
	// end inline asm
	ld.shared.u32 	%r597, [%r1401+216];
	ld.shared.u32 	%r598, [%r1402+248];
	// begin inline asm
	dp4a.s32.s32 %r596, %r597, %r598, %r532;
	// end inline asm
	ld.shared.u32 	%r601, [%r1401+264];
	ld.shared.u32 	%r602, [%r1402+248];
	// begin inline asm
	dp4a.s32.s32 %r600, %r601, %r602, %r536;
	// end inline asm
	ld.shared.u32 	%r605, [%r1401+216];
	ld.shared.u32 	%r606, [%r1402+252];
	// begin inline asm
	dp4a.s32.s32 %r604, %r605, %r606, %r540;
	// end inline asm
	ld.shared.u32 	%r609, [%r1401+264];
	ld.shared.u32 	%r610, [%r1402+252];
	// begin inline asm
	dp4a.s32.s32 %r608, %r609, %r610, %r544;
	// end inline asm
	ld.shared.u32 	%r613, [%r1401+4];
	ld.shared.u32 	%r614, [%r1402+16];
	// begin inline asm
	dp4a.s32.s32 %r612, %r613, %r614, %r548;
	// end inline asm
	ld.shared.u32 	%r617, [%r1401+52];
	ld.shared.u32 	%r618, [%r1402+16];
	// begin inline asm
	dp4a.s32.s32 %r616, %r617, %r618, %r552;
	// end inline asm
	ld.shared.u32 	%r621, [%r1401+4];
	ld.shared.u32 	%r622, [%r1402+20];
	// begin inline asm
	dp4a.s32.s32 %r620, %r621, %r622, %r556;
	// end inline asm
	ld.shared.u32 	%r625, [%r1401+52];
	ld.shared.u32 	%r626, [%r1402+20];
	// begin inline asm
	dp4a.s32.s32 %r624, %r625, %r626, %r560;
	// end inline asm
	ld.shared.u32 	%r629, [%r1401+4];
	ld.shared.u32 	%r630, [%r1402+24];
	// begin inline asm
	dp4a.s32.s32 %r628, %r629, %r630, %r564;
	// end inline asm
	ld.shared.u32 	%r633, [%r1401+52];
	ld.shared.u32 	%r634, [%r1402+24];
	// begin inline asm
	dp4a.s32.s32 %r632, %r633, %r634, %r568;
	// end inline asm
	ld.shared.u32 	%r637, [%r1401+4];
	ld.shared.u32 	%r638, [%r1402+28];
	// begin inline asm
	dp4a.s32.s32 %r636, %r637, %r638, %r572;
	// end inline asm
	ld.shared.u32 	%r641, [%r1401+52];
	ld.shared.u32 	%r642, [%r1402+28];
	// begin inline asm
	dp4a.s32.s32 %r640, %r641, %r642, %r576;
	// end inline asm
	ld.shared.u32 	%r645, [%r1401+28];
	ld.shared.u32 	%r646, [%r1402+16];
	// begin inline asm
	dp4a.s32.s32 %r644, %r645, %r646, %r580;
	// end inline asm
	ld.shared.u32 	%r649, [%r1401+76];
	ld.shared.u32 	%r650, [%r1402+16];
	// begin inline asm
	dp4a.s32.s32 %r648, %r649, %r650, %r584;
	// end inline asm
	ld.shared.u32 	%r653, [%r1401+28];
	ld.shared.u32 	%r654, [%r1402+20];
	// begin inline asm
	dp4a.s32.s32 %r652, %r653, %r654, %r588;
	// end inline asm
	ld.shared.u32 	%r657, [%r1401+76];
	ld.shared.u32 	%r658, [%r1402+20];
	// begin inline asm
	dp4a.s32.s32 %r656, %r657, %r658, %r592;
	// end inline asm
	ld.shared.u32 	%r661, [%r1401+28];
	ld.shared.u32 	%r662, [%r1402+24];
	// begin inline asm
	dp4a.s32.s32 %r660, %r661, %r662, %r596;
	// end inline asm
	ld.shared.u32 	%r665, [%r1401+76];
	ld.shared.u32 	%r666, [%r1402+24];
	// begin inline asm
	dp4a.s32.s32 %r664, %r665, %r666, %r600;
	// end inline asm
	ld.shared.u32 	%r669, [%r1401+28];
	ld.shared.u32 	%r670, [%r1402+28];
	// begin inline asm
	dp4a.s32.s32 %r668, %r669, %r670, %r604;
	// end inline asm
	ld.shared.u32 	%r673, [%r1401+76];
	ld.shared.u32 	%r674, [%r1402+28];
	// begin inline asm
	dp4a.s32.s32 %r672, %r673, %r674, %r608;
	// end inline asm
	ld.shared.u32 	%r677, [%r1401+28];
	ld.shared.u32 	%r678, [%r1402+64];
	// begin inline asm
	dp4a.s32.s32 %r676, %r677, %r678, %r612;
	// end inline asm
	ld.shared.u32 	%r681, [%r1401+76];
	ld.shared.u32 	%r682, [%r1402+64];
	// begin inline asm
	dp4a.s32.s32 %r680, %r681, %r682, %r616;
	// end inline asm
	ld.shared.u32 	%r685, [%r1401+28];
	ld.shared.u32 	%r686, [%r1402+68];
	// begin inline asm
	dp4a.s32.s32 %r684, %r685, %r686, %r620;
	// end inline asm
	ld.shared.u32 	%r689, [%r1401+76];
	ld.shared.u32 	%r690, [%r1402+68];
	// begin inline asm
	dp4a.s32.s32 %r688, %r689, %r690, %r624;
	// end inline asm
	ld.shared.u32 	%r693, [%r1401+28];
	ld.shared.u32 	%r694, [%r1402+72];
	// begin inline asm
	dp4a.s32.s32 %r692, %r693, %r694, %r628;
	// end inline asm
	ld.shared.u32 	%r697, [%r1401+76];
	ld.shared.u32 	%r698, [%r1402+72];
	// begin inline asm
	dp4a.s32.s32 %r696, %r697, %r698, %r632;
	// end inline asm
	ld.shared.u32 	%r701, [%r1401+28];
	ld.shared.u32 	%r702, [%r1402+76];
	// begin inline asm
	dp4a.s32.s32 %r700, %r701, %r702, %r636;
	// end inline asm
	ld.shared.u32 	%r705, [%r1401+76];
	ld.shared.u32 	%r706, [%r1402+76];
	// begin inline asm
	dp4a.s32.s32 %r704, %r705, %r706, %r640;
	// end inline asm
	ld.shared.u32 	%r709, [%r1401+52];
	ld.shared.u32 	%r710, [%r1402+64];
	// begin inline asm
	dp4a.s32.s32 %r708, %r709, %r710, %r644;
	// end inline asm
	ld.shared.u32 	%r713, [%r1401+100];
	ld.shared.u32 	%r714, [%r1402+64];
	// begin inline asm
	dp4a.s32.s32 %r712, %r713, %r714, %r648;
	// end inline asm
	ld.shared.u32 	%r717, [%r1401+52];
	ld.shared.u32 	%r718, [%r1402+68];
	// begin inline asm
	dp4a.s32.s32 %r716, %r717, %r718, %r652;
	// end inline asm
	ld.shared.u32 	%r721, [%r1401+100];
	ld.shared.u32 	%r722, [%r1402+68];
	// begin inline asm
	dp4a.s32.s32 %r720, %r721, %r722, %r656;
	// end inline asm
	ld.shared.u32 	%r725, [%r1401+52];
	ld.shared.u32 	%r726, [%r1402+72];
	// begin inline asm
	dp4a.s32.s32 %r724, %r725, %r726, %r660;
	// end inline asm
	ld.shared.u32 	%r729, [%r1401+100];
	ld.shared.u32 	%r730, [%r1402+72];
	// begin inline asm
	dp4a.s32.s32 %r728, %r729, %r730, %r664;
	// end inline asm
	ld.shared.u32 	%r733, [%r1401+52];
	ld.shared.u32 	%r734, [%r1402+76];
	// begin inline asm
	dp4a.s32.s32 %r732, %r733, %r734, %r668;
	// end inline asm
	ld.shared.u32 	%r737, [%r1401+100];
	ld.shared.u32 	%r738, [%r1402+76];
	// begin inline asm
	dp4a.s32.s32 %r736, %r737, %r738, %r672;
	// end inline asm
	ld.shared.u32 	%r741, [%r1401+52];
	ld.shared.u32 	%r742, [%r1402+112];
	// begin inline asm
	dp4a.s32.s32 %r740, %r741, %r742, %r676;
	// end inline asm
	ld.shared.u32 	%r745, [%r1401+100];
	ld.shared.u32 	%r746, [%r1402+112];
	// begin inline asm
	dp4a.s32.s32 %r744, %r745, %r746, %r680;
	// end inline asm
	ld.shared.u32 	%r749, [%r1401+52];
	ld.shared.u32 	%r750, [%r1402+116];
	// begin inline asm
	dp4a.s32.s32 %r748, %r749, %r750, %r684;
	// end inline asm
	ld.shared.u32 	%r753, [%r1401+100];
	ld.shared.u32 	%r754, [%r1402+116];
	// begin inline asm
	dp4a.s32.s32 %r752, %r753, %r754, %r688;
	// end inline asm
	ld.shared.u32 	%r757, [%r1401+52];
	ld.shared.u32 	%r758, [%r1402+120];
	// begin inline asm
	dp4a.s32.s32 %r756, %r757, %r758, %r692;
	// end inline asm
	ld.shared.u32 	%r761, [%r1401+100];
	ld.shared.u32 	%r762, [%r1402+120];
	// begin inline asm
	dp4a.s32.s32 %r760, %r761, %r762, %r696;
	// end inline asm
	ld.shared.u32 	%r765, [%r1401+52];
	ld.shared.u32 	%r766, [%r1402+124];
	// begin inline asm
	dp4a.s32.s32 %r764, %r765, %r766, %r700;
	// end inline asm
	ld.shared.u32 	%r769, [%r1401+100];
	ld.shared.u32 	%r770, [%r1402+124];
	// begin inline asm
	dp4a.s32.s32 %r768, %r769, %r770, %r704;
	// end inline asm
	ld.shared.u32 	%r773, [%r1401+76];
	ld.shared.u32 	%r774, [%r1402+112];
	// begin inline asm
	dp4a.s32.s32 %r772, %r773, %r774, %r708;
	// end inline asm
	ld.shared.u32 	%r777, [%r1401+124];
	ld.shared.u32 	%r778, [%r1402+112];
	// begin inline asm
	dp4a.s32.s32 %r776, %r777, %r778, %r712;
	// end inline asm
	ld.shared.u32 	%r781, [%r1401+76];
	ld.shared.u32 	%r782, [%r1402+116];
	// begin inline asm
	dp4a.s32.s32 %r780, %r781, %r782, %r716;
	// end inline asm
	ld.shared.u32 	%r785, [%r1401+124];
	ld.shared.u32 	%r786, [%r1402+116];
	// begin inline asm
	dp4a.s32.s32 %r784, %r785, %r786, %r720;
	// end inline asm
	ld.shared.u32 	%r789, [%r1401+76];
	ld.shared.u32 	%r790, [%r1402+120];
	// begin inline asm
	dp4a.s32.s32 %r788, %r789, %r790, %r724;
	// end inline asm
	ld.shared.u32 	%r793, [%r1401+124];
	ld.shared.u32 	%r794, [%r1402+120];
	// begin inline asm
	dp4a.s32.s32 %r792, %r793, %r794, %r728;
	// end inline asm
	ld.shared.u32 	%r797, [%r1401+76];
	ld.shared.u32 	%r798, [%r1402+124];
	// begin inline asm
	dp4a.s32.s32 %r796, %r797, %r798, %r732;
	// end inline asm
	ld.shared.u32 	%r801, [%r1401+124];
	ld.shared.u32 	%r802, [%r1402+124];
	// begin inline asm
	dp4a.s32.s32 %r800, %r801, %r802, %r736;
	// end inline asm
	ld.shared.u32 	%r805, [%r1401+148];
	ld.shared.u32 	%r806, [%r1402+160];
	// begin inline asm
	dp4a.s32.s32 %r804, %r805, %r806, %r740;
	// end inline asm
	ld.shared.u32 	%r809, [%r1401+196];
	ld.shared.u32 	%r810, [%r1402+160];
	// begin inline asm
	dp4a.s32.s32 %r808, %r809, %r810, %r744;
	// end inline asm
	ld.shared.u32 	%r813, [%r1401+148];
	ld.shared.u32 	%r814, [%r1402+164];
	// begin inline asm
	dp4a.s32.s32 %r812, %r813, %r814, %r748;
	// end inline asm
	ld.shared.u32 	%r817, [%r1401+196];
	ld.shared.u32 	%r818, [%r1402+164];
	// begin inline asm
	dp4a.s32.s32 %r816, %r817, %r818, %r752;
	// end inline asm
	ld.shared.u32 	%r821, [%r1401+148];
	ld.shared.u32 	%r822, [%r1402+168];
	// begin inline asm
	dp4a.s32.s32 %r820, %r821, %r822, %r756;
	// end inline asm
	ld.shared.u32 	%r825, [%r1401+196];
	ld.shared.u32 	%r826, [%r1402+168];
	// begin inline asm
	dp4a.s32.s32 %r824, %r825, %r826, %r760;
	// end inline asm
	ld.shared.u32 	%r829, [%r1401+148];
	ld.shared.u32 	%r830, [%r1402+172];
	// begin inline asm
	dp4a.s32.s32 %r828, %r829, %r830, %r764;
	// end inline asm
	ld.shared.u32 	%r833, [%r1401+196];
	ld.shared.u32 	%r834, [%r1402+172];
	// begin inline asm
	dp4a.s32.s32 %r832, %r833, %r834, %r768;
	// end inline asm
	ld.shared.u32 	%r837, [%r1401+172];
	ld.shared.u32 	%r838, [%r1402+160];
	// begin inline asm
	dp4a.s32.s32 %r836, %r837, %r838, %r772;
	// end inline asm
	ld.shared.u32 	%r841, [%r1401+220];
	ld.shared.u32 	%r842, [%r1402+160];
	// begin inline asm
	dp4a.s32.s32 %r840, %r841, %r842, %r776;
	// end inline asm
	ld.shared.u32 	%r845, [%r1401+172];
	ld.shared.u32 	%r846, [%r1402+164];
	// begin inline asm
	dp4a.s32.s32 %r844, %r845, %r846, %r780;
	// end inline asm
	ld.shared.u32 	%r849, [%r1401+220];
	ld.shared.u32 	%r850, [%r1402+164];
	// begin inline asm
	dp4a.s32.s32 %r848, %r849, %r850, %r784;
	// end inline asm
	ld.shared.u32 	%r853, [%r1401+172];
	ld.shared.u32 	%r854, [%r1402+168];
	// begin inline asm
	dp4a.s32.s32 %r852, %r853, %r854, %r788;
	// end inline asm
	ld.shared.u32 	%r857, [%r1401+220];
	ld.shared.u32 	%r858, [%r1402+168];
	// begin inline asm
	dp4a.s32.s32 %r856, %r857, %r858, %r792;
	// end inline asm
	ld.shared.u32 	%r861, [%r1401+172];
	ld.shared.u32 	%r862, [%r1402+172];
	// begin inline asm
	dp4a.s32.s32 %r860, %r861, %r862, %r796;
	// end inline asm
	ld.shared.u32 	%r865, [%r1401+220];
	ld.shared.u32 	%r866, [%r1402+172];
	// begin inline asm
	dp4a.s32.s32 %r864, %r865, %r866, %r800;
	// end inline asm
	ld.shared.u32 	%r869, [%r1401+172];
	ld.shared.u32 	%r870, [%r1402+208];
	// begin inline asm
	dp4a.s32.s32 %r868, %r869, %r870, %r804;
	// end inline asm
	ld.shared.u32 	%r873, [%r1401+220];
	ld.shared.u32 	%r874, [%r1402+208];
	// begin inline asm
	dp4a.s32.s32 %r872, %r873, %r874, %r808;
	// end inline asm
	ld.shared.u32 	%r877, [%r1401+172];
	ld.shared.u32 	%r878, [%r1402+212];
	// begin inline asm
	dp4a.s32.s32 %r876, %r877, %r878, %r812;
	// end inline asm
	ld.shared.u32 	%r881, [%r1401+220];
	ld.shared.u32 	%r882, [%r1402+212];
	// begin inline asm
	dp4a.s32.s32 %r880, %r881, %r882, %r816;
	// end inline asm
	ld.shared.u32 	%r885, [%r1401+172];
	ld.shared.u32 	%r886, [%r1402+216];
	// begin inline asm
	dp4a.s32.s32 %r884, %r885, %r886, %r820;
	// end inline asm
	ld.shared.u32 	%r889, [%r1401+220];
	ld.shared.u32 	%r890, [%r1402+216];
	// begin inline asm
	dp4a.s32.s32 %r888, %r889, %r890, %r824;
	// end inline asm
	ld.shared.u32 	%r893, [%r1401+172];
	ld.shared.u32 	%r894, [%r1402+220];
	// begin inline asm
	dp4a.s32.s32 %r892, %r893, %r894, %r828;
	// end inline asm
	ld.shared.u32 	%r897, [%r1401+220];
	ld.shared.u32 	%r898, [%r1402+220];
	// begin inline asm
	dp4a.s32.s32 %r896, %r897, %r898, %r832;
	// end inline asm
	ld.shared.u32 	%r901, [%r1401+196];
	ld.shared.u32 	%r902, [%r1402+208];
	// begin inline asm
	dp4a.s32.s32 %r900, %r901, %r902, %r836;
	// end inline asm
	ld.shared.u32 	%r905, [%r1401+244];
	ld.shared.u32 	%r906, [%r1402+208];
	// begin inline asm
	dp4a.s32.s32 %r904, %r905, %r906, %r840;
	// end inline asm
	ld.shared.u32 	%r909, [%r1401+196];
	ld.shared.u32 	%r910, [%r1402+212];
	// begin inline asm
	dp4a.s32.s32 %r908, %r909, %r910, %r844;
	// end inline asm
	ld.shared.u32 	%r913, [%r1401+244];
	ld.shared.u32 	%r914, [%r1402+212];
	// begin inline asm
	dp4a.s32.s32 %r912, %r913, %r914, %r848;
	// end inline asm
	ld.shared.u32 	%r917, [%r1401+196];
	ld.shared.u32 	%r918, [%r1402+216];
	// begin inline asm
	dp4a.s32.s32 %r916, %r917, %r918, %r852;
	// end inline asm
	ld.shared.u32 	%r921, [%r1401+244];
	ld.shared.u32 	%r922, [%r1402+216];
	// begin inline asm
	dp4a.s32.s32 %r920, %r921, %r922, %r856;
	// end inline asm
	ld.shared.u32 	%r925, [%r1401+196];
	ld.shared.u32 	%r926, [%r1402+220];
	// begin inline asm
	dp4a.s32.s32 %r924, %r925, %r926, %r860;
	// end inline asm
	ld.shared.u32 	%r929, [%r1401+244];
	ld.shared.u32 	%r930, [%r1402+220];
	// begin inline asm
	dp4a.s32.s32 %r928, %r929, %r930, %r864;
	// end inline asm
	ld.shared.u32 	%r933, [%r1401+196];
	ld.shared.u32 	%r934, [%r1402+256];
	// begin inline asm
	dp4a.s32.s32 %r932, %r933, %r934, %r868;
	// end inline asm
	ld.shared.u32 	%r937, [%r1401+244];
	ld.shared.u32 	%r938, [%r1402+256];
	// begin inline asm
	dp4a.s32.s32 %r936, %r937, %r938, %r872;
	// end inline asm
	ld.shared.u32 	%r941, [%r1401+196];
	ld.shared.u32 	%r942, [%r1402+260];
	// begin inline asm
	dp4a.s32.s32 %r940, %r941, %r942, %r876;
	// end inline asm
	ld.shared.u32 	%r945, [%r1401+244];
	ld.shared.u32 	%r946, [%r1402+260];
	// begin inline asm
	dp4a.s32.s32 %r944, %r945, %r946, %r880;
	// end inline asm
	ld.shared.u32 	%r949, [%r1401+196];
	ld.shared.u32 	%r950, [%r1402+264];
	// begin inline asm
	dp4a.s32.s32 %r948, %r949, %r950, %r884;
	// end inline asm
	ld.shared.u32 	%r953, [%r1401+244];
	ld.shared.u32 	%r954, [%r1402+264];
	// begin inline asm
	dp4a.s32.s32 %r952, %r953, %r954, %r888;
	// end inline asm
	ld.shared.u32 	%r957, [%r1401+196];
	ld.shared.u32 	%r958, [%r1402+268];
	// begin inline asm
	dp4a.s32.s32 %r956, %r957, %r958, %r892;
	// end inline asm
	ld.shared.u32 	%r961, [%r1401+244];
	ld.shared.u32 	%r962, [%r1402+268];
	// begin inline asm
	dp4a.s32.s32 %r960, %r961, %r962, %r896;
	// end inline asm
	ld.shared.u32 	%r965, [%r1401+220];
	ld.shared.u32 	%r966, [%r1402+256];
	// begin inline asm
	dp4a.s32.s32 %r964, %r965, %r966, %r900;
	// end inline asm
	ld.shared.u32 	%r969, [%r1401+268];
	ld.shared.u32 	%r970, [%r1402+256];
	// begin inline asm
	dp4a.s32.s32 %r968, %r969, %r970, %r904;
	// end inline asm
	ld.shared.u32 	%r973, [%r1401+220];
	ld.shared.u32 	%r974, [%r1402+260];
	// begin inline asm
	dp4a.s32.s32 %r972, %r973, %r974, %r908;
	// end inline asm
	ld.shared.u32 	%r977, [%r1401+268];
	ld.shared.u32 	%r978, [%r1402+260];
	// begin inline asm
	dp4a.s32.s32 %r976, %r977, %r978, %r912;
	// end inline asm
	ld.shared.u32 	%r981, [%r1401+220];
	ld.shared.u32 	%r982, [%r1402+264];
	// begin inline asm
	dp4a.s32.s32 %r980, %r981, %r982, %r916;
	// end inline asm
	ld.shared.u32 	%r985, [%r1401+268];
	ld.shared.u32 	%r986, [%r1402+264];
	// begin inline asm
	dp4a.s32.s32 %r984, %r985, %r986, %r920;
	// end inline asm
	ld.shared.u32 	%r989, [%r1401+220];
	ld.shared.u32 	%r990, [%r1402+268];
	// begin inline asm
	dp4a.s32.s32 %r988, %r989, %r990, %r924;
	// end inline asm
	ld.shared.u32 	%r993, [%r1401+268];
	ld.shared.u32 	%r994, [%r1402+268];
	// begin inline asm
	dp4a.s32.s32 %r992, %r993, %r994, %r928;
	// end inline asm
	ld.shared.u32 	%r997, [%r1401+8];
	ld.shared.u32 	%r998, [%r1402+32];
	// begin inline asm
	dp4a.s32.s32 %r996, %r997, %r998, %r932;
	// end inline asm
	ld.shared.u32 	%r1001, [%r1401+56];
	ld.shared.u32 	%r1002, [%r1402+32];
	// begin inline asm
	dp4a.s32.s32 %r1000, %r1001, %r1002, %r936;
	// end inline asm
	ld.shared.u32 	%r1005, [%r1401+8];
	ld.shared.u32 	%r1006, [%r1402+36];
	// begin inline asm
	dp4a.s32.s32 %r1004, %r1005, %r1006, %r940;
	// end inline asm
	ld.shared.u32 	%r1009, [%r1401+56];
	ld.shared.u32 	%r1010, [%r1402+36];
	// begin inline asm
	dp4a.s32.s32 %r1008, %r1009, %r1010, %r944;
	// end inline asm
	ld.shared.u32 	%r1013, [%r1401+8];
	ld.shared.u32 	%r1014, [%r1402+40];
	// begin inline asm
	dp4a.s32.s32 %r1012, %r1013, %r1014, %r948;
	// end inline asm
	ld.shared.u32 	%r1017, [%r1401+56];
	ld.shared.u32 	%r1018, [%r1402+40];
	// begin inline asm
	dp4a.s32.s32 %r1016, %r1017, %r1018, %r952;
	// end inline asm
	ld.shared.u32 	%r1021, [%r1401+8];
	ld.shared.u32 	%r1022, [%r1402+44];
	// begin inline asm
	dp4a.s32.s32 %r1020, %r1021, %r1022, %r956;
	// end inline asm
	ld.shared.u32 	%r1025, [%r1401+56];
	ld.shared.u32 	%r1026, [%r1402+44];
	// begin inline asm
	dp4a.s32.s32 %r1024, %r1025, %r1026, %r960;
	// end inline asm
	ld.shared.u32 	%r1029, [%r1401+32];
	ld.shared.u32 	%r1030, [%r1402+32];
	// begin inline asm
	dp4a.s32.s32 %r1028, %r1029, %r1030, %r964;
	// end inline asm
	ld.shared.u32 	%r1033, [%r1401+80];
	ld.shared.u32 	%r1034, [%r1402+32];
	// begin inline asm
	dp4a.s32.s32 %r1032, %r1033, %r1034, %r968;
	// end inline asm
	ld.shared.u32 	%r1037, [%r1401+32];
	ld.shared.u32 	%r1038, [%r1402+36];
	// begin inline asm
	dp4a.s32.s32 %r1036, %r1037, %r1038, %r972;
	// end inline asm
	ld.shared.u32 	%r1041, [%r1401+80];
	ld.shared.u32 	%r1042, [%r1402+36];
	// begin inline asm
	dp4a.s32.s32 %r1040, %r1041, %r1042, %r976;
	// end inline asm
	ld.shared.u32 	%r1045, [%r1401+32];
	ld.shared.u32 	%r1046, [%r1402+40];
	// begin inline asm
	dp4a.s32.s32 %r1044, %r1045, %r1046, %r980;
	// end inline asm
	ld.shared.u32 	%r1049, [%r1401+80];
	ld.shared.u32 	%r1050, [%r1402+40];
	// begin inline asm
	dp4a.s32.s32 %r1048, %r1049, %r1050, %r984;
	// end inline asm
	ld.shared.u32 	%r1053, [%r1401+32];
	ld.shared.u32 	%r1054, [%r1402+44];
	// begin inline asm
	dp4a.s32.s32 %r1052, %r1053, %r1054, %r988;
	// end inline asm
	ld.shared.u32 	%r1057, [%r1401+80];
	ld.shared.u32 	%r1058, [%r1402+44];
	// begin inline asm
	dp4a.s32.s32 %r1056, %r1057, %r1058, %r992;
	// end inline asm
	ld.shared.u32 	%r1061, [%r1401+32];
	ld.shared.u32 	%r1062, [%r1402+80];
	// begin inline asm
	dp4a.s32.s32 %r1060, %r1061, %r1062, %r996;
	// end inline asm
	ld.shared.u32 	%r1065, [%r1401+80];
	ld.shared.u32 	%r1066, [%r1402+80];
	// begin inline asm
	dp4a.s32.s32 %r1064, %r1065, %r1066, %r1000;
	// end inline asm
	ld.shared.u32 	%r1069, [%r1401+32];
	ld.shared.u32 	%r1070, [%r1402+84];
	// begin inline asm
	dp4a.s32.s32 %r1068, %r1069, %r1070, %r1004;
	// end inline asm
	ld.shared.u32 	%r1073, [%r1401+80];
	ld.shared.u32 	%r1074, [%r1402+84];
	// begin inline asm
	dp4a.s32.s32 %r1072, %r1073, %r1074, %r1008;
	// end inline asm
	ld.shared.u32 	%r1077, [%r1401+32];
	ld.shared.u32 	%r1078, [%r1402+88];
	// begin inline asm
	dp4a.s32.s32 %r1076, %r1077, %r1078, %r1012;
	// end inline asm
	ld.shared.u32 	%r1081, [%r1401+80];
	ld.shared.u32 	%r1082, [%r1402+88];
	// begin inline asm
	dp4a.s32.s32 %r1080, %r1081, %r1082, %r1016;
	// end inline asm
	ld.shared.u32 	%r1085, [%r1401+32];
	ld.shared.u32 	%r1086, [%r1402+92];
	// begin inline asm
	dp4a.s32.s32 %r1084, %r1085, %r1086, %r1020;
	// end inline asm
	ld.shared.u32 	%r1089, [%r1401+80];
	ld.shared.u32 	%r1090, [%r1402+92];
	// begin inline asm
	dp4a.s32.s32 %r1088, %r1089, %r1090, %r1024;
	// end inline asm
	ld.shared.u32 	%r1093, [%r1401+56];
	ld.shared.u32 	%r1094, [%r1402+80];
	// begin inline asm
	dp4a.s32.s32 %r1092, %r1093, %r1094, %r1028;
	// end inline asm
	ld.shared.u32 	%r1097, [%r1401+104];
	ld.shared.u32 	%r1098, [%r1402+80];
	// begin inline asm
	dp4a.s32.s32 %r1096, %r1097, %r1098, %r1032;
	// end inline asm
	ld.shared.u32 	%r1101, [%r1401+56];
	ld.shared.u32 	%r1102, [%r1402+84];
	// begin inline asm
	dp4a.s32.s32 %r1100, %r1101, %r1102, %r1036;
	// end inline asm
	ld.shared.u32 	%r1105, [%r1401+104];
	ld.shared.u32 	%r1106, [%r1402+84];
	// begin inline asm
	dp4a.s32.s32 %r1104, %r1105, %r1106, %r1040;
	// end inline asm
	ld.shared.u32 	%r1109, [%r1401+56];
	ld.shared.u32 	%r1110, [%r1402+88];
	// begin inline asm
	dp4a.s32.s32 %r1108, %r1109, %r1110, %r1044;
	// end inline asm
	ld.shared.u32 	%r1113, [%r1401+104];
	ld.shared.u32 	%r1114, [%r1402+88];
	// begin inline asm
	dp4a.s32.s32 %r1112, %r1113, %r1114, %r1048;
	// end inline asm
	ld.shared.u32 	%r1117, [%r1401+56];
	ld.shared.u32 	%r1118, [%r1402+92];
	// begin inline asm
	dp4a.s32.s32 %r1116, %r1117, %r1118, %r1052;
	// end inline asm
	ld.shared.u32 	%r1121, [%r1401+104];
	ld.shared.u32 	%r1122, [%r1402+92];
	// begin inline asm
	dp4a.s32.s32 %r1120, %r1121, %r1122, %r1056;
	// end inline asm
	ld.shared.u32 	%r1125, [%r1401+56];
	ld.shared.u32 	%r1126, [%r1402+128];
	// begin inline asm
	dp4a.s32.s32 %r1124, %r1125, %r1126, %r1060;
	// end inline asm
	ld.shared.u32 	%r1129, [%r1401+104];
	ld.shared.u32 	%r1130, [%r1402+128];
	// begin inline asm
	dp4a.s32.s32 %r1128, %r1129, %r1130, %r1064;
	// end inline asm
	ld.shared.u32 	%r1133, [%r1401+56];
	ld.shared.u32 	%r1134, [%r1402+132];
	// begin inline asm
	dp4a.s32.s32 %r1132, %r1133, %r1134, %r1068;
	// end inline asm
	ld.shared.u32 	%r1137, [%r1401+104];
	ld.shared.u32 	%r1138, [%r1402+132];
	// begin inline asm
	dp4a.s32.s32 %r1136, %r1137, %r1138, %r1072;
	// end inline asm
	ld.shared.u32 	%r1141, [%r1401+56];
	ld.shared.u32 	%r1142, [%r1402+136];
	// begin inline asm
	dp4a.s32.s32 %r1140, %r1141, %r1142, %r1076;
	// end inline asm
	ld.shared.u32 	%r1145, [%r1401+104];
	ld.shared.u32 	%r1146, [%r1402+136];
	// begin inline asm
	dp4a.s32.s32 %r1144, %r1145, %r1146, %r1080;
	// end inline asm
	ld.shared.u32 	%r1149, [%r1401+56];
	ld.shared.u32 	%r1150, [%r1402+140];
	// begin inline asm
	dp4a.s32.s32 %r1148, %r1149, %r1150, %r1084;
	// end inline asm
	ld.shared.u32 	%r1153, [%r1401+104];
	ld.shared.u32 	%r1154, [%r1402+140];
	// begin inline asm
	dp4a.s32.s32 %r1152, %r1153, %r1154, %r1088;
	// end inline asm
	ld.shared.u32 	%r1157, [%r1401+80];
	ld.shared.u32 	%r1158, [%r1402+128];
	// begin inline asm
	dp4a.s32.s32 %r1156, %r1157, %r1158, %r1092;
	// end inline asm
	ld.shared.u32 	%r1161, [%r1401+128];
	ld.shared.u32 	%r1162, [%r1402+128];
	// begin inline asm
	dp4a.s32.s32 %r1160, %r1161, %r1162, %r1096;
	// end inline asm
	ld.shared.u32 	%r1165, [%r1401+80];
	ld.shared.u32 	%r1166, [%r1402+132];
	// begin inline asm
	dp4a.s32.s32 %r1164, %r1165, %r1166, %r1100;
	// end inline asm
	ld.shared.u32 	%r1169, [%r1401+128];
	ld.shared.u32 	%r1170, [%r1402+132];
	// begin inline asm
	dp4a.s32.s32 %r1168, %r1169, %r1170, %r1104;
	// end inline asm
	ld.shared.u32 	%r1173, [%r1401+80];
	ld.shared.u32 	%r1174, [%r1402+136];
	// begin inline asm
	dp4a.s32.s32 %r1172, %r1173, %r1174, %r1108;
	// end inline asm
	ld.shared.u32 	%r1177, [%r1401+128];
	ld.shared.u32 	%r1178, [%r1402+136];
	// begin inline asm
	dp4a.s32.s32 %r1176, %r1177, %r1178, %r1112;
	// end inline asm
	ld.shared.u32 	%r1181, [%r1401+80];
	ld.shared.u32 	%r1182, [%r1402+140];
	// begin inline asm
	dp4a.s32.s32 %r1180, %r1181, %r1182, %r1116;
	// end inline asm
	ld.shared.u32 	%r1185, [%r1401+128];
	ld.shared.u32 	%r1186, [%r1402+140];
	// begin inline asm
	dp4a.s32.s32 %r1184, %r1185, %r1186, %r1120;
	// end inline asm
	ld.shared.u32 	%r1189, [%r1401+152];
	ld.shared.u32 	%r1190, [%r1402+176];
	// begin inline asm
	dp4a.s32.s32 %r1188, %r1189, %r1190, %r1124;
	// end inline asm
	ld.shared.u32 	%r1193, [%r1401+200];
	ld.shared.u32 	%r1194, [%r1402+176];
	// begin inline asm
	dp4a.s32.s32 %r1192, %r1193, %r1194, %r1128;
	// end inline asm
	ld.shared.u32 	%r1197, [%r1401+152];
	ld.shared.u32 	%r1198, [%r1402+180];
	// begin inline asm
	dp4a.s32.s32 %r1196, %r1197, %r1198, %r1132;
	// end inline asm
	ld.shared.u32 	%r1201, [%r1401+200];
	ld.shared.u32 	%r1202, [%r1402+180];
	// begin inline asm
	dp4a.s32.s32 %r1200, %r1201, %r1202, %r1136;
	// end inline asm
	ld.shared.u32 	%r1205, [%r1401+152];
	ld.shared.u32 	%r1206, [%r1402+184];
	// begin inline asm
	dp4a.s32.s32 %r1204, %r1205, %r1206, %r1140;
	// end inline asm
	ld.shared.u32 	%r1209, [%r1401+200];
	ld.shared.u32 	%r1210, [%r1402+184];
	// begin inline asm
	dp4a.s32.s32 %r1208, %r1209, %r1210, %r1144;
	// end inline asm
	ld.shared.u32 	%r1213, [%r1401+152];
	ld.shared.u32 	%r1214, [%r1402+188];
	// begin inline asm
	dp4a.s32.s32 %r1212, %r1213, %r1214, %r1148;
	// end inline asm
	ld.shared.u32 	%r1217, [%r1401+200];
	ld.shared.u32 	%r1218, [%r1402+188];
	// begin inline asm
	dp4a.s32.s32 %r1216, %r1217, %r1218, %r1152;
	// end inline asm
	ld.shared.u32 	%r1221, [%r1401+176];
	ld.shared.u32 	%r1222, [%r1402+176];
	// begin inline asm
	dp4a.s32.s32 %r1220, %r1221, %r1222, %r1156;
	// end inline asm
	ld.shared.u32 	%r1225, [%r1401+224];
	ld.shared.u32 	%r1226, [%r1402+176];
	// begin inline asm
	dp4a.s32.s32 %r1224, %r1225, %r1226, %r1160;
	// end inline asm
	ld.shared.u32 	%r1229, [%r1401+176];
	ld.shared.u32 	%r1230, [%r1402+180];
	// begin inline asm
	dp4a.s32.s32 %r1228, %r1229, %r1230, %r1164;
	// end inline asm
	ld.shared.u32 	%r1233, [%r1401+224];
	ld.shared.u32 	%r1234, [%r1402+180];
	// begin inline asm
	dp4a.s32.s32 %r1232, %r1233, %r1234, %r1168;
	// end inline asm
	ld.shared.u32 	%r1237, [%r1401+176];
	ld.shared.u32 	%r1238, [%r1402+184];
	// begin inline asm
	dp4a.s32.s32 %r1236, %r1237, %r1238, %r1172;
	// end inline asm
	ld.shared.u32 	%r1241, [%r1401+224];
	ld.shared.u32 	%r1242, [%r1402+184];
	// begin inline asm
	dp4a.s32.s32 %r1240, %r1241, %r1242, %r1176;
	// end inline asm
	ld.shared.u32 	%r1245, [%r1401+176];
	ld.shared.u32 	%r1246, [%r1402+188];
	// begin inline asm
	dp4a.s32.s32 %r1244, %r1245, %r1246, %r1180;
	// end inline asm
	ld.shared.u32 	%r1249, [%r1401+224];
	ld.shared.u32 	%r1250, [%r1402+188];
	// begin inline asm
	dp4a.s32.s32 %r1248, %r1249, %r1250, %r1184;
	// end inline asm
	ld.shared.u32 	%r1253, [%r1401+176];
	ld.shared.u32 	%r1254, [%r1402+224];
	// begin inline asm
	dp4a.s32.s32 %r1252, %r1253, %r1254, %r1188;
	// end inline asm
	ld.shared.u32 	%r1257, [%r1401+224];
	ld.shared.u32 	%r1258, [%r1402+224];
	// begin inline asm
	dp4a.s32.s32 %r1256, %r1257, %r1258, %r1192;
	// end inline asm
	ld.shared.u32 	%r1261, [%r1401+176];
	ld.shared.u32 	%r1262, [%r1402+228];
	// begin inline asm
	dp4a.s32.s32 %r1260, %r1261, %r1262, %r1196;
	// end inline asm
	ld.shared.u32 	%r1265, [%r1401+224];
	ld.shared.u32 	%r1266, [%r1402+228];
	// begin inline asm
	dp4a.s32.s32 %r1264, %r1265, %r1266, %r1200;
	// end inline asm
	ld.shared.u32 	%r1269, [%r1401+176];
	ld.shared.u32 	%r1270, [%r1402+232];
	// begin inline asm
	dp4a.s32.s32 %r1268, %r1269, %r1270, %r1204;
	// end inline asm
	ld.shared.u32 	%r1273, [%r1401+224];
	ld.shared.u32 	%r1274, [%r1402+232];
	// begin inline asm
	dp4a.s32.s32 %r1272, %r1273, %r1274, %r1208;
	// end inline asm
	ld.shared.u32 	%r1277, [%r1401+176];
	ld.shared.u32 	%r1278, [%r1402+236];
	// begin inline asm
	dp4a.s32.s32 %r1276, %r1277, %r1278, %r1212;
	// end inline asm
	ld.shared.u32 	%r1281, [%r1401+224];
	ld.shared.u32 	%r1282, [%r1402+236];
	// begin inline asm
	dp4a.s32.s32 %r1280, %r1281, %r1282, %r1216;
	// end inline asm
	ld.shared.u32 	%r1285, [%r1401+200];
	ld.shared.u32 	%r1286, [%r1402+224];
	// begin inline asm
	dp4a.s32.s32 %r1284, %r1285, %r1286, %r1220;
	// end inline asm
	ld.shared.u32 	%r1289, [%r1401+248];
	ld.shared.u32 	%r1290, [%r1402+224];
	// begin inline asm
	dp4a.s32.s32 %r1288, %r1289, %r1290, %r1224;
	// end inline asm
	ld.shared.u32 	%r1293, [%r1401+200];
	ld.shared.u32 	%r1294, [%r1402+228];
	// begin inline asm
	dp4a.s32.s32 %r1292, %r1293, %r1294, %r1228;
	// end inline asm
	ld.shared.u32 	%r1297, [%r1401+248];
	ld.shared.u32 	%r1298, [%r1402+228];
	// begin inline asm
	dp4a.s32.s32 %r1296, %r1297, %r1298, %r1232;
	// end inline asm
	ld.shared.u32 	%r1301, [%r1401+200];
	ld.shared.u32 	%r1302, [%r1402+232];
	// begin inline asm
	dp4a.s32.s32 %r1300, %r1301, %r1302, %r1236;
	// end inline asm
	ld.shared.u32 	%r1305, [%r1401+248];
	ld.shared.u32 	%r1306, [%r1402+232];
	// begin inline asm
	dp4a.s32.s32 %r1304, %r1305, %r1306, %r1240;
	// end inline asm
	ld.shared.u32 	%r1309, [%r1401+200];
	ld.shared.u32 	%r1310, [%r1402+236];
	// begin inline asm
	dp4a.s32.s32 %r1308, %r1309, %r1310, %r1244;
	// end inline asm
	ld.shared.u32 	%r1313, [%r1401+248];
	ld.shared.u32 	%r1314, [%r1402+236];
	// begin inline asm
	dp4a.s32.s32 %r1312, %r1313, %r1314, %r1248;
	// end inline asm
	ld.shared.u32 	%r1317, [%r1401+200];
	ld.shared.u32 	%r1318, [%r1402+272];
	// begin inline asm
	dp4a.s32.s32 %r2669, %r1317, %r1318, %r1252;
	// end inline asm
	ld.shared.u32 	%r1321, [%r1401+248];
	ld.shared.u32 	%r1322, [%r1402+272];
	// begin inline asm
	dp4a.s32.s32 %r2661, %r1321, %r1322, %r1256;
	// end inline asm
	ld.shared.u32 	%r1325, [%r1401+200];
	ld.shared.u32 	%r1326, [%r1402+276];
	// begin inline asm
	dp4a.s32.s32 %r2668, %r1325, %r1326, %r1260;
	// end inline asm
	ld.shared.u32 	%r1329, [%r1401+248];
	ld.shared.u32 	%r1330, [%r1402+276];
	// begin inline asm
	dp4a.s32.s32 %r2660, %r1329, %r1330, %r1264;
	// end inline asm
	ld.shared.u32 	%r1333, [%r1401+200];
	ld.shared.u32 	%r1334, [%r1402+280];
	// begin inline asm
	dp4a.s32.s32 %r2667, %r1333, %r1334, %r1268;
	// end inline asm
	ld.shared.u32 	%r1337, [%r1401+248];
	ld.shared.u32 	%r1338, [%r1402+280];
	// begin inline asm
	dp4a.s32.s32 %r2659, %r1337, %r1338, %r1272;
	// end inline asm
	ld.shared.u32 	%r1341, [%r1401+200];
	ld.shared.u32 	%r1342, [%r1402+284];
	// begin inline asm
	dp4a.s32.s32 %r2666, %r1341, %r1342, %r1276;
	// end inline asm
	ld.shared.u32 	%r1345, [%r1401+248];
	ld.shared.u32 	%r1346, [%r1402+284];
	// begin inline asm
	dp4a.s32.s32 %r2658, %r1345, %r1346, %r1280;
	// end inline asm
	ld.shared.u32 	%r1349, [%r1401+224];
	ld.shared.u32 	%r1350, [%r1402+272];
	// begin inline asm
	dp4a.s32.s32 %r2665, %r1349, %r1350, %r1284;
	// end inline asm
	ld.shared.u32 	%r1353, [%r1401+272];
	ld.shared.u32 	%r1354, [%r1402+272];
	// begin inline asm
	dp4a.s32.s32 %r2657, %r1353, %r1354, %r1288;
	// end inline asm
	ld.shared.u32 	%r1357, [%r1401+224];
	ld.shared.u32 	%r1358, [%r1402+276];
	// begin inline asm
	dp4a.s32.s32 %r2664, %r1357, %r1358, %r1292;
	// end inline asm
	ld.shared.u32 	%r1361, [%r1401+272];
	ld.shared.u32 	%r1362, [%r1402+276];
	// begin inline asm
	dp4a.s32.s32 %r2656, %r1361, %r1362, %r1296;
	// end inline asm
	ld.shared.u32 	%r1365, [%r1401+224];
	ld.shared.u32 	%r1366, [%r1402+280];
	// begin inline asm
	dp4a.s32.s32 %r2663, %r1365, %r1366, %r1300;
	// end inline asm
	ld.shared.u32 	%r1369, [%r1401+272];
	ld.shared.u32 	%r1370, [%r1402+280];
	// begin inline asm
	dp4a.s32.s32 %r2655, %r1369, %r1370, %r1304;
	// end inline asm
	ld.shared.u32 	%r1373, [%r1401+224];
	ld.shared.u32 	%r1374, [%r1402+284];
	// begin inline asm
	dp4a.s32.s32 %r2662, %r1373, %r1374, %r1308;
	// end inline asm
	ld.shared.u32 	%r1377, [%r1401+272];
	ld.shared.u32 	%r1378, [%r1402+284];
	// begin inline asm
	dp4a.s32.s32 %r2654, %r1377, %r1378, %r1312;
	// end inline asm
	add.s32 	%r2670, %r2670, 1;
	setp.ne.s32 	%p52, %r2670, 15;
	@%p52 bra 	$L__BB6_11;
	ld.param.u64 	%rd175, [fused_nn_conv2d_cast_fixed_point_multiply_add_cast_nn_relu_cast_fixed_point_mult_18399029763786111876__11_kernel0_param_2];
	cvta.to.global.u64 	%rd73, %rd4;
	cvta.to.global.u64 	%rd74, %rd175;
	bar.sync 	0;
	add.s32 	%r2555, %r12, %r66;
	add.s32 	%r2557, %r1400, %r2555;
	ld.shared.u32 	%r1404, [%r2557+576];
	add.s32 	%r2559, %r1384, %r67;
	ld.shared.u32 	%r1405, [%r2559+4608];
	// begin inline asm
	dp4a.s32.s32 %r1403, %r1404, %r1405, %r2669;
	// end inline asm
	ld.shared.u32 	%r1408, [%r2557+624];
	ld.shared.u32 	%r1409, [%r2559+4608];
	// begin inline asm
	dp4a.s32.s32 %r1407, %r1408, %r1409, %r2661;
	// end inline asm
	ld.shared.u32 	%r1412, [%r2557+576];
	ld.shared.u32 	%r1413, [%r2559+4612];
	// begin inline asm
	dp4a.s32.s32 %r1411, %r1412, %r1413, %r2668;
	// end inline asm
	ld.shared.u32 	%r1416, [%r2557+624];
	ld.shared.u32 	%r1417, [%r2559+4612];
	// begin inline asm
	dp4a.s32.s32 %r1415, %r1416, %r1417, %r2660;
	// end inline asm
	ld.shared.u32 	%r1420, [%r2557+576];
	ld.shared.u32 	%r1421, [%r2559+4616];
	// begin inline asm
	dp4a.s32.s32 %r1419, %r1420, %r1421, %r2667;
	// end inline asm
	ld.shared.u32 	%r1424, [%r2557+624];
	ld.shared.u32 	%r1425, [%r2559+4616];
	// begin inline asm
	dp4a.s32.s32 %r1423, %r1424, %r1425, %r2659;
	// end inline asm
	ld.shared.u32 	%r1428, [%r2557+576];
	ld.shared.u32 	%r1429, [%r2559+4620];
	// begin inline asm
	dp4a.s32.s32 %r1427, %r1428, %r1429, %r2666;
	// end inline asm
	ld.shared.u32 	%r1432, [%r2557+624];
	ld.shared.u32 	%r1433, [%r2559+4620];
	// begin inline asm
	dp4a.s32.s32 %r1431, %r1432, %r1433, %r2658;
	// end inline asm
	ld.shared.u32 	%r1436, [%r2557+600];
	ld.shared.u32 	%r1437, [%r2559+4608];
	// begin inline asm
	dp4a.s32.s32 %r1435, %r1436, %r1437, %r2665;
	// end inline asm
	ld.shared.u32 	%r1440, [%r2557+648];
	ld.shared.u32 	%r1441, [%r2559+4608];
	// begin inline asm
	dp4a.s32.s32 %r1439, %r1440, %r1441, %r2657;
	// end inline asm
	ld.shared.u32 	%r1444, [%r2557+600];
	ld.shared.u32 	%r1445, [%r2559+4612];
	// begin inline asm
	dp4a.s32.s32 %r1443, %r1444, %r1445, %r2664;
	// end inline asm
	ld.shared.u32 	%r1448, [%r2557+648];
	ld.shared.u32 	%r1449, [%r2559+4612];
	// begin inline asm
	dp4a.s32.s32 %r1447, %r1448, %r1449, %r2656;
	// end inline asm
	ld.shared.u32 	%r1452, [%r2557+600];
	ld.shared.u32 	%r1453, [%r2559+4616];
	// begin inline asm
	dp4a.s32.s32 %r1451, %r1452, %r1453, %r2663;
	// end inline asm
	ld.shared.u32 	%r1456, [%r2557+648];
	ld.shared.u32 	%r1457, [%r2559+4616];
	// begin inline asm
	dp4a.s32.s32 %r1455, %r1456, %r1457, %r2655;
	// end inline asm
	ld.shared.u32 	%r1460, [%r2557+600];
	ld.shared.u32 	%r1461, [%r2559+4620];
	// begin inline asm
	dp4a.s32.s32 %r1459, %r1460, %r1461, %r2662;
	// end inline asm
	ld.shared.u32 	%r1464, [%r2557+648];
	ld.shared.u32 	%r1465, [%r2559+4620];
	// begin inline asm
	dp4a.s32.s32 %r1463, %r1464, %r1465, %r2654;
	// end inline asm
	ld.shared.u32 	%r1468, [%r2557+600];
	ld.shared.u32 	%r1469, [%r2559+4656];
	// begin inline asm
	dp4a.s32.s32 %r1467, %r1468, %r1469, %r1403;
	// end inline asm
	ld.shared.u32 	%r1472, [%r2557+648];
	ld.shared.u32 	%r1473, [%r2559+4656];
	// begin inline asm
	dp4a.s32.s32 %r1471, %r1472, %r1473, %r1407;
	// end inline asm
	ld.shared.u32 	%r1476, [%r2557+600];
	ld.shared.u32 	%r1477, [%r2559+4660];
	// begin inline asm
	dp4a.s32.s32 %r1475, %r1476, %r1477, %r1411;
	// end inline asm
	ld.shared.u32 	%r1480, [%r2557+648];
	ld.shared.u32 	%r1481, [%r2559+4660];
	// begin inline asm
	dp4a.s32.s32 %r1479, %r1480, %r1481, %r1415;
	// end inline asm
	ld.shared.u32 	%r1484, [%r2557+600];
	ld.shared.u32 	%r1485, [%r2559+4664];
	// begin inline asm
	dp4a.s32.s32 %r1483, %r1484, %r1485, %r1419;
	// end inline asm
	ld.shared.u32 	%r1488, [%r2557+648];
	ld.shared.u32 	%r1489, [%r2559+4664];
	// begin inline asm
	dp4a.s32.s32 %r1487, %r1488, %r1489, %r1423;
	// end inline asm
	ld.shared.u32 	%r1492, [%r2557+600];
	ld.shared.u32 	%r1493, [%r2559+4668];
	// begin inline asm
	dp4a.s32.s32 %r1491, %r1492, %r1493, %r1427;
	// end inline asm
	ld.shared.u32 	%r1496, [%r2557+648];
	ld.shared.u32 	%r1497, [%r2559+4668];
	// begin inline asm
	dp4a.s32.s32 %r1495, %r1496, %r1497, %r1431;
	// end inline asm
	ld.shared.u32 	%r1500, [%r2557+624];
	ld.shared.u32 	%r1501, [%r2559+4656];
	// begin inline asm
	dp4a.s32.s32 %r1499, %r1500, %r1501, %r1435;
	// end inline asm
	ld.shared.u32 	%r1504, [%r2557+672];
	ld.shared.u32 	%r1505, [%r2559+4656];
	// begin inline asm
	dp4a.s32.s32 %r1503, %r1504, %r1505, %r1439;
	// end inline asm
	ld.shared.u32 	%r1508, [%r2557+624];
	ld.shared.u32 	%r1509, [%r2559+4660];
	// begin inline asm
	dp4a.s32.s32 %r1507, %r1508, %r1509, %r1443;
	// end inline asm
	ld.shared.u32 	%r1512, [%r2557+672];
	ld.shared.u32 	%r1513, [%r2559+4660];
	// begin inline asm
	dp4a.s32.s32 %r1511, %r1512, %r1513, %r1447;
	// end inline asm
	ld.shared.u32 	%r1516, [%r2557+624];
	ld.shared.u32 	%r1517, [%r2559+4664];
	// begin inline asm
	dp4a.s32.s32 %r1515, %r1516, %r1517, %r1451;
	// end inline asm
	ld.shared.u32 	%r1520, [%r2557+672];
	ld.shared.u32 	%r1521, [%r2559+4664];
	// begin inline asm
	dp4a.s32.s32 %r1519, %r1520, %r1521, %r1455;
	// end inline asm
	ld.shared.u32 	%r1524, [%r2557+624];
	ld.shared.u32 	%r1525, [%r2559+4668];
	// begin inline asm
	dp4a.s32.s32 %r1523, %r1524, %r1525, %r1459;
	// end inline asm
	ld.shared.u32 	%r1528, [%r2557+672];
	ld.shared.u32 	%r1529, [%r2559+4668];
	// begin inline asm
	dp4a.s32.s32 %r1527, %r1528, %r1529, %r1463;
	// end inline asm
	ld.shared.u32 	%r1532, [%r2557+624];
	ld.shared.u32 	%r1533, [%r2559+4704];
	// begin inline asm
	dp4a.s32.s32 %r1531, %r1532, %r1533, %r1467;
	// end inline asm
	ld.shared.u32 	%r1536, [%r2557+672];
	ld.shared.u32 	%r1537, [%r2559+4704];
	// begin inline asm
	dp4a.s32.s32 %r1535, %r1536, %r1537, %r1471;
	// end inline asm
	ld.shared.u32 	%r1540, [%r2557+624];
	ld.shared.u32 	%r1541, [%r2559+4708];
	// begin inline asm
	dp4a.s32.s32 %r1539, %r1540, %r1541, %r1475;
	// end inline asm
	ld.shared.u32 	%r1544, [%r2557+672];
	ld.shared.u32 	%r1545, [%r2559+4708];
	// begin inline asm
	dp4a.s32.s32 %r1543, %r1544, %r1545, %r1479;
	// end inline asm
	ld.shared.u32 	%r1548, [%r2557+624];
	ld.shared.u32 	%r1549, [%r2559+4712];
	// begin inline asm
	dp4a.s32.s32 %r1547, %r1548, %r1549, %r1483;
	// end inline asm
	ld.shared.u32 	%r1552, [%r2557+672];
	ld.shared.u32 	%r1553, [%r2559+4712];
	// begin inline asm
	dp4a.s32.s32 %r1551, %r1552, %r1553, %r1487;
	// end inline asm
	ld.shared.u32 	%r1556, [%r2557+624];
	ld.shared.u32 	%r1557, [%r2559+4716];
	// begin inline asm
	dp4a.s32.s32 %r1555, %r1556, %r1557, %r1491;
	// end inline asm
	ld.shared.u32 	%r1560, [%r2557+672];
	ld.shared.u32 	%r1561, [%r2559+4716];
	// begin inline asm
	dp4a.s32.s32 %r1559, %r1560, %r1561, %r1495;
	// end inline asm
	ld.shared.u32 	%r1564, [%r2557+648];
	ld.shared.u32 	%r1565, [%r2559+4704];
	// begin inline asm
	dp4a.s32.s32 %r1563, %r1564, %r1565, %r1499;
	// end inline asm
	ld.shared.u32 	%r1568, [%r2557+696];
	ld.shared.u32 	%r1569, [%r2559+4704];
	// begin inline asm
	dp4a.s32.s32 %r1567, %r1568, %r1569, %r1503;
	// end inline asm
	ld.shared.u32 	%r1572, [%r2557+648];
	ld.shared.u32 	%r1573, [%r2559+4708];
	// begin inline asm
	dp4a.s32.s32 %r1571, %r1572, %r1573, %r1507;
	// end inline asm
	ld.shared.u32 	%r1576, [%r2557+696];
	ld.shared.u32 	%r1577, [%r2559+4708];
	// begin inline asm
	dp4a.s32.s32 %r1575, %r1576, %r1577, %r1511;
	// end inline asm
	ld.shared.u32 	%r1580, [%r2557+648];
	ld.shared.u32 	%r1581, [%r2559+4712];
	// begin inline asm
	dp4a.s32.s32 %r1579, %r1580, %r1581, %r1515;
	// end inline asm
	ld.shared.u32 	%r1584, [%r2557+696];
	ld.shared.u32 	%r1585, [%r2559+4712];
	// begin inline asm
	dp4a.s32.s32 %r1583, %r1584, %r1585, %r1519;
	// end inline asm
	ld.shared.u32 	%r1588, [%r2557+648];
	ld.shared.u32 	%r1589, [%r2559+4716];
	// begin inline asm
	dp4a.s32.s32 %r1587, %r1588, %r1589, %r1523;
	// end inline asm
	ld.shared.u32 	%r1592, [%r2557+696];
	ld.shared.u32 	%r1593, [%r2559+4716];
	// begin inline asm
	dp4a.s32.s32 %r1591, %r1592, %r1593, %r1527;
	// end inline asm
	ld.shared.u32 	%r1596, [%r2557+720];
	ld.shared.u32 	%r1597, [%r2559+4752];
	// begin inline asm
	dp4a.s32.s32 %r1595, %r1596, %r1597, %r1531;
	// end inline asm
	ld.shared.u32 	%r1600, [%r2557+768];
	ld.shared.u32 	%r1601, [%r2559+4752];
	// begin inline asm
	dp4a.s32.s32 %r1599, %r1600, %r1601, %r1535;
	// end inline asm
	ld.shared.u32 	%r1604, [%r2557+720];
	ld.shared.u32 	%r1605, [%r2559+4756];
	// begin inline asm
	dp4a.s32.s32 %r1603, %r1604, %r1605, %r1539;
	// end inline asm
	ld.shared.u32 	%r1608, [%r2557+768];
	ld.shared.u32 	%r1609, [%r2559+4756];
	// begin inline asm
	dp4a.s32.s32 %r1607, %r1608, %r1609, %r1543;
	// end inline asm
	ld.shared.u32 	%r1612, [%r2557+720];
	ld.shared.u32 	%r1613, [%r2559+4760];
	// begin inline asm
	dp4a.s32.s32 %r1611, %r1612, %r1613, %r1547;
	// end inline asm
	ld.shared.u32 	%r1616, [%r2557+768];
	ld.shared.u32 	%r1617, [%r2559+4760];
	// begin inline asm
	dp4a.s32.s32 %r1615, %r1616, %r1617, %r1551;
	// end inline asm
	ld.shared.u32 	%r1620, [%r2557+720];
	ld.shared.u32 	%r1621, [%r2559+4764];
	// begin inline asm
	dp4a.s32.s32 %r1619, %r1620, %r1621, %r1555;
	// end inline asm
	ld.shared.u32 	%r1624, [%r2557+768];
	ld.shared.u32 	%r1625, [%r2559+4764];
	// begin inline asm
	dp4a.s32.s32 %r1623, %r1624, %r1625, %r1559;
	// end inline asm
	ld.shared.u32 	%r1628, [%r2557+744];
	ld.shared.u32 	%r1629, [%r2559+4752];
	// begin inline asm
	dp4a.s32.s32 %r1627, %r1628, %r1629, %r1563;
	// end inline asm
	ld.shared.u32 	%r1632, [%r2557+792];
	ld.shared.u32 	%r1633, [%r2559+4752];
	// begin inline asm
	dp4a.s32.s32 %r1631, %r1632, %r1633, %r1567;
	// end inline asm
	ld.shared.u32 	%r1636, [%r2557+744];
	ld.shared.u32 	%r1637, [%r2559+4756];
	// begin inline asm
	dp4a.s32.s32 %r1635, %r1636, %r1637, %r1571;
	// end inline asm
	ld.shared.u32 	%r1640, [%r2557+792];
	ld.shared.u32 	%r1641, [%r2559+4756];
	// begin inline asm
	dp4a.s32.s32 %r1639, %r1640, %r1641, %r1575;
	// end inline asm
	ld.shared.u32 	%r1644, [%r2557+744];
	ld.shared.u32 	%r1645, [%r2559+4760];
	// begin inline asm
	dp4a.s32.s32 %r1643, %r1644, %r1645, %r1579;
	// end inline asm
	ld.shared.u32 	%r1648, [%r2557+792];
	ld.shared.u32 	%r1649, [%r2559+4760];
	// begin inline asm
	dp4a.s32.s32 %r1647, %r1648, %r1649, %r1583;
	// end inline asm
	ld.shared.u32 	%r1652, [%r2557+744];
	ld.shared.u32 	%r1653, [%r2559+4764];
	// begin inline asm
	dp4a.s32.s32 %r1651, %r1652, %r1653, %r1587;
	// end inline asm
	ld.shared.u32 	%r1656, [%r2557+792];
	ld.shared.u32 	%r1657, [%r2559+4764];
	// begin inline asm
	dp4a.s32.s32 %r1655, %r1656, %r1657, %r1591;
	// end inline asm
	ld.shared.u32 	%r1660, [%r2557+744];
	ld.shared.u32 	%r1661, [%r2559+4800];
	// begin inline asm
	dp4a.s32.s32 %r1659, %r1660, %r1661, %r1595;
	// end inline asm
	ld.shared.u32 	%r1664, [%r2557+792];
	ld.shared.u32 	%r1665, [%r2559+4800];
	// begin inline asm
	dp4a.s32.s32 %r1663, %r1664, %r1665, %r1599;
	// end inline asm
	ld.shared.u32 	%r1668, [%r2557+744];
	ld.shared.u32 	%r1669, [%r2559+4804];
	// begin inline asm
	dp4a.s32.s32 %r1667, %r1668, %r1669, %r1603;
	// end inline asm
	ld.shared.u32 	%r1672, [%r2557+792];
	ld.shared.u32 	%r1673, [%r2559+4804];
	// begin inline asm
	dp4a.s32.s32 %r1671, %r1672, %r1673, %r1607;
	// end inline asm
	ld.shared.u32 	%r1676, [%r2557+744];
	ld.shared.u32 	%r1677, [%r2559+4808];
	// begin inline asm
	dp4a.s32.s32 %r1675, %r1676, %r1677, %r1611;
	// end inline asm
	ld.shared.u32 	%r1680, [%r2557+792];
	ld.shared.u32 	%r1681, [%r2559+4808];
	// begin inline asm
	dp4a.s32.s32 %r1679, %r1680, %r1681, %r1615;
	// end inline asm
	ld.shared.u32 	%r1684, [%r2557+744];
	ld.shared.u32 	%r1685, [%r2559+4812];
	// begin inline asm
	dp4a.s32.s32 %r1683, %r1684, %r1685, %r1619;
	// end inline asm
	ld.shared.u32 	%r1688, [%r2557+792];
	ld.shared.u32 	%r1689, [%r2559+4812];
	// begin inline asm
	dp4a.s32.s32 %r1687, %r1688, %r1689, %r1623;
	// end inline asm
	ld.shared.u32 	%r1692, [%r2557+768];
	ld.shared.u32 	%r1693, [%r2559+4800];
	// begin inline asm
	dp4a.s32.s32 %r1691, %r1692, %r1693, %r1627;
	// end inline asm
	ld.shared.u32 	%r1696, [%r2557+816];
	ld.shared.u32 	%r1697, [%r2559+4800];
	// begin inline asm
	dp4a.s32.s32 %r1695, %r1696, %r1697, %r1631;
	// end inline asm
	ld.shared.u32 	%r1700, [%r2557+768];
	ld.shared.u32 	%r1701, [%r2559+4804];
	// begin inline asm
	dp4a.s32.s32 %r1699, %r1700, %r1701, %r1635;
	// end inline asm
	ld.shared.u32 	%r1704, [%r2557+816];
	ld.shared.u32 	%r1705, [%r2559+4804];
	// begin inline asm
	dp4a.s32.s32 %r1703, %r1704, %r1705, %r1639;
	// end inline asm
	ld.shared.u32 	%r1708, [%r2557+768];
	ld.shared.u32 	%r1709, [%r2559+4808];
	// begin inline asm
	dp4a.s32.s32 %r1707, %r1708, %r1709, %r1643;
	// end inline asm
	ld.shared.u32 	%r1712, [%r2557+816];
	ld.shared.u32 	%r1713, [%r2559+4808];
	// begin inline asm
	dp4a.s32.s32 %r1711, %r1712, %r1713, %r1647;
	// end inline asm
	ld.shared.u32 	%r1716, [%r2557+768];
	ld.shared.u32 	%r1717, [%r2559+4812];
	// begin inline asm
	dp4a.s32.s32 %r1715, %r1716, %r1717, %r1651;
	// end inline asm
	ld.shared.u32 	%r1720, [%r2557+816];
	ld.shared.u32 	%r1721, [%r2559+4812];
	// begin inline asm
	dp4a.s32.s32 %r1719, %r1720, %r1721, %r1655;
	// end inline asm
	ld.shared.u32 	%r1724, [%r2557+768];
	ld.shared.u32 	%r1725, [%r2559+4848];
	// begin inline asm
	dp4a.s32.s32 %r1723, %r1724, %r1725, %r1659;
	// end inline asm
	ld.shared.u32 	%r1728, [%r2557+816];
	ld.shared.u32 	%r1729, [%r2559+4848];
	// begin inline asm
	dp4a.s32.s32 %r1727, %r1728, %r1729, %r1663;
	// end inline asm
	ld.shared.u32 	%r1732, [%r2557+768];
	ld.shared.u32 	%r1733, [%r2559+4852];
	// begin inline asm
	dp4a.s32.s32 %r1731, %r1732, %r1733, %r1667;
	// end inline asm
	ld.shared.u32 	%r1736, [%r2557+816];
	ld.shared.u32 	%r1737, [%r2559+4852];
	// begin inline asm
	dp4a.s32.s32 %r1735, %r1736, %r1737, %r1671;
	// end inline asm
	ld.shared.u32 	%r1740, [%r2557+768];
	ld.shared.u32 	%r1741, [%r2559+4856];
	// begin inline asm
	dp4a.s32.s32 %r1739, %r1740, %r1741, %r1675;
	// end inline asm
	ld.shared.u32 	%r1744, [%r2557+816];
	ld.shared.u32 	%r1745, [%r2559+4856];
	// begin inline asm
	dp4a.s32.s32 %r1743, %r1744, %r1745, %r1679;
	// end inline asm
	ld.shared.u32 	%r1748, [%r2557+768];
	ld.shared.u32 	%r1749, [%r2559+4860];
	// begin inline asm
	dp4a.s32.s32 %r1747, %r1748, %r1749, %r1683;
	// end inline asm
	ld.shared.u32 	%r1752, [%r2557+816];
	ld.shared.u32 	%r1753, [%r2559+4860];
	// begin inline asm
	dp4a.s32.s32 %r1751, %r1752, %r1753, %r1687;
	// end inline asm
	ld.shared.u32 	%r1756, [%r2557+792];
	ld.shared.u32 	%r1757, [%r2559+4848];
	// begin inline asm
	dp4a.s32.s32 %r1755, %r1756, %r1757, %r1691;
	// end inline asm
	ld.shared.u32 	%r1760, [%r2557+840];
	ld.shared.u32 	%r1761, [%r2559+4848];
	// begin inline asm
	dp4a.s32.s32 %r1759, %r1760, %r1761, %r1695;
	// end inline asm
	ld.shared.u32 	%r1764, [%r2557+792];
	ld.shared.u32 	%r1765, [%r2559+4852];
	// begin inline asm
	dp4a.s32.s32 %r1763, %r1764, %r1765, %r1699;
	// end inline asm
	ld.shared.u32 	%r1768, [%r2557+840];
	ld.shared.u32 	%r1769, [%r2559+4852];
	// begin inline asm
	dp4a.s32.s32 %r1767, %r1768, %r1769, %r1703;
	// end inline asm
	ld.shared.u32 	%r1772, [%r2557+792];
	ld.shared.u32 	%r1773, [%r2559+4856];
	// begin inline asm
	dp4a.s32.s32 %r1771, %r1772, %r1773, %r1707;
	// end inline asm
	ld.shared.u32 	%r1776, [%r2557+840];
	ld.shared.u32 	%r1777, [%r2559+4856];
	// begin inline asm
	dp4a.s32.s32 %r1775, %r1776, %r1777, %r1711;
	// end inline asm
	ld.shared.u32 	%r1780, [%r2557+792];
	ld.shared.u32 	%r1781, [%r2559+4860];
	// begin inline asm
	dp4a.s32.s32 %r1779, %r1780, %r1781, %r1715;
	// end inline asm
	ld.shared.u32 	%r1784, [%r2557+840];
	ld.shared.u32 	%r1785, [%r2559+4860];
	// begin inline asm
	dp4a.s32.s32 %r1783, %r1784, %r1785, %r1719;
	// end inline asm
	ld.shared.u32 	%r1788, [%r2557+580];
	ld.shared.u32 	%r1789, [%r2559+4624];
	// begin inline asm
	dp4a.s32.s32 %r1787, %r1788, %r1789, %r1723;
	// end inline asm
	ld.shared.u32 	%r1792, [%r2557+628];
	ld.shared.u32 	%r1793, [%r2559+4624];
	// begin inline asm
	dp4a.s32.s32 %r1791, %r1792, %r1793, %r1727;
	// end inline asm
	ld.shared.u32 	%r1796, [%r2557+580];
	ld.shared.u32 	%r1797, [%r2559+4628];
	// begin inline asm
	dp4a.s32.s32 %r1795, %r1796, %r1797, %r1731;
	// end inline asm
	ld.shared.u32 	%r1800, [%r2557+628];
	ld.shared.u32 	%r1801, [%r2559+4628];
	// begin inline asm
	dp4a.s32.s32 %r1799, %r1800, %r1801, %r1735;
	// end inline asm
	ld.shared.u32 	%r1804, [%r2557+580];
	ld.shared.u32 	%r1805, [%r2559+4632];
	// begin inline asm
	dp4a.s32.s32 %r1803, %r1804, %r1805, %r1739;
	// end inline asm
	ld.shared.u32 	%r1808, [%r2557+628];
	ld.shared.u32 	%r1809, [%r2559+4632];
	// begin inline asm
	dp4a.s32.s32 %r1807, %r1808, %r1809, %r1743;
	// end inline asm
	ld.shared.u32 	%r1812, [%r2557+580];
	ld.shared.u32 	%r1813, [%r2559+4636];
	// begin inline asm
	dp4a.s32.s32 %r1811, %r1812, %r1813, %r1747;
	// end inline asm
	ld.shared.u32 	%r1816, [%r2557+628];
	ld.shared.u32 	%r1817, [%r2559+4636];
	// begin inline asm
	dp4a.s32.s32 %r1815, %r1816, %r1817, %r1751;
	// end inline asm
	ld.shared.u32 	%r1820, [%r2557+604];
	ld.shared.u32 	%r1821, [%r2559+4624];
	// begin inline asm
	dp4a.s32.s32 %r1819, %r1820, %r1821, %r1755;
	// end inline asm
	ld.shared.u32 	%r1824, [%r2557+652];
	ld.shared.u32 	%r1825, [%r2559+4624];
	// begin inline asm
	dp4a.s32.s32 %r1823, %r1824, %r1825, %r1759;
	// end inline asm
	ld.shared.u32 	%r1828, [%r2557+604];
	ld.shared.u32 	%r1829, [%r2559+4628];
	// begin inline asm
	dp4a.s32.s32 %r1827, %r1828, %r1829, %r1763;
	// end inline asm
	ld.shared.u32 	%r1832, [%r2557+652];
	ld.shared.u32 	%r1833, [%r2559+4628];
	// begin inline asm
	dp4a.s32.s32 %r1831, %r1832, %r1833, %r1767;
	// end inline asm
	ld.shared.u32 	%r1836, [%r2557+604];
	ld.shared.u32 	%r1837, [%r2559+4632];
	// begin inline asm
	dp4a.s32.s32 %r1835, %r1836, %r1837, %r1771;
	// end inline asm
	ld.shared.u32 	%r1840, [%r2557+652];
	ld.shared.u32 	%r1841, [%r2559+4632];
	// begin inline asm
	dp4a.s32.s32 %r1839, %r1840, %r1841, %r1775;
	// end inline asm
	ld.shared.u32 	%r1844, [%r2557+604];
	ld.shared.u32 	%r1845, [%r2559+4636];
	// begin inline asm
	dp4a.s32.s32 %r1843, %r1844, %r1845, %r1779;
	// end inline asm
	ld.shared.u32 	%r1848, [%r2557+652];
	ld.shared.u32 	%r1849, [%r2559+4636];
	// begin inline asm
	dp4a.s32.s32 %r1847, %r1848, %r1849, %r1783;
	// end inline asm
	ld.shared.u32 	%r1852, [%r2557+604];
	ld.shared.u32 	%r1853, [%r2559+4672];
	// begin inline asm
	dp4a.s32.s32 %r1851, %r1852, %r1853, %r1787;
	// end inline asm
	ld.shared.u32 	%r1856, [%r2557+652];
	ld.shared.u32 	%r1857, [%r2559+4672];
	// begin inline asm
	dp4a.s32.s32 %r1855, %r1856, %r1857, %r1791;
	// end inline asm
	ld.shared.u32 	%r1860, [%r2557+604];
	ld.shared.u32 	%r1861, [%r2559+4676];
	// begin inline asm
	dp4a.s32.s32 %r1859, %r1860, %r1861, %r1795;
	// end inline asm
	ld.shared.u32 	%r1864, [%r2557+652];
	ld.shared.u32 	%r1865, [%r2559+4676];
	// begin inline asm
	dp4a.s32.s32 %r1863, %r1864, %r1865, %r1799;
	// end inline asm
	ld.shared.u32 	%r1868, [%r2557+604];
	ld.shared.u32 	%r1869, [%r2559+4680];
	// begin inline asm
	dp4a.s32.s32 %r1867, %r1868, %r1869, %r1803;
	// end inline asm
	ld.shared.u32 	%r1872, [%r2557+652];
	ld.shared.u32 	%r1873, [%r2559+4680];
	// begin inline asm
	dp4a.s32.s32 %r1871, %r1872, %r1873, %r1807;
	// end inline asm
	ld.shared.u32 	%r1876, [%r2557+604];
	ld.shared.u32 	%r1877, [%r2559+4684];
	// begin inline asm
	dp4a.s32.s32 %r1875, %r1876, %r1877, %r1811;
	// end inline asm
	ld.shared.u32 	%r1880, [%r2557+652];
	ld.shared.u32 	%r1881, [%r2559+4684];
	// begin inline asm
	dp4a.s32.s32 %r1879, %r1880, %r1881, %r1815;
	// end inline asm
	ld.shared.u32 	%r1884, [%r2557+628];
	ld.shared.u32 	%r1885, [%r2559+4672];
	// begin inline asm
	dp4a.s32.s32 %r1883, %r1884, %r1885, %r1819;
	// end inline asm
	ld.shared.u32 	%r1888, [%r2557+676];
	ld.shared.u32 	%r1889, [%r2559+4672];
	// begin inline asm
	dp4a.s32.s32 %r1887, %r1888, %r1889, %r1823;
	// end inline asm
	ld.shared.u32 	%r1892, [%r2557+628];
	ld.shared.u32 	%r1893, [%r2559+4676];
	// begin inline asm
	dp4a.s32.s32 %r1891, %r1892, %r1893, %r1827;
	// end inline asm
	ld.shared.u32 	%r1896, [%r2557+676];
	ld.shared.u32 	%r1897, [%r2559+4676];
	// begin inline asm
	dp4a.s32.s32 %r1895, %r1896, %r1897, %r1831;
	// end inline asm
	ld.shared.u32 	%r1900, [%r2557+628];
	ld.shared.u32 	%r1901, [%r2559+4680];
	// begin inline asm
	dp4a.s32.s32 %r1899, %r1900, %r1901, %r1835;
	// end inline asm
	ld.shared.u32 	%r1904, [%r2557+676];
	ld.shared.u32 	%r1905, [%r2559+4680];
	// begin inline asm
	dp4a.s32.s32 %r1903, %r1904, %r1905, %r1839;
	// end inline asm
	ld.shared.u32 	%r1908, [%r2557+628];
	ld.shared.u32 	%r1909, [%r2559+4684];
	// begin inline asm
	dp4a.s32.s32 %r1907, %r1908, %r1909, %r1843;
	// end inline asm
	ld.shared.u32 	%r1912, [%r2557+676];
	ld.shared.u32 	%r1913, [%r2559+4684];
	// begin inline asm
	dp4a.s32.s32 %r1911, %r1912, %r1913, %r1847;
	// end inline asm
	ld.shared.u32 	%r1916, [%r2557+628];
	ld.shared.u32 	%r1917, [%r2559+4720];
	// begin inline asm
	dp4a.s32.s32 %r1915, %r1916, %r1917, %r1851;
	// end inline asm
	ld.shared.u32 	%r1920, [%r2557+676];
	ld.shared.u32 	%r1921, [%r2559+4720];
	// begin inline asm
	dp4a.s32.s32 %r1919, %r1920, %r1921, %r1855;
	// end inline asm
	ld.shared.u32 	%r1924, [%r2557+628];
	ld.shared.u32 	%r1925, [%r2559+4724];
	// begin inline asm
	dp4a.s32.s32 %r1923, %r1924, %r1925, %r1859;
	// end inline asm
	ld.shared.u32 	%r1928, [%r2557+676];
	ld.shared.u32 	%r1929, [%r2559+4724];
	// begin inline asm
	dp4a.s32.s32 %r1927, %r1928, %r1929, %r1863;
	// end inline asm
	ld.shared.u32 	%r1932, [%r2557+628];
	ld.shared.u32 	%r1933, [%r2559+4728];
	// begin inline asm
	dp4a.s32.s32 %r1931, %r1932, %r1933, %r1867;
	// end inline asm
	ld.shared.u32 	%r1936, [%r2557+676];
	ld.shared.u32 	%r1937, [%r2559+4728];
	// begin inline asm
	dp4a.s32.s32 %r1935, %r1936, %r1937, %r1871;
	// end inline asm
	ld.shared.u32 	%r1940, [%r2557+628];
	ld.shared.u32 	%r1941, [%r2559+4732];
	// begin inline asm
	dp4a.s32.s32 %r1939, %r1940, %r1941, %r1875;
	// end inline asm
	ld.shared.u32 	%r1944, [%r2557+676];
	ld.shared.u32 	%r1945, [%r2559+4732];
	// begin inline asm
	dp4a.s32.s32 %r1943, %r1944, %r1945, %r1879;
	// end inline asm
	ld.shared.u32 	%r1948, [%r2557+652];
	ld.shared.u32 	%r1949, [%r2559+4720];
	// begin inline asm
	dp4a.s32.s32 %r1947, %r1948, %r1949, %r1883;
	// end inline asm
	ld.shared.u32 	%r1952, [%r2557+700];
	ld.shared.u32 	%r1953, [%r2559+4720];
	// begin inline asm
	dp4a.s32.s32 %r1951, %r1952, %r1953, %r1887;
	// end inline asm
	ld.shared.u32 	%r1956, [%r2557+652];
	ld.shared.u32 	%r1957, [%r2559+4724];
	// begin inline asm
	dp4a.s32.s32 %r1955, %r1956, %r1957, %r1891;
	// end inline asm
	ld.shared.u32 	%r1960, [%r2557+700];
	ld.shared.u32 	%r1961, [%r2559+4724];
	// begin inline asm
	dp4a.s32.s32 %r1959, %r1960, %r1961, %r1895;
	// end inline asm
	ld.shared.u32 	%r1964, [%r2557+652];
	ld.shared.u32 	%r1965, [%r2559+4728];
	// begin inline asm
	dp4a.s32.s32 %r1963, %r1964, %r1965, %r1899;
	// end inline asm
	ld.shared.u32 	%r1968, [%r2557+700];
	ld.shared.u32 	%r1969, [%r2559+4728];
	// begin inline asm
	dp4a.s32.s32 %r1967, %r1968, %r1969, %r1903;
	// end inline asm
	ld.shared.u32 	%r1972, [%r2557+652];
	ld.shared.u32 	%r1973, [%r2559+4732];
	// begin inline asm
	dp4a.s32.s32 %r1971, %r1972, %r1973, %r1907;
	// end inline asm
	ld.shared.u32 	%r1976, [%r2557+700];
	ld.shared.u32 	%r1977, [%r2559+4732];
	// begin inline asm
	dp4a.s32.s32 %r1975, %r1976, %r1977, %r1911;
	// end inline asm
	ld.shared.u32 	%r1980, [%r2557+724];
	ld.shared.u32 	%r1981, [%r2559+4768];
	// begin inline asm
	dp4a.s32.s32 %r1979, %r1980, %r1981, %r1915;
	// end inline asm
	ld.shared.u32 	%r1984, [%r2557+772];
	ld.shared.u32 	%r1985, [%r2559+4768];
	// begin inline asm
	dp4a.s32.s32 %r1983, %r1984, %r1985, %r1919;
	// end inline asm
	ld.shared.u32 	%r1988, [%r2557+724];
	ld.shared.u32 	%r1989, [%r2559+4772];
	// begin inline asm
	dp4a.s32.s32 %r1987, %r1988, %r1989, %r1923;
	// end inline asm
	ld.shared.u32 	%r1992, [%r2557+772];
	ld.shared.u32 	%r1993, [%r2559+4772];
	// begin inline asm
	dp4a.s32.s32 %r1991, %r1992, %r1993, %r1927;
	// end inline asm
	ld.shared.u32 	%r1996, [%r2557+724];
	ld.shared.u32 	%r1997, [%r2559+4776];
	// begin inline asm
	dp4a.s32.s32 %r1995, %r1996, %r1997, %r1931;
	// end inline asm
	ld.shared.u32 	%r2000, [%r2557+772];
	ld.shared.u32 	%r2001, [%r2559+4776];
	// begin inline asm
	dp4a.s32.s32 %r1999, %r2000, %r2001, %r1935;
	// end inline asm
	ld.shared.u32 	%r2004, [%r2557+724];
	ld.shared.u32 	%r2005, [%r2559+4780];
	// begin inline asm
	dp4a.s32.s32 %r2003, %r2004, %r2005, %r1939;
	// end inline asm
	ld.shared.u32 	%r2008, [%r2557+772];
	ld.shared.u32 	%r2009, [%r2559+4780];
	// begin inline asm
	dp4a.s32.s32 %r2007, %r2008, %r2009, %r1943;
	// end inline asm
	ld.shared.u32 	%r2012, [%r2557+748];
	ld.shared.u32 	%r2013, [%r2559+4768];
	// begin inline asm
	dp4a.s32.s32 %r2011, %r2012, %r2013, %r1947;
	// end inline asm
	ld.shared.u32 	%r2016, [%r2557+796];
	ld.shared.u32 	%r2017, [%r2559+4768];
	// begin inline asm
	dp4a.s32.s32 %r2015, %r2016, %r2017, %r1951;
	// end inline asm
	ld.shared.u32 	%r2020, [%r2557+748];
	ld.shared.u32 	%r2021, [%r2559+4772];
	// begin inline asm
	dp4a.s32.s32 %r2019, %r2020, %r2021, %r1955;
	// end inline asm
	ld.shared.u32 	%r2024, [%r2557+796];
	ld.shared.u32 	%r2025, [%r2559+4772];
	// begin inline asm
	dp4a.s32.s32 %r2023, %r2024, %r2025, %r1959;
	// end inline asm
	ld.shared.u32 	%r2028, [%r2557+748];
	ld.shared.u32 	%r2029, [%r2559+4776];
	// begin inline asm
	dp4a.s32.s32 %r2027, %r2028, %r2029, %r1963;
	// end inline asm
	ld.shared.u32 	%r2032, [%r2557+796];
	ld.shared.u32 	%r2033, [%r2559+4776];
	// begin inline asm
	dp4a.s32.s32 %r2031, %r2032, %r2033, %r1967;
	// end inline asm
	ld.shared.u32 	%r2036, [%r2557+748];
	ld.shared.u32 	%r2037, [%r2559+4780];
	// begin inline asm
	dp4a.s32.s32 %r2035, %r2036, %r2037, %r1971;
	// end inline asm
	ld.shared.u32 	%r2040, [%r2557+796];
	ld.shared.u32 	%r2041, [%r2559+4780];
	// begin inline asm
	dp4a.s32.s32 %r2039, %r2040, %r2041, %r1975;
	// end inline asm
	ld.shared.u32 	%r2044, [%r2557+748];
	ld.shared.u32 	%r2045, [%r2559+4816];
	// begin inline asm
	dp4a.s32.s32 %r2043, %r2044, %r2045, %r1979;
	// end inline asm
	ld.shared.u32 	%r2048, [%r2557+796];
	ld.shared.u32 	%r2049, [%r2559+4816];
	// begin inline asm
	dp4a.s32.s32 %r2047, %r2048, %r2049, %r1983;
	// end inline asm
	ld.shared.u32 	%r2052, [%r2557+748];
	ld.shared.u32 	%r2053, [%r2559+4820];
	// begin inline asm
	dp4a.s32.s32 %r2051, %r2052, %r2053, %r1987;
	// end inline asm
	ld.shared.u32 	%r2056, [%r2557+796];
	ld.shared.u32 	%r2057, [%r2559+4820];
	// begin inline asm
	dp4a.s32.s32 %r2055, %r2056, %r2057, %r1991;
	// end inline asm
	ld.shared.u32 	%r2060, [%r2557+748];
	ld.shared.u32 	%r2061, [%r2559+4824];
	// begin inline asm
	dp4a.s32.s32 %r2059, %r2060, %r2061, %r1995;
	// end inline asm
	ld.shared.u32 	%r2064, [%r2557+796];
	ld.shared.u32 	%r2065, [%r2559+4824];
	// begin inline asm
	dp4a.s32.s32 %r2063, %r2064, %r2065, %r1999;
	// end inline asm
	ld.shared.u32 	%r2068, [%r2557+748];
	ld.shared.u32 	%r2069, [%r2559+4828];
	// begin inline asm
	dp4a.s32.s32 %r2067, %r2068, %r2069, %r2003;
	// end inline asm
	ld.shared.u32 	%r2072, [%r2557+796];
	ld.shared.u32 	%r2073, [%r2559+4828];
	// begin inline asm
	dp4a.s32.s32 %r2071, %r2072, %r2073, %r2007;
	// end inline asm
	ld.shared.u32 	%r2076, [%r2557+772];
	ld.shared.u32 	%r2077, [%r2559+4816];
	// begin inline asm
	dp4a.s32.s32 %r2075, %r2076, %r2077, %r2011;
	// end inline asm
	ld.shared.u32 	%r2080, [%r2557+820];
	ld.shared.u32 	%r2081, [%r2559+4816];
	// begin inline asm
	dp4a.s32.s32 %r2079, %r2080, %r2081, %r2015;
	// end inline asm
	ld.shared.u32 	%r2084, [%r2557+772];
	ld.shared.u32 	%r2085, [%r2559+4820];
	// begin inline asm
	dp4a.s32.s32 %r2083, %r2084, %r2085, %r2019;
	// end inline asm
	ld.shared.u32 	%r2088, [%r2557+820];
	ld.shared.u32 	%r2089, [%r2559+4820];
	// begin inline asm
	dp4a.s32.s32 %r2087, %r2088, %r2089, %r2023;
	// end inline asm
	ld.shared.u32 	%r2092, [%r2557+772];
	ld.shared.u32 	%r2093, [%r2559+4824];
	// begin inline asm
	dp4a.s32.s32 %r2091, %r2092, %r2093, %r2027;
	// end inline asm
	ld.shared.u32 	%r2096, [%r2557+820];
	ld.shared.u32 	%r2097, [%r2559+4824];
	// begin inline asm
	dp4a.s32.s32 %r2095, %r2096, %r2097, %r2031;
	// end inline asm
	ld.shared.u32 	%r2100, [%r2557+772];
	ld.shared.u32 	%r2101, [%r2559+4828];
	// begin inline asm
	dp4a.s32.s32 %r2099, %r2100, %r2101, %r2035;
	// end inline asm
	ld.shared.u32 	%r2104, [%r2557+820];
	ld.shared.u32 	%r2105, [%r2559+4828];
	// begin inline asm
	dp4a.s32.s32 %r2103, %r2104, %r2105, %r2039;
	// end inline asm
	ld.shared.u32 	%r2108, [%r2557+772];
	ld.shared.u32 	%r2109, [%r2559+4864];
	// begin inline asm
	dp4a.s32.s32 %r2107, %r2108, %r2109, %r2043;
	// end inline asm
	ld.shared.u32 	%r2112, [%r2557+820];
	ld.shared.u32 	%r2113, [%r2559+4864];
	// begin inline asm
	dp4a.s32.s32 %r2111, %r2112, %r2113, %r2047;
	// end inline asm
	ld.shared.u32 	%r2116, [%r2557+772];
	ld.shared.u32 	%r2117, [%r2559+4868];
	// begin inline asm
	dp4a.s32.s32 %r2115, %r2116, %r2117, %r2051;
	// end inline asm
	ld.shared.u32 	%r2120, [%r2557+820];
	ld.shared.u32 	%r2121, [%r2559+4868];
	// begin inline asm
	dp4a.s32.s32 %r2119, %r2120, %r2121, %r2055;
	// end inline asm
	ld.shared.u32 	%r2124, [%r2557+772];
	ld.shared.u32 	%r2125, [%r2559+4872];
	// begin inline asm
	dp4a.s32.s32 %r2123, %r2124, %r2125, %r2059;
	// end inline asm
	ld.shared.u32 	%r2128, [%r2557+820];
	ld.shared.u32 	%r2129, [%r2559+4872];
	// begin inline asm
	dp4a.s32.s32 %r2127, %r2128, %r2129, %r2063;
	// end inline asm
	ld.shared.u32 	%r2132, [%r2557+772];
	ld.shared.u32 	%r2133, [%r2559+4876];
	// begin inline asm
	dp4a.s32.s32 %r2131, %r2132, %r2133, %r2067;
	// end inline asm
	ld.shared.u32 	%r2136, [%r2557+820];
	ld.shared.u32 	%r2137, [%r2559+4876];
	// begin inline asm
	dp4a.s32.s32 %r2135, %r2136, %r2137, %r2071;
	// end inline asm
	ld.shared.u32 	%r2140, [%r2557+796];
	ld.shared.u32 	%r2141, [%r2559+4864];
	// begin inline asm
	dp4a.s32.s32 %r2139, %r2140, %r2141, %r2075;
	// end inline asm
	ld.shared.u32 	%r2144, [%r2557+844];
	ld.shared.u32 	%r2145, [%r2559+4864];
	// begin inline asm
	dp4a.s32.s32 %r2143, %r2144, %r2145, %r2079;
	// end inline asm
	ld.shared.u32 	%r2148, [%r2557+796];
	ld.shared.u32 	%r2149, [%r2559+4868];
	// begin inline asm
	dp4a.s32.s32 %r2147, %r2148, %r2149, %r2083;
	// end inline asm
	ld.shared.u32 	%r2152, [%r2557+844];
	ld.shared.u32 	%r2153, [%r2559+4868];
	// begin inline asm
	dp4a.s32.s32 %r2151, %r2152, %r2153, %r2087;
	// end inline asm
	ld.shared.u32 	%r2156, [%r2557+796];
	ld.shared.u32 	%r2157, [%r2559+4872];
	// begin inline asm
	dp4a.s32.s32 %r2155, %r2156, %r2157, %r2091;
	// end inline asm
	ld.shared.u32 	%r2160, [%r2557+844];
	ld.shared.u32 	%r2161, [%r2559+4872];
	// begin inline asm
	dp4a.s32.s32 %r2159, %r2160, %r2161, %r2095;
	// end inline asm
	ld.shared.u32 	%r2164, [%r2557+796];
	ld.shared.u32 	%r2165, [%r2559+4876];
	// begin inline asm
	dp4a.s32.s32 %r2163, %r2164, %r2165, %r2099;
	// end inline asm
	ld.shared.u32 	%r2168, [%r2557+844];
	ld.shared.u32 	%r2169, [%r2559+4876];
	// begin inline asm
	dp4a.s32.s32 %r2167, %r2168, %r2169, %r2103;
	// end inline asm
	ld.shared.u32 	%r2172, [%r2557+584];
	ld.shared.u32 	%r2173, [%r2559+4640];
	// begin inline asm
	dp4a.s32.s32 %r2171, %r2172, %r2173, %r2107;
	// end inline asm
	ld.shared.u32 	%r2176, [%r2557+632];
	ld.shared.u32 	%r2177, [%r2559+4640];
	// begin inline asm
	dp4a.s32.s32 %r2175, %r2176, %r2177, %r2111;
	// end inline asm
	ld.shared.u32 	%r2180, [%r2557+584];
	ld.shared.u32 	%r2181, [%r2559+4644];
	// begin inline asm
	dp4a.s32.s32 %r2179, %r2180, %r2181, %r2115;
	// end inline asm
	ld.shared.u32 	%r2184, [%r2557+632];
	ld.shared.u32 	%r2185, [%r2559+4644];
	// begin inline asm
	dp4a.s32.s32 %r2183, %r2184, %r2185, %r2119;
	// end inline asm
	ld.shared.u32 	%r2188, [%r2557+584];
	ld.shared.u32 	%r2189, [%r2559+4648];
	// begin inline asm
	dp4a.s32.s32 %r2187, %r2188, %r2189, %r2123;
	// end inline asm
	ld.shared.u32 	%r2192, [%r2557+632];
	ld.shared.u32 	%r2193, [%r2559+4648];
	// begin inline asm
	dp4a.s32.s32 %r2191, %r2192, %r2193, %r2127;
	// end inline asm
	ld.shared.u32 	%r2196, [%r2557+584];
	ld.shared.u32 	%r2197, [%r2559+4652];
	// begin inline asm
	dp4a.s32.s32 %r2195, %r2196, %r2197, %r2131;
	// end inline asm
	ld.shared.u32 	%r2200, [%r2557+632];
	ld.shared.u32 	%r2201, [%r2559+4652];
	// begin inline asm
	dp4a.s32.s32 %r2199, %r2200, %r2201, %r2135;
	// end inline asm
	ld.shared.u32 	%r2204, [%r2557+608];
	ld.shared.u32 	%r2205, [%r2559+4640];
	// begin inline asm
	dp4a.s32.s32 %r2203, %r2204, %r2205, %r2139;
	// end inline asm
	ld.shared.u32 	%r2208, [%r2557+656];
	ld.shared.u32 	%r2209, [%r2559+4640];
	// begin inline asm
	dp4a.s32.s32 %r2207, %r2208, %r2209, %r2143;
	// end inline asm
	ld.shared.u32 	%r2212, [%r2557+608];
	ld.shared.u32 	%r2213, [%r2559+4644];
	// begin inline asm
	dp4a.s32.s32 %r2211, %r2212, %r2213, %r2147;
	// end inline asm
	ld.shared.u32 	%r2216, [%r2557+656];
	ld.shared.u32 	%r2217, [%r2559+4644];
	// begin inline asm
	dp4a.s32.s32 %r2215, %r2216, %r2217, %r2151;
	// end inline asm
	ld.shared.u32 	%r2220, [%r2557+608];
	ld.shared.u32 	%r2221, [%r2559+4648];
	// begin inline asm
	dp4a.s32.s32 %r2219, %r2220, %r2221, %r2155;
	// end inline asm
	ld.shared.u32 	%r2224, [%r2557+656];
	ld.shared.u32 	%r2225, [%r2559+4648];
	// begin inline asm
	dp4a.s32.s32 %r2223, %r2224, %r2225, %r2159;
	// end inline asm
	ld.shared.u32 	%r2228, [%r2557+608];
	ld.shared.u32 	%r2229, [%r2559+4652];
	// begin inline asm
	dp4a.s32.s32 %r2227, %r2228, %r2229, %r2163;
	// end inline asm
	ld.shared.u32 	%r2232, [%r2557+656];
	ld.shared.u32 	%r2233, [%r2559+4652];
	// begin inline asm
	dp4a.s32.s32 %r2231, %r2232, %r2233, %r2167;
	// end inline asm
	ld.shared.u32 	%r2236, [%r2557+608];
	ld.shared.u32 	%r2237, [%r2559+4688];
	// begin inline asm
	dp4a.s32.s32 %r2235, %r2236, %r2237, %r2171;
	// end inline asm
	ld.shared.u32 	%r2240, [%r2557+656];
	ld.shared.u32 	%r2241, [%r2559+4688];
	// begin inline asm
	dp4a.s32.s32 %r2239, %r2240, %r2241, %r2175;
	// end inline asm
	ld.shared.u32 	%r2244, [%r2557+608];
	ld.shared.u32 	%r2245, [%r2559+4692];
	// begin inline asm
	dp4a.s32.s32 %r2243, %r2244, %r2245, %r2179;
	// end inline asm
	ld.shared.u32 	%r2248, [%r2557+656];
	ld.shared.u32 	%r2249, [%r2559+4692];
	// begin inline asm
	dp4a.s32.s32 %r2247, %r2248, %r2249, %r2183;
	// end inline asm
	ld.shared.u32 	%r2252, [%r2557+608];
	ld.shared.u32 	%r2253, [%r2559+4696];
	// begin inline asm
	dp4a.s32.s32 %r2251, %r2252, %r2253, %r2187;
	// end inline asm
	ld.shared.u32 	%r2256, [%r2557+656];
	ld.shared.u32 	%r2257, [%r2559+4696];
	// begin inline asm
	dp4a.s32.s32 %r2255, %r2256, %r2257, %r2191;
	// end inline asm
	ld.shared.u32 	%r2260, [%r2557+608];
	ld.shared.u32 	%r2261, [%r2559+4700];
	// begin inline asm
	dp4a.s32.s32 %r2259, %r2260, %r2261, %r2195;
	// end inline asm
	ld.shared.u32 	%r2264, [%r2557+656];
	ld.shared.u32 	%r2265, [%r2559+4700];
	// begin inline asm
	dp4a.s32.s32 %r2263, %r2264, %r2265, %r2199;
	// end inline asm
	ld.shared.u32 	%r2268, [%r2557+632];
	ld.shared.u32 	%r2269, [%r2559+4688];
	// begin inline asm
	dp4a.s32.s32 %r2267, %r2268, %r2269, %r2203;
	// end inline asm
	ld.shared.u32 	%r2272, [%r2557+680];
	ld.shared.u32 	%r2273, [%r2559+4688];
	// begin inline asm
	dp4a.s32.s32 %r2271, %r2272, %r2273, %r2207;
	// end inline asm
	ld.shared.u32 	%r2276, [%r2557+632];
	ld.shared.u32 	%r2277, [%r2559+4692];
	// begin inline asm
	dp4a.s32.s32 %r2275, %r2276, %r2277, %r2211;
	// end inline asm
	ld.shared.u32 	%r2280, [%r2557+680];
	ld.shared.u32 	%r2281, [%r2559+4692];
	// begin inline asm
	dp4a.s32.s32 %r2279, %r2280, %r2281, %r2215;
	// end inline asm
	ld.shared.u32 	%r2284, [%r2557+632];
	ld.shared.u32 	%r2285, [%r2559+4696];
	// begin inline asm
	dp4a.s32.s32 %r2283, %r2284, %r2285, %r2219;
	// end inline asm
	ld.shared.u32 	%r2288, [%r2557+680];
	ld.shared.u32 	%r2289, [%r2559+4696];
	// begin inline asm
	dp4a.s32.s32 %r2287, %r2288, %r2289, %r2223;
	// end inline asm
	ld.shared.u32 	%r2292, [%r2557+632];
	ld.shared.u32 	%r2293, [%r2559+4700];
	// begin inline asm
	dp4a.s32.s32 %r2291, %r2292, %r2293, %r2227;
	// end inline asm
	ld.shared.u32 	%r2296, [%r2557+680];
	ld.shared.u32 	%r2297, [%r2559+4700];
	// begin inline asm
	dp4a.s32.s32 %r2295, %r2296, %r2297, %r2231;
	// end inline asm
	ld.shared.u32 	%r2300, [%r2557+632];
	ld.shared.u32 	%r2301, [%r2559+4736];
	// begin inline asm
	dp4a.s32.s32 %r2299, %r2300, %r2301, %r2235;
	// end inline asm
	ld.shared.u32 	%r2304, [%r2557+680];
	ld.shared.u32 	%r2305, [%r2559+4736];
	// begin inline asm
	dp4a.s32.s32 %r2303, %r2304, %r2305, %r2239;
	// end inline asm
	ld.shared.u32 	%r2308, [%r2557+632];
	ld.shared.u32 	%r2309, [%r2559+4740];
	// begin inline asm
	dp4a.s32.s32 %r2307, %r2308, %r2309, %r2243;
	// end inline asm
	ld.shared.u32 	%r2312, [%r2557+680];
	ld.shared.u32 	%r2313, [%r2559+4740];
	// begin inline asm
	dp4a.s32.s32 %r2311, %r2312, %r2313, %r2247;
	// end inline asm
	ld.shared.u32 	%r2316, [%r2557+632];
	ld.shared.u32 	%r2317, [%r2559+4744];
	// begin inline asm
	dp4a.s32.s32 %r2315, %r2316, %r2317, %r2251;
	// end inline asm
	ld.shared.u32 	%r2320, [%r2557+680];
	ld.shared.u32 	%r2321, [%r2559+4744];
	// begin inline asm
	dp4a.s32.s32 %r2319, %r2320, %r2321, %r2255;
	// end inline asm
	ld.shared.u32 	%r2324, [%r2557+632];
	ld.shared.u32 	%r2325, [%r2559+4748];
	// begin inline asm
	dp4a.s32.s32 %r2323, %r2324, %r2325, %r2259;
	// end inline asm
	ld.shared.u32 	%r2328, [%r2557+680];
	ld.shared.u32 	%r2329, [%r2559+4748];
	// begin inline asm
	dp4a.s32.s32 %r2327, %r2328, %r2329, %r2263;
	// end inline asm
	ld.shared.u32 	%r2332, [%r2557+656];
	ld.shared.u32 	%r2333, [%r2559+4736];
	// begin inline asm
	dp4a.s32.s32 %r2331, %r2332, %r2333, %r2267;
	// end inline asm
	ld.shared.u32 	%r2336, [%r2557+704];
	ld.shared.u32 	%r2337, [%r2559+4736];
	// begin inline asm
	dp4a.s32.s32 %r2335, %r2336, %r2337, %r2271;
	// end inline asm
	ld.shared.u32 	%r2340, [%r2557+656];
	ld.shared.u32 	%r2341, [%r2559+4740];
	// begin inline asm
	dp4a.s32.s32 %r2339, %r2340, %r2341, %r2275;
	// end inline asm
	ld.shared.u32 	%r2344, [%r2557+704];
	ld.shared.u32 	%r2345, [%r2559+4740];
	// begin inline asm
	dp4a.s32.s32 %r2343, %r2344, %r2345, %r2279;
	// end inline asm
	ld.shared.u32 	%r2348, [%r2557+656];
	ld.shared.u32 	%r2349, [%r2559+4744];
	// begin inline asm
	dp4a.s32.s32 %r2347, %r2348, %r2349, %r2283;
	// end inline asm
	ld.shared.u32 	%r2352, [%r2557+704];
	ld.shared.u32 	%r2353, [%r2559+4744];
	// begin inline asm
	dp4a.s32.s32 %r2351, %r2352, %r2353, %r2287;
	// end inline asm
	ld.shared.u32 	%r2356, [%r2557+656];
	ld.shared.u32 	%r2357, [%r2559+4748];
	// begin inline asm
	dp4a.s32.s32 %r2355, %r2356, %r2357, %r2291;
	// end inline asm
	ld.shared.u32 	%r2360, [%r2557+704];
	ld.shared.u32 	%r2361, [%r2559+4748];
	// begin inline asm
	dp4a.s32.s32 %r2359, %r2360, %r2361, %r2295;
	// end inline asm
	ld.shared.u32 	%r2364, [%r2557+728];
	ld.shared.u32 	%r2365, [%r2559+4784];
	// begin inline asm
	dp4a.s32.s32 %r2363, %r2364, %r2365, %r2299;
	// end inline asm
	ld.shared.u32 	%r2368, [%r2557+776];
	ld.shared.u32 	%r2369, [%r2559+4784];
	// begin inline asm
	dp4a.s32.s32 %r2367, %r2368, %r2369, %r2303;
	// end inline asm
	ld.shared.u32 	%r2372, [%r2557+728];
	ld.shared.u32 	%r2373, [%r2559+4788];
	// begin inline asm
	dp4a.s32.s32 %r2371, %r2372, %r2373, %r2307;
	// end inline asm
	ld.shared.u32 	%r2376, [%r2557+776];
	ld.shared.u32 	%r2377, [%r2559+4788];
	// begin inline asm
	dp4a.s32.s32 %r2375, %r2376, %r2377, %r2311;
	// end inline asm
	ld.shared.u32 	%r2380, [%r2557+728];
	ld.shared.u32 	%r2381, [%r2559+4792];
	// begin inline asm
	dp4a.s32.s32 %r2379, %r2380, %r2381, %r2315;
	// end inline asm
	ld.shared.u32 	%r2384, [%r2557+776];
	ld.shared.u32 	%r2385, [%r2559+4792];
	// begin inline asm
	dp4a.s32.s32 %r2383, %r2384, %r2385, %r2319;
	// end inline asm
	ld.shared.u32 	%r2388, [%r2557+728];
	ld.shared.u32 	%r2389, [%r2559+4796];
	// begin inline asm
	dp4a.s32.s32 %r2387, %r2388, %r2389, %r2323;
	// end inline asm
	ld.shared.u32 	%r2392, [%r2557+776];
	ld.shared.u32 	%r2393, [%r2559+4796];
	// begin inline asm
	dp4a.s32.s32 %r2391, %r2392, %r2393, %r2327;
	// end inline asm
	ld.shared.u32 	%r2396, [%r2557+752];
	ld.shared.u32 	%r2397, [%r2559+4784];
	// begin inline asm
	dp4a.s32.s32 %r2395, %r2396, %r2397, %r2331;
	// end inline asm
	ld.shared.u32 	%r2400, [%r2557+800];
	ld.shared.u32 	%r2401, [%r2559+4784];
	// begin inline asm
	dp4a.s32.s32 %r2399, %r2400, %r2401, %r2335;
	// end inline asm
	ld.shared.u32 	%r2404, [%r2557+752];
	ld.shared.u32 	%r2405, [%r2559+4788];
	// begin inline asm
	dp4a.s32.s32 %r2403, %r2404, %r2405, %r2339;
	// end inline asm
	ld.shared.u32 	%r2408, [%r2557+800];
	ld.shared.u32 	%r2409, [%r2559+4788];
	// begin inline asm
	dp4a.s32.s32 %r2407, %r2408, %r2409, %r2343;
	// end inline asm
	ld.shared.u32 	%r2412, [%r2557+752];
	ld.shared.u32 	%r2413, [%r2559+4792];
	// begin inline asm
	dp4a.s32.s32 %r2411, %r2412, %r2413, %r2347;
	// end inline asm
	ld.shared.u32 	%r2416, [%r2557+800];
	ld.shared.u32 	%r2417, [%r2559+4792];
	// begin inline asm
	dp4a.s32.s32 %r2415, %r2416, %r2417, %r2351;
	// end inline asm
	ld.shared.u32 	%r2420, [%r2557+752];
	ld.shared.u32 	%r2421, [%r2559+4796];
	// begin inline asm
	dp4a.s32.s32 %r2419, %r2420, %r2421, %r2355;
	// end inline asm
	ld.shared.u32 	%r2424, [%r2557+800];
	ld.shared.u32 	%r2425, [%r2559+4796];
	// begin inline asm
	dp4a.s32.s32 %r2423, %r2424, %r2425, %r2359;
	// end inline asm
	ld.shared.u32 	%r2428, [%r2557+752];
	ld.shared.u32 	%r2429, [%r2559+4832];
	// begin inline asm
	dp4a.s32.s32 %r2427, %r2428, %r2429, %r2363;
	// end inline asm
	ld.shared.u32 	%r2432, [%r2557+800];
	ld.shared.u32 	%r2433, [%r2559+4832];
	// begin inline asm
	dp4a.s32.s32 %r2431, %r2432, %r2433, %r2367;
	// end inline asm
	ld.shared.u32 	%r2436, [%r2557+752];
	ld.shared.u32 	%r2437, [%r2559+4836];
	// begin inline asm
	dp4a.s32.s32 %r2435, %r2436, %r2437, %r2371;
	// end inline asm
	ld.shared.u32 	%r2440, [%r2557+800];
	ld.shared.u32 	%r2441, [%r2559+4836];
	// begin inline asm
	dp4a.s32.s32 %r2439, %r2440, %r2441, %r2375;
	// end inline asm
	ld.shared.u32 	%r2444, [%r2557+752];
	ld.shared.u32 	%r2445, [%r2559+4840];
	// begin inline asm
	dp4a.s32.s32 %r2443, %r2444, %r2445, %r2379;
	// end inline asm
	ld.shared.u32 	%r2448, [%r2557+800];
	ld.shared.u32 	%r2449, [%r2559+4840];
	// begin inline asm
	dp4a.s32.s32 %r2447, %r2448, %r2449, %r2383;
	// end inline asm
	ld.shared.u32 	%r2452, [%r2557+752];
	ld.shared.u32 	%r2453, [%r2559+4844];
	// begin inline asm
	dp4a.s32.s32 %r2451, %r2452, %r2453, %r2387;
	// end inline asm
	ld.shared.u32 	%r2456, [%r2557+800];
	ld.shared.u32 	%r2457, [%r2559+4844];
	// begin inline asm
	dp4a.s32.s32 %r2455, %r2456, %r2457, %r2391;
	// end inline asm
	ld.shared.u32 	%r2460, [%r2557+776];
	ld.shared.u32 	%r2461, [%r2559+4832];
	// begin inline asm
	dp4a.s32.s32 %r2459, %r2460, %r2461, %r2395;
	// end inline asm
	ld.shared.u32 	%r2464, [%r2557+824];
	ld.shared.u32 	%r2465, [%r2559+4832];
	// begin inline asm
	dp4a.s32.s32 %r2463, %r2464, %r2465, %r2399;
	// end inline asm
	ld.shared.u32 	%r2468, [%r2557+776];
	ld.shared.u32 	%r2469, [%r2559+4836];
	// begin inline asm
	dp4a.s32.s32 %r2467, %r2468, %r2469, %r2403;
	// end inline asm
	ld.shared.u32 	%r2472, [%r2557+824];
	ld.shared.u32 	%r2473, [%r2559+4836];
	// begin inline asm
	dp4a.s32.s32 %r2471, %r2472, %r2473, %r2407;
	// end inline asm
	ld.shared.u32 	%r2476, [%r2557+776];
	ld.shared.u32 	%r2477, [%r2559+4840];
	// begin inline asm
	dp4a.s32.s32 %r2475, %r2476, %r2477, %r2411;
	// end inline asm
	ld.shared.u32 	%r2480, [%r2557+824];
	ld.shared.u32 	%r2481, [%r2559+4840];
	// begin inline asm
	dp4a.s32.s32 %r2479, %r2480, %r2481, %r2415;
	// end inline asm
	ld.shared.u32 	%r2484, [%r2557+776];
	ld.shared.u32 	%r2485, [%r2559+4844];
	// begin inline asm
	dp4a.s32.s32 %r2483, %r2484, %r2485, %r2419;
	// end inline asm
	ld.shared.u32 	%r2488, [%r2557+824];
	ld.shared.u32 	%r2489, [%r2559+4844];
	// begin inline asm
	dp4a.s32.s32 %r2487, %r2488, %r2489, %r2423;
	// end inline asm
	ld.shared.u32 	%r2492, [%r2557+776];
	ld.shared.u32 	%r2493, [%r2559+4880];
	// begin inline asm
	dp4a.s32.s32 %r2491, %r2492, %r2493, %r2427;
	// end inline asm
	ld.shared.u32 	%r2496, [%r2557+824];
	ld.shared.u32 	%r2497, [%r2559+4880];
	// begin inline asm
	dp4a.s32.s32 %r2495, %r2496, %r2497, %r2431;
	// end inline asm
	ld.shared.u32 	%r2500, [%r2557+776];
	ld.shared.u32 	%r2501, [%r2559+4884];
	// begin inline asm
	dp4a.s32.s32 %r2499, %r2500, %r2501, %r2435;
	// end inline asm
	ld.shared.u32 	%r2504, [%r2557+824];
	ld.shared.u32 	%r2505, [%r2559+4884];
	// begin inline asm
	dp4a.s32.s32 %r2503, %r2504, %r2505, %r2439;
	// end inline asm
	ld.shared.u32 	%r2508, [%r2557+776];
	ld.shared.u32 	%r2509, [%r2559+4888];
	// begin inline asm
	dp4a.s32.s32 %r2507, %r2508, %r2509, %r2443;
	// end inline asm
	ld.shared.u32 	%r2512, [%r2557+824];
	ld.shared.u32 	%r2513, [%r2559+4888];
	// begin inline asm
	dp4a.s32.s32 %r2511, %r2512, %r2513, %r2447;
	// end inline asm
	ld.shared.u32 	%r2516, [%r2557+776];
	ld.shared.u32 	%r2517, [%r2559+4892];
	// begin inline asm
	dp4a.s32.s32 %r2515, %r2516, %r2517, %r2451;
	// end inline asm
	ld.shared.u32 	%r2520, [%r2557+824];
	ld.shared.u32 	%r2521, [%r2559+4892];
	// begin inline asm
	dp4a.s32.s32 %r2519, %r2520, %r2521, %r2455;
	// end inline asm
	ld.shared.u32 	%r2524, [%r2557+800];
	ld.shared.u32 	%r2525, [%r2559+4880];
	// begin inline asm
	dp4a.s32.s32 %r2523, %r2524, %r2525, %r2459;
	// end inline asm
	ld.shared.u32 	%r2528, [%r2557+848];
	ld.shared.u32 	%r2529, [%r2559+4880];
	// begin inline asm
	dp4a.s32.s32 %r2527, %r2528, %r2529, %r2463;
	// end inline asm
	ld.shared.u32 	%r2532, [%r2557+800];
	ld.shared.u32 	%r2533, [%r2559+4884];
	// begin inline asm
	dp4a.s32.s32 %r2531, %r2532, %r2533, %r2467;
	// end inline asm
	ld.shared.u32 	%r2536, [%r2557+848];
	ld.shared.u32 	%r2537, [%r2559+4884];
	// begin inline asm
	dp4a.s32.s32 %r2535, %r2536, %r2537, %r2471;
	// end inline asm
	ld.shared.u32 	%r2540, [%r2557+800];
	ld.shared.u32 	%r2541, [%r2559+4888];
	// begin inline asm
	dp4a.s32.s32 %r2539, %r2540, %r2541, %r2475;
	// end inline asm
	ld.shared.u32 	%r2544, [%r2557+848];
	ld.shared.u32 	%r2545, [%r2559+4888];
	// begin inline asm
	dp4a.s32.s32 %r2543, %r2544, %r2545, %r2479;
	// end inline asm
	ld.shared.u32 	%r2548, [%r2557+800];
	ld.shared.u32 	%r2549, [%r2559+4892];
	// begin inline asm
	dp4a.s32.s32 %r2547, %r2548, %r2549, %r2483;
	// end inline asm
	ld.shared.u32 	%r2552, [%r2557+848];
	ld.shared.u32 	%r2553, [%r2559+4892];
	// begin inline asm
	dp4a.s32.s32 %r2551, %r2552, %r2553, %r2487;
	// end inline asm
	shl.b32 	%r2560, %r25, 6;
	add.s32 	%r2561, %r2560, %r3;
	mad.lo.s32 	%r2562, %r85, 100352, %r8;
	mad.lo.s32 	%r2563, %r25, 50176, %r2562;
	mad.lo.s32 	%r2564, %r2, 3136, %r2563;
	add.s32 	%r2565, %r2564, %r12;
	add.s32 	%r2566, %r2565, %r9;
	add.s32 	%r2567, %r2566, %r10;
	cvt.s64.s32 	%rd75, %r2491;
	mad.lo.s64 	%rd76, %rd75, 119148894814208, 1073741824;
	shr.u64 	%rd77, %rd76, 31;
	cvt.u32.u64 	%r2568, %rd77;
	mul.wide.u32 	%rd78, %r2561, 4;
	add.s64 	%rd79, %rd73, %rd78;
	ld.global.nc.u32 	%r2569, [%rd79];
	add.s32 	%r2570, %r2569, %r2568;
	max.s32 	%r2571, %r2570, 0;
	mul.wide.u32 	%rd80, %r2571, 1398390528;
	add.s64 	%rd81, %rd80, 9007199254740992;
	shr.u64 	%rd82, %rd81, 54;
	cvt.u32.u64 	%r2572, %rd82;
	min.u32 	%r2573, %r2572, 127;
	cvt.u64.u32 	%rd83, %r2567;
	add.s64 	%rd84, %rd74, %rd83;
	st.global.u8 	[%rd84], %r2573;
	cvt.s64.s32 	%rd85, %r2495;
	mad.lo.s64 	%rd86, %rd85, 119148894814208, 1073741824;
	shr.u64 	%rd87, %rd86, 31;
	cvt.u32.u64 	%r2574, %rd87;
	add.s32 	%r2575, %r2569, %r2574;
	max.s32 	%r2576, %r2575, 0;
	mul.wide.u32 	%rd88, %r2576, 1398390528;
	add.s64 	%rd89, %rd88, 9007199254740992;
	shr.u64 	%rd90, %rd89, 54;
	cvt.u32.u64 	%r2577, %rd90;
	min.u32 	%r2578, %r2577, 127;
	st.global.u8 	[%rd84+224], %r2578;
	cvt.s64.s32 	%rd91, %r2499;
	mad.lo.s64 	%rd92, %rd91, 119148894814208, 1073741824;
	shr.u64 	%rd93, %rd92, 31;
	cvt.u32.u64 	%r2579, %rd93;
	ld.global.nc.u32 	%r2580, [%rd79+4];
	add.s32 	%r2581, %r2580, %r2579;
	max.s32 	%r2582, %r2581, 0;
	mul.wide.u32 	%rd94, %r2582, 1398390528;
	add.s64 	%rd95, %rd94, 9007199254740992;
	shr.u64 	%rd96, %rd95, 54;
	cvt.u32.u64 	%r2583, %rd96;
	min.u32 	%r2584, %r2583, 127;
	st.global.u8 	[%rd84+1], %r2584;
	cvt.s64.s32 	%rd97, %r2503;
	mad.lo.s64 	%rd98, %rd97, 119148894814208, 1073741824;
	shr.u64 	%rd99, %rd98, 31;
	cvt.u32.u64 	%r2585, %rd99;
	add.s32 	%r2586, %r2580, %r2585;
	max.s32 	%r2587, %r2586, 0;
	mul.wide.u32 	%rd100, %r2587, 1398390528;
	add.s64 	%rd101, %rd100, 9007199254740992;
	shr.u64 	%rd102, %rd101, 54;
	cvt.u32.u64 	%r2588, %rd102;
	min.u32 	%r2589, %r2588, 127;
	st.global.u8 	[%rd84+225], %r2589;
	cvt.s64.s32 	%rd103, %r2507;
	mad.lo.s64 	%rd104, %rd103, 119148894814208, 1073741824;
	shr.u64 	%rd105, %rd104, 31;
	cvt.u32.u64 	%r2590, %rd105;
	ld.global.nc.u32 	%r2591, [%rd79+8];
	add.s32 	%r2592, %r2591, %r2590;
	max.s32 	%r2593, %r2592, 0;
	mul.wide.u32 	%rd106, %r2593, 1398390528;
	add.s64 	%rd107, %rd106, 9007199254740992;
	shr.u64 	%rd108, %rd107, 54;
	cvt.u32.u64 	%r2594, %rd108;
	min.u32 	%r2595, %r2594, 127;
	st.global.u8 	[%rd84+2], %r2595;
	cvt.s64.s32 	%rd109, %r2511;
	mad.lo.s64 	%rd110, %rd109, 119148894814208, 1073741824;
	shr.u64 	%rd111, %rd110, 31;
	cvt.u32.u64 	%r2596, %rd111;
	add.s32 	%r2597, %r2591, %r2596;
	max.s32 	%r2598, %r2597, 0;
	mul.wide.u32 	%rd112, %r2598, 1398390528;
	add.s64 	%rd113, %rd112, 9007199254740992;
	shr.u64 	%rd114, %rd113, 54;
	cvt.u32.u64 	%r2599, %rd114;
	min.u32 	%r2600, %r2599, 127;
	st.global.u8 	[%rd84+226], %r2600;
	cvt.s64.s32 	%rd115, %r2515;
	mad.lo.s64 	%rd116, %rd115, 119148894814208, 1073741824;
	shr.u64 	%rd117, %rd116, 31;
	cvt.u32.u64 	%r2601, %rd117;
	ld.global.nc.u32 	%r2602, [%rd79+12];
	add.s32 	%r2603, %r2602, %r2601;
	max.s32 	%r2604, %r2603, 0;
	mul.wide.u32 	%rd118, %r2604, 1398390528;
	add.s64 	%rd119, %rd118, 9007199254740992;
	shr.u64 	%rd120, %rd119, 54;
	cvt.u32.u64 	%r2605, %rd120;
	min.u32 	%r2606, %r2605, 127;
	st.global.u8 	[%rd84+3], %r2606;
	cvt.s64.s32 	%rd121, %r2519;
	mad.lo.s64 	%rd122, %rd121, 119148894814208, 1073741824;
	shr.u64 	%rd123, %rd122, 31;
	cvt.u32.u64 	%r2607, %rd123;
	add.s32 	%r2608, %r2602, %r2607;
	max.s32 	%r2609, %r2608, 0;
	mul.wide.u32 	%rd124, %r2609, 1398390528;
	add.s64 	%rd125, %rd124, 9007199254740992;
	shr.u64 	%rd126, %rd125, 54;
	cvt.u32.u64 	%r2610, %rd126;
	min.u32 	%r2611, %r2610, 127;
	st.global.u8 	[%rd84+227], %r2611;
	cvt.s64.s32 	%rd127, %r2523;
	mad.lo.s64 	%rd128, %rd127, 119148894814208, 1073741824;
	shr.u64 	%rd129, %rd128, 31;
	cvt.u32.u64 	%r2612, %rd129;
	add.s32 	%r2613, %r2569, %r2612;
	max.s32 	%r2614, %r2613, 0;
	mul.wide.u32 	%rd130, %r2614, 1398390528;
	add.s64 	%rd131, %rd130, 9007199254740992;
	shr.u64 	%rd132, %rd131, 54;
	cvt.u32.u64 	%r2615, %rd132;
	min.u32 	%r2616, %r2615, 127;
	st.global.u8 	[%rd84+112], %r2616;
	cvt.s64.s32 	%rd133, %r2527;
	mad.lo.s64 	%rd134, %rd133, 119148894814208, 1073741824;
	shr.u64 	%rd135, %rd134, 31;
	cvt.u32.u64 	%r2617, %rd135;
	add.s32 	%r2618, %r2569, %r2617;
	max.s32 	%r2619, %r2618, 0;
	mul.wide.u32 	%rd136, %r2619, 1398390528;
	add.s64 	%rd137, %rd136, 9007199254740992;
	shr.u64 	%rd138, %rd137, 54;
	cvt.u32.u64 	%r2620, %rd138;
	min.u32 	%r2621, %r2620, 127;
	st.global.u8 	[%rd84+336], %r2621;
	cvt.s64.s32 	%rd139, %r2531;
	mad.lo.s64 	%rd140, %rd139, 119148894814208, 1073741824;
	shr.u64 	%rd141, %rd140, 31;
	cvt.u32.u64 	%r2622, %rd141;
	add.s32 	%r2623, %r2580, %r2622;
	max.s32 	%r2624, %r2623, 0;
	mul.wide.u32 	%rd142, %r2624, 1398390528;
	add.s64 	%rd143, %rd142, 9007199254740992;
	shr.u64 	%rd144, %rd143, 54;
	cvt.u32.u64 	%r2625, %rd144;
	min.u32 	%r2626, %r2625, 127;
	st.global.u8 	[%rd84+113], %r2626;
	cvt.s64.s32 	%rd145, %r2535;
	mad.lo.s64 	%rd146, %rd145, 119148894814208, 1073741824;
	shr.u64 	%rd147, %rd146, 31;
	cvt.u32.u64 	%r2627, %rd147;
	add.s32 	%r2628, %r2580, %r2627;
	max.s32 	%r2629, %r2628, 0;
	mul.wide.u32 	%rd148, %r2629, 1398390528;
	add.s64 	%rd149, %rd148, 9007199254740992;
	shr.u64 	%rd150, %rd149, 54;
	cvt.u32.u64 	%r2630, %rd150;
	min.u32 	%r2631, %r2630, 127;
	st.global.u8 	[%rd84+337], %r2631;
	cvt.s64.s32 	%rd151, %r2539;
	mad.lo.s64 	%rd152, %rd151, 119148894814208, 1073741824;
	shr.u64 	%rd153, %rd152, 31;
	cvt.u32.u64 	%r2632, %rd153;
	add.s32 	%r2633, %r2591, %r2632;
	max.s32 	%r2634, %r2633, 0;
	mul.wide.u32 	%rd154, %r2634, 1398390528;
	add.s64 	%rd155, %rd154, 9007199254740992;
	shr.u64 	%rd156, %rd155, 54;
	cvt.u32.u64 	%r2635, %rd156;
	min.u32 	%r2636, %r2635, 127;
	st.global.u8 	[%rd84+114], %r2636;
	cvt.s64.s32 	%rd157, %r2543;
	mad.lo.s64 	%rd158, %rd157, 119148894814208, 1073741824;
	shr.u64 	%rd159, %rd158, 31;
	cvt.u32.u64 	%r2637, %rd159;
	add.s32 	%r2638, %r2591, %r2637;
	max.s32 	%r2639, %r2638, 0;
	mul.wide.u32 	%rd160, %r2639, 1398390528;
	add.s64 	%rd161, %rd160, 9007199254740992;
	shr.u64 	%rd162, %rd161, 54;
	cvt.u32.u64 	%r2640, %rd162;
	min.u32 	%r2641, %r2640, 127;
	st.global.u8 	[%rd84+338], %r2641;
	cvt.s64.s32 	%rd163, %r2547;
	mad.lo.s64 	%rd164, %rd163, 119148894814208, 1073741824;
	shr.u64 	%rd165, %rd164, 31;
	cvt.u32.u64 	%r2642, %rd165;
	add.s32 	%r2643, %r2602, %r2642;
	max.s32 	%r2644, %r2643, 0;
	mul.wide.u32 	%rd166, %r2644, 1398390528;
	add.s64 	%rd167, %rd166, 9007199254740992;
	shr.u64 	%rd168, %rd167, 54;
	cvt.u32.u64 	%r2645, %rd168;
	min.u32 	%r2646, %r2645, 127;
	st.global.u8 	[%rd84+115], %r2646;
	cvt.s64.s32 	%rd169, %r2551;
	mad.lo.s64 	%rd170, %rd169, 119148894814208, 1073741824;
	shr.u64 	%rd171, %rd170, 31;
	cvt.u32.u64 	%r2647, %rd171;
	add.s32 	%r2648, %r2602, %r2647;
	max.s32 	%r2649, %r2648, 0;
	mul.wide.u32 	%rd172, %r2649, 1398390528;
	add.s64 	%rd173, %rd172, 9007199254740992;
	shr.u64 	%rd174, %rd173, 54;
	cvt.u32.u64 	%r2650, %rd174;
	min.u32 	%r2651, %r2650, 127;
	st.global.u8 	[%rd84+339], %r2651;
	ret;

}
	// .globl	fused_nn_conv2d_cast_fixed_point_multiply_add_cast_fixed_point_multiply_add_cast_12402219635377536017__1_kernel0
.visible .entry fused_nn_conv2d_cast_fixed_point_multiply_add_cast_fixed_point_multiply_add_cast_12402219635377536017__1_kernel0(
	.param .u64 .ptr .align 1 fused_nn_conv2d_cast_fixed_point_multiply_add_cast_fixed_point_multiply_add_cast_12402219635377536017__1_kernel0_param_0,
	.param .u64 .ptr .align 1 fused_nn_conv2d_cast_fixed_point_multiply_add_cast_fixed_point_multiply_add_cast_12402219635377536017__1_kernel0_param_1,
	.param .u64 .ptr .align 1 fused_nn_conv2d_cast_fixed_point_multiply_add_cast_fixed_point_multiply_add_cast_12402219635377536017__1_kernel0_param_2,
	.param .u64 .ptr .align 1 fused_nn_conv2d_cast_fixed_point_multiply_add_cast_fixed_point_multiply_add_cast_12402219635377536017__1_kernel0_param_3,
	.param .u64 .ptr .align 1 fused_nn_conv2d_cast_fixed_point_multiply_add_cast_fixed_point_multiply_add_cast_12402219635377536017__1_kernel0_param_4,
	.param .u64 .ptr .align 1 fused_nn_conv2d_cast_fixed_point_multiply_add_cast_fixed_point_multiply_add_cast_12402219635377536017__1_kernel0_param_5
)
{
	.reg .pred 	%p<38>;
	.reg .b32 	%r<2423>;
	.reg .b64 	%rd<222>;
	// demoted variable
	.shared .align 4 .b8 _ZZ112fused_nn_conv2d_cast_fixed_point_multiply_add_cast_fixed_point_multiply_add_cast_12402219635377536017__1_kernel0E15pad_data_shared[7168];
	// demoted variable
	.shared .align 4 .b8 _ZZ112fused_nn_conv2d_cast_fixed_point_multiply_add_cast_fixed_point_multiply_add_cast_12402219635377536017__1_kernel0E18placeholder_shared[8192];
	ld.param.u64 	%rd7, [fused_nn_conv2d_cast_fixed_point_multiply_add_cast_fixed_point_multiply_add_cast_12402219635377536017__1_kernel0_param_0];
	ld.param.u64 	%rd8, [fused_nn_conv2d_cast_fixed_point_multiply_add_cast_fixed_point_multiply_add_cast_12402219635377536017__1_kernel0_param_1];
	cvta.to.global.u64 	%rd1, %rd7;
	cvta.to.global.u64 	%rd2, %rd8;
	mov.u32 	%r1, %ctaid.z;
	mov.u32 	%r54, %tid.y;
	mov.u32 	%r55, %ctaid.x;
	mul.lo.s32 	%r3, %r55, 112;
	mov.u32 	%r56, %tid.x;
	shl.b32 	%r4, %r56, 2;
	mad.lo.s32 	%r5, %r1, 100352, %r3;
	add.s32 	%r57, %r5, %r4;
	mad.lo.s32 	%r6, %r54, 112, %r4;
	shr.u32 	%r58, %r54, 4;
	and.b32  	%r59, %r54, 15;
	mul.lo.s32 	%r60, %r59, 784;
	mad.lo.s32 	%r61, %r58, 50176, %r57;
	add.s32 	%r62, %r61, %r60;
	cvt.u64.u32 	%rd9, %r62;
	add.s64 	%rd10, %rd1, %rd9;
	ld.global.nc.u32 	%r63, [%rd10];
	mov.u32 	%r64, _ZZ112fused_nn_conv2d_cast_fixed_point_multiply_add_cast_fixed_point_multiply_add_cast_12402219635377536017__1_kernel0E15pad_data_shared;
	add.s32 	%r7, %r64, %r6;
	st.shared.u32 	[%r7], %r63;
	add.s32 	%r65, %r54, 8;
	shr.u32 	%r66, %r65, 4;
	and.b32  	%r67, %r65, 15;
	mul.lo.s32 	%r68, %r67, 784;
	mad.lo.s32 	%r69, %r66, 50176, %r57;
	add.s32 	%r70, %r69, %r68;
	cvt.u64.u32 	%rd11, %r70;
	add.s64 	%rd12, %rd1, %rd11;
	ld.global.nc.u32 	%r71, [%rd12];
	st.shared.u32 	[%r7+896], %r71;
	add.s32 	%r72, %r54, 16;
	shr.u32 	%r73, %r72, 4;
	mad.lo.s32 	%r74, %r73, 50176, %r57;
	add.s32 	%r75, %r74, %r60;
	cvt.u64.u32 	%rd13, %r75;
	add.s64 	%rd14, %rd1, %rd13;
	ld.global.nc.u32 	%r76, [%rd14];
	st.shared.u32 	[%r7+1792], %r76;
	add.s32 	%r77, %r54, 24;
	shr.u32 	%r78, %r77, 4;
	mad.lo.s32 	%r79, %r78, 50176, %r57;
	add.s32 	%r80, %r79, %r68;
	cvt.u64.u32 	%rd15, %r80;
	add.s64 	%rd16, %rd1, %rd15;
	ld.global.nc.u32 	%r81, [%rd16];
	st.shared.u32 	[%r7+2688], %r81;
	shr.u32 	%r82, %r56, 2;
	mad.lo.s32 	%r8, %r54, 7, %r82;
	mad.lo.s32 	%r83, %r54, 28, %r56;
	mov.u32 	%r10, %ctaid.y;
	shl.b32 	%r84, %r10, 14;
	and.b32  	%r85, %r4, 12;
	or.b32  	%r11, %r85, %r84;
	setp.lt.u32 	%p6, %r8, 256;
	setp.lt.u32 	%p7, %r83, 1024;
	and.pred  	%p8, %p6, %p7;
	setp.lt.u32 	%p9, %r54, 37;
	and.pred  	%p1, %p8, %p9;
	mov.u32 	%r86, _ZZ112fused_nn_conv2d_cast_fixed_point_multiply_add_cast_fixed_point_multiply_add_cast_12402219635377536017__1_kernel0E18placeholder_shared;
	add.s32 	%r12, %r86, %r6;
	not.pred 	%p10, %p1;
	@%p10 bra 	$L__BB7_2;
	shl.b32 	%r87, %r8, 6;
	and.b32  	%r88, %r87, 15360;
	shl.b32 	%r89, %r8, 4;
	and.b32  	%r90, %r89, 240;
	add.s32 	%r91, %r11, %r88;
	add.s32 	%r92, %r91, %r90;
	cvt.u64.u32 	%rd17, %r92;
	add.s64 	%rd18, %rd2, %rd17;
	ld.global.nc.u32 	%r93, [%rd18];
	st.shared.u32 	[%r12], %r93;
$L__BB7_2:
	setp.lt.u32 	%p11, %r8, 200;
	setp.lt.u32 	%p12, %r83, 800;
	and.pred  	%p13, %p11, %p12;
	setp.lt.u32 	%p14, %r54, 29;
	and.pred  	%p2, %p13, %p14;
	not.pred 	%p15, %p2;
	@%p15 bra 	$L__BB7_4;
	shl.b32 	%r94, %r8, 6;
	add.s32 	%r95, %r94, 3584;
	and.b32  	%r96, %r95, 15360;
	shl.b32 	%r97, %r8, 4;
	and.b32  	%r98, %r97, 240;
	xor.b32  	%r99, %r98, 128;
	add.s32 	%r100, %r11, %r96;
	add.s32 	%r101, %r100, %r99;
	cvt.u64.u32 	%rd19, %r101;
	add.s64 	%rd20, %rd2, %rd19;
	ld.global.nc.u32 	%r102, [%rd20];
	st.shared.u32 	[%r12+896], %r102;
$L__BB7_4:
	setp.lt.u32 	%p16, %r8, 144;
	setp.lt.u32 	%p17, %r83, 576;
	and.pred  	%p18, %p16, %p17;
	setp.lt.u32 	%p19, %r54, 21;
	and.pred  	%p3, %p18, %p19;
	not.pred 	%p20, %p3;
	@%p20 bra 	$L__BB7_6;
	shl.b32 	%r103, %r8, 6;
	add.s32 	%r104, %r103, 7168;
	and.b32  	%r105, %r104, 15360;
	shl.b32 	%r106, %r8, 4;
	and.b32  	%r107, %r106, 240;
	add.s32 	%r108, %r11, %r105;
	add.s32 	%r109, %r108, %r107;
	cvt.u64.u32 	%rd21, %r109;
	add.s64 	%rd22, %rd2, %rd21;
	ld.global.nc.u32 	%r110, [%rd22];
	st.shared.u32 	[%r12+1792], %r110;
$L__BB7_6:
	setp.lt.u32 	%p21, %r8, 88;
	setp.lt.u32 	%p22, %r83, 352;
	and.pred  	%p23, %p21, %p22;
	setp.lt.u32 	%p24, %r54, 13;
	and.pred  	%p4, %p23, %p24;
	not.pred 	%p25, %p4;
	@%p25 bra 	$L__BB7_8;
	shl.b32 	%r111, %r8, 6;
	add.s32 	%r112, %r111, 10752;
	and.b32  	%r113, %r112, 15360;
	shl.b32 	%r114, %r8, 4;
	and.b32  	%r115, %r114, 240;
	xor.b32  	%r116, %r115, 128;
	add.s32 	%r117, %r11, %r113;
	add.s32 	%r118, %r117, %r116;
	cvt.u64.u32 	%rd23, %r118;
	add.s64 	%rd24, %rd2, %rd23;
	ld.global.nc.u32 	%r119, [%rd24];
	st.shared.u32 	[%r12+2688], %r119;
$L__BB7_8:
	setp.lt.u32 	%p26, %r8, 32;
	setp.lt.u32 	%p27, %r83, 128;
	and.pred  	%p28, %p26, %p27;
	setp.lt.u32 	%p29, %r54, 5;
	and.pred  	%p5, %p28, %p29;
	not.pred 	%p30, %p5;
	@%p30 bra 	$L__BB7_10;
	shl.b32 	%r120, %r8, 6;
	add.s32 	%r121, %r120, 14336;
	and.b32  	%r122, %r121, 15360;
	shl.b32 	%r123, %r8, 4;
	and.b32  	%r124, %r123, 240;
	add.s32 	%r125, %r11, %r122;
	add.s32 	%r126, %r125, %r124;
	cvt.u64.u32 	%rd25, %r126;
	add.s64 	%rd26, %rd2, %rd25;
	ld.global.nc.u32 	%r127, [%rd26];
	st.shared.u32 	[%r12+3584], %r127;
$L__BB7_10:
	shl.b32 	%r129, %r8, 6;
	shl.b32 	%r130, %r8, 4;
	and.b32  	%r131, %r130, 240;
	add.s32 	%r132, %r129, 3584;
	and.b32  	%r133, %r132, 15360;
	xor.b32  	%r134, %r131, 128;
	or.b32  	%r13, %r133, %r134;
	add.s32 	%r135, %r129, 7168;
	and.b32  	%r136, %r135, 15360;
	or.b32  	%r14, %r136, %r131;
	add.s32 	%r137, %r129, 10752;
	and.b32  	%r138, %r137, 15360;
	or.b32  	%r15, %r138, %r134;
	add.s32 	%r139, %r129, 14336;
	and.b32  	%r140, %r139, 15360;
	or.b32  	%r16, %r140, %r131;
	mov.b32 	%r2406, 0;
	cvt.u64.u32 	%rd29, %r4;
	cvt.u64.u32 	%rd30, %r5;
	add.s64 	%rd31, %rd30, %rd29;
	cvt.u64.u32 	%rd48, %r13;
	cvt.u64.u32 	%rd52, %r14;
	cvt.u64.u32 	%rd56, %r15;
	cvt.u64.u32 	%rd60, %r16;
	mov.u32 	%r2407, %r2406;
	mov.u32 	%r2408, %r2406;
	mov.u32 	%r2409, %r2406;
	mov.u32 	%r2410, %r2406;
	mov.u32 	%r2411, %r2406;
	mov.u32 	%r2412, %r2406;
	mov.u32 	%r2413, %r2406;
	mov.u32 	%r2414, %r2406;
	mov.u32 	%r2415, %r2406;
	mov.u32 	%r2416, %r2406;
	mov.u32 	%r2417, %r2406;
	mov.u32 	%r2418, %r2406;
	mov.u32 	%r2419, %r2406;
	mov.u32 	%r2420, %r2406;
	mov.u32 	%r2421, %r2406;
	mov.u32 	%r2422, %r2406;
$L__BB7_11:
	bar.sync 	0;
	mul.lo.s32 	%r141, %r2422, 12544;
	and.b32  	%r34, %r2422, 1;
	xor.b32  	%r142, %r34, 1;
	mul.lo.s32 	%r143, %r142, 3584;
	add.s32 	%r144, %r6, %r143;
	shr.u32 	%r145, %r54, 4;
	and.b32  	%r146, %r54, 15;
	mul.lo.s32 	%r147, %r146, 784;
	mad.lo.s32 	%r148, %r145, 50176, %r147;
	cvt.u64.u32 	%rd27, %r148;
	cvt.u64.u32 	%rd28, %r141;
	add.s64 	%rd32, %rd31, %rd28;
	add.s64 	%rd33, %rd32, %rd27;
	add.s64 	%rd34, %rd1, %rd33;
	ld.global.nc.u32 	%r149, [%rd34+12544];
	add.s32 	%r150, %r7, %r143;
	st.shared.u32 	[%r150], %r149;
	add.s32 	%r151, %r54, 8;
	shr.u32 	%r152, %r151, 4;
	and.b32  	%r153, %r151, 15;
	mul.lo.s32 	%r154, %r153, 784;
	mad.lo.s32 	%r155, %r152, 50176, %r154;
	cvt.u64.u32 	%rd35, %r155;
	add.s64 	%rd36, %rd32, %rd35;
	add.s64 	%rd37, %rd1, %rd36;
	ld.global.nc.u32 	%r156, [%rd37+12544];
	st.shared.u32 	[%r150+896], %r156;
	add.s32 	%r157, %r54, 16;
	shr.u32 	%r158, %r157, 4;
	mad.lo.s32 	%r159, %r158, 50176, %r147;
	cvt.u64.u32 	%rd38, %r159;
	add.s64 	%rd39, %rd32, %rd38;
	add.s64 	%rd40, %rd1, %rd39;
	ld.global.nc.u32 	%r160, [%rd40+12544];
	st.shared.u32 	[%r150+1792], %r160;
	add.s32 	%r161, %r54, 24;
	shr.u32 	%r162, %r161, 4;
	mad.lo.s32 	%r163, %r162, 50176, %r154;
	cvt.u64.u32 	%rd41, %r163;
	add.s64 	%rd42, %rd32, %rd41;
	add.s64 	%rd43, %rd1, %rd42;
	ld.global.nc.u32 	%r164, [%rd43+12544];
	st.shared.u32 	[%r150+2688], %r164;
	shl.b32 	%r165, %r2422, 9;
	not.b32 	%r166, %r165;
	and.b32  	%r167, %r166, 512;
	add.s32 	%r168, %r144, %r167;
	mov.u32 	%r169, _ZZ112fused_nn_conv2d_cast_fixed_point_multiply_add_cast_fixed_point_multiply_add_cast_12402219635377536017__1_kernel0E18placeholder_shared;
	add.s32 	%r35, %r169, %r168;
	@%p10 bra 	$L__BB7_13;
	mov.u32 	%r170, %tid.x;
	shr.u32 	%r171, %r170, 2;
	mad.lo.s32 	%r172, %r54, 7, %r171;
	shl.b32 	%r173, %r172, 6;
	and.b32  	%r174, %r173, 15360;
	shl.b32 	%r175, %r172, 4;
	and.b32  	%r176, %r175, 240;
	or.b32  	%r177, %r174, %r176;
	cvt.u64.u32 	%rd44, %r177;
	shl.b32 	%r178, %r2422, 8;
	add.s32 	%r179, %r11, %r178;
	cvt.u64.u32 	%rd45, %r179;
	add.s64 	%rd46, %rd45, %rd44;
	add.s64 	%rd47, %rd2, %rd46;
	ld.global.nc.u32 	%r180, [%rd47+256];
	st.shared.u32 	[%r35], %r180;
$L__BB7_13:
	@%p15 bra 	$L__BB7_15;
	shl.b32 	%r181, %r2422, 8;
	add.s32 	%r182, %r11, %r181;
	cvt.u64.u32 	%rd49, %r182;
	add.s64 	%rd50, %rd49, %rd48;
	add.s64 	%rd51, %rd2, %rd50;
	ld.global.nc.u32 	%r183, [%rd51+256];
	st.shared.u32 	[%r35+896], %r183;
$L__BB7_15:
	@%p20 bra 	$L__BB7_17;
	shl.b32 	%r184, %r2422, 8;
	add.s32 	%r185, %r11, %r184;
	cvt.u64.u32 	%rd53, %r185;
	add.s64 	%rd54, %rd53, %rd52;
	add.s64 	%rd55, %rd2, %rd54;
	ld.global.nc.u32 	%r186, [%rd55+256];
	st.shared.u32 	[%r35+1792], %r186;
$L__BB7_17:
	@%p25 bra 	$L__BB7_19;
	shl.b32 	%r187, %r2422, 8;
	add.s32 	%r188, %r11, %r187;
	cvt.u64.u32 	%rd57, %r188;
	add.s64 	%rd58, %rd57, %rd56;
	add.s64 	%rd59, %rd2, %rd58;
	ld.global.nc.u32 	%r189, [%rd59+256];
	st.shared.u32 	[%r35+2688], %r189;
$L__BB7_19:
	@%p30 bra 	$L__BB7_21;
	shl.b32 	%r190, %r2422, 8;
	add.s32 	%r191, %r11, %r190;
	cvt.u64.u32 	%rd61, %r191;
	add.s64 	%rd62, %rd61, %rd60;
	add.s64 	%rd63, %rd2, %rd62;
	ld.global.nc.u32 	%r192, [%rd63+256];
	st.shared.u32 	[%r35+3584], %r192;
$L__BB7_21:
	setp.eq.b32 	%p36, %r34, 1;
	selp.b32 	%r1218, 3584, 0, %p36;
	add.s32 	%r1219, %r1218, %r4;
	shl.b32 	%r1220, %r34, 12;
	shl.b32 	%r36, %r54, 8;
	add.s32 	%r1221, %r1220, %r36;
	mov.u32 	%r1222, _ZZ112fused_nn_conv2d_cast_fixed_point_multiply_add_cast_fixed_point_multiply_add_cast_12402219635377536017__1_kernel0E15pad_data_shared;
	add.s32 	%r1223, %r1222, %r1219;
	ld.shared.u32 	%r194, [%r1223];
	mov.u32 	%r1224, _ZZ112fused_nn_conv2d_cast_fixed_point_multiply_add_cast_fixed_point_multiply_add_cast_12402219635377536017__1_kernel0E18placeholder_shared;
	add.s32 	%r1225, %r1224, %r1221;
	ld.shared.u32 	%r195, [%r1225];
	// begin inline asm
	dp4a.s32.s32 %r193, %r194, %r195, %r2421;
	// end inline asm
	ld.shared.u32 	%r198, [%r1223+1792];
	ld.shared.u32 	%r199, [%r1225];
	// begin inline asm
	dp4a.s32.s32 %r197, %r198, %r199, %r2413;
	// end inline asm
	ld.shared.u32 	%r202, [%r1223];
	ld.shared.u32 	%r203, [%r1225+2048];
	// begin inline asm
	dp4a.s32.s32 %r201, %r202, %r203, %r2417;
	// end inline asm
	ld.shared.u32 	%r206, [%r1223+1792];
	ld.shared.u32 	%r207, [%r1225+2048];
	// begin inline asm
	dp4a.s32.s32 %r205, %r206, %r207, %r2409;
	// end inline asm
	ld.shared.u32 	%r210, [%r1223];
	ld.shared.u32 	%r211, [%r1225+4];
	// begin inline asm
	dp4a.s32.s32 %r209, %r210, %r211, %r2420;
	// end inline asm
	ld.shared.u32 	%r214, [%r1223+1792];
	ld.shared.u32 	%r215, [%r1225+4];
	// begin inline asm
	dp4a.s32.s32 %r213, %r214, %r215, %r2412;
	// end inline asm
	ld.shared.u32 	%r218, [%r1223];
	ld.shared.u32 	%r219, [%r1225+2052];
	// begin inline asm
	dp4a.s32.s32 %r217, %r218, %r219, %r2416;
	// end inline asm
	ld.shared.u32 	%r222, [%r1223+1792];
	ld.shared.u32 	%r223, [%r1225+2052];
	// begin inline asm
	dp4a.s32.s32 %r221, %r222, %r223, %r2408;
	// end inline asm
	ld.shared.u32 	%r226, [%r1223];
	ld.shared.u32 	%r227, [%r1225+8];
	// begin inline asm
	dp4a.s32.s32 %r225, %r226, %r227, %r2419;
	// end inline asm
	ld.shared.u32 	%r230, [%r1223+1792];
	ld.shared.u32 	%r231, [%r1225+8];
	// begin inline asm
	dp4a.s32.s32 %r229, %r230, %r231, %r2411;
	// end inline asm
	ld.shared.u32 	%r234, [%r1223];
	ld.shared.u32 	%r235, [%r1225+2056];
	// begin inline asm
	dp4a.s32.s32 %r233, %r234, %r235, %r2415;
	// end inline asm
	ld.shared.u32 	%r238, [%r1223+1792];
	ld.shared.u32 	%r239, [%r1225+2056];
	// begin inline asm
	dp4a.s32.s32 %r237, %r238, %r239, %r2407;
	// end inline asm
	ld.shared.u32 	%r242, [%r1223];
	ld.shared.u32 	%r243, [%r1225+12];
	// begin inline asm
	dp4a.s32.s32 %r241, %r242, %r243, %r2418;
	// end inline asm
	ld.shared.u32 	%r246, [%r1223+1792];
	ld.shared.u32 	%r247, [%r1225+12];
	// begin inline asm
	dp4a.s32.s32 %r245, %r246, %r247, %r2410;
	// end inline asm
	ld.shared.u32 	%r250, [%r1223];
	ld.shared.u32 	%r251, [%r1225+2060];
	// begin inline asm
	dp4a.s32.s32 %r249, %r250, %r251, %r2414;
	// end inline asm
	ld.shared.u32 	%r254, [%r1223+1792];
	ld.shared.u32 	%r255, [%r1225+2060];
	// begin inline asm
	dp4a.s32.s32 %r253, %r254, %r255, %r2406;
	// end inline asm
	ld.shared.u32 	%r258, [%r1223+112];
	ld.shared.u32 	%r259, [%r1225+16];
	// begin inline asm
	dp4a.s32.s32 %r257, %r258, %r259, %r193;
	// end inline asm
	ld.shared.u32 	%r262, [%r1223+1904];
	ld.shared.u32 	%r263, [%r1225+16];
	// begin inline asm
	dp4a.s32.s32 %r261, %r262, %r263, %r197;
	// end inline asm
	ld.shared.u32 	%r266, [%r1223+112];
	ld.shared.u32 	%r267, [%r1225+2064];
	// begin inline asm
	dp4a.s32.s32 %r265, %r266, %r267, %r201;
	// end inline asm
	ld.shared.u32 	%r270, [%r1223+1904];
	ld.shared.u32 	%r271, [%r1225+2064];
	// begin inline asm
	dp4a.s32.s32 %r269, %r270, %r271, %r205;
	// end inline asm
	ld.shared.u32 	%r274, [%r1223+112];
	ld.shared.u32 	%r275, [%r1225+20];
	// begin inline asm
	dp4a.s32.s32 %r273, %r274, %r275, %r209;
	// end inline asm
	ld.shared.u32 	%r278, [%r1223+1904];
	ld.shared.u32 	%r279, [%r1225+20];
	// begin inline asm
	dp4a.s32.s32 %r277, %r278, %r279, %r213;
	// end inline asm
	ld.shared.u32 	%r282, [%r1223+112];
	ld.shared.u32 	%r283, [%r1225+2068];
	// begin inline asm
	dp4a.s32.s32 %r281, %r282, %r283, %r217;
	// end inline asm
	ld.shared.u32 	%r286, [%r1223+1904];
	ld.shared.u32 	%r287, [%r1225+2068];
	// begin inline asm
	dp4a.s32.s32 %r285, %r286, %r287, %r221;
	// end inline asm
	ld.shared.u32 	%r290, [%r1223+112];
	ld.shared.u32 	%r291, [%r1225+24];
	// begin inline asm
	dp4a.s32.s32 %r289, %r290, %r291, %r225;
	// end inline asm
	ld.shared.u32 	%r294, [%r1223+1904];
	ld.shared.u32 	%r295, [%r1225+24];
	// begin inline asm
	dp4a.s32.s32 %r293, %r294, %r295, %r229;
	// end inline asm
	ld.shared.u32 	%r298, [%r1223+112];
	ld.shared.u32 	%r299, [%r1225+2072];
	// begin inline asm
	dp4a.s32.s32 %r297, %r298, %r299, %r233;
	// end inline asm
	ld.shared.u32 	%r302, [%r1223+1904];
	ld.shared.u32 	%r303, [%r1225+2072];
	// begin inline asm
	dp4a.s32.s32 %r301, %r302, %r303, %r237;
	// end inline asm
	ld.shared.u32 	%r306, [%r1223+112];
	ld.shared.u32 	%r307, [%r1225+28];
	// begin inline asm
	dp4a.s32.s32 %r305, %r306, %r307, %r241;
	// end inline asm
	ld.shared.u32 	%r310, [%r1223+1904];
	ld.shared.u32 	%r311, [%r1225+28];
	// begin inline asm
	dp4a.s32.s32 %r309, %r310, %r311, %r245;
	// end inline asm
	ld.shared.u32 	%r314, [%r1223+112];
	ld.shared.u32 	%r315, [%r1225+2076];
	// begin inline asm
	dp4a.s32.s32 %r313, %r314, %r315, %r249;
	// end inline asm
	ld.shared.u32 	%r318, [%r1223+1904];
	ld.shared.u32 	%r319, [%r1225+2076];
	// begin inline asm
	dp4a.s32.s32 %r317, %r318, %r319, %r253;
	// end inline asm
	ld.shared.u32 	%r322, [%r1223+224];
	ld.shared.u32 	%r323, [%r1225+32];
	// begin inline asm
	dp4a.s32.s32 %r321, %r322, %r323, %r257;
	// end inline asm
	ld.shared.u32 	%r326, [%r1223+2016];
	ld.shared.u32 	%r327, [%r1225+32];
	// begin inline asm
	dp4a.s32.s32 %r325, %r326, %r327, %r261;
	// end inline asm
	ld.shared.u32 	%r330, [%r1223+224];
	ld.shared.u32 	%r331, [%r1225+2080];
	// begin inline asm
	dp4a.s32.s32 %r329, %r330, %r331, %r265;
	// end inline asm
	ld.shared.u32 	%r334, [%r1223+2016];
	ld.shared.u32 	%r335, [%r1225+2080];
	// begin inline asm
	dp4a.s32.s32 %r333, %r334, %r335, %r269;
	// end inline asm
	ld.shared.u32 	%r338, [%r1223+224];
	ld.shared.u32 	%r339, [%r1225+36];
	// begin inline asm
	dp4a.s32.s32 %r337, %r338, %r339, %r273;
	// end inline asm
	ld.shared.u32 	%r342, [%r1223+2016];
	ld.shared.u32 	%r343, [%r1225+36];
	// begin inline asm
	dp4a.s32.s32 %r341, %r342, %r343, %r277;
	// end inline asm
	ld.shared.u32 	%r346, [%r1223+224];
	ld.shared.u32 	%r347, [%r1225+2084];
	// begin inline asm
	dp4a.s32.s32 %r345, %r346, %r347, %r281;
	// end inline asm
	ld.shared.u32 	%r350, [%r1223+2016];
	ld.shared.u32 	%r351, [%r1225+2084];
	// begin inline asm
	dp4a.s32.s32 %r349, %r350, %r351, %r285;
	// end inline asm
	ld.shared.u32 	%r354, [%r1223+224];
	ld.shared.u32 	%r355, [%r1225+40];
	// begin inline asm
	dp4a.s32.s32 %r353, %r354, %r355, %r289;
	// end inline asm
	ld.shared.u32 	%r358, [%r1223+2016];
	ld.shared.u32 	%r359, [%r1225+40];
	// begin inline asm
	dp4a.s32.s32 %r357, %r358, %r359, %r293;
	// end inline asm
	ld.shared.u32 	%r362, [%r1223+224];
	ld.shared.u32 	%r363, [%r1225+2088];
	// begin inline asm
	dp4a.s32.s32 %r361, %r362, %r363, %r297;
	// end inline asm
	ld.shared.u32 	%r366, [%r1223+2016];
	ld.shared.u32 	%r367, [%r1225+2088];
	// begin inline asm
	dp4a.s32.s32 %r365, %r366, %r367, %r301;
	// end inline asm
	ld.shared.u32 	%r370, [%r1223+224];
	ld.shared.u32 	%r371, [%r1225+44];
	// begin inline asm
	dp4a.s32.s32 %r369, %r370, %r371, %r305;
	// end inline asm
	ld.shared.u32 	%r374, [%r1223+2016];
	ld.shared.u32 	%r375, [%r1225+44];
	// begin inline asm
	dp4a.s32.s32 %r373, %r374, %r375, %r309;
	// end inline asm
	ld.shared.u32 	%r378, [%r1223+224];
	ld.shared.u32 	%r379, [%r1225+2092];
	// begin inline asm
	dp4a.s32.s32 %r377, %r378, %r379, %r313;
	// end inline asm
	ld.shared.u32 	%r382, [%r1223+2016];
	ld.shared.u32 	%r383, [%r1225+2092];
	// begin inline asm
	dp4a.s32.s32 %r381, %r382, %r383, %r317;
	// end inline asm
	ld.shared.u32 	%r386, [%r1223+336];
	ld.shared.u32 	%r387, [%r1225+48];
	// begin inline asm
	dp4a.s32.s32 %r385, %r386, %r387, %r321;
	// end inline asm
	ld.shared.u32 	%r390, [%r1223+2128];
	ld.shared.u32 	%r391, [%r1225+48];
	// begin inline asm
	dp4a.s32.s32 %r389, %r390, %r391, %r325;
	// end inline asm
	ld.shared.u32 	%r394, [%r1223+336];
	ld.shared.u32 	%r395, [%r1225+2096];
	// begin inline asm
	dp4a.s32.s32 %r393, %r394, %r395, %r329;
	// end inline asm
	ld.shared.u32 	%r398, [%r1223+2128];
	ld.shared.u32 	%r399, [%r1225+2096];
	// begin inline asm
	dp4a.s32.s32 %r397, %r398, %r399, %r333;
	// end inline asm
	ld.shared.u32 	%r402, [%r1223+336];
	ld.shared.u32 	%r403, [%r1225+52];
	// begin inline asm
	dp4a.s32.s32 %r401, %r402, %r403, %r337;
	// end inline asm
	ld.shared.u32 	%r406, [%r1223+2128];
	ld.shared.u32 	%r407, [%r1225+52];
	// begin inline asm
	dp4a.s32.s32 %r405, %r406, %r407, %r341;
	// end inline asm
	ld.shared.u32 	%r410, [%r1223+336];
	ld.shared.u32 	%r411, [%r1225+2100];
	// begin inline asm
	dp4a.s32.s32 %r409, %r410, %r411, %r345;
	// end inline asm
	ld.shared.u32 	%r414, [%r1223+2128];
	ld.shared.u32 	%r415, [%r1225+2100];
	// begin inline asm
	dp4a.s32.s32 %r413, %r414, %r415, %r349;
	// end inline asm
	ld.shared.u32 	%r418, [%r1223+336];
	ld.shared.u32 	%r419, [%r1225+56];
	// begin inline asm
	dp4a.s32.s32 %r417, %r418, %r419, %r353;
	// end inline asm
	ld.shared.u32 	%r422, [%r1223+2128];
	ld.shared.u32 	%r423, [%r1225+56];
	// begin inline asm
	dp4a.s32.s32 %r421, %r422, %r423, %r357;
	// end inline asm
	ld.shared.u32 	%r426, [%r1223+336];
	ld.shared.u32 	%r427, [%r1225+2104];
	// begin inline asm
	dp4a.s32.s32 %r425, %r426, %r427, %r361;
	// end inline asm
	ld.shared.u32 	%r430, [%r1223+2128];
	ld.shared.u32 	%r431, [%r1225+2104];
	// begin inline asm
	dp4a.s32.s32 %r429, %r430, %r431, %r365;
	// end inline asm
	ld.shared.u32 	%r434, [%r1223+336];
	ld.shared.u32 	%r435, [%r1225+60];
	// begin inline asm
	dp4a.s32.s32 %r433, %r434, %r435, %r369;
	// end inline asm
	ld.shared.u32 	%r438, [%r1223+2128];
	ld.shared.u32 	%r439, [%r1225+60];
	// begin inline asm
	dp4a.s32.s32 %r437, %r438, %r439, %r373;
	// end inline asm
	ld.shared.u32 	%r442, [%r1223+336];
	ld.shared.u32 	%r443, [%r1225+2108];
	// begin inline asm
	dp4a.s32.s32 %r441, %r442, %r443, %r377;
	// end inline asm
	ld.shared.u32 	%r446, [%r1223+2128];
	ld.shared.u32 	%r447, [%r1225+2108];
	// begin inline asm
	dp4a.s32.s32 %r445, %r446, %r447, %r381;
	// end inline asm
	ld.shared.u32 	%r450, [%r1223+448];
	ld.shared.u32 	%r451, [%r1225+64];
	// begin inline asm
	dp4a.s32.s32 %r449, %r450, %r451, %r385;
	// end inline asm
	ld.shared.u32 	%r454, [%r1223+2240];
	ld.shared.u32 	%r455, [%r1225+64];
	// begin inline asm
	dp4a.s32.s32 %r453, %r454, %r455, %r389;
	// end inline asm
	ld.shared.u32 	%r458, [%r1223+448];
	ld.shared.u32 	%r459, [%r1225+2112];
	// begin inline asm
	dp4a.s32.s32 %r457, %r458, %r459, %r393;
	// end inline asm
	ld.shared.u32 	%r462, [%r1223+2240];
	ld.shared.u32 	%r463, [%r1225+2112];
	// begin inline asm
	dp4a.s32.s32 %r461, %r462, %r463, %r397;
	// end inline asm
	ld.shared.u32 	%r466, [%r1223+448];
	ld.shared.u32 	%r467, [%r1225+68];
	// begin inline asm
	dp4a.s32.s32 %r465, %r466, %r467, %r401;
	// end inline asm
	ld.shared.u32 	%r470, [%r1223+2240];
	ld.shared.u32 	%r471, [%r1225+68];
	// begin inline asm
	dp4a.s32.s32 %r469, %r470, %r471, %r405;
	// end inline asm
	ld.shared.u32 	%r474, [%r1223+448];
	ld.shared.u32 	%r475, [%r1225+2116];
	// begin inline asm
	dp4a.s32.s32 %r473, %r474, %r475, %r409;
	// end inline asm
	ld.shared.u32 	%r478, [%r1223+2240];
	ld.shared.u32 	%r479, [%r1225+2116];
	// begin inline asm
	dp4a.s32.s32 %r477, %r478, %r479, %r413;
	// end inline asm
	ld.shared.u32 	%r482, [%r1223+448];
	ld.shared.u32 	%r483, [%r1225+72];
	// begin inline asm
	dp4a.s32.s32 %r481, %r482, %r483, %r417;
	// end inline asm
	ld.shared.u32 	%r486, [%r1223+2240];
	ld.shared.u32 	%r487, [%r1225+72];
	// begin inline asm
	dp4a.s32.s32 %r485, %r486, %r487, %r421;
	// end inline asm
	ld.shared.u32 	%r490, [%r1223+448];
	ld.shared.u32 	%r491, [%r1225+2120];
	// begin inline asm
	dp4a.s32.s32 %r489, %r490, %r491, %r425;
	// end inline asm
	ld.shared.u32 	%r494, [%r1223+2240];
	ld.shared.u32 	%r495, [%r1225+2120];
	// begin inline asm
	dp4a.s32.s32 %r493, %r494, %r495, %r429;
	// end inline asm
	ld.shared.u32 	%r498, [%r1223+448];
	ld.shared.u32 	%r499, [%r1225+76];
	// begin inline asm
	dp4a.s32.s32 %r497, %r498, %r499, %r433;
	// end inline asm
	ld.shared.u32 	%r502, [%r1223+2240];
	ld.shared.u32 	%r503, [%r1225+76];
	// begin inline asm
	dp4a.s32.s32 %r501, %r502, %r503, %r437;
	// end inline asm
	ld.shared.u32 	%r506, [%r1223+448];
	ld.shared.u32 	%r507, [%r1225+2124];
	// begin inline asm
	dp4a.s32.s32 %r505, %r506, %r507, %r441;
	// end inline asm
	ld.shared.u32 	%r510, [%r1223+2240];
	ld.shared.u32 	%r511, [%r1225+2124];
	// begin inline asm
	dp4a.s32.s32 %r509, %r510, %r511, %r445;
	// end inline asm
	ld.shared.u32 	%r514, [%r1223+560];
	ld.shared.u32 	%r515, [%r1225+80];
	// begin inline asm
	dp4a.s32.s32 %r513, %r514, %r515, %r449;
	// end inline asm
	ld.shared.u32 	%r518, [%r1223+2352];
	ld.shared.u32 	%r519, [%r1225+80];
	// begin inline asm
	dp4a.s32.s32 %r517, %r518, %r519, %r453;
	// end inline asm
	ld.shared.u32 	%r522, [%r1223+560];
	ld.shared.u32 	%r523, [%r1225+2128];
	// begin inline asm
	dp4a.s32.s32 %r521, %r522, %r523, %r457;
	// end inline asm
	ld.shared.u32 	%r526, [%r1223+2352];
	ld.shared.u32 	%r527, [%r1225+2128];
	// begin inline asm
	dp4a.s32.s32 %r525, %r526, %r527, %r461;
	// end inline asm
	ld.shared.u32 	%r530, [%r1223+560];
	ld.shared.u32 	%r531, [%r1225+84];
	// begin inline asm
	dp4a.s32.s32 %r529, %r530, %r531, %r465;
	// end inline asm
	ld.shared.u32 	%r534, [%r1223+2352];
	ld.shared.u32 	%r535, [%r1225+84];
	// begin inline asm
	dp4a.s32.s32 %r533, %r534, %r535, %r469;
	// end inline asm
	ld.shared.u32 	%r538, [%r1223+560];
	ld.shared.u32 	%r539, [%r1225+2132];
	// begin inline asm
	dp4a.s32.s32 %r537, %r538, %r539, %r473;
	// end inline asm
	ld.shared.u32 	%r542, [%r1223+2352];
	ld.shared.u32 	%r543, [%r1225+2132];
	// begin inline asm
	dp4a.s32.s32 %r541, %r542, %r543, %r477;
	// end inline asm
	ld.shared.u32 	%r546, [%r1223+560];
	ld.shared.u32 	%r547, [%r1225+88];
	// begin inline asm
	dp4a.s32.s32 %r545, %r546, %r547, %r481;
	// end inline asm
	ld.shared.u32 	%r550, [%r1223+2352];
	ld.shared.u32 	%r551, [%r1225+88];
	// begin inline asm
	dp4a.s32.s32 %r549, %r550, %r551, %r485;
	// end inline asm
	ld.shared.u32 	%r554, [%r1223+560];
	ld.shared.u32 	%r555, [%r1225+2136];
	// begin inline asm
	dp4a.s32.s32 %r553, %r554, %r555, %r489;
	// end inline asm
	ld.shared.u32 	%r558, [%r1223+2352];
	ld.shared.u32 	%r559, [%r1225+2136];
	// begin inline asm
	dp4a.s32.s32 %r557, %r558, %r559, %r493;
	// end inline asm
	ld.shared.u32 	%r562, [%r1223+560];
	ld.shared.u32 	%r563, [%r1225+92];
	// begin inline asm
	dp4a.s32.s32 %r561, %r562, %r563, %r497;
	// end inline asm
	ld.shared.u32 	%r566, [%r1223+2352];
	ld.shared.u32 	%r567, [%r1225+92];
	// begin inline asm
	dp4a.s32.s32 %r565, %r566, %r567, %r501;
	// end inline asm
	ld.shared.u32 	%r570, [%r1223+560];
	ld.shared.u32 	%r571, [%r1225+2140];
	// begin inline asm
	dp4a.s32.s32 %r569, %r570, %r571, %r505;
	// end inline asm
	ld.shared.u32 	%r574, [%r1223+2352];
	ld.shared.u32 	%r575, [%r1225+2140];
	// begin inline asm
	dp4a.s32.s32 %r573, %r574, %r575, %r509;
	// end inline asm
	ld.shared.u32 	%r578, [%r1223+672];
	ld.shared.u32 	%r579, [%r1225+96];
	// begin inline asm
	dp4a.s32.s32 %r577, %r578, %r579, %r513;
	// end inline asm
	ld.shared.u32 	%r582, [%r1223+2464];
	ld.shared.u32 	%r583, [%r1225+96];
	// begin inline asm
	dp4a.s32.s32 %r581, %r582, %r583, %r517;
	// end inline asm
	ld.shared.u32 	%r586, [%r1223+672];
	ld.shared.u32 	%r587, [%r1225+2144];
	// begin inline asm
	dp4a.s32.s32 %r585, %r586, %r587, %r521;
	// end inline asm
	ld.shared.u32 	%r590, [%r1223+2464];
	ld.shared.u32 	%r591, [%r1225+2144];
	// begin inline asm
	dp4a.s32.s32 %r589, %r590, %r591, %r525;
	// end inline asm
	ld.shared.u32 	%r594, [%r1223+672];
	ld.shared.u32 	%r595, [%r1225+100];
	// begin inline asm
	dp4a.s32.s32 %r593, %r594, %r595, %r529;
	// end inline asm
	ld.shared.u32 	%r598, [%r1223+2464];
	ld.shared.u32 	%r599, [%r1225+100];
	// begin inline asm
	dp4a.s32.s32 %r597, %r598, %r599, %r533;
	// end inline asm
	ld.shared.u32 	%r602, [%r1223+672];
	ld.shared.u32 	%r603, [%r1225+2148];
	// begin inline asm
	dp4a.s32.s32 %r601, %r602, %r603, %r537;
	// end inline asm
	ld.shared.u32 	%r606, [%r1223+2464];
	ld.shared.u32 	%r607, [%r1225+2148];
	// begin inline asm
	dp4a.s32.s32 %r605, %r606, %r607, %r541;
	// end inline asm
	ld.shared.u32 	%r610, [%r1223+672];
	ld.shared.u32 	%r611, [%r1225+104];
	// begin inline asm
	dp4a.s32.s32 %r609, %r610, %r611, %r545;
	// end inline asm
	ld.shared.u32 	%r614, [%r1223+2464];
	ld.shared.u32 	%r615, [%r1225+104];
	// begin inline asm
	dp4a.s32.s32 %r613, %r614, %r615, %r549;
	// end inline asm
	ld.shared.u32 	%r618, [%r1223+672];
	ld.shared.u32 	%r619, [%r1225+2152];
	// begin inline asm
	dp4a.s32.s32 %r617, %r618, %r619, %r553;
	// end inline asm
	ld.shared.u32 	%r622, [%r1223+2464];
	ld.shared.u32 	%r623, [%r1225+2152];
	// begin inline asm
	dp4a.s32.s32 %r621, %r622, %r623, %r557;
	// end inline asm
	ld.shared.u32 	%r626, [%r1223+672];
	ld.shared.u32 	%r627, [%r1225+108];
	// begin inline asm
	dp4a.s32.s32 %r625, %r626, %r627, %r561;
	// end inline asm
	ld.shared.u32 	%r630, [%r1223+2464];
	ld.shared.u32 	%r631, [%r1225+108];
	// begin inline asm
	dp4a.s32.s32 %r629, %r630, %r631, %r565;
	// end inline asm
	ld.shared.u32 	%r634, [%r1223+672];
	ld.shared.u32 	%r635, [%r1225+2156];
	// begin inline asm
	dp4a.s32.s32 %r633, %r634, %r635, %r569;
	// end inline asm
	ld.shared.u32 	%r638, [%r1223+2464];
	ld.shared.u32 	%r639, [%r1225+2156];
	// begin inline asm
	dp4a.s32.s32 %r637, %r638, %r639, %r573;
	// end inline asm
	ld.shared.u32 	%r642, [%r1223+784];
	ld.shared.u32 	%r643, [%r1225+112];
	// begin inline asm
	dp4a.s32.s32 %r641, %r642, %r643, %r577;
	// end inline asm
	ld.shared.u32 	%r646, [%r1223+2576];
	ld.shared.u32 	%r647, [%r1225+112];
	// begin inline asm
	dp4a.s32.s32 %r645, %r646, %r647, %r581;
	// end inline asm
	ld.shared.u32 	%r650, [%r1223+784];
	ld.shared.u32 	%r651, [%r1225+2160];
	// begin inline asm
	dp4a.s32.s32 %r649, %r650, %r651, %r585;
	// end inline asm
	ld.shared.u32 	%r654, [%r1223+2576];
	ld.shared.u32 	%r655, [%r1225+2160];
	// begin inline asm
	dp4a.s32.s32 %r653, %r654, %r655, %r589;
	// end inline asm
	ld.shared.u32 	%r658, [%r1223+784];
	ld.shared.u32 	%r659, [%r1225+116];
	// begin inline asm
	dp4a.s32.s32 %r657, %r658, %r659, %r593;
	// end inline asm
	ld.shared.u32 	%r662, [%r1223+2576];
	ld.shared.u32 	%r663, [%r1225+116];
	// begin inline asm
	dp4a.s32.s32 %r661, %r662, %r663, %r597;
	// end inline asm
	ld.shared.u32 	%r666, [%r1223+784];
	ld.shared.u32 	%r667, [%r1225+2164];
	// begin inline asm
	dp4a.s32.s32 %r665, %r666, %r667, %r601;
	// end inline asm
	ld.shared.u32 	%r670, [%r1223+2576];
	ld.shared.u32 	%r671, [%r1225+2164];
	// begin inline asm
	dp4a.s32.s32 %r669, %r670, %r671, %r605;
	// end inline asm
	ld.shared.u32 	%r674, [%r1223+784];
	ld.shared.u32 	%r675, [%r1225+120];
	// begin inline asm
	dp4a.s32.s32 %r673, %r674, %r675, %r609;
	// end inline asm
	ld.shared.u32 	%r678, [%r1223+2576];
	ld.shared.u32 	%r679, [%r1225+120];
	// begin inline asm
	dp4a.s32.s32 %r677, %r678, %r679, %r613;
	// end inline asm
	ld.shared.u32 	%r682, [%r1223+784];
	ld.shared.u32 	%r683, [%r1225+2168];
	// begin inline asm
	dp4a.s32.s32 %r681, %r682, %r683, %r617;
	// end inline asm
	ld.shared.u32 	%r686, [%r1223+2576];
	ld.shared.u32 	%r687, [%r1225+2168];
	// begin inline asm
	dp4a.s32.s32 %r685, %r686, %r687, %r621;
	// end inline asm
	ld.shared.u32 	%r690, [%r1223+784];
	ld.shared.u32 	%r691, [%r1225+124];
	// begin inline asm
	dp4a.s32.s32 %r689, %r690, %r691, %r625;
	// end inline asm
	ld.shared.u32 	%r694, [%r1223+2576];
	ld.shared.u32 	%r695, [%r1225+124];
	// begin inline asm
	dp4a.s32.s32 %r693, %r694, %r695, %r629;
	// end inline asm
	ld.shared.u32 	%r698, [%r1223+784];
	ld.shared.u32 	%r699, [%r1225+2172];
	// begin inline asm
	dp4a.s32.s32 %r697, %r698, %r699, %r633;
	// end inline asm
	ld.shared.u32 	%r702, [%r1223+2576];
	ld.shared.u32 	%r703, [%r1225+2172];
	// begin inline asm
	dp4a.s32.s32 %r701, %r702, %r703, %r637;
	// end inline asm
	ld.shared.u32 	%r706, [%r1223+896];
	ld.shared.u32 	%r707, [%r1225+128];
	// begin inline asm
	dp4a.s32.s32 %r705, %r706, %r707, %r641;
	// end inline asm
	ld.shared.u32 	%r710, [%r1223+2688];
	ld.shared.u32 	%r711, [%r1225+128];
	// begin inline asm
	dp4a.s32.s32 %r709, %r710, %r711, %r645;
	// end inline asm
	ld.shared.u32 	%r714, [%r1223+896];
	ld.shared.u32 	%r715, [%r1225+2176];
	// begin inline asm
	dp4a.s32.s32 %r713, %r714, %r715, %r649;
	// end inline asm
	ld.shared.u32 	%r718, [%r1223+2688];
	ld.shared.u32 	%r719, [%r1225+2176];
	// begin inline asm
	dp4a.s32.s32 %r717, %r718, %r719, %r653;
	// end inline asm
	ld.shared.u32 	%r722, [%r1223+896];
	ld.shared.u32 	%r723, [%r1225+132];
	// begin inline asm
	dp4a.s32.s32 %r721, %r722, %r723, %r657;
	// end inline asm
	ld.shared.u32 	%r726, [%r1223+2688];
	ld.shared.u32 	%r727, [%r1225+132];
	// begin inline asm
	dp4a.s32.s32 %r725, %r726, %r727, %r661;
	// end inline asm
	ld.shared.u32 	%r730, [%r1223+896];
	ld.shared.u32 	%r731, [%r1225+2180];
	// begin inline asm
	dp4a.s32.s32 %r729, %r730, %r731, %r665;
	// end inline asm
	ld.shared.u32 	%r734, [%r1223+2688];
	ld.shared.u32 	%r735, [%r1225+2180];
	// begin inline asm
	dp4a.s32.s32 %r733, %r734, %r735, %r669;
	// end inline asm
	ld.shared.u32 	%r738, [%r1223+896];
	ld.shared.u32 	%r739, [%r1225+136];
	// begin inline asm
	dp4a.s32.s32 %r737, %r738, %r739, %r673;
	// end inline asm
	ld.shared.u32 	%r742, [%r1223+2688];
	ld.shared.u32 	%r743, [%r1225+136];
	// begin inline asm
	dp4a.s32.s32 %r741, %r742, %r743, %r677;
	// end inline asm
	ld.shared.u32 	%r746, [%r1223+896];
	ld.shared.u32 	%r747, [%r1225+2184];
	// begin inline asm
	dp4a.s32.s32 %r745, %r746, %r747, %r681;
	// end inline asm
	ld.shared.u32 	%r750, [%r1223+2688];
	ld.shared.u32 	%r751, [%r1225+2184];
	// begin inline asm
	dp4a.s32.s32 %r749, %r750, %r751, %r685;
	// end inline asm
	ld.shared.u32 	%r754, [%r1223+896];
	ld.shared.u32 	%r755, [%r1225+140];
	// begin inline asm
	dp4a.s32.s32 %r753, %r754, %r755, %r689;
	// end inline asm
	ld.shared.u32 	%r758, [%r1223+2688];
	ld.shared.u32 	%r759, [%r1225+140];
	// begin inline asm
	dp4a.s32.s32 %r757, %r758, %r759, %r693;
	// end inline asm
	ld.shared.u32 	%r762, [%r1223+896];
	ld.shared.u32 	%r763, [%r1225+2188];
	// begin inline asm
	dp4a.s32.s32 %r761, %r762, %r763, %r697;
	// end inline asm
	ld.shared.u32 	%r766, [%r1223+2688];
	ld.shared.u32 	%r767, [%r1225+2188];
	// begin inline asm
	dp4a.s32.s32 %r765, %r766, %r767, %r701;
	// end inline asm
	ld.shared.u32 	%r770, [%r1223+1008];
	ld.shared.u32 	%r771, [%r1225+144];
	// begin inline asm
	dp4a.s32.s32 %r769, %r770, %r771, %r705;
	// end inline asm
	ld.shared.u32 	%r774, [%r1223+2800];
	ld.shared.u32 	%r775, [%r1225+144];
	// begin inline asm
	dp4a.s32.s32 %r773, %r774, %r775, %r709;
	// end inline asm
	ld.shared.u32 	%r778, [%r1223+1008];
	ld.shared.u32 	%r779, [%r1225+2192];
	// begin inline asm
	dp4a.s32.s32 %r777, %r778, %r779, %r713;
	// end inline asm
	ld.shared.u32 	%r782, [%r1223+2800];
	ld.shared.u32 	%r783, [%r1225+2192];
	// begin inline asm
	dp4a.s32.s32 %r781, %r782, %r783, %r717;
	// end inline asm
	ld.shared.u32 	%r786, [%r1223+1008];
	ld.shared.u32 	%r787, [%r1225+148];
	// begin inline asm
	dp4a.s32.s32 %r785, %r786, %r787, %r721;
	// end inline asm
	ld.shared.u32 	%r790, [%r1223+2800];
	ld.shared.u32 	%r791, [%r1225+148];
	// begin inline asm
	dp4a.s32.s32 %r789, %r790, %r791, %r725;
	// end inline asm
	ld.shared.u32 	%r794, [%r1223+1008];
	ld.shared.u32 	%r795, [%r1225+2196];
	// begin inline asm
	dp4a.s32.s32 %r793, %r794, %r795, %r729;
	// end inline asm
	ld.shared.u32 	%r798, [%r1223+2800];
	ld.shared.u32 	%r799, [%r1225+2196];
	// begin inline asm
	dp4a.s32.s32 %r797, %r798, %r799, %r733;
	// end inline asm
	ld.shared.u32 	%r802, [%r1223+1008];
	ld.shared.u32 	%r803, [%r1225+152];
	// begin inline asm
	dp4a.s32.s32 %r801, %r802, %r803, %r737;
	// end inline asm
	ld.shared.u32 	%r806, [%r1223+2800];
	ld.shared.u32 	%r807, [%r1225+152];
	// begin inline asm
	dp4a.s32.s32 %r805, %r806, %r807, %r741;
	// end inline asm
	ld.shared.u32 	%r810, [%r1223+1008];
	ld.shared.u32 	%r811, [%r1225+2200];
	// begin inline asm
	dp4a.s32.s32 %r809, %r810, %r811, %r745;
	// end inline asm
	ld.shared.u32 	%r814, [%r1223+2800];
	ld.shared.u32 	%r815, [%r1225+2200];
	// begin inline asm
	dp4a.s32.s32 %r813, %r814, %r815, %r749;
	// end inline asm
	ld.shared.u32 	%r818, [%r1223+1008];
	ld.shared.u32 	%r819, [%r1225+156];
	// begin inline asm
	dp4a.s32.s32 %r817, %r818, %r819, %r753;
	// end inline asm
	ld.shared.u32 	%r822, [%r1223+2800];
	ld.shared.u32 	%r823, [%r1225+156];
	// begin inline asm
	dp4a.s32.s32 %r821, %r822, %r823, %r757;
	// end inline asm
	ld.shared.u32 	%r826, [%r1223+1008];
	ld.shared.u32 	%r827, [%r1225+2204];
	// begin inline asm
	dp4a.s32.s32 %r825, %r826, %r827, %r761;
	// end inline asm
	ld.shared.u32 	%r830, [%r1223+2800];
	ld.shared.u32 	%r831, [%r1225+2204];
	// begin inline asm
	dp4a.s32.s32 %r829, %r830, %r831, %r765;
	// end inline asm
	ld.shared.u32 	%r834, [%r1223+1120];
	ld.shared.u32 	%r835, [%r1225+160];
	// begin inline asm
	dp4a.s32.s32 %r833, %r834, %r835, %r769;
	// end inline asm
	ld.shared.u32 	%r838, [%r1223+2912];
	ld.shared.u32 	%r839, [%r1225+160];
	// begin inline asm
	dp4a.s32.s32 %r837, %r838, %r839, %r773;
	// end inline asm
	ld.shared.u32 	%r842, [%r1223+1120];
	ld.shared.u32 	%r843, [%r1225+2208];
	// begin inline asm
	dp4a.s32.s32 %r841, %r842, %r843, %r777;
	// end inline asm
	ld.shared.u32 	%r846, [%r1223+2912];
	ld.shared.u32 	%r847, [%r1225+2208];
	// begin inline asm
	dp4a.s32.s32 %r845, %r846, %r847, %r781;
	// end inline asm
	ld.shared.u32 	%r850, [%r1223+1120];
	ld.shared.u32 	%r851, [%r1225+164];
	// begin inline asm
	dp4a.s32.s32 %r849, %r850, %r851, %r785;
	// end inline asm
	ld.shared.u32 	%r854, [%r1223+2912];
	ld.shared.u32 	%r855, [%r1225+164];
	// begin inline asm
	dp4a.s32.s32 %r853, %r854, %r855, %r789;
	// end inline asm
	ld.shared.u32 	%r858, [%r1223+1120];
	ld.shared.u32 	%r859, [%r1225+2212];
	// begin inline asm
	dp4a.s32.s32 %r857, %r858, %r859, %r793;
	// end inline asm
	ld.shared.u32 	%r862, [%r1223+2912];
	ld.shared.u32 	%r863, [%r1225+2212];
	// begin inline asm
	dp4a.s32.s32 %r861, %r862, %r863, %r797;
	// end inline asm
	ld.shared.u32 	%r866, [%r1223+1120];
	ld.shared.u32 	%r867, [%r1225+168];
	// begin inline asm
	dp4a.s32.s32 %r865, %r866, %r867, %r801;
	// end inline asm
	ld.shared.u32 	%r870, [%r1223+2912];
	ld.shared.u32 	%r871, [%r1225+168];
	// begin inline asm
	dp4a.s32.s32 %r869, %r870, %r871, %r805;
	// end inline asm
	ld.shared.u32 	%r874, [%r1223+1120];
	ld.shared.u32 	%r875, [%r1225+2216];
	// begin inline asm
	dp4a.s32.s32 %r873, %r874, %r875, %r809;
	// end inline asm
	ld.shared.u32 	%r878, [%r1223+2912];
	ld.shared.u32 	%r879, [%r1225+2216];
	// begin inline asm
	dp4a.s32.s32 %r877, %r878, %r879, %r813;
	// end inline asm
	ld.shared.u32 	%r882, [%r1223+1120];
	ld.shared.u32 	%r883, [%r1225+172];
	// begin inline asm
	dp4a.s32.s32 %r881, %r882, %r883, %r817;
	// end inline asm
	ld.shared.u32 	%r886, [%r1223+2912];
	ld.shared.u32 	%r887, [%r1225+172];
	// begin inline asm
	dp4a.s32.s32 %r885, %r886, %r887, %r821;
	// end inline asm
	ld.shared.u32 	%r890, [%r1223+1120];
	ld.shared.u32 	%r891, [%r1225+2220];
	// begin inline asm
	dp4a.s32.s32 %r889, %r890, %r891, %r825;
	// end inline asm
	ld.shared.u32 	%r894, [%r1223+2912];
	ld.shared.u32 	%r895, [%r1225+2220];
	// begin inline asm
	dp4a.s32.s32 %r893, %r894, %r895, %r829;
	// end inline asm
	ld.shared.u32 	%r898, [%r1223+1232];
	ld.shared.u32 	%r899, [%r1225+176];
	// begin inline asm
	dp4a.s32.s32 %r897, %r898, %r899, %r833;
	// end inline asm
	ld.shared.u32 	%r902, [%r1223+3024];
	ld.shared.u32 	%r903, [%r1225+176];
	// begin inline asm
	dp4a.s32.s32 %r901, %r902, %r903, %r837;
	// end inline asm
	ld.shared.u32 	%r906, [%r1223+1232];
	ld.shared.u32 	%r907, [%r1225+2224];
	// begin inline asm
	dp4a.s32.s32 %r905, %r906, %r907, %r841;
	// end inline asm
	ld.shared.u32 	%r910, [%r1223+3024];
	ld.shared.u32 	%r911, [%r1225+2224];
	// begin inline asm
	dp4a.s32.s32 %r909, %r910, %r911, %r845;
	// end inline asm
	ld.shared.u32 	%r914, [%r1223+1232];
	ld.shared.u32 	%r915, [%r1225+180];
	// begin inline asm
	dp4a.s32.s32 %r913, %r914, %r915, %r849;
	// end inline asm
	ld.shared.u32 	%r918, [%r1223+3024];
	ld.shared.u32 	%r919, [%r1225+180];
	// begin inline asm
	dp4a.s32.s32 %r917, %r918, %r919, %r853;
	// end inline asm
	ld.shared.u32 	%r922, [%r1223+1232];
	ld.shared.u32 	%r923, [%r1225+2228];
	// begin inline asm
	dp4a.s32.s32 %r921, %r922, %r923, %r857;
	// end inline asm
	ld.shared.u32 	%r926, [%r1223+3024];
	ld.shared.u32 	%r927, [%r1225+2228];
	// begin inline asm
	dp4a.s32.s32 %r925, %r926, %r927, %r861;
	// end inline asm
	ld.shared.u32 	%r930, [%r1223+1232];
	ld.shared.u32 	%r931, [%r1225+184];
	// begin inline asm
	dp4a.s32.s32 %r929, %r930, %r931, %r865;
	// end inline asm
	ld.shared.u32 	%r934, [%r1223+3024];
	ld.shared.u32 	%r935, [%r1225+184];
	// begin inline asm
	dp4a.s32.s32 %r933, %r934, %r935, %r869;
	// end inline asm
	ld.shared.u32 	%r938, [%r1223+1232];
	ld.shared.u32 	%r939, [%r1225+2232];
	// begin inline asm
	dp4a.s32.s32 %r937, %r938, %r939, %r873;
	// end inline asm
	ld.shared.u32 	%r942, [%r1223+3024];
	ld.shared.u32 	%r943, [%r1225+2232];
	// begin inline asm
	dp4a.s32.s32 %r941, %r942, %r943, %r877;
	// end inline asm
	ld.shared.u32 	%r946, [%r1223+1232];
	ld.shared.u32 	%r947, [%r1225+188];
	// begin inline asm
	dp4a.s32.s32 %r945, %r946, %r947, %r881;
	// end inline asm
	ld.shared.u32 	%r950, [%r1223+3024];
	ld.shared.u32 	%r951, [%r1225+188];
	// begin inline asm
	dp4a.s32.s32 %r949, %r950, %r951, %r885;
	// end inline asm
	ld.shared.u32 	%r954, [%r1223+1232];
	ld.shared.u32 	%r955, [%r1225+2236];
	// begin inline asm
	dp4a.s32.s32 %r953, %r954, %r955, %r889;
	// end inline asm
	ld.shared.u32 	%r958, [%r1223+3024];
	ld.shared.u32 	%r959, [%r1225+2236];
	// begin inline asm
	dp4a.s32.s32 %r957, %r958, %r959, %r893;
	// end inline asm
	ld.shared.u32 	%r962, [%r1223+1344];
	ld.shared.u32 	%r963, [%r1225+192];
	// begin inline asm
	dp4a.s32.s32 %r961, %r962, %r963, %r897;
	// end inline asm
	ld.shared.u32 	%r966, [%r1223+3136];
	ld.shared.u32 	%r967, [%r1225+192];
	// begin inline asm
	dp4a.s32.s32 %r965, %r966, %r967, %r901;
	// end inline asm
	ld.shared.u32 	%r970, [%r1223+1344];
	ld.shared.u32 	%r971, [%r1225+2240];
	// begin inline asm
	dp4a.s32.s32 %r969, %r970, %r971, %r905;
	// end inline asm
	ld.shared.u32 	%r974, [%r1223+3136];
	ld.shared.u32 	%r975, [%r1225+2240];
	// begin inline asm
	dp4a.s32.s32 %r973, %r974, %r975, %r909;
	// end inline asm
	ld.shared.u32 	%r978, [%r1223+1344];
	ld.shared.u32 	%r979, [%r1225+196];
	// begin inline asm
	dp4a.s32.s32 %r977, %r978, %r979, %r913;
	// end inline asm
	ld.shared.u32 	%r982, [%r1223+3136];
	ld.shared.u32 	%r983, [%r1225+196];
	// begin inline asm
	dp4a.s32.s32 %r981, %r982, %r983, %r917;
	// end inline asm
	ld.shared.u32 	%r986, [%r1223+1344];
	ld.shared.u32 	%r987, [%r1225+2244];
	// begin inline asm
	dp4a.s32.s32 %r985, %r986, %r987, %r921;
	// end inline asm
	ld.shared.u32 	%r990, [%r1223+3136];
	ld.shared.u32 	%r991, [%r1225+2244];
	// begin inline asm
	dp4a.s32.s32 %r989, %r990, %r991, %r925;
	// end inline asm
	ld.shared.u32 	%r994, [%r1223+1344];
	ld.shared.u32 	%r995, [%r1225+200];
	// begin inline asm
	dp4a.s32.s32 %r993, %r994, %r995, %r929;
	// end inline asm
	ld.shared.u32 	%r998, [%r1223+3136];
	ld.shared.u32 	%r999, [%r1225+200];
	// begin inline asm
	dp4a.s32.s32 %r997, %r998, %r999, %r933;
	// end inline asm
	ld.shared.u32 	%r1002, [%r1223+1344];
	ld.shared.u32 	%r1003, [%r1225+2248];
	// begin inline asm
	dp4a.s32.s32 %r1001, %r1002, %r1003, %r937;
	// end inline asm
	ld.shared.u32 	%r1006, [%r1223+3136];
	ld.shared.u32 	%r1007, [%r1225+2248];
	// begin inline asm
	dp4a.s32.s32 %r1005, %r1006, %r1007, %r941;
	// end inline asm
	ld.shared.u32 	%r1010, [%r1223+1344];
	ld.shared.u32 	%r1011, [%r1225+204];
	// begin inline asm
	dp4a.s32.s32 %r1009, %r1010, %r1011, %r945;
	// end inline asm
	ld.shared.u32 	%r1014, [%r1223+3136];
	ld.shared.u32 	%r1015, [%r1225+204];
	// begin inline asm
	dp4a.s32.s32 %r1013, %r1014, %r1015, %r949;
	// end inline asm
	ld.shared.u32 	%r1018, [%r1223+1344];
	ld.shared.u32 	%r1019, [%r1225+2252];
	// begin inline asm
	dp4a.s32.s32 %r1017, %r1018, %r1019, %r953;
	// end inline asm
	ld.shared.u32 	%r1022, [%r1223+3136];
	ld.shared.u32 	%r1023, [%r1225+2252];
	// begin inline asm
	dp4a.s32.s32 %r1021, %r1022, %r1023, %r957;
	// end inline asm
	ld.shared.u32 	%r1026, [%r1223+1456];
	ld.shared.u32 	%r1027, [%r1225+208];
	// begin inline asm
	dp4a.s32.s32 %r1025, %r1026, %r1027, %r961;
	// end inline asm
	ld.shared.u32 	%r1030, [%r1223+3248];
	ld.shared.u32 	%r1031, [%r1225+208];
	// begin inline asm
	dp4a.s32.s32 %r1029, %r1030, %r1031, %r965;
	// end inline asm
	ld.shared.u32 	%r1034, [%r1223+1456];
	ld.shared.u32 	%r1035, [%r1225+2256];
	// begin inline asm
	dp4a.s32.s32 %r1033, %r1034, %r1035, %r969;
	// end inline asm
	ld.shared.u32 	%r1038, [%r1223+3248];
	ld.shared.u32 	%r1039, [%r1225+2256];
	// begin inline asm
	dp4a.s32.s32 %r1037, %r1038, %r1039, %r973;
	// end inline asm
	ld.shared.u32 	%r1042, [%r1223+1456];
	ld.shared.u32 	%r1043, [%r1225+212];
	// begin inline asm
	dp4a.s32.s32 %r1041, %r1042, %r1043, %r977;
	// end inline asm
	ld.shared.u32 	%r1046, [%r1223+3248];
	ld.shared.u32 	%r1047, [%r1225+212];
	// begin inline asm
	dp4a.s32.s32 %r1045, %r1046, %r1047, %r981;
	// end inline asm
	ld.shared.u32 	%r1050, [%r1223+1456];
	ld.shared.u32 	%r1051, [%r1225+2260];
	// begin inline asm
	dp4a.s32.s32 %r1049, %r1050, %r1051, %r985;
	// end inline asm
	ld.shared.u32 	%r1054, [%r1223+3248];
	ld.shared.u32 	%r1055, [%r1225+2260];
	// begin inline asm
	dp4a.s32.s32 %r1053, %r1054, %r1055, %r989;
	// end inline asm
	ld.shared.u32 	%r1058, [%r1223+1456];
	ld.shared.u32 	%r1059, [%r1225+216];
	// begin inline asm
	dp4a.s32.s32 %r1057, %r1058, %r1059, %r993;
	// end inline asm
	ld.shared.u32 	%r1062, [%r1223+3248];
	ld.shared.u32 	%r1063, [%r1225+216];
	// begin inline asm
	dp4a.s32.s32 %r1061, %r1062, %r1063, %r997;
	// end inline asm
	ld.shared.u32 	%r1066, [%r1223+1456];
	ld.shared.u32 	%r1067, [%r1225+2264];
	// begin inline asm
	dp4a.s32.s32 %r1065, %r1066, %r1067, %r1001;
	// end inline asm
	ld.shared.u32 	%r1070, [%r1223+3248];
	ld.shared.u32 	%r1071, [%r1225+2264];
	// begin inline asm
	dp4a.s32.s32 %r1069, %r1070, %r1071, %r1005;
	// end inline asm
	ld.shared.u32 	%r1074, [%r1223+1456];
	ld.shared.u32 	%r1075, [%r1225+220];
	// begin inline asm
	dp4a.s32.s32 %r1073, %r1074, %r1075, %r1009;
	// end inline asm
	ld.shared.u32 	%r1078, [%r1223+3248];
	ld.shared.u32 	%r1079, [%r1225+220];
	// begin inline asm
	dp4a.s32.s32 %r1077, %r1078, %r1079, %r1013;
	// end inline asm
	ld.shared.u32 	%r1082, [%r1223+1456];
	ld.shared.u32 	%r1083, [%r1225+2268];
	// begin inline asm
	dp4a.s32.s32 %r1081, %r1082, %r1083, %r1017;
	// end inline asm
	ld.shared.u32 	%r1086, [%r1223+3248];
	ld.shared.u32 	%r1087, [%r1225+2268];
	// begin inline asm
	dp4a.s32.s32 %r1085, %r1086, %r1087, %r1021;
	// end inline asm
	ld.shared.u32 	%r1090, [%r1223+1568];
	ld.shared.u32 	%r1091, [%r1225+224];
	// begin inline asm
	dp4a.s32.s32 %r1089, %r1090, %r1091, %r1025;
	// end inline asm
	ld.shared.u32 	%r1094, [%r1223+3360];
	ld.shared.u32 	%r1095, [%r1225+224];
	// begin inline asm
	dp4a.s32.s32 %r1093, %r1094, %r1095, %r1029;
	// end inline asm
	ld.shared.u32 	%r1098, [%r1223+1568];
	ld.shared.u32 	%r1099, [%r1225+2272];
	// begin inline asm
	dp4a.s32.s32 %r1097, %r1098, %r1099, %r1033;
	// end inline asm
	ld.shared.u32 	%r1102, [%r1223+3360];
	ld.shared.u32 	%r1103, [%r1225+2272];
	// begin inline asm
	dp4a.s32.s32 %r1101, %r1102, %r1103, %r1037;
	// end inline asm
	ld.shared.u32 	%r1106, [%r1223+1568];
	ld.shared.u32 	%r1107, [%r1225+228];
	// begin inline asm
	dp4a.s32.s32 %r1105, %r1106, %r1107, %r1041;
	// end inline asm
	ld.shared.u32 	%r1110, [%r1223+3360];
	ld.shared.u32 	%r1111, [%r1225+228];
	// begin inline asm
	dp4a.s32.s32 %r1109, %r1110, %r1111, %r1045;
	// end inline asm
	ld.shared.u32 	%r1114, [%r1223+1568];
	ld.shared.u32 	%r1115, [%r1225+2276];
	// begin inline asm
	dp4a.s32.s32 %r1113, %r1114, %r1115, %r1049;
	// end inline asm
	ld.shared.u32 	%r1118, [%r1223+3360];
	ld.shared.u32 	%r1119, [%r1225+2276];
	// begin inline asm
	dp4a.s32.s32 %r1117, %r1118, %r1119, %r1053;
	// end inline asm
	ld.shared.u32 	%r1122, [%r1223+1568];
	ld.shared.u32 	%r1123, [%r1225+232];
	// begin inline asm
	dp4a.s32.s32 %r1121, %r1122, %r1123, %r1057;
	// end inline asm
	ld.shared.u32 	%r1126, [%r1223+3360];
	ld.shared.u32 	%r1127, [%r1225+232];
	// begin inline asm
	dp4a.s32.s32 %r1125, %r1126, %r1127, %r1061;
	// end inline asm
	ld.shared.u32 	%r1130, [%r1223+1568];
	ld.shared.u32 	%r1131, [%r1225+2280];
	// begin inline asm
	dp4a.s32.s32 %r1129, %r1130, %r1131, %r1065;
	// end inline asm
	ld.shared.u32 	%r1134, [%r1223+3360];
	ld.shared.u32 	%r1135, [%r1225+2280];
	// begin inline asm
	dp4a.s32.s32 %r1133, %r1134, %r1135, %r1069;
	// end inline asm
	ld.shared.u32 	%r1138, [%r1223+1568];
	ld.shared.u32 	%r1139, [%r1225+236];
	// begin inline asm
	dp4a.s32.s32 %r1137, %r1138, %r1139, %r1073;
	// end inline asm
	ld.shared.u32 	%r1142, [%r1223+3360];
	ld.shared.u32 	%r1143, [%r1225+236];
	// begin inline asm
	dp4a.s32.s32 %r1141, %r1142, %r1143, %r1077;
	// end inline asm
	ld.shared.u32 	%r1146, [%r1223+1568];
	ld.shared.u32 	%r1147, [%r1225+2284];
	// begin inline asm
	dp4a.s32.s32 %r1145, %r1146, %r1147, %r1081;
	// end inline asm
	ld.shared.u32 	%r1150, [%r1223+3360];
	ld.shared.u32 	%r1151, [%r1225+2284];
	// begin inline asm
	dp4a.s32.s32 %r1149, %r1150, %r1151, %r1085;
	// end inline asm
	ld.shared.u32 	%r1154, [%r1223+1680];
	ld.shared.u32 	%r1155, [%r1225+240];
	// begin inline asm
	dp4a.s32.s32 %r2421, %r1154, %r1155, %r1089;
	// end inline asm
	ld.shared.u32 	%r1158, [%r1223+3472];
	ld.shared.u32 	%r1159, [%r1225+240];
	// begin inline asm
	dp4a.s32.s32 %r2413, %r1158, %r1159, %r1093;
	// end inline asm
	ld.shared.u32 	%r1162, [%r1223+1680];
	ld.shared.u32 	%r1163, [%r1225+2288];
	// begin inline asm
	dp4a.s32.s32 %r2417, %r1162, %r1163, %r1097;
	// end inline asm
	ld.shared.u32 	%r1166, [%r1223+3472];
	ld.shared.u32 	%r1167, [%r1225+2288];
	// begin inline asm
	dp4a.s32.s32 %r2409, %r1166, %r1167, %r1101;
	// end inline asm
	ld.shared.u32 	%r1170, [%r1223+1680];
	ld.shared.u32 	%r1171, [%r1225+244];
	// begin inline asm
	dp4a.s32.s32 %r2420, %r1170, %r1171, %r1105;
	// end inline asm
	ld.shared.u32 	%r1174, [%r1223+3472];
	ld.shared.u32 	%r1175, [%r1225+244];
	// begin inline asm
	dp4a.s32.s32 %r2412, %r1174, %r1175, %r1109;
	// end inline asm
	ld.shared.u32 	%r1178, [%r1223+1680];
	ld.shared.u32 	%r1179, [%r1225+2292];
	// begin inline asm
	dp4a.s32.s32 %r2416, %r1178, %r1179, %r1113;
	// end inline asm
	ld.shared.u32 	%r1182, [%r1223+3472];
	ld.shared.u32 	%r1183, [%r1225+2292];
	// begin inline asm
	dp4a.s32.s32 %r2408, %r1182, %r1183, %r1117;
	// end inline asm
	ld.shared.u32 	%r1186, [%r1223+1680];
	ld.shared.u32 	%r1187, [%r1225+248];
	// begin inline asm
	dp4a.s32.s32 %r2419, %r1186, %r1187, %r1121;
	// end inline asm
	ld.shared.u32 	%r1190, [%r1223+3472];
	ld.shared.u32 	%r1191, [%r1225+248];
	// begin inline asm
	dp4a.s32.s32 %r2411, %r1190, %r1191, %r1125;
	// end inline asm
	ld.shared.u32 	%r1194, [%r1223+1680];
	ld.shared.u32 	%r1195, [%r1225+2296];
	// begin inline asm
	dp4a.s32.s32 %r2415, %r1194, %r1195, %r1129;
	// end inline asm
	ld.shared.u32 	%r1198, [%r1223+3472];
	ld.shared.u32 	%r1199, [%r1225+2296];
	// begin inline asm
	dp4a.s32.s32 %r2407, %r1198, %r1199, %r1133;
	// end inline asm
	ld.shared.u32 	%r1202, [%r1223+1680];
	ld.shared.u32 	%r1203, [%r1225+252];
	// begin inline asm
	dp4a.s32.s32 %r2418, %r1202, %r1203, %r1137;
	// end inline asm
	ld.shared.u32 	%r1206, [%r1223+3472];
	ld.shared.u32 	%r1207, [%r1225+252];
	// begin inline asm
	dp4a.s32.s32 %r2410, %r1206, %r1207, %r1141;
	// end inline asm
	ld.shared.u32 	%r1210, [%r1223+1680];
	ld.shared.u32 	%r1211, [%r1225+2300];
	// begin inline asm
	dp4a.s32.s32 %r2414, %r1210, %r1211, %r1145;
	// end inline asm
	ld.shared.u32 	%r1214, [%r1223+3472];
	ld.shared.u32 	%r1215, [%r1225+2300];
	// begin inline asm
	dp4a.s32.s32 %r2406, %r1214, %r1215, %r1149;
	// end inline asm
	add.s32 	%r2422, %r2422, 1;
	setp.ne.s32 	%p37, %r2422, 3;
	@%p37 bra 	$L__BB7_11;
	ld.param.u64 	%rd221, [fused_nn_conv2d_cast_fixed_point_multiply_add_cast_fixed_point_multiply_add_cast_12402219635377536017__1_kernel0_param_5];
	ld.param.u64 	%rd220, [fused_nn_conv2d_cast_fixed_point_multiply_add_cast_fixed_point_multiply_add_cast_12402219635377536017__1_kernel0_param_4];
	ld.param.u64 	%rd219, [fused_nn_conv2d_cast_fixed_point_multiply_add_cast_fixed_point_multiply_add_cast_12402219635377536017__1_kernel0_param_3];
	ld.param.u64 	%rd218, [fused_nn_conv2d_cast_fixed_point_multiply_add_cast_fixed_point_multiply_add_cast_12402219635377536017__1_kernel0_param_2];
	bar.sync 	0;
	add.s32 	%r2251, %r1222, %r4;
	ld.shared.u32 	%r1227, [%r2251+3584];
	add.s32 	%r2253, %r1224, %r36;
	ld.shared.u32 	%r1228, [%r2253+4096];
	// begin inline asm
	dp4a.s32.s32 %r1226, %r1227, %r1228, %r2421;
	// end inline asm
	ld.shared.u32 	%r1231, [%r2251+5376];
	ld.shared.u32 	%r1232, [%r2253+4096];
	// begin inline asm
	dp4a.s32.s32 %r1230, %r1231, %r1232, %r2413;
	// end inline asm
	ld.shared.u32 	%r1235, [%r2251+3584];
	ld.shared.u32 	%r1236, [%r2253+6144];
	// begin inline asm
	dp4a.s32.s32 %r1234, %r1235, %r1236, %r2417;
	// end inline asm
	ld.shared.u32 	%r1239, [%r2251+5376];
	ld.shared.u32 	%r1240, [%r2253+6144];
	// begin inline asm
	dp4a.s32.s32 %r1238, %r1239, %r1240, %r2409;
	// end inline asm
	ld.shared.u32 	%r1243, [%r2251+3584];
	ld.shared.u32 	%r1244, [%r2253+4100];
	// begin inline asm
	dp4a.s32.s32 %r1242, %r1243, %r1244, %r2420;
	// end inline asm
	ld.shared.u32 	%r1247, [%r2251+5376];
	ld.shared.u32 	%r1248, [%r2253+4100];
	// begin inline asm
	dp4a.s32.s32 %r1246, %r1247, %r1248, %r2412;
	// end inline asm
	ld.shared.u32 	%r1251, [%r2251+3584];
	ld.shared.u32 	%r1252, [%r2253+6148];
	// begin inline asm
	dp4a.s32.s32 %r1250, %r1251, %r1252, %r2416;
	// end inline asm
	ld.shared.u32 	%r1255, [%r2251+5376];
	ld.shared.u32 	%r1256, [%r2253+6148];
	// begin inline asm
	dp4a.s32.s32 %r1254, %r1255, %r1256, %r2408;
	// end inline asm
	ld.shared.u32 	%r1259, [%r2251+3584];
	ld.shared.u32 	%r1260, [%r2253+4104];
	// begin inline asm
	dp4a.s32.s32 %r1258, %r1259, %r1260, %r2419;
	// end inline asm
	ld.shared.u32 	%r1263, [%r2251+5376];
	ld.shared.u32 	%r1264, [%r2253+4104];
	// begin inline asm
	dp4a.s32.s32 %r1262, %r1263, %r1264, %r2411;
	// end inline asm
	ld.shared.u32 	%r1267, [%r2251+3584];
	ld.shared.u32 	%r1268, [%r2253+6152];
	// begin inline asm
	dp4a.s32.s32 %r1266, %r1267, %r1268, %r2415;
	// end inline asm
	ld.shared.u32 	%r1271, [%r2251+5376];
	ld.shared.u32 	%r1272, [%r2253+6152];
	// begin inline asm
	dp4a.s32.s32 %r1270, %r1271, %r1272, %r2407;
	// end inline asm
	ld.shared.u32 	%r1275, [%r2251+3584];
	ld.shared.u32 	%r1276, [%r2253+4108];
	// begin inline asm
	dp4a.s32.s32 %r1274, %r1275, %r1276, %r2418;
	// end inline asm
	ld.shared.u32 	%r1279, [%r2251+5376];
	ld.shared.u32 	%r1280, [%r2253+4108];
	// begin inline asm
	dp4a.s32.s32 %r1278, %r1279, %r1280, %r2410;
	// end inline asm
	ld.shared.u32 	%r1283, [%r2251+3584];
	ld.shared.u32 	%r1284, [%r2253+6156];
	// begin inline asm
	dp4a.s32.s32 %r1282, %r1283, %r1284, %r2414;
	// end inline asm
	ld.shared.u32 	%r1287, [%r2251+5376];
	ld.shared.u32 	%r1288, [%r2253+6156];
	// begin inline asm
	dp4a.s32.s32 %r1286, %r1287, %r1288, %r2406;
	// end inline asm
	ld.shared.u32 	%r1291, [%r2251+3696];
	ld.shared.u32 	%r1292, [%r2253+4112];
	// begin inline asm
	dp4a.s32.s32 %r1290, %r1291, %r1292, %r1226;
	// end inline asm
	ld.shared.u32 	%r1295, [%r2251+5488];
	ld.shared.u32 	%r1296, [%r2253+4112];
	// begin inline asm
	dp4a.s32.s32 %r1294, %r1295, %r1296, %r1230;
	// end inline asm
	ld.shared.u32 	%r1299, [%r2251+3696];
	ld.shared.u32 	%r1300, [%r2253+6160];
	// begin inline asm
	dp4a.s32.s32 %r1298, %r1299, %r1300, %r1234;
	// end inline asm
	ld.shared.u32 	%r1303, [%r2251+5488];
	ld.shared.u32 	%r1304, [%r2253+6160];
	// begin inline asm
	dp4a.s32.s32 %r1302, %r1303, %r1304, %r1238;
	// end inline asm
	ld.shared.u32 	%r1307, [%r2251+3696];
	ld.shared.u32 	%r1308, [%r2253+4116];
	// begin inline asm
	dp4a.s32.s32 %r1306, %r1307, %r1308, %r1242;
	// end inline asm
	ld.shared.u32 	%r1311, [%r2251+5488];
	ld.shared.u32 	%r1312, [%r2253+4116];
	// begin inline asm
	dp4a.s32.s32 %r1310, %r1311, %r1312, %r1246;
	// end inline asm
	ld.shared.u32 	%r1315, [%r2251+3696];
	ld.shared.u32 	%r1316, [%r2253+6164];
	// begin inline asm
	dp4a.s32.s32 %r1314, %r1315, %r1316, %r1250;
	// end inline asm
	ld.shared.u32 	%r1319, [%r2251+5488];
	ld.shared.u32 	%r1320, [%r2253+6164];
	// begin inline asm
	dp4a.s32.s32 %r1318, %r1319, %r1320, %r1254;
	// end inline asm
	ld.shared.u32 	%r1323, [%r2251+3696];
	ld.shared.u32 	%r1324, [%r2253+4120];
	// begin inline asm
	dp4a.s32.s32 %r1322, %r1323, %r1324, %r1258;
	// end inline asm
	ld.shared.u32 	%r1327, [%r2251+5488];
	ld.shared.u32 	%r1328, [%r2253+4120];
	// begin inline asm
	dp4a.s32.s32 %r1326, %r1327, %r1328, %r1262;
	// end inline asm
	ld.shared.u32 	%r1331, [%r2251+3696];
	ld.shared.u32 	%r1332, [%r2253+6168];
	// begin inline asm
	dp4a.s32.s32 %r1330, %r1331, %r1332, %r1266;
	// end inline asm
	ld.shared.u32 	%r1335, [%r2251+5488];
	ld.shared.u32 	%r1336, [%r2253+6168];
	// begin inline asm
	dp4a.s32.s32 %r1334, %r1335, %r1336, %r1270;
	// end inline asm
	ld.shared.u32 	%r1339, [%r2251+3696];
	ld.shared.u32 	%r1340, [%r2253+4124];
	// begin inline asm
	dp4a.s32.s32 %r1338, %r1339, %r1340, %r1274;
	// end inline asm
	ld.shared.u32 	%r1343, [%r2251+5488];
	ld.shared.u32 	%r1344, [%r2253+4124];
	// begin inline asm
	dp4a.s32.s32 %r1342, %r1343, %r1344, %r1278;
	// end inline asm
	ld.shared.u32 	%r1347, [%r2251+3696];
	ld.shared.u32 	%r1348, [%r2253+6172];
	// begin inline asm
	dp4a.s32.s32 %r1346, %r1347, %r1348, %r1282;
	// end inline asm
	ld.shared.u32 	%r1351, [%r2251+5488];
	ld.shared.u32 	%r1352, [%r2253+6172];
	// begin inline asm
	dp4a.s32.s32 %r1350, %r1351, %r1352, %r1286;
	// end inline asm
	ld.shared.u32 	%r1355, [%r2251+3808];
	ld.shared.u32 	%r1356, [%r2253+4128];
	// begin inline asm
	dp4a.s32.s32 %r1354, %r1355, %r1356, %r1290;
	// end inline asm
	ld.shared.u32 	%r1359, [%r2251+5600];
	ld.shared.u32 	%r1360, [%r2253+4128];
	// begin inline asm
	dp4a.s32.s32 %r1358, %r1359, %r1360, %r1294;
	// end inline asm
	ld.shared.u32 	%r1363, [%r2251+3808];
	ld.shared.u32 	%r1364, [%r2253+6176];
	// begin inline asm
	dp4a.s32.s32 %r1362, %r1363, %r1364, %r1298;
	// end inline asm
	ld.shared.u32 	%r1367, [%r2251+5600];
	ld.shared.u32 	%r1368, [%r2253+6176];
	// begin inline asm
	dp4a.s32.s32 %r1366, %r1367, %r1368, %r1302;
	// end inline asm
	ld.shared.u32 	%r1371, [%r2251+3808];
	ld.shared.u32 	%r1372, [%r2253+4132];
	// begin inline asm
	dp4a.s32.s32 %r1370, %r1371, %r1372, %r1306;
	// end inline asm
	ld.shared.u32 	%r1375, [%r2251+5600];
	ld.shared.u32 	%r1376, [%r2253+4132];
	// begin inline asm
	dp4a.s32.s32 %r1374, %r1375, %r1376, %r1310;
	// end inline asm
	ld.shared.u32 	%r1379, [%r2251+3808];
	ld.shared.u32 	%r1380, [%r2253+6180];
	// begin inline asm
	dp4a.s32.s32 %r1378, %r1379, %r1380, %r1314;
	// end inline asm
	ld.shared.u32 	%r1383, [%r2251+5600];
	ld.shared.u32 	%r1384, [%r2253+6180];
	// begin inline asm
	dp4a.s32.s32 %r1382, %r1383, %r1384, %r1318;
	// end inline asm
	ld.shared.u32 	%r1387, [%r2251+3808];
	ld.shared.u32 	%r1388, [%r2253+4136];
	// begin inline asm
	dp4a.s32.s32 %r1386, %r1387, %r1388, %r1322;
	// end inline asm
	ld.shared.u32 	%r1391, [%r2251+5600];
	ld.shared.u32 	%r1392, [%r2253+4136];
	// begin inline asm
	dp4a.s32.s32 %r1390, %r1391, %r1392, %r1326;
	// end inline asm
	ld.shared.u32 	%r1395, [%r2251+3808];
	ld.shared.u32 	%r1396, [%r2253+6184];
	// begin inline asm
	dp4a.s32.s32 %r1394, %r1395, %r1396, %r1330;
	// end inline asm
	ld.shared.u32 	%r1399, [%r2251+5600];
	ld.shared.u32 	%r1400, [%r2253+6184];
	// begin inline asm
	dp4a.s32.s32 %r1398, %r1399, %r1400, %r1334;
	// end inline asm
	ld.shared.u32 	%r1403, [%r2251+3808];
	ld.shared.u32 	%r1404, [%r2253+4140];
	// begin inline asm
	dp4a.s32.s32 %r1402, %r1403, %r1404, %r1338;
	// end inline asm
	ld.shared.u32 	%r1407, [%r2251+5600];
	ld.shared.u32 	%r1408, [%r2253+4140];
	// begin inline asm
	dp4a.s32.s32 %r1406, %r1407, %r1408, %r1342;
	// end inline asm
	ld.shared.u32 	%r1411, [%r2251+3808];
	ld.shared.u32 	%r1412, [%r2253+6188];
	// begin inline asm
	dp4a.s32.s32 %r1410, %r1411, %r1412, %r1346;
	// end inline asm
	ld.shared.u32 	%r1415, [%r2251+5600];
	ld.shared.u32 	%r1416, [%r2253+6188];
	// begin inline asm
	dp4a.s32.s32 %r1414, %r1415, %r1416, %r1350;
	// end inline asm
	ld.shared.u32 	%r1419, [%r2251+3920];
	ld.shared.u32 	%r1420, [%r2253+4144];
	// begin inline asm
	dp4a.s32.s32 %r1418, %r1419, %r1420, %r1354;
	// end inline asm
	ld.shared.u32 	%r1423, [%r2251+5712];
	ld.shared.u32 	%r1424, [%r2253+4144];
	// begin inline asm
	dp4a.s32.s32 %r1422, %r1423, %r1424, %r1358;
	// end inline asm
	ld.shared.u32 	%r1427, [%r2251+3920];
	ld.shared.u32 	%r1428, [%r2253+6192];
	// begin inline asm
	dp4a.s32.s32 %r1426, %r1427, %r1428, %r1362;
	// end inline asm
	ld.shared.u32 	%r1431, [%r2251+5712];
	ld.shared.u32 	%r1432, [%r2253+6192];
	// begin inline asm
	dp4a.s32.s32 %r1430, %r1431, %r1432, %r1366;
	// end inline asm
	ld.shared.u32 	%r1435, [%r2251+3920];
	ld.shared.u32 	%r1436, [%r2253+4148];
	// begin inline asm
	dp4a.s32.s32 %r1434, %r1435, %r1436, %r1370;
	// end inline asm
	ld.shared.u32 	%r1439, [%r2251+5712];
	ld.shared.u32 	%r1440, [%r2253+4148];
	// begin inline asm
	dp4a.s32.s32 %r1438, %r1439, %r1440, %r1374;
	// end inline asm
	ld.shared.u32 	%r1443, [%r2251+3920];
	ld.shared.u32 	%r1444, [%r2253+6196];
	// begin inline asm
	dp4a.s32.s32 %r1442, %r1443, %r1444, %r1378;
	// end inline asm
	ld.shared.u32 	%r1447, [%r2251+5712];
	ld.shared.u32 	%r1448, [%r2253+6196];
	// begin inline asm
	dp4a.s32.s32 %r1446, %r1447, %r1448, %r1382;
	// end inline asm
	ld.shared.u32 	%r1451, [%r2251+3920];
	ld.shared.u32 	%r1452, [%r2253+4152];
	// begin inline asm
	dp4a.s32.s32 %r1450, %r1451, %r1452, %r1386;
	// end inline asm
	ld.shared.u32 	%r1455, [%r2251+5712];
	ld.shared.u32 	%r1456, [%r2253+4152];
	// begin inline asm
	dp4a.s32.s32 %r1454, %r1455, %r1456, %r1390;
	// end inline asm
	ld.shared.u32 	%r1459, [%r2251+3920];
	ld.shared.u32 	%r1460, [%r2253+6200];
	// begin inline asm
	dp4a.s32.s32 %r1458, %r1459, %r1460, %r1394;
	// end inline asm
	ld.shared.u32 	%r1463, [%r2251+5712];
	ld.shared.u32 	%r1464, [%r2253+6200];
	// begin inline asm
	dp4a.s32.s32 %r1462, %r1463, %r1464, %r1398;
	// end inline asm
	ld.shared.u32 	%r1467, [%r2251+3920];
	ld.shared.u32 	%r1468, [%r2253+4156];
	// begin inline asm
	dp4a.s32.s32 %r1466, %r1467, %r1468, %r1402;
	// end inline asm
	ld.shared.u32 	%r1471, [%r2251+5712];
	ld.shared.u32 	%r1472, [%r2253+4156];
	// begin inline asm
	dp4a.s32.s32 %r1470, %r1471, %r1472, %r1406;
	// end inline asm
	ld.shared.u32 	%r1475, [%r2251+3920];
	ld.shared.u32 	%r1476, [%r2253+6204];
	// begin inline asm
	dp4a.s32.s32 %r1474, %r1475, %r1476, %r1410;
	// end inline asm
	ld.shared.u32 	%r1479, [%r2251+5712];
	ld.shared.u32 	%r1480, [%r2253+6204];
	// begin inline asm
	dp4a.s32.s32 %r1478, %r1479, %r1480, %r1414;
	// end inline asm
	ld.shared.u32 	%r1483, [%r2251+4032];
	ld.shared.u32 	%r1484, [%r2253+4160];
	// begin inline asm
	dp4a.s32.s32 %r1482, %r1483, %r1484, %r1418;
	// end inline asm
	ld.shared.u32 	%r1487, [%r2251+5824];
	ld.shared.u32 	%r1488, [%r2253+4160];
	// begin inline asm
	dp4a.s32.s32 %r1486, %r1487, %r1488, %r1422;
	// end inline asm
	ld.shared.u32 	%r1491, [%r2251+4032];
	ld.shared.u32 	%r1492, [%r2253+6208];
	// begin inline asm
	dp4a.s32.s32 %r1490, %r1491, %r1492, %r1426;
	// end inline asm
	ld.shared.u32 	%r1495, [%r2251+5824];
	ld.shared.u32 	%r1496, [%r2253+6208];
	// begin inline asm
	dp4a.s32.s32 %r1494, %r1495, %r1496, %r1430;
	// end inline asm
	ld.shared.u32 	%r1499, [%r2251+4032];
	ld.shared.u32 	%r1500, [%r2253+4164];
	// begin inline asm
	dp4a.s32.s32 %r1498, %r1499, %r1500, %r1434;
	// end inline asm
	ld.shared.u32 	%r1503, [%r2251+5824];
	ld.shared.u32 	%r1504, [%r2253+4164];
	// begin inline asm
	dp4a.s32.s32 %r1502, %r1503, %r1504, %r1438;
	// end inline asm
	ld.shared.u32 	%r1507, [%r2251+4032];
	ld.shared.u32 	%r1508, [%r2253+6212];
	// begin inline asm
	dp4a.s32.s32 %r1506, %r1507, %r1508, %r1442;
	// end inline asm
	ld.shared.u32 	%r1511, [%r2251+5824];
	ld.shared.u32 	%r1512, [%r2253+6212];
	// begin inline asm
	dp4a.s32.s32 %r1510, %r1511, %r1512, %r1446;
	// end inline asm
	ld.shared.u32 	%r1515, [%r2251+4032];
	ld.shared.u32 	%r1516, [%r2253+4168];
	// begin inline asm
	dp4a.s32.s32 %r1514, %r1515, %r1516, %r1450;
	// end inline asm
	ld.shared.u32 	%r1519, [%r2251+5824];
	ld.shared.u32 	%r1520, [%r2253+4168];
	// begin inline asm
	dp4a.s32.s32 %r1518, %r1519, %r1520, %r1454;
	// end inline asm
	ld.shared.u32 	%r1523, [%r2251+4032];
	ld.shared.u32 	%r1524, [%r2253+6216];
	// begin inline asm
	dp4a.s32.s32 %r1522, %r1523, %r1524, %r1458;
	// end inline asm
	ld.shared.u32 	%r1527, [%r2251+5824];
	ld.shared.u32 	%r1528, [%r2253+6216];
	// begin inline asm
	dp4a.s32.s32 %r1526, %r1527, %r1528, %r1462;
	// end inline asm
	ld.shared.u32 	%r1531, [%r2251+4032];
	ld.shared.u32 	%r1532, [%r2253+4172];
	// begin inline asm
	dp4a.s32.s32 %r1530, %r1531, %r1532, %r1466;
	// end inline asm
	ld.shared.u32 	%r1535, [%r2251+5824];
	ld.shared.u32 	%r1536, [%r2253+4172];
	// begin inline asm
	dp4a.s32.s32 %r1534, %r1535, %r1536, %r1470;
	// end inline asm
	ld.shared.u32 	%r1539, [%r2251+4032];
	ld.shared.u32 	%r1540, [%r2253+6220];
	// begin inline asm
	dp4a.s32.s32 %r1538, %r1539, %r1540, %r1474;
	// end inline asm
	ld.shared.u32 	%r1543, [%r2251+5824];
	ld.shared.u32 	%r1544, [%r2253+6220];
	// begin inline asm
	dp4a.s32.s32 %r1542, %r1543, %r1544, %r1478;
	// end inline asm
	ld.shared.u32 	%r1547, [%r2251+4144];
	ld.shared.u32 	%r1548, [%r2253+4176];
	// begin inline asm
	dp4a.s32.s32 %r1546, %r1547, %r1548, %r1482;
	// end inline asm
	ld.shared.u32 	%r1551, [%r2251+5936];
	ld.shared.u32 	%r1552, [%r2253+4176];
	// begin inline asm
	dp4a.s32.s32 %r1550, %r1551, %r1552, %r1486;
	// end inline asm
	ld.shared.u32 	%r1555, [%r2251+4144];
	ld.shared.u32 	%r1556, [%r2253+6224];
	// begin inline asm
	dp4a.s32.s32 %r1554, %r1555, %r1556, %r1490;
	// end inline asm
	ld.shared.u32 	%r1559, [%r2251+5936];
	ld.shared.u32 	%r1560, [%r2253+6224];
	// begin inline asm
	dp4a.s32.s32 %r1558, %r1559, %r1560, %r1494;
	// end inline asm
	ld.shared.u32 	%r1563, [%r2251+4144];
	ld.shared.u32 	%r1564, [%r2253+4180];
	// begin inline asm
	dp4a.s32.s32 %r1562, %r1563, %r1564, %r1498;
	// end inline asm
	ld.shared.u32 	%r1567, [%r2251+5936];
	ld.shared.u32 	%r1568, [%r2253+4180];
	// begin inline asm
	dp4a.s32.s32 %r1566, %r1567, %r1568, %r1502;
	// end inline asm
	ld.shared.u32 	%r1571, [%r2251+4144];
	ld.shared.u32 	%r1572, [%r2253+6228];
	// begin inline asm
	dp4a.s32.s32 %r1570, %r1571, %r1572, %r1506;
	// end inline asm
	ld.shared.u32 	%r1575, [%r2251+5936];
	ld.shared.u32 	%r1576, [%r2253+6228];
	// begin inline asm
	dp4a.s32.s32 %r1574, %r1575, %r1576, %r1510;
	// end inline asm
	ld.shared.u32 	%r1579, [%r2251+4144];
	ld.shared.u32 	%r1580, [%r2253+4184];
	// begin inline asm
	dp4a.s32.s32 %r1578, %r1579, %r1580, %r1514;
	// end inline asm
	ld.shared.u32 	%r1583, [%r2251+5936];
	ld.shared.u32 	%r1584, [%r2253+4184];
	// begin inline asm
	dp4a.s32.s32 %r1582, %r1583, %r1584, %r1518;
	// end inline asm
	ld.shared.u32 	%r1587, [%r2251+4144];
	ld.shared.u32 	%r1588, [%r2253+6232];
	// begin inline asm
	dp4a.s32.s32 %r1586, %r1587, %r1588, %r1522;
	// end inline asm
	ld.shared.u32 	%r1591, [%r2251+5936];
	ld.shared.u32 	%r1592, [%r2253+6232];
	// begin inline asm
	dp4a.s32.s32 %r1590, %r1591, %r1592, %r1526;
	// end inline asm
	ld.shared.u32 	%r1595, [%r2251+4144];
	ld.shared.u32 	%r1596, [%r2253+4188];
	// begin inline asm
	dp4a.s32.s32 %r1594, %r1595, %r1596, %r1530;
	// end inline asm
	ld.shared.u32 	%r1599, [%r2251+5936];
	ld.shared.u32 	%r1600, [%r2253+4188];
	// begin inline asm
	dp4a.s32.s32 %r1598, %r1599, %r1600, %r1534;
	// end inline asm
	ld.shared.u32 	%r1603, [%r2251+4144];
	ld.shared.u32 	%r1604, [%r2253+6236];
	// begin inline asm
	dp4a.s32.s32 %r1602, %r1603, %r1604, %r1538;
	// end inline asm
	ld.shared.u32 	%r1607, [%r2251+5936];
	ld.shared.u32 	%r1608, [%r2253+6236];
	// begin inline asm
	dp4a.s32.s32 %r1606, %r1607, %r1608, %r1542;
	// end inline asm
	ld.shared.u32 	%r1611, [%r2251+4256];
	ld.shared.u32 	%r1612, [%r2253+4192];
	// begin inline asm
	dp4a.s32.s32 %r1610, %r1611, %r1612, %r1546;
	// end inline asm
	ld.shared.u32 	%r1615, [%r2251+6048];
	ld.shared.u32 	%r1616, [%r2253+4192];
	// begin inline asm
	dp4a.s32.s32 %r1614, %r1615, %r1616, %r1550;
	// end inline asm
	ld.shared.u32 	%r1619, [%r2251+4256];
	ld.shared.u32 	%r1620, [%r2253+6240];
	// begin inline asm
	dp4a.s32.s32 %r1618, %r1619, %r1620, %r1554;
	// end inline asm
	ld.shared.u32 	%r1623, [%r2251+6048];
	ld.shared.u32 	%r1624, [%r2253+6240];
	// begin inline asm
	dp4a.s32.s32 %r1622, %r1623, %r1624, %r1558;
	// end inline asm
	ld.shared.u32 	%r1627, [%r2251+4256];
	ld.shared.u32 	%r1628, [%r2253+4196];
	// begin inline asm
	dp4a.s32.s32 %r1626, %r1627, %r1628, %r1562;
	// end inline asm
	ld.shared.u32 	%r1631, [%r2251+6048];
	ld.shared.u32 	%r1632, [%r2253+4196];
	// begin inline asm
	dp4a.s32.s32 %r1630, %r1631, %r1632, %r1566;
	// end inline asm
	ld.shared.u32 	%r1635, [%r2251+4256];
	ld.shared.u32 	%r1636, [%r2253+6244];
	// begin inline asm
	dp4a.s32.s32 %r1634, %r1635, %r1636, %r1570;
	// end inline asm
	ld.shared.u32 	%r1639, [%r2251+6048];
	ld.shared.u32 	%r1640, [%r2253+6244];
	// begin inline asm
	dp4a.s32.s32 %r1638, %r1639, %r1640, %r1574;
	// end inline asm
	ld.shared.u32 	%r1643, [%r2251+4256];
	ld.shared.u32 	%r1644, [%r2253+4200];
	// begin inline asm
	dp4a.s32.s32 %r1642, %r1643, %r1644, %r1578;
	// end inline asm
	ld.shared.u32 	%r1647, [%r2251+6048];
	ld.shared.u32 	%r1648, [%r2253+4200];
	// begin inline asm
	dp4a.s32.s32 %r1646, %r1647, %r1648, %r1582;
	// end inline asm
	ld.shared.u32 	%r1651, [%r2251+4256];
	ld.shared.u32 	%r1652, [%r2253+6248];
	// begin inline asm
	dp4a.s32.s32 %r1650, %r1651, %r1652, %r1586;
	// end inline asm
	ld.shared.u32 	%r1655, [%r2251+6048];
	ld.shared.u32 	%r1656, [%r2253+6248];
	// begin inline asm
	dp4a.s32.s32 %r1654, %r1655, %r1656, %r1590;
	// end inline asm
	ld.shared.u32 	%r1659, [%r2251+4256];
	ld.shared.u32 	%r1660, [%r2253+4204];
	// begin inline asm
	dp4a.s32.s32 %r1658, %r1659, %r1660, %r1594;
	// end inline asm
	ld.shared.u32 	%r1663, [%r2251+6048];
	ld.shared.u32 	%r1664, [%r2253+4204];
	// begin inline asm
	dp4a.s32.s32 %r1662, %r1663, %r1664, %r1598;
	// end inline asm
	ld.shared.u32 	%r1667, [%r2251+4256];
	ld.shared.u32 	%r1668, [%r2253+6252];
	// begin inline asm
	dp4a.s32.s32 %r1666, %r1667, %r1668, %r1602;
	// end inline asm
	ld.shared.u32 	%r1671, [%r2251+6048];
	ld.shared.u32 	%r1672, [%r2253+6252];
	// begin inline asm
	dp4a.s32.s32 %r1670, %r1671, %r1672, %r1606;
	// end inline asm
	ld.shared.u32 	%r1675, [%r2251+4368];
	ld.shared.u32 	%r1676, [%r2253+4208];
	// begin inline asm
	dp4a.s32.s32 %r1674, %r1675, %r1676, %r1610;
	// end inline asm
	ld.shared.u32 	%r1679, [%r2251+6160];
	ld.shared.u32 	%r1680, [%r2253+4208];
	// begin inline asm
	dp4a.s32.s32 %r1678, %r1679, %r1680, %r1614;
	// end inline asm
	ld.shared.u32 	%r1683, [%r2251+4368];
	ld.shared.u32 	%r1684, [%r2253+6256];
	// begin inline asm
	dp4a.s32.s32 %r1682, %r1683, %r1684, %r1618;
	// end inline asm
	ld.shared.u32 	%r1687, [%r2251+6160];
	ld.shared.u32 	%r1688, [%r2253+6256];
	// begin inline asm
	dp4a.s32.s32 %r1686, %r1687, %r1688, %r1622;
	// end inline asm
	ld.shared.u32 	%r1691, [%r2251+4368];
	ld.shared.u32 	%r1692, [%r2253+4212];
	// begin inline asm
	dp4a.s32.s32 %r1690, %r1691, %r1692, %r1626;
	// end inline asm
	ld.shared.u32 	%r1695, [%r2251+6160];
	ld.shared.u32 	%r1696, [%r2253+4212];
	// begin inline asm
	dp4a.s32.s32 %r1694, %r1695, %r1696, %r1630;
	// end inline asm
	ld.shared.u32 	%r1699, [%r2251+4368];
	ld.shared.u32 	%r1700, [%r2253+6260];
	// begin inline asm
	dp4a.s32.s32 %r1698, %r1699, %r1700, %r1634;
	// end inline asm
	ld.shared.u32 	%r1703, [%r2251+6160];
	ld.shared.u32 	%r1704, [%r2253+6260];
	// begin inline asm
	dp4a.s32.s32 %r1702, %r1703, %r1704, %r1638;
	// end inline asm
	ld.shared.u32 	%r1707, [%r2251+4368];
	ld.shared.u32 	%r1708, [%r2253+4216];
	// begin inline asm
	dp4a.s32.s32 %r1706, %r1707, %r1708, %r1642;
	// end inline asm
	ld.shared.u32 	%r1711, [%r2251+6160];
	ld.shared.u32 	%r1712, [%r2253+4216];
	// begin inline asm
	dp4a.s32.s32 %r1710, %r1711, %r1712, %r1646;
	// end inline asm
	ld.shared.u32 	%r1715, [%r2251+4368];
	ld.shared.u32 	%r1716, [%r2253+6264];
	// begin inline asm
	dp4a.s32.s32 %r1714, %r1715, %r1716, %r1650;
	// end inline asm
	ld.shared.u32 	%r1719, [%r2251+6160];
	ld.shared.u32 	%r1720, [%r2253+6264];
	// begin inline asm
	dp4a.s32.s32 %r1718, %r1719, %r1720, %r1654;
	// end inline asm
	ld.shared.u32 	%r1723, [%r2251+4368];
	ld.shared.u32 	%r1724, [%r2253+4220];
	// begin inline asm
	dp4a.s32.s32 %r1722, %r1723, %r1724, %r1658;
	// end inline asm
	ld.shared.u32 	%r1727, [%r2251+6160];
	ld.shared.u32 	%r1728, [%r2253+4220];
	// begin inline asm
	dp4a.s32.s32 %r1726, %r1727, %r1728, %r1662;
	// end inline asm
	ld.shared.u32 	%r1731, [%r2251+4368];
	ld.shared.u32 	%r1732, [%r2253+6268];
	// begin inline asm
	dp4a.s32.s32 %r1730, %r1731, %r1732, %r1666;
	// end inline asm
	ld.shared.u32 	%r1735, [%r2251+6160];
	ld.shared.u32 	%r1736, [%r2253+6268];
	// begin inline asm
	dp4a.s32.s32 %r1734, %r1735, %r1736, %r1670;
	// end inline asm
	ld.shared.u32 	%r1739, [%r2251+4480];
	ld.shared.u32 	%r1740, [%r2253+4224];
	// begin inline asm
	dp4a.s32.s32 %r1738, %r1739, %r1740, %r1674;
	// end inline asm
	ld.shared.u32 	%r1743, [%r2251+6272];
	ld.shared.u32 	%r1744, [%r2253+4224];
	// begin inline asm
	dp4a.s32.s32 %r1742, %r1743, %r1744, %r1678;
	// end inline asm
	ld.shared.u32 	%r1747, [%r2251+4480];
	ld.shared.u32 	%r1748, [%r2253+6272];
	// begin inline asm
	dp4a.s32.s32 %r1746, %r1747, %r1748, %r1682;
	// end inline asm
	ld.shared.u32 	%r1751, [%r2251+6272];
	ld.shared.u32 	%r1752, [%r2253+6272];
	// begin inline asm
	dp4a.s32.s32 %r1750, %r1751, %r1752, %r1686;
	// end inline asm
	ld.shared.u32 	%r1755, [%r2251+4480];
	ld.shared.u32 	%r1756, [%r2253+4228];
	// begin inline asm
	dp4a.s32.s32 %r1754, %r1755, %r1756, %r1690;
	// end inline asm
	ld.shared.u32 	%r1759, [%r2251+6272];
	ld.shared.u32 	%r1760, [%r2253+4228];
	// begin inline asm
	dp4a.s32.s32 %r1758, %r1759, %r1760, %r1694;
	// end inline asm
	ld.shared.u32 	%r1763, [%r2251+4480];
	ld.shared.u32 	%r1764, [%r2253+6276];
	// begin inline asm
	dp4a.s32.s32 %r1762, %r1763, %r1764, %r1698;
	// end inline asm
	ld.shared.u32 	%r1767, [%r2251+6272];
	ld.shared.u32 	%r1768, [%r2253+6276];
	// begin inline asm
	dp4a.s32.s32 %r1766, %r1767, %r1768, %r1702;
	// end inline asm
	ld.shared.u32 	%r1771, [%r2251+4480];
	ld.shared.u32 	%r1772, [%r2253+4232];
	// begin inline asm
	dp4a.s32.s32 %r1770, %r1771, %r1772, %r1706;
	// end inline asm
	ld.shared.u32 	%r1775, [%r2251+6272];
	ld.shared.u32 	%r1776, [%r2253+4232];
	// begin inline asm
	dp4a.s32.s32 %r1774, %r1775, %r1776, %r1710;
	// end inline asm
	ld.shared.u32 	%r1779, [%r2251+4480];
	ld.shared.u32 	%r1780, [%r2253+6280];
	// begin inline asm
	dp4a.s32.s32 %r1778, %r1779, %r1780, %r1714;
	// end inline asm
	ld.shared.u32 	%r1783, [%r2251+6272];
	ld.shared.u32 	%r1784, [%r2253+6280];
	// begin inline asm
	dp4a.s32.s32 %r1782, %r1783, %r1784, %r1718;
	// end inline asm
	ld.shared.u32 	%r1787, [%r2251+4480];
	ld.shared.u32 	%r1788, [%r2253+4236];
	// begin inline asm
	dp4a.s32.s32 %r1786, %r1787, %r1788, %r1722;
	// end inline asm
	ld.shared.u32 	%r1791, [%r2251+6272];
	ld.shared.u32 	%r1792, [%r2253+4236];
	// begin inline asm
	dp4a.s32.s32 %r1790, %r1791, %r1792, %r1726;
	// end inline asm
	ld.shared.u32 	%r1795, [%r2251+4480];
	ld.shared.u32 	%r1796, [%r2253+6284];
	// begin inline asm
	dp4a.s32.s32 %r1794, %r1795, %r1796, %r1730;
	// end inline asm
	ld.shared.u32 	%r1799, [%r2251+6272];
	ld.shared.u32 	%r1800, [%r2253+6284];
	// begin inline asm
	dp4a.s32.s32 %r1798, %r1799, %r1800, %r1734;
	// end inline asm
	ld.shared.u32 	%r1803, [%r2251+4592];
	ld.shared.u32 	%r1804, [%r2253+4240];
	// begin inline asm
	dp4a.s32.s32 %r1802, %r1803, %r1804, %r1738;
	// end inline asm
	ld.shared.u32 	%r1807, [%r2251+6384];
	ld.shared.u32 	%r1808, [%r2253+4240];
	// begin inline asm
	dp4a.s32.s32 %r1806, %r1807, %r1808, %r1742;
	// end inline asm
	ld.shared.u32 	%r1811, [%r2251+4592];
	ld.shared.u32 	%r1812, [%r2253+6288];
	// begin inline asm
	dp4a.s32.s32 %r1810, %r1811, %r1812, %r1746;
	// end inline asm
	ld.shared.u32 	%r1815, [%r2251+6384];
	ld.shared.u32 	%r1816, [%r2253+6288];
	// begin inline asm
	dp4a.s32.s32 %r1814, %r1815, %r1816, %r1750;
	// end inline asm
	ld.shared.u32 	%r1819, [%r2251+4592];
	ld.shared.u32 	%r1820, [%r2253+4244];
	// begin inline asm
	dp4a.s32.s32 %r1818, %r1819, %r1820, %r1754;
	// end inline asm
	ld.shared.u32 	%r1823, [%r2251+6384];
	ld.shared.u32 	%r1824, [%r2253+4244];
	// begin inline asm
	dp4a.s32.s32 %r1822, %r1823, %r1824, %r1758;
	// end inline asm
	ld.shared.u32 	%r1827, [%r2251+4592];
	ld.shared.u32 	%r1828, [%r2253+6292];
	// begin inline asm
	dp4a.s32.s32 %r1826, %r1827, %r1828, %r1762;
	// end inline asm
	ld.shared.u32 	%r1831, [%r2251+6384];
	ld.shared.u32 	%r1832, [%r2253+6292];
	// begin inline asm
	dp4a.s32.s32 %r1830, %r1831, %r1832, %r1766;
	// end inline asm
	ld.shared.u32 	%r1835, [%r2251+4592];
	ld.shared.u32 	%r1836, [%r2253+4248];
	// begin inline asm
	dp4a.s32.s32 %r1834, %r1835, %r1836, %r1770;
	// end inline asm
	ld.shared.u32 	%r1839, [%r2251+6384];
	ld.shared.u32 	%r1840, [%r2253+4248];
	// begin inline asm
	dp4a.s32.s32 %r1838, %r1839, %r1840, %r1774;
	// end inline asm
	ld.shared.u32 	%r1843, [%r2251+4592];
	ld.shared.u32 	%r1844, [%r2253+6296];
	// begin inline asm
	dp4a.s32.s32 %r1842, %r1843, %r1844, %r1778;
	// end inline asm
	ld.shared.u32 	%r1847, [%r2251+6384];
	ld.shared.u32 	%r1848, [%r2253+6296];
	// begin inline asm
	dp4a.s32.s32 %r1846, %r1847, %r1848, %r1782;
	// end inline asm
	ld.shared.u32 	%r1851, [%r2251+4592];
	ld.shared.u32 	%r1852, [%r2253+4252];
	// begin inline asm
	dp4a.s32.s32 %r1850, %r1851, %r1852, %r1786;
	// end inline asm
	ld.shared.u32 	%r1855, [%r2251+6384];
	ld.shared.u32 	%r1856, [%r2253+4252];
	// begin inline asm
	dp4a.s32.s32 %r1854, %r1855, %r1856, %r1790;
	// end inline asm
	ld.shared.u32 	%r1859, [%r2251+4592];
	ld.shared.u32 	%r1860, [%r2253+6300];
	// begin inline asm
	dp4a.s32.s32 %r1858, %r1859, %r1860, %r1794;
	// end inline asm
	ld.shared.u32 	%r1863, [%r2251+6384];
	ld.shared.u32 	%r1864, [%r2253+6300];
	// begin inline asm
	dp4a.s32.s32 %r1862, %r1863, %r1864, %r1798;
	// end inline asm
	ld.shared.u32 	%r1867, [%r2251+4704];
	ld.shared.u32 	%r1868, [%r2253+4256];
	// begin inline asm
	dp4a.s32.s32 %r1866, %r1867, %r1868, %r1802;
	// end inline asm
	ld.shared.u32 	%r1871, [%r2251+6496];
	ld.shared.u32 	%r1872, [%r2253+4256];
	// begin inline asm
	dp4a.s32.s32 %r1870, %r1871, %r1872, %r1806;
	// end inline asm
	ld.shared.u32 	%r1875, [%r2251+4704];
	ld.shared.u32 	%r1876, [%r2253+6304];
	// begin inline asm
	dp4a.s32.s32 %r1874, %r1875, %r1876, %r1810;
	// end inline asm
	ld.shared.u32 	%r1879, [%r2251+6496];
	ld.shared.u32 	%r1880, [%r2253+6304];
	// begin inline asm
	dp4a.s32.s32 %r1878, %r1879, %r1880, %r1814;
	// end inline asm
	ld.shared.u32 	%r1883, [%r2251+4704];
	ld.shared.u32 	%r1884, [%r2253+4260];
	// begin inline asm
	dp4a.s32.s32 %r1882, %r1883, %r1884, %r1818;
	// end inline asm
	ld.shared.u32 	%r1887, [%r2251+6496];
	ld.shared.u32 	%r1888, [%r2253+4260];
	// begin inline asm
	dp4a.s32.s32 %r1886, %r1887, %r1888, %r1822;
	// end inline asm
	ld.shared.u32 	%r1891, [%r2251+4704];
	ld.shared.u32 	%r1892, [%r2253+6308];
	// begin inline asm
	dp4a.s32.s32 %r1890, %r1891, %r1892, %r1826;
	// end inline asm
	ld.shared.u32 	%r1895, [%r2251+6496];
	ld.shared.u32 	%r1896, [%r2253+6308];
	// begin inline asm
	dp4a.s32.s32 %r1894, %r1895, %r1896, %r1830;
	// end inline asm
	ld.shared.u32 	%r1899, [%r2251+4704];
	ld.shared.u32 	%r1900, [%r2253+4264];
	// begin inline asm
	dp4a.s32.s32 %r1898, %r1899, %r1900, %r1834;
	// end inline asm
	ld.shared.u32 	%r1903, [%r2251+6496];
	ld.shared.u32 	%r1904, [%r2253+4264];
	// begin inline asm
	dp4a.s32.s32 %r1902, %r1903, %r1904, %r1838;
	// end inline asm
	ld.shared.u32 	%r1907, [%r2251+4704];
	ld.shared.u32 	%r1908, [%r2253+6312];
	// begin inline asm
	dp4a.s32.s32 %r1906, %r1907, %r1908, %r1842;
	// end inline asm
	ld.shared.u32 	%r1911, [%r2251+6496];
	ld.shared.u32 	%r1912, [%r2253+6312];
	// begin inline asm
	dp4a.s32.s32 %r1910, %r1911, %r1912, %r1846;
	// end inline asm
	ld.shared.u32 	%r1915, [%r2251+4704];
	ld.shared.u32 	%r1916, [%r2253+4268];
	// begin inline asm
	dp4a.s32.s32 %r1914, %r1915, %r1916, %r1850;
	// end inline asm
	ld.shared.u32 	%r1919, [%r2251+6496];
	ld.shared.u32 	%r1920, [%r2253+4268];
	// begin inline asm
	dp4a.s32.s32 %r1918, %r1919, %r1920, %r1854;
	// end inline asm
	ld.shared.u32 	%r1923, [%r2251+4704];
	ld.shared.u32 	%r1924, [%r2253+6316];
	// begin inline asm
	dp4a.s32.s32 %r1922, %r1923, %r1924, %r1858;
	// end inline asm
	ld.shared.u32 	%r1927, [%r2251+6496];
	ld.shared.u32 	%r1928, [%r2253+6316];
	// begin inline asm
	dp4a.s32.s32 %r1926, %r1927, %r1928, %r1862;
	// end inline asm
	ld.shared.u32 	%r1931, [%r2251+4816];
	ld.shared.u32 	%r1932, [%r2253+4272];
	// begin inline asm
	dp4a.s32.s32 %r1930, %r1931, %r1932, %r1866;
	// end inline asm
	ld.shared.u32 	%r1935, [%r2251+6608];
	ld.shared.u32 	%r1936, [%r2253+4272];
	// begin inline asm
	dp4a.s32.s32 %r1934, %r1935, %r1936, %r1870;
	// end inline asm
	ld.shared.u32 	%r1939, [%r2251+4816];
	ld.shared.u32 	%r1940, [%r2253+6320];
	// begin inline asm
	dp4a.s32.s32 %r1938, %r1939, %r1940, %r1874;
	// end inline asm
	ld.shared.u32 	%r1943, [%r2251+6608];
	ld.shared.u32 	%r1944, [%r2253+6320];
	// begin inline asm
	dp4a.s32.s32 %r1942, %r1943, %r1944, %r1878;
	// end inline asm
	ld.shared.u32 	%r1947, [%r2251+4816];
	ld.shared.u32 	%r1948, [%r2253+4276];
	// begin inline asm
	dp4a.s32.s32 %r1946, %r1947, %r1948, %r1882;
	// end inline asm
	ld.shared.u32 	%r1951, [%r2251+6608];
	ld.shared.u32 	%r1952, [%r2253+4276];
	// begin inline asm
	dp4a.s32.s32 %r1950, %r1951, %r1952, %r1886;
	// end inline asm
	ld.shared.u32 	%r1955, [%r2251+4816];
	ld.shared.u32 	%r1956, [%r2253+6324];
	// begin inline asm
	dp4a.s32.s32 %r1954, %r1955, %r1956, %r1890;
	// end inline asm
	ld.shared.u32 	%r1959, [%r2251+6608];
	ld.shared.u32 	%r1960, [%r2253+6324];
	// begin inline asm
	dp4a.s32.s32 %r1958, %r1959, %r1960, %r1894;
	// end inline asm
	ld.shared.u32 	%r1963, [%r2251+4816];
	ld.shared.u32 	%r1964, [%r2253+4280];
	// begin inline asm
	dp4a.s32.s32 %r1962, %r1963, %r1964, %r1898;
	// end inline asm
	ld.shared.u32 	%r1967, [%r2251+6608];
	ld.shared.u32 	%r1968, [%r2253+4280];
	// begin inline asm
	dp4a.s32.s32 %r1966, %r1967, %r1968, %r1902;
	// end inline asm
	ld.shared.u32 	%r1971, [%r2251+4816];
	ld.shared.u32 	%r1972, [%r2253+6328];
	// begin inline asm
	dp4a.s32.s32 %r1970, %r1971, %r1972, %r1906;
	// end inline asm
	ld.shared.u32 	%r1975, [%r2251+6608];
	ld.shared.u32 	%r1976, [%r2253+6328];
	// begin inline asm
	dp4a.s32.s32 %r1974, %r1975, %r1976, %r1910;
	// end inline asm
	ld.shared.u32 	%r1979, [%r2251+4816];
	ld.shared.u32 	%r1980, [%r2253+4284];
	// begin inline asm
	dp4a.s32.s32 %r1978, %r1979, %r1980, %r1914;
	// end inline asm
	ld.shared.u32 	%r1983, [%r2251+6608];
	ld.shared.u32 	%r1984, [%r2253+4284];
	// begin inline asm
	dp4a.s32.s32 %r1982, %r1983, %r1984, %r1918;
	// end inline asm
	ld.shared.u32 	%r1987, [%r2251+4816];
	ld.shared.u32 	%r1988, [%r2253+6332];
	// begin inline asm
	dp4a.s32.s32 %r1986, %r1987, %r1988, %r1922;
	// end inline asm
	ld.shared.u32 	%r1991, [%r2251+6608];
	ld.shared.u32 	%r1992, [%r2253+6332];
	// begin inline asm
	dp4a.s32.s32 %r1990, %r1991, %r1992, %r1926;
	// end inline asm
	ld.shared.u32 	%r1995, [%r2251+4928];
	ld.shared.u32 	%r1996, [%r2253+4288];
	// begin inline asm
	dp4a.s32.s32 %r1994, %r1995, %r1996, %r1930;
	// end inline asm
	ld.shared.u32 	%r1999, [%r2251+6720];
	ld.shared.u32 	%r2000, [%r2253+4288];
	// begin inline asm
	dp4a.s32.s32 %r1998, %r1999, %r2000, %r1934;
	// end inline asm
	ld.shared.u32 	%r2003, [%r2251+4928];
	ld.shared.u32 	%r2004, [%r2253+6336];
	// begin inline asm
	dp4a.s32.s32 %r2002, %r2003, %r2004, %r1938;
	// end inline asm
	ld.shared.u32 	%r2007, [%r2251+6720];
	ld.shared.u32 	%r2008, [%r2253+6336];
	// begin inline asm
	dp4a.s32.s32 %r2006, %r2007, %r2008, %r1942;
	// end inline asm
	ld.shared.u32 	%r2011, [%r2251+4928];
	ld.shared.u32 	%r2012, [%r2253+4292];
	// begin inline asm
	dp4a.s32.s32 %r2010, %r2011, %r2012, %r1946;
	// end inline asm
	ld.shared.u32 	%r2015, [%r2251+6720];
	ld.shared.u32 	%r2016, [%r2253+4292];
	// begin inline asm
	dp4a.s32.s32 %r2014, %r2015, %r2016, %r1950;
	// end inline asm
	ld.shared.u32 	%r2019, [%r2251+4928];
	ld.shared.u32 	%r2020, [%r2253+6340];
	// begin inline asm
	dp4a.s32.s32 %r2018, %r2019, %r2020, %r1954;
	// end inline asm
	ld.shared.u32 	%r2023, [%r2251+6720];
	ld.shared.u32 	%r2024, [%r2253+6340];
	// begin inline asm
	dp4a.s32.s32 %r2022, %r2023, %r2024, %r1958;
	// end inline asm
	ld.shared.u32 	%r2027, [%r2251+4928];
	ld.shared.u32 	%r2028, [%r2253+4296];
	// begin inline asm
	dp4a.s32.s32 %r2026, %r2027, %r2028, %r1962;
	// end inline asm
	ld.shared.u32 	%r2031, [%r2251+6720];
	ld.shared.u32 	%r2032, [%r2253+4296];
	// begin inline asm
	dp4a.s32.s32 %r2030, %r2031, %r2032, %r1966;
	// end inline asm
	ld.shared.u32 	%r2035, [%r2251+4928];
	ld.shared.u32 	%r2036, [%r2253+6344];
	// begin inline asm
	dp4a.s32.s32 %r2034, %r2035, %r2036, %r1970;
	// end inline asm
	ld.shared.u32 	%r2039, [%r2251+6720];
	ld.shared.u32 	%r2040, [%r2253+6344];
	// begin inline asm
	dp4a.s32.s32 %r2038, %r2039, %r2040, %r1974;
	// end inline asm
	ld.shared.u32 	%r2043, [%r2251+4928];
	ld.shared.u32 	%r2044, [%r2253+4300];
	// begin inline asm
	dp4a.s32.s32 %r2042, %r2043, %r2044, %r1978;
	// end inline asm
	ld.shared.u32 	%r2047, [%r2251+6720];
	ld.shared.u32 	%r2048, [%r2253+4300];
	// begin inline asm
	dp4a.s32.s32 %r2046, %r2047, %r2048, %r1982;
	// end inline asm
	ld.shared.u32 	%r2051, [%r2251+4928];
	ld.shared.u32 	%r2052, [%r2253+6348];
	// begin inline asm
	dp4a.s32.s32 %r2050, %r2051, %r2052, %r1986;
	// end inline asm
	ld.shared.u32 	%r2055, [%r2251+6720];
	ld.shared.u32 	%r2056, [%r2253+6348];
	// begin inline asm
	dp4a.s32.s32 %r2054, %r2055, %r2056, %r1990;
	// end inline asm
	ld.shared.u32 	%r2059, [%r2251+5040];
	ld.shared.u32 	%r2060, [%r2253+4304];
	// begin inline asm
	dp4a.s32.s32 %r2058, %r2059, %r2060, %r1994;
	// end inline asm
	ld.shared.u32 	%r2063, [%r2251+6832];
	ld.shared.u32 	%r2064, [%r2253+4304];
	// begin inline asm
	dp4a.s32.s32 %r2062, %r2063, %r2064, %r1998;
	// end inline asm
	ld.shared.u32 	%r2067, [%r2251+5040];
	ld.shared.u32 	%r2068, [%r2253+6352];
	// begin inline asm
	dp4a.s32.s32 %r2066, %r2067, %r2068, %r2002;
	// end inline asm
	ld.shared.u32 	%r2071, [%r2251+6832];
	ld.shared.u32 	%r2072, [%r2253+6352];
	// begin inline asm
	dp4a.s32.s32 %r2070, %r2071, %r2072, %r2006;
	// end inline asm
	ld.shared.u32 	%r2075, [%r2251+5040];
	ld.shared.u32 	%r2076, [%r2253+4308];
	// begin inline asm
	dp4a.s32.s32 %r2074, %r2075, %r2076, %r2010;
	// end inline asm
	ld.shared.u32 	%r2079, [%r2251+6832];
	ld.shared.u32 	%r2080, [%r2253+4308];
	// begin inline asm
	dp4a.s32.s32 %r2078, %r2079, %r2080, %r2014;
	// end inline asm
	ld.shared.u32 	%r2083, [%r2251+5040];
	ld.shared.u32 	%r2084, [%r2253+6356];
	// begin inline asm
	dp4a.s32.s32 %r2082, %r2083, %r2084, %r2018;
	// end inline asm
	ld.shared.u32 	%r2087, [%r2251+6832];
	ld.shared.u32 	%r2088, [%r2253+6356];
	// begin inline asm
	dp4a.s32.s32 %r2086, %r2087, %r2088, %r2022;
	// end inline asm
	ld.shared.u32 	%r2091, [%r2251+5040];
	ld.shared.u32 	%r2092, [%r2253+4312];
	// begin inline asm
	dp4a.s32.s32 %r2090, %r2091, %r2092, %r2026;
	// end inline asm
	ld.shared.u32 	%r2095, [%r2251+6832];
	ld.shared.u32 	%r2096, [%r2253+4312];
	// begin inline asm
	dp4a.s32.s32 %r2094, %r2095, %r2096, %r2030;
	// end inline asm
	ld.shared.u32 	%r2099, [%r2251+5040];
	ld.shared.u32 	%r2100, [%r2253+6360];
	// begin inline asm
	dp4a.s32.s32 %r2098, %r2099, %r2100, %r2034;
	// end inline asm
	ld.shared.u32 	%r2103, [%r2251+6832];
	ld.shared.u32 	%r2104, [%r2253+6360];
	// begin inline asm
	dp4a.s32.s32 %r2102, %r2103, %r2104, %r2038;
	// end inline asm
	ld.shared.u32 	%r2107, [%r2251+5040];
	ld.shared.u32 	%r2108, [%r2253+4316];
	// begin inline asm
	dp4a.s32.s32 %r2106, %r2107, %r2108, %r2042;
	// end inline asm
	ld.shared.u32 	%r2111, [%r2251+6832];
	ld.shared.u32 	%r2112, [%r2253+4316];
	// begin inline asm
	dp4a.s32.s32 %r2110, %r2111, %r2112, %r2046;
	// end inline asm
	ld.shared.u32 	%r2115, [%r2251+5040];
	ld.shared.u32 	%r2116, [%r2253+6364];
	// begin inline asm
	dp4a.s32.s32 %r2114, %r2115, %r2116, %r2050;
	// end inline asm
	ld.shared.u32 	%r2119, [%r2251+6832];
	ld.shared.u32 	%r2120, [%r2253+6364];
	// begin inline asm
	dp4a.s32.s32 %r2118, %r2119, %r2120, %r2054;
	// end inline asm
	ld.shared.u32 	%r2123, [%r2251+5152];
	ld.shared.u32 	%r2124, [%r2253+4320];
	// begin inline asm
	dp4a.s32.s32 %r2122, %r2123, %r2124, %r2058;
	// end inline asm
	ld.shared.u32 	%r2127, [%r2251+6944];
	ld.shared.u32 	%r2128, [%r2253+4320];
	// begin inline asm
	dp4a.s32.s32 %r2126, %r2127, %r2128, %r2062;
	// end inline asm
	ld.shared.u32 	%r2131, [%r2251+5152];
	ld.shared.u32 	%r2132, [%r2253+6368];
	// begin inline asm
	dp4a.s32.s32 %r2130, %r2131, %r2132, %r2066;
	// end inline asm
	ld.shared.u32 	%r2135, [%r2251+6944];
	ld.shared.u32 	%r2136, [%r2253+6368];
	// begin inline asm
	dp4a.s32.s32 %r2134, %r2135, %r2136, %r2070;
	// end inline asm
	ld.shared.u32 	%r2139, [%r2251+5152];
	ld.shared.u32 	%r2140, [%r2253+4324];
	// begin inline asm
	dp4a.s32.s32 %r2138, %r2139, %r2140, %r2074;
	// end inline asm
	ld.shared.u32 	%r2143, [%r2251+6944];
	ld.shared.u32 	%r2144, [%r2253+4324];
	// begin inline asm
	dp4a.s32.s32 %r2142, %r2143, %r2144, %r2078;
	// end inline asm
	ld.shared.u32 	%r2147, [%r2251+5152];
	ld.shared.u32 	%r2148, [%r2253+6372];
	// begin inline asm
	dp4a.s32.s32 %r2146, %r2147, %r2148, %r2082;
	// end inline asm
	ld.shared.u32 	%r2151, [%r2251+6944];
	ld.shared.u32 	%r2152, [%r2253+6372];
	// begin inline asm
	dp4a.s32.s32 %r2150, %r2151, %r2152, %r2086;
	// end inline asm
	ld.shared.u32 	%r2155, [%r2251+5152];
	ld.shared.u32 	%r2156, [%r2253+4328];
	// begin inline asm
	dp4a.s32.s32 %r2154, %r2155, %r2156, %r2090;
	// end inline asm
	ld.shared.u32 	%r2159, [%r2251+6944];
	ld.shared.u32 	%r2160, [%r2253+4328];
	// begin inline asm
	dp4a.s32.s32 %r2158, %r2159, %r2160, %r2094;
	// end inline asm
	ld.shared.u32 	%r2163, [%r2251+5152];
	ld.shared.u32 	%r2164, [%r2253+6376];
	// begin inline asm
	dp4a.s32.s32 %r2162, %r2163, %r2164, %r2098;
	// end inline asm
	ld.shared.u32 	%r2167, [%r2251+6944];
	ld.shared.u32 	%r2168, [%r2253+6376];
	// begin inline asm
	dp4a.s32.s32 %r2166, %r2167, %r2168, %r2102;
	// end inline asm
	ld.shared.u32 	%r2171, [%r2251+5152];
	ld.shared.u32 	%r2172, [%r2253+4332];
	// begin inline asm
	dp4a.s32.s32 %r2170, %r2171, %r2172, %r2106;
	// end inline asm
	ld.shared.u32 	%r2175, [%r2251+6944];
	ld.shared.u32 	%r2176, [%r2253+4332];
	// begin inline asm
	dp4a.s32.s32 %r2174, %r2175, %r2176, %r2110;
	// end inline asm
	ld.shared.u32 	%r2179, [%r2251+5152];
	ld.shared.u32 	%r2180, [%r2253+6380];
	// begin inline asm
	dp4a.s32.s32 %r2178, %r2179, %r2180, %r2114;
	// end inline asm
	ld.shared.u32 	%r2183, [%r2251+6944];
	ld.shared.u32 	%r2184, [%r2253+6380];
	// begin inline asm
	dp4a.s32.s32 %r2182, %r2183, %r2184, %r2118;
	// end inline asm
	ld.shared.u32 	%r2187, [%r2251+5264];
	ld.shared.u32 	%r2188, [%r2253+4336];
	// begin inline asm
	dp4a.s32.s32 %r2186, %r2187, %r2188, %r2122;
	// end inline asm
	ld.shared.u32 	%r2191, [%r2251+7056];
	ld.shared.u32 	%r2192, [%r2253+4336];
	// begin inline asm
	dp4a.s32.s32 %r2190, %r2191, %r2192, %r2126;
	// end inline asm
	ld.shared.u32 	%r2195, [%r2251+5264];
	ld.shared.u32 	%r2196, [%r2253+6384];
	// begin inline asm
	dp4a.s32.s32 %r2194, %r2195, %r2196, %r2130;
	// end inline asm
	ld.shared.u32 	%r2199, [%r2251+7056];
	ld.shared.u32 	%r2200, [%r2253+6384];
	// begin inline asm
	dp4a.s32.s32 %r2198, %r2199, %r2200, %r2134;
	// end inline asm
	ld.shared.u32 	%r2203, [%r2251+5264];
	ld.shared.u32 	%r2204, [%r2253+4340];
	// begin inline asm
	dp4a.s32.s32 %r2202, %r2203, %r2204, %r2138;
	// end inline asm
	ld.shared.u32 	%r2207, [%r2251+7056];
	ld.shared.u32 	%r2208, [%r2253+4340];
	// begin inline asm
	dp4a.s32.s32 %r2206, %r2207, %r2208, %r2142;
	// end inline asm
	ld.shared.u32 	%r2211, [%r2251+5264];
	ld.shared.u32 	%r2212, [%r2253+6388];
	// begin inline asm
	dp4a.s32.s32 %r2210, %r2211, %r2212, %r2146;
	// end inline asm
	ld.shared.u32 	%r2215, [%r2251+7056];
	ld.shared.u32 	%r2216, [%r2253+6388];
	// begin inline asm
	dp4a.s32.s32 %r2214, %r2215, %r2216, %r2150;
	// end inline asm
	ld.shared.u32 	%r2219, [%r2251+5264];
	ld.shared.u32 	%r2220, [%r2253+4344];
	// begin inline asm
	dp4a.s32.s32 %r2218, %r2219, %r2220, %r2154;
	// end inline asm
	ld.shared.u32 	%r2223, [%r2251+7056];
	ld.shared.u32 	%r2224, [%r2253+4344];
	// begin inline asm
	dp4a.s32.s32 %r2222, %r2223, %r2224, %r2158;
	// end inline asm
	ld.shared.u32 	%r2227, [%r2251+5264];
	ld.shared.u32 	%r2228, [%r2253+6392];
	// begin inline asm
	dp4a.s32.s32 %r2226, %r2227, %r2228, %r2162;
	// end inline asm
	ld.shared.u32 	%r2231, [%r2251+7056];
	ld.shared.u32 	%r2232, [%r2253+6392];
	// begin inline asm
	dp4a.s32.s32 %r2230, %r2231, %r2232, %r2166;
	// end inline asm
	ld.shared.u32 	%r2235, [%r2251+5264];
	ld.shared.u32 	%r2236, [%r2253+4348];
	// begin inline asm
	dp4a.s32.s32 %r2234, %r2235, %r2236, %r2170;
	// end inline asm
	ld.shared.u32 	%r2239, [%r2251+7056];
	ld.shared.u32 	%r2240, [%r2253+4348];
	// begin inline asm
	dp4a.s32.s32 %r2238, %r2239, %r2240, %r2174;
	// end inline asm
	ld.shared.u32 	%r2243, [%r2251+5264];
	ld.shared.u32 	%r2244, [%r2253+6396];
	// begin inline asm
	dp4a.s32.s32 %r2242, %r2243, %r2244, %r2178;
	// end inline asm
	ld.shared.u32 	%r2247, [%r2251+7056];
	ld.shared.u32 	%r2248, [%r2253+6396];
	// begin inline asm
	dp4a.s32.s32 %r2246, %r2247, %r2248, %r2182;
	// end inline asm
	shl.b32 	%r2254, %r10, 6;
	shl.b32 	%r2255, %r54, 2;
	add.s32 	%r2256, %r2254, %r2255;
	mul.lo.s32 	%r2257, %r10, 12544;
	mad.lo.s32 	%r2258, %r1, 401408, %r2257;
	mad.lo.s32 	%r2259, %r54, 784, %r2258;
	add.s32 	%r2260, %r2259, %r3;
	add.s32 	%r2261, %r2260, %r4;
	cvta.to.global.u64 	%rd64, %rd219;
	cvta.to.global.u64 	%rd65, %rd220;
	cvta.to.global.u64 	%rd66, %rd221;
	cvta.to.global.u64 	%rd67, %rd218;
	cvt.s64.s32 	%rd68, %r2186;
	mad.lo.s64 	%rd69, %rd68, 275982783610880, 1073741824;
	shr.u64 	%rd70, %rd69, 31;
	cvt.u32.u64 	%r2262, %rd70;
	mul.wide.u32 	%rd71, %r2256, 4;
	add.s64 	%rd72, %rd64, %rd71;
	ld.global.nc.u32 	%r2263, [%rd72];
	add.s32 	%r2264, %r2263, %r2262;
	cvt.s64.s32 	%rd73, %r2264;
	mad.lo.s64 	%rd74, %rd73, 2147515954, 1073741824;
	shr.u64 	%rd75, %rd74, 31;
	cvt.u32.u64 	%r2265, %rd75;
	add.s64 	%rd76, %rd65, %rd71;
	ld.global.nc.u32 	%r2266, [%rd76];
	add.s32 	%r2267, %r2266, %r2265;
	mul.wide.s32 	%rd77, %r2267, 1719164685;
	add.s64 	%rd78, %rd77, 1073741824;
	shr.u64 	%rd79, %rd78, 31;
	cvt.u32.u64 	%r2268, %rd79;
	mul.wide.u32 	%rd80, %r2261, 4;
	add.s64 	%rd81, %rd66, %rd80;
	ld.global.nc.u32 	%r2269, [%rd81];
	add.s32 	%r2270, %r2269, %r2268;
	max.s32 	%r2271, %r2270, 0;
	add.s64 	%rd82, %rd67, %rd80;
	st.global.u32 	[%rd82], %r2271;
	cvt.s64.s32 	%rd83, %r2190;
	mad.lo.s64 	%rd84, %rd83, 275982783610880, 1073741824;
	shr.u64 	%rd85, %rd84, 31;
	cvt.u32.u64 	%r2272, %rd85;
	add.s32 	%r2273, %r2263, %r2272;
	cvt.s64.s32 	%rd86, %r2273;
	mad.lo.s64 	%rd87, %rd86, 2147515954, 1073741824;
	shr.u64 	%rd88, %rd87, 31;
	cvt.u32.u64 	%r2274, %rd88;
	add.s32 	%r2275, %r2266, %r2274;
	mul.wide.s32 	%rd89, %r2275, 1719164685;
	add.s64 	%rd90, %rd89, 1073741824;
	shr.u64 	%rd91, %rd90, 31;
	cvt.u32.u64 	%r2276, %rd91;
	ld.global.nc.u32 	%r2277, [%rd81+802816];
	add.s32 	%r2278, %r2277, %r2276;
	max.s32 	%r2279, %r2278, 0;
	st.global.u32 	[%rd82+802816], %r2279;
	cvt.s64.s32 	%rd92, %r2194;
	mad.lo.s64 	%rd93, %rd92, 275982783610880, 1073741824;
	shr.u64 	%rd94, %rd93, 31;
	cvt.u32.u64 	%r2280, %rd94;
	ld.global.nc.u32 	%r2281, [%rd72+128];
	add.s32 	%r2282, %r2281, %r2280;
	cvt.s64.s32 	%rd95, %r2282;
	mad.lo.s64 	%rd96, %rd95, 2147515954, 1073741824;
	shr.u64 	%rd97, %rd96, 31;
	cvt.u32.u64 	%r2283, %rd97;
	ld.global.nc.u32 	%r2284, [%rd76+128];
	add.s32 	%r2285, %r2284, %r2283;
	mul.wide.s32 	%rd98, %r2285, 1719164685;
	add.s64 	%rd99, %rd98, 1073741824;
	shr.u64 	%rd100, %rd99, 31;
	cvt.u32.u64 	%r2286, %rd100;
	ld.global.nc.u32 	%r2287, [%rd81+25088];
	add.s32 	%r2288, %r2287, %r2286;
	max.s32 	%r2289, %r2288, 0;
	st.global.u32 	[%rd82+25088], %r2289;
	cvt.s64.s32 	%rd101, %r2198;
	mad.lo.s64 	%rd102, %rd101, 275982783610880, 1073741824;
	shr.u64 	%rd103, %rd102, 31;
	cvt.u32.u64 	%r2290, %rd103;
	add.s32 	%r2291, %r2281, %r2290;
	cvt.s64.s32 	%rd104, %r2291;
	mad.lo.s64 	%rd105, %rd104, 2147515954, 1073741824;
	shr.u64 	%rd106, %rd105, 31;
	cvt.u32.u64 	%r2292, %rd106;
	add.s32 	%r2293, %r2284, %r2292;
	mul.wide.s32 	%rd107, %r2293, 1719164685;
	add.s64 	%rd108, %rd107, 1073741824;
	shr.u64 	%rd109, %rd108, 31;
	cvt.u32.u64 	%r2294, %rd109;
	ld.global.nc.u32 	%r2295, [%rd81+827904];
	add.s32 	%r2296, %r2295, %r2294;
	max.s32 	%r2297, %r2296, 0;
	st.global.u32 	[%rd82+827904], %r2297;
	cvt.s64.s32 	%rd110, %r2202;
	mad.lo.s64 	%rd111, %rd110, 275982783610880, 1073741824;
	shr.u64 	%rd112, %rd111, 31;
	cvt.u32.u64 	%r2298, %rd112;
	ld.global.nc.u32 	%r2299, [%rd72+4];
	add.s32 	%r2300, %r2299, %r2298;
	cvt.s64.s32 	%rd113, %r2300;
	mad.lo.s64 	%rd114, %rd113, 2147515954, 1073741824;
	shr.u64 	%rd115, %rd114, 31;
	cvt.u32.u64 	%r2301, %rd115;
	ld.global.nc.u32 	%r2302, [%rd76+4];
	add.s32 	%r2303, %r2302, %r2301;
	mul.wide.s32 	%rd116, %r2303, 1719164685;
	add.s64 	%rd117, %rd116, 1073741824;
	shr.u64 	%rd118, %rd117, 31;
	cvt.u32.u64 	%r2304, %rd118;
	ld.global.nc.u32 	%r2305, [%rd81+4];
	add.s32 	%r2306, %r2305, %r2304;
	max.s32 	%r2307, %r2306, 0;
	st.global.u32 	[%rd82+4], %r2307;
	cvt.s64.s32 	%rd119, %r2206;
	mad.lo.s64 	%rd120, %rd119, 275982783610880, 1073741824;
	shr.u64 	%rd121, %rd120, 31;
	cvt.u32.u64 	%r2308, %rd121;
	add.s32 	%r2309, %r2299, %r2308;
	cvt.s64.s32 	%rd122, %r2309;
	mad.lo.s64 	%rd123, %rd122, 2147515954, 1073741824;
	shr.u64 	%rd124, %rd123, 31;
	cvt.u32.u64 	%r2310, %rd124;
	add.s32 	%r2311, %r2302, %r2310;
	mul.wide.s32 	%rd125, %r2311, 1719164685;
	add.s64 	%rd126, %rd125, 1073741824;
	shr.u64 	%rd127, %rd126, 31;
	cvt.u32.u64 	%r2312, %rd127;
	ld.global.nc.u32 	%r2313, [%rd81+802820];
	add.s32 	%r2314, %r2313, %r2312;
	max.s32 	%r2315, %r2314, 0;
	st.global.u32 	[%rd82+802820], %r2315;
	cvt.s64.s32 	%rd128, %r2210;
	mad.lo.s64 	%rd129, %rd128, 275982783610880, 1073741824;
	shr.u64 	%rd130, %rd129, 31;
	cvt.u32.u64 	%r2316, %rd130;
	ld.global.nc.u32 	%r2317, [%rd72+132];
	add.s32 	%r2318, %r2317, %r2316;
	cvt.s64.s32 	%rd131, %r2318;
	mad.lo.s64 	%rd132, %rd131, 2147515954, 1073741824;
	shr.u64 	%rd133, %rd132, 31;
	cvt.u32.u64 	%r2319, %rd133;
	ld.global.nc.u32 	%r2320, [%rd76+132];
	add.s32 	%r2321, %r2320, %r2319;
	mul.wide.s32 	%rd134, %r2321, 1719164685;
	add.s64 	%rd135, %rd134, 1073741824;
	shr.u64 	%rd136, %rd135, 31;
	cvt.u32.u64 	%r2322, %rd136;
	ld.global.nc.u32 	%r2323, [%rd81+25092];
	add.s32 	%r2324, %r2323, %r2322;
	max.s32 	%r2325, %r2324, 0;
	st.global.u32 	[%rd82+25092], %r2325;
	cvt.s64.s32 	%rd137, %r2214;
	mad.lo.s64 	%rd138, %rd137, 275982783610880, 1073741824;
	shr.u64 	%rd139, %rd138, 31;
	cvt.u32.u64 	%r2326, %rd139;
	add.s32 	%r2327, %r2317, %r2326;
	cvt.s64.s32 	%rd140, %r2327;
	mad.lo.s64 	%rd141, %rd140, 2147515954, 1073741824;
	shr.u64 	%rd142, %rd141, 31;
	cvt.u32.u64 	%r2328, %rd142;
	add.s32 	%r2329, %r2320, %r2328;
	mul.wide.s32 	%rd143, %r2329, 1719164685;
	add.s64 	%rd144, %rd143, 1073741824;
	shr.u64 	%rd145, %rd144, 31;
	cvt.u32.u64 	%r2330, %rd145;
	ld.global.nc.u32 	%r2331, [%rd81+827908];
	add.s32 	%r2332, %r2331, %r2330;
	max.s32 	%r2333, %r2332, 0;
	st.global.u32 	[%rd82+827908], %r2333;
	cvt.s64.s32 	%rd146, %r2218;
	mad.lo.s64 	%rd147, %rd146, 275982783610880, 1073741824;
	shr.u64 	%rd148, %rd147, 31;
	cvt.u32.u64 	%r2334, %rd148;
	ld.global.nc.u32 	%r2335, [%rd72+8];
	add.s32 	%r2336, %r2335, %r2334;
	cvt.s64.s32 	%rd149, %r2336;
	mad.lo.s64 	%rd150, %rd149, 2147515954, 1073741824;
	shr.u64 	%rd151, %rd150, 31;
	cvt.u32.u64 	%r2337, %rd151;
	ld.global.nc.u32 	%r2338, [%rd76+8];
	add.s32 	%r2339, %r2338, %r2337;
	mul.wide.s32 	%rd152, %r2339, 1719164685;
	add.s64 	%rd153, %rd152, 1073741824;
	shr.u64 	%rd154, %rd153, 31;
	cvt.u32.u64 	%r2340, %rd154;
	ld.global.nc.u32 	%r2341, [%rd81+8];
	add.s32 	%r2342, %r2341, %r2340;
	max.s32 	%r2343, %r2342, 0;
	st.global.u32 	[%rd82+8], %r2343;
	cvt.s64.s32 	%rd155, %r2222;
	mad.lo.s64 	%rd156, %rd155, 275982783610880, 1073741824;
	shr.u64 	%rd157, %rd156, 31;
	cvt.u32.u64 	%r2344, %rd157;
	add.s32 	%r2345, %r2335, %r2344;
	cvt.s64.s32 	%rd158, %r2345;
	mad.lo.s64 	%rd159, %rd158, 2147515954, 1073741824;
	shr.u64 	%rd160, %rd159, 31;
	cvt.u32.u64 	%r2346, %rd160;
	add.s32 	%r2347, %r2338, %r2346;
	mul.wide.s32 	%rd161, %r2347, 1719164685;
	add.s64 	%rd162, %rd161, 1073741824;
	shr.u64 	%rd163, %rd162, 31;
	cvt.u32.u64 	%r2348, %rd163;
	ld.global.nc.u32 	%r2349, [%rd81+802824];
	add.s32 	%r2350, %r2349, %r2348;
	max.s32 	%r2351, %r2350, 0;
	st.global.u32 	[%rd82+802824], %r2351;
	cvt.s64.s32 	%rd164, %r2226;
	mad.lo.s64 	%rd165, %rd164, 275982783610880, 1073741824;
	shr.u64 	%rd166, %rd165, 31;
	cvt.u32.u64 	%r2352, %rd166;
	ld.global.nc.u32 	%r2353, [%rd72+136];
	add.s32 	%r2354, %r2353, %r2352;
	cvt.s64.s32 	%rd167, %r2354;
	mad.lo.s64 	%rd168, %rd167, 2147515954, 1073741824;
	shr.u64 	%rd169, %rd168, 31;
	cvt.u32.u64 	%r2355, %rd169;
	ld.global.nc.u32 	%r2356, [%rd76+136];
	add.s32 	%r2357, %r2356, %r2355;
	mul.wide.s32 	%rd170, %r2357, 1719164685;
	add.s64 	%rd171, %rd170, 1073741824;
	shr.u64 	%rd172, %rd171, 31;
	cvt.u32.u64 	%r2358, %rd172;
	ld.global.nc.u32 	%r2359, [%rd81+25096];
	add.s32 	%r2360, %r2359, %r2358;
	max.s32 	%r2361, %r2360, 0;
	st.global.u32 	[%rd82+25096], %r2361;
	cvt.s64.s32 	%rd173, %r2230;
	mad.lo.s64 	%rd174, %rd173, 275982783610880, 1073741824;
	shr.u64 	%rd175, %rd174, 31;
	cvt.u32.u64 	%r2362, %rd175;
	add.s32 	%r2363, %r2353, %r2362;
	cvt.s64.s32 	%rd176, %r2363;
	mad.lo.s64 	%rd177, %rd176, 2147515954, 1073741824;
	shr.u64 	%rd178, %rd177, 31;
	cvt.u32.u64 	%r2364, %rd178;
	add.s32 	%r2365, %r2356, %r2364;
	mul.wide.s32 	%rd179, %r2365, 1719164685;
	add.s64 	%rd180, %rd179, 1073741824;
	shr.u64 	%rd181, %rd180, 31;
	cvt.u32.u64 	%r2366, %rd181;
	ld.global.nc.u32 	%r2367, [%rd81+827912];
	add.s32 	%r2368, %r2367, %r2366;
	max.s32 	%r2369, %r2368, 0;
	st.global.u32 	[%rd82+827912], %r2369;
	cvt.s64.s32 	%rd182, %r2234;
	mad.lo.s64 	%rd183, %rd182, 275982783610880, 1073741824;
	shr.u64 	%rd184, %rd183, 31;
	cvt.u32.u64 	%r2370, %rd184;
	ld.global.nc.u32 	%r2371, [%rd72+12];
	add.s32 	%r2372, %r2371, %r2370;
	cvt.s64.s32 	%rd185, %r2372;
	mad.lo.s64 	%rd186, %rd185, 2147515954, 1073741824;
	shr.u64 	%rd187, %rd186, 31;
	cvt.u32.u64 	%r2373, %rd187;
	ld.global.nc.u32 	%r2374, [%rd76+12];
	add.s32 	%r2375, %r2374, %r2373;
	mul.wide.s32 	%rd188, %r2375, 1719164685;
	add.s64 	%rd189, %rd188, 1073741824;
	shr.u64 	%rd190, %rd189, 31;
	cvt.u32.u64 	%r2376, %rd190;
	ld.global.nc.u32 	%r2377, [%rd81+12];
	add.s32 	%r2378, %r2377, %r2376;
	max.s32 	%r2379, %r2378, 0;
	st.global.u32 	[%rd82+12], %r2379;
	cvt.s64.s32 	%rd191, %r2238;
	mad.lo.s64 	%rd192, %rd191, 275982783610880, 1073741824;
	shr.u64 	%rd193, %rd192, 31;
	cvt.u32.u64 	%r2380, %rd193;
	add.s32 	%r2381, %r2371, %r2380;
	cvt.s64.s32 	%rd194, %r2381;
	mad.lo.s64 	%rd195, %rd194, 2147515954, 1073741824;
	shr.u64 	%rd196, %rd195, 31;
	cvt.u32.u64 	%r2382, %rd196;
	add.s32 	%r2383, %r2374, %r2382;
	mul.wide.s32 	%rd197, %r2383, 1719164685;
	add.s64 	%rd198, %rd197, 1073741824;
	shr.u64 	%rd199, %rd198, 31;
	cvt.u32.u64 	%r2384, %rd199;
	ld.global.nc.u32 	%r2385, [%rd81+802828];
	add.s32 	%r2386, %r2385, %r2384;
	max.s32 	%r2387, %r2386, 0;
	st.global.u32 	[%rd82+802828], %r2387;
	cvt.s64.s32 	%rd200, %r2242;
	mad.lo.s64 	%rd201, %rd200, 275982783610880, 1073741824;
	shr.u64 	%rd202, %rd201, 31;
	cvt.u32.u64 	%r2388, %rd202;
	ld.global.nc.u32 	%r2389, [%rd72+140];
	add.s32 	%r2390, %r2389, %r2388;
	cvt.s64.s32 	%rd203, %r2390;
	mad.lo.s64 	%rd204, %rd203, 2147515954, 1073741824;
	shr.u64 	%rd205, %rd204, 31;
	cvt.u32.u64 	%r2391, %rd205;
	ld.global.nc.u32 	%r2392, [%rd76+140];
	add.s32 	%r2393, %r2392, %r2391;
	mul.wide.s32 	%rd206, %r2393, 1719164685;
	add.s64 	%rd207, %rd206, 1073741824;
	shr.u64 	%rd208, %rd207, 31;
	cvt.u32.u64 	%r2394, %rd208;
	ld.global.nc.u32 	%r2395, [%rd81+25100];
	add.s32 	%r2396, %r2395, %r2394;
	max.s32 	%r2397, %r2396, 0;
	st.global.u32 	[%rd82+25100], %r2397;
	cvt.s64.s32 	%rd209, %r2246;
	mad.lo.s64 	%rd210, %rd209, 275982783610880, 1073741824;
	shr.u64 	%rd211, %rd210, 31;
	cvt.u32.u64 	%r2398, %rd211;
	add.s32 	%r2399, %r2389, %r2398;
	cvt.s64.s32 	%rd212, %r2399;
	mad.lo.s64 	%rd213, %rd212, 2147515954, 1073741824;
	shr.u64 	%rd214, %rd213, 31;
	cvt.u32.u64 	%r2400, %rd214;
	add.s32 	%r2401, %r2392, %r2400;
	mul.wide.s32 	%rd215, %r2401, 1719164685;
	add.s64 	%rd216, %rd215, 1073741824;
	shr.u64 	%rd217, %rd216, 31;
	cvt.u32.u64 	%r2402, %rd217;
	ld.global.nc.u32 	%r2403, [%rd81+827916];
	add.s32 	%r2404, %r2403, %r2402;
	max.s32 	%r2405, %r2404, 0;
	st.global.u32 	[%rd82+827916], %r2405;
	ret;

}
	// .globl	fused_nn_conv2d_cast_fixed_point_multiply_add_cast_fixed_point_multiply_add_cast_12402219635377536017__3_kernel0
.visible .entry fused_nn_conv2d_cast_fixed_point_multiply_add_cast_fixed_point_multiply_add_cast_12402219635377536017__3_kernel0(
	.param .u64 .ptr .align 1 fused_nn_conv2d_cast_fixed_point_multiply_add_cast_fixed_point_multiply_add_cast_12402219635377536017__3_kernel0_param_0,
	.param .u64 .ptr .align 1 fused_nn_conv2d_cast_fixed_point_multiply_add_cast_fixed_point_multiply_add_cast_12402219635377536017__3_kernel0_param_1,
	.param .u64 .ptr .align 1 fused_nn_conv2d_cast_fixed_point_multiply_add_cast_fixed_point_multiply_add_cast_12402219635377536017__3_kernel0_param_2,
	.param .u64 .ptr .align 1 fused_nn_conv2d_cast_fixed_point_multiply_add_cast_fixed_point_multiply_add_cast_12402219635377536017__3_kernel0_param_3,
	.param .u64 .ptr .align 1 fused_nn_conv2d_cast_fixed_point_multiply_add_cast_fixed_point_multiply_add_cast_12402219635377536017__3_kernel0_param_4,
	.param .u64 .ptr .align 1 fused_nn_conv2d_cast_fixed_point_multiply_add_cast_fixed_point_multiply_add_cast_12402219635377536017__3_kernel0_param_5
)
{
	.reg .pred 	%p<2>;
	.reg .b32 	%r<1241>;
	.reg .b64 	%rd<167>;
	// demoted variable
	.shared .align 4 .b8 _ZZ112fused_nn_conv2d_cast_fixed_point_multiply_add_cast_fixed_point_multiply_add_cast_12402219635377536017__3_kernel0E15pad_data_shared[512];
	// demoted variable
	.shared .align 4 .b8 _ZZ112fused_nn_conv2d_cast_fixed_point_multiply_add_cast_fixed_point_multiply_add_cast_12402219635377536017__3_kernel0E18placeholder_shared[4096];
	ld.param.u64 	%rd1, [fused_nn_conv2d_cast_fixed_point_multiply_add_cast_fixed_point_multiply_add_cast_12402219635377536017__3_kernel0_param_0];
	ld.param.u64 	%rd2, [fused_nn_conv2d_cast_fixed_point_multiply_add_cast_fixed_point_multiply_add_cast_12402219635377536017__3_kernel0_param_1];
	ld.param.u64 	%rd3, [fused_nn_conv2d_cast_fixed_point_multiply_add_cast_fixed_point_multiply_add_cast_12402219635377536017__3_kernel0_param_2];
	ld.param.u64 	%rd4, [fused_nn_conv2d_cast_fixed_point_multiply_add_cast_fixed_point_multiply_add_cast_12402219635377536017__3_kernel0_param_3];
	ld.param.u64 	%rd5, [fused_nn_conv2d_cast_fixed_point_multiply_add_cast_fixed_point_multiply_add_cast_12402219635377536017__3_kernel0_param_4];
	ld.param.u64 	%rd6, [fused_nn_conv2d_cast_fixed_point_multiply_add_cast_fixed_point_multiply_add_cast_12402219635377536017__3_kernel0_param_5];
	cvta.to.global.u64 	%rd7, %rd2;
	cvta.to.global.u64 	%rd8, %rd1;
	cvta.to.global.u64 	%rd9, %rd3;
	cvta.to.global.u64 	%rd10, %rd6;
	cvta.to.global.u64 	%rd11, %rd5;
	cvta.to.global.u64 	%rd12, %rd4;
	mov.u32 	%r1025, %ctaid.z;
	mul.lo.s32 	%r1026, %r1025, 200704;
	mov.u32 	%r1027, %tid.y;
	shr.u32 	%r1028, %r1027, 1;
	mov.u32 	%r1029, %ctaid.x;
	mul.hi.u32 	%r1030, %r1029, -1840700269;
	shr.u32 	%r1031, %r1030, 2;
	mul.lo.s32 	%r1032, %r1031, 448;
	and.b32  	%r1033, %r1027, 1;
	setp.eq.b32 	%p1, %r1033, 1;
	selp.b32 	%r1034, 224, 0, %p1;
	mul.lo.s32 	%r1035, %r1031, 7;
	sub.s32 	%r1036, %r1029, %r1035;
	shl.b32 	%r1037, %r1036, 5;
	mov.u32 	%r1038, %tid.x;
	shl.b32 	%r1039, %r1038, 2;
	or.b32  	%r1040, %r1039, %r1026;
	mad.lo.s32 	%r1041, %r1028, 12544, %r1040;
	add.s32 	%r1042, %r1041, %r1032;
	add.s32 	%r1043, %r1042, %r1034;
	add.s32 	%r1044, %r1043, %r1037;
	shl.b32 	%r1045, %r1027, 5;
	add.s32 	%r1046, %r1045, %r1039;
	mov.u32 	%r1047, _ZZ112fused_nn_conv2d_cast_fixed_point_multiply_add_cast_fixed_point_multiply_add_cast_12402219635377536017__3_kernel0E15pad_data_shared;
	add.s32 	%r1048, %r1047, %r1046;
	mov.u32 	%r1049, %ctaid.y;
	shl.b32 	%r1050, %r1049, 13;
	shl.b32 	%r1051, %r1027, 6;
	shl.b32 	%r1052, %r1038, 3;
	and.b32  	%r1053, %r1052, 8160;
	add.s32 	%r1054, %r1051, %r1053;
	and.b32  	%r1055, %r1054, 130816;
	shl.b32 	%r1056, %r1027, 1;
	shr.u32 	%r1057, %r1038, 2;
	add.s32 	%r1058, %r1056, %r1057;
	shl.b32 	%r1059, %r1058, 4;
	and.b32  	%r1060, %r1059, 112;
	and.b32  	%r1061, %r1039, 12;
	or.b32  	%r1062, %r1061, %r1050;
	add.s32 	%r1063, %r1062, %r1055;
	or.b32  	%r1064, %r1063, %r1060;
	shl.b32 	%r1065, %r1027, 8;
	bar.sync 	0;
	cvt.u64.u32 	%rd13, %r1044;
	add.s64 	%rd14, %rd8, %rd13;
	ld.global.nc.u32 	%r1066, [%rd14];
	st.shared.u32 	[%r1048], %r1066;
	cvt.u64.u32 	%rd15, %r1064;
	add.s64 	%rd16, %rd7, %rd15;
	ld.global.nc.u32 	%r1067, [%rd16];
	mov.u32 	%r1068, _ZZ112fused_nn_conv2d_cast_fixed_point_multiply_add_cast_fixed_point_multiply_add_cast_12402219635377536017__3_kernel0E18placeholder_shared;
	add.s32 	%r1069, %r1068, %r1046;
	st.shared.u32 	[%r1069], %r1067;
	ld.global.nc.u32 	%r1070, [%rd16+1024];
	st.shared.u32 	[%r1069+512], %r1070;
	ld.global.nc.u32 	%r1071, [%rd16+2048];
	st.shared.u32 	[%r1069+1024], %r1071;
	ld.global.nc.u32 	%r1072, [%rd16+3072];
	st.shared.u32 	[%r1069+1536], %r1072;
	ld.global.nc.u32 	%r1073, [%rd16+4096];
	st.shared.u32 	[%r1069+2048], %r1073;
	ld.global.nc.u32 	%r1074, [%rd16+5120];
	st.shared.u32 	[%r1069+2560], %r1074;
	ld.global.nc.u32 	%r1075, [%rd16+6144];
	st.shared.u32 	[%r1069+3072], %r1075;
	ld.global.nc.u32 	%r1076, [%rd16+7168];
	st.shared.u32 	[%r1069+3584], %r1076;
	bar.sync 	0;
	add.s32 	%r1077, %r1047, %r1039;
	ld.shared.u32 	%r2, [%r1077];
	add.s32 	%r1078, %r1068, %r1065;
	ld.shared.u32 	%r3, [%r1078];
	mov.b32 	%r64, 0;
	// begin inline asm
	dp4a.s32.s32 %r1, %r2, %r3, %r64;
	// end inline asm
	ld.shared.u32 	%r6, [%r1077+32];
	ld.shared.u32 	%r7, [%r1078];
	// begin inline asm
	dp4a.s32.s32 %r5, %r6, %r7, %r64;
	// end inline asm
	ld.shared.u32 	%r10, [%r1077];
	ld.shared.u32 	%r11, [%r1078+4];
	// begin inline asm
	dp4a.s32.s32 %r9, %r10, %r11, %r64;
	// end inline asm
	ld.shared.u32 	%r14, [%r1077+32];
	ld.shared.u32 	%r15, [%r1078+4];
	// begin inline asm
	dp4a.s32.s32 %r13, %r14, %r15, %r64;
	// end inline asm
	ld.shared.u32 	%r18, [%r1077];
	ld.shared.u32 	%r19, [%r1078+8];
	// begin inline asm
	dp4a.s32.s32 %r17, %r18, %r19, %r64;
	// end inline asm
	ld.shared.u32 	%r22, [%r1077+32];
	ld.shared.u32 	%r23, [%r1078+8];
	// begin inline asm
	dp4a.s32.s32 %r21, %r22, %r23, %r64;
	// end inline asm
	ld.shared.u32 	%r26, [%r1077];
	ld.shared.u32 	%r27, [%r1078+12];
	// begin inline asm
	dp4a.s32.s32 %r25, %r26, %r27, %r64;
	// end inline asm
	ld.shared.u32 	%r30, [%r1077+32];
	ld.shared.u32 	%r31, [%r1078+12];
	// begin inline asm
	dp4a.s32.s32 %r29, %r30, %r31, %r64;
	// end inline asm
	ld.shared.u32 	%r34, [%r1077];
	ld.shared.u32 	%r35, [%r1078+128];
	// begin inline asm
	dp4a.s32.s32 %r33, %r34, %r35, %r64;
	// end inline asm
	ld.shared.u32 	%r38, [%r1077+32];
	ld.shared.u32 	%r39, [%r1078+128];
	// begin inline asm
	dp4a.s32.s32 %r37, %r38, %r39, %r64;
	// end inline asm
	ld.shared.u32 	%r42, [%r1077];
	ld.shared.u32 	%r43, [%r1078+132];
	// begin inline asm
	dp4a.s32.s32 %r41, %r42, %r43, %r64;
	// end inline asm
	ld.shared.u32 	%r46, [%r1077+32];
	ld.shared.u32 	%r47, [%r1078+132];
	// begin inline asm
	dp4a.s32.s32 %r45, %r46, %r47, %r64;
	// end inline asm
	ld.shared.u32 	%r50, [%r1077];
	ld.shared.u32 	%r51, [%r1078+136];
	// begin inline asm
	dp4a.s32.s32 %r49, %r50, %r51, %r64;
	// end inline asm
	ld.shared.u32 	%r54, [%r1077+32];
	ld.shared.u32 	%r55, [%r1078+136];
	// begin inline asm
	dp4a.s32.s32 %r53, %r54, %r55, %r64;
	// end inline asm
	ld.shared.u32 	%r58, [%r1077];
	ld.shared.u32 	%r59, [%r1078+140];
	// begin inline asm
	dp4a.s32.s32 %r57, %r58, %r59, %r64;
	// end inline asm
	ld.shared.u32 	%r62, [%r1077+32];
	ld.shared.u32 	%r63, [%r1078+140];
	// begin inline asm
	dp4a.s32.s32 %r61, %r62, %r63, %r64;
	// end inline asm
	ld.shared.u32 	%r66, [%r1077+64];
	ld.shared.u32 	%r67, [%r1078+16];
	// begin inline asm
	dp4a.s32.s32 %r65, %r66, %r67, %r1;
	// end inline asm
	ld.shared.u32 	%r70, [%r1077+96];
	ld.shared.u32 	%r71, [%r1078+16];
	// begin inline asm
	dp4a.s32.s32 %r69, %r70, %r71, %r5;
	// end inline asm
	ld.shared.u32 	%r74, [%r1077+64];
	ld.shared.u32 	%r75, [%r1078+20];
	// begin inline asm
	dp4a.s32.s32 %r73, %r74, %r75, %r9;
	// end inline asm
	ld.shared.u32 	%r78, [%r1077+96];
	ld.shared.u32 	%r79, [%r1078+20];
	// begin inline asm
	dp4a.s32.s32 %r77, %r78, %r79, %r13;
	// end inline asm
	ld.shared.u32 	%r82, [%r1077+64];
	ld.shared.u32 	%r83, [%r1078+24];
	// begin inline asm
	dp4a.s32.s32 %r81, %r82, %r83, %r17;
	// end inline asm
	ld.shared.u32 	%r86, [%r1077+96];
	ld.shared.u32 	%r87, [%r1078+24];
	// begin inline asm
	dp4a.s32.s32 %r85, %r86, %r87, %r21;
	// end inline asm
	ld.shared.u32 	%r90, [%r1077+64];
	ld.shared.u32 	%r91, [%r1078+28];
	// begin inline asm
	dp4a.s32.s32 %r89, %r90, %r91, %r25;
	// end inline asm
	ld.shared.u32 	%r94, [%r1077+96];
	ld.shared.u32 	%r95, [%r1078+28];
	// begin inline asm
	dp4a.s32.s32 %r93, %r94, %r95, %r29;
	// end inline asm
	ld.shared.u32 	%r98, [%r1077+64];
	ld.shared.u32 	%r99, [%r1078+144];
	// begin inline asm
	dp4a.s32.s32 %r97, %r98, %r99, %r33;
	// end inline asm
	ld.shared.u32 	%r102, [%r1077+96];
	ld.shared.u32 	%r103, [%r1078+144];
	// begin inline asm
	dp4a.s32.s32 %r101, %r102, %r103, %r37;
	// end inline asm
	ld.shared.u32 	%r106, [%r1077+64];
	ld.shared.u32 	%r107, [%r1078+148];
	// begin inline asm
	dp4a.s32.s32 %r105, %r106, %r107, %r41;
	// end inline asm
	ld.shared.u32 	%r110, [%r1077+96];
	ld.shared.u32 	%r111, [%r1078+148];
	// begin inline asm
	dp4a.s32.s32 %r109, %r110, %r111, %r45;
	// end inline asm
	ld.shared.u32 	%r114, [%r1077+64];
	ld.shared.u32 	%r115, [%r1078+152];
	// begin inline asm
	dp4a.s32.s32 %r113, %r114, %r115, %r49;
	// end inline asm
	ld.shared.u32 	%r118, [%r1077+96];
	ld.shared.u32 	%r119, [%r1078+152];
	// begin inline asm
	dp4a.s32.s32 %r117, %r118, %r119, %r53;
	// end inline asm
	ld.shared.u32 	%r122, [%r1077+64];
	ld.shared.u32 	%r123, [%r1078+156];
	// begin inline asm
	dp4a.s32.s32 %r121, %r122, %r123, %r57;
	// end inline asm
	ld.shared.u32 	%r126, [%r1077+96];
	ld.shared.u32 	%r127, [%r1078+156];
	// begin inline asm
	dp4a.s32.s32 %r125, %r126, %r127, %r61;
	// end inline asm
	ld.shared.u32 	%r130, [%r1077+128];
	ld.shared.u32 	%r131, [%r1078+32];
	// begin inline asm
	dp4a.s32.s32 %r129, %r130, %r131, %r65;
	// end inline asm
	ld.shared.u32 	%r134, [%r1077+160];
	ld.shared.u32 	%r135, [%r1078+32];
	// begin inline asm
	dp4a.s32.s32 %r133, %r134, %r135, %r69;
	// end inline asm
	ld.shared.u32 	%r138, [%r1077+128];
	ld.shared.u32 	%r139, [%r1078+36];
	// begin inline asm
	dp4a.s32.s32 %r137, %r138, %r139, %r73;
	// end inline asm
	ld.shared.u32 	%r142, [%r1077+160];
	ld.shared.u32 	%r143, [%r1078+36];
	// begin inline asm
	dp4a.s32.s32 %r141, %r142, %r143, %r77;
	// end inline asm
	ld.shared.u32 	%r146, [%r1077+128];
	ld.shared.u32 	%r147, [%r1078+40];
	// begin inline asm
	dp4a.s32.s32 %r145, %r146, %r147, %r81;
	// end inline asm
	ld.shared.u32 	%r150, [%r1077+160];
	ld.shared.u32 	%r151, [%r1078+40];
	// begin inline asm
	dp4a.s32.s32 %r149, %r150, %r151, %r85;
	// end inline asm
	ld.shared.u32 	%r154, [%r1077+128];
	ld.shared.u32 	%r155, [%r1078+44];
	// begin inline asm
	dp4a.s32.s32 %r153, %r154, %r155, %r89;
	// end inline asm
	ld.shared.u32 	%r158, [%r1077+160];
	ld.shared.u32 	%r159, [%r1078+44];
	// begin inline asm
	dp4a.s32.s32 %r157, %r158, %r159, %r93;
	// end inline asm
	ld.shared.u32 	%r162, [%r1077+128];
	ld.shared.u32 	%r163, [%r1078+160];
	// begin inline asm
	dp4a.s32.s32 %r161, %r162, %r163, %r97;
	// end inline asm
	ld.shared.u32 	%r166, [%r1077+160];
	ld.shared.u32 	%r167, [%r1078+160];
	// begin inline asm
	dp4a.s32.s32 %r165, %r166, %r167, %r101;
	// end inline asm
	ld.shared.u32 	%r170, [%r1077+128];
	ld.shared.u32 	%r171, [%r1078+164];
	// begin inline asm
	dp4a.s32.s32 %r169, %r170, %r171, %r105;
	// end inline asm
	ld.shared.u32 	%r174, [%r1077+160];
	ld.shared.u32 	%r175, [%r1078+164];
	// begin inline asm
	dp4a.s32.s32 %r173, %r174, %r175, %r109;
	// end inline asm
	ld.shared.u32 	%r178, [%r1077+128];
	ld.shared.u32 	%r179, [%r1078+168];
	// begin inline asm
	dp4a.s32.s32 %r177, %r178, %r179, %r113;
	// end inline asm
	ld.shared.u32 	%r182, [%r1077+160];
	ld.shared.u32 	%r183, [%r1078+168];
	// begin inline asm
	dp4a.s32.s32 %r181, %r182, %r183, %r117;
	// end inline asm
	ld.shared.u32 	%r186, [%r1077+128];
	ld.shared.u32 	%r187, [%r1078+172];
	// begin inline asm
	dp4a.s32.s32 %r185, %r186, %r187, %r121;
	// end inline asm
	ld.shared.u32 	%r190, [%r1077+160];
	ld.shared.u32 	%r191, [%r1078+172];
	// begin inline asm
	dp4a.s32.s32 %r189, %r190, %r191, %r125;
	// end inline asm
	ld.shared.u32 	%r194, [%r1077+192];
	ld.shared.u32 	%r195, [%r1078+48];
	// begin inline asm
	dp4a.s32.s32 %r193, %r194, %r195, %r129;
	// end inline asm
	ld.shared.u32 	%r198, [%r1077+224];
	ld.shared.u32 	%r199, [%r1078+48];
	// begin inline asm
	dp4a.s32.s32 %r197, %r198, %r199, %r133;
	// end inline asm
	ld.shared.u32 	%r202, [%r1077+192];
	ld.shared.u32 	%r203, [%r1078+52];
	// begin inline asm
	dp4a.s32.s32 %r201, %r202, %r203, %r137;
	// end inline asm
	ld.shared.u32 	%r206, [%r1077+224];
	ld.shared.u32 	%r207, [%r1078+52];
	// begin inline asm
	dp4a.s32.s32 %r205, %r206, %r207, %r141;
	// end inline asm
	ld.shared.u32 	%r210, [%r1077+192];
	ld.shared.u32 	%r211, [%r1078+56];
	// begin inline asm
	dp4a.s32.s32 %r209, %r210, %r211, %r145;
	// end inline asm
	ld.shared.u32 	%r214, [%r1077+224];
	ld.shared.u32 	%r215, [%r1078+56];
	// begin inline asm
	dp4a.s32.s32 %r213, %r214, %r215, %r149;
	// end inline asm
	ld.shared.u32 	%r218, [%r1077+192];
	ld.shared.u32 	%r219, [%r1078+60];
	// begin inline asm
	dp4a.s32.s32 %r217, %r218, %r219, %r153;
	// end inline asm
	ld.shared.u32 	%r222, [%r1077+224];
	ld.shared.u32 	%r223, [%r1078+60];
	// begin inline asm
	dp4a.s32.s32 %r221, %r222, %r223, %r157;
	// end inline asm
	ld.shared.u32 	%r226, [%r1077+192];
	ld.shared.u32 	%r227, [%r1078+176];
	// begin inline asm
	dp4a.s32.s32 %r225, %r226, %r227, %r161;
	// end inline asm
	ld.shared.u32 	%r230, [%r1077+224];
	ld.shared.u32 	%r231, [%r1078+176];
	// begin inline asm
	dp4a.s32.s32 %r229, %r230, %r231, %r165;
	// end inline asm
	ld.shared.u32 	%r234, [%r1077+192];
	ld.shared.u32 	%r235, [%r1078+180];
	// begin inline asm
	dp4a.s32.s32 %r233, %r234, %r235, %r169;
	// end inline asm
	ld.shared.u32 	%r238, [%r1077+224];
	ld.shared.u32 	%r239, [%r1078+180];
	// begin inline asm
	dp4a.s32.s32 %r237, %r238, %r239, %r173;
	// end inline asm
	ld.shared.u32 	%r242, [%r1077+192];
	ld.shared.u32 	%r243, [%r1078+184];
	// begin inline asm
	dp4a.s32.s32 %r241, %r242, %r243, %r177;
	// end inline asm
	ld.shared.u32 	%r246, [%r1077+224];
	ld.shared.u32 	%r247, [%r1078+184];
	// begin inline asm
	dp4a.s32.s32 %r245, %r246, %r247, %r181;
	// end inline asm
	ld.shared.u32 	%r250, [%r1077+192];
	ld.shared.u32 	%r251, [%r1078+188];
	// begin inline asm
	dp4a.s32.s32 %r249, %r250, %r251, %r185;
	// end inline asm
	ld.shared.u32 	%r254, [%r1077+224];
	ld.shared.u32 	%r255, [%r1078+188];
	// begin inline asm
	dp4a.s32.s32 %r253, %r254, %r255, %r189;
	// end inline asm
	ld.shared.u32 	%r258, [%r1077+256];
	ld.shared.u32 	%r259, [%r1078+64];
	// begin inline asm
	dp4a.s32.s32 %r257, %r258, %r259, %r193;
	// end inline asm
	ld.shared.u32 	%r262, [%r1077+288];
	ld.shared.u32 	%r263, [%r1078+64];
	// begin inline asm
	dp4a.s32.s32 %r261, %r262, %r263, %r197;
	// end inline asm
	ld.shared.u32 	%r266, [%r1077+256];
	ld.shared.u32 	%r267, [%r1078+68];
	// begin inline asm
	dp4a.s32.s32 %r265, %r266, %r267, %r201;
	// end inline asm
	ld.shared.u32 	%r270, [%r1077+288];
	ld.shared.u32 	%r271, [%r1078+68];
	// begin inline asm
	dp4a.s32.s32 %r269, %r270, %r271, %r205;
	// end inline asm
	ld.shared.u32 	%r274, [%r1077+256];
	ld.shared.u32 	%r275, [%r1078+72];
	// begin inline asm
	dp4a.s32.s32 %r273, %r274, %r275, %r209;
	// end inline asm
	ld.shared.u32 	%r278, [%r1077+288];
	ld.shared.u32 	%r279, [%r1078+72];
	// begin inline asm
	dp4a.s32.s32 %r277, %r278, %r279, %r213;
	// end inline asm
	ld.shared.u32 	%r282, [%r1077+256];
	ld.shared.u32 	%r283, [%r1078+76];
	// begin inline asm
	dp4a.s32.s32 %r281, %r282, %r283, %r217;
	// end inline asm
	ld.shared.u32 	%r286, [%r1077+288];
	ld.shared.u32 	%r287, [%r1078+76];
	// begin inline asm
	dp4a.s32.s32 %r285, %r286, %r287, %r221;
	// end inline asm
	ld.shared.u32 	%r290, [%r1077+256];
	ld.shared.u32 	%r291, [%r1078+192];
	// begin inline asm
	dp4a.s32.s32 %r289, %r290, %r291, %r225;
	// end inline asm
	ld.shared.u32 	%r294, [%r1077+288];
	ld.shared.u32 	%r295, [%r1078+192];
	// begin inline asm
	dp4a.s32.s32 %r293, %r294, %r295, %r229;
	// end inline asm
	ld.shared.u32 	%r298, [%r1077+256];
	ld.shared.u32 	%r299, [%r1078+196];
	// begin inline asm
	dp4a.s32.s32 %r297, %r298, %r299, %r233;
	// end inline asm
	ld.shared.u32 	%r302, [%r1077+288];
	ld.shared.u32 	%r303, [%r1078+196];
	// begin inline asm
	dp4a.s32.s32 %r301, %r302, %r303, %r237;
	// end inline asm
	ld.shared.u32 	%r306, [%r1077+256];
	ld.shared.u32 	%r307, [%r1078+200];
	// begin inline asm
	dp4a.s32.s32 %r305, %r306, %r307, %r241;
	// end inline asm
	ld.shared.u32 	%r310, [%r1077+288];
	ld.shared.u32 	%r311, [%r1078+200];
	// begin inline asm
	dp4a.s32.s32 %r309, %r310, %r311, %r245;
	// end inline asm
	ld.shared.u32 	%r314, [%r1077+256];
	ld.shared.u32 	%r315, [%r1078+204];
	// begin inline asm
	dp4a.s32.s32 %r313, %r314, %r315, %r249;
	// end inline asm
	ld.shared.u32 	%r318, [%r1077+288];
	ld.shared.u32 	%r319, [%r1078+204];
	// begin inline asm
	dp4a.s32.s32 %r317, %r318, %r319, %r253;
	// end inline asm
	ld.shared.u32 	%r322, [%r1077+320];
	ld.shared.u32 	%r323, [%r1078+80];
	// begin inline asm
	dp4a.s32.s32 %r321, %r322, %r323, %r257;
	// end inline asm
	ld.shared.u32 	%r326, [%r1077+352];
	ld.shared.u32 	%r327, [%r1078+80];
	// begin inline asm
	dp4a.s32.s32 %r325, %r326, %r327, %r261;
	// end inline asm
	ld.shared.u32 	%r330, [%r1077+320];
	ld.shared.u32 	%r331, [%r1078+84];
	// begin inline asm
	dp4a.s32.s32 %r329, %r330, %r331, %r265;
	// end inline asm
	ld.shared.u32 	%r334, [%r1077+352];
	ld.shared.u32 	%r335, [%r1078+84];
	// begin inline asm
	dp4a.s32.s32 %r333, %r334, %r335, %r269;
	// end inline asm
	ld.shared.u32 	%r338, [%r1077+320];
	ld.shared.u32 	%r339, [%r1078+88];
	// begin inline asm
	dp4a.s32.s32 %r337, %r338, %r339, %r273;
	// end inline asm
	ld.shared.u32 	%r342, [%r1077+352];
	ld.shared.u32 	%r343, [%r1078+88];
	// begin inline asm
	dp4a.s32.s32 %r341, %r342, %r343, %r277;
	// end inline asm
	ld.shared.u32 	%r346, [%r1077+320];
	ld.shared.u32 	%r347, [%r1078+92];
	// begin inline asm
	dp4a.s32.s32 %r345, %r346, %r347, %r281;
	// end inline asm
	ld.shared.u32 	%r350, [%r1077+352];
	ld.shared.u32 	%r351, [%r1078+92];
	// begin inline asm
	dp4a.s32.s32 %r349, %r350, %r351, %r285;
	// end inline asm
	ld.shared.u32 	%r354, [%r1077+320];
	ld.shared.u32 	%r355, [%r1078+208];
	// begin inline asm
	dp4a.s32.s32 %r353, %r354, %r355, %r289;
	// end inline asm
	ld.shared.u32 	%r358, [%r1077+352];
	ld.shared.u32 	%r359, [%r1078+208];
	// begin inline asm
	dp4a.s32.s32 %r357, %r358, %r359, %r293;
	// end inline asm
	ld.shared.u32 	%r362, [%r1077+320];
	ld.shared.u32 	%r363, [%r1078+212];
	// begin inline asm
	dp4a.s32.s32 %r361, %r362, %r363, %r297;
	// end inline asm
	ld.shared.u32 	%r366, [%r1077+352];
	ld.shared.u32 	%r367, [%r1078+212];
	// begin inline asm
	dp4a.s32.s32 %r365, %r366, %r367, %r301;
	// end inline asm
	ld.shared.u32 	%r370, [%r1077+320];
	ld.shared.u32 	%r371, [%r1078+216];
	// begin inline asm
	dp4a.s32.s32 %r369, %r370, %r371, %r305;
	// end inline asm
	ld.shared.u32 	%r374, [%r1077+352];
	ld.shared.u32 	%r375, [%r1078+216];
	// begin inline asm
	dp4a.s32.s32 %r373, %r374, %r375, %r309;
	// end inline asm
	ld.shared.u32 	%r378, [%r1077+320];
	ld.shared.u32 	%r379, [%r1078+220];
	// begin inline asm
	dp4a.s32.s32 %r377, %r378, %r379, %r313;
	// end inline asm
	ld.shared.u32 	%r382, [%r1077+352];
	ld.shared.u32 	%r383, [%r1078+220];
	// begin inline asm
	dp4a.s32.s32 %r381, %r382, %r383, %r317;
	// end inline asm
	ld.shared.u32 	%r386, [%r1077+384];
	ld.shared.u32 	%r387, [%r1078+96];
	// begin inline asm
	dp4a.s32.s32 %r385, %r386, %r387, %r321;
	// end inline asm
	ld.shared.u32 	%r390, [%r1077+416];
	ld.shared.u32 	%r391, [%r1078+96];
	// begin inline asm
	dp4a.s32.s32 %r389, %r390, %r391, %r325;
	// end inline asm
	ld.shared.u32 	%r394, [%r1077+384];
	ld.shared.u32 	%r395, [%r1078+100];
	// begin inline asm
	dp4a.s32.s32 %r393, %r394, %r395, %r329;
	// end inline asm
	ld.shared.u32 	%r398, [%r1077+416];
	ld.shared.u32 	%r399, [%r1078+100];
	// begin inline asm
	dp4a.s32.s32 %r397, %r398, %r399, %r333;
	// end inline asm
	ld.shared.u32 	%r402, [%r1077+384];
	ld.shared.u32 	%r403, [%r1078+104];
	// begin inline asm
	dp4a.s32.s32 %r401, %r402, %r403, %r337;
	// end inline asm
	ld.shared.u32 	%r406, [%r1077+416];
	ld.shared.u32 	%r407, [%r1078+104];
	// begin inline asm
	dp4a.s32.s32 %r405, %r406, %r407, %r341;
	// end inline asm
	ld.shared.u32 	%r410, [%r1077+384];
	ld.shared.u32 	%r411, [%r1078+108];
	// begin inline asm
	dp4a.s32.s32 %r409, %r410, %r411, %r345;
	// end inline asm
	ld.shared.u32 	%r414, [%r1077+416];
	ld.shared.u32 	%r415, [%r1078+108];
	// begin inline asm
	dp4a.s32.s32 %r413, %r414, %r415, %r349;
	// end inline asm
	ld.shared.u32 	%r418, [%r1077+384];
	ld.shared.u32 	%r419, [%r1078+224];
	// begin inline asm
	dp4a.s32.s32 %r417, %r418, %r419, %r353;
	// end inline asm
	ld.shared.u32 	%r422, [%r1077+416];
	ld.shared.u32 	%r423, [%r1078+224];
	// begin inline asm
	dp4a.s32.s32 %r421, %r422, %r423, %r357;
	// end inline asm
	ld.shared.u32 	%r426, [%r1077+384];
	ld.shared.u32 	%r427, [%r1078+228];
	// begin inline asm
	dp4a.s32.s32 %r425, %r426, %r427, %r361;
	// end inline asm
	ld.shared.u32 	%r430, [%r1077+416];
	ld.shared.u32 	%r431, [%r1078+228];
	// begin inline asm
	dp4a.s32.s32 %r429, %r430, %r431, %r365;
	// end inline asm
	ld.shared.u32 	%r434, [%r1077+384];
	ld.shared.u32 	%r435, [%r1078+232];
	// begin inline asm
	dp4a.s32.s32 %r433, %r434, %r435, %r369;
	// end inline asm
	ld.shared.u32 	%r438, [%r1077+416];
	ld.shared.u32 	%r439, [%r1078+232];
	// begin inline asm
	dp4a.s32.s32 %r437, %r438, %r439, %r373;
	// end inline asm
	ld.shared.u32 	%r442, [%r1077+384];
	ld.shared.u32 	%r443, [%r1078+236];
	// begin inline asm
	dp4a.s32.s32 %r441, %r442, %r443, %r377;
	// end inline asm
	ld.shared.u32 	%r446, [%r1077+416];
	ld.shared.u32 	%r447, [%r1078+236];
	// begin inline asm
	dp4a.s32.s32 %r445, %r446, %r447, %r381;
	// end inline asm
	ld.shared.u32 	%r450, [%r1077+448];
	ld.shared.u32 	%r451, [%r1078+112];
	// begin inline asm
	dp4a.s32.s32 %r449, %r450, %r451, %r385;
	// end inline asm
	ld.shared.u32 	%r454, [%r1077+480];
	ld.shared.u32 	%r455, [%r1078+112];
	// begin inline asm
	dp4a.s32.s32 %r453, %r454, %r455, %r389;
	// end inline asm
	ld.shared.u32 	%r458, [%r1077+448];
	ld.shared.u32 	%r459, [%r1078+116];
	// begin inline asm
	dp4a.s32.s32 %r457, %r458, %r459, %r393;
	// end inline asm
	ld.shared.u32 	%r462, [%r1077+480];
	ld.shared.u32 	%r463, [%r1078+116];
	// begin inline asm
	dp4a.s32.s32 %r461, %r462, %r463, %r397;
	// end inline asm
	ld.shared.u32 	%r466, [%r1077+448];
	ld.shared.u32 	%r467, [%r1078+120];
	// begin inline asm
	dp4a.s32.s32 %r465, %r466, %r467, %r401;
	// end inline asm
	ld.shared.u32 	%r470, [%r1077+480];
	ld.shared.u32 	%r471, [%r1078+120];
	// begin inline asm
	dp4a.s32.s32 %r469, %r470, %r471, %r405;
	// end inline asm
	ld.shared.u32 	%r474, [%r1077+448];
	ld.shared.u32 	%r475, [%r1078+124];
	// begin inline asm
	dp4a.s32.s32 %r473, %r474, %r475, %r409;
	// end inline asm
	ld.shared.u32 	%r478, [%r1077+480];
	ld.shared.u32 	%r479, [%r1078+124];
	// begin inline asm
	dp4a.s32.s32 %r477, %r478, %r479, %r413;
	// end inline asm
	ld.shared.u32 	%r482, [%r1077+448];
	ld.shared.u32 	%r483, [%r1078+240];
	// begin inline asm
	dp4a.s32.s32 %r481, %r482, %r483, %r417;
	// end inline asm
	ld.shared.u32 	%r486, [%r1077+480];
	ld.shared.u32 	%r487, [%r1078+240];
	// begin inline asm
	dp4a.s32.s32 %r485, %r486, %r487, %r421;
	// end inline asm
	ld.shared.u32 	%r490, [%r1077+448];
	ld.shared.u32 	%r491, [%r1078+244];
	// begin inline asm
	dp4a.s32.s32 %r489, %r490, %r491, %r425;
	// end inline asm
	ld.shared.u32 	%r494, [%r1077+480];
	ld.shared.u32 	%r495, [%r1078+244];
	// begin inline asm
	dp4a.s32.s32 %r493, %r494, %r495, %r429;
	// end inline asm
	ld.shared.u32 	%r498, [%r1077+448];
	ld.shared.u32 	%r499, [%r1078+248];
	// begin inline asm
	dp4a.s32.s32 %r497, %r498, %r499, %r433;
	// end inline asm
	ld.shared.u32 	%r502, [%r1077+480];
	ld.shared.u32 	%r503, [%r1078+248];
	// begin inline asm
	dp4a.s32.s32 %r501, %r502, %r503, %r437;
	// end inline asm
	ld.shared.u32 	%r506, [%r1077+448];
	ld.shared.u32 	%r507, [%r1078+252];
	// begin inline asm
	dp4a.s32.s32 %r505, %r506, %r507, %r441;
	// end inline asm
	ld.shared.u32 	%r510, [%r1077+480];
	ld.shared.u32 	%r511, [%r1078+252];
	// begin inline asm
	dp4a.s32.s32 %r509, %r510, %r511, %r445;
	// end inline asm
	bar.sync 	0;
	ld.global.nc.u32 	%r1079, [%rd14+100352];
	st.shared.u32 	[%r1048], %r1079;
	ld.global.nc.u32 	%r1080, [%rd16+128];
	st.shared.u32 	[%r1069], %r1080;
	ld.global.nc.u32 	%r1081, [%rd16+1152];
	st.shared.u32 	[%r1069+512], %r1081;
	ld.global.nc.u32 	%r1082, [%rd16+2176];
	st.shared.u32 	[%r1069+1024], %r1082;
	ld.global.nc.u32 	%r1083, [%rd16+3200];
	st.shared.u32 	[%r1069+1536], %r1083;
	ld.global.nc.u32 	%r1084, [%rd16+4224];
	st.shared.u32 	[%r1069+2048], %r1084;
	ld.global.nc.u32 	%r1085, [%rd16+5248];
	st.shared.u32 	[%r1069+2560], %r1085;
	ld.global.nc.u32 	%r1086, [%rd16+6272];
	st.shared.u32 	[%r1069+3072], %r1086;
	ld.global.nc.u32 	%r1087, [%rd16+7296];
	st.shared.u32 	[%r1069+3584], %r1087;
	bar.sync 	0;
	ld.shared.u32 	%r514, [%r1077];
	ld.shared.u32 	%r515, [%r1078];
	// begin inline asm
	dp4a.s32.s32 %r513, %r514, %r515, %r449;
	// end inline asm
	ld.shared.u32 	%r518, [%r1077+32];
	ld.shared.u32 	%r519, [%r1078];
	// begin inline asm
	dp4a.s32.s32 %r517, %r518, %r519, %r453;
	// end inline asm
	ld.shared.u32 	%r522, [%r1077];
	ld.shared.u32 	%r523, [%r1078+4];
	// begin inline asm
	dp4a.s32.s32 %r521, %r522, %r523, %r457;
	// end inline asm
	ld.shared.u32 	%r526, [%r1077+32];
	ld.shared.u32 	%r527, [%r1078+4];
	// begin inline asm
	dp4a.s32.s32 %r525, %r526, %r527, %r461;
	// end inline asm
	ld.shared.u32 	%r530, [%r1077];
	ld.shared.u32 	%r531, [%r1078+8];
	// begin inline asm
	dp4a.s32.s32 %r529, %r530, %r531, %r465;
	// end inline asm
	ld.shared.u32 	%r534, [%r1077+32];
	ld.shared.u32 	%r535, [%r1078+8];
	// begin inline asm
	dp4a.s32.s32 %r533, %r534, %r535, %r469;
	// end inline asm
	ld.shared.u32 	%r538, [%r1077];
	ld.shared.u32 	%r539, [%r1078+12];
	// begin inline asm
	dp4a.s32.s32 %r537, %r538, %r539, %r473;
	// end inline asm
	ld.shared.u32 	%r542, [%r1077+32];
	ld.shared.u32 	%r543, [%r1078+12];
	// begin inline asm
	dp4a.s32.s32 %r541, %r542, %r543, %r477;
	// end inline asm
	ld.shared.u32 	%r546, [%r1077];
	ld.shared.u32 	%r547, [%r1078+128];
	// begin inline asm
	dp4a.s32.s32 %r545, %r546, %r547, %r481;
	// end inline asm
	ld.shared.u32 	%r550, [%r1077+32];
	ld.shared.u32 	%r551, [%r1078+128];
	// begin inline asm
	dp4a.s32.s32 %r549, %r550, %r551, %r485;
	// end inline asm
	ld.shared.u32 	%r554, [%r1077];
	ld.shared.u32 	%r555, [%r1078+132];
	// begin inline asm
	dp4a.s32.s32 %r553, %r554, %r555, %r489;
	// end inline asm
	ld.shared.u32 	%r558, [%r1077+32];
	ld.shared.u32 	%r559, [%r1078+132];
	// begin inline asm
	dp4a.s32.s32 %r557, %r558, %r559, %r493;
	// end inline asm
	ld.shared.u32 	%r562, [%r1077];
	ld.shared.u32 	%r563, [%r1078+136];
	// begin inline asm
	dp4a.s32.s32 %r561, %r562, %r563, %r497;
	// end inline asm
	ld.shared.u32 	%r566, [%r1077+32];
	ld.shared.u32 	%r567, [%r1078+136];
	// begin inline asm
	dp4a.s32.s32 %r565, %r566, %r567, %r501;
	// end inline asm
	ld.shared.u32 	%r570, [%r1077];
	ld.shared.u32 	%r571, [%r1078+140];
	// begin inline asm
	dp4a.s32.s32 %r569, %r570, %r571, %r505;
	// end inline asm
	ld.shared.u32 	%r574, [%r1077+32];
	ld.shared.u32 	%r575, [%r1078+140];
	// begin inline asm
	dp4a.s32.s32 %r573, %r574, %r575, %r509;
	// end inline asm
	ld.shared.u32 	%r578, [%r1077+64];
	ld.shared.u32 	%r579, [%r1078+16];
	// begin inline asm
	dp4a.s32.s32 %r577, %r578, %r579, %r513;
	// end inline asm
	ld.shared.u32 	%r582, [%r1077+96];
	ld.shared.u32 	%r583, [%r1078+16];
	// begin inline asm
	dp4a.s32.s32 %r581, %r582, %r583, %r517;
	// end inline asm
	ld.shared.u32 	%r586, [%r1077+64];
	ld.shared.u32 	%r587, [%r1078+20];
	// begin inline asm
	dp4a.s32.s32 %r585, %r586, %r587, %r521;
	// end inline asm
	ld.shared.u32 	%r590, [%r1077+96];
	ld.shared.u32 	%r591, [%r1078+20];
	// begin inline asm
	dp4a.s32.s32 %r589, %r590, %r591, %r525;
	// end inline asm
	ld.shared.u32 	%r594, [%r1077+64];
	ld.shared.u32 	%r595, [%r1078+24];
	// begin inline asm
	dp4a.s32.s32 %r593, %r594, %r595, %r529;
	// end inline asm
	ld.shared.u32 	%r598, [%r1077+96];
	ld.shared.u32 	%r599, [%r1078+24];
	// begin inline asm
	dp4a.s32.s32 %r597, %r598, %r599, %r533;
	// end inline asm
	ld.shared.u32 	%r602, [%r1077+64];
	ld.shared.u32 	%r603, [%r1078+28];
	// begin inline asm
	dp4a.s32.s32 %r601, %r602, %r603, %r537;
	// end inline asm
	ld.shared.u32 	%r606, [%r1077+96];
	ld.shared.u32 	%r607, [%r1078+28];
	// begin inline asm
	dp4a.s32.s32 %r605, %r606, %r607, %r541;
	// end inline asm
	ld.shared.u32 	%r610, [%r1077+64];
	ld.shared.u32 	%r611, [%r1078+144];
	// begin inline asm
	dp4a.s32.s32 %r609, %r610, %r611, %r545;
	// end inline asm
	ld.shared.u32 	%r614, [%r1077+96];
	ld.shared.u32 	%r615, [%r1078+144];
	// begin inline asm
	dp4a.s32.s32 %r613, %r614, %r615, %r549;
	// end inline asm
	ld.shared.u32 	%r618, [%r1077+64];
	ld.shared.u32 	%r619, [%r1078+148];
	// begin inline asm
	dp4a.s32.s32 %r617, %r618, %r619, %r553;
	// end inline asm
	ld.shared.u32 	%r622, [%r1077+96];
	ld.shared.u32 	%r623, [%r1078+148];
	// begin inline asm
	dp4a.s32.s32 %r621, %r622, %r623, %r557;
	// end inline asm
	ld.shared.u32 	%r626, [%r1077+64];
	ld.shared.u32 	%r627, [%r1078+152];
	// begin inline asm
	dp4a.s32.s32 %r625, %r626, %r627, %r561;
	// end inline asm
	ld.shared.u32 	%r630, [%r1077+96];
	ld.shared.u32 	%r631, [%r1078+152];
	// begin inline asm
	dp4a.s32.s32 %r629, %r630, %r631, %r565;
	// end inline asm
	ld.shared.u32 	%r634, [%r1077+64];
	ld.shared.u32 	%r635, [%r1078+156];
	// begin inline asm
	dp4a.s32.s32 %r633, %r634, %r635, %r569;
	// end inline asm
	ld.shared.u32 	%r638, [%r1077+96];
	ld.shared.u32 	%r639, [%r1078+156];
	// begin inline asm
	dp4a.s32.s32 %r637, %r638, %r639, %r573;
	// end inline asm
	ld.shared.u32 	%r642, [%r1077+128];
	ld.shared.u32 	%r643, [%r1078+32];
	// begin inline asm
	dp4a.s32.s32 %r641, %r642, %r643, %r577;
	// end inline asm
	ld.shared.u32 	%r646, [%r1077+160];
	ld.shared.u32 	%r647, [%r1078+32];
	// begin inline asm
	dp4a.s32.s32 %r645, %r646, %r647, %r581;
	// end inline asm
	ld.shared.u32 	%r650, [%r1077+128];
	ld.shared.u32 	%r651, [%r1078+36];
	// begin inline asm
	dp4a.s32.s32 %r649, %r650, %r651, %r585;
	// end inline asm
	ld.shared.u32 	%r654, [%r1077+160];
	ld.shared.u32 	%r655, [%r1078+36];
	// begin inline asm
	dp4a.s32.s32 %r653, %r654, %r655, %r589;
	// end inline asm
	ld.shared.u32 	%r658, [%r1077+128];
	ld.shared.u32 	%r659, [%r1078+40];
	// begin inline asm
	dp4a.s32.s32 %r657, %r658, %r659, %r593;
	// end inline asm
	ld.shared.u32 	%r662, [%r1077+160];
	ld.shared.u32 	%r663, [%r1078+40];
	// begin inline asm
	dp4a.s32.s32 %r661, %r662, %r663, %r597;
	// end inline asm
	ld.shared.u32 	%r666, [%r1077+128];
	ld.shared.u32 	%r667, [%r1078+44];
	// begin inline asm
	dp4a.s32.s32 %r665, %r666, %r667, %r601;
	// end inline asm
	ld.shared.u32 	%r670, [%r1077+160];
	ld.shared.u32 	%r671, [%r1078+44];
	// begin inline asm
	dp4a.s32.s32 %r669, %r670, %r671, %r605;
	// end inline asm
	ld.shared.u32 	%r674, [%r1077+128];
	ld.shared.u32 	%r675, [%r1078+160];
	// begin inline asm
	dp4a.s32.s32 %r673, %r674, %r675, %r609;
	// end inline asm
	ld.shared.u32 	%r678, [%r1077+160];
	ld.shared.u32 	%r679, [%r1078+160];
	// begin inline asm
	dp4a.s32.s32 %r677, %r678, %r679, %r613;
	// end inline asm
	ld.shared.u32 	%r682, [%r1077+128];
	ld.shared.u32 	%r683, [%r1078+164];
	// begin inline asm
	dp4a.s32.s32 %r681, %r682, %r683, %r617;
	// end inline asm
	ld.shared.u32 	%r686, [%r1077+160];
	ld.shared.u32 	%r687, [%r1078+164];
	// begin inline asm
	dp4a.s32.s32 %r685, %r686, %r687, %r621;
	// end inline asm
	ld.shared.u32 	%r690, [%r1077+128];
	ld.shared.u32 	%r691, [%r1078+168];
	// begin inline asm
	dp4a.s32.s32 %r689, %r690, %r691, %r625;
	// end inline asm
	ld.shared.u32 	%r694, [%r1077+160];
	ld.shared.u32 	%r695, [%r1078+168];
	// begin inline asm
	dp4a.s32.s32 %r693, %r694, %r695, %r629;
	// end inline asm
	ld.shared.u32 	%r698, [%r1077+128];
	ld.shared.u32 	%r699, [%r1078+172];
	// begin inline asm
	dp4a.s32.s32 %r697, %r698, %r699, %r633;
	// end inline asm
	ld.shared.u32 	%r702, [%r1077+160];
	ld.shared.u32 	%r703, [%r1078+172];
	// begin inline asm
	dp4a.s32.s32 %r701, %r702, %r703, %r637;
	// end inline asm
	ld.shared.u32 	%r706, [%r1077+192];
	ld.shared.u32 	%r707, [%r1078+48];
	// begin inline asm
	dp4a.s32.s32 %r705, %r706, %r707, %r641;
	// end inline asm
	ld.shared.u32 	%r710, [%r1077+224];
	ld.shared.u32 	%r711, [%r1078+48];
	// begin inline asm
	dp4a.s32.s32 %r709, %r710, %r711, %r645;
	// end inline asm
	ld.shared.u32 	%r714, [%r1077+192];
	ld.shared.u32 	%r715, [%r1078+52];
	// begin inline asm
	dp4a.s32.s32 %r713, %r714, %r715, %r649;
	// end inline asm
	ld.shared.u32 	%r718, [%r1077+224];
	ld.shared.u32 	%r719, [%r1078+52];
	// begin inline asm
	dp4a.s32.s32 %r717, %r718, %r719, %r653;
	// end inline asm
	ld.shared.u32 	%r722, [%r1077+192];
	ld.shared.u32 	%r723, [%r1078+56];
	// begin inline asm
	dp4a.s32.s32 %r721, %r722, %r723, %r657;
	// end inline asm
	ld.shared.u32 	%r726, [%r1077+224];
	ld.shared.u32 	%r727, [%r1078+56];
	// begin inline asm
	dp4a.s32.s32 %r725, %r726, %r727, %r661;
	// end inline asm
	ld.shared.u32 	%r730, [%r1077+192];
	ld.shared.u32 	%r731, [%r1078+60];
	// begin inline asm
	dp4a.s32.s32 %r729, %r730, %r731, %r665;
	// end inline asm
	ld.shared.u32 	%r734, [%r1077+224];
	ld.shared.u32 	%r735, [%r1078+60];
	// begin inline asm
	dp4a.s32.s32 %r733, %r734, %r735, %r669;
	// end inline asm
	ld.shared.u32 	%r738, [%r1077+192];
	ld.shared.u32 	%r739, [%r1078+176];
	// begin inline asm
	dp4a.s32.s32 %r737, %r738, %r739, %r673;
	// end inline asm
	ld.shared.u32 	%r742, [%r1077+224];
	ld.shared.u32 	%r743, [%r1078+176];
	// begin inline asm
	dp4a.s32.s32 %r741, %r742, %r743, %r677;
	// end inline asm
	ld.shared.u32 	%r746, [%r1077+192];
	ld.shared.u32 	%r747, [%r1078+180];
	// begin inline asm
	dp4a.s32.s32 %r745, %r746, %r747, %r681;
	// end inline asm
	ld.shared.u32 	%r750, [%r1077+224];
	ld.shared.u32 	%r751, [%r1078+180];
	// begin inline asm
	dp4a.s32.s32 %r749, %r750, %r751, %r685;
	// end inline asm
	ld.shared.u32 	%r754, [%r1077+192];
	ld.shared.u32 	%r755, [%r1078+184];
	// begin inline asm
	dp4a.s32.s32 %r753, %r754, %r755, %r689;
	// end inline asm
	ld.shared.u32 	%r758, [%r1077+224];
	ld.shared.u32 	%r759, [%r1078+184];
	// begin inline asm
	dp4a.s32.s32 %r757, %r758, %r759, %r693;
	// end inline asm
	ld.shared.u32 	%r762, [%r1077+192];
	ld.shared.u32 	%r763, [%r1078+188];
	// begin inline asm
	dp4a.s32.s32 %r761, %r762, %r763, %r697;
	// end inline asm
	ld.shared.u32 	%r766, [%r1077+224];
	ld.shared.u32 	%r767, [%r1078+188];
	// begin inline asm
	dp4a.s32.s32 %r765, %r766, %r767, %r701;
	// end inline asm
	ld.shared.u32 	%r770, [%r1077+256];
	ld.shared.u32 	%r771, [%r1078+64];
	// begin inline asm
	dp4a.s32.s32 %r769, %r770, %r771, %r705;
	// end inline asm
	ld.shared.u32 	%r774, [%r1077+288];
	ld.shared.u32 	%r775, [%r1078+64];
	// begin inline asm
	dp4a.s32.s32 %r773, %r774, %r775, %r709;
	// end inline asm
	ld.shared.u32 	%r778, [%r1077+256];
	ld.shared.u32 	%r779, [%r1078+68];
	// begin inline asm
	dp4a.s32.s32 %r777, %r778, %r779, %r713;
	// end inline asm
	ld.shared.u32 	%r782, [%r1077+288];
	ld.shared.u32 	%r783, [%r1078+68];
	// begin inline asm
	dp4a.s32.s32 %r781, %r782, %r783, %r717;
	// end inline asm
	ld.shared.u32 	%r786, [%r1077+256];
	ld.shared.u32 	%r787, [%r1078+72];
	// begin inline asm
	dp4a.s32.s32 %r785, %r786, %r787, %r721;
	// end inline asm
	ld.shared.u32 	%r790, [%r1077+288];
	ld.shared.u32 	%r791, [%r1078+72];
	// begin inline asm
	dp4a.s32.s32 %r789, %r790, %r791, %r725;
	// end inline asm
	ld.shared.u32 	%r794, [%r1077+256];
	ld.shared.u32 	%r795, [%r1078+76];
	// begin inline asm
	dp4a.s32.s32 %r793, %r794, %r795, %r729;
	// end inline asm
	ld.shared.u32 	%r798, [%r1077+288];
	ld.shared.u32 	%r799, [%r1078+76];
	// begin inline asm
	dp4a.s32.s32 %r797, %r798, %r799, %r733;
	// end inline asm
	ld.shared.u32 	%r802, [%r1077+256];
	ld.shared.u32 	%r803, [%r1078+192];
	// begin inline asm
	dp4a.s32.s32 %r801, %r802, %r803, %r737;
	// end inline asm
	ld.shared.u32 	%r806, [%r1077+288];
	ld.shared.u32 	%r807, [%r1078+192];
	// begin inline asm
	dp4a.s32.s32 %r805, %r806, %r807, %r741;
	// end inline asm
	ld.shared.u32 	%r810, [%r1077+256];
	ld.shared.u32 	%r811, [%r1078+196];
	// begin inline asm
	dp4a.s32.s32 %r809, %r810, %r811, %r745;
	// end inline asm
	ld.shared.u32 	%r814, [%r1077+288];
	ld.shared.u32 	%r815, [%r1078+196];
	// begin inline asm
	dp4a.s32.s32 %r813, %r814, %r815, %r749;
	// end inline asm
	ld.shared.u32 	%r818, [%r1077+256];
	ld.shared.u32 	%r819, [%r1078+200];
	// begin inline asm
	dp4a.s32.s32 %r817, %r818, %r819, %r753;
	// end inline asm
	ld.shared.u32 	%r822, [%r1077+288];
	ld.shared.u32 	%r823, [%r1078+200];
	// begin inline asm
	dp4a.s32.s32 %r821, %r822, %r823, %r757;
	// end inline asm
	ld.shared.u32 	%r826, [%r1077+256];
	ld.shared.u32 	%r827, [%r1078+204];
	// begin inline asm
	dp4a.s32.s32 %r825, %r826, %r827, %r761;
	// end inline asm
	ld.shared.u32 	%r830, [%r1077+288];
	ld.shared.u32 	%r831, [%r1078+204];
	// begin inline asm
	dp4a.s32.s32 %r829, %r830, %r831, %r765;
	// end inline asm
	ld.shared.u32 	%r834, [%r1077+320];
	ld.shared.u32 	%r835, [%r1078+80];
	// begin inline asm
	dp4a.s32.s32 %r833, %r834, %r835, %r769;
	// end inline asm
	ld.shared.u32 	%r838, [%r1077+352];
	ld.shared.u32 	%r839, [%r1078+80];
	// begin inline asm
	dp4a.s32.s32 %r837, %r838, %r839, %r773;
	// end inline asm
	ld.shared.u32 	%r842, [%r1077+320];
	ld.shared.u32 	%r843, [%r1078+84];
	// begin inline asm
	dp4a.s32.s32 %r841, %r842, %r843, %r777;
	// end inline asm
	ld.shared.u32 	%r846, [%r1077+352];
	ld.shared.u32 	%r847, [%r1078+84];
	// begin inline asm
	dp4a.s32.s32 %r845, %r846, %r847, %r781;
	// end inline asm
	ld.shared.u32 	%r850, [%r1077+320];
	ld.shared.u32 	%r851, [%r1078+88];
	// begin inline asm
	dp4a.s32.s32 %r849, %r850, %r851, %r785;
	// end inline asm
	ld.shared.u32 	%r854, [%r1077+352];
	ld.shared.u32 	%r855, [%r1078+88];
	// begin inline asm
	dp4a.s32.s32 %r853, %r854, %r855, %r789;
	// end inline asm
	ld.shared.u32 	%r858, [%r1077+320];
	ld.shared.u32 	%r859, [%r1078+92];
	// begin inline asm
	dp4a.s32.s32 %r857, %r858, %r859, %r793;
	// end inline asm
	ld.shared.u32 	%r862, [%r1077+352];
	ld.shared.u32 	%r863, [%r1078+92];
	// begin inline asm
	dp4a.s32.s32 %r861, %r862, %r863, %r797;
	// end inline asm
	ld.shared.u32 	%r866, [%r1077+320];
	ld.shared.u32 	%r867, [%r1078+208];
	// begin inline asm
	dp4a.s32.s32 %r865, %r866, %r867, %r801;
	// end inline asm
	ld.shared.u32 	%r870, [%r1077+352];
	ld.shared.u32 	%r871, [%r1078+208];
	// begin inline asm
	dp4a.s32.s32 %r869, %r870, %r871, %r805;
	// end inline asm
	ld.shared.u32 	%r874, [%r1077+320];
	ld.shared.u32 	%r875, [%r1078+212];
	// begin inline asm
	dp4a.s32.s32 %r873, %r874, %r875, %r809;
	// end inline asm
	ld.shared.u32 	%r878, [%r1077+352];
	ld.shared.u32 	%r879, [%r1078+212];
	// begin inline asm
	dp4a.s32.s32 %r877, %r878, %r879, %r813;
	// end inline asm
	ld.shared.u32 	%r882, [%r1077+320];
	ld.shared.u32 	%r883, [%r1078+216];
	// begin inline asm
	dp4a.s32.s32 %r881, %r882, %r883, %r817;
	// end inline asm
	ld.shared.u32 	%r886, [%r1077+352];
	ld.shared.u32 	%r887, [%r1078+216];
	// begin inline asm
	dp4a.s32.s32 %r885, %r886, %r887, %r821;
	// end inline asm
	ld.shared.u32 	%r890, [%r1077+320];
	ld.shared.u32 	%r891, [%r1078+220];
	// begin inline asm
	dp4a.s32.s32 %r889, %r890, %r891, %r825;
	// end inline asm
	ld.shared.u32 	%r894, [%r1077+352];
	ld.shared.u32 	%r895, [%r1078+220];
	// begin inline asm
	dp4a.s32.s32 %r893, %r894, %r895, %r829;
	// end inline asm
	ld.shared.u32 	%r898, [%r1077+384];
	ld.shared.u32 	%r899, [%r1078+96];
	// begin inline asm
	dp4a.s32.s32 %r897, %r898, %r899, %r833;
	// end inline asm
	ld.shared.u32 	%r902, [%r1077+416];
	ld.shared.u32 	%r903, [%r1078+96];
	// begin inline asm
	dp4a.s32.s32 %r901, %r902, %r903, %r837;
	// end inline asm
	ld.shared.u32 	%r906, [%r1077+384];
	ld.shared.u32 	%r907, [%r1078+100];
	// begin inline asm
	dp4a.s32.s32 %r905, %r906, %r907, %r841;
	// end inline asm
	ld.shared.u32 	%r910, [%r1077+416];
	ld.shared.u32 	%r911, [%r1078+100];
	// begin inline asm
	dp4a.s32.s32 %r909, %r910, %r911, %r845;
	// end inline asm
	ld.shared.u32 	%r914, [%r1077+384];
	ld.shared.u32 	%r915, [%r1078+104];
	// begin inline asm
	dp4a.s32.s32 %r913, %r914, %r915, %r849;
	// end inline asm
	ld.shared.u32 	%r918, [%r1077+416];
	ld.shared.u32 	%r919, [%r1078+104];
	// begin inline asm
	dp4a.s32.s32 %r917, %r918, %r919, %r853;
	// end inline asm
	ld.shared.u32 	%r922, [%r1077+384];
	ld.shared.u32 	%r923, [%r1078+108];
	// begin inline asm
	dp4a.s32.s32 %r921, %r922, %r923, %r857;
	// end inline asm
	ld.shared.u32 	%r926, [%r1077+416];
	ld.shared.u32 	%r927, [%r1078+108];
	// begin inline asm
	dp4a.s32.s32 %r925, %r926, %r927, %r861;
	// end inline asm
	ld.shared.u32 	%r930, [%r1077+384];
	ld.shared.u32 	%r931, [%r1078+224];
	// begin inline asm
	dp4a.s32.s32 %r929, %r930, %r931, %r865;
	// end inline asm
	ld.shared.u32 	%r934, [%r1077+416];
	ld.shared.u32 	%r935, [%r1078+224];
	// begin inline asm
	dp4a.s32.s32 %r933, %r934, %r935, %r869;
	// end inline asm
	ld.shared.u32 	%r938, [%r1077+384];
	ld.shared.u32 	%r939, [%r1078+228];
	// begin inline asm
	dp4a.s32.s32 %r937, %r938, %r939, %r873;
	// end inline asm
	ld.shared.u32 	%r942, [%r1077+416];
	ld.shared.u32 	%r943, [%r1078+228];
	// begin inline asm
	dp4a.s32.s32 %r941, %r942, %r943, %r877;
	// end inline asm
	ld.shared.u32 	%r946, [%r1077+384];
	ld.shared.u32 	%r947, [%r1078+232];
	// begin inline asm
	dp4a.s32.s32 %r945, %r946, %r947, %r881;
	// end inline asm
	ld.shared.u32 	%r950, [%r1077+416];
	ld.shared.u32 	%r951, [%r1078+232];
	// begin inline asm
	dp4a.s32.s32 %r949, %r950, %r951, %r885;
	// end inline asm
	ld.shared.u32 	%r954, [%r1077+384];
	ld.shared.u32 	%r955, [%r1078+236];
	// begin inline asm
	dp4a.s32.s32 %r953, %r954, %r955, %r889;
	// end inline asm
	ld.shared.u32 	%r958, [%r1077+416];
	ld.shared.u32 	%r959, [%r1078+236];
	// begin inline asm
	dp4a.s32.s32 %r957, %r958, %r959, %r893;
	// end inline asm
	ld.shared.u32 	%r962, [%r1077+448];
	ld.shared.u32 	%r963, [%r1078+112];
	// begin inline asm
	dp4a.s32.s32 %r961, %r962, %r963, %r897;
	// end inline asm
	ld.shared.u32 	%r966, [%r1077+480];
	ld.shared.u32 	%r967, [%r1078+112];
	// begin inline asm
	dp4a.s32.s32 %r965, %r966, %r967, %r901;
	// end inline asm
	ld.shared.u32 	%r970, [%r1077+448];
	ld.shared.u32 	%r971, [%r1078+116];
	// begin inline asm
	dp4a.s32.s32 %r969, %r970, %r971, %r905;
	// end inline asm
	ld.shared.u32 	%r974, [%r1077+480];
	ld.shared.u32 	%r975, [%r1078+116];
	// begin inline asm
	dp4a.s32.s32 %r973, %r974, %r975, %r909;
	// end inline asm
	ld.shared.u32 	%r978, [%r1077+448];
	ld.shared.u32 	%r979, [%r1078+120];
	// begin inline asm
	dp4a.s32.s32 %r977, %r978, %r979, %r913;
	// end inline asm
	ld.shared.u32 	%r982, [%r1077+480];
	ld.shared.u32 	%r983, [%r1078+120];
	// begin inline asm
	dp4a.s32.s32 %r981, %r982, %r983, %r917;
	// end inline asm
	ld.shared.u32 	%r986, [%r1077+448];
	ld.shared.u32 	%r987, [%r1078+124];
	// begin inline asm
	dp4a.s32.s32 %r985, %r986, %r987, %r921;
	// end inline asm
	ld.shared.u32 	%r990, [%r1077+480];
	ld.shared.u32 	%r991, [%r1078+124];
	// begin inline asm
	dp4a.s32.s32 %r989, %r990, %r991, %r925;
	// end inline asm
	ld.shared.u32 	%r994, [%r1077+448];
	ld.shared.u32 	%r995, [%r1078+240];
	// begin inline asm
	dp4a.s32.s32 %r993, %r994, %r995, %r929;
	// end inline asm
	ld.shared.u32 	%r998, [%r1077+480];
	ld.shared.u32 	%r999, [%r1078+240];
	// begin inline asm
	dp4a.s32.s32 %r997, %r998, %r999, %r933;
	// end inline asm
	ld.shared.u32 	%r1002, [%r1077+448];
	ld.shared.u32 	%r1003, [%r1078+244];
	// begin inline asm
	dp4a.s32.s32 %r1001, %r1002, %r1003, %r937;
	// end inline asm
	ld.shared.u32 	%r1006, [%r1077+480];
	ld.shared.u32 	%r1007, [%r1078+244];
	// begin inline asm
	dp4a.s32.s32 %r1005, %r1006, %r1007, %r941;
	// end inline asm
	ld.shared.u32 	%r1010, [%r1077+448];
	ld.shared.u32 	%r1011, [%r1078+248];
	// begin inline asm
	dp4a.s32.s32 %r1009, %r1010, %r1011, %r945;
	// end inline asm
	ld.shared.u32 	%r1014, [%r1077+480];
	ld.shared.u32 	%r1015, [%r1078+248];
	// begin inline asm
	dp4a.s32.s32 %r1013, %r1014, %r1015, %r949;
	// end inline asm
	ld.shared.u32 	%r1018, [%r1077+448];
	ld.shared.u32 	%r1019, [%r1078+252];
	// begin inline asm
	dp4a.s32.s32 %r1017, %r1018, %r1019, %r953;
	// end inline asm
	ld.shared.u32 	%r1022, [%r1077+480];
	ld.shared.u32 	%r1023, [%r1078+252];
	// begin inline asm
	dp4a.s32.s32 %r1021, %r1022, %r1023, %r957;
	// end inline asm
	shl.b32 	%r1088, %r1049, 7;
	shl.b32 	%r1089, %r1027, 3;
	add.s32 	%r1090, %r1088, %r1089;
	mul.lo.s32 	%r1091, %r1049, 401408;
	mad.lo.s32 	%r1092, %r1025, 802816, %r1091;
	mad.lo.s32 	%r1093, %r1027, 25088, %r1092;
	add.s32 	%r1094, %r1093, %r1039;
	add.s32 	%r1095, %r1094, %r1032;
	add.s32 	%r1096, %r1095, %r1037;
	cvt.s64.s32 	%rd17, %r961;
	mad.lo.s64 	%rd18, %rd17, 377355218452480, 1073741824;
	shr.u64 	%rd19, %rd18, 31;
	cvt.u32.u64 	%r1097, %rd19;
	mul.wide.u32 	%rd20, %r1090, 4;
	add.s64 	%rd21, %rd12, %rd20;
	ld.global.nc.u32 	%r1098, [%rd21];
	add.s32 	%r1099, %r1098, %r1097;
	mul.wide.s32 	%rd22, %r1099, 2147247346;
	add.s64 	%rd23, %rd22, 1073741824;
	shr.u64 	%rd24, %rd23, 31;
	cvt.u32.u64 	%r1100, %rd24;
	add.s64 	%rd25, %rd11, %rd20;
	ld.global.nc.u32 	%r1101, [%rd25];
	add.s32 	%r1102, %r1101, %r1100;
	mul.wide.s32 	%rd26, %r1102, 1919367107;
	add.s64 	%rd27, %rd26, 1073741824;
	shr.u64 	%rd28, %rd27, 31;
	cvt.u32.u64 	%r1103, %rd28;
	mul.wide.u32 	%rd29, %r1096, 4;
	add.s64 	%rd30, %rd10, %rd29;
	ld.global.nc.u32 	%r1104, [%rd30];
	add.s32 	%r1105, %r1104, %r1103;
	max.s32 	%r1106, %r1105, 0;
	add.s64 	%rd31, %rd9, %rd29;
	st.global.u32 	[%rd31], %r1106;
	cvt.s64.s32 	%rd32, %r965;
	mad.lo.s64 	%rd33, %rd32, 377355218452480, 1073741824;
	shr.u64 	%rd34, %rd33, 31;
	cvt.u32.u64 	%r1107, %rd34;
	add.s32 	%r1108, %r1098, %r1107;
	mul.wide.s32 	%rd35, %r1108, 2147247346;
	add.s64 	%rd36, %rd35, 1073741824;
	shr.u64 	%rd37, %rd36, 31;
	cvt.u32.u64 	%r1109, %rd37;
	add.s32 	%r1110, %r1101, %r1109;
	mul.wide.s32 	%rd38, %r1110, 1919367107;
	add.s64 	%rd39, %rd38, 1073741824;
	shr.u64 	%rd40, %rd39, 31;
	cvt.u32.u64 	%r1111, %rd40;
	ld.global.nc.u32 	%r1112, [%rd30+896];
	add.s32 	%r1113, %r1112, %r1111;
	max.s32 	%r1114, %r1113, 0;
	st.global.u32 	[%rd31+896], %r1114;
	cvt.s64.s32 	%rd41, %r969;
	mad.lo.s64 	%rd42, %rd41, 377355218452480, 1073741824;
	shr.u64 	%rd43, %rd42, 31;
	cvt.u32.u64 	%r1115, %rd43;
	ld.global.nc.u32 	%r1116, [%rd21+4];
	add.s32 	%r1117, %r1116, %r1115;
	mul.wide.s32 	%rd44, %r1117, 2147247346;
	add.s64 	%rd45, %rd44, 1073741824;
	shr.u64 	%rd46, %rd45, 31;
	cvt.u32.u64 	%r1118, %rd46;
	ld.global.nc.u32 	%r1119, [%rd25+4];
	add.s32 	%r1120, %r1119, %r1118;
	mul.wide.s32 	%rd47, %r1120, 1919367107;
	add.s64 	%rd48, %rd47, 1073741824;
	shr.u64 	%rd49, %rd48, 31;
	cvt.u32.u64 	%r1121, %rd49;
	ld.global.nc.u32 	%r1122, [%rd30+4];
	add.s32 	%r1123, %r1122, %r1121;
	max.s32 	%r1124, %r1123, 0;
	st.global.u32 	[%rd31+4], %r1124;
	cvt.s64.s32 	%rd50, %r973;
	mad.lo.s64 	%rd51, %rd50, 377355218452480, 1073741824;
	shr.u64 	%rd52, %rd51, 31;
	cvt.u32.u64 	%r1125, %rd52;
	add.s32 	%r1126, %r1116, %r1125;
	mul.wide.s32 	%rd53, %r1126, 2147247346;
	add.s64 	%rd54, %rd53, 1073741824;
	shr.u64 	%rd55, %rd54, 31;
	cvt.u32.u64 	%r1127, %rd55;
	add.s32 	%r1128, %r1119, %r1127;
	mul.wide.s32 	%rd56, %r1128, 1919367107;
	add.s64 	%rd57, %rd56, 1073741824;
	shr.u64 	%rd58, %rd57, 31;
	cvt.u32.u64 	%r1129, %rd58;
	ld.global.nc.u32 	%r1130, [%rd30+900];
	add.s32 	%r1131, %r1130, %r1129;
	max.s32 	%r1132, %r1131, 0;
	st.global.u32 	[%rd31+900], %r1132;
	cvt.s64.s32 	%rd59, %r977;
	mad.lo.s64 	%rd60, %rd59, 377355218452480, 1073741824;
	shr.u64 	%rd61, %rd60, 31;
	cvt.u32.u64 	%r1133, %rd61;
	ld.global.nc.u32 	%r1134, [%rd21+8];
	add.s32 	%r1135, %r1134, %r1133;
	mul.wide.s32 	%rd62, %r1135, 2147247346;
	add.s64 	%rd63, %rd62, 1073741824;
	shr.u64 	%rd64, %rd63, 31;
	cvt.u32.u64 	%r1136, %rd64;
	ld.global.nc.u32 	%r1137, [%rd25+8];
	add.s32 	%r1138, %r1137, %r1136;
	mul.wide.s32 	%rd65, %r1138, 1919367107;
	add.s64 	%rd66, %rd65, 1073741824;
	shr.u64 	%rd67, %rd66, 31;
	cvt.u32.u64 	%r1139, %rd67;
	ld.global.nc.u32 	%r1140, [%rd30+8];
	add.s32 	%r1141, %r1140, %r1139;
	max.s32 	%r1142, %r1141, 0;
	st.global.u32 	[%rd31+8], %r1142;
	cvt.s64.s32 	%rd68, %r981;
	mad.lo.s64 	%rd69, %rd68, 377355218452480, 1073741824;
	shr.u64 	%rd70, %rd69, 31;
	cvt.u32.u64 	%r1143, %rd70;
	add.s32 	%r1144, %r1134, %r1143;
	mul.wide.s32 	%rd71, %r1144, 2147247346;
	add.s64 	%rd72, %rd71, 1073741824;
	shr.u64 	%rd73, %rd72, 31;
	cvt.u32.u64 	%r1145, %rd73;
	add.s32 	%r1146, %r1137, %r1145;
	mul.wide.s32 	%rd74, %r1146, 1919367107;
	add.s64 	%rd75, %rd74, 1073741824;
	shr.u64 	%rd76, %rd75, 31;
	cvt.u32.u64 	%r1147, %rd76;
	ld.global.nc.u32 	%r1148, [%rd30+904];
	add.s32 	%r1149, %r1148, %r1147;
	max.s32 	%r1150, %r1149, 0;
	st.global.u32 	[%rd31+904], %r1150;
	cvt.s64.s32 	%rd77, %r985;
	mad.lo.s64 	%rd78, %rd77, 377355218452480, 1073741824;
	shr.u64 	%rd79, %rd78, 31;
	cvt.u32.u64 	%r1151, %rd79;
	ld.global.nc.u32 	%r1152, [%rd21+12];
	add.s32 	%r1153, %r1152, %r1151;
	mul.wide.s32 	%rd80, %r1153, 2147247346;
	add.s64 	%rd81, %rd80, 1073741824;
	shr.u64 	%rd82, %rd81, 31;
	cvt.u32.u64 	%r1154, %rd82;
	ld.global.nc.u32 	%r1155, [%rd25+12];
	add.s32 	%r1156, %r1155, %r1154;
	mul.wide.s32 	%rd83, %r1156, 1919367107;
	add.s64 	%rd84, %rd83, 1073741824;
	shr.u64 	%rd85, %rd84, 31;
	cvt.u32.u64 	%r1157, %rd85;
	ld.global.nc.u32 	%r1158, [%rd30+12];
	add.s32 	%r1159, %r1158, %r1157;
	max.s32 	%r1160, %r1159, 0;
	st.global.u32 	[%rd31+12], %r1160;
	cvt.s64.s32 	%rd86, %r989;
	mad.lo.s64 	%rd87, %rd86, 377355218452480, 1073741824;
	shr.u64 	%rd88, %rd87, 31;
	cvt.u32.u64 	%r1161, %rd88;
	add.s32 	%r1162, %r1152, %r1161;
	mul.wide.s32 	%rd89, %r1162, 2147247346;
	add.s64 	%rd90, %rd89, 1073741824;
	shr.u64 	%rd91, %rd90, 31;
	cvt.u32.u64 	%r1163, %rd91;
	add.s32 	%r1164, %r1155, %r1163;
	mul.wide.s32 	%rd92, %r1164, 1919367107;
	add.s64 	%rd93, %rd92, 1073741824;
	shr.u64 	%rd94, %rd93, 31;
	cvt.u32.u64 	%r1165, %rd94;
	ld.global.nc.u32 	%r1166, [%rd30+908];
	add.s32 	%r1167, %r1166, %r1165;
	max.s32 	%r1168, %r1167, 0;
	st.global.u32 	[%rd31+908], %r1168;
	cvt.s64.s32 	%rd95, %r993;
	mad.lo.s64 	%rd96, %rd95, 377355218452480, 1073741824;
	shr.u64 	%rd97, %rd96, 31;
	cvt.u32.u64 	%r1169, %rd97;
	ld.global.nc.u32 	%r1170, [%rd21+16];
	add.s32 	%r1171, %r1170, %r1169;
	mul.wide.s32 	%rd98, %r1171, 2147247346;
	add.s64 	%rd99, %rd98, 1073741824;
	shr.u64 	%rd100, %rd99, 31;
	cvt.u32.u64 	%r1172, %rd100;
	ld.global.nc.u32 	%r1173, [%rd25+16];
	add.s32 	%r1174, %r1173, %r1172;
	mul.wide.s32 	%rd101, %r1174, 1919367107;
	add.s64 	%rd102, %rd101, 1073741824;
	shr.u64 	%rd103, %rd102, 31;
	cvt.u32.u64 	%r1175, %rd103;
	ld.global.nc.u32 	%r1176, [%rd30+50176];
	add.s32 	%r1177, %r1176, %r1175;
	max.s32 	%r1178, %r1177, 0;
	st.global.u32 	[%rd31+50176], %r1178;
	cvt.s64.s32 	%rd104, %r997;
	mad.lo.s64 	%rd105, %rd104, 377355218452480, 1073741824;
	shr.u64 	%rd106, %rd105, 31;
	cvt.u32.u64 	%r1179, %rd106;
	add.s32 	%r1180, %r1170, %r1179;
	mul.wide.s32 	%rd107, %r1180, 2147247346;
	add.s64 	%rd108, %rd107, 1073741824;
	shr.u64 	%rd109, %rd108, 31;
	cvt.u32.u64 	%r1181, %rd109;
	add.s32 	%r1182, %r1173, %r1181;
	mul.wide.s32 	%rd110, %r1182, 1919367107;
	add.s64 	%rd111, %rd110, 1073741824;
	shr.u64 	%rd112, %rd111, 31;
	cvt.u32.u64 	%r1183, %rd112;
	ld.global.nc.u32 	%r1184, [%rd30+51072];
	add.s32 	%r1185, %r1184, %r1183;
	max.s32 	%r1186, %r1185, 0;
	st.global.u32 	[%rd31+51072], %r1186;
	cvt.s64.s32 	%rd113, %r1001;
	mad.lo.s64 	%rd114, %rd113, 377355218452480, 1073741824;
	shr.u64 	%rd115, %rd114, 31;
	cvt.u32.u64 	%r1187, %rd115;
	ld.global.nc.u32 	%r1188, [%rd21+20];
	add.s32 	%r1189, %r1188, %r1187;
	mul.wide.s32 	%rd116, %r1189, 2147247346;
	add.s64 	%rd117, %rd116, 1073741824;
	shr.u64 	%rd118, %rd117, 31;
	cvt.u32.u64 	%r1190, %rd118;
	ld.global.nc.u32 	%r1191, [%rd25+20];
	add.s32 	%r1192, %r1191, %r1190;
	mul.wide.s32 	%rd119, %r1192, 1919367107;
	add.s64 	%rd120, %rd119, 1073741824;
	shr.u64 	%rd121, %rd120, 31;
	cvt.u32.u64 	%r1193, %rd121;
	ld.global.nc.u32 	%r1194, [%rd30+50180];
	add.s32 	%r1195, %r1194, %r1193;
	max.s32 	%r1196, %r1195, 0;
	st.global.u32 	[%rd31+50180], %r1196;
	cvt.s64.s32 	%rd122, %r1005;
	mad.lo.s64 	%rd123, %rd122, 377355218452480, 1073741824;
	shr.u64 	%rd124, %rd123, 31;
	cvt.u32.u64 	%r1197, %rd124;
	add.s32 	%r1198, %r1188, %r1197;
	mul.wide.s32 	%rd125, %r1198, 2147247346;
	add.s64 	%rd126, %rd125, 1073741824;
	shr.u64 	%rd127, %rd126, 31;
	cvt.u32.u64 	%r1199, %rd127;
	add.s32 	%r1200, %r1191, %r1199;
	mul.wide.s32 	%rd128, %r1200, 1919367107;
	add.s64 	%rd129, %rd128, 1073741824;
	shr.u64 	%rd130, %rd129, 31;
	cvt.u32.u64 	%r1201, %rd130;
	ld.global.nc.u32 	%r1202, [%rd30+51076];
	add.s32 	%r1203, %r1202, %r1201;
	max.s32 	%r1204, %r1203, 0;
	st.global.u32 	[%rd31+51076], %r1204;
	cvt.s64.s32 	%rd131, %r1009;
	mad.lo.s64 	%rd132, %rd131, 377355218452480, 1073741824;
	shr.u64 	%rd133, %rd132, 31;
	cvt.u32.u64 	%r1205, %rd133;
	ld.global.nc.u32 	%r1206, [%rd21+24];
	add.s32 	%r1207, %r1206, %r1205;
	mul.wide.s32 	%rd134, %r1207, 2147247346;
	add.s64 	%rd135, %rd134, 1073741824;
	shr.u64 	%rd136, %rd135, 31;
	cvt.u32.u64 	%r1208, %rd136;
	ld.global.nc.u32 	%r1209, [%rd25+24];
	add.s32 	%r1210, %r1209, %r1208;
	mul.wide.s32 	%rd137, %r1210, 1919367107;
	add.s64 	%rd138, %rd137, 1073741824;
	shr.u64 	%rd139, %rd138, 31;
	cvt.u32.u64 	%r1211, %rd139;
	ld.global.nc.u32 	%r1212, [%rd30+50184];
	add.s32 	%r1213, %r1212, %r1211;
	max.s32 	%r1214, %r1213, 0;
	st.global.u32 	[%rd31+50184], %r1214;
	cvt.s64.s32 	%rd140, %r1013;
	mad.lo.s64 	%rd141, %rd140, 377355218452480, 1073741824;
	shr.u64 	%rd142, %rd141, 31;
	cvt.u32.u64 	%r1215, %rd142;
	add.s32 	%r1216, %r1206, %r1215;
	mul.wide.s32 	%rd143, %r1216, 2147247346;
	add.s64 	%rd144, %rd143, 1073741824;
	shr.u64 	%rd145, %rd144, 31;
	cvt.u32.u64 	%r1217, %rd145;
	add.s32 	%r1218, %r1209, %r1217;
	mul.wide.s32 	%rd146, %r1218, 1919367107;
	add.s64 	%rd147, %rd146, 1073741824;
	shr.u64 	%rd148, %rd147, 31;
	cvt.u32.u64 	%r1219, %rd148;
	ld.global.nc.u32 	%r1220, [%rd30+51080];
	add.s32 	%r1221, %r1220, %r1219;
	max.s32 	%r1222, %r1221, 0;
	st.global.u32 	[%rd31+51080], %r1222;
	cvt.s64.s32 	%rd149, %r1017;
	mad.lo.s64 	%rd150, %rd149, 377355218452480, 1073741824;
	shr.u64 	%rd151, %rd150, 31;
	cvt.u32.u64 	%r1223, %rd151;
	ld.global.nc.u32 	%r1224, [%rd21+28];
	add.s32 	%r1225, %r1224, %r1223;
	mul.wide.s32 	%rd152, %r1225, 2147247346;
	add.s64 	%rd153, %rd152, 1073741824;
	shr.u64 	%rd154, %rd153, 31;
	cvt.u32.u64 	%r1226, %rd154;
	ld.global.nc.u32 	%r1227, [%rd25+28];
	add.s32 	%r1228, %r1227, %r1226;
	mul.wide.s32 	%rd155, %r1228, 1919367107;
	add.s64 	%rd156, %rd155, 1073741824;
	shr.u64 	%rd157, %rd156, 31;
	cvt.u32.u64 	%r1229, %rd157;
	ld.global.nc.u32 	%r1230, [%rd30+50188];
	add.s32 	%r1231, %r1230, %r1229;
	max.s32 	%r1232, %r1231, 0;
	st.global.u32 	[%rd31+50188], %r1232;
	cvt.s64.s32 	%rd158, %r1021;
	mad.lo.s64 	%rd159, %rd158, 377355218452480, 1073741824;
	shr.u64 	%rd160, %rd159, 31;
	cvt.u32.u64 	%r1233, %rd160;
	add.s32 	%r1234, %r1224, %r1233;
	mul.wide.s32 	%rd161, %r1234, 2147247346;
	add.s64 	%rd162, %rd161, 1073741824;
	shr.u64 	%rd163, %rd162, 31;
	cvt.u32.u64 	%r1235, %rd163;
	add.s32 	%r1236, %r1227, %r1235;
	mul.wide.s32 	%rd164, %r1236, 1919367107;
	add.s64 	%rd165, %rd164, 1073741824;
	shr.u64 	%rd166, %rd165, 31;
	cvt.u32.u64 	%r1237, %rd166;
	ld.global.nc.u32 	%r1238, [%rd30+51084];
	add.s32 	%r1239, %r1238, %r1237;
	max.s32 	%r1240, %r1239, 0;
	st.global.u32 	[%rd31+51084], %r1240;
	ret;

}
	// .globl	fused_cast_fixed_point_multiply_clip_cast_4_kernel0
.visible .entry fused_cast_fixed_point_multiply_clip_cast_4_kernel0(
	.param .u64 .ptr .align 1 fused_cast_fixed_point_multiply_clip_cast_4_kernel0_param_0,
	.param .u64 .ptr .align 1 fused_cast_fixed_point_multiply_clip_cast_4_kernel0_param_1
)
{
	.reg .pred 	%p<76>;
	.reg .b32 	%r<32>;
	.reg .b64 	%rd<84>;

	ld.param.u64 	%rd3, [fused_cast_fixed_point_multiply_clip_cast_4_kernel0_param_0];
	ld.param.u64 	%rd4, [fused_cast_fixed_point_multiply_clip_cast_4_kernel0_param_1];
	cvta.to.global.u64 	%rd5, %rd3;
	cvta.to.global.u64 	%rd6, %rd4;
	mov.u32 	%r3, %ctaid.x;
	shl.b32 	%r1, %r3, 8;
	mov.u32 	%r4, %tid.x;
	shl.b32 	%r5, %r3, 10;
	or.b32  	%r6, %r5, %r4;
	setp.gt.u32 	%p1, %r1, 1605631;
	setp.gt.u32 	%p2, %r6, 6422527;
	cvt.u64.u32 	%rd7, %r6;
	mul.wide.u32 	%rd8, %r6, 4;
	add.s64 	%rd1, %rd6, %rd8;
	add.s64 	%rd2, %rd5, %rd7;
	or.pred  	%p3, %p1, %p2;
	@%p3 bra 	$L__BB9_2;
	ld.global.nc.u32 	%r7, [%rd1];
	mul.wide.s32 	%rd9, %r7, 1978965331;
	add.s64 	%rd10, %rd9, 18014398509481984;
	shr.u64 	%rd11, %rd10, 55;
	st.global.u8 	[%rd2], %rd11;
$L__BB9_2:
	setp.gt.u32 	%p4, %r1, 1540095;
	setp.gt.u32 	%p5, %r6, 6160383;
	or.pred  	%p6, %p4, %p5;
	@%p6 bra 	$L__BB9_4;
	ld.global.nc.u32 	%r8, [%rd1+1048576];
	mul.wide.s32 	%rd12, %r8, 1978965331;
	add.s64 	%rd13, %rd12, 18014398509481984;
	shr.u64 	%rd14, %rd13, 55;
	st.global.u8 	[%rd2+262144], %rd14;
$L__BB9_4:
	setp.gt.u32 	%p7, %r1, 1474559;
	setp.gt.u32 	%p8, %r6, 5898239;
	or.pred  	%p9, %p7, %p8;
	@%p9 bra 	$L__BB9_6;
	ld.global.nc.u32 	%r9, [%rd1+2097152];
	mul.wide.s32 	%rd15, %r9, 1978965331;
	add.s64 	%rd16, %rd15, 18014398509481984;
	shr.u64 	%rd17, %rd16, 55;
	st.global.u8 	[%rd2+524288], %rd17;
$L__BB9_6:
	setp.gt.u32 	%p10, %r1, 1409023;
	setp.gt.u32 	%p11, %r6, 5636095;
	or.pred  	%p12, %p10, %p11;
	@%p12 bra 	$L__BB9_8;
	ld.global.nc.u32 	%r10, [%rd1+3145728];
	mul.wide.s32 	%rd18, %r10, 1978965331;
	add.s64 	%rd19, %rd18, 18014398509481984;
	shr.u64 	%rd20, %rd19, 55;
	st.global.u8 	[%rd2+786432], %rd20;
$L__BB9_8:
	setp.gt.u32 	%p13, %r1, 1343487;
	setp.gt.u32 	%p14, %r6, 5373951;
	or.pred  	%p15, %p13, %p14;
	@%p15 bra 	$L__BB9_10;
	ld.global.nc.u32 	%r11, [%rd1+4194304];
	mul.wide.s32 	%rd21, %r11, 1978965331;
	add.s64 	%rd22, %rd21, 18014398509481984;
	shr.u64 	%rd23, %rd22, 55;
	st.global.u8 	[%rd2+1048576], %rd23;
$L__BB9_10:
	setp.gt.u32 	%p16, %r1, 1277951;
	setp.gt.u32 	%p17, %r6, 5111807;
	or.pred  	%p18, %p16, %p17;
	@%p18 bra 	$L__BB9_12;
	ld.global.nc.u32 	%r12, [%rd1+5242880];
	mul.wide.s32 	%rd24, %r12, 1978965331;
	add.s64 	%rd25, %rd24, 18014398509481984;
	shr.u64 	%rd26, %rd25, 55;
	st.global.u8 	[%rd2+1310720], %rd26;
$L__BB9_12:
	setp.gt.u32 	%p19, %r1, 1212415;
	setp.gt.u32 	%p20, %r6, 4849663;
	or.pred  	%p21, %p19, %p20;
	@%p21 bra 	$L__BB9_14;
	ld.global.nc.u32 	%r13, [%rd1+6291456];
	mul.wide.s32 	%rd27, %r13, 1978965331;
	add.s64 	%rd28, %rd27, 18014398509481984;
	shr.u64 	%rd29, %rd28, 55;
	st.global.u8 	[%rd2+1572864], %rd29;
$L__BB9_14:
	setp.gt.u32 	%p22, %r1, 1146879;
	setp.gt.u32 	%p23, %r6, 4587519;
	or.pred  	%p24, %p22, %p23;
	@%p24 bra 	$L__BB9_16;
	ld.global.nc.u32 	%r14, [%rd1+7340032];
	mul.wide.s32 	%rd30, %r14, 1978965331;
	add.s64 	%rd31, %rd30, 18014398509481984;
	shr.u64 	%rd32, %rd31, 55;
	st.global.u8 	[%rd2+1835008], %rd32;
$L__BB9_16:
	setp.gt.u32 	%p25, %r1, 1081343;
	setp.gt.u32 	%p26, %r6, 4325375;
	or.pred  	%p27, %p25, %p26;
	@%p27 bra 	$L__BB9_18;
	ld.global.nc.u32 	%r15, [%rd1+8388608];
	mul.wide.s32 	%rd33, %r15, 1978965331;
	add.s64 	%rd34, %rd33, 18014398509481984;
	shr.u64 	%rd35, %rd34, 55;
	st.global.u8 	[%rd2+2097152], %rd35;
$L__BB9_18:
	setp.gt.u32 	%p28, %r1, 1015807;
	setp.gt.u32 	%p29, %r6, 4063231;
	or.pred  	%p30, %p28, %p29;
	@%p30 bra 	$L__BB9_20;
	ld.global.nc.u32 	%r16, [%rd1+9437184];
	mul.wide.s32 	%rd36, %r16, 1978965331;
	add.s64 	%rd37, %rd36, 18014398509481984;
	shr.u64 	%rd38, %rd37, 55;
	st.global.u8 	[%rd2+2359296], %rd38;
$L__BB9_20:
	setp.gt.u32 	%p31, %r1, 950271;
	setp.gt.u32 	%p32, %r6, 3801087;
	or.pred  	%p33, %p31, %p32;
	@%p33 bra 	$L__BB9_22;
	ld.global.nc.u32 	%r17, [%rd1+10485760];
	mul.wide.s32 	%rd39, %r17, 1978965331;
	add.s64 	%rd40, %rd39, 18014398509481984;
	shr.u64 	%rd41, %rd40, 55;
	st.global.u8 	[%rd2+2621440], %rd41;
$L__BB9_22:
	setp.gt.u32 	%p34, %r1, 884735;
	setp.gt.u32 	%p35, %r6, 3538943;
	or.pred  	%p36, %p34, %p35;
	@%p36 bra 	$L__BB9_24;
	ld.global.nc.u32 	%r18, [%rd1+11534336];
	mul.wide.s32 	%rd42, %r18, 1978965331;
	add.s64 	%rd43, %rd42, 18014398509481984;
	shr.u64 	%rd44, %rd43, 55;
	st.global.u8 	[%rd2+2883584], %rd44;
$L__BB9_24:
	setp.gt.u32 	%p37, %r1, 819199;
	setp.gt.u32 	%p38, %r6, 3276799;
	or.pred  	%p39, %p37, %p38;
	@%p39 bra 	$L__BB9_26;
	ld.global.nc.u32 	%r19, [%rd1+12582912];
	mul.wide.s32 	%rd45, %r19, 1978965331;
	add.s64 	%rd46, %rd45, 18014398509481984;
	shr.u64 	%rd47, %rd46, 55;
	st.global.u8 	[%rd2+3145728], %rd47;
$L__BB9_26:
	setp.gt.u32 	%p40, %r1, 753663;
	setp.gt.u32 	%p41, %r6, 3014655;
	or.pred  	%p42, %p40, %p41;
	@%p42 bra 	$L__BB9_28;
	ld.global.nc.u32 	%r20, [%rd1+13631488];
	mul.wide.s32 	%rd48, %r20, 1978965331;
	add.s64 	%rd49, %rd48, 18014398509481984;
	shr.u64 	%rd50, %rd49, 55;
	st.global.u8 	[%rd2+3407872], %rd50;
$L__BB9_28:
	setp.gt.u32 	%p43, %r1, 688127;
	setp.gt.u32 	%p44, %r6, 2752511;
	or.pred  	%p45, %p43, %p44;
	@%p45 bra 	$L__BB9_30;
	ld.global.nc.u32 	%r21, [%rd1+14680064];
	mul.wide.s32 	%rd51, %r21, 1978965331;
	add.s64 	%rd52, %rd51, 18014398509481984;
	shr.u64 	%rd53, %rd52, 55;
	st.global.u8 	[%rd2+3670016], %rd53;
$L__BB9_30:
	setp.gt.u32 	%p46, %r1, 622591;
	setp.gt.u32 	%p47, %r6, 2490367;
	or.pred  	%p48, %p46, %p47;
	@%p48 bra 	$L__BB9_32;
	ld.global.nc.u32 	%r22, [%rd1+15728640];
	mul.wide.s32 	%rd54, %r22, 1978965331;
	add.s64 	%rd55, %rd54, 18014398509481984;
	shr.u64 	%rd56, %rd55, 55;
	st.global.u8 	[%rd2+3932160], %rd56;
$L__BB9_32:
	setp.gt.u32 	%p49, %r1, 557055;
	setp.gt.u32 	%p50, %r6, 2228223;
	or.pred  	%p51, %p49, %p50;
	@%p51 bra 	$L__BB9_34;
	ld.global.nc.u32 	%r23, [%rd1+16777216];
	mul.wide.s32 	%rd57, %r23, 1978965331;
	add.s64 	%rd58, %rd57, 18014398509481984;
	shr.u64 	%rd59, %rd58, 55;
	st.global.u8 	[%rd2+4194304], %rd59;
$L__BB9_34:
	setp.gt.u32 	%p52, %r1, 491519;
	setp.gt.u32 	%p53, %r6, 1966079;
	or.pred  	%p54, %p52, %p53;
	@%p54 bra 	$L__BB9_36;
	ld.global.nc.u32 	%r24, [%rd1+17825792];
	mul.wide.s32 	%rd60, %r24, 1978965331;
	add.s64 	%rd61, %rd60, 18014398509481984;
	shr.u64 	%rd62, %rd61, 55;
	st.global.u8 	[%rd2+4456448], %rd62;
$L__BB9_36:
	setp.gt.u32 	%p55, %r1, 425983;
	setp.gt.u32 	%p56, %r6, 1703935;
	or.pred  	%p57, %p55, %p56;
	@%p57 bra 	$L__BB9_38;
	ld.global.nc.u32 	%r25, [%rd1+18874368];
	mul.wide.s32 	%rd63, %r25, 1978965331;
	add.s64 	%rd64, %rd63, 18014398509481984;
	shr.u64 	%rd65, %rd64, 55;
	st.global.u8 	[%rd2+4718592], %rd65;
$L__BB9_38:
	setp.gt.u32 	%p58, %r1, 360447;
	setp.gt.u32 	%p59, %r6, 1441791;
	or.pred  	%p60, %p58, %p59;
	@%p60 bra 	$L__BB9_40;
	ld.global.nc.u32 	%r26, [%rd1+19922944];
	mul.wide.s32 	%rd66, %r26, 1978965331;
	add.s64 	%rd67, %rd66, 18014398509481984;
	shr.u64 	%rd68, %rd67, 55;
	st.global.u8 	[%rd2+4980736], %rd68;
$L__BB9_40:
	setp.gt.u32 	%p61, %r1, 294911;
	setp.gt.u32 	%p62, %r6, 1179647;
	or.pred  	%p63, %p61, %p62;
	@%p63 bra 	$L__BB9_42;
	ld.global.nc.u32 	%r27, [%rd1+20971520];
	mul.wide.s32 	%rd69, %r27, 1978965331;
	add.s64 	%rd70, %rd69, 18014398509481984;
	shr.u64 	%rd71, %rd70, 55;
	st.global.u8 	[%rd2+5242880], %rd71;
$L__BB9_42:
	setp.gt.u32 	%p64, %r1, 229375;
	setp.gt.u32 	%p65, %r6, 917503;
	or.pred  	%p66, %p64, %p65;
	@%p66 bra 	$L__BB9_44;
	ld.global.nc.u32 	%r28, [%rd1+22020096];
	mul.wide.s32 	%rd72, %r28, 1978965331;
	add.s64 	%rd73, %rd72, 18014398509481984;
	shr.u64 	%rd74, %rd73, 55;
	st.global.u8 	[%rd2+5505024], %rd74;
$L__BB9_44:
	setp.gt.u32 	%p67, %r1, 163839;
	setp.gt.u32 	%p68, %r6, 655359;
	or.pred  	%p69, %p67, %p68;
	@%p69 bra 	$L__BB9_46;
	ld.global.nc.u32 	%r29, [%rd1+23068672];
	mul.wide.s32 	%rd75, %r29, 1978965331;
	add.s64 	%rd76, %rd75, 18014398509481984;
	shr.u64 	%rd77, %rd76, 55;
	st.global.u8 	[%rd2+5767168], %rd77;
$L__BB9_46:
	setp.gt.u32 	%p70, %r1, 98303;
	setp.gt.u32 	%p71, %r6, 393215;
	or.pred  	%p72, %p70, %p71;
	@%p72 bra 	$L__BB9_48;
	ld.global.nc.u32 	%r30, [%rd1+24117248];
	mul.wide.s32 	%rd78, %r30, 1978965331;
	add.s64 	%rd79, %rd78, 18014398509481984;
	shr.u64 	%rd80, %rd79, 55;
	st.global.u8 	[%rd2+6029312], %rd80;
$L__BB9_48:
	setp.gt.u32 	%p73, %r1, 32767;
	setp.gt.u32 	%p74, %r6, 131071;
	or.pred  	%p75, %p73, %p74;
	@%p75 bra 	$L__BB9_50;
	ld.global.nc.u32 	%r31, [%rd1+25165824];
	mul.wide.s32 	%rd81, %r31, 1978965331;
	add.s64 	%rd82, %rd81, 18014398509481984;
	shr.u64 	%rd83, %rd82, 55;
	st.global.u8 	[%rd2+6291456], %rd83;
$L__BB9_50:
	ret;

}
	// .globl	fused_nn_conv2d_cast_fixed_point_multiply_add_cast_fixed_point_multiply_3_kernel0
.visible .entry fused_nn_conv2d_cast_fixed_point_multiply_add_cast_fixed_point_multiply_3_kernel0(
	.param .u64 .ptr .align 1 fused_nn_conv2d_cast_fixed_point_multiply_add_cast_fixed_point_multiply_3_kernel0_param_0,
	.param .u64 .ptr .align 1 fused_nn_conv2d_cast_fixed_point_multiply_add_cast_fixed_point_multiply_3_kernel0_param_1,
	.param .u64 .ptr .align 1 fused_nn_conv2d_cast_fixed_point_multiply_add_cast_fixed_point_multiply_3_kernel0_param_2,
	.param .u64 .ptr .align 1 fused_nn_conv2d_cast_fixed_point_multiply_add_cast_fixed_point_multiply_3_kernel0_param_3
)
{
	.reg .pred 	%p<13>;
	.reg .b16 	%rs<33>;
	.reg .b32 	%r<2496>;
	.reg .b64 	%rd<730>;
	// demoted variable
	.shared .align 4 .b8 _ZZ81fused_nn_conv2d_cast_fixed_point_multiply_add_cast_fixed_point_multiply_3_kernel0E15pad_data_shared[416];
	// demoted variable
	.shared .align 4 .b8 _ZZ81fused_nn_conv2d_cast_fixed_point_multiply_add_cast_fixed_point_multiply_3_kernel0E18placeholder_shared[4096];
	ld.param.u64 	%rd4, [fused_nn_conv2d_cast_fixed_point_multiply_add_cast_fixed_point_multiply_3_kernel0_param_0];
	cvta.to.global.u64 	%rd1, %rd4;
	mov.u32 	%r1, %tid.z;
	mov.u32 	%r231, %ctaid.z;
	mul.lo.s32 	%r232, %r231, 401408;
	mov.u32 	%r233, %ctaid.x;
	mad.lo.s32 	%r2, %r233, 112, %r232;
	shl.b32 	%r3, %r1, 2;
	setp.gt.u32 	%p1, %r1, 51;
	mov.u32 	%r234, _ZZ81fused_nn_conv2d_cast_fixed_point_multiply_add_cast_fixed_point_multiply_3_kernel0E15pad_data_shared;
	add.s32 	%r4, %r234, %r3;
	@%p1 bra 	$L__BB10_2;
	setp.gt.u32 	%p2, %r1, 25;
	selp.b32 	%r235, 200704, 0, %p2;
	add.s32 	%r236, %r1, -26;
	setp.lt.u32 	%p3, %r1, 26;
	selp.b32 	%r237, %r1, %r236, %p3;
	setp.gt.u32 	%p4, %r237, 12;
	selp.b32 	%r238, 784, 0, %p4;
	cvt.u16.u32 	%rs1, %r1;
	mul.lo.s16 	%rs2, %rs1, 20;
	shr.u16 	%rs3, %rs2, 8;
	mul.lo.s16 	%rs4, %rs3, 13;
	sub.s16 	%rs5, %rs1, %rs4;
	shl.b16 	%rs6, %rs5, 2;
	cvt.u32.u16 	%r239, %rs6;
	and.b32  	%r240, %r239, 252;
	add.s32 	%r241, %r2, %r235;
	add.s32 	%r242, %r241, %r238;
	add.s32 	%r243, %r242, %r240;
	cvt.u64.u32 	%rd8, %r243;
	add.s64 	%rd9, %rd1, %rd8;
	ld.global.nc.u32 	%r244, [%rd9];
	st.shared.u32 	[%r4], %r244;
$L__BB10_2:
	setp.gt.u32 	%p5, %r1, 19;
	@%p5 bra 	$L__BB10_4;
	setp.gt.u32 	%p6, %r1, 6;
	selp.b64 	%rd10, 784, 0, %p6;
	cvt.u16.u32 	%rs7, %r1;
	add.s16 	%rs8, %rs7, 32;
	mul.lo.s16 	%rs9, %rs8, 79;
	shr.u16 	%rs10, %rs9, 10;
	mul.lo.s16 	%rs11, %rs10, 13;
	sub.s16 	%rs12, %rs8, %rs11;
	shl.b16 	%rs13, %rs12, 2;
	cvt.u64.u16 	%rd11, %rs13;
	and.b64  	%rd12, %rd11, 252;
	cvt.u64.u32 	%rd13, %r2;
	add.s64 	%rd14, %rd10, %rd13;
	add.s64 	%rd15, %rd14, %rd12;
	add.s64 	%rd16, %rd1, %rd15;
	ld.global.nc.u32 	%r245, [%rd16+200704];
	st.shared.u32 	[%r4+128], %r245;
$L__BB10_4:
	ld.param.u64 	%rd726, [fused_nn_conv2d_cast_fixed_point_multiply_add_cast_fixed_point_multiply_3_kernel0_param_1];
	mov.u32 	%r247, %ctaid.y;
	shl.b32 	%r248, %r247, 18;
	shl.b32 	%r249, %r1, 9;
	and.b32  	%r250, %r249, 28672;
	and.b32  	%r251, %r3, 28;
	or.b32  	%r252, %r250, %r248;
	or.b32  	%r253, %r252, %r251;
	cvt.u64.u32 	%rd17, %r253;
	cvta.to.global.u64 	%rd18, %rd726;
	add.s64 	%rd19, %rd18, %rd17;
	ld.global.nc.u32 	%r254, [%rd19];
	mov.u32 	%r255, _ZZ81fused_nn_conv2d_cast_fixed_point_multiply_add_cast_fixed_point_multiply_3_kernel0E18placeholder_shared;
	add.s32 	%r256, %r255, %r3;
	st.shared.u32 	[%r256], %r254;
	ld.global.nc.u32 	%r257, [%rd19+16384];
	st.shared.u32 	[%r256+128], %r257;
	ld.global.nc.u32 	%r258, [%rd19+32768];
	st.shared.u32 	[%r256+256], %r258;
	ld.global.nc.u32 	%r259, [%rd19+49152];
	st.shared.u32 	[%r256+384], %r259;
	ld.global.nc.u32 	%r260, [%rd19+65536];
	st.shared.u32 	[%r256+512], %r260;
	ld.global.nc.u32 	%r261, [%rd19+81920];
	st.shared.u32 	[%r256+640], %r261;
	ld.global.nc.u32 	%r262, [%rd19+98304];
	st.shared.u32 	[%r256+768], %r262;
	ld.global.nc.u32 	%r263, [%rd19+114688];
	st.shared.u32 	[%r256+896], %r263;
	ld.global.nc.u32 	%r264, [%rd19+131072];
	st.shared.u32 	[%r256+1024], %r264;
	ld.global.nc.u32 	%r265, [%rd19+147456];
	st.shared.u32 	[%r256+1152], %r265;
	ld.global.nc.u32 	%r266, [%rd19+163840];
	st.shared.u32 	[%r256+1280], %r266;
	ld.global.nc.u32 	%r267, [%rd19+180224];
	st.shared.u32 	[%r256+1408], %r267;
	ld.global.nc.u32 	%r268, [%rd19+196608];
	st.shared.u32 	[%r256+1536], %r268;
	ld.global.nc.u32 	%r269, [%rd19+212992];
	st.shared.u32 	[%r256+1664], %r269;
	ld.global.nc.u32 	%r270, [%rd19+229376];
	st.shared.u32 	[%r256+1792], %r270;
	ld.global.nc.u32 	%r271, [%rd19+245760];
	st.shared.u32 	[%r256+1920], %r271;
	setp.gt.u32 	%p7, %r1, 25;
	selp.b64 	%rd20, 200704, 0, %p7;
	add.s32 	%r272, %r1, 230;
	setp.lt.u32 	%p8, %r1, 26;
	selp.b32 	%r273, %r1, %r272, %p8;
	cvt.u16.u32 	%rs14, %r273;
	and.b16  	%rs15, %rs14, 255;
	mul.lo.s16 	%rs16, %rs15, 79;
	shr.u16 	%rs17, %rs16, 10;
	cvt.u32.u16 	%r274, %rs17;
	mul.wide.u32 	%rd21, %r274, 784;
	cvt.u16.u32 	%rs18, %r1;
	mul.lo.s16 	%rs19, %rs18, 20;
	shr.u16 	%rs20, %rs19, 8;
	mul.lo.s16 	%rs21, %rs20, 13;
	sub.s16 	%rs22, %rs18, %rs21;
	shl.b16 	%rs23, %rs22, 2;
	cvt.u64.u16 	%rd22, %rs23;
	and.b64  	%rd23, %rd22, 252;
	add.s64 	%rd24, %rd20, %rd21;
	add.s64 	%rd2, %rd24, %rd23;
	mul.lo.s16 	%rs24, %rs18, 79;
	add.s16 	%rs25, %rs24, 474;
	shr.u16 	%rs26, %rs25, 10;
	cvt.u32.u16 	%r275, %rs26;
	mul.wide.u32 	%rd25, %r275, 784;
	add.s16 	%rs27, %rs24, 2528;
	shr.u16 	%rs28, %rs27, 10;
	mul.lo.s16 	%rs29, %rs28, 13;
	sub.s16 	%rs30, %rs18, %rs29;
	shl.b16 	%rs31, %rs30, 2;
	add.s16 	%rs32, %rs31, 128;
	cvt.u64.u16 	%rd26, %rs32;
	and.b64  	%rd27, %rd26, 252;
	add.s64 	%rd28, %rd25, %rd27;
	add.s64 	%rd3, %rd28, 200704;
	mov.b32 	%r2383, 0;
	mov.u32 	%r2384, %r2383;
	mov.u32 	%r2385, %r2383;
	mov.u32 	%r2386, %r2383;
	mov.u32 	%r2387, %r2383;
	mov.u32 	%r2388, %r2383;
	mov.u32 	%r2389, %r2383;
	mov.u32 	%r2390, %r2383;
	mov.u32 	%r2391, %r2383;
	mov.u32 	%r2392, %r2383;
	mov.u32 	%r2393, %r2383;
	mov.u32 	%r2394, %r2383;
	mov.u32 	%r2395, %r2383;
	mov.u32 	%r2396, %r2383;
	mov.u32 	%r2397, %r2383;
	mov.u32 	%r2398, %r2383;
	mov.u32 	%r2399, %r2383;
	mov.u32 	%r2400, %r2383;
	mov.u32 	%r2401, %r2383;
	mov.u32 	%r2402, %r2383;
	mov.u32 	%r2403, %r2383;
	mov.u32 	%r2404, %r2383;
	mov.u32 	%r2405, %r2383;
	mov.u32 	%r2406, %r2383;
	mov.u32 	%r2407, %r2383;
	mov.u32 	%r2408, %r2383;
	mov.u32 	%r2409, %r2383;
	mov.u32 	%r2410, %r2383;
	mov.u32 	%r2411, %r2383;
	mov.u32 	%r2412, %r2383;
	mov.u32 	%r2413, %r2383;
	mov.u32 	%r2414, %r2383;
	mov.u32 	%r2415, %r2383;
	mov.u32 	%r2416, %r2383;
	mov.u32 	%r2417, %r2383;
	mov.u32 	%r2418, %r2383;
	mov.u32 	%r2419, %r2383;
	mov.u32 	%r2420, %r2383;
	mov.u32 	%r2421, %r2383;
	mov.u32 	%r2422, %r2383;
	mov.u32 	%r2423, %r2383;
	mov.u32 	%r2424, %r2383;
	mov.u32 	%r2425, %r2383;
	mov.u32 	%r2426, %r2383;
	mov.u32 	%r2427, %r2383;
	mov.u32 	%r2428, %r2383;
	mov.u32 	%r2429, %r2383;
	mov.u32 	%r2430, %r2383;
	mov.u32 	%r2431, %r2383;
	mov.u32 	%r2432, %r2383;
	mov.u32 	%r2433, %r2383;
	mov.u32 	%r2434, %r2383;
	mov.u32 	%r2435, %r2383;
	mov.u32 	%r2436, %r2383;
	mov.u32 	%r2437, %r2383;
	mov.u32 	%r2438, %r2383;
	mov.u32 	%r2439, %r2383;
	mov.u32 	%r2440, %r2383;
	mov.u32 	%r2441, %r2383;
	mov.u32 	%r2442, %r2383;
	mov.u32 	%r2443, %r2383;
	mov.u32 	%r2444, %r2383;
	mov.u32 	%r2445, %r2383;
	mov.u32 	%r2446, %r2383;
	mov.u32 	%r2447, %r2383;
	mov.u32 	%r2448, %r2383;
	mov.u32 	%r2449, %r2383;
	mov.u32 	%r2450, %r2383;
	mov.u32 	%r2451, %r2383;
	mov.u32 	%r2452, %r2383;
	mov.u32 	%r2453, %r2383;
	mov.u32 	%r2454, %r2383;
	mov.u32 	%r2455, %r2383;
	mov.u32 	%r2456, %r2383;
	mov.u32 	%r2457, %r2383;
	mov.u32 	%r2458, %r2383;
	mov.u32 	%r2459, %r2383;
	mov.u32 	%r2460, %r2383;
	mov.u32 	%r2461, %r2383;
	mov.u32 	%r2462, %r2383;
	mov.u32 	%r2463, %r2383;
	mov.u32 	%r2464, %r2383;
	mov.u32 	%r2465, %r2383;
	mov.u32 	%r2466, %r2383;
	mov.u32 	%r2467, %r2383;
	mov.u32 	%r2468, %r2383;
	mov.u32 	%r2469, %r2383;
	mov.u32 	%r2470, %r2383;
	mov.u32 	%r2471, %r2383;
	mov.u32 	%r2472, %r2383;
	mov.u32 	%r2473, %r2383;
	mov.u32 	%r2474, %r2383;
	mov.u32 	%r2475, %r2383;
	mov.u32 	%r2476, %r2383;
	mov.u32 	%r2477, %r2383;
	mov.u32 	%r2478, %r2383;
	mov.u32 	%r2479, %r2383;
	mov.u32 	%r2480, %r2383;
	mov.u32 	%r2481, %r2383;
	mov.u32 	%r2482, %r2383;
	mov.u32 	%r2483, %r2383;
	mov.u32 	%r2484, %r2383;
	mov.u32 	%r2485, %r2383;
	mov.u32 	%r2486, %r2383;
	mov.u32 	%r2487, %r2383;
	mov.u32 	%r2488, %r2383;
	mov.u32 	%r2489, %r2383;
	mov.u32 	%r2490, %r2383;
	mov.u32 	%r2491, %r2383;
	mov.u32 	%r2492, %r2383;
	mov.u32 	%r2493, %r2383;
	mov.u32 	%r2494, %r2383;
	mov.u32 	%r2495, %r2383;
$L__BB10_5:
	setp.gt.u32 	%p9, %r1, 51;
	bar.sync 	0;
	@%p9 bra 	$L__BB10_7;
	ld.param.u64 	%rd724, [fused_nn_conv2d_cast_fixed_point_multiply_add_cast_fixed_point_multiply_3_kernel0_param_0];
	not.b32 	%r277, %r2495;
	mul.lo.s32 	%r278, %r2495, 1568;
	cvt.u64.u32 	%rd29, %r278;
	mov.u32 	%r279, %ctaid.x;
	mov.u32 	%r280, %ctaid.z;
	mul.lo.s32 	%r281, %r280, 401408;
	mad.lo.s32 	%r282, %r279, 112, %r281;
	cvt.u64.u32 	%rd30, %r282;
	add.s64 	%rd31, %rd30, %rd29;
	add.s64 	%rd32, %rd31, %rd2;
	cvta.to.global.u64 	%rd33, %rd724;
	add.s64 	%rd34, %rd33, %rd32;
	ld.global.nc.u32 	%r283, [%rd34+1568];
	mov.u32 	%r284, %tid.z;
	shl.b32 	%r285, %r284, 2;
	mov.u32 	%r286, _ZZ81fused_nn_conv2d_cast_fixed_point_multiply_add_cast_fixed_point_multiply_3_kernel0E15pad_data_shared;
	add.s32 	%r287, %r286, %r285;
	and.b32  	%r288, %r277, 1;
	mad.lo.s32 	%r289, %r288, 208, %r287;
	st.shared.u32 	[%r289], %r283;
$L__BB10_7:
	mov.u32 	%r290, %tid.z;
	setp.gt.u32 	%p10, %r290, 19;
	@%p10 bra 	$L__BB10_9;
	ld.param.u64 	%rd725, [fused_nn_conv2d_cast_fixed_point_multiply_add_cast_fixed_point_multiply_3_kernel0_param_0];
	not.b32 	%r291, %r2495;
	mul.lo.s32 	%r292, %r2495, 1568;
	cvt.u64.u32 	%rd35, %r292;
	mov.u32 	%r293, %ctaid.x;
	mov.u32 	%r294, %ctaid.z;
	mul.lo.s32 	%r295, %r294, 401408;
	mad.lo.s32 	%r296, %r293, 112, %r295;
	cvt.u64.u32 	%rd36, %r296;
	add.s64 	%rd37, %rd36, %rd35;
	add.s64 	%rd38, %rd37, %rd3;
	cvta.to.global.u64 	%rd39, %rd725;
	add.s64 	%rd40, %rd39, %rd38;
	ld.global.nc.u32 	%r297, [%rd40+1568];
	mov.u32 	%r298, %tid.z;
	shl.b32 	%r299, %r298, 2;
	mov.u32 	%r300, _ZZ81fused_nn_conv2d_cast_fixed_point_multiply_add_cast_fixed_point_multiply_3_kernel0E15pad_data_shared;
	add.s32 	%r301, %r300, %r299;
	and.b32  	%r302, %r291, 1;
	mad.lo.s32 	%r303, %r302, 208, %r301;
	st.shared.u32 	[%r303+128], %r297;
$L__BB10_9:
	ld.param.u64 	%rd727, [fused_nn_conv2d_cast_fixed_point_multiply_add_cast_fixed_point_multiply_3_kernel0_param_1];
	shl.b32 	%r1200, %r2495, 5;
	not.b32 	%r1201, %r2495;
	and.b32  	%r1202, %r1201, 1;
	mov.u32 	%r1203, %tid.z;
	shl.b32 	%r1204, %r1203, 2;
	mad.lo.s32 	%r1205, %r1202, 208, %r1204;
	mad.lo.s32 	%r1206, %r1202, 1840, %r1205;
	cvt.u64.u32 	%rd41, %r1200;
	cvta.to.global.u64 	%rd42, %rd727;
	shl.b32 	%r1207, %r1203, 9;
	and.b32  	%r1208, %r1207, 28672;
	mov.u32 	%r1209, %ctaid.y;
	shl.b32 	%r1210, %r1209, 18;
	or.b32  	%r1211, %r1208, %r1210;
	and.b32  	%r1212, %r1204, 28;
	or.b32  	%r1213, %r1211, %r1212;
	cvt.u64.u32 	%rd43, %r1213;
	add.s64 	%rd44, %rd42, %rd43;
	add.s64 	%rd45, %rd44, %rd41;
	ld.global.nc.u32 	%r1214, [%rd45+32];
	mov.u32 	%r1215, _ZZ81fused_nn_conv2d_cast_fixed_point_multiply_add_cast_fixed_point_multiply_3_kernel0E18placeholder_shared;
	add.s32 	%r1216, %r1215, %r1206;
	st.shared.u32 	[%r1216], %r1214;
	ld.global.nc.u32 	%r1217, [%rd45+16416];
	st.shared.u32 	[%r1216+128], %r1217;
	ld.global.nc.u32 	%r1218, [%rd45+32800];
	st.shared.u32 	[%r1216+256], %r1218;
	ld.global.nc.u32 	%r1219, [%rd45+49184];
	st.shared.u32 	[%r1216+384], %r1219;
	ld.global.nc.u32 	%r1220, [%rd45+65568];
	st.shared.u32 	[%r1216+512], %r1220;
	ld.global.nc.u32 	%r1221, [%rd45+81952];
	st.shared.u32 	[%r1216+640], %r1221;
	ld.global.nc.u32 	%r1222, [%rd45+98336];
	st.shared.u32 	[%r1216+768], %r1222;
	ld.global.nc.u32 	%r1223, [%rd45+114720];
	st.shared.u32 	[%r1216+896], %r1223;
	ld.global.nc.u32 	%r1224, [%rd45+131104];
	st.shared.u32 	[%r1216+1024], %r1224;
	ld.global.nc.u32 	%r1225, [%rd45+147488];
	st.shared.u32 	[%r1216+1152], %r1225;
	ld.global.nc.u32 	%r1226, [%rd45+163872];
	st.shared.u32 	[%r1216+1280], %r1226;
	ld.global.nc.u32 	%r1227, [%rd45+180256];
	st.shared.u32 	[%r1216+1408], %r1227;
	ld.global.nc.u32 	%r1228, [%rd45+196640];
	st.shared.u32 	[%r1216+1536], %r1228;
	ld.global.nc.u32 	%r1229, [%rd45+213024];
	st.shared.u32 	[%r1216+1664], %r1229;
	ld.global.nc.u32 	%r1230, [%rd45+229408];
	st.shared.u32 	[%r1216+1792], %r1230;
	ld.global.nc.u32 	%r1231, [%rd45+245792];
	st.shared.u32 	[%r1216+1920], %r1231;
	and.b32  	%r1232, %r2495, 1;
	setp.eq.b32 	%p11, %r1232, 1;
	selp.b32 	%r1233, 208, 0, %p11;
	shl.b32 	%r1234, %r2495, 11;
	and.b32  	%r1235, %r1234, 2048;
	shl.b32 	%r1236, %r1203, 5;
	or.b32  	%r1237, %r1235, %r1236;
	mov.u32 	%r1238, _ZZ81fused_nn_conv2d_cast_fixed_point_multiply_add_cast_fixed_point_multiply_3_kernel0E15pad_data_shared;
	add.s32 	%r1239, %r1238, %r1233;
	ld.shared.u32 	%r305, [%r1239];
	add.s32 	%r1240, %r1215, %r1237;
	ld.shared.u32 	%r306, [%r1240];
	// begin inline asm
	dp4a.s32.s32 %r304, %r305, %r306, %r2494;
	// end inline asm
	ld.shared.u32 	%r309, [%r1239];
	ld.shared.u32 	%r310, [%r1240+1024];
	// begin inline asm
	dp4a.s32.s32 %r308, %r309, %r310, %r2438;
	// end inline asm
	ld.shared.u32 	%r313, [%r1239+8];
	ld.shared.u32 	%r314, [%r1240];
	// begin inline asm
	dp4a.s32.s32 %r312, %r313, %r314, %r2486;
	// end inline asm
	ld.shared.u32 	%r317, [%r1239+8];
	ld.shared.u32 	%r318, [%r1240+1024];
	// begin inline asm
	dp4a.s32.s32 %r316, %r317, %r318, %r2430;
	// end inline asm
	ld.shared.u32 	%r321, [%r1239+16];
	ld.shared.u32 	%r322, [%r1240];
	// begin inline asm
	dp4a.s32.s32 %r320, %r321, %r322, %r2478;
	// end inline asm
	ld.shared.u32 	%r325, [%r1239+16];
	ld.shared.u32 	%r326, [%r1240+1024];
	// begin inline asm
	dp4a.s32.s32 %r324, %r325, %r326, %r2422;
	// end inline asm
	ld.shared.u32 	%r329, [%r1239+24];
	ld.shared.u32 	%r330, [%r1240];
	// begin inline asm
	dp4a.s32.s32 %r328, %r329, %r330, %r2470;
	// end inline asm
	ld.shared.u32 	%r333, [%r1239+24];
	ld.shared.u32 	%r334, [%r1240+1024];
	// begin inline asm
	dp4a.s32.s32 %r332, %r333, %r334, %r2414;
	// end inline asm
	ld.shared.u32 	%r337, [%r1239+32];
	ld.shared.u32 	%r338, [%r1240];
	// begin inline asm
	dp4a.s32.s32 %r336, %r337, %r338, %r2462;
	// end inline asm
	ld.shared.u32 	%r341, [%r1239+32];
	ld.shared.u32 	%r342, [%r1240+1024];
	// begin inline asm
	dp4a.s32.s32 %r340, %r341, %r342, %r2406;
	// end inline asm
	ld.shared.u32 	%r345, [%r1239+40];
	ld.shared.u32 	%r346, [%r1240];
	// begin inline asm
	dp4a.s32.s32 %r344, %r345, %r346, %r2454;
	// end inline asm
	ld.shared.u32 	%r349, [%r1239+40];
	ld.shared.u32 	%r350, [%r1240+1024];
	// begin inline asm
	dp4a.s32.s32 %r348, %r349, %r350, %r2398;
	// end inline asm
	ld.shared.u32 	%r353, [%r1239+48];
	ld.shared.u32 	%r354, [%r1240];
	// begin inline asm
	dp4a.s32.s32 %r352, %r353, %r354, %r2446;
	// end inline asm
	ld.shared.u32 	%r357, [%r1239+48];
	ld.shared.u32 	%r358, [%r1240+1024];
	// begin inline asm
	dp4a.s32.s32 %r356, %r357, %r358, %r2390;
	// end inline asm
	ld.shared.u32 	%r361, [%r1239];
	ld.shared.u32 	%r362, [%r1240+4];
	// begin inline asm
	dp4a.s32.s32 %r360, %r361, %r362, %r2493;
	// end inline asm
	ld.shared.u32 	%r365, [%r1239];
	ld.shared.u32 	%r366, [%r1240+1028];
	// begin inline asm
	dp4a.s32.s32 %r364, %r365, %r366, %r2437;
	// end inline asm
	ld.shared.u32 	%r369, [%r1239+8];
	ld.shared.u32 	%r370, [%r1240+4];
	// begin inline asm
	dp4a.s32.s32 %r368, %r369, %r370, %r2485;
	// end inline asm
	ld.shared.u32 	%r373, [%r1239+8];
	ld.shared.u32 	%r374, [%r1240+1028];
	// begin inline asm
	dp4a.s32.s32 %r372, %r373, %r374, %r2429;
	// end inline asm
	ld.shared.u32 	%r377, [%r1239+16];
	ld.shared.u32 	%r378, [%r1240+4];
	// begin inline asm
	dp4a.s32.s32 %r376, %r377, %r378, %r2477;
	// end inline asm
	ld.shared.u32 	%r381, [%r1239+16];
	ld.shared.u32 	%r382, [%r1240+1028];
	// begin inline asm
	dp4a.s32.s32 %r380, %r381, %r382, %r2421;
	// end inline asm
	ld.shared.u32 	%r385, [%r1239+24];
	ld.shared.u32 	%r386, [%r1240+4];
	// begin inline asm
	dp4a.s32.s32 %r384, %r385, %r386, %r2469;
	// end inline asm
	ld.shared.u32 	%r389, [%r1239+24];
	ld.shared.u32 	%r390, [%r1240+1028];
	// begin inline asm
	dp4a.s32.s32 %r388, %r389, %r390, %r2413;
	// end inline asm
	ld.shared.u32 	%r393, [%r1239+32];
	ld.shared.u32 	%r394, [%r1240+4];
	// begin inline asm
	dp4a.s32.s32 %r392, %r393, %r394, %r2461;
	// end inline asm
	ld.shared.u32 	%r397, [%r1239+32];
	ld.shared.u32 	%r398, [%r1240+1028];
	// begin inline asm
	dp4a.s32.s32 %r396, %r397, %r398, %r2405;
	// end inline asm
	ld.shared.u32 	%r401, [%r1239+40];
	ld.shared.u32 	%r402, [%r1240+4];
	// begin inline asm
	dp4a.s32.s32 %r400, %r401, %r402, %r2453;
	// end inline asm
	ld.shared.u32 	%r405, [%r1239+40];
	ld.shared.u32 	%r406, [%r1240+1028];
	// begin inline asm
	dp4a.s32.s32 %r404, %r405, %r406, %r2397;
	// end inline asm
	ld.shared.u32 	%r409, [%r1239+48];
	ld.shared.u32 	%r410, [%r1240+4];
	// begin inline asm
	dp4a.s32.s32 %r408, %r409, %r410, %r2445;
	// end inline asm
	ld.shared.u32 	%r413, [%r1239+48];
	ld.shared.u32 	%r414, [%r1240+1028];
	// begin inline asm
	dp4a.s32.s32 %r412, %r413, %r414, %r2389;
	// end inline asm
	ld.shared.u32 	%r417, [%r1239];
	ld.shared.u32 	%r418, [%r1240+8];
	// begin inline asm
	dp4a.s32.s32 %r416, %r417, %r418, %r2492;
	// end inline asm
	ld.shared.u32 	%r421, [%r1239];
	ld.shared.u32 	%r422, [%r1240+1032];
	// begin inline asm
	dp4a.s32.s32 %r420, %r421, %r422, %r2436;
	// end inline asm
	ld.shared.u32 	%r425, [%r1239+8];
	ld.shared.u32 	%r426, [%r1240+8];
	// begin inline asm
	dp4a.s32.s32 %r424, %r425, %r426, %r2484;
	// end inline asm
	ld.shared.u32 	%r429, [%r1239+8];
	ld.shared.u32 	%r430, [%r1240+1032];
	// begin inline asm
	dp4a.s32.s32 %r428, %r429, %r430, %r2428;
	// end inline asm
	ld.shared.u32 	%r433, [%r1239+16];
	ld.shared.u32 	%r434, [%r1240+8];
	// begin inline asm
	dp4a.s32.s32 %r432, %r433, %r434, %r2476;
	// end inline asm
	ld.shared.u32 	%r437, [%r1239+16];
	ld.shared.u32 	%r438, [%r1240+1032];
	// begin inline asm
	dp4a.s32.s32 %r436, %r437, %r438, %r2420;
	// end inline asm
	ld.shared.u32 	%r441, [%r1239+24];
	ld.shared.u32 	%r442, [%r1240+8];
	// begin inline asm
	dp4a.s32.s32 %r440, %r441, %r442, %r2468;
	// end inline asm
	ld.shared.u32 	%r445, [%r1239+24];
	ld.shared.u32 	%r446, [%r1240+1032];
	// begin inline asm
	dp4a.s32.s32 %r444, %r445, %r446, %r2412;
	// end inline asm
	ld.shared.u32 	%r449, [%r1239+32];
	ld.shared.u32 	%r450, [%r1240+8];
	// begin inline asm
	dp4a.s32.s32 %r448, %r449, %r450, %r2460;
	// end inline asm
	ld.shared.u32 	%r453, [%r1239+32];
	ld.shared.u32 	%r454, [%r1240+1032];
	// begin inline asm
	dp4a.s32.s32 %r452, %r453, %r454, %r2404;
	// end inline asm
	ld.shared.u32 	%r457, [%r1239+40];
	ld.shared.u32 	%r458, [%r1240+8];
	// begin inline asm
	dp4a.s32.s32 %r456, %r457, %r458, %r2452;
	// end inline asm
	ld.shared.u32 	%r461, [%r1239+40];
	ld.shared.u32 	%r462, [%r1240+1032];
	// begin inline asm
	dp4a.s32.s32 %r460, %r461, %r462, %r2396;
	// end inline asm
	ld.shared.u32 	%r465, [%r1239+48];
	ld.shared.u32 	%r466, [%r1240+8];
	// begin inline asm
	dp4a.s32.s32 %r464, %r465, %r466, %r2444;
	// end inline asm
	ld.shared.u32 	%r469, [%r1239+48];
	ld.shared.u32 	%r470, [%r1240+1032];
	// begin inline asm
	dp4a.s32.s32 %r468, %r469, %r470, %r2388;
	// end inline asm
	ld.shared.u32 	%r473, [%r1239];
	ld.shared.u32 	%r474, [%r1240+12];
	// begin inline asm
	dp4a.s32.s32 %r472, %r473, %r474, %r2491;
	// end inline asm
	ld.shared.u32 	%r477, [%r1239];
	ld.shared.u32 	%r478, [%r1240+1036];
	// begin inline asm
	dp4a.s32.s32 %r476, %r477, %r478, %r2435;
	// end inline asm
	ld.shared.u32 	%r481, [%r1239+8];
	ld.shared.u32 	%r482, [%r1240+12];
	// begin inline asm
	dp4a.s32.s32 %r480, %r481, %r482, %r2483;
	// end inline asm
	ld.shared.u32 	%r485, [%r1239+8];
	ld.shared.u32 	%r486, [%r1240+1036];
	// begin inline asm
	dp4a.s32.s32 %r484, %r485, %r486, %r2427;
	// end inline asm
	ld.shared.u32 	%r489, [%r1239+16];
	ld.shared.u32 	%r490, [%r1240+12];
	// begin inline asm
	dp4a.s32.s32 %r488, %r489, %r490, %r2475;
	// end inline asm
	ld.shared.u32 	%r493, [%r1239+16];
	ld.shared.u32 	%r494, [%r1240+1036];
	// begin inline asm
	dp4a.s32.s32 %r492, %r493, %r494, %r2419;
	// end inline asm
	ld.shared.u32 	%r497, [%r1239+24];
	ld.shared.u32 	%r498, [%r1240+12];
	// begin inline asm
	dp4a.s32.s32 %r496, %r497, %r498, %r2467;
	// end inline asm
	ld.shared.u32 	%r501, [%r1239+24];
	ld.shared.u32 	%r502, [%r1240+1036];
	// begin inline asm
	dp4a.s32.s32 %r500, %r501, %r502, %r2411;
	// end inline asm
	ld.shared.u32 	%r505, [%r1239+32];
	ld.shared.u32 	%r506, [%r1240+12];
	// begin inline asm
	dp4a.s32.s32 %r504, %r505, %r506, %r2459;
	// end inline asm
	ld.shared.u32 	%r509, [%r1239+32];
	ld.shared.u32 	%r510, [%r1240+1036];
	// begin inline asm
	dp4a.s32.s32 %r508, %r509, %r510, %r2403;
	// end inline asm
	ld.shared.u32 	%r513, [%r1239+40];
	ld.shared.u32 	%r514, [%r1240+12];
	// begin inline asm
	dp4a.s32.s32 %r512, %r513, %r514, %r2451;
	// end inline asm
	ld.shared.u32 	%r517, [%r1239+40];
	ld.shared.u32 	%r518, [%r1240+1036];
	// begin inline asm
	dp4a.s32.s32 %r516, %r517, %r518, %r2395;
	// end inline asm
	ld.shared.u32 	%r521, [%r1239+48];
	ld.shared.u32 	%r522, [%r1240+12];
	// begin inline asm
	dp4a.s32.s32 %r520, %r521, %r522, %r2443;
	// end inline asm
	ld.shared.u32 	%r525, [%r1239+48];
	ld.shared.u32 	%r526, [%r1240+1036];
	// begin inline asm
	dp4a.s32.s32 %r524, %r525, %r526, %r2387;
	// end inline asm
	ld.shared.u32 	%r529, [%r1239+104];
	ld.shared.u32 	%r530, [%r1240];
	// begin inline asm
	dp4a.s32.s32 %r528, %r529, %r530, %r2490;
	// end inline asm
	ld.shared.u32 	%r533, [%r1239+104];
	ld.shared.u32 	%r534, [%r1240+1024];
	// begin inline asm
	dp4a.s32.s32 %r532, %r533, %r534, %r2434;
	// end inline asm
	ld.shared.u32 	%r537, [%r1239+112];
	ld.shared.u32 	%r538, [%r1240];
	// begin inline asm
	dp4a.s32.s32 %r536, %r537, %r538, %r2482;
	// end inline asm
	ld.shared.u32 	%r541, [%r1239+112];
	ld.shared.u32 	%r542, [%r1240+1024];
	// begin inline asm
	dp4a.s32.s32 %r540, %r541, %r542, %r2426;
	// end inline asm
	ld.shared.u32 	%r545, [%r1239+120];
	ld.shared.u32 	%r546, [%r1240];
	// begin inline asm
	dp4a.s32.s32 %r544, %r545, %r546, %r2474;
	// end inline asm
	ld.shared.u32 	%r549, [%r1239+120];
	ld.shared.u32 	%r550, [%r1240+1024];
	// begin inline asm
	dp4a.s32.s32 %r548, %r549, %r550, %r2418;
	// end inline asm
	ld.shared.u32 	%r553, [%r1239+128];
	ld.shared.u32 	%r554, [%r1240];
	// begin inline asm
	dp4a.s32.s32 %r552, %r553, %r554, %r2466;
	// end inline asm
	ld.shared.u32 	%r557, [%r1239+128];
	ld.shared.u32 	%r558, [%r1240+1024];
	// begin inline asm
	dp4a.s32.s32 %r556, %r557, %r558, %r2410;
	// end inline asm
	ld.shared.u32 	%r561, [%r1239+136];
	ld.shared.u32 	%r562, [%r1240];
	// begin inline asm
	dp4a.s32.s32 %r560, %r561, %r562, %r2458;
	// end inline asm
	ld.shared.u32 	%r565, [%r1239+136];
	ld.shared.u32 	%r566, [%r1240+1024];
	// begin inline asm
	dp4a.s32.s32 %r564, %r565, %r566, %r2402;
	// end inline asm
	ld.shared.u32 	%r569, [%r1239+144];
	ld.shared.u32 	%r570, [%r1240];
	// begin inline asm
	dp4a.s32.s32 %r568, %r569, %r570, %r2450;
	// end inline asm
	ld.shared.u32 	%r573, [%r1239+144];
	ld.shared.u32 	%r574, [%r1240+1024];
	// begin inline asm
	dp4a.s32.s32 %r572, %r573, %r574, %r2394;
	// end inline asm
	ld.shared.u32 	%r577, [%r1239+152];
	ld.shared.u32 	%r578, [%r1240];
	// begin inline asm
	dp4a.s32.s32 %r576, %r577, %r578, %r2442;
	// end inline asm
	ld.shared.u32 	%r581, [%r1239+152];
	ld.shared.u32 	%r582, [%r1240+1024];
	// begin inline asm
	dp4a.s32.s32 %r580, %r581, %r582, %r2386;
	// end inline asm
	ld.shared.u32 	%r585, [%r1239+104];
	ld.shared.u32 	%r586, [%r1240+4];
	// begin inline asm
	dp4a.s32.s32 %r584, %r585, %r586, %r2489;
	// end inline asm
	ld.shared.u32 	%r589, [%r1239+104];
	ld.shared.u32 	%r590, [%r1240+1028];
	// begin inline asm
	dp4a.s32.s32 %r588, %r589, %r590, %r2433;
	// end inline asm
	ld.shared.u32 	%r593, [%r1239+112];
	ld.shared.u32 	%r594, [%r1240+4];
	// begin inline asm
	dp4a.s32.s32 %r592, %r593, %r594, %r2481;
	// end inline asm
	ld.shared.u32 	%r597, [%r1239+112];
	ld.shared.u32 	%r598, [%r1240+1028];
	// begin inline asm
	dp4a.s32.s32 %r596, %r597, %r598, %r2425;
	// end inline asm
	ld.shared.u32 	%r601, [%r1239+120];
	ld.shared.u32 	%r602, [%r1240+4];
	// begin inline asm
	dp4a.s32.s32 %r600, %r601, %r602, %r2473;
	// end inline asm
	ld.shared.u32 	%r605, [%r1239+120];
	ld.shared.u32 	%r606, [%r1240+1028];
	// begin inline asm
	dp4a.s32.s32 %r604, %r605, %r606, %r2417;
	// end inline asm
	ld.shared.u32 	%r609, [%r1239+128];
	ld.shared.u32 	%r610, [%r1240+4];
	// begin inline asm
	dp4a.s32.s32 %r608, %r609, %r610, %r2465;
	// end inline asm
	ld.shared.u32 	%r613, [%r1239+128];
	ld.shared.u32 	%r614, [%r1240+1028];
	// begin inline asm
	dp4a.s32.s32 %r612, %r613, %r614, %r2409;
	// end inline asm
	ld.shared.u32 	%r617, [%r1239+136];
	ld.shared.u32 	%r618, [%r1240+4];
	// begin inline asm
	dp4a.s32.s32 %r616, %r617, %r618, %r2457;
	// end inline asm
	ld.shared.u32 	%r621, [%r1239+136];
	ld.shared.u32 	%r622, [%r1240+1028];
	// begin inline asm
	dp4a.s32.s32 %r620, %r621, %r622, %r2401;
	// end inline asm
	ld.shared.u32 	%r625, [%r1239+144];
	ld.shared.u32 	%r626, [%r1240+4];
	// begin inline asm
	dp4a.s32.s32 %r624, %r625, %r626, %r2449;
	// end inline asm
	ld.shared.u32 	%r629, [%r1239+144];
	ld.shared.u32 	%r630, [%r1240+1028];
	// begin inline asm
	dp4a.s32.s32 %r628, %r629, %r630, %r2393;
	// end inline asm
	ld.shared.u32 	%r633, [%r1239+152];
	ld.shared.u32 	%r634, [%r1240+4];
	// begin inline asm
	dp4a.s32.s32 %r632, %r633, %r634, %r2441;
	// end inline asm
	ld.shared.u32 	%r637, [%r1239+152];
	ld.shared.u32 	%r638, [%r1240+1028];
	// begin inline asm
	dp4a.s32.s32 %r636, %r637, %r638, %r2385;
	// end inline asm
	ld.shared.u32 	%r641, [%r1239+104];
	ld.shared.u32 	%r642, [%r1240+8];
	// begin inline asm
	dp4a.s32.s32 %r640, %r641, %r642, %r2488;
	// end inline asm
	ld.shared.u32 	%r645, [%r1239+104];
	ld.shared.u32 	%r646, [%r1240+1032];
	// begin inline asm
	dp4a.s32.s32 %r644, %r645, %r646, %r2432;
	// end inline asm
	ld.shared.u32 	%r649, [%r1239+112];
	ld.shared.u32 	%r650, [%r1240+8];
	// begin inline asm
	dp4a.s32.s32 %r648, %r649, %r650, %r2480;
	// end inline asm
	ld.shared.u32 	%r653, [%r1239+112];
	ld.shared.u32 	%r654, [%r1240+1032];
	// begin inline asm
	dp4a.s32.s32 %r652, %r653, %r654, %r2424;
	// end inline asm
	ld.shared.u32 	%r657, [%r1239+120];
	ld.shared.u32 	%r658, [%r1240+8];
	// begin inline asm
	dp4a.s32.s32 %r656, %r657, %r658, %r2472;
	// end inline asm
	ld.shared.u32 	%r661, [%r1239+120];
	ld.shared.u32 	%r662, [%r1240+1032];
	// begin inline asm
	dp4a.s32.s32 %r660, %r661, %r662, %r2416;
	// end inline asm
	ld.shared.u32 	%r665, [%r1239+128];
	ld.shared.u32 	%r666, [%r1240+8];
	// begin inline asm
	dp4a.s32.s32 %r664, %r665, %r666, %r2464;
	// end inline asm
	ld.shared.u32 	%r669, [%r1239+128];
	ld.shared.u32 	%r670, [%r1240+1032];
	// begin inline asm
	dp4a.s32.s32 %r668, %r669, %r670, %r2408;
	// end inline asm
	ld.shared.u32 	%r673, [%r1239+136];
	ld.shared.u32 	%r674, [%r1240+8];
	// begin inline asm
	dp4a.s32.s32 %r672, %r673, %r674, %r2456;
	// end inline asm
	ld.shared.u32 	%r677, [%r1239+136];
	ld.shared.u32 	%r678, [%r1240+1032];
	// begin inline asm
	dp4a.s32.s32 %r676, %r677, %r678, %r2400;
	// end inline asm
	ld.shared.u32 	%r681, [%r1239+144];
	ld.shared.u32 	%r682, [%r1240+8];
	// begin inline asm
	dp4a.s32.s32 %r680, %r681, %r682, %r2448;
	// end inline asm
	ld.shared.u32 	%r685, [%r1239+144];
	ld.shared.u32 	%r686, [%r1240+1032];
	// begin inline asm
	dp4a.s32.s32 %r684, %r685, %r686, %r2392;
	// end inline asm
	ld.shared.u32 	%r689, [%r1239+152];
	ld.shared.u32 	%r690, [%r1240+8];
	// begin inline asm
	dp4a.s32.s32 %r688, %r689, %r690, %r2440;
	// end inline asm
	ld.shared.u32 	%r693, [%r1239+152];
	ld.shared.u32 	%r694, [%r1240+1032];
	// begin inline asm
	dp4a.s32.s32 %r692, %r693, %r694, %r2384;
	// end inline asm
	ld.shared.u32 	%r697, [%r1239+104];
	ld.shared.u32 	%r698, [%r1240+12];
	// begin inline asm
	dp4a.s32.s32 %r696, %r697, %r698, %r2487;
	// end inline asm
	ld.shared.u32 	%r701, [%r1239+104];
	ld.shared.u32 	%r702, [%r1240+1036];
	// begin inline asm
	dp4a.s32.s32 %r700, %r701, %r702, %r2431;
	// end inline asm
	ld.shared.u32 	%r705, [%r1239+112];
	ld.shared.u32 	%r706, [%r1240+12];
	// begin inline asm
	dp4a.s32.s32 %r704, %r705, %r706, %r2479;
	// end inline asm
	ld.shared.u32 	%r709, [%r1239+112];
	ld.shared.u32 	%r710, [%r1240+1036];
	// begin inline asm
	dp4a.s32.s32 %r708, %r709, %r710, %r2423;
	// end inline asm
	ld.shared.u32 	%r713, [%r1239+120];
	ld.shared.u32 	%r714, [%r1240+12];
	// begin inline asm
	dp4a.s32.s32 %r712, %r713, %r714, %r2471;
	// end inline asm
	ld.shared.u32 	%r717, [%r1239+120];
	ld.shared.u32 	%r718, [%r1240+1036];
	// begin inline asm
	dp4a.s32.s32 %r716, %r717, %r718, %r2415;
	// end inline asm
	ld.shared.u32 	%r721, [%r1239+128];
	ld.shared.u32 	%r722, [%r1240+12];
	// begin inline asm
	dp4a.s32.s32 %r720, %r721, %r722, %r2463;
	// end inline asm
	ld.shared.u32 	%r725, [%r1239+128];
	ld.shared.u32 	%r726, [%r1240+1036];
	// begin inline asm
	dp4a.s32.s32 %r724, %r725, %r726, %r2407;
	// end inline asm
	ld.shared.u32 	%r729, [%r1239+136];
	ld.shared.u32 	%r730, [%r1240+12];
	// begin inline asm
	dp4a.s32.s32 %r728, %r729, %r730, %r2455;
	// end inline asm
	ld.shared.u32 	%r733, [%r1239+136];
	ld.shared.u32 	%r734, [%r1240+1036];
	// begin inline asm
	dp4a.s32.s32 %r732, %r733, %r734, %r2399;
	// end inline asm
	ld.shared.u32 	%r737, [%r1239+144];
	ld.shared.u32 	%r738, [%r1240+12];
	// begin inline asm
	dp4a.s32.s32 %r736, %r737, %r738, %r2447;
	// end inline asm
	ld.shared.u32 	%r741, [%r1239+144];
	ld.shared.u32 	%r742, [%r1240+1036];
	// begin inline asm
	dp4a.s32.s32 %r740, %r741, %r742, %r2391;
	// end inline asm
	ld.shared.u32 	%r745, [%r1239+152];
	ld.shared.u32 	%r746, [%r1240+12];
	// begin inline asm
	dp4a.s32.s32 %r744, %r745, %r746, %r2439;
	// end inline asm
	ld.shared.u32 	%r749, [%r1239+152];
	ld.shared.u32 	%r750, [%r1240+1036];
	// begin inline asm
	dp4a.s32.s32 %r748, %r749, %r750, %r2383;
	// end inline asm
	ld.shared.u32 	%r753, [%r1239+52];
	ld.shared.u32 	%r754, [%r1240+16];
	// begin inline asm
	dp4a.s32.s32 %r2494, %r753, %r754, %r304;
	// end inline asm
	ld.shared.u32 	%r757, [%r1239+52];
	ld.shared.u32 	%r758, [%r1240+1040];
	// begin inline asm
	dp4a.s32.s32 %r2438, %r757, %r758, %r308;
	// end inline asm
	ld.shared.u32 	%r761, [%r1239+60];
	ld.shared.u32 	%r762, [%r1240+16];
	// begin inline asm
	dp4a.s32.s32 %r2486, %r761, %r762, %r312;
	// end inline asm
	ld.shared.u32 	%r765, [%r1239+60];
	ld.shared.u32 	%r766, [%r1240+1040];
	// begin inline asm
	dp4a.s32.s32 %r2430, %r765, %r766, %r316;
	// end inline asm
	ld.shared.u32 	%r769, [%r1239+68];
	ld.shared.u32 	%r770, [%r1240+16];
	// begin inline asm
	dp4a.s32.s32 %r2478, %r769, %r770, %r320;
	// end inline asm
	ld.shared.u32 	%r773, [%r1239+68];
	ld.shared.u32 	%r774, [%r1240+1040];
	// begin inline asm
	dp4a.s32.s32 %r2422, %r773, %r774, %r324;
	// end inline asm
	ld.shared.u32 	%r777, [%r1239+76];
	ld.shared.u32 	%r778, [%r1240+16];
	// begin inline asm
	dp4a.s32.s32 %r2470, %r777, %r778, %r328;
	// end inline asm
	ld.shared.u32 	%r781, [%r1239+76];
	ld.shared.u32 	%r782, [%r1240+1040];
	// begin inline asm
	dp4a.s32.s32 %r2414, %r781, %r782, %r332;
	// end inline asm
	ld.shared.u32 	%r785, [%r1239+84];
	ld.shared.u32 	%r786, [%r1240+16];
	// begin inline asm
	dp4a.s32.s32 %r2462, %r785, %r786, %r336;
	// end inline asm
	ld.shared.u32 	%r789, [%r1239+84];
	ld.shared.u32 	%r790, [%r1240+1040];
	// begin inline asm
	dp4a.s32.s32 %r2406, %r789, %r790, %r340;
	// end inline asm
	ld.shared.u32 	%r793, [%r1239+92];
	ld.shared.u32 	%r794, [%r1240+16];
	// begin inline asm
	dp4a.s32.s32 %r2454, %r793, %r794, %r344;
	// end inline asm
	ld.shared.u32 	%r797, [%r1239+92];
	ld.shared.u32 	%r798, [%r1240+1040];
	// begin inline asm
	dp4a.s32.s32 %r2398, %r797, %r798, %r348;
	// end inline asm
	ld.shared.u32 	%r801, [%r1239+100];
	ld.shared.u32 	%r802, [%r1240+16];
	// begin inline asm
	dp4a.s32.s32 %r2446, %r801, %r802, %r352;
	// end inline asm
	ld.shared.u32 	%r805, [%r1239+100];
	ld.shared.u32 	%r806, [%r1240+1040];
	// begin inline asm
	dp4a.s32.s32 %r2390, %r805, %r806, %r356;
	// end inline asm
	ld.shared.u32 	%r809, [%r1239+52];
	ld.shared.u32 	%r810, [%r1240+20];
	// begin inline asm
	dp4a.s32.s32 %r2493, %r809, %r810, %r360;
	// end inline asm
	ld.shared.u32 	%r813, [%r1239+52];
	ld.shared.u32 	%r814, [%r1240+1044];
	// begin inline asm
	dp4a.s32.s32 %r2437, %r813, %r814, %r364;
	// end inline asm
	ld.shared.u32 	%r817, [%r1239+60];
	ld.shared.u32 	%r818, [%r1240+20];
	// begin inline asm
	dp4a.s32.s32 %r2485, %r817, %r818, %r368;
	// end inline asm
	ld.shared.u32 	%r821, [%r1239+60];
	ld.shared.u32 	%r822, [%r1240+1044];
	// begin inline asm
	dp4a.s32.s32 %r2429, %r821, %r822, %r372;
	// end inline asm
	ld.shared.u32 	%r825, [%r1239+68];
	ld.shared.u32 	%r826, [%r1240+20];
	// begin inline asm
	dp4a.s32.s32 %r2477, %r825, %r826, %r376;
	// end inline asm
	ld.shared.u32 	%r829, [%r1239+68];
	ld.shared.u32 	%r830, [%r1240+1044];
	// begin inline asm
	dp4a.s32.s32 %r2421, %r829, %r830, %r380;
	// end inline asm
	ld.shared.u32 	%r833, [%r1239+76];
	ld.shared.u32 	%r834, [%r1240+20];
	// begin inline asm
	dp4a.s32.s32 %r2469, %r833, %r834, %r384;
	// end inline asm
	ld.shared.u32 	%r837, [%r1239+76];
	ld.shared.u32 	%r838, [%r1240+1044];
	// begin inline asm
	dp4a.s32.s32 %r2413, %r837, %r838, %r388;
	// end inline asm
	ld.shared.u32 	%r841, [%r1239+84];
	ld.shared.u32 	%r842, [%r1240+20];
	// begin inline asm
	dp4a.s32.s32 %r2461, %r841, %r842, %r392;
	// end inline asm
	ld.shared.u32 	%r845, [%r1239+84];
	ld.shared.u32 	%r846, [%r1240+1044];
	// begin inline asm
	dp4a.s32.s32 %r2405, %r845, %r846, %r396;
	// end inline asm
	ld.shared.u32 	%r849, [%r1239+92];
	ld.shared.u32 	%r850, [%r1240+20];
	// begin inline asm
	dp4a.s32.s32 %r2453, %r849, %r850, %r400;
	// end inline asm
	ld.shared.u32 	%r853, [%r1239+92];
	ld.shared.u32 	%r854, [%r1240+1044];
	// begin inline asm
	dp4a.s32.s32 %r2397, %r853, %r854, %r404;
	// end inline asm
	ld.shared.u32 	%r857, [%r1239+100];
	ld.shared.u32 	%r858, [%r1240+20];
	// begin inline asm
	dp4a.s32.s32 %r2445, %r857, %r858, %r408;
	// end inline asm
	ld.shared.u32 	%r861, [%r1239+100];
	ld.shared.u32 	%r862, [%r1240+1044];
	// begin inline asm
	dp4a.s32.s32 %r2389, %r861, %r862, %r412;
	// end inline asm
	ld.shared.u32 	%r865, [%r1239+52];
	ld.shared.u32 	%r866, [%r1240+24];
	// begin inline asm
	dp4a.s32.s32 %r2492, %r865, %r866, %r416;
	// end inline asm
	ld.shared.u32 	%r869, [%r1239+52];
	ld.shared.u32 	%r870, [%r1240+1048];
	// begin inline asm
	dp4a.s32.s32 %r2436, %r869, %r870, %r420;
	// end inline asm
	ld.shared.u32 	%r873, [%r1239+60];
	ld.shared.u32 	%r874, [%r1240+24];
	// begin inline asm
	dp4a.s32.s32 %r2484, %r873, %r874, %r424;
	// end inline asm
	ld.shared.u32 	%r877, [%r1239+60];
	ld.shared.u32 	%r878, [%r1240+1048];
	// begin inline asm
	dp4a.s32.s32 %r2428, %r877, %r878, %r428;
	// end inline asm
	ld.shared.u32 	%r881, [%r1239+68];
	ld.shared.u32 	%r882, [%r1240+24];
	// begin inline asm
	dp4a.s32.s32 %r2476, %r881, %r882, %r432;
	// end inline asm
	ld.shared.u32 	%r885, [%r1239+68];
	ld.shared.u32 	%r886, [%r1240+1048];
	// begin inline asm
	dp4a.s32.s32 %r2420, %r885, %r886, %r436;
	// end inline asm
	ld.shared.u32 	%r889, [%r1239+76];
	ld.shared.u32 	%r890, [%r1240+24];
	// begin inline asm
	dp4a.s32.s32 %r2468, %r889, %r890, %r440;
	// end inline asm
	ld.shared.u32 	%r893, [%r1239+76];
	ld.shared.u32 	%r894, [%r1240+1048];
	// begin inline asm
	dp4a.s32.s32 %r2412, %r893, %r894, %r444;
	// end inline asm
	ld.shared.u32 	%r897, [%r1239+84];
	ld.shared.u32 	%r898, [%r1240+24];
	// begin inline asm
	dp4a.s32.s32 %r2460, %r897, %r898, %r448;
	// end inline asm
	ld.shared.u32 	%r901, [%r1239+84];
	ld.shared.u32 	%r902, [%r1240+1048];
	// begin inline asm
	dp4a.s32.s32 %r2404, %r901, %r902, %r452;
	// end inline asm
	ld.shared.u32 	%r905, [%r1239+92];
	ld.shared.u32 	%r906, [%r1240+24];
	// begin inline asm
	dp4a.s32.s32 %r2452, %r905, %r906, %r456;
	// end inline asm
	ld.shared.u32 	%r909, [%r1239+92];
	ld.shared.u32 	%r910, [%r1240+1048];
	// begin inline asm
	dp4a.s32.s32 %r2396, %r909, %r910, %r460;
	// end inline asm
	ld.shared.u32 	%r913, [%r1239+100];
	ld.shared.u32 	%r914, [%r1240+24];
	// begin inline asm
	dp4a.s32.s32 %r2444, %r913, %r914, %r464;
	// end inline asm
	ld.shared.u32 	%r917, [%r1239+100];
	ld.shared.u32 	%r918, [%r1240+1048];
	// begin inline asm
	dp4a.s32.s32 %r2388, %r917, %r918, %r468;
	// end inline asm
	ld.shared.u32 	%r921, [%r1239+52];
	ld.shared.u32 	%r922, [%r1240+28];
	// begin inline asm
	dp4a.s32.s32 %r2491, %r921, %r922, %r472;
	// end inline asm
	ld.shared.u32 	%r925, [%r1239+52];
	ld.shared.u32 	%r926, [%r1240+1052];
	// begin inline asm
	dp4a.s32.s32 %r2435, %r925, %r926, %r476;
	// end inline asm
	ld.shared.u32 	%r929, [%r1239+60];
	ld.shared.u32 	%r930, [%r1240+28];
	// begin inline asm
	dp4a.s32.s32 %r2483, %r929, %r930, %r480;
	// end inline asm
	ld.shared.u32 	%r933, [%r1239+60];
	ld.shared.u32 	%r934, [%r1240+1052];
	// begin inline asm
	dp4a.s32.s32 %r2427, %r933, %r934, %r484;
	// end inline asm
	ld.shared.u32 	%r937, [%r1239+68];
	ld.shared.u32 	%r938, [%r1240+28];
	// begin inline asm
	dp4a.s32.s32 %r2475, %r937, %r938, %r488;
	// end inline asm
	ld.shared.u32 	%r941, [%r1239+68];
	ld.shared.u32 	%r942, [%r1240+1052];
	// begin inline asm
	dp4a.s32.s32 %r2419, %r941, %r942, %r492;
	// end inline asm
	ld.shared.u32 	%r945, [%r1239+76];
	ld.shared.u32 	%r946, [%r1240+28];
	// begin inline asm
	dp4a.s32.s32 %r2467, %r945, %r946, %r496;
	// end inline asm
	ld.shared.u32 	%r949, [%r1239+76];
	ld.shared.u32 	%r950, [%r1240+1052];
	// begin inline asm
	dp4a.s32.s32 %r2411, %r949, %r950, %r500;
	// end inline asm
	ld.shared.u32 	%r953, [%r1239+84];
	ld.shared.u32 	%r954, [%r1240+28];
	// begin inline asm
	dp4a.s32.s32 %r2459, %r953, %r954, %r504;
	// end inline asm
	ld.shared.u32 	%r957, [%r1239+84];
	ld.shared.u32 	%r958, [%r1240+1052];
	// begin inline asm
	dp4a.s32.s32 %r2403, %r957, %r958, %r508;
	// end inline asm
	ld.shared.u32 	%r961, [%r1239+92];
	ld.shared.u32 	%r962, [%r1240+28];
	// begin inline asm
	dp4a.s32.s32 %r2451, %r961, %r962, %r512;
	// end inline asm
	ld.shared.u32 	%r965, [%r1239+92];
	ld.shared.u32 	%r966, [%r1240+1052];
	// begin inline asm
	dp4a.s32.s32 %r2395, %r965, %r966, %r516;
	// end inline asm
	ld.shared.u32 	%r969, [%r1239+100];
	ld.shared.u32 	%r970, [%r1240+28];
	// begin inline asm
	dp4a.s32.s32 %r2443, %r969, %r970, %r520;
	// end inline asm
	ld.shared.u32 	%r973, [%r1239+100];
	ld.shared.u32 	%r974, [%r1240+1052];
	// begin inline asm
	dp4a.s32.s32 %r2387, %r973, %r974, %r524;
	// end inline asm
	ld.shared.u32 	%r977, [%r1239+156];
	ld.shared.u32 	%r978, [%r1240+16];
	// begin inline asm
	dp4a.s32.s32 %r2490, %r977, %r978, %r528;
	// end inline asm
	ld.shared.u32 	%r981, [%r1239+156];
	ld.shared.u32 	%r982, [%r1240+1040];
	// begin inline asm
	dp4a.s32.s32 %r2434, %r981, %r982, %r532;
	// end inline asm
	ld.shared.u32 	%r985, [%r1239+164];
	ld.shared.u32 	%r986, [%r1240+16];
	// begin inline asm
	dp4a.s32.s32 %r2482, %r985, %r986, %r536;
	// end inline asm
	ld.shared.u32 	%r989, [%r1239+164];
	ld.shared.u32 	%r990, [%r1240+1040];
	// begin inline asm
	dp4a.s32.s32 %r2426, %r989, %r990, %r540;
	// end inline asm
	ld.shared.u32 	%r993, [%r1239+172];
	ld.shared.u32 	%r994, [%r1240+16];
	// begin inline asm
	dp4a.s32.s32 %r2474, %r993, %r994, %r544;
	// end inline asm
	ld.shared.u32 	%r997, [%r1239+172];
	ld.shared.u32 	%r998, [%r1240+1040];
	// begin inline asm
	dp4a.s32.s32 %r2418, %r997, %r998, %r548;
	// end inline asm
	ld.shared.u32 	%r1001, [%r1239+180];
	ld.shared.u32 	%r1002, [%r1240+16];
	// begin inline asm
	dp4a.s32.s32 %r2466, %r1001, %r1002, %r552;
	// end inline asm
	ld.shared.u32 	%r1005, [%r1239+180];
	ld.shared.u32 	%r1006, [%r1240+1040];
	// begin inline asm
	dp4a.s32.s32 %r2410, %r1005, %r1006, %r556;
	// end inline asm
	ld.shared.u32 	%r1009, [%r1239+188];
	ld.shared.u32 	%r1010, [%r1240+16];
	// begin inline asm
	dp4a.s32.s32 %r2458, %r1009, %r1010, %r560;
	// end inline asm
	ld.shared.u32 	%r1013, [%r1239+188];
	ld.shared.u32 	%r1014, [%r1240+1040];
	// begin inline asm
	dp4a.s32.s32 %r2402, %r1013, %r1014, %r564;
	// end inline asm
	ld.shared.u32 	%r1017, [%r1239+196];
	ld.shared.u32 	%r1018, [%r1240+16];
	// begin inline asm
	dp4a.s32.s32 %r2450, %r1017, %r1018, %r568;
	// end inline asm
	ld.shared.u32 	%r1021, [%r1239+196];
	ld.shared.u32 	%r1022, [%r1240+1040];
	// begin inline asm
	dp4a.s32.s32 %r2394, %r1021, %r1022, %r572;
	// end inline asm
	ld.shared.u32 	%r1025, [%r1239+204];
	ld.shared.u32 	%r1026, [%r1240+16];
	// begin inline asm
	dp4a.s32.s32 %r2442, %r1025, %r1026, %r576;
	// end inline asm
	ld.shared.u32 	%r1029, [%r1239+204];
	ld.shared.u32 	%r1030, [%r1240+1040];
	// begin inline asm
	dp4a.s32.s32 %r2386, %r1029, %r1030, %r580;
	// end inline asm
	ld.shared.u32 	%r1033, [%r1239+156];
	ld.shared.u32 	%r1034, [%r1240+20];
	// begin inline asm
	dp4a.s32.s32 %r2489, %r1033, %r1034, %r584;
	// end inline asm
	ld.shared.u32 	%r1037, [%r1239+156];
	ld.shared.u32 	%r1038, [%r1240+1044];
	// begin inline asm
	dp4a.s32.s32 %r2433, %r1037, %r1038, %r588;
	// end inline asm
	ld.shared.u32 	%r1041, [%r1239+164];
	ld.shared.u32 	%r1042, [%r1240+20];
	// begin inline asm
	dp4a.s32.s32 %r2481, %r1041, %r1042, %r592;
	// end inline asm
	ld.shared.u32 	%r1045, [%r1239+164];
	ld.shared.u32 	%r1046, [%r1240+1044];
	// begin inline asm
	dp4a.s32.s32 %r2425, %r1045, %r1046, %r596;
	// end inline asm
	ld.shared.u32 	%r1049, [%r1239+172];
	ld.shared.u32 	%r1050, [%r1240+20];
	// begin inline asm
	dp4a.s32.s32 %r2473, %r1049, %r1050, %r600;
	// end inline asm
	ld.shared.u32 	%r1053, [%r1239+172];
	ld.shared.u32 	%r1054, [%r1240+1044];
	// begin inline asm
	dp4a.s32.s32 %r2417, %r1053, %r1054, %r604;
	// end inline asm
	ld.shared.u32 	%r1057, [%r1239+180];
	ld.shared.u32 	%r1058, [%r1240+20];
	// begin inline asm
	dp4a.s32.s32 %r2465, %r1057, %r1058, %r608;
	// end inline asm
	ld.shared.u32 	%r1061, [%r1239+180];
	ld.shared.u32 	%r1062, [%r1240+1044];
	// begin inline asm
	dp4a.s32.s32 %r2409, %r1061, %r1062, %r612;
	// end inline asm
	ld.shared.u32 	%r1065, [%r1239+188];
	ld.shared.u32 	%r1066, [%r1240+20];
	// begin inline asm
	dp4a.s32.s32 %r2457, %r1065, %r1066, %r616;
	// end inline asm
	ld.shared.u32 	%r1069, [%r1239+188];
	ld.shared.u32 	%r1070, [%r1240+1044];
	// begin inline asm
	dp4a.s32.s32 %r2401, %r1069, %r1070, %r620;
	// end inline asm
	ld.shared.u32 	%r1073, [%r1239+196];
	ld.shared.u32 	%r1074, [%r1240+20];
	// begin inline asm
	dp4a.s32.s32 %r2449, %r1073, %r1074, %r624;
	// end inline asm
	ld.shared.u32 	%r1077, [%r1239+196];
	ld.shared.u32 	%r1078, [%r1240+1044];
	// begin inline asm
	dp4a.s32.s32 %r2393, %r1077, %r1078, %r628;
	// end inline asm
	ld.shared.u32 	%r1081, [%r1239+204];
	ld.shared.u32 	%r1082, [%r1240+20];
	// begin inline asm
	dp4a.s32.s32 %r2441, %r1081, %r1082, %r632;
	// end inline asm
	ld.shared.u32 	%r1085, [%r1239+204];
	ld.shared.u32 	%r1086, [%r1240+1044];
	// begin inline asm
	dp4a.s32.s32 %r2385, %r1085, %r1086, %r636;
	// end inline asm
	ld.shared.u32 	%r1089, [%r1239+156];
	ld.shared.u32 	%r1090, [%r1240+24];
	// begin inline asm
	dp4a.s32.s32 %r2488, %r1089, %r1090, %r640;
	// end inline asm
	ld.shared.u32 	%r1093, [%r1239+156];
	ld.shared.u32 	%r1094, [%r1240+1048];
	// begin inline asm
	dp4a.s32.s32 %r2432, %r1093, %r1094, %r644;
	// end inline asm
	ld.shared.u32 	%r1097, [%r1239+164];
	ld.shared.u32 	%r1098, [%r1240+24];
	// begin inline asm
	dp4a.s32.s32 %r2480, %r1097, %r1098, %r648;
	// end inline asm
	ld.shared.u32 	%r1101, [%r1239+164];
	ld.shared.u32 	%r1102, [%r1240+1048];
	// begin inline asm
	dp4a.s32.s32 %r2424, %r1101, %r1102, %r652;
	// end inline asm
	ld.shared.u32 	%r1105, [%r1239+172];
	ld.shared.u32 	%r1106, [%r1240+24];
	// begin inline asm
	dp4a.s32.s32 %r2472, %r1105, %r1106, %r656;
	// end inline asm
	ld.shared.u32 	%r1109, [%r1239+172];
	ld.shared.u32 	%r1110, [%r1240+1048];
	// begin inline asm
	dp4a.s32.s32 %r2416, %r1109, %r1110, %r660;
	// end inline asm
	ld.shared.u32 	%r1113, [%r1239+180];
	ld.shared.u32 	%r1114, [%r1240+24];
	// begin inline asm
	dp4a.s32.s32 %r2464, %r1113, %r1114, %r664;
	// end inline asm
	ld.shared.u32 	%r1117, [%r1239+180];
	ld.shared.u32 	%r1118, [%r1240+1048];
	// begin inline asm
	dp4a.s32.s32 %r2408, %r1117, %r1118, %r668;
	// end inline asm
	ld.shared.u32 	%r1121, [%r1239+188];
	ld.shared.u32 	%r1122, [%r1240+24];
	// begin inline asm
	dp4a.s32.s32 %r2456, %r1121, %r1122, %r672;
	// end inline asm
	ld.shared.u32 	%r1125, [%r1239+188];
	ld.shared.u32 	%r1126, [%r1240+1048];
	// begin inline asm
	dp4a.s32.s32 %r2400, %r1125, %r1126, %r676;
	// end inline asm
	ld.shared.u32 	%r1129, [%r1239+196];
	ld.shared.u32 	%r1130, [%r1240+24];
	// begin inline asm
	dp4a.s32.s32 %r2448, %r1129, %r1130, %r680;
	// end inline asm
	ld.shared.u32 	%r1133, [%r1239+196];
	ld.shared.u32 	%r1134, [%r1240+1048];
	// begin inline asm
	dp4a.s32.s32 %r2392, %r1133, %r1134, %r684;
	// end inline asm
	ld.shared.u32 	%r1137, [%r1239+204];
	ld.shared.u32 	%r1138, [%r1240+24];
	// begin inline asm
	dp4a.s32.s32 %r2440, %r1137, %r1138, %r688;
	// end inline asm
	ld.shared.u32 	%r1141, [%r1239+204];
	ld.shared.u32 	%r1142, [%r1240+1048];
	// begin inline asm
	dp4a.s32.s32 %r2384, %r1141, %r1142, %r692;
	// end inline asm
	ld.shared.u32 	%r1145, [%r1239+156];
	ld.shared.u32 	%r1146, [%r1240+28];
	// begin inline asm
	dp4a.s32.s32 %r2487, %r1145, %r1146, %r696;
	// end inline asm
	ld.shared.u32 	%r1149, [%r1239+156];
	ld.shared.u32 	%r1150, [%r1240+1052];
	// begin inline asm
	dp4a.s32.s32 %r2431, %r1149, %r1150, %r700;
	// end inline asm
	ld.shared.u32 	%r1153, [%r1239+164];
	ld.shared.u32 	%r1154, [%r1240+28];
	// begin inline asm
	dp4a.s32.s32 %r2479, %r1153, %r1154, %r704;
	// end inline asm
	ld.shared.u32 	%r1157, [%r1239+164];
	ld.shared.u32 	%r1158, [%r1240+1052];
	// begin inline asm
	dp4a.s32.s32 %r2423, %r1157, %r1158, %r708;
	// end inline asm
	ld.shared.u32 	%r1161, [%r1239+172];
	ld.shared.u32 	%r1162, [%r1240+28];
	// begin inline asm
	dp4a.s32.s32 %r2471, %r1161, %r1162, %r712;
	// end inline asm
	ld.shared.u32 	%r1165, [%r1239+172];
	ld.shared.u32 	%r1166, [%r1240+1052];
	// begin inline asm
	dp4a.s32.s32 %r2415, %r1165, %r1166, %r716;
	// end inline asm
	ld.shared.u32 	%r1169, [%r1239+180];
	ld.shared.u32 	%r1170, [%r1240+28];
	// begin inline asm
	dp4a.s32.s32 %r2463, %r1169, %r1170, %r720;
	// end inline asm
	ld.shared.u32 	%r1173, [%r1239+180];
	ld.shared.u32 	%r1174, [%r1240+1052];
	// begin inline asm
	dp4a.s32.s32 %r2407, %r1173, %r1174, %r724;
	// end inline asm
	ld.shared.u32 	%r1177, [%r1239+188];
	ld.shared.u32 	%r1178, [%r1240+28];
	// begin inline asm
	dp4a.s32.s32 %r2455, %r1177, %r1178, %r728;
	// end inline asm
	ld.shared.u32 	%r1181, [%r1239+188];
	ld.shared.u32 	%r1182, [%r1240+1052];
	// begin inline asm
	dp4a.s32.s32 %r2399, %r1181, %r1182, %r732;
	// end inline asm
	ld.shared.u32 	%r1185, [%r1239+196];
	ld.shared.u32 	%r1186, [%r1240+28];
	// begin inline asm
	dp4a.s32.s32 %r2447, %r1185, %r1186, %r736;
	// end inline asm
	ld.shared.u32 	%r1189, [%r1239+196];
	ld.shared.u32 	%r1190, [%r1240+1052];
	// begin inline asm
	dp4a.s32.s32 %r2391, %r1189, %r1190, %r740;
	// end inline asm
	ld.shared.u32 	%r1193, [%r1239+204];
	ld.shared.u32 	%r1194, [%r1240+28];
	// begin inline asm
	dp4a.s32.s32 %r2439, %r1193, %r1194, %r744;
	// end inline asm
	ld.shared.u32 	%r1197, [%r1239+204];
	ld.shared.u32 	%r1198, [%r1240+1052];
	// begin inline asm
	dp4a.s32.s32 %r2383, %r1197, %r1198, %r748;
	// end inline asm
	add.s32 	%r2495, %r2495, 1;
	setp.ne.s32 	%p12, %r2495, 127;
	@%p12 bra 	$L__BB10_5;
	ld.param.u64 	%rd729, [fused_nn_conv2d_cast_fixed_point_multiply_add_cast_fixed_point_multiply_3_kernel0_param_3];
	ld.param.u64 	%rd728, [fused_nn_conv2d_cast_fixed_point_multiply_add_cast_fixed_point_multiply_3_kernel0_param_2];
	cvta.to.global.u64 	%rd46, %rd728;
	cvta.to.global.u64 	%rd47, %rd729;
	bar.sync 	0;
	ld.shared.u32 	%r1242, [_ZZ81fused_nn_conv2d_cast_fixed_point_multiply_add_cast_fixed_point_multiply_3_kernel0E15pad_data_shared+208];
	mov.u32 	%r2137, %tid.z;
	shl.b32 	%r2138, %r2137, 2;
	mov.u32 	%r2139, _ZZ81fused_nn_conv2d_cast_fixed_point_multiply_add_cast_fixed_point_multiply_3_kernel0E18placeholder_shared;
	add.s32 	%r2140, %r2139, %r2138;
	mad.lo.s32 	%r2141, %r2137, 28, %r2140;
	ld.shared.u32 	%r1243, [%r2141+2048];
	// begin inline asm
	dp4a.s32.s32 %r1241, %r1242, %r1243, %r2494;
	// end inline asm
	ld.shared.u32 	%r1246, [_ZZ81fused_nn_conv2d_cast_fixed_point_multiply_add_cast_fixed_point_multiply_3_kernel0E15pad_data_shared+208];
	ld.shared.u32 	%r1247, [%r2141+3072];
	// begin inline asm
	dp4a.s32.s32 %r1245, %r1246, %r1247, %r2438;
	// end inline asm
	ld.shared.u32 	%r1250, [_ZZ81fused_nn_conv2d_cast_fixed_point_multiply_add_cast_fixed_point_multiply_3_kernel0E15pad_data_shared+216];
	ld.shared.u32 	%r1251, [%r2141+2048];
	// begin inline asm
	dp4a.s32.s32 %r1249, %r1250, %r1251, %r2486;
	// end inline asm
	ld.shared.u32 	%r1254, [_ZZ81fused_nn_conv2d_cast_fixed_point_multiply_add_cast_fixed_point_multiply_3_kernel0E15pad_data_shared+216];
	ld.shared.u32 	%r1255, [%r2141+3072];
	// begin inline asm
	dp4a.s32.s32 %r1253, %r1254, %r1255, %r2430;
	// end inline asm
	ld.shared.u32 	%r1258, [_ZZ81fused_nn_conv2d_cast_fixed_point_multiply_add_cast_fixed_point_multiply_3_kernel0E15pad_data_shared+224];
	ld.shared.u32 	%r1259, [%r2141+2048];
	// begin inline asm
	dp4a.s32.s32 %r1257, %r1258, %r1259, %r2478;
	// end inline asm
	ld.shared.u32 	%r1262, [_ZZ81fused_nn_conv2d_cast_fixed_point_multiply_add_cast_fixed_point_multiply_3_kernel0E15pad_data_shared+224];
	ld.shared.u32 	%r1263, [%r2141+3072];
	// begin inline asm
	dp4a.s32.s32 %r1261, %r1262, %r1263, %r2422;
	// end inline asm
	ld.shared.u32 	%r1266, [_ZZ81fused_nn_conv2d_cast_fixed_point_multiply_add_cast_fixed_point_multiply_3_kernel0E15pad_data_shared+232];
	ld.shared.u32 	%r1267, [%r2141+2048];
	// begin inline asm
	dp4a.s32.s32 %r1265, %r1266, %r1267, %r2470;
	// end inline asm
	ld.shared.u32 	%r1270, [_ZZ81fused_nn_conv2d_cast_fixed_point_multiply_add_cast_fixed_point_multiply_3_kernel0E15pad_data_shared+232];
	ld.shared.u32 	%r1271, [%r2141+3072];
	// begin inline asm
	dp4a.s32.s32 %r1269, %r1270, %r1271, %r2414;
	// end inline asm
	ld.shared.u32 	%r1274, [_ZZ81fused_nn_conv2d_cast_fixed_point_multiply_add_cast_fixed_point_multiply_3_kernel0E15pad_data_shared+240];
	ld.shared.u32 	%r1275, [%r2141+2048];
	// begin inline asm
	dp4a.s32.s32 %r1273, %r1274, %r1275, %r2462;
	// end inline asm
	ld.shared.u32 	%r1278, [_ZZ81fused_nn_conv2d_cast_fixed_point_multiply_add_cast_fixed_point_multiply_3_kernel0E15pad_data_shared+240];
	ld.shared.u32 	%r1279, [%r2141+3072];
	// begin inline asm
	dp4a.s32.s32 %r1277, %r1278, %r1279, %r2406;
	// end inline asm
	ld.shared.u32 	%r1282, [_ZZ81fused_nn_conv2d_cast_fixed_point_multiply_add_cast_fixed_point_multiply_3_kernel0E15pad_data_shared+248];
	ld.shared.u32 	%r1283, [%r2141+2048];
	// begin inline asm
	dp4a.s32.s32 %r1281, %r1282, %r1283, %r2454;
	// end inline asm
	ld.shared.u32 	%r1286, [_ZZ81fused_nn_conv2d_cast_fixed_point_multiply_add_cast_fixed_point_multiply_3_kernel0E15pad_data_shared+248];
	ld.shared.u32 	%r1287, [%r2141+3072];
	// begin inline asm
	dp4a.s32.s32 %r1285, %r1286, %r1287, %r2398;
	// end inline asm
	ld.shared.u32 	%r1290, [_ZZ81fused_nn_conv2d_cast_fixed_point_multiply_add_cast_fixed_point_multiply_3_kernel0E15pad_data_shared+256];
	ld.shared.u32 	%r1291, [%r2141+2048];
	// begin inline asm
	dp4a.s32.s32 %r1289, %r1290, %r1291, %r2446;
	// end inline asm
	ld.shared.u32 	%r1294, [_ZZ81fused_nn_conv2d_cast_fixed_point_multiply_add_cast_fixed_point_multiply_3_kernel0E15pad_data_shared+256];
	ld.shared.u32 	%r1295, [%r2141+3072];
	// begin inline asm
	dp4a.s32.s32 %r1293, %r1294, %r1295, %r2390;
	// end inline asm
	ld.shared.u32 	%r1298, [_ZZ81fused_nn_conv2d_cast_fixed_point_multiply_add_cast_fixed_point_multiply_3_kernel0E15pad_data_shared+208];
	ld.shared.u32 	%r1299, [%r2141+2052];
	// begin inline asm
	dp4a.s32.s32 %r1297, %r1298, %r1299, %r2493;
	// end inline asm
	ld.shared.u32 	%r1302, [_ZZ81fused_nn_conv2d_cast_fixed_point_multiply_add_cast_fixed_point_multiply_3_kernel0E15pad_data_shared+208];
	ld.shared.u32 	%r1303, [%r2141+3076];
	// begin inline asm
	dp4a.s32.s32 %r1301, %r1302, %r1303, %r2437;
	// end inline asm
	ld.shared.u32 	%r1306, [_ZZ81fused_nn_conv2d_cast_fixed_point_multiply_add_cast_fixed_point_multiply_3_kernel0E15pad_data_shared+216];
	ld.shared.u32 	%r1307, [%r2141+2052];
	// begin inline asm
	dp4a.s32.s32 %r1305, %r1306, %r1307, %r2485;
	// end inline asm
	ld.shared.u32 	%r1310, [_ZZ81fused_nn_conv2d_cast_fixed_point_multiply_add_cast_fixed_point_multiply_3_kernel0E15pad_data_shared+216];
	ld.shared.u32 	%r1311, [%r2141+3076];
	// begin inline asm
	dp4a.s32.s32 %r1309, %r1310, %r1311, %r2429;
	// end inline asm
	ld.shared.u32 	%r1314, [_ZZ81fused_nn_conv2d_cast_fixed_point_multiply_add_cast_fixed_point_multiply_3_kernel0E15pad_data_shared+224];
	ld.shared.u32 	%r1315, [%r2141+2052];
	// begin inline asm
	dp4a.s32.s32 %r1313, %r1314, %r1315, %r2477;
	// end inline asm
	ld.shared.u32 	%r1318, [_ZZ81fused_nn_conv2d_cast_fixed_point_multiply_add_cast_fixed_point_multiply_3_kernel0E15pad_data_shared+224];
	ld.shared.u32 	%r1319, [%r2141+3076];
	// begin inline asm
	dp4a.s32.s32 %r1317, %r1318, %r1319, %r2421;
	// end inline asm
	ld.shared.u32 	%r1322, [_ZZ81fused_nn_conv2d_cast_fixed_point_multiply_add_cast_fixed_point_multiply_3_kernel0E15pad_data_shared+232];
	ld.shared.u32 	%r1323, [%r2141+2052];
	// begin inline asm
	dp4a.s32.s32 %r1321, %r1322, %r1323, %r2469;
	// end inline asm
	ld.shared.u32 	%r1326, [_ZZ81fused_nn_conv2d_cast_fixed_point_multiply_add_cast_fixed_point_multiply_3_kernel0E15pad_data_shared+232];
	ld.shared.u32 	%r1327, [%r2141+3076];
	// begin inline asm
	dp4a.s32.s32 %r1325, %r1326, %r1327, %r2413;
	// end inline asm
	ld.shared.u32 	%r1330, [_ZZ81fused_nn_conv2d_cast_fixed_point_multiply_add_cast_fixed_point_multiply_3_kernel0E15pad_data_shared+240];
	ld.shared.u32 	%r1331, [%r2141+2052];
	// begin inline asm
	dp4a.s32.s32 %r1329, %r1330, %r1331, %r2461;
	// end inline asm
	ld.shared.u32 	%r1334, [_ZZ81fused_nn_conv2d_cast_fixed_point_multiply_add_cast_fixed_point_multiply_3_kernel0E15pad_data_shared+240];
	ld.shared.u32 	%r1335, [%r2141+3076];
	// begin inline asm
	dp4a.s32.s32 %r1333, %r1334, %r1335, %r2405;
	// end inline asm
	ld.shared.u32 	%r1338, [_ZZ81fused_nn_conv2d_cast_fixed_point_multiply_add_cast_fixed_point_multiply_3_kernel0E15pad_data_shared+248];
	ld.shared.u32 	%r1339, [%r2141+2052];
	// begin inline asm
	dp4a.s32.s32 %r1337, %r1338, %r1339, %r2453;
	// end inline asm
	ld.shared.u32 	%r1342, [_ZZ81fused_nn_conv2d_cast_fixed_point_multiply_add_cast_fixed_point_multiply_3_kernel0E15pad_data_shared+248];
	ld.shared.u32 	%r1343, [%r2141+3076];
	// begin inline asm
	dp4a.s32.s32 %r1341, %r1342, %r1343, %r2397;
	// end inline asm
	ld.shared.u32 	%r1346, [_ZZ81fused_nn_conv2d_cast_fixed_point_multiply_add_cast_fixed_point_multiply_3_kernel0E15pad_data_shared+256];
	ld.shared.u32 	%r1347, [%r2141+2052];
	// begin inline asm
	dp4a.s32.s32 %r1345, %r1346, %r1347, %r2445;
	// end inline asm
	ld.shared.u32 	%r1350, [_ZZ81fused_nn_conv2d_cast_fixed_point_multiply_add_cast_fixed_point_multiply_3_kernel0E15pad_data_shared+256];
	ld.shared.u32 	%r1351, [%r2141+3076];
	// begin inline asm
	dp4a.s32.s32 %r1349, %r1350, %r1351, %r2389;
	// end inline asm
	ld.shared.u32 	%r1354, [_ZZ81fused_nn_conv2d_cast_fixed_point_multiply_add_cast_fixed_point_multiply_3_kernel0E15pad_data_shared+208];
	ld.shared.u32 	%r1355, [%r2141+2056];
	// begin inline asm
	dp4a.s32.s32 %r1353, %r1354, %r1355, %r2492;
	// end inline asm
	ld.shared.u32 	%r1358, [_ZZ81fused_nn_conv2d_cast_fixed_point_multiply_add_cast_fixed_point_multiply_3_kernel0E15pad_data_shared+208];
	ld.shared.u32 	%r1359, [%r2141+3080];
	// begin inline asm
	dp4a.s32.s32 %r1357, %r1358, %r1359, %r2436;
	// end inline asm
	ld.shared.u32 	%r1362, [_ZZ81fused_nn_conv2d_cast_fixed_point_multiply_add_cast_fixed_point_multiply_3_kernel0E15pad_data_shared+216];
	ld.shared.u32 	%r1363, [%r2141+2056];
	// begin inline asm
	dp4a.s32.s32 %r1361, %r1362, %r1363, %r2484;
	// end inline asm
	ld.shared.u32 	%r1366, [_ZZ81fused_nn_conv2d_cast_fixed_point_multiply_add_cast_fixed_point_multiply_3_kernel0E15pad_data_shared+216];
	ld.shared.u32 	%r1367, [%r2141+3080];
	// begin inline asm
	dp4a.s32.s32 %r1365, %r1366, %r1367, %r2428;
	// end inline asm
	ld.shared.u32 	%r1370, [_ZZ81fused_nn_conv2d_cast_fixed_point_multiply_add_cast_fixed_point_multiply_3_kernel0E15pad_data_shared+224];
	ld.shared.u32 	%r1371, [%r2141+2056];
	// begin inline asm
	dp4a.s32.s32 %r1369, %r1370, %r1371, %r2476;
	// end inline asm
	ld.shared.u32 	%r1374, [_ZZ81fused_nn_conv2d_cast_fixed_point_multiply_add_cast_fixed_point_multiply_3_kernel0E15pad_data_shared+224];
	ld.shared.u32 	%r1375, [%r2141+3080];
	// begin inline asm
	dp4a.s32.s32 %r1373, %r1374, %r1375, %r2420;
	// end inline asm
	ld.shared.u32 	%r1378, [_ZZ81fused_nn_conv2d_cast_fixed_point_multiply_add_cast_fixed_point_multiply_3_kernel0E15pad_data_shared+232];
	ld.shared.u32 	%r1379, [%r2141+2056];
	// begin inline asm
	dp4a.s32.s32 %r1377, %r1378, %r1379, %r2468;
	// end inline asm
	ld.shared.u32 	%r1382, [_ZZ81fused_nn_conv2d_cast_fixed_point_multiply_add_cast_fixed_point_multiply_3_kernel0E15pad_data_shared+232];
	ld.shared.u32 	%r1383, [%r2141+3080];
	// begin inline asm
	dp4a.s32.s32 %r1381, %r1382, %r1383, %r2412;
	// end inline asm
	ld.shared.u32 	%r1386, [_ZZ81fused_nn_conv2d_cast_fixed_point_multiply_add_cast_fixed_point_multiply_3_kernel0E15pad_data_shared+240];
	ld.shared.u32 	%r1387, [%r2141+2056];
	// begin inline asm
	dp4a.s32.s32 %r1385, %r1386, %r1387, %r2460;
	// end inline asm
	ld.shared.u32 	%r1390, [_ZZ81fused_nn_conv2d_cast_fixed_point_multiply_add_cast_fixed_point_multiply_3_kernel0E15pad_data_shared+240];
	ld.shared.u32 	%r1391, [%r2141+3080];
	// begin inline asm
	dp4a.s32.s32 %r1389, %r1390, %r1391, %r2404;
	// end inline asm
	ld.shared.u32 	%r1394, [_ZZ81fused_nn_conv2d_cast_fixed_point_multiply_add_cast_fixed_point_multiply_3_kernel0E15pad_data_shared+248];
	ld.shared.u32 	%r1395, [%r2141+2056];
	// begin inline asm
	dp4a.s32.s32 %r1393, %r1394, %r1395, %r2452;
	// end inline asm
	ld.shared.u32 	%r1398, [_ZZ81fused_nn_conv2d_cast_fixed_point_multiply_add_cast_fixed_point_multiply_3_kernel0E15pad_data_shared+248];
	ld.shared.u32 	%r1399, [%r2141+3080];
	// begin inline asm
	dp4a.s32.s32 %r1397, %r1398, %r1399, %r2396;
	// end inline asm
	ld.shared.u32 	%r1402, [_ZZ81fused_nn_conv2d_cast_fixed_point_multiply_add_cast_fixed_point_multiply_3_kernel0E15pad_data_shared+256];
	ld.shared.u32 	%r1403, [%r2141+2056];
	// begin inline asm
	dp4a.s32.s32 %r1401, %r1402, %r1403, %r2444;
	// end inline asm
	ld.shared.u32 	%r1406, [_ZZ81fused_nn_conv2d_cast_fixed_point_multiply_add_cast_fixed_point_multiply_3_kernel0E15pad_data_shared+256];
	ld.shared.u32 	%r1407, [%r2141+3080];
	// begin inline asm
	dp4a.s32.s32 %r1405, %r1406, %r1407, %r2388;
	// end inline asm
	ld.shared.u32 	%r1410, [_ZZ81fused_nn_conv2d_cast_fixed_point_multiply_add_cast_fixed_point_multiply_3_kernel0E15pad_data_shared+208];
	ld.shared.u32 	%r1411, [%r2141+2060];
	// begin inline asm
	dp4a.s32.s32 %r1409, %r1410, %r1411, %r2491;
	// end inline asm
	ld.shared.u32 	%r1414, [_ZZ81fused_nn_conv2d_cast_fixed_point_multiply_add_cast_fixed_point_multiply_3_kernel0E15pad_data_shared+208];
	ld.shared.u32 	%r1415, [%r2141+3084];
	// begin inline asm
	dp4a.s32.s32 %r1413, %r1414, %r1415, %r2435;
	// end inline asm
	ld.shared.u32 	%r1418, [_ZZ81fused_nn_conv2d_cast_fixed_point_multiply_add_cast_fixed_point_multiply_3_kernel0E15pad_data_shared+216];
	ld.shared.u32 	%r1419, [%r2141+2060];
	// begin inline asm
	dp4a.s32.s32 %r1417, %r1418, %r1419, %r2483;
	// end inline asm
	ld.shared.u32 	%r1422, [_ZZ81fused_nn_conv2d_cast_fixed_point_multiply_add_cast_fixed_point_multiply_3_kernel0E15pad_data_shared+216];
	ld.shared.u32 	%r1423, [%r2141+3084];
	// begin inline asm
	dp4a.s32.s32 %r1421, %r1422, %r1423, %r2427;
	// end inline asm
	ld.shared.u32 	%r1426, [_ZZ81fused_nn_conv2d_cast_fixed_point_multiply_add_cast_fixed_point_multiply_3_kernel0E15pad_data_shared+224];
	ld.shared.u32 	%r1427, [%r2141+2060];
	// begin inline asm
	dp4a.s32.s32 %r1425, %r1426, %r1427, %r2475;
	// end inline asm
	ld.shared.u32 	%r1430, [_ZZ81fused_nn_conv2d_cast_fixed_point_multiply_add_cast_fixed_point_multiply_3_kernel0E15pad_data_shared+224];
	ld.shared.u32 	%r1431, [%r2141+3084];
	// begin inline asm
	dp4a.s32.s32 %r1429, %r1430, %r1431, %r2419;
	// end inline asm
	ld.shared.u32 	%r1434, [_ZZ81fused_nn_conv2d_cast_fixed_point_multiply_add_cast_fixed_point_multiply_3_kernel0E15pad_data_shared+232];
	ld.shared.u32 	%r1435, [%r2141+2060];
	// begin inline asm
	dp4a.s32.s32 %r1433, %r1434, %r1435, %r2467;
	// end inline asm
	ld.shared.u32 	%r1438, [_ZZ81fused_nn_conv2d_cast_fixed_point_multiply_add_cast_fixed_point_multiply_3_kernel0E15pad_data_shared+232];
	ld.shared.u32 	%r1439, [%r2141+3084];
	// begin inline asm
	dp4a.s32.s32 %r1437, %r1438, %r1439, %r2411;
	// end inline asm
	ld.shared.u32 	%r1442, [_ZZ81fused_nn_conv2d_cast_fixed_point_multiply_add_cast_fixed_point_multiply_3_kernel0E15pad_data_shared+240];
	ld.shared.u32 	%r1443, [%r2141+2060];
	// begin inline asm
	dp4a.s32.s32 %r1441, %r1442, %r1443, %r2459;
	// end inline asm
	ld.shared.u32 	%r1446, [_ZZ81fused_nn_conv2d_cast_fixed_point_multiply_add_cast_fixed_point_multiply_3_kernel0E15pad_data_shared+240];
	ld.shared.u32 	%r1447, [%r2141+3084];
	// begin inline asm
	dp4a.s32.s32 %r1445, %r1446, %r1447, %r2403;
	// end inline asm
	ld.shared.u32 	%r1450, [_ZZ81fused_nn_conv2d_cast_fixed_point_multiply_add_cast_fixed_point_multiply_3_kernel0E15pad_data_shared+248];
	ld.shared.u32 	%r1451, [%r2141+2060];
	// begin inline asm
	dp4a.s32.s32 %r1449, %r1450, %r1451, %r2451;
	// end inline asm
	ld.shared.u32 	%r1454, [_ZZ81fused_nn_conv2d_cast_fixed_point_multiply_add_cast_fixed_point_multiply_3_kernel0E15pad_data_shared+248];
	ld.shared.u32 	%r1455, [%r2141+3084];
	// begin inline asm
	dp4a.s32.s32 %r1453, %r1454, %r1455, %r2395;
	// end inline asm
	ld.shared.u32 	%r1458, [_ZZ81fused_nn_conv2d_cast_fixed_point_multiply_add_cast_fixed_point_multiply_3_kernel0E15pad_data_shared+256];
	ld.shared.u32 	%r1459, [%r2141+2060];
	// begin inline asm
	dp4a.s32.s32 %r1457, %r1458, %r1459, %r2443;
	// end inline asm
	ld.shared.u32 	%r1462, [_ZZ81fused_nn_conv2d_cast_fixed_point_multiply_add_cast_fixed_point_multiply_3_kernel0E15pad_data_shared+256];
	ld.shared.u32 	%r1463, [%r2141+3084];
	// begin inline asm
	dp4a.s32.s32 %r1461, %r1462, %r1463, %r2387;
	// end inline asm
	ld.shared.u32 	%r1466, [_ZZ81fused_nn_conv2d_cast_fixed_point_multiply_add_cast_fixed_point_multiply_3_kernel0E15pad_data_shared+312];
	ld.shared.u32 	%r1467, [%r2141+2048];
	// begin inline asm
	dp4a.s32.s32 %r1465, %r1466, %r1467, %r2490;
	// end inline asm
	ld.shared.u32 	%r1470, [_ZZ81fused_nn_conv2d_cast_fixed_point_multiply_add_cast_fixed_point_multiply_3_kernel0E15pad_data_shared+312];
	ld.shared.u32 	%r1471, [%r2141+3072];
	// begin inline asm
	dp4a.s32.s32 %r1469, %r1470, %r1471, %r2434;
	// end inline asm
	ld.shared.u32 	%r1474, [_ZZ81fused_nn_conv2d_cast_fixed_point_multiply_add_cast_fixed_point_multiply_3_kernel0E15pad_data_shared+320];
	ld.shared.u32 	%r1475, [%r2141+2048];
	// begin inline asm
	dp4a.s32.s32 %r1473, %r1474, %r1475, %r2482;
	// end inline asm
	ld.shared.u32 	%r1478, [_ZZ81fused_nn_conv2d_cast_fixed_point_multiply_add_cast_fixed_point_multiply_3_kernel0E15pad_data_shared+320];
	ld.shared.u32 	%r1479, [%r2141+3072];
	// begin inline asm
	dp4a.s32.s32 %r1477, %r1478, %r1479, %r2426;
	// end inline asm
	ld.shared.u32 	%r1482, [_ZZ81fused_nn_conv2d_cast_fixed_point_multiply_add_cast_fixed_point_multiply_3_kernel0E15pad_data_shared+328];
	ld.shared.u32 	%r1483, [%r2141+2048];
	// begin inline asm
	dp4a.s32.s32 %r1481, %r1482, %r1483, %r2474;
	// end inline asm
	ld.shared.u32 	%r1486, [_ZZ81fused_nn_conv2d_cast_fixed_point_multiply_add_cast_fixed_point_multiply_3_kernel0E15pad_data_shared+328];
	ld.shared.u32 	%r1487, [%r2141+3072];
	// begin inline asm
	dp4a.s32.s32 %r1485, %r1486, %r1487, %r2418;
	// end inline asm
	ld.shared.u32 	%r1490, [_ZZ81fused_nn_conv2d_cast_fixed_point_multiply_add_cast_fixed_point_multiply_3_kernel0E15pad_data_shared+336];
	ld.shared.u32 	%r1491, [%r2141+2048];
	// begin inline asm
	dp4a.s32.s32 %r1489, %r1490, %r1491, %r2466;
	// end inline asm
	ld.shared.u32 	%r1494, [_ZZ81fused_nn_conv2d_cast_fixed_point_multiply_add_cast_fixed_point_multiply_3_kernel0E15pad_data_shared+336];
	ld.shared.u32 	%r1495, [%r2141+3072];
	// begin inline asm
	dp4a.s32.s32 %r1493, %r1494, %r1495, %r2410;
	// end inline asm
	ld.shared.u32 	%r1498, [_ZZ81fused_nn_conv2d_cast_fixed_point_multiply_add_cast_fixed_point_multiply_3_kernel0E15pad_data_shared+344];
	ld.shared.u32 	%r1499, [%r2141+2048];
	// begin inline asm
	dp4a.s32.s32 %r1497, %r1498, %r1499, %r2458;
	// end inline asm
	ld.shared.u32 	%r1502, [_ZZ81fused_nn_conv2d_cast_fixed_point_multiply_add_cast_fixed_point_multiply_3_kernel0E15pad_data_shared+344];
	ld.shared.u32 	%r1503, [%r2141+3072];
	// begin inline asm
	dp4a.s32.s32 %r1501, %r1502, %r1503, %r2402;
	// end inline asm
	ld.shared.u32 	%r1506, [_ZZ81fused_nn_conv2d_cast_fixed_point_multiply_add_cast_fixed_point_multiply_3_kernel0E15pad_data_shared+352];
	ld.shared.u32 	%r1507, [%r2141+2048];
	// begin inline asm
	dp4a.s32.s32 %r1505, %r1506, %r1507, %r2450;
	// end inline asm
	ld.shared.u32 	%r1510, [_ZZ81fused_nn_conv2d_cast_fixed_point_multiply_add_cast_fixed_point_multiply_3_kernel0E15pad_data_shared+352];
	ld.shared.u32 	%r1511, [%r2141+3072];
	// begin inline asm
	dp4a.s32.s32 %r1509, %r1510, %r1511, %r2394;
	// end inline asm
	ld.shared.u32 	%r1514, [_ZZ81fused_nn_conv2d_cast_fixed_point_multiply_add_cast_fixed_point_multiply_3_kernel0E15pad_data_shared+360];
	ld.shared.u32 	%r1515, [%r2141+2048];
	// begin inline asm
	dp4a.s32.s32 %r1513, %r1514, %r1515, %r2442;
	// end inline asm
	ld.shared.u32 	%r1518, [_ZZ81fused_nn_conv2d_cast_fixed_point_multiply_add_cast_fixed_point_multiply_3_kernel0E15pad_data_shared+360];
	ld.shared.u32 	%r1519, [%r2141+3072];
	// begin inline asm
	dp4a.s32.s32 %r1517, %r1518, %r1519, %r2386;
	// end inline asm
	ld.shared.u32 	%r1522, [_ZZ81fused_nn_conv2d_cast_fixed_point_multiply_add_cast_fixed_point_multiply_3_kernel0E15pad_data_shared+312];
	ld.shared.u32 	%r1523, [%r2141+2052];
	// begin inline asm
	dp4a.s32.s32 %r1521, %r1522, %r1523, %r2489;
	// end inline asm
	ld.shared.u32 	%r1526, [_ZZ81fused_nn_conv2d_cast_fixed_point_multiply_add_cast_fixed_point_multiply_3_kernel0E15pad_data_shared+312];
	ld.shared.u32 	%r1527, [%r2141+3076];
	// begin inline asm
	dp4a.s32.s32 %r1525, %r1526, %r1527, %r2433;
	// end inline asm
	ld.shared.u32 	%r1530, [_ZZ81fused_nn_conv2d_cast_fixed_point_multiply_add_cast_fixed_point_multiply_3_kernel0E15pad_data_shared+320];
	ld.shared.u32 	%r1531, [%r2141+2052];
	// begin inline asm
	dp4a.s32.s32 %r1529, %r1530, %r1531, %r2481;
	// end inline asm
	ld.shared.u32 	%r1534, [_ZZ81fused_nn_conv2d_cast_fixed_point_multiply_add_cast_fixed_point_multiply_3_kernel0E15pad_data_shared+320];
	ld.shared.u32 	%r1535, [%r2141+3076];
	// begin inline asm
	dp4a.s32.s32 %r1533, %r1534, %r1535, %r2425;
	// end inline asm
	ld.shared.u32 	%r1538, [_ZZ81fused_nn_conv2d_cast_fixed_point_multiply_add_cast_fixed_point_multiply_3_kernel0E15pad_data_shared+328];
	ld.shared.u32 	%r1539, [%r2141+2052];
	// begin inline asm
	dp4a.s32.s32 %r1537, %r1538, %r1539, %r2473;
	// end inline asm
	ld.shared.u32 	%r1542, [_ZZ81fused_nn_conv2d_cast_fixed_point_multiply_add_cast_fixed_point_multiply_3_kernel0E15pad_data_shared+328];
	ld.shared.u32 	%r1543, [%r2141+3076];
	// begin inline asm
	dp4a.s32.s32 %r1541, %r1542, %r1543, %r2417;
	// end inline asm
	ld.shared.u32 	%r1546, [_ZZ81fused_nn_conv2d_cast_fixed_point_multiply_add_cast_fixed_point_multiply_3_kernel0E15pad_data_shared+336];
	ld.shared.u32 	%r1547, [%r2141+2052];
	// begin inline asm
	dp4a.s32.s32 %r1545, %r1546, %r1547, %r2465;
	// end inline asm
	ld.shared.u32 	%r1550, [_ZZ81fused_nn_conv2d_cast_fixed_point_multiply_add_cast_fixed_point_multiply_3_kernel0E15pad_data_shared+336];
	ld.shared.u32 	%r1551, [%r2141+3076];
	// begin inline asm
	dp4a.s32.s32 %r1549, %r1550, %r1551, %r2409;
	// end inline asm
	ld.shared.u32 	%r1554, [_ZZ81fused_nn_conv2d_cast_fixed_point_multiply_add_cast_fixed_point_multiply_3_kernel0E15pad_data_shared+344];
	ld.shared.u32 	%r1555, [%r2141+2052];
	// begin inline asm
	dp4a.s32.s32 %r1553, %r1554, %r1555, %r2457;
	// end inline asm
	ld.shared.u32 	%r1558, [_ZZ81fused_nn_conv2d_cast_fixed_point_multiply_add_cast_fixed_point_multiply_3_kernel0E15pad_data_shared+344];
	ld.shared.u32 	%r1559, [%r2141+3076];
	// begin inline asm
	dp4a.s32.s32 %r1557, %r1558, %r1559, %r2401;
	// end inline asm
	ld.shared.u32 	%r1562, [_ZZ81fused_nn_conv2d_cast_fixed_point_multiply_add_cast_fixed_point_multiply_3_kernel0E15pad_data_shared+352];
	ld.shared.u32 	%r1563, [%r2141+2052];
	// begin inline asm
	dp4a.s32.s32 %r1561, %r1562, %r1563, %r2449;
	// end inline asm
	ld.shared.u32 	%r1566, [_ZZ81fused_nn_conv2d_cast_fixed_point_multiply_add_cast_fixed_point_multiply_3_kernel0E15pad_data_shared+352];
	ld.shared.u32 	%r1567, [%r2141+3076];
	// begin inline asm
	dp4a.s32.s32 %r1565, %r1566, %r1567, %r2393;
	// end inline asm
	ld.shared.u32 	%r1570, [_ZZ81fused_nn_conv2d_cast_fixed_point_multiply_add_cast_fixed_point_multiply_3_kernel0E15pad_data_shared+360];
	ld.shared.u32 	%r1571, [%r2141+2052];
	// begin inline asm
	dp4a.s32.s32 %r1569, %r1570, %r1571, %r2441;
	// end inline asm
	ld.shared.u32 	%r1574, [_ZZ81fused_nn_conv2d_cast_fixed_point_multiply_add_cast_fixed_point_multiply_3_kernel0E15pad_data_shared+360];
	ld.shared.u32 	%r1575, [%r2141+3076];
	// begin inline asm
	dp4a.s32.s32 %r1573, %r1574, %r1575, %r2385;
	// end inline asm
	ld.shared.u32 	%r1578, [_ZZ81fused_nn_conv2d_cast_fixed_point_multiply_add_cast_fixed_point_multiply_3_kernel0E15pad_data_shared+312];
	ld.shared.u32 	%r1579, [%r2141+2056];
	// begin inline asm
	dp4a.s32.s32 %r1577, %r1578, %r1579, %r2488;
	// end inline asm
	ld.shared.u32 	%r1582, [_ZZ81fused_nn_conv2d_cast_fixed_point_multiply_add_cast_fixed_point_multiply_3_kernel0E15pad_data_shared+312];
	ld.shared.u32 	%r1583, [%r2141+3080];
	// begin inline asm
	dp4a.s32.s32 %r1581, %r1582, %r1583, %r2432;
	// end inline asm
	ld.shared.u32 	%r1586, [_ZZ81fused_nn_conv2d_cast_fixed_point_multiply_add_cast_fixed_point_multiply_3_kernel0E15pad_data_shared+320];
	ld.shared.u32 	%r1587, [%r2141+2056];
	// begin inline asm
	dp4a.s32.s32 %r1585, %r1586, %r1587, %r2480;
	// end inline asm
	ld.shared.u32 	%r1590, [_ZZ81fused_nn_conv2d_cast_fixed_point_multiply_add_cast_fixed_point_multiply_3_kernel0E15pad_data_shared+320];
	ld.shared.u32 	%r1591, [%r2141+3080];
	// begin inline asm
	dp4a.s32.s32 %r1589, %r1590, %r1591, %r2424;
	// end inline asm
	ld.shared.u32 	%r1594, [_ZZ81fused_nn_conv2d_cast_fixed_point_multiply_add_cast_fixed_point_multiply_3_kernel0E15pad_data_shared+328];
	ld.shared.u32 	%r1595, [%r2141+2056];
	// begin inline asm
	dp4a.s32.s32 %r1593, %r1594, %r1595, %r2472;
	// end inline asm
	ld.shared.u32 	%r1598, [_ZZ81fused_nn_conv2d_cast_fixed_point_multiply_add_cast_fixed_point_multiply_3_kernel0E15pad_data_shared+328];
	ld.shared.u32 	%r1599, [%r2141+3080];
	// begin inline asm
	dp4a.s32.s32 %r1597, %r1598, %r1599, %r2416;
	// end inline asm
	ld.shared.u32 	%r1602, [_ZZ81fused_nn_conv2d_cast_fixed_point_multiply_add_cast_fixed_point_multiply_3_kernel0E15pad_data_shared+336];
	ld.shared.u32 	%r1603, [%r2141+2056];
	// begin inline asm
	dp4a.s32.s32 %r1601, %r1602, %r1603, %r2464;
	// end inline asm
	ld.shared.u32 	%r1606, [_ZZ81fused_nn_conv2d_cast_fixed_point_multiply_add_cast_fixed_point_multiply_3_kernel0E15pad_data_shared+336];
	ld.shared.u32 	%r1607, [%r2141+3080];
	// begin inline asm
	dp4a.s32.s32 %r1605, %r1606, %r1607, %r2408;
	// end inline asm
	ld.shared.u32 	%r1610, [_ZZ81fused_nn_conv2d_cast_fixed_point_multiply_add_cast_fixed_point_multiply_3_kernel0E15pad_data_shared+344];
	ld.shared.u32 	%r1611, [%r2141+2056];
	// begin inline asm
	dp4a.s32.s32 %r1609, %r1610, %r1611, %r2456;
	// end inline asm
	ld.shared.u32 	%r1614, [_ZZ81fused_nn_conv2d_cast_fixed_point_multiply_add_cast_fixed_point_multiply_3_kernel0E15pad_data_shared+344];
	ld.shared.u32 	%r1615, [%r2141+3080];
	// begin inline asm
	dp4a.s32.s32 %r1613, %r1614, %r1615, %r2400;
	// end inline asm
	ld.shared.u32 	%r1618, [_ZZ81fused_nn_conv2d_cast_fixed_point_multiply_add_cast_fixed_point_multiply_3_kernel0E15pad_data_shared+352];
	ld.shared.u32 	%r1619, [%r2141+2056];
	// begin inline asm
	dp4a.s32.s32 %r1617, %r1618, %r1619, %r2448;
	// end inline asm
	ld.shared.u32 	%r1622, [_ZZ81fused_nn_conv2d_cast_fixed_point_multiply_add_cast_fixed_point_multiply_3_kernel0E15pad_data_shared+352];
	ld.shared.u32 	%r1623, [%r2141+3080];
	// begin inline asm
	dp4a.s32.s32 %r1621, %r1622, %r1623, %r2392;
	// end inline asm
	ld.shared.u32 	%r1626, [_ZZ81fused_nn_conv2d_cast_fixed_point_multiply_add_cast_fixed_point_multiply_3_kernel0E15pad_data_shared+360];
	ld.shared.u32 	%r1627, [%r2141+2056];
	// begin inline asm
	dp4a.s32.s32 %r1625, %r1626, %r1627, %r2440;
	// end inline asm
	ld.shared.u32 	%r1630, [_ZZ81fused_nn_conv2d_cast_fixed_point_multiply_add_cast_fixed_point_multiply_3_kernel0E15pad_data_shared+360];
	ld.shared.u32 	%r1631, [%r2141+3080];
	// begin inline asm
	dp4a.s32.s32 %r1629, %r1630, %r1631, %r2384;
	// end inline asm
	ld.shared.u32 	%r1634, [_ZZ81fused_nn_conv2d_cast_fixed_point_multiply_add_cast_fixed_point_multiply_3_kernel0E15pad_data_shared+312];
	ld.shared.u32 	%r1635, [%r2141+2060];
	// begin inline asm
	dp4a.s32.s32 %r1633, %r1634, %r1635, %r2487;
	// end inline asm
	ld.shared.u32 	%r1638, [_ZZ81fused_nn_conv2d_cast_fixed_point_multiply_add_cast_fixed_point_multiply_3_kernel0E15pad_data_shared+312];
	ld.shared.u32 	%r1639, [%r2141+3084];
	// begin inline asm
	dp4a.s32.s32 %r1637, %r1638, %r1639, %r2431;
	// end inline asm
	ld.shared.u32 	%r1642, [_ZZ81fused_nn_conv2d_cast_fixed_point_multiply_add_cast_fixed_point_multiply_3_kernel0E15pad_data_shared+320];
	ld.shared.u32 	%r1643, [%r2141+2060];
	// begin inline asm
	dp4a.s32.s32 %r1641, %r1642, %r1643, %r2479;
	// end inline asm
	ld.shared.u32 	%r1646, [_ZZ81fused_nn_conv2d_cast_fixed_point_multiply_add_cast_fixed_point_multiply_3_kernel0E15pad_data_shared+320];
	ld.shared.u32 	%r1647, [%r2141+3084];
	// begin inline asm
	dp4a.s32.s32 %r1645, %r1646, %r1647, %r2423;
	// end inline asm
	ld.shared.u32 	%r1650, [_ZZ81fused_nn_conv2d_cast_fixed_point_multiply_add_cast_fixed_point_multiply_3_kernel0E15pad_data_shared+328];
	ld.shared.u32 	%r1651, [%r2141+2060];
	// begin inline asm
	dp4a.s32.s32 %r1649, %r1650, %r1651, %r2471;
	// end inline asm
	ld.shared.u32 	%r1654, [_ZZ81fused_nn_conv2d_cast_fixed_point_multiply_add_cast_fixed_point_multiply_3_kernel0E15pad_data_shared+328];
	ld.shared.u32 	%r1655, [%r2141+3084];
	// begin inline asm
	dp4a.s32.s32 %r1653, %r1654, %r1655, %r2415;
	// end inline asm
	ld.shared.u32 	%r1658, [_ZZ81fused_nn_conv2d_cast_fixed_point_multiply_add_cast_fixed_point_multiply_3_kernel0E15pad_data_shared+336];
	ld.shared.u32 	%r1659, [%r2141+2060];
	// begin inline asm
	dp4a.s32.s32 %r1657, %r1658, %r1659, %r2463;
	// end inline asm
	ld.shared.u32 	%r1662, [_ZZ81fused_nn_conv2d_cast_fixed_point_multiply_add_cast_fixed_point_multiply_3_kernel0E15pad_data_shared+336];
	ld.shared.u32 	%r1663, [%r2141+3084];
	// begin inline asm
	dp4a.s32.s32 %r1661, %r1662, %r1663, %r2407;
	// end inline asm
	ld.shared.u32 	%r1666, [_ZZ81fused_nn_conv2d_cast_fixed_point_multiply_add_cast_fixed_point_multiply_3_kernel0E15pad_data_shared+344];
	ld.shared.u32 	%r1667, [%r2141+2060];
	// begin inline asm
	dp4a.s32.s32 %r1665, %r1666, %r1667, %r2455;
	// end inline asm
	ld.shared.u32 	%r1670, [_ZZ81fused_nn_conv2d_cast_fixed_point_multiply_add_cast_fixed_point_multiply_3_kernel0E15pad_data_shared+344];
	ld.shared.u32 	%r1671, [%r2141+3084];
	// begin inline asm
	dp4a.s32.s32 %r1669, %r1670, %r1671, %r2399;
	// end inline asm
	ld.shared.u32 	%r1674, [_ZZ81fused_nn_conv2d_cast_fixed_point_multiply_add_cast_fixed_point_multiply_3_kernel0E15pad_data_shared+352];
	ld.shared.u32 	%r1675, [%r2141+2060];
	// begin inline asm
	dp4a.s32.s32 %r1673, %r1674, %r1675, %r2447;
	// end inline asm
	ld.shared.u32 	%r1678, [_ZZ81fused_nn_conv2d_cast_fixed_point_multiply_add_cast_fixed_point_multiply_3_kernel0E15pad_data_shared+352];
	ld.shared.u32 	%r1679, [%r2141+3084];
	// begin inline asm
	dp4a.s32.s32 %r1677, %r1678, %r1679, %r2391;
	// end inline asm
	ld.shared.u32 	%r1682, [_ZZ81fused_nn_conv2d_cast_fixed_point_multiply_add_cast_fixed_point_multiply_3_kernel0E15pad_data_shared+360];
	ld.shared.u32 	%r1683, [%r2141+2060];
	// begin inline asm
	dp4a.s32.s32 %r1681, %r1682, %r1683, %r2439;
	// end inline asm
	ld.shared.u32 	%r1686, [_ZZ81fused_nn_conv2d_cast_fixed_point_multiply_add_cast_fixed_point_multiply_3_kernel0E15pad_data_shared+360];
	ld.shared.u32 	%r1687, [%r2141+3084];
	// begin inline asm
	dp4a.s32.s32 %r1685, %r1686, %r1687, %r2383;
	// end inline asm
	ld.shared.u32 	%r1690, [_ZZ81fused_nn_conv2d_cast_fixed_point_multiply_add_cast_fixed_point_multiply_3_kernel0E15pad_data_shared+260];
	ld.shared.u32 	%r1691, [%r2141+2064];
	// begin inline asm
	dp4a.s32.s32 %r1689, %r1690, %r1691, %r1241;
	// end inline asm
	ld.shared.u32 	%r1694, [_ZZ81fused_nn_conv2d_cast_fixed_point_multiply_add_cast_fixed_point_multiply_3_kernel0E15pad_data_shared+260];
	ld.shared.u32 	%r1695, [%r2141+3088];
	// begin inline asm
	dp4a.s32.s32 %r1693, %r1694, %r1695, %r1245;
	// end inline asm
	ld.shared.u32 	%r1698, [_ZZ81fused_nn_conv2d_cast_fixed_point_multiply_add_cast_fixed_point_multiply_3_kernel0E15pad_data_shared+268];
	ld.shared.u32 	%r1699, [%r2141+2064];
	// begin inline asm
	dp4a.s32.s32 %r1697, %r1698, %r1699, %r1249;
	// end inline asm
	ld.shared.u32 	%r1702, [_ZZ81fused_nn_conv2d_cast_fixed_point_multiply_add_cast_fixed_point_multiply_3_kernel0E15pad_data_shared+268];
	ld.shared.u32 	%r1703, [%r2141+3088];
	// begin inline asm
	dp4a.s32.s32 %r1701, %r1702, %r1703, %r1253;
	// end inline asm
	ld.shared.u32 	%r1706, [_ZZ81fused_nn_conv2d_cast_fixed_point_multiply_add_cast_fixed_point_multiply_3_kernel0E15pad_data_shared+276];
	ld.shared.u32 	%r1707, [%r2141+2064];
	// begin inline asm
	dp4a.s32.s32 %r1705, %r1706, %r1707, %r1257;
	// end inline asm
	ld.shared.u32 	%r1710, [_ZZ81fused_nn_conv2d_cast_fixed_point_multiply_add_cast_fixed_point_multiply_3_kernel0E15pad_data_shared+276];
	ld.shared.u32 	%r1711, [%r2141+3088];
	// begin inline asm
	dp4a.s32.s32 %r1709, %r1710, %r1711, %r1261;
	// end inline asm
	ld.shared.u32 	%r1714, [_ZZ81fused_nn_conv2d_cast_fixed_point_multiply_add_cast_fixed_point_multiply_3_kernel0E15pad_data_shared+284];
	ld.shared.u32 	%r1715, [%r2141+2064];
	// begin inline asm
	dp4a.s32.s32 %r1713, %r1714, %r1715, %r1265;
	// end inline asm
	ld.shared.u32 	%r1718, [_ZZ81fused_nn_conv2d_cast_fixed_point_multiply_add_cast_fixed_point_multiply_3_kernel0E15pad_data_shared+284];
	ld.shared.u32 	%r1719, [%r2141+3088];
	// begin inline asm
	dp4a.s32.s32 %r1717, %r1718, %r1719, %r1269;
	// end inline asm
	ld.shared.u32 	%r1722, [_ZZ81fused_nn_conv2d_cast_fixed_point_multiply_add_cast_fixed_point_multiply_3_kernel0E15pad_data_shared+292];
	ld.shared.u32 	%r1723, [%r2141+2064];
	// begin inline asm
	dp4a.s32.s32 %r1721, %r1722, %r1723, %r1273;
	// end inline asm
	ld.shared.u32 	%r1726, [_ZZ81fused_nn_conv2d_cast_fixed_point_multiply_add_cast_fixed_point_multiply_3_kernel0E15pad_data_shared+292];
	ld.shared.u32 	%r1727, [%r2141+3088];
	// begin inline asm
	dp4a.s32.s32 %r1725, %r1726, %r1727, %r1277;
	// end inline asm
	ld.shared.u32 	%r1730, [_ZZ81fused_nn_conv2d_cast_fixed_point_multiply_add_cast_fixed_point_multiply_3_kernel0E15pad_data_shared+300];
	ld.shared.u32 	%r1731, [%r2141+2064];
	// begin inline asm
	dp4a.s32.s32 %r1729, %r1730, %r1731, %r1281;
	// end inline asm
	ld.shared.u32 	%r1734, [_ZZ81fused_nn_conv2d_cast_fixed_point_multiply_add_cast_fixed_point_multiply_3_kernel0E15pad_data_shared+300];
	ld.shared.u32 	%r1735, [%r2141+3088];
	// begin inline asm
	dp4a.s32.s32 %r1733, %r1734, %r1735, %r1285;
	// end inline asm
	ld.shared.u32 	%r1738, [_ZZ81fused_nn_conv2d_cast_fixed_point_multiply_add_cast_fixed_point_multiply_3_kernel0E15pad_data_shared+308];
	ld.shared.u32 	%r1739, [%r2141+2064];
	// begin inline asm
	dp4a.s32.s32 %r1737, %r1738, %r1739, %r1289;
	// end inline asm
	ld.shared.u32 	%r1742, [_ZZ81fused_nn_conv2d_cast_fixed_point_multiply_add_cast_fixed_point_multiply_3_kernel0E15pad_data_shared+308];
	ld.shared.u32 	%r1743, [%r2141+3088];
	// begin inline asm
	dp4a.s32.s32 %r1741, %r1742, %r1743, %r1293;
	// end inline asm
	ld.shared.u32 	%r1746, [_ZZ81fused_nn_conv2d_cast_fixed_point_multiply_add_cast_fixed_point_multiply_3_kernel0E15pad_data_shared+260];
	ld.shared.u32 	%r1747, [%r2141+2068];
	// begin inline asm
	dp4a.s32.s32 %r1745, %r1746, %r1747, %r1297;
	// end inline asm
	ld.shared.u32 	%r1750, [_ZZ81fused_nn_conv2d_cast_fixed_point_multiply_add_cast_fixed_point_multiply_3_kernel0E15pad_data_shared+260];
	ld.shared.u32 	%r1751, [%r2141+3092];
	// begin inline asm
	dp4a.s32.s32 %r1749, %r1750, %r1751, %r1301;
	// end inline asm
	ld.shared.u32 	%r1754, [_ZZ81fused_nn_conv2d_cast_fixed_point_multiply_add_cast_fixed_point_multiply_3_kernel0E15pad_data_shared+268];
	ld.shared.u32 	%r1755, [%r2141+2068];
	// begin inline asm
	dp4a.s32.s32 %r1753, %r1754, %r1755, %r1305;
	// end inline asm
	ld.shared.u32 	%r1758, [_ZZ81fused_nn_conv2d_cast_fixed_point_multiply_add_cast_fixed_point_multiply_3_kernel0E15pad_data_shared+268];
	ld.shared.u32 	%r1759, [%r2141+3092];
	// begin inline asm
	dp4a.s32.s32 %r1757, %r1758, %r1759, %r1309;
	// end inline asm
	ld.shared.u32 	%r1762, [_ZZ81fused_nn_conv2d_cast_fixed_point_multiply_add_cast_fixed_point_multiply_3_kernel0E15pad_data_shared+276];
	ld.shared.u32 	%r1763, [%r2141+2068];
	// begin inline asm
	dp4a.s32.s32 %r1761, %r1762, %r1763, %r1313;
	// end inline asm
	ld.shared.u32 	%r1766, [_ZZ81fused_nn_conv2d_cast_fixed_point_multiply_add_cast_fixed_point_multiply_3_kernel0E15pad_data_shared+276];
	ld.shared.u32 	%r1767, [%r2141+3092];
	// begin inline asm
	dp4a.s32.s32 %r1765, %r1766, %r1767, %r1317;
	// end inline asm
	ld.shared.u32 	%r1770, [_ZZ81fused_nn_conv2d_cast_fixed_point_multiply_add_cast_fixed_point_multiply_3_kernel0E15pad_data_shared+284];
	ld.shared.u32 	%r1771, [%r2141+2068];
	// begin inline asm
	dp4a.s32.s32 %r1769, %r1770, %r1771, %r1321;
	// end inline asm
	ld.shared.u32 	%r1774, [_ZZ81fused_nn_conv2d_cast_fixed_point_multiply_add_cast_fixed_point_multiply_3_kernel0E15pad_data_shared+284];
	ld.shared.u32 	%r1775, [%r2141+3092];
	// begin inline asm
	dp4a.s32.s32 %r1773, %r1774, %r1775, %r1325;
	// end inline asm
	ld.shared.u32 	%r1778, [_ZZ81fused_nn_conv2d_cast_fixed_point_multiply_add_cast_fixed_point_multiply_3_kernel0E15pad_data_shared+292];
	ld.shared.u32 	%r1779, [%r2141+2068];
	// begin inline asm
	dp4a.s32.s32 %r1777, %r1778, %r1779, %r1329;
	// end inline asm
	ld.shared.u32 	%r1782, [_ZZ81fused_nn_conv2d_cast_fixed_point_multiply_add_cast_fixed_point_multiply_3_kernel0E15pad_data_shared+292];
	ld.shared.u32 	%r1783, [%r2141+3092];
	// begin inline asm
	dp4a.s32.s32 %r1781, %r1782, %r1783, %r1333;
	// end inline asm
	ld.shared.u32 	%r1786, [_ZZ81fused_nn_conv2d_cast_fixed_point_multiply_add_cast_fixed_point_multiply_3_kernel0E15pad_data_shared+300];
	ld.shared.u32 	%r1787, [%r2141+2068];
	// begin inline asm
	dp4a.s32.s32 %r1785, %r1786, %r1787, %r1337;
	// end inline asm
	ld.shared.u32 	%r1790, [_ZZ81fused_nn_conv2d_cast_fixed_point_multiply_add_cast_fixed_point_multiply_3_kernel0E15pad_data_shared+300];
	ld.shared.u32 	%r1791, [%r2141+3092];
	// begin inline asm
	dp4a.s32.s32 %r1789, %r1790, %r1791, %r1341;
	// end inline asm
	ld.shared.u32 	%r1794, [_ZZ81fused_nn_conv2d_cast_fixed_point_multiply_add_cast_fixed_point_multiply_3_kernel0E15pad_data_shared+308];
	ld.shared.u32 	%r1795, [%r2141+2068];
	// begin inline asm
	dp4a.s32.s32 %r1793, %r1794, %r1795, %r1345;
	// end inline asm
	ld.shared.u32 	%r1798, [_ZZ81fused_nn_conv2d_cast_fixed_point_multiply_add_cast_fixed_point_multiply_3_kernel0E15pad_data_shared+308];
	ld.shared.u32 	%r1799, [%r2141+3092];
	// begin inline asm
	dp4a.s32.s32 %r1797, %r1798, %r1799, %r1349;
	// end inline asm
	ld.shared.u32 	%r1802, [_ZZ81fused_nn_conv2d_cast_fixed_point_multiply_add_cast_fixed_point_multiply_3_kernel0E15pad_data_shared+260];
	ld.shared.u32 	%r1803, [%r2141+2072];
	// begin inline asm
	dp4a.s32.s32 %r1801, %r1802, %r1803, %r1353;
	// end inline asm
	ld.shared.u32 	%r1806, [_ZZ81fused_nn_conv2d_cast_fixed_point_multiply_add_cast_fixed_point_multiply_3_kernel0E15pad_data_shared+260];
	ld.shared.u32 	%r1807, [%r2141+3096];
	// begin inline asm
	dp4a.s32.s32 %r1805, %r1806, %r1807, %r1357;
	// end inline asm
	ld.shared.u32 	%r1810, [_ZZ81fused_nn_conv2d_cast_fixed_point_multiply_add_cast_fixed_point_multiply_3_kernel0E15pad_data_shared+268];
	ld.shared.u32 	%r1811, [%r2141+2072];
	// begin inline asm
	dp4a.s32.s32 %r1809, %r1810, %r1811, %r1361;
	// end inline asm
	ld.shared.u32 	%r1814, [_ZZ81fused_nn_conv2d_cast_fixed_point_multiply_add_cast_fixed_point_multiply_3_kernel0E15pad_data_shared+268];
	ld.shared.u32 	%r1815, [%r2141+3096];
	// begin inline asm
	dp4a.s32.s32 %r1813, %r1814, %r1815, %r1365;
	// end inline asm
	ld.shared.u32 	%r1818, [_ZZ81fused_nn_conv2d_cast_fixed_point_multiply_add_cast_fixed_point_multiply_3_kernel0E15pad_data_shared+276];
	ld.shared.u32 	%r1819, [%r2141+2072];
	// begin inline asm
	dp4a.s32.s32 %r1817, %r1818, %r1819, %r1369;
	// end inline asm
	ld.shared.u32 	%r1822, [_ZZ81fused_nn_conv2d_cast_fixed_point_multiply_add_cast_fixed_point_multiply_3_kernel0E15pad_data_shared+276];
	ld.shared.u32 	%r1823, [%r2141+3096];
	// begin inline asm
	dp4a.s32.s32 %r1821, %r1822, %r1823, %r1373;
	// end inline asm
	ld.shared.u32 	%r1826, [_ZZ81fused_nn_conv2d_cast_fixed_point_multiply_add_cast_fixed_point_multiply_3_kernel0E15pad_data_shared+284];
	ld.shared.u32 	%r1827, [%r2141+2072];
	// begin inline asm
	dp4a.s32.s32 %r1825, %r1826, %r1827, %r1377;
	// end inline asm
	ld.shared.u32 	%r1830, [_ZZ81fused_nn_conv2d_cast_fixed_point_multiply_add_cast_fixed_point_multiply_3_kernel0E15pad_data_shared+284];
	ld.shared.u32 	%r1831, [%r2141+3096];
	// begin inline asm
	dp4a.s32.s32 %r1829, %r1830, %r1831, %r1381;
	// end inline asm
	ld.shared.u32 	%r1834, [_ZZ81fused_nn_conv2d_cast_fixed_point_multiply_add_cast_fixed_point_multiply_3_kernel0E15pad_data_shared+292];
	ld.shared.u32 	%r1835, [%r2141+2072];
	// begin inline asm
	dp4a.s32.s32 %r1833, %r1834, %r1835, %r1385;
	// end inline asm
	ld.shared.u32 	%r1838, [_ZZ81fused_nn_conv2d_cast_fixed_point_multiply_add_cast_fixed_point_multiply_3_kernel0E15pad_data_shared+292];
	ld.shared.u32 	%r1839, [%r2141+3096];
	// begin inline asm
	dp4a.s32.s32 %r1837, %r1838, %r1839, %r1389;
	// end inline asm
	ld.shared.u32 	%r1842, [_ZZ81fused_nn_conv2d_cast_fixed_point_multiply_add_cast_fixed_point_multiply_3_kernel0E15pad_data_shared+300];
	ld.shared.u32 	%r1843, [%r2141+2072];
	// begin inline asm
	dp4a.s32.s32 %r1841, %r1842, %r1843, %r1393;
	// end inline asm
	ld.shared.u32 	%r1846, [_ZZ81fused_nn_conv2d_cast_fixed_point_multiply_add_cast_fixed_point_multiply_3_kernel0E15pad_data_shared+300];
	ld.shared.u32 	%r1847, [%r2141+3096];
	// begin inline asm
	dp4a.s32.s32 %r1845, %r1846, %r1847, %r1397;
	// end inline asm
	ld.shared.u32 	%r1850, [_ZZ81fused_nn_conv2d_cast_fixed_point_multiply_add_cast_fixed_point_multiply_3_kernel0E15pad_data_shared+308];
	ld.shared.u32 	%r1851, [%r2141+2072];
	// begin inline asm
	dp4a.s32.s32 %r1849, %r1850, %r1851, %r1401;
	// end inline asm
	ld.shared.u32 	%r1854, [_ZZ81fused_nn_conv2d_cast_fixed_point_multiply_add_cast_fixed_point_multiply_3_kernel0E15pad_data_shared+308];
	ld.shared.u32 	%r1855, [%r2141+3096];
	// begin inline asm
	dp4a.s32.s32 %r1853, %r1854, %r1855, %r1405;
	// end inline asm
	ld.shared.u32 	%r1858, [_ZZ81fused_nn_conv2d_cast_fixed_point_multiply_add_cast_fixed_point_multiply_3_kernel0E15pad_data_shared+260];
	ld.shared.u32 	%r1859, [%r2141+2076];
	// begin inline asm
	dp4a.s32.s32 %r1857, %r1858, %r1859, %r1409;
	// end inline asm
	ld.shared.u32 	%r1862, [_ZZ81fused_nn_conv2d_cast_fixed_point_multiply_add_cast_fixed_point_multiply_3_kernel0E15pad_data_shared+260];
	ld.shared.u32 	%r1863, [%r2141+3100];
	// begin inline asm
	dp4a.s32.s32 %r1861, %r1862, %r1863, %r1413;
	// end inline asm
	ld.shared.u32 	%r1866, [_ZZ81fused_nn_conv2d_cast_fixed_point_multiply_add_cast_fixed_point_multiply_3_kernel0E15pad_data_shared+268];
	ld.shared.u32 	%r1867, [%r2141+2076];
	// begin inline asm
	dp4a.s32.s32 %r1865, %r1866, %r1867, %r1417;
	// end inline asm
	ld.shared.u32 	%r1870, [_ZZ81fused_nn_conv2d_cast_fixed_point_multiply_add_cast_fixed_point_multiply_3_kernel0E15pad_data_shared+268];
	ld.shared.u32 	%r1871, [%r2141+3100];
	// begin inline asm
	dp4a.s32.s32 %r1869, %r1870, %r1871, %r1421;
	// end inline asm
	ld.shared.u32 	%r1874, [_ZZ81fused_nn_conv2d_cast_fixed_point_multiply_add_cast_fixed_point_multiply_3_kernel0E15pad_data_shared+276];
	ld.shared.u32 	%r1875, [%r2141+2076];
	// begin inline asm
	dp4a.s32.s32 %r1873, %r1874, %r1875, %r1425;
	// end inline asm
	ld.shared.u32 	%r1878, [_ZZ81fused_nn_conv2d_cast_fixed_point_multiply_add_cast_fixed_point_multiply_3_kernel0E15pad_data_shared+276];
	ld.shared.u32 	%r1879, [%r2141+3100];
	// begin inline asm
	dp4a.s32.s32 %r1877, %r1878, %r1879, %r1429;
	// end inline asm
	ld.shared.u32 	%r1882, [_ZZ81fused_nn_conv2d_cast_fixed_point_multiply_add_cast_fixed_point_multiply_3_kernel0E15pad_data_shared+284];
	ld.shared.u32 	%r1883, [%r2141+2076];
	// begin inline asm
	dp4a.s32.s32 %r1881, %r1882, %r1883, %r1433;
	// end inline asm
	ld.shared.u32 	%r1886, [_ZZ81fused_nn_conv2d_cast_fixed_point_multiply_add_cast_fixed_point_multiply_3_kernel0E15pad_data_shared+284];
	ld.shared.u32 	%r1887, [%r2141+3100];
	// begin inline asm
	dp4a.s32.s32 %r1885, %r1886, %r1887, %r1437;
	// end inline asm
	ld.shared.u32 	%r1890, [_ZZ81fused_nn_conv2d_cast_fixed_point_multiply_add_cast_fixed_point_multiply_3_kernel0E15pad_data_shared+292];
	ld.shared.u32 	%r1891, [%r2141+2076];
	// begin inline asm
	dp4a.s32.s32 %r1889, %r1890, %r1891, %r1441;
	// end inline asm
	ld.shared.u32 	%r1894, [_ZZ81fused_nn_conv2d_cast_fixed_point_multiply_add_cast_fixed_point_multiply_3_kernel0E15pad_data_shared+292];
	ld.shared.u32 	%r1895, [%r2141+3100];
	// begin inline asm
	dp4a.s32.s32 %r1893, %r1894, %r1895, %r1445;
	// end inline asm
	ld.shared.u32 	%r1898, [_ZZ81fused_nn_conv2d_cast_fixed_point_multiply_add_cast_fixed_point_multiply_3_kernel0E15pad_data_shared+300];
	ld.shared.u32 	%r1899, [%r2141+2076];
	// begin inline asm
	dp4a.s32.s32 %r1897, %r1898, %r1899, %r1449;
	// end inline asm
	ld.shared.u32 	%r1902, [_ZZ81fused_nn_conv2d_cast_fixed_point_multiply_add_cast_fixed_point_multiply_3_kernel0E15pad_data_shared+300];
	ld.shared.u32 	%r1903, [%r2141+3100];
	// begin inline asm
	dp4a.s32.s32 %r1901, %r1902, %r1903, %r1453;
	// end inline asm
	ld.shared.u32 	%r1906, [_ZZ81fused_nn_conv2d_cast_fixed_point_multiply_add_cast_fixed_point_multiply_3_kernel0E15pad_data_shared+308];
	ld.shared.u32 	%r1907, [%r2141+2076];
	// begin inline asm
	dp4a.s32.s32 %r1905, %r1906, %r1907, %r1457;
	// end inline asm
	ld.shared.u32 	%r1910, [_ZZ81fused_nn_conv2d_cast_fixed_point_multiply_add_cast_fixed_point_multiply_3_kernel0E15pad_data_shared+308];
	ld.shared.u32 	%r1911, [%r2141+3100];
	// begin inline asm
	dp4a.s32.s32 %r1909, %r1910, %r1911, %r1461;
	// end inline asm
	ld.shared.u32 	%r1914, [_ZZ81fused_nn_conv2d_cast_fixed_point_multiply_add_cast_fixed_point_multiply_3_kernel0E15pad_data_shared+364];
	ld.shared.u32 	%r1915, [%r2141+2064];
	// begin inline asm
	dp4a.s32.s32 %r1913, %r1914, %r1915, %r1465;
	// end inline asm
	ld.shared.u32 	%r1918, [_ZZ81fused_nn_conv2d_cast_fixed_point_multiply_add_cast_fixed_point_multiply_3_kernel0E15pad_data_shared+364];
	ld.shared.u32 	%r1919, [%r2141+3088];
	// begin inline asm
	dp4a.s32.s32 %r1917, %r1918, %r1919, %r1469;
	// end inline asm
	ld.shared.u32 	%r1922, [_ZZ81fused_nn_conv2d_cast_fixed_point_multiply_add_cast_fixed_point_multiply_3_kernel0E15pad_data_shared+372];
	ld.shared.u32 	%r1923, [%r2141+2064];
	// begin inline asm
	dp4a.s32.s32 %r1921, %r1922, %r1923, %r1473;
	// end inline asm
	ld.shared.u32 	%r1926, [_ZZ81fused_nn_conv2d_cast_fixed_point_multiply_add_cast_fixed_point_multiply_3_kernel0E15pad_data_shared+372];
	ld.shared.u32 	%r1927, [%r2141+3088];
	// begin inline asm
	dp4a.s32.s32 %r1925, %r1926, %r1927, %r1477;
	// end inline asm
	ld.shared.u32 	%r1930, [_ZZ81fused_nn_conv2d_cast_fixed_point_multiply_add_cast_fixed_point_multiply_3_kernel0E15pad_data_shared+380];
	ld.shared.u32 	%r1931, [%r2141+2064];
	// begin inline asm
	dp4a.s32.s32 %r1929, %r1930, %r1931, %r1481;
	// end inline asm
	ld.shared.u32 	%r1934, [_ZZ81fused_nn_conv2d_cast_fixed_point_multiply_add_cast_fixed_point_multiply_3_kernel0E15pad_data_shared+380];
	ld.shared.u32 	%r1935, [%r2141+3088];
	// begin inline asm
	dp4a.s32.s32 %r1933, %r1934, %r1935, %r1485;
	// end inline asm
	ld.shared.u32 	%r1938, [_ZZ81fused_nn_conv2d_cast_fixed_point_multiply_add_cast_fixed_point_multiply_3_kernel0E15pad_data_shared+388];
	ld.shared.u32 	%r1939, [%r2141+2064];
	// begin inline asm
	dp4a.s32.s32 %r1937, %r1938, %r1939, %r1489;
	// end inline asm
	ld.shared.u32 	%r1942, [_ZZ81fused_nn_conv2d_cast_fixed_point_multiply_add_cast_fixed_point_multiply_3_kernel0E15pad_data_shared+388];
	ld.shared.u32 	%r1943, [%r2141+3088];
	// begin inline asm
	dp4a.s32.s32 %r1941, %r1942, %r1943, %r1493;
	// end inline asm
	ld.shared.u32 	%r1946, [_ZZ81fused_nn_conv2d_cast_fixed_point_multiply_add_cast_fixed_point_multiply_3_kernel0E15pad_data_shared+396];
	ld.shared.u32 	%r1947, [%r2141+2064];
	// begin inline asm
	dp4a.s32.s32 %r1945, %r1946, %r1947, %r1497;
	// end inline asm
	ld.shared.u32 	%r1950, [_ZZ81fused_nn_conv2d_cast_fixed_point_multiply_add_cast_fixed_point_multiply_3_kernel0E15pad_data_shared+396];
	ld.shared.u32 	%r1951, [%r2141+3088];
	// begin inline asm
	dp4a.s32.s32 %r1949, %r1950, %r1951, %r1501;
	// end inline asm
	ld.shared.u32 	%r1954, [_ZZ81fused_nn_conv2d_cast_fixed_point_multiply_add_cast_fixed_point_multiply_3_kernel0E15pad_data_shared+404];
	ld.shared.u32 	%r1955, [%r2141+2064];
	// begin inline asm
	dp4a.s32.s32 %r1953, %r1954, %r1955, %r1505;
	// end inline asm
	ld.shared.u32 	%r1958, [_ZZ81fused_nn_conv2d_cast_fixed_point_multiply_add_cast_fixed_point_multiply_3_kernel0E15pad_data_shared+404];
	ld.shared.u32 	%r1959, [%r2141+3088];
	// begin inline asm
	dp4a.s32.s32 %r1957, %r1958, %r1959, %r1509;
	// end inline asm
	ld.shared.u32 	%r1962, [_ZZ81fused_nn_conv2d_cast_fixed_point_multiply_add_cast_fixed_point_multiply_3_kernel0E15pad_data_shared+412];
	ld.shared.u32 	%r1963, [%r2141+2064];
	// begin inline asm
	dp4a.s32.s32 %r1961, %r1962, %r1963, %r1513;
	// end inline asm
	ld.shared.u32 	%r1966, [_ZZ81fused_nn_conv2d_cast_fixed_point_multiply_add_cast_fixed_point_multiply_3_kernel0E15pad_data_shared+412];
	ld.shared.u32 	%r1967, [%r2141+3088];
	// begin inline asm
	dp4a.s32.s32 %r1965, %r1966, %r1967, %r1517;
	// end inline asm
	ld.shared.u32 	%r1970, [_ZZ81fused_nn_conv2d_cast_fixed_point_multiply_add_cast_fixed_point_multiply_3_kernel0E15pad_data_shared+364];
	ld.shared.u32 	%r1971, [%r2141+2068];
	// begin inline asm
	dp4a.s32.s32 %r1969, %r1970, %r1971, %r1521;
	// end inline asm
	ld.shared.u32 	%r1974, [_ZZ81fused_nn_conv2d_cast_fixed_point_multiply_add_cast_fixed_point_multiply_3_kernel0E15pad_data_shared+364];
	ld.shared.u32 	%r1975, [%r2141+3092];
	// begin inline asm
	dp4a.s32.s32 %r1973, %r1974, %r1975, %r1525;
	// end inline asm
	ld.shared.u32 	%r1978, [_ZZ81fused_nn_conv2d_cast_fixed_point_multiply_add_cast_fixed_point_multiply_3_kernel0E15pad_data_shared+372];
	ld.shared.u32 	%r1979, [%r2141+2068];
	// begin inline asm
	dp4a.s32.s32 %r1977, %r1978, %r1979, %r1529;
	// end inline asm
	ld.shared.u32 	%r1982, [_ZZ81fused_nn_conv2d_cast_fixed_point_multiply_add_cast_fixed_point_multiply_3_kernel0E15pad_data_shared+372];
	ld.shared.u32 	%r1983, [%r2141+3092];
	// begin inline asm
	dp4a.s32.s32 %r1981, %r1982, %r1983, %r1533;
	// end inline asm
	ld.shared.u32 	%r1986, [_ZZ81fused_nn_conv2d_cast_fixed_point_multiply_add_cast_fixed_point_multiply_3_kernel0E15pad_data_shared+380];
	ld.shared.u32 	%r1987, [%r2141+2068];
	// begin inline asm
	dp4a.s32.s32 %r1985, %r1986, %r1987, %r1537;
	// end inline asm
	ld.shared.u32 	%r1990, [_ZZ81fused_nn_conv2d_cast_fixed_point_multiply_add_cast_fixed_point_multiply_3_kernel0E15pad_data_shared+380];
	ld.shared.u32 	%r1991, [%r2141+3092];
	// begin inline asm
	dp4a.s32.s32 %r1989, %r1990, %r1991, %r1541;
	// end inline asm
	ld.shared.u32 	%r1994, [_ZZ81fused_nn_conv2d_cast_fixed_point_multiply_add_cast_fixed_point_multiply_3_kernel0E15pad_data_shared+388];
	ld.shared.u32 	%r1995, [%r2141+2068];
	// begin inline asm
	dp4a.s32.s32 %r1993, %r1994, %r1995, %r1545;
	// end inline asm
	ld.shared.u32 	%r1998, [_ZZ81fused_nn_conv2d_cast_fixed_point_multiply_add_cast_fixed_point_multiply_3_kernel0E15pad_data_shared+388];
	ld.shared.u32 	%r1999, [%r2141+3092];
	// begin inline asm
	dp4a.s32.s32 %r1997, %r1998, %r1999, %r1549;
	// end inline asm
	ld.shared.u32 	%r2002, [_ZZ81fused_nn_conv2d_cast_fixed_point_multiply_add_cast_fixed_point_multiply_3_kernel0E15pad_data_shared+396];
	ld.shared.u32 	%r2003, [%r2141+2068];
	// begin inline asm
	dp4a.s32.s32 %r2001, %r2002, %r2003, %r1553;
	// end inline asm
	ld.shared.u32 	%r2006, [_ZZ81fused_nn_conv2d_cast_fixed_point_multiply_add_cast_fixed_point_multiply_3_kernel0E15pad_data_shared+396];
	ld.shared.u32 	%r2007, [%r2141+3092];
	// begin inline asm
	dp4a.s32.s32 %r2005, %r2006, %r2007, %r1557;
	// end inline asm
	ld.shared.u32 	%r2010, [_ZZ81fused_nn_conv2d_cast_fixed_point_multiply_add_cast_fixed_point_multiply_3_kernel0E15pad_data_shared+404];
	ld.shared.u32 	%r2011, [%r2141+2068];
	// begin inline asm
	dp4a.s32.s32 %r2009, %r2010, %r2011, %r1561;
	// end inline asm
	ld.shared.u32 	%r2014, [_ZZ81fused_nn_conv2d_cast_fixed_point_multiply_add_cast_fixed_point_multiply_3_kernel0E15pad_data_shared+404];
	ld.shared.u32 	%r2015, [%r2141+3092];
	// begin inline asm
	dp4a.s32.s32 %r2013, %r2014, %r2015, %r1565;
	// end inline asm
	ld.shared.u32 	%r2018, [_ZZ81fused_nn_conv2d_cast_fixed_point_multiply_add_cast_fixed_point_multiply_3_kernel0E15pad_data_shared+412];
	ld.shared.u32 	%r2019, [%r2141+2068];
	// begin inline asm
	dp4a.s32.s32 %r2017, %r2018, %r2019, %r1569;
	// end inline asm
	ld.shared.u32 	%r2022, [_ZZ81fused_nn_conv2d_cast_fixed_point_multiply_add_cast_fixed_point_multiply_3_kernel0E15pad_data_shared+412];
	ld.shared.u32 	%r2023, [%r2141+3092];
	// begin inline asm
	dp4a.s32.s32 %r2021, %r2022, %r2023, %r1573;
	// end inline asm
	ld.shared.u32 	%r2026, [_ZZ81fused_nn_conv2d_cast_fixed_point_multiply_add_cast_fixed_point_multiply_3_kernel0E15pad_data_shared+364];
	ld.shared.u32 	%r2027, [%r2141+2072];
	// begin inline asm
	dp4a.s32.s32 %r2025, %r2026, %r2027, %r1577;
	// end inline asm
	ld.shared.u32 	%r2030, [_ZZ81fused_nn_conv2d_cast_fixed_point_multiply_add_cast_fixed_point_multiply_3_kernel0E15pad_data_shared+364];
	ld.shared.u32 	%r2031, [%r2141+3096];
	// begin inline asm
	dp4a.s32.s32 %r2029, %r2030, %r2031, %r1581;
	// end inline asm
	ld.shared.u32 	%r2034, [_ZZ81fused_nn_conv2d_cast_fixed_point_multiply_add_cast_fixed_point_multiply_3_kernel0E15pad_data_shared+372];
	ld.shared.u32 	%r2035, [%r2141+2072];
	// begin inline asm
	dp4a.s32.s32 %r2033, %r2034, %r2035, %r1585;
	// end inline asm
	ld.shared.u32 	%r2038, [_ZZ81fused_nn_conv2d_cast_fixed_point_multiply_add_cast_fixed_point_multiply_3_kernel0E15pad_data_shared+372];
	ld.shared.u32 	%r2039, [%r2141+3096];
	// begin inline asm
	dp4a.s32.s32 %r2037, %r2038, %r2039, %r1589;
	// end inline asm
	ld.shared.u32 	%r2042, [_ZZ81fused_nn_conv2d_cast_fixed_point_multiply_add_cast_fixed_point_multiply_3_kernel0E15pad_data_shared+380];
	ld.shared.u32 	%r2043, [%r2141+2072];
	// begin inline asm
	dp4a.s32.s32 %r2041, %r2042, %r2043, %r1593;
	// end inline asm
	ld.shared.u32 	%r2046, [_ZZ81fused_nn_conv2d_cast_fixed_point_multiply_add_cast_fixed_point_multiply_3_kernel0E15pad_data_shared+380];
	ld.shared.u32 	%r2047, [%r2141+3096];
	// begin inline asm
	dp4a.s32.s32 %r2045, %r2046, %r2047, %r1597;
	// end inline asm
	ld.shared.u32 	%r2050, [_ZZ81fused_nn_conv2d_cast_fixed_point_multiply_add_cast_fixed_point_multiply_3_kernel0E15pad_data_shared+388];
	ld.shared.u32 	%r2051, [%r2141+2072];
	// begin inline asm
	dp4a.s32.s32 %r2049, %r2050, %r2051, %r1601;
	// end inline asm
	ld.shared.u32 	%r2054, [_ZZ81fused_nn_conv2d_cast_fixed_point_multiply_add_cast_fixed_point_multiply_3_kernel0E15pad_data_shared+388];
	ld.shared.u32 	%r2055, [%r2141+3096];
	// begin inline asm
	dp4a.s32.s32 %r2053, %r2054, %r2055, %r1605;
	// end inline asm
	ld.shared.u32 	%r2058, [_ZZ81fused_nn_conv2d_cast_fixed_point_multiply_add_cast_fixed_point_multiply_3_kernel0E15pad_data_shared+396];
	ld.shared.u32 	%r2059, [%r2141+2072];
	// begin inline asm
	dp4a.s32.s32 %r2057, %r2058, %r2059, %r1609;
	// end inline asm
	ld.shared.u32 	%r2062, [_ZZ81fused_nn_conv2d_cast_fixed_point_multiply_add_cast_fixed_point_multiply_3_kernel0E15pad_data_shared+396];
	ld.shared.u32 	%r2063, [%r2141+3096];
	// begin inline asm
	dp4a.s32.s32 %r2061, %r2062, %r2063, %r1613;
	// end inline asm
	ld.shared.u32 	%r2066, [_ZZ81fused_nn_conv2d_cast_fixed_point_multiply_add_cast_fixed_point_multiply_3_kernel0E15pad_data_shared+404];
	ld.shared.u32 	%r2067, [%r2141+2072];
	// begin inline asm
	dp4a.s32.s32 %r2065, %r2066, %r2067, %r1617;
	// end inline asm
	ld.shared.u32 	%r2070, [_ZZ81fused_nn_conv2d_cast_fixed_point_multiply_add_cast_fixed_point_multiply_3_kernel0E15pad_data_shared+404];
	ld.shared.u32 	%r2071, [%r2141+3096];
	// begin inline asm
	dp4a.s32.s32 %r2069, %r2070, %r2071, %r1621;
	// end inline asm
	ld.shared.u32 	%r2074, [_ZZ81fused_nn_conv2d_cast_fixed_point_multiply_add_cast_fixed_point_multiply_3_kernel0E15pad_data_shared+412];
	ld.shared.u32 	%r2075, [%r2141+2072];
	// begin inline asm
	dp4a.s32.s32 %r2073, %r2074, %r2075, %r1625;
	// end inline asm
	ld.shared.u32 	%r2078, [_ZZ81fused_nn_conv2d_cast_fixed_point_multiply_add_cast_fixed_point_multiply_3_kernel0E15pad_data_shared+412];
	ld.shared.u32 	%r2079, [%r2141+3096];
	// begin inline asm
	dp4a.s32.s32 %r2077, %r2078, %r2079, %r1629;
	// end inline asm
	ld.shared.u32 	%r2082, [_ZZ81fused_nn_conv2d_cast_fixed_point_multiply_add_cast_fixed_point_multiply_3_kernel0E15pad_data_shared+364];
	ld.shared.u32 	%r2083, [%r2141+2076];
	// begin inline asm
	dp4a.s32.s32 %r2081, %r2082, %r2083, %r1633;
	// end inline asm
	ld.shared.u32 	%r2086, [_ZZ81fused_nn_conv2d_cast_fixed_point_multiply_add_cast_fixed_point_multiply_3_kernel0E15pad_data_shared+364];
	ld.shared.u32 	%r2087, [%r2141+3100];
	// begin inline asm
	dp4a.s32.s32 %r2085, %r2086, %r2087, %r1637;
	// end inline asm
	ld.shared.u32 	%r2090, [_ZZ81fused_nn_conv2d_cast_fixed_point_multiply_add_cast_fixed_point_multiply_3_kernel0E15pad_data_shared+372];
	ld.shared.u32 	%r2091, [%r2141+2076];
	// begin inline asm
	dp4a.s32.s32 %r2089, %r2090, %r2091, %r1641;
	// end inline asm
	ld.shared.u32 	%r2094, [_ZZ81fused_nn_conv2d_cast_fixed_point_multiply_add_cast_fixed_point_multiply_3_kernel0E15pad_data_shared+372];
	ld.shared.u32 	%r2095, [%r2141+3100];
	// begin inline asm
	dp4a.s32.s32 %r2093, %r2094, %r2095, %r1645;
	// end inline asm
	ld.shared.u32 	%r2098, [_ZZ81fused_nn_conv2d_cast_fixed_point_multiply_add_cast_fixed_point_multiply_3_kernel0E15pad_data_shared+380];
	ld.shared.u32 	%r2099, [%r2141+2076];
	// begin inline asm
	dp4a.s32.s32 %r2097, %r2098, %r2099, %r1649;
	// end inline asm
	ld.shared.u32 	%r2102, [_ZZ81fused_nn_conv2d_cast_fixed_point_multiply_add_cast_fixed_point_multiply_3_kernel0E15pad_data_shared+380];
	ld.shared.u32 	%r2103, [%r2141+3100];
	// begin inline asm
	dp4a.s32.s32 %r2101, %r2102, %r2103, %r1653;
	// end inline asm
	ld.shared.u32 	%r2106, [_ZZ81fused_nn_conv2d_cast_fixed_point_multiply_add_cast_fixed_point_multiply_3_kernel0E15pad_data_shared+388];
	ld.shared.u32 	%r2107, [%r2141+2076];
	// begin inline asm
	dp4a.s32.s32 %r2105, %r2106, %r2107, %r1657;
	// end inline asm
	ld.shared.u32 	%r2110, [_ZZ81fused_nn_conv2d_cast_fixed_point_multiply_add_cast_fixed_point_multiply_3_kernel0E15pad_data_shared+388];
	ld.shared.u32 	%r2111, [%r2141+3100];
	// begin inline asm
	dp4a.s32.s32 %r2109, %r2110, %r2111, %r1661;
	// end inline asm
	ld.shared.u32 	%r2114, [_ZZ81fused_nn_conv2d_cast_fixed_point_multiply_add_cast_fixed_point_multiply_3_kernel0E15pad_data_shared+396];
	ld.shared.u32 	%r2115, [%r2141+2076];
	// begin inline asm
	dp4a.s32.s32 %r2113, %r2114, %r2115, %r1665;
	// end inline asm
	ld.shared.u32 	%r2118, [_ZZ81fused_nn_conv2d_cast_fixed_point_multiply_add_cast_fixed_point_multiply_3_kernel0E15pad_data_shared+396];
	ld.shared.u32 	%r2119, [%r2141+3100];
	// begin inline asm
	dp4a.s32.s32 %r2117, %r2118, %r2119, %r1669;
	// end inline asm
	ld.shared.u32 	%r2122, [_ZZ81fused_nn_conv2d_cast_fixed_point_multiply_add_cast_fixed_point_multiply_3_kernel0E15pad_data_shared+404];
	ld.shared.u32 	%r2123, [%r2141+2076];
	// begin inline asm
	dp4a.s32.s32 %r2121, %r2122, %r2123, %r1673;
	// end inline asm
	ld.shared.u32 	%r2126, [_ZZ81fused_nn_conv2d_cast_fixed_point_multiply_add_cast_fixed_point_multiply_3_kernel0E15pad_data_shared+404];
	ld.shared.u32 	%r2127, [%r2141+3100];
	// begin inline asm
	dp4a.s32.s32 %r2125, %r2126, %r2127, %r1677;
	// end inline asm
	ld.shared.u32 	%r2130, [_ZZ81fused_nn_conv2d_cast_fixed_point_multiply_add_cast_fixed_point_multiply_3_kernel0E15pad_data_shared+412];
	ld.shared.u32 	%r2131, [%r2141+2076];
	// begin inline asm
	dp4a.s32.s32 %r2129, %r2130, %r2131, %r1681;
	// end inline asm
	ld.shared.u32 	%r2134, [_ZZ81fused_nn_conv2d_cast_fixed_point_multiply_add_cast_fixed_point_multiply_3_kernel0E15pad_data_shared+412];
	ld.shared.u32 	%r2135, [%r2141+3100];
	// begin inline asm
	dp4a.s32.s32 %r2133, %r2134, %r2135, %r1685;
	// end inline asm
	mov.u32 	%r2142, %ctaid.y;
	shl.b32 	%r2143, %r2142, 8;
	or.b32  	%r2144, %r2143, %r2138;
	mov.u32 	%r2145, %ctaid.z;
	mul.lo.s32 	%r2146, %r2145, 200704;
	mov.u32 	%r2147, %ctaid.x;
	mad.lo.s32 	%r2148, %r2142, 12544, %r2146;
	mad.lo.s32 	%r2149, %r2137, 196, %r2148;
	mad.lo.s32 	%r2150, %r2147, 28, %r2149;
	cvt.s64.s32 	%rd48, %r1689;
	mad.lo.s64 	%rd49, %rd48, 306361565970432, 1073741824;
	shr.u64 	%rd50, %rd49, 31;
	cvt.u32.u64 	%r2151, %rd50;
	mul.wide.u32 	%rd51, %r2144, 4;
	add.s64 	%rd52, %rd47, %rd51;
	ld.global.nc.u32 	%r2152, [%rd52];
	add.s32 	%r2153, %r2152, %r2151;
	cvt.s64.s32 	%rd53, %r2153;
	mad.lo.s64 	%rd54, %rd53, 2291238658, 1073741824;
	shr.u64 	%rd55, %rd54, 31;
	mul.wide.u32 	%rd56, %r2150, 4;
	add.s64 	%rd57, %rd46, %rd56;
	st.global.u32 	[%rd57], %rd55;
	cvt.s64.s32 	%rd58, %r1693;
	mad.lo.s64 	%rd59, %rd58, 306361565970432, 1073741824;
	shr.u64 	%rd60, %rd59, 31;
	cvt.u32.u64 	%r2154, %rd60;
	ld.global.nc.u32 	%r2155, [%rd52+512];
	add.s32 	%r2156, %r2155, %r2154;
	cvt.s64.s32 	%rd61, %r2156;
	mad.lo.s64 	%rd62, %rd61, 2291238658, 1073741824;
	shr.u64 	%rd63, %rd62, 31;
	st.global.u32 	[%rd57+25088], %rd63;
	cvt.s64.s32 	%rd64, %r1697;
	mad.lo.s64 	%rd65, %rd64, 306361565970432, 1073741824;
	shr.u64 	%rd66, %rd65, 31;
	cvt.u32.u64 	%r2157, %rd66;
	add.s32 	%r2158, %r2152, %r2157;
	cvt.s64.s32 	%rd67, %r2158;
	mad.lo.s64 	%rd68, %rd67, 2291238658, 1073741824;
	shr.u64 	%rd69, %rd68, 31;
	st.global.u32 	[%rd57+16], %rd69;
	cvt.s64.s32 	%rd70, %r1701;
	mad.lo.s64 	%rd71, %rd70, 306361565970432, 1073741824;
	shr.u64 	%rd72, %rd71, 31;
	cvt.u32.u64 	%r2159, %rd72;
	add.s32 	%r2160, %r2155, %r2159;
	cvt.s64.s32 	%rd73, %r2160;
	mad.lo.s64 	%rd74, %rd73, 2291238658, 1073741824;
	shr.u64 	%rd75, %rd74, 31;
	st.global.u32 	[%rd57+25104], %rd75;
	cvt.s64.s32 	%rd76, %r1705;
	mad.lo.s64 	%rd77, %rd76, 306361565970432, 1073741824;
	shr.u64 	%rd78, %rd77, 31;
	cvt.u32.u64 	%r2161, %rd78;
	add.s32 	%r2162, %r2152, %r2161;
	cvt.s64.s32 	%rd79, %r2162;
	mad.lo.s64 	%rd80, %rd79, 2291238658, 1073741824;
	shr.u64 	%rd81, %rd80, 31;
	st.global.u32 	[%rd57+32], %rd81;
	cvt.s64.s32 	%rd82, %r1709;
	mad.lo.s64 	%rd83, %rd82, 306361565970432, 1073741824;
	shr.u64 	%rd84, %rd83, 31;
	cvt.u32.u64 	%r2163, %rd84;
	add.s32 	%r2164, %r2155, %r2163;
	cvt.s64.s32 	%rd85, %r2164;
	mad.lo.s64 	%rd86, %rd85, 2291238658, 1073741824;
	shr.u64 	%rd87, %rd86, 31;
	st.global.u32 	[%rd57+25120], %rd87;
	cvt.s64.s32 	%rd88, %r1713;
	mad.lo.s64 	%rd89, %rd88, 306361565970432, 1073741824;
	shr.u64 	%rd90, %rd89, 31;
	cvt.u32.u64 	%r2165, %rd90;
	add.s32 	%r2166, %r2152, %r2165;
	cvt.s64.s32 	%rd91, %r2166;
	mad.lo.s64 	%rd92, %rd91, 2291238658, 1073741824;
	shr.u64 	%rd93, %rd92, 31;
	st.global.u32 	[%rd57+48], %rd93;
	cvt.s64.s32 	%rd94, %r1717;
	mad.lo.s64 	%rd95, %rd94, 306361565970432, 1073741824;
	shr.u64 	%rd96, %rd95, 31;
	cvt.u32.u64 	%r2167, %rd96;
	add.s32 	%r2168, %r2155, %r2167;
	cvt.s64.s32 	%rd97, %r2168;
	mad.lo.s64 	%rd98, %rd97, 2291238658, 1073741824;
	shr.u64 	%rd99, %rd98, 31;
	st.global.u32 	[%rd57+25136], %rd99;
	cvt.s64.s32 	%rd100, %r1721;
	mad.lo.s64 	%rd101, %rd100, 306361565970432, 1073741824;
	shr.u64 	%rd102, %rd101, 31;
	cvt.u32.u64 	%r2169, %rd102;
	add.s32 	%r2170, %r2152, %r2169;
	cvt.s64.s32 	%rd103, %r2170;
	mad.lo.s64 	%rd104, %rd103, 2291238658, 1073741824;
	shr.u64 	%rd105, %rd104, 31;
	st.global.u32 	[%rd57+64], %rd105;
	cvt.s64.s32 	%rd106, %r1725;
	mad.lo.s64 	%rd107, %rd106, 306361565970432, 1073741824;
	shr.u64 	%rd108, %rd107, 31;
	cvt.u32.u64 	%r2171, %rd108;
	add.s32 	%r2172, %r2155, %r2171;
	cvt.s64.s32 	%rd109, %r2172;
	mad.lo.s64 	%rd110, %rd109, 2291238658, 1073741824;
	shr.u64 	%rd111, %rd110, 31;
	st.global.u32 	[%rd57+25152], %rd111;
	cvt.s64.s32 	%rd112, %r1729;
	mad.lo.s64 	%rd113, %rd112, 306361565970432, 1073741824;
	shr.u64 	%rd114, %rd113, 31;
	cvt.u32.u64 	%r2173, %rd114;
	add.s32 	%r2174, %r2152, %r2173;
	cvt.s64.s32 	%rd115, %r2174;
	mad.lo.s64 	%rd116, %rd115, 2291238658, 1073741824;
	shr.u64 	%rd117, %rd116, 31;
	st.global.u32 	[%rd57+80], %rd117;
	cvt.s64.s32 	%rd118, %r1733;
	mad.lo.s64 	%rd119, %rd118, 306361565970432, 1073741824;
	shr.u64 	%rd120, %rd119, 31;
	cvt.u32.u64 	%r2175, %rd120;
	add.s32 	%r2176, %r2155, %r2175;
	cvt.s64.s32 	%rd121, %r2176;
	mad.lo.s64 	%rd122, %rd121, 2291238658, 1073741824;
	shr.u64 	%rd123, %rd122, 31;
	st.global.u32 	[%rd57+25168], %rd123;
	cvt.s64.s32 	%rd124, %r1737;
	mad.lo.s64 	%rd125, %rd124, 306361565970432, 1073741824;
	shr.u64 	%rd126, %rd125, 31;
	cvt.u32.u64 	%r2177, %rd126;
	add.s32 	%r2178, %r2152, %r2177;
	cvt.s64.s32 	%rd127, %r2178;
	mad.lo.s64 	%rd128, %rd127, 2291238658, 1073741824;
	shr.u64 	%rd129, %rd128, 31;
	st.global.u32 	[%rd57+96], %rd129;
	cvt.s64.s32 	%rd130, %r1741;
	mad.lo.s64 	%rd131, %rd130, 306361565970432, 1073741824;
	shr.u64 	%rd132, %rd131, 31;
	cvt.u32.u64 	%r2179, %rd132;
	add.s32 	%r2180, %r2155, %r2179;
	cvt.s64.s32 	%rd133, %r2180;
	mad.lo.s64 	%rd134, %rd133, 2291238658, 1073741824;
	shr.u64 	%rd135, %rd134, 31;
	st.global.u32 	[%rd57+25184], %rd135;
	cvt.s64.s32 	%rd136, %r1745;
	mad.lo.s64 	%rd137, %rd136, 306361565970432, 1073741824;
	shr.u64 	%rd138, %rd137, 31;
	cvt.u32.u64 	%r2181, %rd138;
	ld.global.nc.u32 	%r2182, [%rd52+4];
	add.s32 	%r2183, %r2182, %r2181;
	cvt.s64.s32 	%rd139, %r2183;
	mad.lo.s64 	%rd140, %rd139, 2291238658, 1073741824;
	shr.u64 	%rd141, %rd140, 31;
	st.global.u32 	[%rd57+4], %rd141;
	cvt.s64.s32 	%rd142, %r1749;
	mad.lo.s64 	%rd143, %rd142, 306361565970432, 1073741824;
	shr.u64 	%rd144, %rd143, 31;
	cvt.u32.u64 	%r2184, %rd144;
	ld.global.nc.u32 	%r2185, [%rd52+516];
	add.s32 	%r2186, %r2185, %r2184;
	cvt.s64.s32 	%rd145, %r2186;
	mad.lo.s64 	%rd146, %rd145, 2291238658, 1073741824;
	shr.u64 	%rd147, %rd146, 31;
	st.global.u32 	[%rd57+25092], %rd147;
	cvt.s64.s32 	%rd148, %r1753;
	mad.lo.s64 	%rd149, %rd148, 306361565970432, 1073741824;
	shr.u64 	%rd150, %rd149, 31;
	cvt.u32.u64 	%r2187, %rd150;
	add.s32 	%r2188, %r2182, %r2187;
	cvt.s64.s32 	%rd151, %r2188;
	mad.lo.s64 	%rd152, %rd151, 2291238658, 1073741824;
	shr.u64 	%rd153, %rd152, 31;
	st.global.u32 	[%rd57+20], %rd153;
	cvt.s64.s32 	%rd154, %r1757;
	mad.lo.s64 	%rd155, %rd154, 306361565970432, 1073741824;
	shr.u64 	%rd156, %rd155, 31;
	cvt.u32.u64 	%r2189, %rd156;
	add.s32 	%r2190, %r2185, %r2189;
	cvt.s64.s32 	%rd157, %r2190;
	mad.lo.s64 	%rd158, %rd157, 2291238658, 1073741824;
	shr.u64 	%rd159, %rd158, 31;
	st.global.u32 	[%rd57+25108], %rd159;
	cvt.s64.s32 	%rd160, %r1761;
	mad.lo.s64 	%rd161, %rd160, 306361565970432, 1073741824;
	shr.u64 	%rd162, %rd161, 31;
	cvt.u32.u64 	%r2191, %rd162;
	add.s32 	%r2192, %r2182, %r2191;
	cvt.s64.s32 	%rd163, %r2192;
	mad.lo.s64 	%rd164, %rd163, 2291238658, 1073741824;
	shr.u64 	%rd165, %rd164, 31;
	st.global.u32 	[%rd57+36], %rd165;
	cvt.s64.s32 	%rd166, %r1765;
	mad.lo.s64 	%rd167, %rd166, 306361565970432, 1073741824;
	shr.u64 	%rd168, %rd167, 31;
	cvt.u32.u64 	%r2193, %rd168;
	add.s32 	%r2194, %r2185, %r2193;
	cvt.s64.s32 	%rd169, %r2194;
	mad.lo.s64 	%rd170, %rd169, 2291238658, 1073741824;
	shr.u64 	%rd171, %rd170, 31;
	st.global.u32 	[%rd57+25124], %rd171;
	cvt.s64.s32 	%rd172, %r1769;
	mad.lo.s64 	%rd173, %rd172, 306361565970432, 1073741824;
	shr.u64 	%rd174, %rd173, 31;
	cvt.u32.u64 	%r2195, %rd174;
	add.s32 	%r2196, %r2182, %r2195;
	cvt.s64.s32 	%rd175, %r2196;
	mad.lo.s64 	%rd176, %rd175, 2291238658, 1073741824;
	shr.u64 	%rd177, %rd176, 31;
	st.global.u32 	[%rd57+52], %rd177;
	cvt.s64.s32 	%rd178, %r1773;
	mad.lo.s64 	%rd179, %rd178, 306361565970432, 1073741824;
	shr.u64 	%rd180, %rd179, 31;
	cvt.u32.u64 	%r2197, %rd180;
	add.s32 	%r2198, %r2185, %r2197;
	cvt.s64.s32 	%rd181, %r2198;
	mad.lo.s64 	%rd182, %rd181, 2291238658, 1073741824;
	shr.u64 	%rd183, %rd182, 31;
	st.global.u32 	[%rd57+25140], %rd183;
	cvt.s64.s32 	%rd184, %r1777;
	mad.lo.s64 	%rd185, %rd184, 306361565970432, 1073741824;
	shr.u64 	%rd186, %rd185, 31;
	cvt.u32.u64 	%r2199, %rd186;
	add.s32 	%r2200, %r2182, %r2199;
	cvt.s64.s32 	%rd187, %r2200;
	mad.lo.s64 	%rd188, %rd187, 2291238658, 1073741824;
	shr.u64 	%rd189, %rd188, 31;
	st.global.u32 	[%rd57+68], %rd189;
	cvt.s64.s32 	%rd190, %r1781;
	mad.lo.s64 	%rd191, %rd190, 306361565970432, 1073741824;
	shr.u64 	%rd192, %rd191, 31;
	cvt.u32.u64 	%r2201, %rd192;
	add.s32 	%r2202, %r2185, %r2201;
	cvt.s64.s32 	%rd193, %r2202;
	mad.lo.s64 	%rd194, %rd193, 2291238658, 1073741824;
	shr.u64 	%rd195, %rd194, 31;
	st.global.u32 	[%rd57+25156], %rd195;
	cvt.s64.s32 	%rd196, %r1785;
	mad.lo.s64 	%rd197, %rd196, 306361565970432, 1073741824;
	shr.u64 	%rd198, %rd197, 31;
	cvt.u32.u64 	%r2203, %rd198;
	add.s32 	%r2204, %r2182, %r2203;
	cvt.s64.s32 	%rd199, %r2204;
	mad.lo.s64 	%rd200, %rd199, 2291238658, 1073741824;
	shr.u64 	%rd201, %rd200, 31;
	st.global.u32 	[%rd57+84], %rd201;
	cvt.s64.s32 	%rd202, %r1789;
	mad.lo.s64 	%rd203, %rd202, 306361565970432, 1073741824;
	shr.u64 	%rd204, %rd203, 31;
	cvt.u32.u64 	%r2205, %rd204;
	add.s32 	%r2206, %r2185, %r2205;
	cvt.s64.s32 	%rd205, %r2206;
	mad.lo.s64 	%rd206, %rd205, 2291238658, 1073741824;
	shr.u64 	%rd207, %rd206, 31;
	st.global.u32 	[%rd57+25172], %rd207;
	cvt.s64.s32 	%rd208, %r1793;
	mad.lo.s64 	%rd209, %rd208, 306361565970432, 1073741824;
	shr.u64 	%rd210, %rd209, 31;
	cvt.u32.u64 	%r2207, %rd210;
	add.s32 	%r2208, %r2182, %r2207;
	cvt.s64.s32 	%rd211, %r2208;
	mad.lo.s64 	%rd212, %rd211, 2291238658, 1073741824;
	shr.u64 	%rd213, %rd212, 31;
	st.global.u32 	[%rd57+100], %rd213;
	cvt.s64.s32 	%rd214, %r1797;
	mad.lo.s64 	%rd215, %rd214, 306361565970432, 1073741824;
	shr.u64 	%rd216, %rd215, 31;
	cvt.u32.u64 	%r2209, %rd216;
	add.s32 	%r2210, %r2185, %r2209;
	cvt.s64.s32 	%rd217, %r2210;
	mad.lo.s64 	%rd218, %rd217, 2291238658, 1073741824;
	shr.u64 	%rd219, %rd218, 31;
	st.global.u32 	[%rd57+25188], %rd219;
	cvt.s64.s32 	%rd220, %r1801;
	mad.lo.s64 	%rd221, %rd220, 306361565970432, 1073741824;
	shr.u64 	%rd222, %rd221, 31;
	cvt.u32.u64 	%r2211, %rd222;
	ld.global.nc.u32 	%r2212, [%rd52+8];
	add.s32 	%r2213, %r2212, %r2211;
	cvt.s64.s32 	%rd223, %r2213;
	mad.lo.s64 	%rd224, %rd223, 2291238658, 1073741824;
	shr.u64 	%rd225, %rd224, 31;
	st.global.u32 	[%rd57+8], %rd225;
	cvt.s64.s32 	%rd226, %r1805;
	mad.lo.s64 	%rd227, %rd226, 306361565970432, 1073741824;
	shr.u64 	%rd228, %rd227, 31;
	cvt.u32.u64 	%r2214, %rd228;
	ld.global.nc.u32 	%r2215, [%rd52+520];
	add.s32 	%r2216, %r2215, %r2214;
	cvt.s64.s32 	%rd229, %r2216;
	mad.lo.s64 	%rd230, %rd229, 2291238658, 1073741824;
	shr.u64 	%rd231, %rd230, 31;
	st.global.u32 	[%rd57+25096], %rd231;
	cvt.s64.s32 	%rd232, %r1809;
	mad.lo.s64 	%rd233, %rd232, 306361565970432, 1073741824;
	shr.u64 	%rd234, %rd233, 31;
	cvt.u32.u64 	%r2217, %rd234;
	add.s32 	%r2218, %r2212, %r2217;
	cvt.s64.s32 	%rd235, %r2218;
	mad.lo.s64 	%rd236, %rd235, 2291238658, 1073741824;
	shr.u64 	%rd237, %rd236, 31;
	st.global.u32 	[%rd57+24], %rd237;
	cvt.s64.s32 	%rd238, %r1813;
	mad.lo.s64 	%rd239, %rd238, 306361565970432, 1073741824;
	shr.u64 	%rd240, %rd239, 31;
	cvt.u32.u64 	%r2219, %rd240;
	add.s32 	%r2220, %r2215, %r2219;
	cvt.s64.s32 	%rd241, %r2220;
	mad.lo.s64 	%rd242, %rd241, 2291238658, 1073741824;
	shr.u64 	%rd243, %rd242, 31;
	st.global.u32 	[%rd57+25112], %rd243;
	cvt.s64.s32 	%rd244, %r1817;
	mad.lo.s64 	%rd245, %rd244, 306361565970432, 1073741824;
	shr.u64 	%rd246, %rd245, 31;
	cvt.u32.u64 	%r2221, %rd246;
	add.s32 	%r2222, %r2212, %r2221;
	cvt.s64.s32 	%rd247, %r2222;
	mad.lo.s64 	%rd248, %rd247, 2291238658, 1073741824;
	shr.u64 	%rd249, %rd248, 31;
	st.global.u32 	[%rd57+40], %rd249;
	cvt.s64.s32 	%rd250, %r1821;
	mad.lo.s64 	%rd251, %rd250, 306361565970432, 1073741824;
	shr.u64 	%rd252, %rd251, 31;
	cvt.u32.u64 	%r2223, %rd252;
	add.s32 	%r2224, %r2215, %r2223;
	cvt.s64.s32 	%rd253, %r2224;
	mad.lo.s64 	%rd254, %rd253, 2291238658, 1073741824;
	shr.u64 	%rd255, %rd254, 31;
	st.global.u32 	[%rd57+25128], %rd255;
	cvt.s64.s32 	%rd256, %r1825;
	mad.lo.s64 	%rd257, %rd256, 306361565970432, 1073741824;
	shr.u64 	%rd258, %rd257, 31;
	cvt.u32.u64 	%r2225, %rd258;
	add.s32 	%r2226, %r2212, %r2225;
	cvt.s64.s32 	%rd259, %r2226;
	mad.lo.s64 	%rd260, %rd259, 2291238658, 1073741824;
	shr.u64 	%rd261, %rd260, 31;
	st.global.u32 	[%rd57+56], %rd261;
	cvt.s64.s32 	%rd262, %r1829;
	mad.lo.s64 	%rd263, %rd262, 306361565970432, 1073741824;
	shr.u64 	%rd264, %rd263, 31;
	cvt.u32.u64 	%r2227, %rd264;
	add.s32 	%r2228, %r2215, %r2227;
	cvt.s64.s32 	%rd265, %r2228;
	mad.lo.s64 	%rd266, %rd265, 2291238658, 1073741824;
	shr.u64 	%rd267, %rd266, 31;
	st.global.u32 	[%rd57+25144], %rd267;
	cvt.s64.s32 	%rd268, %r1833;
	mad.lo.s64 	%rd269, %rd268, 306361565970432, 1073741824;
	shr.u64 	%rd270, %rd269, 31;
	cvt.u32.u64 	%r2229, %rd270;
	add.s32 	%r2230, %r2212, %r2229;
	cvt.s64.s32 	%rd271, %r2230;
	mad.lo.s64 	%rd272, %rd271, 2291238658, 1073741824;
	shr.u64 	%rd273, %rd272, 31;
	st.global.u32 	[%rd57+72], %rd273;
	cvt.s64.s32 	%rd274, %r1837;
	mad.lo.s64 	%rd275, %rd274, 306361565970432, 1073741824;
	shr.u64 	%rd276, %rd275, 31;
	cvt.u32.u64 	%r2231, %rd276;
	add.s32 	%r2232, %r2215, %r2231;
	cvt.s64.s32 	%rd277, %r2232;
	mad.lo.s64 	%rd278, %rd277, 2291238658, 1073741824;
	shr.u64 	%rd279, %rd278, 31;
	st.global.u32 	[%rd57+25160], %rd279;
	cvt.s64.s32 	%rd280, %r1841;
	mad.lo.s64 	%rd281, %rd280, 306361565970432, 1073741824;
	shr.u64 	%rd282, %rd281, 31;
	cvt.u32.u64 	%r2233, %rd282;
	add.s32 	%r2234, %r2212, %r2233;
	cvt.s64.s32 	%rd283, %r2234;
	mad.lo.s64 	%rd284, %rd283, 2291238658, 1073741824;
	shr.u64 	%rd285, %rd284, 31;
	st.global.u32 	[%rd57+88], %rd285;
	cvt.s64.s32 	%rd286, %r1845;
	mad.lo.s64 	%rd287, %rd286, 306361565970432, 1073741824;
	shr.u64 	%rd288, %rd287, 31;
	cvt.u32.u64 	%r2235, %rd288;
	add.s32 	%r2236, %r2215, %r2235;
	cvt.s64.s32 	%rd289, %r2236;
	mad.lo.s64 	%rd290, %rd289, 2291238658, 1073741824;
	shr.u64 	%rd291, %rd290, 31;
	st.global.u32 	[%rd57+25176], %rd291;
	cvt.s64.s32 	%rd292, %r1849;
	mad.lo.s64 	%rd293, %rd292, 306361565970432, 1073741824;
	shr.u64 	%rd294, %rd293, 31;
	cvt.u32.u64 	%r2237, %rd294;
	add.s32 	%r2238, %r2212, %r2237;
	cvt.s64.s32 	%rd295, %r2238;
	mad.lo.s64 	%rd296, %rd295, 2291238658, 1073741824;
	shr.u64 	%rd297, %rd296, 31;
	st.global.u32 	[%rd57+104], %rd297;
	cvt.s64.s32 	%rd298, %r1853;
	mad.lo.s64 	%rd299, %rd298, 306361565970432, 1073741824;
	shr.u64 	%rd300, %rd299, 31;
	cvt.u32.u64 	%r2239, %rd300;
	add.s32 	%r2240, %r2215, %r2239;
	cvt.s64.s32 	%rd301, %r2240;
	mad.lo.s64 	%rd302, %rd301, 2291238658, 1073741824;
	shr.u64 	%rd303, %rd302, 31;
	st.global.u32 	[%rd57+25192], %rd303;
	cvt.s64.s32 	%rd304, %r1857;
	mad.lo.s64 	%rd305, %rd304, 306361565970432, 1073741824;
	shr.u64 	%rd306, %rd305, 31;
	cvt.u32.u64 	%r2241, %rd306;
	ld.global.nc.u32 	%r2242, [%rd52+12];
	add.s32 	%r2243, %r2242, %r2241;
	cvt.s64.s32 	%rd307, %r2243;
	mad.lo.s64 	%rd308, %rd307, 2291238658, 1073741824;
	shr.u64 	%rd309, %rd308, 31;
	st.global.u32 	[%rd57+12], %rd309;
	cvt.s64.s32 	%rd310, %r1861;
	mad.lo.s64 	%rd311, %rd310, 306361565970432, 1073741824;
	shr.u64 	%rd312, %rd311, 31;
	cvt.u32.u64 	%r2244, %rd312;
	ld.global.nc.u32 	%r2245, [%rd52+524];
	add.s32 	%r2246, %r2245, %r2244;
	cvt.s64.s32 	%rd313, %r2246;
	mad.lo.s64 	%rd314, %rd313, 2291238658, 1073741824;
	shr.u64 	%rd315, %rd314, 31;
	st.global.u32 	[%rd57+25100], %rd315;
	cvt.s64.s32 	%rd316, %r1865;
	mad.lo.s64 	%rd317, %rd316, 306361565970432, 1073741824;
	shr.u64 	%rd318, %rd317, 31;
	cvt.u32.u64 	%r2247, %rd318;
	add.s32 	%r2248, %r2242, %r2247;
	cvt.s64.s32 	%rd319, %r2248;
	mad.lo.s64 	%rd320, %rd319, 2291238658, 1073741824;
	shr.u64 	%rd321, %rd320, 31;
	st.global.u32 	[%rd57+28], %rd321;
	cvt.s64.s32 	%rd322, %r1869;
	mad.lo.s64 	%rd323, %rd322, 306361565970432, 1073741824;
	shr.u64 	%rd324, %rd323, 31;
	cvt.u32.u64 	%r2249, %rd324;
	add.s32 	%r2250, %r2245, %r2249;
	cvt.s64.s32 	%rd325, %r2250;
	mad.lo.s64 	%rd326, %rd325, 2291238658, 1073741824;
	shr.u64 	%rd327, %rd326, 31;
	st.global.u32 	[%rd57+25116], %rd327;
	cvt.s64.s32 	%rd328, %r1873;
	mad.lo.s64 	%rd329, %rd328, 306361565970432, 1073741824;
	shr.u64 	%rd330, %rd329, 31;
	cvt.u32.u64 	%r2251, %rd330;
	add.s32 	%r2252, %r2242, %r2251;
	cvt.s64.s32 	%rd331, %r2252;
	mad.lo.s64 	%rd332, %rd331, 2291238658, 1073741824;
	shr.u64 	%rd333, %rd332, 31;
	st.global.u32 	[%rd57+44], %rd333;
	cvt.s64.s32 	%rd334, %r1877;
	mad.lo.s64 	%rd335, %rd334, 306361565970432, 1073741824;
	shr.u64 	%rd336, %rd335, 31;
	cvt.u32.u64 	%r2253, %rd336;
	add.s32 	%r2254, %r2245, %r2253;
	cvt.s64.s32 	%rd337, %r2254;
	mad.lo.s64 	%rd338, %rd337, 2291238658, 1073741824;
	shr.u64 	%rd339, %rd338, 31;
	st.global.u32 	[%rd57+25132], %rd339;
	cvt.s64.s32 	%rd340, %r1881;
	mad.lo.s64 	%rd341, %rd340, 306361565970432, 1073741824;
	shr.u64 	%rd342, %rd341, 31;
	cvt.u32.u64 	%r2255, %rd342;
	add.s32 	%r2256, %r2242, %r2255;
	cvt.s64.s32 	%rd343, %r2256;
	mad.lo.s64 	%rd344, %rd343, 2291238658, 1073741824;
	shr.u64 	%rd345, %rd344, 31;
	st.global.u32 	[%rd57+60], %rd345;
	cvt.s64.s32 	%rd346, %r1885;
	mad.lo.s64 	%rd347, %rd346, 306361565970432, 1073741824;
	shr.u64 	%rd348, %rd347, 31;
	cvt.u32.u64 	%r2257, %rd348;
	add.s32 	%r2258, %r2245, %r2257;
	cvt.s64.s32 	%rd349, %r2258;
	mad.lo.s64 	%rd350, %rd349, 2291238658, 1073741824;
	shr.u64 	%rd351, %rd350, 31;
	st.global.u32 	[%rd57+25148], %rd351;
	cvt.s64.s32 	%rd352, %r1889;
	mad.lo.s64 	%rd353, %rd352, 306361565970432, 1073741824;
	shr.u64 	%rd354, %rd353, 31;
	cvt.u32.u64 	%r2259, %rd354;
	add.s32 	%r2260, %r2242, %r2259;
	cvt.s64.s32 	%rd355, %r2260;
	mad.lo.s64 	%rd356, %rd355, 2291238658, 1073741824;
	shr.u64 	%rd357, %rd356, 31;
	st.global.u32 	[%rd57+76], %rd357;
	cvt.s64.s32 	%rd358, %r1893;
	mad.lo.s64 	%rd359, %rd358, 306361565970432, 1073741824;
	shr.u64 	%rd360, %rd359, 31;
	cvt.u32.u64 	%r2261, %rd360;
	add.s32 	%r2262, %r2245, %r2261;
	cvt.s64.s32 	%rd361, %r2262;
	mad.lo.s64 	%rd362, %rd361, 2291238658, 1073741824;
	shr.u64 	%rd363, %rd362, 31;
	st.global.u32 	[%rd57+25164], %rd363;
	cvt.s64.s32 	%rd364, %r1897;
	mad.lo.s64 	%rd365, %rd364, 306361565970432, 1073741824;
	shr.u64 	%rd366, %rd365, 31;
	cvt.u32.u64 	%r2263, %rd366;
	add.s32 	%r2264, %r2242, %r2263;
	cvt.s64.s32 	%rd367, %r2264;
	mad.lo.s64 	%rd368, %rd367, 2291238658, 1073741824;
	shr.u64 	%rd369, %rd368, 31;
	st.global.u32 	[%rd57+92], %rd369;
	cvt.s64.s32 	%rd370, %r1901;
	mad.lo.s64 	%rd371, %rd370, 306361565970432, 1073741824;
	shr.u64 	%rd372, %rd371, 31;
	cvt.u32.u64 	%r2265, %rd372;
	add.s32 	%r2266, %r2245, %r2265;
	cvt.s64.s32 	%rd373, %r2266;
	mad.lo.s64 	%rd374, %rd373, 2291238658, 1073741824;
	shr.u64 	%rd375, %rd374, 31;
	st.global.u32 	[%rd57+25180], %rd375;
	cvt.s64.s32 	%rd376, %r1905;
	mad.lo.s64 	%rd377, %rd376, 306361565970432, 1073741824;
	shr.u64 	%rd378, %rd377, 31;
	cvt.u32.u64 	%r2267, %rd378;
	add.s32 	%r2268, %r2242, %r2267;
	cvt.s64.s32 	%rd379, %r2268;
	mad.lo.s64 	%rd380, %rd379, 2291238658, 1073741824;
	shr.u64 	%rd381, %rd380, 31;
	st.global.u32 	[%rd57+108], %rd381;
	cvt.s64.s32 	%rd382, %r1909;
	mad.lo.s64 	%rd383, %rd382, 306361565970432, 1073741824;
	shr.u64 	%rd384, %rd383, 31;
	cvt.u32.u64 	%r2269, %rd384;
	add.s32 	%r2270, %r2245, %r2269;
	cvt.s64.s32 	%rd385, %r2270;
	mad.lo.s64 	%rd386, %rd385, 2291238658, 1073741824;
	shr.u64 	%rd387, %rd386, 31;
	st.global.u32 	[%rd57+25196], %rd387;
	cvt.s64.s32 	%rd388, %r1913;
	mad.lo.s64 	%rd389, %rd388, 306361565970432, 1073741824;
	shr.u64 	%rd390, %rd389, 31;
	cvt.u32.u64 	%r2271, %rd390;
	add.s32 	%r2272, %r2152, %r2271;
	cvt.s64.s32 	%rd391, %r2272;
	mad.lo.s64 	%rd392, %rd391, 2291238658, 1073741824;
	shr.u64 	%rd393, %rd392, 31;
	st.global.u32 	[%rd57+401408], %rd393;
	cvt.s64.s32 	%rd394, %r1917;
	mad.lo.s64 	%rd395, %rd394, 306361565970432, 1073741824;
	shr.u64 	%rd396, %rd395, 31;
	cvt.u32.u64 	%r2273, %rd396;
	add.s32 	%r2274, %r2155, %r2273;
	cvt.s64.s32 	%rd397, %r2274;
	mad.lo.s64 	%rd398, %rd397, 2291238658, 1073741824;
	shr.u64 	%rd399, %rd398, 31;
	st.global.u32 	[%rd57+426496], %rd399;
	cvt.s64.s32 	%rd400, %r1921;
	mad.lo.s64 	%rd401, %rd400, 306361565970432, 1073741824;
	shr.u64 	%rd402, %rd401, 31;
	cvt.u32.u64 	%r2275, %rd402;
	add.s32 	%r2276, %r2152, %r2275;
	cvt.s64.s32 	%rd403, %r2276;
	mad.lo.s64 	%rd404, %rd403, 2291238658, 1073741824;
	shr.u64 	%rd405, %rd404, 31;
	st.global.u32 	[%rd57+401424], %rd405;
	cvt.s64.s32 	%rd406, %r1925;
	mad.lo.s64 	%rd407, %rd406, 306361565970432, 1073741824;
	shr.u64 	%rd408, %rd407, 31;
	cvt.u32.u64 	%r2277, %rd408;
	add.s32 	%r2278, %r2155, %r2277;
	cvt.s64.s32 	%rd409, %r2278;
	mad.lo.s64 	%rd410, %rd409, 2291238658, 1073741824;
	shr.u64 	%rd411, %rd410, 31;
	st.global.u32 	[%rd57+426512], %rd411;
	cvt.s64.s32 	%rd412, %r1929;
	mad.lo.s64 	%rd413, %rd412, 306361565970432, 1073741824;
	shr.u64 	%rd414, %rd413, 31;
	cvt.u32.u64 	%r2279, %rd414;
	add.s32 	%r2280, %r2152, %r2279;
	cvt.s64.s32 	%rd415, %r2280;
	mad.lo.s64 	%rd416, %rd415, 2291238658, 1073741824;
	shr.u64 	%rd417, %rd416, 31;
	st.global.u32 	[%rd57+401440], %rd417;
	cvt.s64.s32 	%rd418, %r1933;
	mad.lo.s64 	%rd419, %rd418, 306361565970432, 1073741824;
	shr.u64 	%rd420, %rd419, 31;
	cvt.u32.u64 	%r2281, %rd420;
	add.s32 	%r2282, %r2155, %r2281;
	cvt.s64.s32 	%rd421, %r2282;
	mad.lo.s64 	%rd422, %rd421, 2291238658, 1073741824;
	shr.u64 	%rd423, %rd422, 31;
	st.global.u32 	[%rd57+426528], %rd423;
	cvt.s64.s32 	%rd424, %r1937;
	mad.lo.s64 	%rd425, %rd424, 306361565970432, 1073741824;
	shr.u64 	%rd426, %rd425, 31;
	cvt.u32.u64 	%r2283, %rd426;
	add.s32 	%r2284, %r2152, %r2283;
	cvt.s64.s32 	%rd427, %r2284;
	mad.lo.s64 	%rd428, %rd427, 2291238658, 1073741824;
	shr.u64 	%rd429, %rd428, 31;
	st.global.u32 	[%rd57+401456], %rd429;
	cvt.s64.s32 	%rd430, %r1941;
	mad.lo.s64 	%rd431, %rd430, 306361565970432, 1073741824;
	shr.u64 	%rd432, %rd431, 31;
	cvt.u32.u64 	%r2285, %rd432;
	add.s32 	%r2286, %r2155, %r2285;
	cvt.s64.s32 	%rd433, %r2286;
	mad.lo.s64 	%rd434, %rd433, 2291238658, 1073741824;
	shr.u64 	%rd435, %rd434, 31;
	st.global.u32 	[%rd57+426544], %rd435;
	cvt.s64.s32 	%rd436, %r1945;
	mad.lo.s64 	%rd437, %rd436, 306361565970432, 1073741824;
	shr.u64 	%rd438, %rd437, 31;
	cvt.u32.u64 	%r2287, %rd438;
	add.s32 	%r2288, %r2152, %r2287;
	cvt.s64.s32 	%rd439, %r2288;
	mad.lo.s64 	%rd440, %rd439, 2291238658, 1073741824;
	shr.u64 	%rd441, %rd440, 31;
	st.global.u32 	[%rd57+401472], %rd441;
	cvt.s64.s32 	%rd442, %r1949;
	mad.lo.s64 	%rd443, %rd442, 306361565970432, 1073741824;
	shr.u64 	%rd444, %rd443, 31;
	cvt.u32.u64 	%r2289, %rd444;
	add.s32 	%r2290, %r2155, %r2289;
	cvt.s64.s32 	%rd445, %r2290;
	mad.lo.s64 	%rd446, %rd445, 2291238658, 1073741824;
	shr.u64 	%rd447, %rd446, 31;
	st.global.u32 	[%rd57+426560], %rd447;
	cvt.s64.s32 	%rd448, %r1953;
	mad.lo.s64 	%rd449, %rd448, 306361565970432, 1073741824;
	shr.u64 	%rd450, %rd449, 31;
	cvt.u32.u64 	%r2291, %rd450;
	add.s32 	%r2292, %r2152, %r2291;
	cvt.s64.s32 	%rd451, %r2292;
	mad.lo.s64 	%rd452, %rd451, 2291238658, 1073741824;
	shr.u64 	%rd453, %rd452, 31;
	st.global.u32 	[%rd57+401488], %rd453;
	cvt.s64.s32 	%rd454, %r1957;
	mad.lo.s64 	%rd455, %rd454, 306361565970432, 1073741824;
	shr.u64 	%rd456, %rd455, 31;
	cvt.u32.u64 	%r2293, %rd456;
	add.s32 	%r2294, %r2155, %r2293;
	cvt.s64.s32 	%rd457, %r2294;
	mad.lo.s64 	%rd458, %rd457, 2291238658, 1073741824;
	shr.u64 	%rd459, %rd458, 31;
	st.global.u32 	[%rd57+426576], %rd459;
	cvt.s64.s32 	%rd460, %r1961;
	mad.lo.s64 	%rd461, %rd460, 306361565970432, 1073741824;
	shr.u64 	%rd462, %rd461, 31;
	cvt.u32.u64 	%r2295, %rd462;
	add.s32 	%r2296, %r2152, %r2295;
	cvt.s64.s32 	%rd463, %r2296;
	mad.lo.s64 	%rd464, %rd463, 2291238658, 1073741824;
	shr.u64 	%rd465, %rd464, 31;
	st.global.u32 	[%rd57+401504], %rd465;
	cvt.s64.s32 	%rd466, %r1965;
	mad.lo.s64 	%rd467, %rd466, 306361565970432, 1073741824;
	shr.u64 	%rd468, %rd467, 31;
	cvt.u32.u64 	%r2297, %rd468;
	add.s32 	%r2298, %r2155, %r2297;
	cvt.s64.s32 	%rd469, %r2298;
	mad.lo.s64 	%rd470, %rd469, 2291238658, 1073741824;
	shr.u64 	%rd471, %rd470, 31;
	st.global.u32 	[%rd57+426592], %rd471;
	cvt.s64.s32 	%rd472, %r1969;
	mad.lo.s64 	%rd473, %rd472, 306361565970432, 1073741824;
	shr.u64 	%rd474, %rd473, 31;
	cvt.u32.u64 	%r2299, %rd474;
	add.s32 	%r2300, %r2182, %r2299;
	cvt.s64.s32 	%rd475, %r2300;
	mad.lo.s64 	%rd476, %rd475, 2291238658, 1073741824;
	shr.u64 	%rd477, %rd476, 31;
	st.global.u32 	[%rd57+401412], %rd477;
	cvt.s64.s32 	%rd478, %r1973;
	mad.lo.s64 	%rd479, %rd478, 306361565970432, 1073741824;
	shr.u64 	%rd480, %rd479, 31;
	cvt.u32.u64 	%r2301, %rd480;
	add.s32 	%r2302, %r2185, %r2301;
	cvt.s64.s32 	%rd481, %r2302;
	mad.lo.s64 	%rd482, %rd481, 2291238658, 1073741824;
	shr.u64 	%rd483, %rd482, 31;
	st.global.u32 	[%rd57+426500], %rd483;
	cvt.s64.s32 	%rd484, %r1977;
	mad.lo.s64 	%rd485, %rd484, 306361565970432, 1073741824;
	shr.u64 	%rd486, %rd485, 31;
	cvt.u32.u64 	%r2303, %rd486;
	add.s32 	%r2304, %r2182, %r2303;
	cvt.s64.s32 	%rd487, %r2304;
	mad.lo.s64 	%rd488, %rd487, 2291238658, 1073741824;
	shr.u64 	%rd489, %rd488, 31;
	st.global.u32 	[%rd57+401428], %rd489;
	cvt.s64.s32 	%rd490, %r1981;
	mad.lo.s64 	%rd491, %rd490, 306361565970432, 1073741824;
	shr.u64 	%rd492, %rd491, 31;
	cvt.u32.u64 	%r2305, %rd492;
	add.s32 	%r2306, %r2185, %r2305;
	cvt.s64.s32 	%rd493, %r2306;
	mad.lo.s64 	%rd494, %rd493, 2291238658, 1073741824;
	shr.u64 	%rd495, %rd494, 31;
	st.global.u32 	[%rd57+426516], %rd495;
	cvt.s64.s32 	%rd496, %r1985;
	mad.lo.s64 	%rd497, %rd496, 306361565970432, 1073741824;
	shr.u64 	%rd498, %rd497, 31;
	cvt.u32.u64 	%r2307, %rd498;
	add.s32 	%r2308, %r2182, %r2307;
	cvt.s64.s32 	%rd499, %r2308;
	mad.lo.s64 	%rd500, %rd499, 2291238658, 1073741824;
	shr.u64 	%rd501, %rd500, 31;
	st.global.u32 	[%rd57+401444], %rd501;
	cvt.s64.s32 	%rd502, %r1989;
	mad.lo.s64 	%rd503, %rd502, 306361565970432, 1073741824;
	shr.u64 	%rd504, %rd503, 31;
	cvt.u32.u64 	%r2309, %rd504;
	add.s32 	%r2310, %r2185, %r2309;
	cvt.s64.s32 	%rd505, %r2310;
	mad.lo.s64 	%rd506, %rd505, 2291238658, 1073741824;
	shr.u64 	%rd507, %rd506, 31;
	st.global.u32 	[%rd57+426532], %rd507;
	cvt.s64.s32 	%rd508, %r1993;
	mad.lo.s64 	%rd509, %rd508, 306361565970432, 1073741824;
	shr.u64 	%rd510, %rd509, 31;
	cvt.u32.u64 	%r2311, %rd510;
	add.s32 	%r2312, %r2182, %r2311;
	cvt.s64.s32 	%rd511, %r2312;
	mad.lo.s64 	%rd512, %rd511, 2291238658, 1073741824;
	shr.u64 	%rd513, %rd512, 31;
	st.global.u32 	[%rd57+401460], %rd513;
	cvt.s64.s32 	%rd514, %r1997;
	mad.lo.s64 	%rd515, %rd514, 306361565970432, 1073741824;
	shr.u64 	%rd516, %rd515, 31;
	cvt.u32.u64 	%r2313, %rd516;
	add.s32 	%r2314, %r2185, %r2313;
	cvt.s64.s32 	%rd517, %r2314;
	mad.lo.s64 	%rd518, %rd517, 2291238658, 1073741824;
	shr.u64 	%rd519, %rd518, 31;
	st.global.u32 	[%rd57+426548], %rd519;
	cvt.s64.s32 	%rd520, %r2001;
	mad.lo.s64 	%rd521, %rd520, 306361565970432, 1073741824;
	shr.u64 	%rd522, %rd521, 31;
	cvt.u32.u64 	%r2315, %rd522;
	add.s32 	%r2316, %r2182, %r2315;
	cvt.s64.s32 	%rd523, %r2316;
	mad.lo.s64 	%rd524, %rd523, 2291238658, 1073741824;
	shr.u64 	%rd525, %rd524, 31;
	st.global.u32 	[%rd57+401476], %rd525;
	cvt.s64.s32 	%rd526, %r2005;
	mad.lo.s64 	%rd527, %rd526, 306361565970432, 1073741824;
	shr.u64 	%rd528, %rd527, 31;
	cvt.u32.u64 	%r2317, %rd528;
	add.s32 	%r2318, %r2185, %r2317;
	cvt.s64.s32 	%rd529, %r2318;
	mad.lo.s64 	%rd530, %rd529, 2291238658, 1073741824;
	shr.u64 	%rd531, %rd530, 31;
	st.global.u32 	[%rd57+426564], %rd531;
	cvt.s64.s32 	%rd532, %r2009;
	mad.lo.s64 	%rd533, %rd532, 306361565970432, 1073741824;
	shr.u64 	%rd534, %rd533, 31;
	cvt.u32.u64 	%r2319, %rd534;
	add.s32 	%r2320, %r2182, %r2319;
	cvt.s64.s32 	%rd535, %r2320;
	mad.lo.s64 	%rd536, %rd535, 2291238658, 1073741824;
	shr.u64 	%rd537, %rd536, 31;
	st.global.u32 	[%rd57+401492], %rd537;
	cvt.s64.s32 	%rd538, %r2013;
	mad.lo.s64 	%rd539, %rd538, 306361565970432, 1073741824;
	shr.u64 	%rd540, %rd539, 31;
	cvt.u32.u64 	%r2321, %rd540;
	add.s32 	%r2322, %r2185, %r2321;
	cvt.s64.s32 	%rd541, %r2322;
	mad.lo.s64 	%rd542, %rd541, 2291238658, 1073741824;
	shr.u64 	%rd543, %rd542, 31;
	st.global.u32 	[%rd57+426580], %rd543;
	cvt.s64.s32 	%rd544, %r2017;
	mad.lo.s64 	%rd545, %rd544, 306361565970432, 1073741824;
	shr.u64 	%rd546, %rd545, 31;
	cvt.u32.u64 	%r2323, %rd546;
	add.s32 	%r2324, %r2182, %r2323;
	cvt.s64.s32 	%rd547, %r2324;
	mad.lo.s64 	%rd548, %rd547, 2291238658, 1073741824;
	shr.u64 	%rd549, %rd548, 31;
	st.global.u32 	[%rd57+401508], %rd549;
	cvt.s64.s32 	%rd550, %r2021;
	mad.lo.s64 	%rd551, %rd550, 306361565970432, 1073741824;
	shr.u64 	%rd552, %rd551, 31;
	cvt.u32.u64 	%r2325, %rd552;
	add.s32 	%r2326, %r2185, %r2325;
	cvt.s64.s32 	%rd553, %r2326;
	mad.lo.s64 	%rd554, %rd553, 2291238658, 1073741824;
	shr.u64 	%rd555, %rd554, 31;
	st.global.u32 	[%rd57+426596], %rd555;
	cvt.s64.s32 	%rd556, %r2025;
	mad.lo.s64 	%rd557, %rd556, 306361565970432, 1073741824;
	shr.u64 	%rd558, %rd557, 31;
	cvt.u32.u64 	%r2327, %rd558;
	add.s32 	%r2328, %r2212, %r2327;
	cvt.s64.s32 	%rd559, %r2328;
	mad.lo.s64 	%rd560, %rd559, 2291238658, 1073741824;
	shr.u64 	%rd561, %rd560, 31;
	st.global.u32 	[%rd57+401416], %rd561;
	cvt.s64.s32 	%rd562, %r2029;
	mad.lo.s64 	%rd563, %rd562, 306361565970432, 1073741824;
	shr.u64 	%rd564, %rd563, 31;
	cvt.u32.u64 	%r2329, %rd564;
	add.s32 	%r2330, %r2215, %r2329;
	cvt.s64.s32 	%rd565, %r2330;
	mad.lo.s64 	%rd566, %rd565, 2291238658, 1073741824;
	shr.u64 	%rd567, %rd566, 31;
	st.global.u32 	[%rd57+426504], %rd567;
	cvt.s64.s32 	%rd568, %r2033;
	mad.lo.s64 	%rd569, %rd568, 306361565970432, 1073741824;
	shr.u64 	%rd570, %rd569, 31;
	cvt.u32.u64 	%r2331, %rd570;
	add.s32 	%r2332, %r2212, %r2331;
	cvt.s64.s32 	%rd571, %r2332;
	mad.lo.s64 	%rd572, %rd571, 2291238658, 1073741824;
	shr.u64 	%rd573, %rd572, 31;
	st.global.u32 	[%rd57+401432], %rd573;
	cvt.s64.s32 	%rd574, %r2037;
	mad.lo.s64 	%rd575, %rd574, 306361565970432, 1073741824;
	shr.u64 	%rd576, %rd575, 31;
	cvt.u32.u64 	%r2333, %rd576;
	add.s32 	%r2334, %r2215, %r2333;
	cvt.s64.s32 	%rd577, %r2334;
	mad.lo.s64 	%rd578, %rd577, 2291238658, 1073741824;
	shr.u64 	%rd579, %rd578, 31;
	st.global.u32 	[%rd57+426520], %rd579;
	cvt.s64.s32 	%rd580, %r2041;
	mad.lo.s64 	%rd581, %rd580, 306361565970432, 1073741824;
	shr.u64 	%rd582, %rd581, 31;
	cvt.u32.u64 	%r2335, %rd582;
	add.s32 	%r2336, %r2212, %r2335;
	cvt.s64.s32 	%rd583, %r2336;
	mad.lo.s64 	%rd584, %rd583, 2291238658, 1073741824;
	shr.u64 	%rd585, %rd584, 31;
	st.global.u32 	[%rd57+401448], %rd585;
	cvt.s64.s32 	%rd586, %r2045;
	mad.lo.s64 	%rd587, %rd586, 306361565970432, 1073741824;
	shr.u64 	%rd588, %rd587, 31;
	cvt.u32.u64 	%r2337, %rd588;
	add.s32 	%r2338, %r2215, %r2337;
	cvt.s64.s32 	%rd589, %r2338;
	mad.lo.s64 	%rd590, %rd589, 2291238658, 1073741824;
	shr.u64 	%rd591, %rd590, 31;
	st.global.u32 	[%rd57+426536], %rd591;
	cvt.s64.s32 	%rd592, %r2049;
	mad.lo.s64 	%rd593, %rd592, 306361565970432, 1073741824;
	shr.u64 	%rd594, %rd593, 31;
	cvt.u32.u64 	%r2339, %rd594;
	add.s32 	%r2340, %r2212, %r2339;
	cvt.s64.s32 	%rd595, %r2340;
	mad.lo.s64 	%rd596, %rd595, 2291238658, 1073741824;
	shr.u64 	%rd597, %rd596, 31;
	st.global.u32 	[%rd57+401464], %rd597;
	cvt.s64.s32 	%rd598, %r2053;
	mad.lo.s64 	%rd599, %rd598, 306361565970432, 1073741824;
	shr.u64 	%rd600, %rd599, 31;
	cvt.u32.u64 	%r2341, %rd600;
	add.s32 	%r2342, %r2215, %r2341;
	cvt.s64.s32 	%rd601, %r2342;
	mad.lo.s64 	%rd602, %rd601, 2291238658, 1073741824;
	shr.u64 	%rd603, %rd602, 31;
	st.global.u32 	[%rd57+426552], %rd603;
	cvt.s64.s32 	%rd604, %r2057;
	mad.lo.s64 	%rd605, %rd604, 306361565970432, 1073741824;
	shr.u64 	%rd606, %rd605, 31;
	cvt.u32.u64 	%r2343, %rd606;
	add.s32 	%r2344, %r2212, %r2343;
	cvt.s64.s32 	%rd607, %r2344;
	mad.lo.s64 	%rd608, %rd607, 2291238658, 1073741824;
	shr.u64 	%rd609, %rd608, 31;
	st.global.u32 	[%rd57+401480], %rd609;
	cvt.s64.s32 	%rd610, %r2061;
	mad.lo.s64 	%rd611, %rd610, 306361565970432, 1073741824;
	shr.u64 	%rd612, %rd611, 31;
	cvt.u32.u64 	%r2345, %rd612;
	add.s32 	%r2346, %r2215, %r2345;
	cvt.s64.s32 	%rd613, %r2346;
	mad.lo.s64 	%rd614, %rd613, 2291238658, 1073741824;
	shr.u64 	%rd615, %rd614, 31;
	st.global.u32 	[%rd57+426568], %rd615;
	cvt.s64.s32 	%rd616, %r2065;
	mad.lo.s64 	%rd617, %rd616, 306361565970432, 1073741824;
	shr.u64 	%rd618, %rd617, 31;
	cvt.u32.u64 	%r2347, %rd618;
	add.s32 	%r2348, %r2212, %r2347;
	cvt.s64.s32 	%rd619, %r2348;
	mad.lo.s64 	%rd620, %rd619, 2291238658, 1073741824;
	shr.u64 	%rd621, %rd620, 31;
	st.global.u32 	[%rd57+401496], %rd621;
	cvt.s64.s32 	%rd622, %r2069;
	mad.lo.s64 	%rd623, %rd622, 306361565970432, 1073741824;
	shr.u64 	%rd624, %rd623, 31;
	cvt.u32.u64 	%r2349, %rd624;
	add.s32 	%r2350, %r2215, %r2349;
	cvt.s64.s32 	%rd625, %r2350;
	mad.lo.s64 	%rd626, %rd625, 2291238658, 1073741824;
	shr.u64 	%rd627, %rd626, 31;
	st.global.u32 	[%rd57+426584], %rd627;
	cvt.s64.s32 	%rd628, %r2073;
	mad.lo.s64 	%rd629, %rd628, 306361565970432, 1073741824;
	shr.u64 	%rd630, %rd629, 31;
	cvt.u32.u64 	%r2351, %rd630;
	add.s32 	%r2352, %r2212, %r2351;
	cvt.s64.s32 	%rd631, %r2352;
	mad.lo.s64 	%rd632, %rd631, 2291238658, 1073741824;
	shr.u64 	%rd633, %rd632, 31;
	st.global.u32 	[%rd57+401512], %rd633;
	cvt.s64.s32 	%rd634, %r2077;
	mad.lo.s64 	%rd635, %rd634, 306361565970432, 1073741824;
	shr.u64 	%rd636, %rd635, 31;
	cvt.u32.u64 	%r2353, %rd636;
	add.s32 	%r2354, %r2215, %r2353;
	cvt.s64.s32 	%rd637, %r2354;
	mad.lo.s64 	%rd638, %rd637, 2291238658, 1073741824;
	shr.u64 	%rd639, %rd638, 31;
	st.global.u32 	[%rd57+426600], %rd639;
	cvt.s64.s32 	%rd640, %r2081;
	mad.lo.s64 	%rd641, %rd640, 306361565970432, 1073741824;
	shr.u64 	%rd642, %rd641, 31;
	cvt.u32.u64 	%r2355, %rd642;
	add.s32 	%r2356, %r2242, %r2355;
	cvt.s64.s32 	%rd643, %r2356;
	mad.lo.s64 	%rd644, %rd643, 2291238658, 1073741824;
	shr.u64 	%rd645, %rd644, 31;
	st.global.u32 	[%rd57+401420], %rd645;
	cvt.s64.s32 	%rd646, %r2085;
	mad.lo.s64 	%rd647, %rd646, 306361565970432, 1073741824;
	shr.u64 	%rd648, %rd647, 31;
	cvt.u32.u64 	%r2357, %rd648;
	add.s32 	%r2358, %r2245, %r2357;
	cvt.s64.s32 	%rd649, %r2358;
	mad.lo.s64 	%rd650, %rd649, 2291238658, 1073741824;
	shr.u64 	%rd651, %rd650, 31;
	st.global.u32 	[%rd57+426508], %rd651;
	cvt.s64.s32 	%rd652, %r2089;
	mad.lo.s64 	%rd653, %rd652, 306361565970432, 1073741824;
	shr.u64 	%rd654, %rd653, 31;
	cvt.u32.u64 	%r2359, %rd654;
	add.s32 	%r2360, %r2242, %r2359;
	cvt.s64.s32 	%rd655, %r2360;
	mad.lo.s64 	%rd656, %rd655, 2291238658, 1073741824;
	shr.u64 	%rd657, %rd656, 31;
	st.global.u32 	[%rd57+401436], %rd657;
	cvt.s64.s32 	%rd658, %r2093;
	mad.lo.s64 	%rd659, %rd658, 306361565970432, 1073741824;
	shr.u64 	%rd660, %rd659, 31;
	cvt.u32.u64 	%r2361, %rd660;
	add.s32 	%r2362, %r2245, %r2361;
	cvt.s64.s32 	%rd661, %r2362;
	mad.lo.s64 	%rd662, %rd661, 2291238658, 1073741824;
	shr.u64 	%rd663, %rd662, 31;
	st.global.u32 	[%rd57+426524], %rd663;
	cvt.s64.s32 	%rd664, %r2097;
	mad.lo.s64 	%rd665, %rd664, 306361565970432, 1073741824;
	shr.u64 	%rd666, %rd665, 31;
	cvt.u32.u64 	%r2363, %rd666;
	add.s32 	%r2364, %r2242, %r2363;
	cvt.s64.s32 	%rd667, %r2364;
	mad.lo.s64 	%rd668, %rd667, 2291238658, 1073741824;
	shr.u64 	%rd669, %rd668, 31;
	st.global.u32 	[%rd57+401452], %rd669;
	cvt.s64.s32 	%rd670, %r2101;
	mad.lo.s64 	%rd671, %rd670, 306361565970432, 1073741824;
	shr.u64 	%rd672, %rd671, 31;
	cvt.u32.u64 	%r2365, %rd672;
	add.s32 	%r2366, %r2245, %r2365;
	cvt.s64.s32 	%rd673, %r2366;
	mad.lo.s64 	%rd674, %rd673, 2291238658, 1073741824;
	shr.u64 	%rd675, %rd674, 31;
	st.global.u32 	[%rd57+426540], %rd675;
	cvt.s64.s32 	%rd676, %r2105;
	mad.lo.s64 	%rd677, %rd676, 306361565970432, 1073741824;
	shr.u64 	%rd678, %rd677, 31;
	cvt.u32.u64 	%r2367, %rd678;
	add.s32 	%r2368, %r2242, %r2367;
	cvt.s64.s32 	%rd679, %r2368;
	mad.lo.s64 	%rd680, %rd679, 2291238658, 1073741824;
	shr.u64 	%rd681, %rd680, 31;
	st.global.u32 	[%rd57+401468], %rd681;
	cvt.s64.s32 	%rd682, %r2109;
	mad.lo.s64 	%rd683, %rd682, 306361565970432, 1073741824;
	shr.u64 	%rd684, %rd683, 31;
	cvt.u32.u64 	%r2369, %rd684;
	add.s32 	%r2370, %r2245, %r2369;
	cvt.s64.s32 	%rd685, %r2370;
	mad.lo.s64 	%rd686, %rd685, 2291238658, 1073741824;
	shr.u64 	%rd687, %rd686, 31;
	st.global.u32 	[%rd57+426556], %rd687;
	cvt.s64.s32 	%rd688, %r2113;
	mad.lo.s64 	%rd689, %rd688, 306361565970432, 1073741824;
	shr.u64 	%rd690, %rd689, 31;
	cvt.u32.u64 	%r2371, %rd690;
	add.s32 	%r2372, %r2242, %r2371;
	cvt.s64.s32 	%rd691, %r2372;
	mad.lo.s64 	%rd692, %rd691, 2291238658, 1073741824;
	shr.u64 	%rd693, %rd692, 31;
	st.global.u32 	[%rd57+401484], %rd693;
	cvt.s64.s32 	%rd694, %r2117;
	mad.lo.s64 	%rd695, %rd694, 306361565970432, 1073741824;
	shr.u64 	%rd696, %rd695, 31;
	cvt.u32.u64 	%r2373, %rd696;
	add.s32 	%r2374, %r2245, %r2373;
	cvt.s64.s32 	%rd697, %r2374;
	mad.lo.s64 	%rd698, %rd697, 2291238658, 1073741824;
	shr.u64 	%rd699, %rd698, 31;
	st.global.u32 	[%rd57+426572], %rd699;
	cvt.s64.s32 	%rd700, %r2121;
	mad.lo.s64 	%rd701, %rd700, 306361565970432, 1073741824;
	shr.u64 	%rd702, %rd701, 31;
	cvt.u32.u64 	%r2375, %rd702;
	add.s32 	%r2376, %r2242, %r2375;
	cvt.s64.s32 	%rd703, %r2376;
	mad.lo.s64 	%rd704, %rd703, 2291238658, 1073741824;
	shr.u64 	%rd705, %rd704, 31;
	st.global.u32 	[%rd57+401500], %rd705;
	cvt.s64.s32 	%rd706, %r2125;
	mad.lo.s64 	%rd707, %rd706, 306361565970432, 1073741824;
	shr.u64 	%rd708, %rd707, 31;
	cvt.u32.u64 	%r2377, %rd708;
	add.s32 	%r2378, %r2245, %r2377;
	cvt.s64.s32 	%rd709, %r2378;
	mad.lo.s64 	%rd710, %rd709, 2291238658, 1073741824;
	shr.u64 	%rd711, %rd710, 31;
	st.global.u32 	[%rd57+426588], %rd711;
	cvt.s64.s32 	%rd712, %r2129;
	mad.lo.s64 	%rd713, %rd712, 306361565970432, 1073741824;
	shr.u64 	%rd714, %rd713, 31;
	cvt.u32.u64 	%r2379, %rd714;
	add.s32 	%r2380, %r2242, %r2379;
	cvt.s64.s32 	%rd715, %r2380;
	mad.lo.s64 	%rd716, %rd715, 2291238658, 1073741824;
	shr.u64 	%rd717, %rd716, 31;
	st.global.u32 	[%rd57+401516], %rd717;
	cvt.s64.s32 	%rd718, %r2133;
	mad.lo.s64 	%rd719, %rd718, 306361565970432, 1073741824;
	shr.u64 	%rd720, %rd719, 31;
	cvt.u32.u64 	%r2381, %rd720;
	add.s32 	%r2382, %r2245, %r2381;
	cvt.s64.s32 	%rd721, %r2382;
	mad.lo.s64 	%rd722, %rd721, 2291238658, 1073741824;
	shr.u64 	%rd723, %rd722, 31;
	st.global.u32 	[%rd57+426604], %rd723;
	ret;

}
	// .globl	fused_nn_conv2d_cast_fixed_point_multiply_add_cast_nn_relu_cast_fixed_point_mult_18399029763786111876__5_kernel0
.visible .entry fused_nn_conv2d_cast_fixed_point_multiply_add_cast_nn_relu_cast_fixed_point_mult_18399029763786111876__5_kernel0(
	.param .u64 .ptr .align 1 fused_nn_conv2d_cast_fixed_point_multiply_add_cast_nn_relu_cast_fixed_point_mult_18399029763786111876__5_kernel0_param_0,
	.param .u64 .ptr .align 1 fused_nn_conv2d_cast_fixed_point_multiply_add_cast_nn_relu_cast_fixed_point_mult_18399029763786111876__5_kernel0_param_1,
	.param .u64 .ptr .align 1 fused_nn_conv2d_cast_fixed_point_multiply_add_cast_nn_relu_cast_fixed_point_mult_18399029763786111876__5_kernel0_param_2,
	.param .u64 .ptr .align 1 fused_nn_conv2d_cast_fixed_point_multiply_add_cast_nn_relu_cast_fixed_point_mult_18399029763786111876__5_kernel0_param_3
)
{
	.reg .pred 	%p<46>;
	.reg .b16 	%rs<44>;
	.reg .b32 	%r<2403>;
	.reg .b64 	%rd<232>;
	// demoted variable
	.shared .align 4 .b8 _ZZ112fused_nn_conv2d_cast_fixed_point_multiply_add_cast_nn_relu_cast_fixed_point_mult_18399029763786111876__5_kernel0E15pad_data_shared[1024];
	// demoted variable
	.shared .align 4 .b8 _ZZ112fused_nn_conv2d_cast_fixed_point_multiply_add_cast_nn_relu_cast_fixed_point_mult_18399029763786111876__5_kernel0E18placeholder_shared[2304];
	ld.param.u64 	%rd8, [fused_nn_conv2d_cast_fixed_point_multiply_add_cast_nn_relu_cast_fixed_point_mult_18399029763786111876__5_kernel0_param_0];
	ld.param.u64 	%rd9, [fused_nn_conv2d_cast_fixed_point_multiply_add_cast_nn_relu_cast_fixed_point_mult_18399029763786111876__5_kernel0_param_1];
	cvta.to.global.u64 	%rd1, %rd9;
	cvta.to.global.u64 	%rd2, %rd8;
	mov.u32 	%r1, %tid.y;
	add.s32 	%r2, %r1, -15;
	setp.lt.u32 	%p7, %r2, -14;
	mov.b32 	%r2367, 0;
	@%p7 bra 	$L__BB11_3;
	mov.u32 	%r3, %ctaid.x;
	shl.b32 	%r98, %r3, 1;
	mov.u32 	%r4, %tid.x;
	or.b32  	%r99, %r98, %r4;
	setp.eq.s32 	%p8, %r99, 0;
	add.s32 	%r100, %r98, %r4;
	setp.gt.u32 	%p9, %r100, 14;
	or.pred  	%p10, %p8, %p9;
	@%p10 bra 	$L__BB11_3;
	mov.u32 	%r102, %ctaid.z;
	mul.lo.s32 	%r103, %r102, 100352;
	mov.u32 	%r104, %tid.z;
	shl.b32 	%r105, %r3, 3;
	shl.b32 	%r106, %r4, 2;
	mad.lo.s32 	%r107, %r104, 50176, %r103;
	mad.lo.s32 	%r108, %r1, 56, %r107;
	add.s32 	%r109, %r108, %r105;
	add.s32 	%r110, %r109, %r106;
	add.s32 	%r111, %r110, -60;
	cvt.s64.s32 	%rd10, %r111;
	add.s64 	%rd11, %rd2, %rd10;
	ld.global.nc.u32 	%r2367, [%rd11];
$L__BB11_3:
	setp.lt.u32 	%p11, %r2, -14;
	mov.u32 	%r113, %tid.z;
	shl.b32 	%r115, %r113, 8;
	shl.b32 	%r116, %r1, 4;
	add.s32 	%r117, %r115, %r116;
	mov.u32 	%r118, %tid.x;
	shl.b32 	%r119, %r118, 2;
	add.s32 	%r120, %r117, %r119;
	mov.u32 	%r121, _ZZ112fused_nn_conv2d_cast_fixed_point_multiply_add_cast_nn_relu_cast_fixed_point_mult_18399029763786111876__5_kernel0E15pad_data_shared;
	add.s32 	%r7, %r121, %r120;
	st.shared.u32 	[%r7], %r2367;
	mov.u32 	%r122, %ctaid.x;
	shl.b32 	%r123, %r122, 1;
	or.b32  	%r124, %r123, %r118;
	setp.eq.s32 	%p12, %r124, 0;
	add.s32 	%r126, %r123, %r118;
	setp.gt.u32 	%p13, %r126, 14;
	mov.u32 	%r128, %ctaid.z;
	mul.lo.s32 	%r129, %r113, 50176;
	shl.b32 	%r8, %r122, 3;
	shl.b32 	%r130, %r113, 4;
	add.s32 	%r131, %r130, %r1;
	shl.b32 	%r132, %r113, 6;
	shl.b32 	%r133, %r1, 2;
	add.s32 	%r134, %r132, %r118;
	add.s32 	%r135, %r134, %r133;
	mov.u32 	%r137, %ctaid.y;
	mul.lo.s32 	%r138, %r137, 147456;
	shr.u32 	%r9, %r118, 1;
	or.pred  	%p14, %p11, %p12;
	or.pred  	%p1, %p14, %p13;
	setp.lt.u32 	%p15, %r131, 144;
	setp.lt.u32 	%p16, %r135, 576;
	and.pred  	%p17, %p15, %p16;
	setp.lt.u32 	%p18, %r113, 9;
	and.pred  	%p2, %p17, %p18;
	cvt.u16.u32 	%rs5, %r131;
	and.b16  	%rs6, %rs5, 255;
	mul.lo.s16 	%rs7, %rs6, 57;
	shr.u16 	%rs8, %rs7, 9;
	mul.wide.u16 	%r10, %rs8, 9216;
	mul.lo.s16 	%rs9, %rs8, 9;
	sub.s16 	%rs10, %rs5, %rs9;
	shl.b16 	%rs1, %rs10, 4;
	cvt.u32.u16 	%r139, %rs1;
	and.b32  	%r140, %r139, 240;
	mov.u32 	%r141, _ZZ112fused_nn_conv2d_cast_fixed_point_multiply_add_cast_nn_relu_cast_fixed_point_mult_18399029763786111876__5_kernel0E18placeholder_shared;
	add.s32 	%r11, %r141, %r120;
	setp.lt.u32 	%p19, %r131, 112;
	setp.lt.u32 	%p20, %r135, 448;
	and.pred  	%p21, %p19, %p20;
	setp.lt.u32 	%p22, %r113, 7;
	and.pred  	%p3, %p21, %p22;
	add.s16 	%rs11, %rs5, 32;
	and.b16  	%rs12, %rs11, 255;
	mul.lo.s16 	%rs13, %rs12, 57;
	shr.u16 	%rs14, %rs13, 9;
	mul.wide.u16 	%r12, %rs14, 9216;
	mul.lo.s16 	%rs15, %rs14, 9;
	sub.s16 	%rs16, %rs11, %rs15;
	shl.b16 	%rs2, %rs16, 4;
	cvt.u32.u16 	%r142, %rs2;
	and.b32  	%r143, %r142, 240;
	setp.lt.u32 	%p23, %r131, 80;
	setp.lt.u32 	%p24, %r135, 320;
	and.pred  	%p25, %p23, %p24;
	setp.lt.u32 	%p26, %r113, 5;
	and.pred  	%p4, %p25, %p26;
	add.s16 	%rs17, %rs5, 64;
	and.b16  	%rs18, %rs17, 255;
	mul.lo.s16 	%rs19, %rs18, 57;
	shr.u16 	%rs20, %rs19, 9;
	mul.wide.u16 	%r13, %rs20, 9216;
	mul.lo.s16 	%rs21, %rs20, 9;
	sub.s16 	%rs22, %rs17, %rs21;
	shl.b16 	%rs3, %rs22, 4;
	cvt.u32.u16 	%r144, %rs3;
	and.b32  	%r145, %r144, 240;
	setp.lt.u32 	%p27, %r131, 48;
	setp.lt.u32 	%p28, %r135, 192;
	and.pred  	%p29, %p27, %p28;
	setp.lt.u32 	%p30, %r113, 3;
	and.pred  	%p5, %p29, %p30;
	add.s16 	%rs23, %rs5, 96;
	and.b16  	%rs24, %rs23, 255;
	mul.lo.s16 	%rs25, %rs24, 57;
	shr.u16 	%rs26, %rs25, 9;
	mul.wide.u16 	%r14, %rs26, 9216;
	mul.lo.s16 	%rs27, %rs26, 9;
	sub.s16 	%rs28, %rs23, %rs27;
	shl.b16 	%rs4, %rs28, 4;
	cvt.u32.u16 	%r146, %rs4;
	and.b32  	%r147, %r146, 240;
	setp.lt.u32 	%p31, %r131, 16;
	setp.lt.u32 	%p32, %r135, 64;
	and.pred  	%p33, %p31, %p32;
	setp.eq.s32 	%p34, %r113, 0;
	and.pred  	%p6, %p33, %p34;
	xor.b16  	%rs29, %rs5, 128;
	and.b16  	%rs30, %rs29, 255;
	mul.lo.s16 	%rs31, %rs30, 57;
	shr.u16 	%rs32, %rs31, 9;
	mul.wide.u16 	%r148, %rs32, 9216;
	mul.lo.s16 	%rs33, %rs32, 9;
	sub.s16 	%rs34, %rs5, %rs33;
	shl.b16 	%rs35, %rs34, 4;
	cvt.u32.u16 	%r149, %rs35;
	and.b32  	%r150, %r149, 240;
	add.s32 	%r151, %r138, %r148;
	add.s32 	%r152, %r151, %r119;
	add.s32 	%r2372, %r152, %r150;
	add.s32 	%r153, %r138, %r14;
	add.s32 	%r154, %r153, %r119;
	add.s32 	%r2371, %r154, %r147;
	add.s32 	%r155, %r138, %r13;
	add.s32 	%r156, %r155, %r119;
	add.s32 	%r2370, %r156, %r145;
	add.s32 	%r157, %r138, %r12;
	add.s32 	%r158, %r157, %r119;
	add.s32 	%r2369, %r158, %r143;
	add.s32 	%r159, %r138, %r10;
	add.s32 	%r160, %r159, %r119;
	add.s32 	%r2368, %r160, %r140;
	mul.wide.u32 	%rd12, %r118, 4;
	cvt.u64.u32 	%rd13, %r8;
	add.s64 	%rd14, %rd12, %rd13;
	mad.lo.s32 	%r20, %r128, 100352, %r129;
	mad.lo.s32 	%r161, %r1, 56, %r20;
	cvt.u64.u32 	%rd15, %r161;
	add.s64 	%rd16, %rd14, %rd15;
	add.s64 	%rd17, %rd16, %rd2;
	add.s64 	%rd231, %rd17, 724;
	mov.b32 	%r2373, 0;
	mov.u32 	%r2374, %r2373;
	mov.u32 	%r2375, %r2373;
	mov.u32 	%r2376, %r2373;
	mov.u32 	%r2377, %r2373;
	mov.u32 	%r2378, %r2373;
	mov.u32 	%r2379, %r2373;
	mov.u32 	%r2380, %r2373;
	mov.u32 	%r2381, %r2373;
	mov.u32 	%r2382, %r2373;
	mov.u32 	%r2383, %r2373;
	mov.u32 	%r2384, %r2373;
	mov.u32 	%r2385, %r2373;
	mov.u32 	%r2386, %r2373;
	mov.u32 	%r2387, %r2373;
	mov.u32 	%r2388, %r2373;
	mov.u32 	%r2389, %r2373;
	mov.u32 	%r2390, %r2373;
	mov.u32 	%r2391, %r2373;
	mov.u32 	%r2392, %r2373;
	mov.u32 	%r2393, %r2373;
	mov.u32 	%r2394, %r2373;
	mov.u32 	%r2395, %r2373;
	mov.u32 	%r2396, %r2373;
	mov.u32 	%r2397, %r2373;
	mov.u32 	%r2398, %r2373;
	mov.u32 	%r2399, %r2373;
	mov.u32 	%r2400, %r2373;
	mov.u32 	%r2401, %r2373;
$L__BB11_4:
	bar.sync 	0;
	mov.b32 	%r2402, 0;
	@%p1 bra 	$L__BB11_6;
	ld.global.nc.u32 	%r2402, [%rd231];
$L__BB11_6:
	shl.b32 	%r163, %r2401, 9;
	not.b32 	%r164, %r163;
	and.b32  	%r165, %r164, 512;
	add.s32 	%r166, %r7, %r165;
	st.shared.u32 	[%r166], %r2402;
	not.pred 	%p35, %p2;
	@%p35 bra 	$L__BB11_8;
	cvt.u64.u32 	%rd18, %r2368;
	add.s64 	%rd19, %rd1, %rd18;
	ld.global.nc.u32 	%r167, [%rd19];
	st.shared.u32 	[%r11], %r167;
$L__BB11_8:
	not.pred 	%p36, %p3;
	@%p36 bra 	$L__BB11_10;
	cvt.u64.u32 	%rd20, %r2369;
	add.s64 	%rd21, %rd1, %rd20;
	ld.global.nc.u32 	%r168, [%rd21];
	st.shared.u32 	[%r11+512], %r168;
$L__BB11_10:
	not.pred 	%p37, %p4;
	@%p37 bra 	$L__BB11_12;
	cvt.u64.u32 	%rd22, %r2370;
	add.s64 	%rd23, %rd1, %rd22;
	ld.global.nc.u32 	%r169, [%rd23];
	st.shared.u32 	[%r11+1024], %r169;
$L__BB11_12:
	not.pred 	%p38, %p5;
	@%p38 bra 	$L__BB11_14;
	cvt.u64.u32 	%rd24, %r2371;
	add.s64 	%rd25, %rd1, %rd24;
	ld.global.nc.u32 	%r170, [%rd25];
	st.shared.u32 	[%r11+1536], %r170;
$L__BB11_14:
	not.pred 	%p39, %p6;
	@%p39 bra 	$L__BB11_16;
	cvt.u64.u32 	%rd26, %r2372;
	add.s64 	%rd27, %rd1, %rd26;
	ld.global.nc.u32 	%r171, [%rd27];
	st.shared.u32 	[%r11+2048], %r171;
$L__BB11_16:
	bar.sync 	0;
	shl.b32 	%r1180, %r2401, 9;
	and.b32  	%r1181, %r1180, 512;
	mov.u32 	%r1182, %tid.z;
	shl.b32 	%r1183, %r1182, 8;
	mad.lo.s32 	%r57, %r9, 112, %r1183;
	add.s32 	%r1184, %r1181, %r57;
	mov.u32 	%r1185, %tid.x;
	shl.b32 	%r1186, %r1185, 2;
	and.b32  	%r58, %r1186, 4;
	or.b32  	%r1187, %r1184, %r58;
	mov.u32 	%r1188, _ZZ112fused_nn_conv2d_cast_fixed_point_multiply_add_cast_nn_relu_cast_fixed_point_mult_18399029763786111876__5_kernel0E15pad_data_shared;
	add.s32 	%r1189, %r1188, %r1187;
	ld.shared.u32 	%r173, [%r1189];
	mov.u32 	%r1190, _ZZ112fused_nn_conv2d_cast_fixed_point_multiply_add_cast_nn_relu_cast_fixed_point_mult_18399029763786111876__5_kernel0E18placeholder_shared;
	mad.lo.s32 	%r59, %r1, 144, %r1190;
	ld.shared.u32 	%r174, [%r59];
	// begin inline asm
	dp4a.s32.s32 %r172, %r173, %r174, %r2400;
	// end inline asm
	ld.shared.u32 	%r177, [%r1189];
	ld.shared.u32 	%r178, [%r59+4];
	// begin inline asm
	dp4a.s32.s32 %r176, %r177, %r178, %r2399;
	// end inline asm
	ld.shared.u32 	%r181, [%r1189];
	ld.shared.u32 	%r182, [%r59+8];
	// begin inline asm
	dp4a.s32.s32 %r180, %r181, %r182, %r2398;
	// end inline asm
	ld.shared.u32 	%r185, [%r1189];
	ld.shared.u32 	%r186, [%r59+12];
	// begin inline asm
	dp4a.s32.s32 %r184, %r185, %r186, %r2397;
	// end inline asm
	ld.shared.u32 	%r189, [%r1189+16];
	ld.shared.u32 	%r190, [%r59];
	// begin inline asm
	dp4a.s32.s32 %r188, %r189, %r190, %r2396;
	// end inline asm
	ld.shared.u32 	%r193, [%r1189+16];
	ld.shared.u32 	%r194, [%r59+4];
	// begin inline asm
	dp4a.s32.s32 %r192, %r193, %r194, %r2395;
	// end inline asm
	ld.shared.u32 	%r197, [%r1189+16];
	ld.shared.u32 	%r198, [%r59+8];
	// begin inline asm
	dp4a.s32.s32 %r196, %r197, %r198, %r2394;
	// end inline asm
	ld.shared.u32 	%r201, [%r1189+16];
	ld.shared.u32 	%r202, [%r59+12];
	// begin inline asm
	dp4a.s32.s32 %r200, %r201, %r202, %r2393;
	// end inline asm
	ld.shared.u32 	%r205, [%r1189+32];
	ld.shared.u32 	%r206, [%r59];
	// begin inline asm
	dp4a.s32.s32 %r204, %r205, %r206, %r2392;
	// end inline asm
	ld.shared.u32 	%r209, [%r1189+32];
	ld.shared.u32 	%r210, [%r59+4];
	// begin inline asm
	dp4a.s32.s32 %r208, %r209, %r210, %r2391;
	// end inline asm
	ld.shared.u32 	%r213, [%r1189+32];
	ld.shared.u32 	%r214, [%r59+8];
	// begin inline asm
	dp4a.s32.s32 %r212, %r213, %r214, %r2390;
	// end inline asm
	ld.shared.u32 	%r217, [%r1189+32];
	ld.shared.u32 	%r218, [%r59+12];
	// begin inline asm
	dp4a.s32.s32 %r216, %r217, %r218, %r2389;
	// end inline asm
	ld.shared.u32 	%r221, [%r1189+48];
	ld.shared.u32 	%r222, [%r59];
	// begin inline asm
	dp4a.s32.s32 %r220, %r221, %r222, %r2388;
	// end inline asm
	ld.shared.u32 	%r225, [%r1189+48];
	ld.shared.u32 	%r226, [%r59+4];
	// begin inline asm
	dp4a.s32.s32 %r224, %r225, %r226, %r2387;
	// end inline asm
	ld.shared.u32 	%r229, [%r1189+48];
	ld.shared.u32 	%r230, [%r59+8];
	// begin inline asm
	dp4a.s32.s32 %r228, %r229, %r230, %r2386;
	// end inline asm
	ld.shared.u32 	%r233, [%r1189+48];
	ld.shared.u32 	%r234, [%r59+12];
	// begin inline asm
	dp4a.s32.s32 %r232, %r233, %r234, %r2385;
	// end inline asm
	ld.shared.u32 	%r237, [%r1189+64];
	ld.shared.u32 	%r238, [%r59];
	// begin inline asm
	dp4a.s32.s32 %r236, %r237, %r238, %r2384;
	// end inline asm
	ld.shared.u32 	%r241, [%r1189+64];
	ld.shared.u32 	%r242, [%r59+4];
	// begin inline asm
	dp4a.s32.s32 %r240, %r241, %r242, %r2383;
	// end inline asm
	ld.shared.u32 	%r245, [%r1189+64];
	ld.shared.u32 	%r246, [%r59+8];
	// begin inline asm
	dp4a.s32.s32 %r244, %r245, %r246, %r2382;
	// end inline asm
	ld.shared.u32 	%r249, [%r1189+64];
	ld.shared.u32 	%r250, [%r59+12];
	// begin inline asm
	dp4a.s32.s32 %r248, %r249, %r250, %r2381;
	// end inline asm
	ld.shared.u32 	%r253, [%r1189+80];
	ld.shared.u32 	%r254, [%r59];
	// begin inline asm
	dp4a.s32.s32 %r252, %r253, %r254, %r2380;
	// end inline asm
	ld.shared.u32 	%r257, [%r1189+80];
	ld.shared.u32 	%r258, [%r59+4];
	// begin inline asm
	dp4a.s32.s32 %r256, %r257, %r258, %r2379;
	// end inline asm
	ld.shared.u32 	%r261, [%r1189+80];
	ld.shared.u32 	%r262, [%r59+8];
	// begin inline asm
	dp4a.s32.s32 %r260, %r261, %r262, %r2378;
	// end inline asm
	ld.shared.u32 	%r265, [%r1189+80];
	ld.shared.u32 	%r266, [%r59+12];
	// begin inline asm
	dp4a.s32.s32 %r264, %r265, %r266, %r2377;
	// end inline asm
	ld.shared.u32 	%r269, [%r1189+96];
	ld.shared.u32 	%r270, [%r59];
	// begin inline asm
	dp4a.s32.s32 %r268, %r269, %r270, %r2376;
	// end inline asm
	ld.shared.u32 	%r273, [%r1189+96];
	ld.shared.u32 	%r274, [%r59+4];
	// begin inline asm
	dp4a.s32.s32 %r272, %r273, %r274, %r2375;
	// end inline asm
	ld.shared.u32 	%r277, [%r1189+96];
	ld.shared.u32 	%r278, [%r59+8];
	// begin inline asm
	dp4a.s32.s32 %r276, %r277, %r278, %r2374;
	// end inline asm
	ld.shared.u32 	%r281, [%r1189+96];
	ld.shared.u32 	%r282, [%r59+12];
	// begin inline asm
	dp4a.s32.s32 %r280, %r281, %r282, %r2373;
	// end inline asm
	ld.shared.u32 	%r285, [%r1189+16];
	ld.shared.u32 	%r286, [%r59+48];
	// begin inline asm
	dp4a.s32.s32 %r284, %r285, %r286, %r172;
	// end inline asm
	ld.shared.u32 	%r289, [%r1189+16];
	ld.shared.u32 	%r290, [%r59+52];
	// begin inline asm
	dp4a.s32.s32 %r288, %r289, %r290, %r176;
	// end inline asm
	ld.shared.u32 	%r293, [%r1189+16];
	ld.shared.u32 	%r294, [%r59+56];
	// begin inline asm
	dp4a.s32.s32 %r292, %r293, %r294, %r180;
	// end inline asm
	ld.shared.u32 	%r297, [%r1189+16];
	ld.shared.u32 	%r298, [%r59+60];
	// begin inline asm
	dp4a.s32.s32 %r296, %r297, %r298, %r184;
	// end inline asm
	ld.shared.u32 	%r301, [%r1189+32];
	ld.shared.u32 	%r302, [%r59+48];
	// begin inline asm
	dp4a.s32.s32 %r300, %r301, %r302, %r188;
	// end inline asm
	ld.shared.u32 	%r305, [%r1189+32];
	ld.shared.u32 	%r306, [%r59+52];
	// begin inline asm
	dp4a.s32.s32 %r304, %r305, %r306, %r192;
	// end inline asm
	ld.shared.u32 	%r309, [%r1189+32];
	ld.shared.u32 	%r310, [%r59+56];
	// begin inline asm
	dp4a.s32.s32 %r308, %r309, %r310, %r196;
	// end inline asm
	ld.shared.u32 	%r313, [%r1189+32];
	ld.shared.u32 	%r314, [%r59+60];
	// begin inline asm
	dp4a.s32.s32 %r312, %r313, %r314, %r200;
	// end inline asm
	ld.shared.u32 	%r317, [%r1189+48];
	ld.shared.u32 	%r318, [%r59+48];
	// begin inline asm
	dp4a.s32.s32 %r316, %r317, %r318, %r204;
	// end inline asm
	ld.shared.u32 	%r321, [%r1189+48];
	ld.shared.u32 	%r322, [%r59+52];
	// begin inline asm
	dp4a.s32.s32 %r320, %r321, %r322, %r208;
	// end inline asm
	ld.shared.u32 	%r325, [%r1189+48];
	ld.shared.u32 	%r326, [%r59+56];
	// begin inline asm
	dp4a.s32.s32 %r324, %r325, %r326, %r212;
	// end inline asm
	ld.shared.u32 	%r329, [%r1189+48];
	ld.shared.u32 	%r330, [%r59+60];
	// begin inline asm
	dp4a.s32.s32 %r328, %r329, %r330, %r216;
	// end inline asm
	ld.shared.u32 	%r333, [%r1189+64];
	ld.shared.u32 	%r334, [%r59+48];
	// begin inline asm
	dp4a.s32.s32 %r332, %r333, %r334, %r220;
	// end inline asm
	ld.shared.u32 	%r337, [%r1189+64];
	ld.shared.u32 	%r338, [%r59+52];
	// begin inline asm
	dp4a.s32.s32 %r336, %r337, %r338, %r224;
	// end inline asm
	ld.shared.u32 	%r341, [%r1189+64];
	ld.shared.u32 	%r342, [%r59+56];
	// begin inline asm
	dp4a.s32.s32 %r340, %r341, %r342, %r228;
	// end inline asm
	ld.shared.u32 	%r345, [%r1189+64];
	ld.shared.u32 	%r346, [%r59+60];
	// begin inline asm
	dp4a.s32.s32 %r344, %r345, %r346, %r232;
	// end inline asm
	ld.shared.u32 	%r349, [%r1189+80];
	ld.shared.u32 	%r350, [%r59+48];
	// begin inline asm
	dp4a.s32.s32 %r348, %r349, %r350, %r236;
	// end inline asm
	ld.shared.u32 	%r353, [%r1189+80];
	ld.shared.u32 	%r354, [%r59+52];
	// begin inline asm
	dp4a.s32.s32 %r352, %r353, %r354, %r240;
	// end inline asm
	ld.shared.u32 	%r357, [%r1189+80];
	ld.shared.u32 	%r358, [%r59+56];
	// begin inline asm
	dp4a.s32.s32 %r356, %r357, %r358, %r244;
	// end inline asm
	ld.shared.u32 	%r361, [%r1189+80];
	ld.shared.u32 	%r362, [%r59+60];
	// begin inline asm
	dp4a.s32.s32 %r360, %r361, %r362, %r248;
	// end inline asm
	ld.shared.u32 	%r365, [%r1189+96];
	ld.shared.u32 	%r366, [%r59+48];
	// begin inline asm
	dp4a.s32.s32 %r364, %r365, %r366, %r252;
	// end inline asm
	ld.shared.u32 	%r369, [%r1189+96];
	ld.shared.u32 	%r370, [%r59+52];
	// begin inline asm
	dp4a.s32.s32 %r368, %r369, %r370, %r256;
	// end inline asm
	ld.shared.u32 	%r373, [%r1189+96];
	ld.shared.u32 	%r374, [%r59+56];
	// begin inline asm
	dp4a.s32.s32 %r372, %r373, %r374, %r260;
	// end inline asm
	ld.shared.u32 	%r377, [%r1189+96];
	ld.shared.u32 	%r378, [%r59+60];
	// begin inline asm
	dp4a.s32.s32 %r376, %r377, %r378, %r264;
	// end inline asm
	ld.shared.u32 	%r381, [%r1189+112];
	ld.shared.u32 	%r382, [%r59+48];
	// begin inline asm
	dp4a.s32.s32 %r380, %r381, %r382, %r268;
	// end inline asm
	ld.shared.u32 	%r385, [%r1189+112];
	ld.shared.u32 	%r386, [%r59+52];
	// begin inline asm
	dp4a.s32.s32 %r384, %r385, %r386, %r272;
	// end inline asm
	ld.shared.u32 	%r389, [%r1189+112];
	ld.shared.u32 	%r390, [%r59+56];
	// begin inline asm
	dp4a.s32.s32 %r388, %r389, %r390, %r276;
	// end inline asm
	ld.shared.u32 	%r393, [%r1189+112];
	ld.shared.u32 	%r394, [%r59+60];
	// begin inline asm
	dp4a.s32.s32 %r392, %r393, %r394, %r280;
	// end inline asm
	ld.shared.u32 	%r397, [%r1189+32];
	ld.shared.u32 	%r398, [%r59+96];
	// begin inline asm
	dp4a.s32.s32 %r396, %r397, %r398, %r284;
	// end inline asm
	ld.shared.u32 	%r401, [%r1189+32];
	ld.shared.u32 	%r402, [%r59+100];
	// begin inline asm
	dp4a.s32.s32 %r400, %r401, %r402, %r288;
	// end inline asm
	ld.shared.u32 	%r405, [%r1189+32];
	ld.shared.u32 	%r406, [%r59+104];
	// begin inline asm
	dp4a.s32.s32 %r404, %r405, %r406, %r292;
	// end inline asm
	ld.shared.u32 	%r409, [%r1189+32];
	ld.shared.u32 	%r410, [%r59+108];
	// begin inline asm
	dp4a.s32.s32 %r408, %r409, %r410, %r296;
	// end inline asm
	ld.shared.u32 	%r413, [%r1189+48];
	ld.shared.u32 	%r414, [%r59+96];
	// begin inline asm
	dp4a.s32.s32 %r412, %r413, %r414, %r300;
	// end inline asm
	ld.shared.u32 	%r417, [%r1189+48];
	ld.shared.u32 	%r418, [%r59+100];
	// begin inline asm
	dp4a.s32.s32 %r416, %r417, %r418, %r304;
	// end inline asm
	ld.shared.u32 	%r421, [%r1189+48];
	ld.shared.u32 	%r422, [%r59+104];
	// begin inline asm
	dp4a.s32.s32 %r420, %r421, %r422, %r308;
	// end inline asm
	ld.shared.u32 	%r425, [%r1189+48];
	ld.shared.u32 	%r426, [%r59+108];
	// begin inline asm
	dp4a.s32.s32 %r424, %r425, %r426, %r312;
	// end inline asm
	ld.shared.u32 	%r429, [%r1189+64];
	ld.shared.u32 	%r430, [%r59+96];
	// begin inline asm
	dp4a.s32.s32 %r428, %r429, %r430, %r316;
	// end inline asm
	ld.shared.u32 	%r433, [%r1189+64];
	ld.shared.u32 	%r434, [%r59+100];
	// begin inline asm
	dp4a.s32.s32 %r432, %r433, %r434, %r320;
	// end inline asm
	ld.shared.u32 	%r437, [%r1189+64];
	ld.shared.u32 	%r438, [%r59+104];
	// begin inline asm
	dp4a.s32.s32 %r436, %r437, %r438, %r324;
	// end inline asm
	ld.shared.u32 	%r441, [%r1189+64];
	ld.shared.u32 	%r442, [%r59+108];
	// begin inline asm
	dp4a.s32.s32 %r440, %r441, %r442, %r328;
	// end inline asm
	ld.shared.u32 	%r445, [%r1189+80];
	ld.shared.u32 	%r446, [%r59+96];
	// begin inline asm
	dp4a.s32.s32 %r444, %r445, %r446, %r332;
	// end inline asm
	ld.shared.u32 	%r449, [%r1189+80];
	ld.shared.u32 	%r450, [%r59+100];
	// begin inline asm
	dp4a.s32.s32 %r448, %r449, %r450, %r336;
	// end inline asm
	ld.shared.u32 	%r453, [%r1189+80];
	ld.shared.u32 	%r454, [%r59+104];
	// begin inline asm
	dp4a.s32.s32 %r452, %r453, %r454, %r340;
	// end inline asm
	ld.shared.u32 	%r457, [%r1189+80];
	ld.shared.u32 	%r458, [%r59+108];
	// begin inline asm
	dp4a.s32.s32 %r456, %r457, %r458, %r344;
	// end inline asm
	ld.shared.u32 	%r461, [%r1189+96];
	ld.shared.u32 	%r462, [%r59+96];
	// begin inline asm
	dp4a.s32.s32 %r460, %r461, %r462, %r348;
	// end inline asm
	ld.shared.u32 	%r465, [%r1189+96];
	ld.shared.u32 	%r466, [%r59+100];
	// begin inline asm
	dp4a.s32.s32 %r464, %r465, %r466, %r352;
	// end inline asm
	ld.shared.u32 	%r469, [%r1189+96];
	ld.shared.u32 	%r470, [%r59+104];
	// begin inline asm
	dp4a.s32.s32 %r468, %r469, %r470, %r356;
	// end inline asm
	ld.shared.u32 	%r473, [%r1189+96];
	ld.shared.u32 	%r474, [%r59+108];
	// begin inline asm
	dp4a.s32.s32 %r472, %r473, %r474, %r360;
	// end inline asm
	ld.shared.u32 	%r477, [%r1189+112];
	ld.shared.u32 	%r478, [%r59+96];
	// begin inline asm
	dp4a.s32.s32 %r476, %r477, %r478, %r364;
	// end inline asm
	ld.shared.u32 	%r481, [%r1189+112];
	ld.shared.u32 	%r482, [%r59+100];
	// begin inline asm
	dp4a.s32.s32 %r480, %r481, %r482, %r368;
	// end inline asm
	ld.shared.u32 	%r485, [%r1189+112];
	ld.shared.u32 	%r486, [%r59+104];
	// begin inline asm
	dp4a.s32.s32 %r484, %r485, %r486, %r372;
	// end inline asm
	ld.shared.u32 	%r489, [%r1189+112];
	ld.shared.u32 	%r490, [%r59+108];
	// begin inline asm
	dp4a.s32.s32 %r488, %r489, %r490, %r376;
	// end inline asm
	ld.shared.u32 	%r493, [%r1189+128];
	ld.shared.u32 	%r494, [%r59+96];
	// begin inline asm
	dp4a.s32.s32 %r492, %r493, %r494, %r380;
	// end inline asm
	ld.shared.u32 	%r497, [%r1189+128];
	ld.shared.u32 	%r498, [%r59+100];
	// begin inline asm
	dp4a.s32.s32 %r496, %r497, %r498, %r384;
	// end inline asm
	ld.shared.u32 	%r501, [%r1189+128];
	ld.shared.u32 	%r502, [%r59+104];
	// begin inline asm
	dp4a.s32.s32 %r500, %r501, %r502, %r388;
	// end inline asm
	ld.shared.u32 	%r505, [%r1189+128];
	ld.shared.u32 	%r506, [%r59+108];
	// begin inline asm
	dp4a.s32.s32 %r504, %r505, %r506, %r392;
	// end inline asm
	ld.shared.u32 	%r509, [%r1189+4];
	ld.shared.u32 	%r510, [%r59+16];
	// begin inline asm
	dp4a.s32.s32 %r508, %r509, %r510, %r396;
	// end inline asm
	ld.shared.u32 	%r513, [%r1189+4];
	ld.shared.u32 	%r514, [%r59+20];
	// begin inline asm
	dp4a.s32.s32 %r512, %r513, %r514, %r400;
	// end inline asm
	ld.shared.u32 	%r517, [%r1189+4];
	ld.shared.u32 	%r518, [%r59+24];
	// begin inline asm
	dp4a.s32.s32 %r516, %r517, %r518, %r404;
	// end inline asm
	ld.shared.u32 	%r521, [%r1189+4];
	ld.shared.u32 	%r522, [%r59+28];
	// begin inline asm
	dp4a.s32.s32 %r520, %r521, %r522, %r408;
	// end inline asm
	ld.shared.u32 	%r525, [%r1189+20];
	ld.shared.u32 	%r526, [%r59+16];
	// begin inline asm
	dp4a.s32.s32 %r524, %r525, %r526, %r412;
	// end inline asm
	ld.shared.u32 	%r529, [%r1189+20];
	ld.shared.u32 	%r530, [%r59+20];
	// begin inline asm
	dp4a.s32.s32 %r528, %r529, %r530, %r416;
	// end inline asm
	ld.shared.u32 	%r533, [%r1189+20];
	ld.shared.u32 	%r534, [%r59+24];
	// begin inline asm
	dp4a.s32.s32 %r532, %r533, %r534, %r420;
	// end inline asm
	ld.shared.u32 	%r537, [%r1189+20];
	ld.shared.u32 	%r538, [%r59+28];
	// begin inline asm
	dp4a.s32.s32 %r536, %r537, %r538, %r424;
	// end inline asm
	ld.shared.u32 	%r541, [%r1189+36];
	ld.shared.u32 	%r542, [%r59+16];
	// begin inline asm
	dp4a.s32.s32 %r540, %r541, %r542, %r428;
	// end inline asm
	ld.shared.u32 	%r545, [%r1189+36];
	ld.shared.u32 	%r546, [%r59+20];
	// begin inline asm
	dp4a.s32.s32 %r544, %r545, %r546, %r432;
	// end inline asm
	ld.shared.u32 	%r549, [%r1189+36];
	ld.shared.u32 	%r550, [%r59+24];
	// begin inline asm
	dp4a.s32.s32 %r548, %r549, %r550, %r436;
	// end inline asm
	ld.shared.u32 	%r553, [%r1189+36];
	ld.shared.u32 	%r554, [%r59+28];
	// begin inline asm
	dp4a.s32.s32 %r552, %r553, %r554, %r440;
	// end inline asm
	ld.shared.u32 	%r557, [%r1189+52];
	ld.shared.u32 	%r558, [%r59+16];
	// begin inline asm
	dp4a.s32.s32 %r556, %r557, %r558, %r444;
	// end inline asm
	ld.shared.u32 	%r561, [%r1189+52];
	ld.shared.u32 	%r562, [%r59+20];
	// begin inline asm
	dp4a.s32.s32 %r560, %r561, %r562, %r448;
	// end inline asm
	ld.shared.u32 	%r565, [%r1189+52];
	ld.shared.u32 	%r566, [%r59+24];
	// begin inline asm
	dp4a.s32.s32 %r564, %r565, %r566, %r452;
	// end inline asm
	ld.shared.u32 	%r569, [%r1189+52];
	ld.shared.u32 	%r570, [%r59+28];
	// begin inline asm
	dp4a.s32.s32 %r568, %r569, %r570, %r456;
	// end inline asm
	ld.shared.u32 	%r573, [%r1189+68];
	ld.shared.u32 	%r574, [%r59+16];
	// begin inline asm
	dp4a.s32.s32 %r572, %r573, %r574, %r460;
	// end inline asm
	ld.shared.u32 	%r577, [%r1189+68];
	ld.shared.u32 	%r578, [%r59+20];
	// begin inline asm
	dp4a.s32.s32 %r576, %r577, %r578, %r464;
	// end inline asm
	ld.shared.u32 	%r581, [%r1189+68];
	ld.shared.u32 	%r582, [%r59+24];
	// begin inline asm
	dp4a.s32.s32 %r580, %r581, %r582, %r468;
	// end inline asm
	ld.shared.u32 	%r585, [%r1189+68];
	ld.shared.u32 	%r586, [%r59+28];
	// begin inline asm
	dp4a.s32.s32 %r584, %r585, %r586, %r472;
	// end inline asm
	ld.shared.u32 	%r589, [%r1189+84];
	ld.shared.u32 	%r590, [%r59+16];
	// begin inline asm
	dp4a.s32.s32 %r588, %r589, %r590, %r476;
	// end inline asm
	ld.shared.u32 	%r593, [%r1189+84];
	ld.shared.u32 	%r594, [%r59+20];
	// begin inline asm
	dp4a.s32.s32 %r592, %r593, %r594, %r480;
	// end inline asm
	ld.shared.u32 	%r597, [%r1189+84];
	ld.shared.u32 	%r598, [%r59+24];
	// begin inline asm
	dp4a.s32.s32 %r596, %r597, %r598, %r484;
	// end inline asm
	ld.shared.u32 	%r601, [%r1189+84];
	ld.shared.u32 	%r602, [%r59+28];
	// begin inline asm
	dp4a.s32.s32 %r600, %r601, %r602, %r488;
	// end inline asm
	ld.shared.u32 	%r605, [%r1189+100];
	ld.shared.u32 	%r606, [%r59+16];
	// begin inline asm
	dp4a.s32.s32 %r604, %r605, %r606, %r492;
	// end inline asm
	ld.shared.u32 	%r609, [%r1189+100];
	ld.shared.u32 	%r610, [%r59+20];
	// begin inline asm
	dp4a.s32.s32 %r608, %r609, %r610, %r496;
	// end inline asm
	ld.shared.u32 	%r613, [%r1189+100];
	ld.shared.u32 	%r614, [%r59+24];
	// begin inline asm
	dp4a.s32.s32 %r612, %r613, %r614, %r500;
	// end inline asm
	ld.shared.u32 	%r617, [%r1189+100];
	ld.shared.u32 	%r618, [%r59+28];
	// begin inline asm
	dp4a.s32.s32 %r616, %r617, %r618, %r504;
	// end inline asm
	ld.shared.u32 	%r621, [%r1189+20];
	ld.shared.u32 	%r622, [%r59+64];
	// begin inline asm
	dp4a.s32.s32 %r620, %r621, %r622, %r508;
	// end inline asm
	ld.shared.u32 	%r625, [%r1189+20];
	ld.shared.u32 	%r626, [%r59+68];
	// begin inline asm
	dp4a.s32.s32 %r624, %r625, %r626, %r512;
	// end inline asm
	ld.shared.u32 	%r629, [%r1189+20];
	ld.shared.u32 	%r630, [%r59+72];
	// begin inline asm
	dp4a.s32.s32 %r628, %r629, %r630, %r516;
	// end inline asm
	ld.shared.u32 	%r633, [%r1189+20];
	ld.shared.u32 	%r634, [%r59+76];
	// begin inline asm
	dp4a.s32.s32 %r632, %r633, %r634, %r520;
	// end inline asm
	ld.shared.u32 	%r637, [%r1189+36];
	ld.shared.u32 	%r638, [%r59+64];
	// begin inline asm
	dp4a.s32.s32 %r636, %r637, %r638, %r524;
	// end inline asm
	ld.shared.u32 	%r641, [%r1189+36];
	ld.shared.u32 	%r642, [%r59+68];
	// begin inline asm
	dp4a.s32.s32 %r640, %r641, %r642, %r528;
	// end inline asm
	ld.shared.u32 	%r645, [%r1189+36];
	ld.shared.u32 	%r646, [%r59+72];
	// begin inline asm
	dp4a.s32.s32 %r644, %r645, %r646, %r532;
	// end inline asm
	ld.shared.u32 	%r649, [%r1189+36];
	ld.shared.u32 	%r650, [%r59+76];
	// begin inline asm
	dp4a.s32.s32 %r648, %r649, %r650, %r536;
	// end inline asm
	ld.shared.u32 	%r653, [%r1189+52];
	ld.shared.u32 	%r654, [%r59+64];
	// begin inline asm
	dp4a.s32.s32 %r652, %r653, %r654, %r540;
	// end inline asm
	ld.shared.u32 	%r657, [%r1189+52];
	ld.shared.u32 	%r658, [%r59+68];
	// begin inline asm
	dp4a.s32.s32 %r656, %r657, %r658, %r544;
	// end inline asm
	ld.shared.u32 	%r661, [%r1189+52];
	ld.shared.u32 	%r662, [%r59+72];
	// begin inline asm
	dp4a.s32.s32 %r660, %r661, %r662, %r548;
	// end inline asm
	ld.shared.u32 	%r665, [%r1189+52];
	ld.shared.u32 	%r666, [%r59+76];
	// begin inline asm
	dp4a.s32.s32 %r664, %r665, %r666, %r552;
	// end inline asm
	ld.shared.u32 	%r669, [%r1189+68];
	ld.shared.u32 	%r670, [%r59+64];
	// begin inline asm
	dp4a.s32.s32 %r668, %r669, %r670, %r556;
	// end inline asm
	ld.shared.u32 	%r673, [%r1189+68];
	ld.shared.u32 	%r674, [%r59+68];
	// begin inline asm
	dp4a.s32.s32 %r672, %r673, %r674, %r560;
	// end inline asm
	ld.shared.u32 	%r677, [%r1189+68];
	ld.shared.u32 	%r678, [%r59+72];
	// begin inline asm
	dp4a.s32.s32 %r676, %r677, %r678, %r564;
	// end inline asm
	ld.shared.u32 	%r681, [%r1189+68];
	ld.shared.u32 	%r682, [%r59+76];
	// begin inline asm
	dp4a.s32.s32 %r680, %r681, %r682, %r568;
	// end inline asm
	ld.shared.u32 	%r685, [%r1189+84];
	ld.shared.u32 	%r686, [%r59+64];
	// begin inline asm
	dp4a.s32.s32 %r684, %r685, %r686, %r572;
	// end inline asm
	ld.shared.u32 	%r689, [%r1189+84];
	ld.shared.u32 	%r690, [%r59+68];
	// begin inline asm
	dp4a.s32.s32 %r688, %r689, %r690, %r576;
	// end inline asm
	ld.shared.u32 	%r693, [%r1189+84];
	ld.shared.u32 	%r694, [%r59+72];
	// begin inline asm
	dp4a.s32.s32 %r692, %r693, %r694, %r580;
	// end inline asm
	ld.shared.u32 	%r697, [%r1189+84];
	ld.shared.u32 	%r698, [%r59+76];
	// begin inline asm
	dp4a.s32.s32 %r696, %r697, %r698, %r584;
	// end inline asm
	ld.shared.u32 	%r701, [%r1189+100];
	ld.shared.u32 	%r702, [%r59+64];
	// begin inline asm
	dp4a.s32.s32 %r700, %r701, %r702, %r588;
	// end inline asm
	ld.shared.u32 	%r705, [%r1189+100];
	ld.shared.u32 	%r706, [%r59+68];
	// begin inline asm
	dp4a.s32.s32 %r704, %r705, %r706, %r592;
	// end inline asm
	ld.shared.u32 	%r709, [%r1189+100];
	ld.shared.u32 	%r710, [%r59+72];
	// begin inline asm
	dp4a.s32.s32 %r708, %r709, %r710, %r596;
	// end inline asm
	ld.shared.u32 	%r713, [%r1189+100];
	ld.shared.u32 	%r714, [%r59+76];
	// begin inline asm
	dp4a.s32.s32 %r712, %r713, %r714, %r600;
	// end inline asm
	ld.shared.u32 	%r717, [%r1189+116];
	ld.shared.u32 	%r718, [%r59+64];
	// begin inline asm
	dp4a.s32.s32 %r716, %r717, %r718, %r604;
	// end inline asm
	ld.shared.u32 	%r721, [%r1189+116];
	ld.shared.u32 	%r722, [%r59+68];
	// begin inline asm
	dp4a.s32.s32 %r720, %r721, %r722, %r608;
	// end inline asm
	ld.shared.u32 	%r725, [%r1189+116];
	ld.shared.u32 	%r726, [%r59+72];
	// begin inline asm
	dp4a.s32.s32 %r724, %r725, %r726, %r612;
	// end inline asm
	ld.shared.u32 	%r729, [%r1189+116];
	ld.shared.u32 	%r730, [%r59+76];
	// begin inline asm
	dp4a.s32.s32 %r728, %r729, %r730, %r616;
	// end inline asm
	ld.shared.u32 	%r733, [%r1189+36];
	ld.shared.u32 	%r734, [%r59+112];
	// begin inline asm
	dp4a.s32.s32 %r732, %r733, %r734, %r620;
	// end inline asm
	ld.shared.u32 	%r737, [%r1189+36];
	ld.shared.u32 	%r738, [%r59+116];
	// begin inline asm
	dp4a.s32.s32 %r736, %r737, %r738, %r624;
	// end inline asm
	ld.shared.u32 	%r741, [%r1189+36];
	ld.shared.u32 	%r742, [%r59+120];
	// begin inline asm
	dp4a.s32.s32 %r740, %r741, %r742, %r628;
	// end inline asm
	ld.shared.u32 	%r745, [%r1189+36];
	ld.shared.u32 	%r746, [%r59+124];
	// begin inline asm
	dp4a.s32.s32 %r744, %r745, %r746, %r632;
	// end inline asm
	ld.shared.u32 	%r749, [%r1189+52];
	ld.shared.u32 	%r750, [%r59+112];
	// begin inline asm
	dp4a.s32.s32 %r748, %r749, %r750, %r636;
	// end inline asm
	ld.shared.u32 	%r753, [%r1189+52];
	ld.shared.u32 	%r754, [%r59+116];
	// begin inline asm
	dp4a.s32.s32 %r752, %r753, %r754, %r640;
	// end inline asm
	ld.shared.u32 	%r757, [%r1189+52];
	ld.shared.u32 	%r758, [%r59+120];
	// begin inline asm
	dp4a.s32.s32 %r756, %r757, %r758, %r644;
	// end inline asm
	ld.shared.u32 	%r761, [%r1189+52];
	ld.shared.u32 	%r762, [%r59+124];
	// begin inline asm
	dp4a.s32.s32 %r760, %r761, %r762, %r648;
	// end inline asm
	ld.shared.u32 	%r765, [%r1189+68];
	ld.shared.u32 	%r766, [%r59+112];
	// begin inline asm
	dp4a.s32.s32 %r764, %r765, %r766, %r652;
	// end inline asm
	ld.shared.u32 	%r769, [%r1189+68];
	ld.shared.u32 	%r770, [%r59+116];
	// begin inline asm
	dp4a.s32.s32 %r768, %r769, %r770, %r656;
	// end inline asm
	ld.shared.u32 	%r773, [%r1189+68];
	ld.shared.u32 	%r774, [%r59+120];
	// begin inline asm
	dp4a.s32.s32 %r772, %r773, %r774, %r660;
	// end inline asm
	ld.shared.u32 	%r777, [%r1189+68];
	ld.shared.u32 	%r778, [%r59+124];
	// begin inline asm
	dp4a.s32.s32 %r776, %r777, %r778, %r664;
	// end inline asm
	ld.shared.u32 	%r781, [%r1189+84];
	ld.shared.u32 	%r782, [%r59+112];
	// begin inline asm
	dp4a.s32.s32 %r780, %r781, %r782, %r668;
	// end inline asm
	ld.shared.u32 	%r785, [%r1189+84];
	ld.shared.u32 	%r786, [%r59+116];
	// begin inline asm
	dp4a.s32.s32 %r784, %r785, %r786, %r672;
	// end inline asm
	ld.shared.u32 	%r789, [%r1189+84];
	ld.shared.u32 	%r790, [%r59+120];
	// begin inline asm
	dp4a.s32.s32 %r788, %r789, %r790, %r676;
	// end inline asm
	ld.shared.u32 	%r793, [%r1189+84];
	ld.shared.u32 	%r794, [%r59+124];
	// begin inline asm
	dp4a.s32.s32 %r792, %r793, %r794, %r680;
	// end inline asm
	ld.shared.u32 	%r797, [%r1189+100];
	ld.shared.u32 	%r798, [%r59+112];
	// begin inline asm
	dp4a.s32.s32 %r796, %r797, %r798, %r684;
	// end inline asm
	ld.shared.u32 	%r801, [%r1189+100];
	ld.shared.u32 	%r802, [%r59+116];
	// begin inline asm
	dp4a.s32.s32 %r800, %r801, %r802, %r688;
	// end inline asm
	ld.shared.u32 	%r805, [%r1189+100];
	ld.shared.u32 	%r806, [%r59+120];
	// begin inline asm
	dp4a.s32.s32 %r804, %r805, %r806, %r692;
	// end inline asm
	ld.shared.u32 	%r809, [%r1189+100];
	ld.shared.u32 	%r810, [%r59+124];
	// begin inline asm
	dp4a.s32.s32 %r808, %r809, %r810, %r696;
	// end inline asm
	ld.shared.u32 	%r813, [%r1189+116];
	ld.shared.u32 	%r814, [%r59+112];
	// begin inline asm
	dp4a.s32.s32 %r812, %r813, %r814, %r700;
	// end inline asm
	ld.shared.u32 	%r817, [%r1189+116];
	ld.shared.u32 	%r818, [%r59+116];
	// begin inline asm
	dp4a.s32.s32 %r816, %r817, %r818, %r704;
	// end inline asm
	ld.shared.u32 	%r821, [%r1189+116];
	ld.shared.u32 	%r822, [%r59+120];
	// begin inline asm
	dp4a.s32.s32 %r820, %r821, %r822, %r708;
	// end inline asm
	ld.shared.u32 	%r825, [%r1189+116];
	ld.shared.u32 	%r826, [%r59+124];
	// begin inline asm
	dp4a.s32.s32 %r824, %r825, %r826, %r712;
	// end inline asm
	ld.shared.u32 	%r829, [%r1189+132];
	ld.shared.u32 	%r830, [%r59+112];
	// begin inline asm
	dp4a.s32.s32 %r828, %r829, %r830, %r716;
	// end inline asm
	ld.shared.u32 	%r833, [%r1189+132];
	ld.shared.u32 	%r834, [%r59+116];
	// begin inline asm
	dp4a.s32.s32 %r832, %r833, %r834, %r720;
	// end inline asm
	ld.shared.u32 	%r837, [%r1189+132];
	ld.shared.u32 	%r838, [%r59+120];
	// begin inline asm
	dp4a.s32.s32 %r836, %r837, %r838, %r724;
	// end inline asm
	ld.shared.u32 	%r841, [%r1189+132];
	ld.shared.u32 	%r842, [%r59+124];
	// begin inline asm
	dp4a.s32.s32 %r840, %r841, %r842, %r728;
	// end inline asm
	ld.shared.u32 	%r845, [%r1189+8];
	ld.shared.u32 	%r846, [%r59+32];
	// begin inline asm
	dp4a.s32.s32 %r844, %r845, %r846, %r732;
	// end inline asm
	ld.shared.u32 	%r849, [%r1189+8];
	ld.shared.u32 	%r850, [%r59+36];
	// begin inline asm
	dp4a.s32.s32 %r848, %r849, %r850, %r736;
	// end inline asm
	ld.shared.u32 	%r853, [%r1189+8];
	ld.shared.u32 	%r854, [%r59+40];
	// begin inline asm
	dp4a.s32.s32 %r852, %r853, %r854, %r740;
	// end inline asm
	ld.shared.u32 	%r857, [%r1189+8];
	ld.shared.u32 	%r858, [%r59+44];
	// begin inline asm
	dp4a.s32.s32 %r856, %r857, %r858, %r744;
	// end inline asm
	ld.shared.u32 	%r861, [%r1189+24];
	ld.shared.u32 	%r862, [%r59+32];
	// begin inline asm
	dp4a.s32.s32 %r860, %r861, %r862, %r748;
	// end inline asm
	ld.shared.u32 	%r865, [%r1189+24];
	ld.shared.u32 	%r866, [%r59+36];
	// begin inline asm
	dp4a.s32.s32 %r864, %r865, %r866, %r752;
	// end inline asm
	ld.shared.u32 	%r869, [%r1189+24];
	ld.shared.u32 	%r870, [%r59+40];
	// begin inline asm
	dp4a.s32.s32 %r868, %r869, %r870, %r756;
	// end inline asm
	ld.shared.u32 	%r873, [%r1189+24];
	ld.shared.u32 	%r874, [%r59+44];
	// begin inline asm
	dp4a.s32.s32 %r872, %r873, %r874, %r760;
	// end inline asm
	ld.shared.u32 	%r877, [%r1189+40];
	ld.shared.u32 	%r878, [%r59+32];
	// begin inline asm
	dp4a.s32.s32 %r876, %r877, %r878, %r764;
	// end inline asm
	ld.shared.u32 	%r881, [%r1189+40];
	ld.shared.u32 	%r882, [%r59+36];
	// begin inline asm
	dp4a.s32.s32 %r880, %r881, %r882, %r768;
	// end inline asm
	ld.shared.u32 	%r885, [%r1189+40];
	ld.shared.u32 	%r886, [%r59+40];
	// begin inline asm
	dp4a.s32.s32 %r884, %r885, %r886, %r772;
	// end inline asm
	ld.shared.u32 	%r889, [%r1189+40];
	ld.shared.u32 	%r890, [%r59+44];
	// begin inline asm
	dp4a.s32.s32 %r888, %r889, %r890, %r776;
	// end inline asm
	ld.shared.u32 	%r893, [%r1189+56];
	ld.shared.u32 	%r894, [%r59+32];
	// begin inline asm
	dp4a.s32.s32 %r892, %r893, %r894, %r780;
	// end inline asm
	ld.shared.u32 	%r897, [%r1189+56];
	ld.shared.u32 	%r898, [%r59+36];
	// begin inline asm
	dp4a.s32.s32 %r896, %r897, %r898, %r784;
	// end inline asm
	ld.shared.u32 	%r901, [%r1189+56];
	ld.shared.u32 	%r902, [%r59+40];
	// begin inline asm
	dp4a.s32.s32 %r900, %r901, %r902, %r788;
	// end inline asm
	ld.shared.u32 	%r905, [%r1189+56];
	ld.shared.u32 	%r906, [%r59+44];
	// begin inline asm
	dp4a.s32.s32 %r904, %r905, %r906, %r792;
	// end inline asm
	ld.shared.u32 	%r909, [%r1189+72];
	ld.shared.u32 	%r910, [%r59+32];
	// begin inline asm
	dp4a.s32.s32 %r908, %r909, %r910, %r796;
	// end inline asm
	ld.shared.u32 	%r913, [%r1189+72];
	ld.shared.u32 	%r914, [%r59+36];
	// begin inline asm
	dp4a.s32.s32 %r912, %r913, %r914, %r800;
	// end inline asm
	ld.shared.u32 	%r917, [%r1189+72];
	ld.shared.u32 	%r918, [%r59+40];
	// begin inline asm
	dp4a.s32.s32 %r916, %r917, %r918, %r804;
	// end inline asm
	ld.shared.u32 	%r921, [%r1189+72];
	ld.shared.u32 	%r922, [%r59+44];
	// begin inline asm
	dp4a.s32.s32 %r920, %r921, %r922, %r808;
	// end inline asm
	ld.shared.u32 	%r925, [%r1189+88];
	ld.shared.u32 	%r926, [%r59+32];
	// begin inline asm
	dp4a.s32.s32 %r924, %r925, %r926, %r812;
	// end inline asm
	ld.shared.u32 	%r929, [%r1189+88];
	ld.shared.u32 	%r930, [%r59+36];
	// begin inline asm
	dp4a.s32.s32 %r928, %r929, %r930, %r816;
	// end inline asm
	ld.shared.u32 	%r933, [%r1189+88];
	ld.shared.u32 	%r934, [%r59+40];
	// begin inline asm
	dp4a.s32.s32 %r932, %r933, %r934, %r820;
	// end inline asm
	ld.shared.u32 	%r937, [%r1189+88];
	ld.shared.u32 	%r938, [%r59+44];
	// begin inline asm
	dp4a.s32.s32 %r936, %r937, %r938, %r824;
	// end inline asm
	ld.shared.u32 	%r941, [%r1189+104];
	ld.shared.u32 	%r942, [%r59+32];
	// begin inline asm
	dp4a.s32.s32 %r940, %r941, %r942, %r828;
	// end inline asm
	ld.shared.u32 	%r945, [%r1189+104];
	ld.shared.u32 	%r946, [%r59+36];
	// begin inline asm
	dp4a.s32.s32 %r944, %r945, %r946, %r832;
	// end inline asm
	ld.shared.u32 	%r949, [%r1189+104];
	ld.shared.u32 	%r950, [%r59+40];
	// begin inline asm
	dp4a.s32.s32 %r948, %r949, %r950, %r836;
	// end inline asm
	ld.shared.u32 	%r953, [%r1189+104];
	ld.shared.u32 	%r954, [%r59+44];
	// begin inline asm
	dp4a.s32.s32 %r952, %r953, %r954, %r840;
	// end inline asm
	ld.shared.u32 	%r957, [%r1189+24];
	ld.shared.u32 	%r958, [%r59+80];
	// begin inline asm
	dp4a.s32.s32 %r956, %r957, %r958, %r844;
	// end inline asm
	ld.shared.u32 	%r961, [%r1189+24];
	ld.shared.u32 	%r962, [%r59+84];
	// begin inline asm
	dp4a.s32.s32 %r960, %r961, %r962, %r848;
	// end inline asm
	ld.shared.u32 	%r965, [%r1189+24];
	ld.shared.u32 	%r966, [%r59+88];
	// begin inline asm
	dp4a.s32.s32 %r964, %r965, %r966, %r852;
	// end inline asm
	ld.shared.u32 	%r969, [%r1189+24];
	ld.shared.u32 	%r970, [%r59+92];
	// begin inline asm
	dp4a.s32.s32 %r968, %r969, %r970, %r856;
	// end inline asm
	ld.shared.u32 	%r973, [%r1189+40];
	ld.shared.u32 	%r974, [%r59+80];
	// begin inline asm
	dp4a.s32.s32 %r972, %r973, %r974, %r860;
	// end inline asm
	ld.shared.u32 	%r977, [%r1189+40];
	ld.shared.u32 	%r978, [%r59+84];
	// begin inline asm
	dp4a.s32.s32 %r976, %r977, %r978, %r864;
	// end inline asm
	ld.shared.u32 	%r981, [%r1189+40];
	ld.shared.u32 	%r982, [%r59+88];
	// begin inline asm
	dp4a.s32.s32 %r980, %r981, %r982, %r868;
	// end inline asm
	ld.shared.u32 	%r985, [%r1189+40];
	ld.shared.u32 	%r986, [%r59+92];
	// begin inline asm
	dp4a.s32.s32 %r984, %r985, %r986, %r872;
	// end inline asm
	ld.shared.u32 	%r989, [%r1189+56];
	ld.shared.u32 	%r990, [%r59+80];
	// begin inline asm
	dp4a.s32.s32 %r988, %r989, %r990, %r876;
	// end inline asm
	ld.shared.u32 	%r993, [%r1189+56];
	ld.shared.u32 	%r994, [%r59+84];
	// begin inline asm
	dp4a.s32.s32 %r992, %r993, %r994, %r880;
	// end inline asm
	ld.shared.u32 	%r997, [%r1189+56];
	ld.shared.u32 	%r998, [%r59+88];
	// begin inline asm
	dp4a.s32.s32 %r996, %r997, %r998, %r884;
	// end inline asm
	ld.shared.u32 	%r1001, [%r1189+56];
	ld.shared.u32 	%r1002, [%r59+92];
	// begin inline asm
	dp4a.s32.s32 %r1000, %r1001, %r1002, %r888;
	// end inline asm
	ld.shared.u32 	%r1005, [%r1189+72];
	ld.shared.u32 	%r1006, [%r59+80];
	// begin inline asm
	dp4a.s32.s32 %r1004, %r1005, %r1006, %r892;
	// end inline asm
	ld.shared.u32 	%r1009, [%r1189+72];
	ld.shared.u32 	%r1010, [%r59+84];
	// begin inline asm
	dp4a.s32.s32 %r1008, %r1009, %r1010, %r896;
	// end inline asm
	ld.shared.u32 	%r1013, [%r1189+72];
	ld.shared.u32 	%r1014, [%r59+88];
	// begin inline asm
	dp4a.s32.s32 %r1012, %r1013, %r1014, %r900;
	// end inline asm
	ld.shared.u32 	%r1017, [%r1189+72];
	ld.shared.u32 	%r1018, [%r59+92];
	// begin inline asm
	dp4a.s32.s32 %r1016, %r1017, %r1018, %r904;
	// end inline asm
	ld.shared.u32 	%r1021, [%r1189+88];
	ld.shared.u32 	%r1022, [%r59+80];
	// begin inline asm
	dp4a.s32.s32 %r1020, %r1021, %r1022, %r908;
	// end inline asm
	ld.shared.u32 	%r1025, [%r1189+88];
	ld.shared.u32 	%r1026, [%r59+84];
	// begin inline asm
	dp4a.s32.s32 %r1024, %r1025, %r1026, %r912;
	// end inline asm
	ld.shared.u32 	%r1029, [%r1189+88];
	ld.shared.u32 	%r1030, [%r59+88];
	// begin inline asm
	dp4a.s32.s32 %r1028, %r1029, %r1030, %r916;
	// end inline asm
	ld.shared.u32 	%r1033, [%r1189+88];
	ld.shared.u32 	%r1034, [%r59+92];
	// begin inline asm
	dp4a.s32.s32 %r1032, %r1033, %r1034, %r920;
	// end inline asm
	ld.shared.u32 	%r1037, [%r1189+104];
	ld.shared.u32 	%r1038, [%r59+80];
	// begin inline asm
	dp4a.s32.s32 %r1036, %r1037, %r1038, %r924;
	// end inline asm
	ld.shared.u32 	%r1041, [%r1189+104];
	ld.shared.u32 	%r1042, [%r59+84];
	// begin inline asm
	dp4a.s32.s32 %r1040, %r1041, %r1042, %r928;
	// end inline asm
	ld.shared.u32 	%r1045, [%r1189+104];
	ld.shared.u32 	%r1046, [%r59+88];
	// begin inline asm
	dp4a.s32.s32 %r1044, %r1045, %r1046, %r932;
	// end inline asm
	ld.shared.u32 	%r1049, [%r1189+104];
	ld.shared.u32 	%r1050, [%r59+92];
	// begin inline asm
	dp4a.s32.s32 %r1048, %r1049, %r1050, %r936;
	// end inline asm
	ld.shared.u32 	%r1053, [%r1189+120];
	ld.shared.u32 	%r1054, [%r59+80];
	// begin inline asm
	dp4a.s32.s32 %r1052, %r1053, %r1054, %r940;
	// end inline asm
	ld.shared.u32 	%r1057, [%r1189+120];
	ld.shared.u32 	%r1058, [%r59+84];
	// begin inline asm
	dp4a.s32.s32 %r1056, %r1057, %r1058, %r944;
	// end inline asm
	ld.shared.u32 	%r1061, [%r1189+120];
	ld.shared.u32 	%r1062, [%r59+88];
	// begin inline asm
	dp4a.s32.s32 %r1060, %r1061, %r1062, %r948;
	// end inline asm
	ld.shared.u32 	%r1065, [%r1189+120];
	ld.shared.u32 	%r1066, [%r59+92];
	// begin inline asm
	dp4a.s32.s32 %r1064, %r1065, %r1066, %r952;
	// end inline asm
	ld.shared.u32 	%r1069, [%r1189+40];
	ld.shared.u32 	%r1070, [%r59+128];
	// begin inline asm
	dp4a.s32.s32 %r2400, %r1069, %r1070, %r956;
	// end inline asm
	ld.shared.u32 	%r1073, [%r1189+40];
	ld.shared.u32 	%r1074, [%r59+132];
	// begin inline asm
	dp4a.s32.s32 %r2399, %r1073, %r1074, %r960;
	// end inline asm
	ld.shared.u32 	%r1077, [%r1189+40];
	ld.shared.u32 	%r1078, [%r59+136];
	// begin inline asm
	dp4a.s32.s32 %r2398, %r1077, %r1078, %r964;
	// end inline asm
	ld.shared.u32 	%r1081, [%r1189+40];
	ld.shared.u32 	%r1082, [%r59+140];
	// begin inline asm
	dp4a.s32.s32 %r2397, %r1081, %r1082, %r968;
	// end inline asm
	ld.shared.u32 	%r1085, [%r1189+56];
	ld.shared.u32 	%r1086, [%r59+128];
	// begin inline asm
	dp4a.s32.s32 %r2396, %r1085, %r1086, %r972;
	// end inline asm
	ld.shared.u32 	%r1089, [%r1189+56];
	ld.shared.u32 	%r1090, [%r59+132];
	// begin inline asm
	dp4a.s32.s32 %r2395, %r1089, %r1090, %r976;
	// end inline asm
	ld.shared.u32 	%r1093, [%r1189+56];
	ld.shared.u32 	%r1094, [%r59+136];
	// begin inline asm
	dp4a.s32.s32 %r2394, %r1093, %r1094, %r980;
	// end inline asm
	ld.shared.u32 	%r1097, [%r1189+56];
	ld.shared.u32 	%r1098, [%r59+140];
	// begin inline asm
	dp4a.s32.s32 %r2393, %r1097, %r1098, %r984;
	// end inline asm
	ld.shared.u32 	%r1101, [%r1189+72];
	ld.shared.u32 	%r1102, [%r59+128];
	// begin inline asm
	dp4a.s32.s32 %r2392, %r1101, %r1102, %r988;
	// end inline asm
	ld.shared.u32 	%r1105, [%r1189+72];
	ld.shared.u32 	%r1106, [%r59+132];
	// begin inline asm
	dp4a.s32.s32 %r2391, %r1105, %r1106, %r992;
	// end inline asm
	ld.shared.u32 	%r1109, [%r1189+72];
	ld.shared.u32 	%r1110, [%r59+136];
	// begin inline asm
	dp4a.s32.s32 %r2390, %r1109, %r1110, %r996;
	// end inline asm
	ld.shared.u32 	%r1113, [%r1189+72];
	ld.shared.u32 	%r1114, [%r59+140];
	// begin inline asm
	dp4a.s32.s32 %r2389, %r1113, %r1114, %r1000;
	// end inline asm
	ld.shared.u32 	%r1117, [%r1189+88];
	ld.shared.u32 	%r1118, [%r59+128];
	// begin inline asm
	dp4a.s32.s32 %r2388, %r1117, %r1118, %r1004;
	// end inline asm
	ld.shared.u32 	%r1121, [%r1189+88];
	ld.shared.u32 	%r1122, [%r59+132];
	// begin inline asm
	dp4a.s32.s32 %r2387, %r1121, %r1122, %r1008;
	// end inline asm
	ld.shared.u32 	%r1125, [%r1189+88];
	ld.shared.u32 	%r1126, [%r59+136];
	// begin inline asm
	dp4a.s32.s32 %r2386, %r1125, %r1126, %r1012;
	// end inline asm
	ld.shared.u32 	%r1129, [%r1189+88];
	ld.shared.u32 	%r1130, [%r59+140];
	// begin inline asm
	dp4a.s32.s32 %r2385, %r1129, %r1130, %r1016;
	// end inline asm
	ld.shared.u32 	%r1133, [%r1189+104];
	ld.shared.u32 	%r1134, [%r59+128];
	// begin inline asm
	dp4a.s32.s32 %r2384, %r1133, %r1134, %r1020;
	// end inline asm
	ld.shared.u32 	%r1137, [%r1189+104];
	ld.shared.u32 	%r1138, [%r59+132];
	// begin inline asm
	dp4a.s32.s32 %r2383, %r1137, %r1138, %r1024;
	// end inline asm
	ld.shared.u32 	%r1141, [%r1189+104];
	ld.shared.u32 	%r1142, [%r59+136];
	// begin inline asm
	dp4a.s32.s32 %r2382, %r1141, %r1142, %r1028;
	// end inline asm
	ld.shared.u32 	%r1145, [%r1189+104];
	ld.shared.u32 	%r1146, [%r59+140];
	// begin inline asm
	dp4a.s32.s32 %r2381, %r1145, %r1146, %r1032;
	// end inline asm
	ld.shared.u32 	%r1149, [%r1189+120];
	ld.shared.u32 	%r1150, [%r59+128];
	// begin inline asm
	dp4a.s32.s32 %r2380, %r1149, %r1150, %r1036;
	// end inline asm
	ld.shared.u32 	%r1153, [%r1189+120];
	ld.shared.u32 	%r1154, [%r59+132];
	// begin inline asm
	dp4a.s32.s32 %r2379, %r1153, %r1154, %r1040;
	// end inline asm
	ld.shared.u32 	%r1157, [%r1189+120];
	ld.shared.u32 	%r1158, [%r59+136];
	// begin inline asm
	dp4a.s32.s32 %r2378, %r1157, %r1158, %r1044;
	// end inline asm
	ld.shared.u32 	%r1161, [%r1189+120];
	ld.shared.u32 	%r1162, [%r59+140];
	// begin inline asm
	dp4a.s32.s32 %r2377, %r1161, %r1162, %r1048;
	// end inline asm
	ld.shared.u32 	%r1165, [%r1189+136];
	ld.shared.u32 	%r1166, [%r59+128];
	// begin inline asm
	dp4a.s32.s32 %r2376, %r1165, %r1166, %r1052;
	// end inline asm
	ld.shared.u32 	%r1169, [%r1189+136];
	ld.shared.u32 	%r1170, [%r59+132];
	// begin inline asm
	dp4a.s32.s32 %r2375, %r1169, %r1170, %r1056;
	// end inline asm
	ld.shared.u32 	%r1173, [%r1189+136];
	ld.shared.u32 	%r1174, [%r59+136];
	// begin inline asm
	dp4a.s32.s32 %r2374, %r1173, %r1174, %r1060;
	// end inline asm
	ld.shared.u32 	%r1177, [%r1189+136];
	ld.shared.u32 	%r1178, [%r59+140];
	// begin inline asm
	dp4a.s32.s32 %r2373, %r1177, %r1178, %r1064;
	// end inline asm
	add.s32 	%r2401, %r2401, 1;
	add.s32 	%r2372, %r2372, 144;
	add.s32 	%r2371, %r2371, 144;
	add.s32 	%r2370, %r2370, 144;
	add.s32 	%r2369, %r2369, 144;
	add.s32 	%r2368, %r2368, 144;
	add.s64 	%rd231, %rd231, 784;
	setp.ne.s32 	%p40, %r2401, 63;
	@%p40 bra 	$L__BB11_4;
	mov.u32 	%r1191, %tid.x;
	shl.b32 	%r1192, %r1191, 2;
	mov.u32 	%r94, %ctaid.y;
	mul.lo.s32 	%r1193, %r94, 147456;
	or.b32  	%r95, %r1192, %r1193;
	bar.sync 	0;
	@%p35 bra 	$L__BB11_19;
	cvt.u64.u16 	%rd28, %rs1;
	and.b64  	%rd29, %rd28, 255;
	add.s32 	%r1194, %r95, %r10;
	cvt.u64.u32 	%rd30, %r1194;
	add.s64 	%rd31, %rd30, %rd29;
	add.s64 	%rd32, %rd1, %rd31;
	ld.global.nc.u32 	%r1195, [%rd32+9072];
	st.shared.u32 	[%r11], %r1195;
$L__BB11_19:
	@%p36 bra 	$L__BB11_21;
	cvt.u64.u16 	%rd33, %rs2;
	and.b64  	%rd34, %rd33, 255;
	add.s32 	%r1196, %r95, %r12;
	cvt.u64.u32 	%rd35, %r1196;
	add.s64 	%rd36, %rd35, %rd34;
	add.s64 	%rd37, %rd1, %rd36;
	ld.global.nc.u32 	%r1197, [%rd37+9072];
	st.shared.u32 	[%r11+512], %r1197;
$L__BB11_21:
	@%p37 bra 	$L__BB11_23;
	cvt.u64.u16 	%rd38, %rs3;
	and.b64  	%rd39, %rd38, 255;
	add.s32 	%r1198, %r95, %r13;
	cvt.u64.u32 	%rd40, %r1198;
	add.s64 	%rd41, %rd40, %rd39;
	add.s64 	%rd42, %rd1, %rd41;
	ld.global.nc.u32 	%r1199, [%rd42+9072];
	st.shared.u32 	[%r11+1024], %r1199;
$L__BB11_23:
	@%p38 bra 	$L__BB11_25;
	cvt.u64.u16 	%rd43, %rs4;
	and.b64  	%rd44, %rd43, 255;
	add.s32 	%r1200, %r95, %r14;
	cvt.u64.u32 	%rd45, %r1200;
	add.s64 	%rd46, %rd45, %rd44;
	add.s64 	%rd47, %rd1, %rd46;
	ld.global.nc.u32 	%r1201, [%rd47+9072];
	st.shared.u32 	[%r11+1536], %r1201;
$L__BB11_25:
	@%p39 bra 	$L__BB11_27;
	cvt.u16.u32 	%rs36, %r1;
	xor.b16  	%rs37, %rs36, 128;
	and.b16  	%rs38, %rs37, 255;
	mul.lo.s16 	%rs39, %rs38, 57;
	shr.u16 	%rs40, %rs39, 9;
	cvt.u32.u16 	%r1202, %rs40;
	mul.wide.u32 	%rd48, %r1202, 9216;
	mul.lo.s16 	%rs41, %rs40, 9;
	sub.s16 	%rs42, %rs36, %rs41;
	shl.b16 	%rs43, %rs42, 4;
	cvt.u64.u16 	%rd49, %rs43;
	and.b64  	%rd50, %rd49, 240;
	cvt.u64.u32 	%rd51, %r95;
	add.s64 	%rd52, %rd48, %rd51;
	add.s64 	%rd53, %rd52, %rd50;
	add.s64 	%rd54, %rd1, %rd53;
	ld.global.nc.u32 	%r1203, [%rd54+9072];
	st.shared.u32 	[%r11+2048], %r1203;
$L__BB11_27:
	ld.param.u64 	%rd230, [fused_nn_conv2d_cast_fixed_point_multiply_add_cast_nn_relu_cast_fixed_point_mult_18399029763786111876__5_kernel0_param_3];
	ld.param.u64 	%rd229, [fused_nn_conv2d_cast_fixed_point_multiply_add_cast_nn_relu_cast_fixed_point_mult_18399029763786111876__5_kernel0_param_2];
	cvta.to.global.u64 	%rd55, %rd230;
	cvta.to.global.u64 	%rd56, %rd229;
	bar.sync 	0;
	add.s32 	%r2212, %r57, %r58;
	mov.u32 	%r2213, _ZZ112fused_nn_conv2d_cast_fixed_point_multiply_add_cast_nn_relu_cast_fixed_point_mult_18399029763786111876__5_kernel0E15pad_data_shared;
	add.s32 	%r2214, %r2213, %r2212;
	ld.shared.u32 	%r1205, [%r2214+512];
	ld.shared.u32 	%r1206, [%r59];
	// begin inline asm
	dp4a.s32.s32 %r1204, %r1205, %r1206, %r2400;
	// end inline asm
	ld.shared.u32 	%r1209, [%r2214+512];
	ld.shared.u32 	%r1210, [%r59+4];
	// begin inline asm
	dp4a.s32.s32 %r1208, %r1209, %r1210, %r2399;
	// end inline asm
	ld.shared.u32 	%r1213, [%r2214+512];
	ld.shared.u32 	%r1214, [%r59+8];
	// begin inline asm
	dp4a.s32.s32 %r1212, %r1213, %r1214, %r2398;
	// end inline asm
	ld.shared.u32 	%r1217, [%r2214+512];
	ld.shared.u32 	%r1218, [%r59+12];
	// begin inline asm
	dp4a.s32.s32 %r1216, %r1217, %r1218, %r2397;
	// end inline asm
	ld.shared.u32 	%r1221, [%r2214+528];
	ld.shared.u32 	%r1222, [%r59];
	// begin inline asm
	dp4a.s32.s32 %r1220, %r1221, %r1222, %r2396;
	// end inline asm
	ld.shared.u32 	%r1225, [%r2214+528];
	ld.shared.u32 	%r1226, [%r59+4];
	// begin inline asm
	dp4a.s32.s32 %r1224, %r1225, %r1226, %r2395;
	// end inline asm
	ld.shared.u32 	%r1229, [%r2214+528];
	ld.shared.u32 	%r1230, [%r59+8];
	// begin inline asm
	dp4a.s32.s32 %r1228, %r1229, %r1230, %r2394;
	// end inline asm
	ld.shared.u32 	%r1233, [%r2214+528];
	ld.shared.u32 	%r1234, [%r59+12];
	// begin inline asm
	dp4a.s32.s32 %r1232, %r1233, %r1234, %r2393;
	// end inline asm
	ld.shared.u32 	%r1237, [%r2214+544];
	ld.shared.u32 	%r1238, [%r59];
	// begin inline asm
	dp4a.s32.s32 %r1236, %r1237, %r1238, %r2392;
	// end inline asm
	ld.shared.u32 	%r1241, [%r2214+544];
	ld.shared.u32 	%r1242, [%r59+4];
	// begin inline asm
	dp4a.s32.s32 %r1240, %r1241, %r1242, %r2391;
	// end inline asm
	ld.shared.u32 	%r1245, [%r2214+544];
	ld.shared.u32 	%r1246, [%r59+8];
	// begin inline asm
	dp4a.s32.s32 %r1244, %r1245, %r1246, %r2390;
	// end inline asm
	ld.shared.u32 	%r1249, [%r2214+544];
	ld.shared.u32 	%r1250, [%r59+12];
	// begin inline asm
	dp4a.s32.s32 %r1248, %r1249, %r1250, %r2389;
	// end inline asm
	ld.shared.u32 	%r1253, [%r2214+560];
	ld.shared.u32 	%r1254, [%r59];
	// begin inline asm
	dp4a.s32.s32 %r1252, %r1253, %r1254, %r2388;
	// end inline asm
	ld.shared.u32 	%r1257, [%r2214+560];
	ld.shared.u32 	%r1258, [%r59+4];
	// begin inline asm
	dp4a.s32.s32 %r1256, %r1257, %r1258, %r2387;
	// end inline asm
	ld.shared.u32 	%r1261, [%r2214+560];
	ld.shared.u32 	%r1262, [%r59+8];
	// begin inline asm
	dp4a.s32.s32 %r1260, %r1261, %r1262, %r2386;
	// end inline asm
	ld.shared.u32 	%r1265, [%r2214+560];
	ld.shared.u32 	%r1266, [%r59+12];
	// begin inline asm
	dp4a.s32.s32 %r1264, %r1265, %r1266, %r2385;
	// end inline asm
	ld.shared.u32 	%r1269, [%r2214+576];
	ld.shared.u32 	%r1270, [%r59];
	// begin inline asm
	dp4a.s32.s32 %r1268, %r1269, %r1270, %r2384;
	// end inline asm
	ld.shared.u32 	%r1273, [%r2214+576];
	ld.shared.u32 	%r1274, [%r59+4];
	// begin inline asm
	dp4a.s32.s32 %r1272, %r1273, %r1274, %r2383;
	// end inline asm
	ld.shared.u32 	%r1277, [%r2214+576];
	ld.shared.u32 	%r1278, [%r59+8];
	// begin inline asm
	dp4a.s32.s32 %r1276, %r1277, %r1278, %r2382;
	// end inline asm
	ld.shared.u32 	%r1281, [%r2214+576];
	ld.shared.u32 	%r1282, [%r59+12];
	// begin inline asm
	dp4a.s32.s32 %r1280, %r1281, %r1282, %r2381;
	// end inline asm
	ld.shared.u32 	%r1285, [%r2214+592];
	ld.shared.u32 	%r1286, [%r59];
	// begin inline asm
	dp4a.s32.s32 %r1284, %r1285, %r1286, %r2380;
	// end inline asm
	ld.shared.u32 	%r1289, [%r2214+592];
	ld.shared.u32 	%r1290, [%r59+4];
	// begin inline asm
	dp4a.s32.s32 %r1288, %r1289, %r1290, %r2379;
	// end inline asm
	ld.shared.u32 	%r1293, [%r2214+592];
	ld.shared.u32 	%r1294, [%r59+8];
	// begin inline asm
	dp4a.s32.s32 %r1292, %r1293, %r1294, %r2378;
	// end inline asm
	ld.shared.u32 	%r1297, [%r2214+592];
	ld.shared.u32 	%r1298, [%r59+12];
	// begin inline asm
	dp4a.s32.s32 %r1296, %r1297, %r1298, %r2377;
	// end inline asm
	ld.shared.u32 	%r1301, [%r2214+608];
	ld.shared.u32 	%r1302, [%r59];
	// begin inline asm
	dp4a.s32.s32 %r1300, %r1301, %r1302, %r2376;
	// end inline asm
	ld.shared.u32 	%r1305, [%r2214+608];
	ld.shared.u32 	%r1306, [%r59+4];
	// begin inline asm
	dp4a.s32.s32 %r1304, %r1305, %r1306, %r2375;
	// end inline asm
	ld.shared.u32 	%r1309, [%r2214+608];
	ld.shared.u32 	%r1310, [%r59+8];
	// begin inline asm
	dp4a.s32.s32 %r1308, %r1309, %r1310, %r2374;
	// end inline asm
	ld.shared.u32 	%r1313, [%r2214+608];
	ld.shared.u32 	%r1314, [%r59+12];
	// begin inline asm
	dp4a.s32.s32 %r1312, %r1313, %r1314, %r2373;
	// end inline asm
	ld.shared.u32 	%r1317, [%r2214+528];
	ld.shared.u32 	%r1318, [%r59+48];
	// begin inline asm
	dp4a.s32.s32 %r1316, %r1317, %r1318, %r1204;
	// end inline asm
	ld.shared.u32 	%r1321, [%r2214+528];
	ld.shared.u32 	%r1322, [%r59+52];
	// begin inline asm
	dp4a.s32.s32 %r1320, %r1321, %r1322, %r1208;
	// end inline asm
	ld.shared.u32 	%r1325, [%r2214+528];
	ld.shared.u32 	%r1326, [%r59+56];
	// begin inline asm
	dp4a.s32.s32 %r1324, %r1325, %r1326, %r1212;
	// end inline asm
	ld.shared.u32 	%r1329, [%r2214+528];
	ld.shared.u32 	%r1330, [%r59+60];
	// begin inline asm
	dp4a.s32.s32 %r1328, %r1329, %r1330, %r1216;
	// end inline asm
	ld.shared.u32 	%r1333, [%r2214+544];
	ld.shared.u32 	%r1334, [%r59+48];
	// begin inline asm
	dp4a.s32.s32 %r1332, %r1333, %r1334, %r1220;
	// end inline asm
	ld.shared.u32 	%r1337, [%r2214+544];
	ld.shared.u32 	%r1338, [%r59+52];
	// begin inline asm
	dp4a.s32.s32 %r1336, %r1337, %r1338, %r1224;
	// end inline asm
	ld.shared.u32 	%r1341, [%r2214+544];
	ld.shared.u32 	%r1342, [%r59+56];
	// begin inline asm
	dp4a.s32.s32 %r1340, %r1341, %r1342, %r1228;
	// end inline asm
	ld.shared.u32 	%r1345, [%r2214+544];
	ld.shared.u32 	%r1346, [%r59+60];
	// begin inline asm
	dp4a.s32.s32 %r1344, %r1345, %r1346, %r1232;
	// end inline asm
	ld.shared.u32 	%r1349, [%r2214+560];
	ld.shared.u32 	%r1350, [%r59+48];
	// begin inline asm
	dp4a.s32.s32 %r1348, %r1349, %r1350, %r1236;
	// end inline asm
	ld.shared.u32 	%r1353, [%r2214+560];
	ld.shared.u32 	%r1354, [%r59+52];
	// begin inline asm
	dp4a.s32.s32 %r1352, %r1353, %r1354, %r1240;
	// end inline asm
	ld.shared.u32 	%r1357, [%r2214+560];
	ld.shared.u32 	%r1358, [%r59+56];
	// begin inline asm
	dp4a.s32.s32 %r1356, %r1357, %r1358, %r1244;
	// end inline asm
	ld.shared.u32 	%r1361, [%r2214+560];
	ld.shared.u32 	%r1362, [%r59+60];
	// begin inline asm
	dp4a.s32.s32 %r1360, %r1361, %r1362, %r1248;
	// end inline asm
	ld.shared.u32 	%r1365, [%r2214+576];
	ld.shared.u32 	%r1366, [%r59+48];
	// begin inline asm
	dp4a.s32.s32 %r1364, %r1365, %r1366, %r1252;
	// end inline asm
	ld.shared.u32 	%r1369, [%r2214+576];
	ld.shared.u32 	%r1370, [%r59+52];
	// begin inline asm
	dp4a.s32.s32 %r1368, %r1369, %r1370, %r1256;
	// end inline asm
	ld.shared.u32 	%r1373, [%r2214+576];
	ld.shared.u32 	%r1374, [%r59+56];
	// begin inline asm
	dp4a.s32.s32 %r1372, %r1373, %r1374, %r1260;
	// end inline asm
	ld.shared.u32 	%r1377, [%r2214+576];
	ld.shared.u32 	%r1378, [%r59+60];
	// begin inline asm
	dp4a.s32.s32 %r1376, %r1377, %r1378, %r1264;
	// end inline asm
	ld.shared.u32 	%r1381, [%r2214+592];
	ld.shared.u32 	%r1382, [%r59+48];
	// begin inline asm
	dp4a.s32.s32 %r1380, %r1381, %r1382, %r1268;
	// end inline asm
	ld.shared.u32 	%r1385, [%r2214+592];
	ld.shared.u32 	%r1386, [%r59+52];
	// begin inline asm
	dp4a.s32.s32 %r1384, %r1385, %r1386, %r1272;
	// end inline asm
	ld.shared.u32 	%r1389, [%r2214+592];
	ld.shared.u32 	%r1390, [%r59+56];
	// begin inline asm
	dp4a.s32.s32 %r1388, %r1389, %r1390, %r1276;
	// end inline asm
	ld.shared.u32 	%r1393, [%r2214+592];
	ld.shared.u32 	%r1394, [%r59+60];
	// begin inline asm
	dp4a.s32.s32 %r1392, %r1393, %r1394, %r1280;
	// end inline asm
	ld.shared.u32 	%r1397, [%r2214+608];
	ld.shared.u32 	%r1398, [%r59+48];
	// begin inline asm
	dp4a.s32.s32 %r1396, %r1397, %r1398, %r1284;
	// end inline asm
	ld.shared.u32 	%r1401, [%r2214+608];
	ld.shared.u32 	%r1402, [%r59+52];
	// begin inline asm
	dp4a.s32.s32 %r1400, %r1401, %r1402, %r1288;
	// end inline asm
	ld.shared.u32 	%r1405, [%r2214+608];
	ld.shared.u32 	%r1406, [%r59+56];
	// begin inline asm
	dp4a.s32.s32 %r1404, %r1405, %r1406, %r1292;
	// end inline asm
	ld.shared.u32 	%r1409, [%r2214+608];
	ld.shared.u32 	%r1410, [%r59+60];
	// begin inline asm
	dp4a.s32.s32 %r1408, %r1409, %r1410, %r1296;
	// end inline asm
	ld.shared.u32 	%r1413, [%r2214+624];
	ld.shared.u32 	%r1414, [%r59+48];
	// begin inline asm
	dp4a.s32.s32 %r1412, %r1413, %r1414, %r1300;
	// end inline asm
	ld.shared.u32 	%r1417, [%r2214+624];
	ld.shared.u32 	%r1418, [%r59+52];
	// begin inline asm
	dp4a.s32.s32 %r1416, %r1417, %r1418, %r1304;
	// end inline asm
	ld.shared.u32 	%r1421, [%r2214+624];
	ld.shared.u32 	%r1422, [%r59+56];
	// begin inline asm
	dp4a.s32.s32 %r1420, %r1421, %r1422, %r1308;
	// end inline asm
	ld.shared.u32 	%r1425, [%r2214+624];
	ld.shared.u32 	%r1426, [%r59+60];
	// begin inline asm
	dp4a.s32.s32 %r1424, %r1425, %r1426, %r1312;
	// end inline asm
	ld.shared.u32 	%r1429, [%r2214+544];
	ld.shared.u32 	%r1430, [%r59+96];
	// begin inline asm
	dp4a.s32.s32 %r1428, %r1429, %r1430, %r1316;
	// end inline asm
	ld.shared.u32 	%r1433, [%r2214+544];
	ld.shared.u32 	%r1434, [%r59+100];
	// begin inline asm
	dp4a.s32.s32 %r1432, %r1433, %r1434, %r1320;
	// end inline asm
	ld.shared.u32 	%r1437, [%r2214+544];
	ld.shared.u32 	%r1438, [%r59+104];
	// begin inline asm
	dp4a.s32.s32 %r1436, %r1437, %r1438, %r1324;
	// end inline asm
	ld.shared.u32 	%r1441, [%r2214+544];
	ld.shared.u32 	%r1442, [%r59+108];
	// begin inline asm
	dp4a.s32.s32 %r1440, %r1441, %r1442, %r1328;
	// end inline asm
	ld.shared.u32 	%r1445, [%r2214+560];
	ld.shared.u32 	%r1446, [%r59+96];
	// begin inline asm
	dp4a.s32.s32 %r1444, %r1445, %r1446, %r1332;
	// end inline asm
	ld.shared.u32 	%r1449, [%r2214+560];
	ld.shared.u32 	%r1450, [%r59+100];
	// begin inline asm
	dp4a.s32.s32 %r1448, %r1449, %r1450, %r1336;
	// end inline asm
	ld.shared.u32 	%r1453, [%r2214+560];
	ld.shared.u32 	%r1454, [%r59+104];
	// begin inline asm
	dp4a.s32.s32 %r1452, %r1453, %r1454, %r1340;
	// end inline asm
	ld.shared.u32 	%r1457, [%r2214+560];
	ld.shared.u32 	%r1458, [%r59+108];
	// begin inline asm
	dp4a.s32.s32 %r1456, %r1457, %r1458, %r1344;
	// end inline asm
	ld.shared.u32 	%r1461, [%r2214+576];
	ld.shared.u32 	%r1462, [%r59+96];
	// begin inline asm
	dp4a.s32.s32 %r1460, %r1461, %r1462, %r1348;
	// end inline asm
	ld.shared.u32 	%r1465, [%r2214+576];
	ld.shared.u32 	%r1466, [%r59+100];
	// begin inline asm
	dp4a.s32.s32 %r1464, %r1465, %r1466, %r1352;
	// end inline asm
	ld.shared.u32 	%r1469, [%r2214+576];
	ld.shared.u32 	%r1470, [%r59+104];
	// begin inline asm
	dp4a.s32.s32 %r1468, %r1469, %r1470, %r1356;
	// end inline asm
	ld.shared.u32 	%r1473, [%r2214+576];
	ld.shared.u32 	%r1474, [%r59+108];
	// begin inline asm
	dp4a.s32.s32 %r1472, %r1473, %r1474, %r1360;
	// end inline asm
	ld.shared.u32 	%r1477, [%r2214+592];
	ld.shared.u32 	%r1478, [%r59+96];
	// begin inline asm
	dp4a.s32.s32 %r1476, %r1477, %r1478, %r1364;
	// end inline asm
	ld.shared.u32 	%r1481, [%r2214+592];
	ld.shared.u32 	%r1482, [%r59+100];
	// begin inline asm
	dp4a.s32.s32 %r1480, %r1481, %r1482, %r1368;
	// end inline asm
	ld.shared.u32 	%r1485, [%r2214+592];
	ld.shared.u32 	%r1486, [%r59+104];
	// begin inline asm
	dp4a.s32.s32 %r1484, %r1485, %r1486, %r1372;
	// end inline asm
	ld.shared.u32 	%r1489, [%r2214+592];
	ld.shared.u32 	%r1490, [%r59+108];
	// begin inline asm
	dp4a.s32.s32 %r1488, %r1489, %r1490, %r1376;
	// end inline asm
	ld.shared.u32 	%r1493, [%r2214+608];
	ld.shared.u32 	%r1494, [%r59+96];
	// begin inline asm
	dp4a.s32.s32 %r1492, %r1493, %r1494, %r1380;
	// end inline asm
	ld.shared.u32 	%r1497, [%r2214+608];
	ld.shared.u32 	%r1498, [%r59+100];
	// begin inline asm
	dp4a.s32.s32 %r1496, %r1497, %r1498, %r1384;
	// end inline asm
	ld.shared.u32 	%r1501, [%r2214+608];
	ld.shared.u32 	%r1502, [%r59+104];
	// begin inline asm
	dp4a.s32.s32 %r1500, %r1501, %r1502, %r1388;
	// end inline asm
	ld.shared.u32 	%r1505, [%r2214+608];
	ld.shared.u32 	%r1506, [%r59+108];
	// begin inline asm
	dp4a.s32.s32 %r1504, %r1505, %r1506, %r1392;
	// end inline asm
	ld.shared.u32 	%r1509, [%r2214+624];
	ld.shared.u32 	%r1510, [%r59+96];
	// begin inline asm
	dp4a.s32.s32 %r1508, %r1509, %r1510, %r1396;
	// end inline asm
	ld.shared.u32 	%r1513, [%r2214+624];
	ld.shared.u32 	%r1514, [%r59+100];
	// begin inline asm
	dp4a.s32.s32 %r1512, %r1513, %r1514, %r1400;
	// end inline asm
	ld.shared.u32 	%r1517, [%r2214+624];
	ld.shared.u32 	%r1518, [%r59+104];
	// begin inline asm
	dp4a.s32.s32 %r1516, %r1517, %r1518, %r1404;
	// end inline asm
	ld.shared.u32 	%r1521, [%r2214+624];
	ld.shared.u32 	%r1522, [%r59+108];
	// begin inline asm
	dp4a.s32.s32 %r1520, %r1521, %r1522, %r1408;
	// end inline asm
	ld.shared.u32 	%r1525, [%r2214+640];
	ld.shared.u32 	%r1526, [%r59+96];
	// begin inline asm
	dp4a.s32.s32 %r1524, %r1525, %r1526, %r1412;
	// end inline asm
	ld.shared.u32 	%r1529, [%r2214+640];
	ld.shared.u32 	%r1530, [%r59+100];
	// begin inline asm
	dp4a.s32.s32 %r1528, %r1529, %r1530, %r1416;
	// end inline asm
	ld.shared.u32 	%r1533, [%r2214+640];
	ld.shared.u32 	%r1534, [%r59+104];
	// begin inline asm
	dp4a.s32.s32 %r1532, %r1533, %r1534, %r1420;
	// end inline asm
	ld.shared.u32 	%r1537, [%r2214+640];
	ld.shared.u32 	%r1538, [%r59+108];
	// begin inline asm
	dp4a.s32.s32 %r1536, %r1537, %r1538, %r1424;
	// end inline asm
	ld.shared.u32 	%r1541, [%r2214+516];
	ld.shared.u32 	%r1542, [%r59+16];
	// begin inline asm
	dp4a.s32.s32 %r1540, %r1541, %r1542, %r1428;
	// end inline asm
	ld.shared.u32 	%r1545, [%r2214+516];
	ld.shared.u32 	%r1546, [%r59+20];
	// begin inline asm
	dp4a.s32.s32 %r1544, %r1545, %r1546, %r1432;
	// end inline asm
	ld.shared.u32 	%r1549, [%r2214+516];
	ld.shared.u32 	%r1550, [%r59+24];
	// begin inline asm
	dp4a.s32.s32 %r1548, %r1549, %r1550, %r1436;
	// end inline asm
	ld.shared.u32 	%r1553, [%r2214+516];
	ld.shared.u32 	%r1554, [%r59+28];
	// begin inline asm
	dp4a.s32.s32 %r1552, %r1553, %r1554, %r1440;
	// end inline asm
	ld.shared.u32 	%r1557, [%r2214+532];
	ld.shared.u32 	%r1558, [%r59+16];
	// begin inline asm
	dp4a.s32.s32 %r1556, %r1557, %r1558, %r1444;
	// end inline asm
	ld.shared.u32 	%r1561, [%r2214+532];
	ld.shared.u32 	%r1562, [%r59+20];
	// begin inline asm
	dp4a.s32.s32 %r1560, %r1561, %r1562, %r1448;
	// end inline asm
	ld.shared.u32 	%r1565, [%r2214+532];
	ld.shared.u32 	%r1566, [%r59+24];
	// begin inline asm
	dp4a.s32.s32 %r1564, %r1565, %r1566, %r1452;
	// end inline asm
	ld.shared.u32 	%r1569, [%r2214+532];
	ld.shared.u32 	%r1570, [%r59+28];
	// begin inline asm
	dp4a.s32.s32 %r1568, %r1569, %r1570, %r1456;
	// end inline asm
	ld.shared.u32 	%r1573, [%r2214+548];
	ld.shared.u32 	%r1574, [%r59+16];
	// begin inline asm
	dp4a.s32.s32 %r1572, %r1573, %r1574, %r1460;
	// end inline asm
	ld.shared.u32 	%r1577, [%r2214+548];
	ld.shared.u32 	%r1578, [%r59+20];
	// begin inline asm
	dp4a.s32.s32 %r1576, %r1577, %r1578, %r1464;
	// end inline asm
	ld.shared.u32 	%r1581, [%r2214+548];
	ld.shared.u32 	%r1582, [%r59+24];
	// begin inline asm
	dp4a.s32.s32 %r1580, %r1581, %r1582, %r1468;
	// end inline asm
	ld.shared.u32 	%r1585, [%r2214+548];
	ld.shared.u32 	%r1586, [%r59+28];
	// begin inline asm
	dp4a.s32.s32 %r1584, %r1585, %r1586, %r1472;
	// end inline asm
	ld.shared.u32 	%r1589, [%r2214+564];
	ld.shared.u32 	%r1590, [%r59+16];
	// begin inline asm
	dp4a.s32.s32 %r1588, %r1589, %r1590, %r1476;
	// end inline asm
	ld.shared.u32 	%r1593, [%r2214+564];
	ld.shared.u32 	%r1594, [%r59+20];
	// begin inline asm
	dp4a.s32.s32 %r1592, %r1593, %r1594, %r1480;
	// end inline asm
	ld.shared.u32 	%r1597, [%r2214+564];
	ld.shared.u32 	%r1598, [%r59+24];
	// begin inline asm
	dp4a.s32.s32 %r1596, %r1597, %r1598, %r1484;
	// end inline asm
	ld.shared.u32 	%r1601, [%r2214+564];
	ld.shared.u32 	%r1602, [%r59+28];
	// begin inline asm
	dp4a.s32.s32 %r1600, %r1601, %r1602, %r1488;
	// end inline asm
	ld.shared.u32 	%r1605, [%r2214+580];
	ld.shared.u32 	%r1606, [%r59+16];
	// begin inline asm
	dp4a.s32.s32 %r1604, %r1605, %r1606, %r1492;
	// end inline asm
	ld.shared.u32 	%r1609, [%r2214+580];
	ld.shared.u32 	%r1610, [%r59+20];
	// begin inline asm
	dp4a.s32.s32 %r1608, %r1609, %r1610, %r1496;
	// end inline asm
	ld.shared.u32 	%r1613, [%r2214+580];
	ld.shared.u32 	%r1614, [%r59+24];
	// begin inline asm
	dp4a.s32.s32 %r1612, %r1613, %r1614, %r1500;
	// end inline asm
	ld.shared.u32 	%r1617, [%r2214+580];
	ld.shared.u32 	%r1618, [%r59+28];
	// begin inline asm
	dp4a.s32.s32 %r1616, %r1617, %r1618, %r1504;
	// end inline asm
	ld.shared.u32 	%r1621, [%r2214+596];
	ld.shared.u32 	%r1622, [%r59+16];
	// begin inline asm
	dp4a.s32.s32 %r1620, %r1621, %r1622, %r1508;
	// end inline asm
	ld.shared.u32 	%r1625, [%r2214+596];
	ld.shared.u32 	%r1626, [%r59+20];
	// begin inline asm
	dp4a.s32.s32 %r1624, %r1625, %r1626, %r1512;
	// end inline asm
	ld.shared.u32 	%r1629, [%r2214+596];
	ld.shared.u32 	%r1630, [%r59+24];
	// begin inline asm
	dp4a.s32.s32 %r1628, %r1629, %r1630, %r1516;
	// end inline asm
	ld.shared.u32 	%r1633, [%r2214+596];
	ld.shared.u32 	%r1634, [%r59+28];
	// begin inline asm
	dp4a.s32.s32 %r1632, %r1633, %r1634, %r1520;
	// end inline asm
	ld.shared.u32 	%r1637, [%r2214+612];
	ld.shared.u32 	%r1638, [%r59+16];
	// begin inline asm
	dp4a.s32.s32 %r1636, %r1637, %r1638, %r1524;
	// end inline asm
	ld.shared.u32 	%r1641, [%r2214+612];
	ld.shared.u32 	%r1642, [%r59+20];
	// begin inline asm
	dp4a.s32.s32 %r1640, %r1641, %r1642, %r1528;
	// end inline asm
	ld.shared.u32 	%r1645, [%r2214+612];
	ld.shared.u32 	%r1646, [%r59+24];
	// begin inline asm
	dp4a.s32.s32 %r1644, %r1645, %r1646, %r1532;
	// end inline asm
	ld.shared.u32 	%r1649, [%r2214+612];
	ld.shared.u32 	%r1650, [%r59+28];
	// begin inline asm
	dp4a.s32.s32 %r1648, %r1649, %r1650, %r1536;
	// end inline asm
	ld.shared.u32 	%r1653, [%r2214+532];
	ld.shared.u32 	%r1654, [%r59+64];
	// begin inline asm
	dp4a.s32.s32 %r1652, %r1653, %r1654, %r1540;
	// end inline asm
	ld.shared.u32 	%r1657, [%r2214+532];
	ld.shared.u32 	%r1658, [%r59+68];
	// begin inline asm
	dp4a.s32.s32 %r1656, %r1657, %r1658, %r1544;
	// end inline asm
	ld.shared.u32 	%r1661, [%r2214+532];
	ld.shared.u32 	%r1662, [%r59+72];
	// begin inline asm
	dp4a.s32.s32 %r1660, %r1661, %r1662, %r1548;
	// end inline asm
	ld.shared.u32 	%r1665, [%r2214+532];
	ld.shared.u32 	%r1666, [%r59+76];
	// begin inline asm
	dp4a.s32.s32 %r1664, %r1665, %r1666, %r1552;
	// end inline asm
	ld.shared.u32 	%r1669, [%r2214+548];
	ld.shared.u32 	%r1670, [%r59+64];
	// begin inline asm
	dp4a.s32.s32 %r1668, %r1669, %r1670, %r1556;
	// end inline asm
	ld.shared.u32 	%r1673, [%r2214+548];
	ld.shared.u32 	%r1674, [%r59+68];
	// begin inline asm
	dp4a.s32.s32 %r1672, %r1673, %r1674, %r1560;
	// end inline asm
	ld.shared.u32 	%r1677, [%r2214+548];
	ld.shared.u32 	%r1678, [%r59+72];
	// begin inline asm
	dp4a.s32.s32 %r1676, %r1677, %r1678, %r1564;
	// end inline asm
	ld.shared.u32 	%r1681, [%r2214+548];
	ld.shared.u32 	%r1682, [%r59+76];
	// begin inline asm
	dp4a.s32.s32 %r1680, %r1681, %r1682, %r1568;
	// end inline asm
	ld.shared.u32 	%r1685, [%r2214+564];
	ld.shared.u32 	%r1686, [%r59+64];
	// begin inline asm
	dp4a.s32.s32 %r1684, %r1685, %r1686, %r1572;
	// end inline asm
	ld.shared.u32 	%r1689, [%r2214+564];
	ld.shared.u32 	%r1690, [%r59+68];
	// begin inline asm
	dp4a.s32.s32 %r1688, %r1689, %r1690, %r1576;
	// end inline asm
	ld.shared.u32 	%r1693, [%r2214+564];
	ld.shared.u32 	%r1694, [%r59+72];
	// begin inline asm
	dp4a.s32.s32 %r1692, %r1693, %r1694, %r1580;
	// end inline asm
	ld.shared.u32 	%r1697, [%r2214+564];
	ld.shared.u32 	%r1698, [%r59+76];
	// begin inline asm
	dp4a.s32.s32 %r1696, %r1697, %r1698, %r1584;
	// end inline asm
	ld.shared.u32 	%r1701, [%r2214+580];
	ld.shared.u32 	%r1702, [%r59+64];
	// begin inline asm
	dp4a.s32.s32 %r1700, %r1701, %r1702, %r1588;
	// end inline asm
	ld.shared.u32 	%r1705, [%r2214+580];
	ld.shared.u32 	%r1706, [%r59+68];
	// begin inline asm
	dp4a.s32.s32 %r1704, %r1705, %r1706, %r1592;
	// end inline asm
	ld.shared.u32 	%r1709, [%r2214+580];
	ld.shared.u32 	%r1710, [%r59+72];
	// begin inline asm
	dp4a.s32.s32 %r1708, %r1709, %r1710, %r1596;
	// end inline asm
	ld.shared.u32 	%r1713, [%r2214+580];
	ld.shared.u32 	%r1714, [%r59+76];
	// begin inline asm
	dp4a.s32.s32 %r1712, %r1713, %r1714, %r1600;
	// end inline asm
	ld.shared.u32 	%r1717, [%r2214+596];
	ld.shared.u32 	%r1718, [%r59+64];
	// begin inline asm
	dp4a.s32.s32 %r1716, %r1717, %r1718, %r1604;
	// end inline asm
	ld.shared.u32 	%r1721, [%r2214+596];
	ld.shared.u32 	%r1722, [%r59+68];
	// begin inline asm
	dp4a.s32.s32 %r1720, %r1721, %r1722, %r1608;
	// end inline asm
	ld.shared.u32 	%r1725, [%r2214+596];
	ld.shared.u32 	%r1726, [%r59+72];
	// begin inline asm
	dp4a.s32.s32 %r1724, %r1725, %r1726, %r1612;
	// end inline asm
	ld.shared.u32 	%r1729, [%r2214+596];
	ld.shared.u32 	%r1730, [%r59+76];
	// begin inline asm
	dp4a.s32.s32 %r1728, %r1729, %r1730, %r1616;
	// end inline asm
	ld.shared.u32 	%r1733, [%r2214+612];
	ld.shared.u32 	%r1734, [%r59+64];
	// begin inline asm
	dp4a.s32.s32 %r1732, %r1733, %r1734, %r1620;
	// end inline asm
	ld.shared.u32 	%r1737, [%r2214+612];
	ld.shared.u32 	%r1738, [%r59+68];
	// begin inline asm
	dp4a.s32.s32 %r1736, %r1737, %r1738, %r1624;
	// end inline asm
	ld.shared.u32 	%r1741, [%r2214+612];
	ld.shared.u32 	%r1742, [%r59+72];
	// begin inline asm
	dp4a.s32.s32 %r1740, %r1741, %r1742, %r1628;
	// end inline asm
	ld.shared.u32 	%r1745, [%r2214+612];
	ld.shared.u32 	%r1746, [%r59+76];
	// begin inline asm
	dp4a.s32.s32 %r1744, %r1745, %r1746, %r1632;
	// end inline asm
	ld.shared.u32 	%r1749, [%r2214+628];
	ld.shared.u32 	%r1750, [%r59+64];
	// begin inline asm
	dp4a.s32.s32 %r1748, %r1749, %r1750, %r1636;
	// end inline asm
	ld.shared.u32 	%r1753, [%r2214+628];
	ld.shared.u32 	%r1754, [%r59+68];
	// begin inline asm
	dp4a.s32.s32 %r1752, %r1753, %r1754, %r1640;
	// end inline asm
	ld.shared.u32 	%r1757, [%r2214+628];
	ld.shared.u32 	%r1758, [%r59+72];
	// begin inline asm
	dp4a.s32.s32 %r1756, %r1757, %r1758, %r1644;
	// end inline asm
	ld.shared.u32 	%r1761, [%r2214+628];
	ld.shared.u32 	%r1762, [%r59+76];
	// begin inline asm
	dp4a.s32.s32 %r1760, %r1761, %r1762, %r1648;
	// end inline asm
	ld.shared.u32 	%r1765, [%r2214+548];
	ld.shared.u32 	%r1766, [%r59+112];
	// begin inline asm
	dp4a.s32.s32 %r1764, %r1765, %r1766, %r1652;
	// end inline asm
	ld.shared.u32 	%r1769, [%r2214+548];
	ld.shared.u32 	%r1770, [%r59+116];
	// begin inline asm
	dp4a.s32.s32 %r1768, %r1769, %r1770, %r1656;
	// end inline asm
	ld.shared.u32 	%r1773, [%r2214+548];
	ld.shared.u32 	%r1774, [%r59+120];
	// begin inline asm
	dp4a.s32.s32 %r1772, %r1773, %r1774, %r1660;
	// end inline asm
	ld.shared.u32 	%r1777, [%r2214+548];
	ld.shared.u32 	%r1778, [%r59+124];
	// begin inline asm
	dp4a.s32.s32 %r1776, %r1777, %r1778, %r1664;
	// end inline asm
	ld.shared.u32 	%r1781, [%r2214+564];
	ld.shared.u32 	%r1782, [%r59+112];
	// begin inline asm
	dp4a.s32.s32 %r1780, %r1781, %r1782, %r1668;
	// end inline asm
	ld.shared.u32 	%r1785, [%r2214+564];
	ld.shared.u32 	%r1786, [%r59+116];
	// begin inline asm
	dp4a.s32.s32 %r1784, %r1785, %r1786, %r1672;
	// end inline asm
	ld.shared.u32 	%r1789, [%r2214+564];
	ld.shared.u32 	%r1790, [%r59+120];
	// begin inline asm
	dp4a.s32.s32 %r1788, %r1789, %r1790, %r1676;
	// end inline asm
	ld.shared.u32 	%r1793, [%r2214+564];
	ld.shared.u32 	%r1794, [%r59+124];
	// begin inline asm
	dp4a.s32.s32 %r1792, %r1793, %r1794, %r1680;
	// end inline asm
	ld.shared.u32 	%r1797, [%r2214+580];
	ld.shared.u32 	%r1798, [%r59+112];
	// begin inline asm
	dp4a.s32.s32 %r1796, %r1797, %r1798, %r1684;
	// end inline asm
	ld.shared.u32 	%r1801, [%r2214+580];
	ld.shared.u32 	%r1802, [%r59+116];
	// begin inline asm
	dp4a.s32.s32 %r1800, %r1801, %r1802, %r1688;
	// end inline asm
	ld.shared.u32 	%r1805, [%r2214+580];
	ld.shared.u32 	%r1806, [%r59+120];
	// begin inline asm
	dp4a.s32.s32 %r1804, %r1805, %r1806, %r1692;
	// end inline asm
	ld.shared.u32 	%r1809, [%r2214+580];
	ld.shared.u32 	%r1810, [%r59+124];
	// begin inline asm
	dp4a.s32.s32 %r1808, %r1809, %r1810, %r1696;
	// end inline asm
	ld.shared.u32 	%r1813, [%r2214+596];
	ld.shared.u32 	%r1814, [%r59+112];
	// begin inline asm
	dp4a.s32.s32 %r1812, %r1813, %r1814, %r1700;
	// end inline asm
	ld.shared.u32 	%r1817, [%r2214+596];
	ld.shared.u32 	%r1818, [%r59+116];
	// begin inline asm
	dp4a.s32.s32 %r1816, %r1817, %r1818, %r1704;
	// end inline asm
	ld.shared.u32 	%r1821, [%r2214+596];
	ld.shared.u32 	%r1822, [%r59+120];
	// begin inline asm
	dp4a.s32.s32 %r1820, %r1821, %r1822, %r1708;
	// end inline asm
	ld.shared.u32 	%r1825, [%r2214+596];
	ld.shared.u32 	%r1826, [%r59+124];
	// begin inline asm
	dp4a.s32.s32 %r1824, %r1825, %r1826, %r1712;
	// end inline asm
	ld.shared.u32 	%r1829, [%r2214+612];
	ld.shared.u32 	%r1830, [%r59+112];
	// begin inline asm
	dp4a.s32.s32 %r1828, %r1829, %r1830, %r1716;
	// end inline asm
	ld.shared.u32 	%r1833, [%r2214+612];
	ld.shared.u32 	%r1834, [%r59+116];
	// begin inline asm
	dp4a.s32.s32 %r1832, %r1833, %r1834, %r1720;
	// end inline asm
	ld.shared.u32 	%r1837, [%r2214+612];
	ld.shared.u32 	%r1838, [%r59+120];
	// begin inline asm
	dp4a.s32.s32 %r1836, %r1837, %r1838, %r1724;
	// end inline asm
	ld.shared.u32 	%r1841, [%r2214+612];
	ld.shared.u32 	%r1842, [%r59+124];
	// begin inline asm
	dp4a.s32.s32 %r1840, %r1841, %r1842, %r1728;
	// end inline asm
	ld.shared.u32 	%r1845, [%r2214+628];
	ld.shared.u32 	%r1846, [%r59+112];
	// begin inline asm
	dp4a.s32.s32 %r1844, %r1845, %r1846, %r1732;
	// end inline asm
	ld.shared.u32 	%r1849, [%r2214+628];
	ld.shared.u32 	%r1850, [%r59+116];
	// begin inline asm
	dp4a.s32.s32 %r1848, %r1849, %r1850, %r1736;
	// end inline asm
	ld.shared.u32 	%r1853, [%r2214+628];
	ld.shared.u32 	%r1854, [%r59+120];
	// begin inline asm
	dp4a.s32.s32 %r1852, %r1853, %r1854, %r1740;
	// end inline asm
	ld.shared.u32 	%r1857, [%r2214+628];
	ld.shared.u32 	%r1858, [%r59+124];
	// begin inline asm
	dp4a.s32.s32 %r1856, %r1857, %r1858, %r1744;
	// end inline asm
	ld.shared.u32 	%r1861, [%r2214+644];
	ld.shared.u32 	%r1862, [%r59+112];
	// begin inline asm
	dp4a.s32.s32 %r1860, %r1861, %r1862, %r1748;
	// end inline asm
	ld.shared.u32 	%r1865, [%r2214+644];
	ld.shared.u32 	%r1866, [%r59+116];
	// begin inline asm
	dp4a.s32.s32 %r1864, %r1865, %r1866, %r1752;
	// end inline asm
	ld.shared.u32 	%r1869, [%r2214+644];
	ld.shared.u32 	%r1870, [%r59+120];
	// begin inline asm
	dp4a.s32.s32 %r1868, %r1869, %r1870, %r1756;
	// end inline asm
	ld.shared.u32 	%r1873, [%r2214+644];
	ld.shared.u32 	%r1874, [%r59+124];
	// begin inline asm
	dp4a.s32.s32 %r1872, %r1873, %r1874, %r1760;
	// end inline asm
	ld.shared.u32 	%r1877, [%r2214+520];
	ld.shared.u32 	%r1878, [%r59+32];
	// begin inline asm
	dp4a.s32.s32 %r1876, %r1877, %r1878, %r1764;
	// end inline asm
	ld.shared.u32 	%r1881, [%r2214+520];
	ld.shared.u32 	%r1882, [%r59+36];
	// begin inline asm
	dp4a.s32.s32 %r1880, %r1881, %r1882, %r1768;
	// end inline asm
	ld.shared.u32 	%r1885, [%r2214+520];
	ld.shared.u32 	%r1886, [%r59+40];
	// begin inline asm
	dp4a.s32.s32 %r1884, %r1885, %r1886, %r1772;
	// end inline asm
	ld.shared.u32 	%r1889, [%r2214+520];
	ld.shared.u32 	%r1890, [%r59+44];
	// begin inline asm
	dp4a.s32.s32 %r1888, %r1889, %r1890, %r1776;
	// end inline asm
	ld.shared.u32 	%r1893, [%r2214+536];
	ld.shared.u32 	%r1894, [%r59+32];
	// begin inline asm
	dp4a.s32.s32 %r1892, %r1893, %r1894, %r1780;
	// end inline asm
	ld.shared.u32 	%r1897, [%r2214+536];
	ld.shared.u32 	%r1898, [%r59+36];
	// begin inline asm
	dp4a.s32.s32 %r1896, %r1897, %r1898, %r1784;
	// end inline asm
	ld.shared.u32 	%r1901, [%r2214+536];
	ld.shared.u32 	%r1902, [%r59+40];
	// begin inline asm
	dp4a.s32.s32 %r1900, %r1901, %r1902, %r1788;
	// end inline asm
	ld.shared.u32 	%r1905, [%r2214+536];
	ld.shared.u32 	%r1906, [%r59+44];
	// begin inline asm
	dp4a.s32.s32 %r1904, %r1905, %r1906, %r1792;
	// end inline asm
	ld.shared.u32 	%r1909, [%r2214+552];
	ld.shared.u32 	%r1910, [%r59+32];
	// begin inline asm
	dp4a.s32.s32 %r1908, %r1909, %r1910, %r1796;
	// end inline asm
	ld.shared.u32 	%r1913, [%r2214+552];
	ld.shared.u32 	%r1914, [%r59+36];
	// begin inline asm
	dp4a.s32.s32 %r1912, %r1913, %r1914, %r1800;
	// end inline asm
	ld.shared.u32 	%r1917, [%r2214+552];
	ld.shared.u32 	%r1918, [%r59+40];
	// begin inline asm
	dp4a.s32.s32 %r1916, %r1917, %r1918, %r1804;
	// end inline asm
	ld.shared.u32 	%r1921, [%r2214+552];
	ld.shared.u32 	%r1922, [%r59+44];
	// begin inline asm
	dp4a.s32.s32 %r1920, %r1921, %r1922, %r1808;
	// end inline asm
	ld.shared.u32 	%r1925, [%r2214+568];
	ld.shared.u32 	%r1926, [%r59+32];
	// begin inline asm
	dp4a.s32.s32 %r1924, %r1925, %r1926, %r1812;
	// end inline asm
	ld.shared.u32 	%r1929, [%r2214+568];
	ld.shared.u32 	%r1930, [%r59+36];
	// begin inline asm
	dp4a.s32.s32 %r1928, %r1929, %r1930, %r1816;
	// end inline asm
	ld.shared.u32 	%r1933, [%r2214+568];
	ld.shared.u32 	%r1934, [%r59+40];
	// begin inline asm
	dp4a.s32.s32 %r1932, %r1933, %r1934, %r1820;
	// end inline asm
	ld.shared.u32 	%r1937, [%r2214+568];
	ld.shared.u32 	%r1938, [%r59+44];
	// begin inline asm
	dp4a.s32.s32 %r1936, %r1937, %r1938, %r1824;
	// end inline asm
	ld.shared.u32 	%r1941, [%r2214+584];
	ld.shared.u32 	%r1942, [%r59+32];
	// begin inline asm
	dp4a.s32.s32 %r1940, %r1941, %r1942, %r1828;
	// end inline asm
	ld.shared.u32 	%r1945, [%r2214+584];
	ld.shared.u32 	%r1946, [%r59+36];
	// begin inline asm
	dp4a.s32.s32 %r1944, %r1945, %r1946, %r1832;
	// end inline asm
	ld.shared.u32 	%r1949, [%r2214+584];
	ld.shared.u32 	%r1950, [%r59+40];
	// begin inline asm
	dp4a.s32.s32 %r1948, %r1949, %r1950, %r1836;
	// end inline asm
	ld.shared.u32 	%r1953, [%r2214+584];
	ld.shared.u32 	%r1954, [%r59+44];
	// begin inline asm
	dp4a.s32.s32 %r1952, %r1953, %r1954, %r1840;
	// end inline asm
	ld.shared.u32 	%r1957, [%r2214+600];
	ld.shared.u32 	%r1958, [%r59+32];
	// begin inline asm
	dp4a.s32.s32 %r1956, %r1957, %r1958, %r1844;
	// end inline asm
	ld.shared.u32 	%r1961, [%r2214+600];
	ld.shared.u32 	%r1962, [%r59+36];
	// begin inline asm
	dp4a.s32.s32 %r1960, %r1961, %r1962, %r1848;
	// end inline asm
	ld.shared.u32 	%r1965, [%r2214+600];
	ld.shared.u32 	%r1966, [%r59+40];
	// begin inline asm
	dp4a.s32.s32 %r1964, %r1965, %r1966, %r1852;
	// end inline asm
	ld.shared.u32 	%r1969, [%r2214+600];
	ld.shared.u32 	%r1970, [%r59+44];
	// begin inline asm
	dp4a.s32.s32 %r1968, %r1969, %r1970, %r1856;
	// end inline asm
	ld.shared.u32 	%r1973, [%r2214+616];
	ld.shared.u32 	%r1974, [%r59+32];
	// begin inline asm
	dp4a.s32.s32 %r1972, %r1973, %r1974, %r1860;
	// end inline asm
	ld.shared.u32 	%r1977, [%r2214+616];
	ld.shared.u32 	%r1978, [%r59+36];
	// begin inline asm
	dp4a.s32.s32 %r1976, %r1977, %r1978, %r1864;
	// end inline asm
	ld.shared.u32 	%r1981, [%r2214+616];
	ld.shared.u32 	%r1982, [%r59+40];
	// begin inline asm
	dp4a.s32.s32 %r1980, %r1981, %r1982, %r1868;
	// end inline asm
	ld.shared.u32 	%r1985, [%r2214+616];
	ld.shared.u32 	%r1986, [%r59+44];
	// begin inline asm
	dp4a.s32.s32 %r1984, %r1985, %r1986, %r1872;
	// end inline asm
	ld.shared.u32 	%r1989, [%r2214+536];
	ld.shared.u32 	%r1990, [%r59+80];
	// begin inline asm
	dp4a.s32.s32 %r1988, %r1989, %r1990, %r1876;
	// end inline asm
	ld.shared.u32 	%r1993, [%r2214+536];
	ld.shared.u32 	%r1994, [%r59+84];
	// begin inline asm
	dp4a.s32.s32 %r1992, %r1993, %r1994, %r1880;
	// end inline asm
	ld.shared.u32 	%r1997, [%r2214+536];
	ld.shared.u32 	%r1998, [%r59+88];
	// begin inline asm
	dp4a.s32.s32 %r1996, %r1997, %r1998, %r1884;
	// end inline asm
	ld.shared.u32 	%r2001, [%r2214+536];
	ld.shared.u32 	%r2002, [%r59+92];
	// begin inline asm
	dp4a.s32.s32 %r2000, %r2001, %r2002, %r1888;
	// end inline asm
	ld.shared.u32 	%r2005, [%r2214+552];
	ld.shared.u32 	%r2006, [%r59+80];
	// begin inline asm
	dp4a.s32.s32 %r2004, %r2005, %r2006, %r1892;
	// end inline asm
	ld.shared.u32 	%r2009, [%r2214+552];
	ld.shared.u32 	%r2010, [%r59+84];
	// begin inline asm
	dp4a.s32.s32 %r2008, %r2009, %r2010, %r1896;
	// end inline asm
	ld.shared.u32 	%r2013, [%r2214+552];
	ld.shared.u32 	%r2014, [%r59+88];
	// begin inline asm
	dp4a.s32.s32 %r2012, %r2013, %r2014, %r1900;
	// end inline asm
	ld.shared.u32 	%r2017, [%r2214+552];
	ld.shared.u32 	%r2018, [%r59+92];
	// begin inline asm
	dp4a.s32.s32 %r2016, %r2017, %r2018, %r1904;
	// end inline asm
	ld.shared.u32 	%r2021, [%r2214+568];
	ld.shared.u32 	%r2022, [%r59+80];
	// begin inline asm
	dp4a.s32.s32 %r2020, %r2021, %r2022, %r1908;
	// end inline asm
	ld.shared.u32 	%r2025, [%r2214+568];
	ld.shared.u32 	%r2026, [%r59+84];
	// begin inline asm
	dp4a.s32.s32 %r2024, %r2025, %r2026, %r1912;
	// end inline asm
	ld.shared.u32 	%r2029, [%r2214+568];
	ld.shared.u32 	%r2030, [%r59+88];
	// begin inline asm
	dp4a.s32.s32 %r2028, %r2029, %r2030, %r1916;
	// end inline asm
	ld.shared.u32 	%r2033, [%r2214+568];
	ld.shared.u32 	%r2034, [%r59+92];
	// begin inline asm
	dp4a.s32.s32 %r2032, %r2033, %r2034, %r1920;
	// end inline asm
	ld.shared.u32 	%r2037, [%r2214+584];
	ld.shared.u32 	%r2038, [%r59+80];
	// begin inline asm
	dp4a.s32.s32 %r2036, %r2037, %r2038, %r1924;
	// end inline asm
	ld.shared.u32 	%r2041, [%r2214+584];
	ld.shared.u32 	%r2042, [%r59+84];
	// begin inline asm
	dp4a.s32.s32 %r2040, %r2041, %r2042, %r1928;
	// end inline asm
	ld.shared.u32 	%r2045, [%r2214+584];
	ld.shared.u32 	%r2046, [%r59+88];
	// begin inline asm
	dp4a.s32.s32 %r2044, %r2045, %r2046, %r1932;
	// end inline asm
	ld.shared.u32 	%r2049, [%r2214+584];
	ld.shared.u32 	%r2050, [%r59+92];
	// begin inline asm
	dp4a.s32.s32 %r2048, %r2049, %r2050, %r1936;
	// end inline asm
	ld.shared.u32 	%r2053, [%r2214+600];
	ld.shared.u32 	%r2054, [%r59+80];
	// begin inline asm
	dp4a.s32.s32 %r2052, %r2053, %r2054, %r1940;
	// end inline asm
	ld.shared.u32 	%r2057, [%r2214+600];
	ld.shared.u32 	%r2058, [%r59+84];
	// begin inline asm
	dp4a.s32.s32 %r2056, %r2057, %r2058, %r1944;
	// end inline asm
	ld.shared.u32 	%r2061, [%r2214+600];
	ld.shared.u32 	%r2062, [%r59+88];
	// begin inline asm
	dp4a.s32.s32 %r2060, %r2061, %r2062, %r1948;
	// end inline asm
	ld.shared.u32 	%r2065, [%r2214+600];
	ld.shared.u32 	%r2066, [%r59+92];
	// begin inline asm
	dp4a.s32.s32 %r2064, %r2065, %r2066, %r1952;
	// end inline asm
	ld.shared.u32 	%r2069, [%r2214+616];
	ld.shared.u32 	%r2070, [%r59+80];
	// begin inline asm
	dp4a.s32.s32 %r2068, %r2069, %r2070, %r1956;
	// end inline asm
	ld.shared.u32 	%r2073, [%r2214+616];
	ld.shared.u32 	%r2074, [%r59+84];
	// begin inline asm
	dp4a.s32.s32 %r2072, %r2073, %r2074, %r1960;
	// end inline asm
	ld.shared.u32 	%r2077, [%r2214+616];
	ld.shared.u32 	%r2078, [%r59+88];
	// begin inline asm
	dp4a.s32.s32 %r2076, %r2077, %r2078, %r1964;
	// end inline asm
	ld.shared.u32 	%r2081, [%r2214+616];
	ld.shared.u32 	%r2082, [%r59+92];
	// begin inline asm
	dp4a.s32.s32 %r2080, %r2081, %r2082, %r1968;
	// end inline asm
	ld.shared.u32 	%r2085, [%r2214+632];
	ld.shared.u32 	%r2086, [%r59+80];
	// begin inline asm
	dp4a.s32.s32 %r2084, %r2085, %r2086, %r1972;
	// end inline asm
	ld.shared.u32 	%r2089, [%r2214+632];
	ld.shared.u32 	%r2090, [%r59+84];
	// begin inline asm
	dp4a.s32.s32 %r2088, %r2089, %r2090, %r1976;
	// end inline asm
	ld.shared.u32 	%r2093, [%r2214+632];
	ld.shared.u32 	%r2094, [%r59+88];
	// begin inline asm
	dp4a.s32.s32 %r2092, %r2093, %r2094, %r1980;
	// end inline asm
	ld.shared.u32 	%r2097, [%r2214+632];
	ld.shared.u32 	%r2098, [%r59+92];
	// begin inline asm
	dp4a.s32.s32 %r2096, %r2097, %r2098, %r1984;
	// end inline asm
	ld.shared.u32 	%r2101, [%r2214+552];
	ld.shared.u32 	%r2102, [%r59+128];
	// begin inline asm
	dp4a.s32.s32 %r2100, %r2101, %r2102, %r1988;
	// end inline asm
	ld.shared.u32 	%r2105, [%r2214+552];
	ld.shared.u32 	%r2106, [%r59+132];
	// begin inline asm
	dp4a.s32.s32 %r2104, %r2105, %r2106, %r1992;
	// end inline asm
	ld.shared.u32 	%r2109, [%r2214+552];
	ld.shared.u32 	%r2110, [%r59+136];
	// begin inline asm
	dp4a.s32.s32 %r2108, %r2109, %r2110, %r1996;
	// end inline asm
	ld.shared.u32 	%r2113, [%r2214+552];
	ld.shared.u32 	%r2114, [%r59+140];
	// begin inline asm
	dp4a.s32.s32 %r2112, %r2113, %r2114, %r2000;
	// end inline asm
	ld.shared.u32 	%r2117, [%r2214+568];
	ld.shared.u32 	%r2118, [%r59+128];
	// begin inline asm
	dp4a.s32.s32 %r2116, %r2117, %r2118, %r2004;
	// end inline asm
	ld.shared.u32 	%r2121, [%r2214+568];
	ld.shared.u32 	%r2122, [%r59+132];
	// begin inline asm
	dp4a.s32.s32 %r2120, %r2121, %r2122, %r2008;
	// end inline asm
	ld.shared.u32 	%r2125, [%r2214+568];
	ld.shared.u32 	%r2126, [%r59+136];
	// begin inline asm
	dp4a.s32.s32 %r2124, %r2125, %r2126, %r2012;
	// end inline asm
	ld.shared.u32 	%r2129, [%r2214+568];
	ld.shared.u32 	%r2130, [%r59+140];
	// begin inline asm
	dp4a.s32.s32 %r2128, %r2129, %r2130, %r2016;
	// end inline asm
	ld.shared.u32 	%r2133, [%r2214+584];
	ld.shared.u32 	%r2134, [%r59+128];
	// begin inline asm
	dp4a.s32.s32 %r2132, %r2133, %r2134, %r2020;
	// end inline asm
	ld.shared.u32 	%r2137, [%r2214+584];
	ld.shared.u32 	%r2138, [%r59+132];
	// begin inline asm
	dp4a.s32.s32 %r2136, %r2137, %r2138, %r2024;
	// end inline asm
	ld.shared.u32 	%r2141, [%r2214+584];
	ld.shared.u32 	%r2142, [%r59+136];
	// begin inline asm
	dp4a.s32.s32 %r2140, %r2141, %r2142, %r2028;
	// end inline asm
	ld.shared.u32 	%r2145, [%r2214+584];
	ld.shared.u32 	%r2146, [%r59+140];
	// begin inline asm
	dp4a.s32.s32 %r2144, %r2145, %r2146, %r2032;
	// end inline asm
	ld.shared.u32 	%r2149, [%r2214+600];
	ld.shared.u32 	%r2150, [%r59+128];
	// begin inline asm
	dp4a.s32.s32 %r2148, %r2149, %r2150, %r2036;
	// end inline asm
	ld.shared.u32 	%r2153, [%r2214+600];
	ld.shared.u32 	%r2154, [%r59+132];
	// begin inline asm
	dp4a.s32.s32 %r2152, %r2153, %r2154, %r2040;
	// end inline asm
	ld.shared.u32 	%r2157, [%r2214+600];
	ld.shared.u32 	%r2158, [%r59+136];
	// begin inline asm
	dp4a.s32.s32 %r2156, %r2157, %r2158, %r2044;
	// end inline asm
	ld.shared.u32 	%r2161, [%r2214+600];
	ld.shared.u32 	%r2162, [%r59+140];
	// begin inline asm
	dp4a.s32.s32 %r2160, %r2161, %r2162, %r2048;
	// end inline asm
	ld.shared.u32 	%r2165, [%r2214+616];
	ld.shared.u32 	%r2166, [%r59+128];
	// begin inline asm
	dp4a.s32.s32 %r2164, %r2165, %r2166, %r2052;
	// end inline asm
	ld.shared.u32 	%r2169, [%r2214+616];
	ld.shared.u32 	%r2170, [%r59+132];
	// begin inline asm
	dp4a.s32.s32 %r2168, %r2169, %r2170, %r2056;
	// end inline asm
	ld.shared.u32 	%r2173, [%r2214+616];
	ld.shared.u32 	%r2174, [%r59+136];
	// begin inline asm
	dp4a.s32.s32 %r2172, %r2173, %r2174, %r2060;
	// end inline asm
	ld.shared.u32 	%r2177, [%r2214+616];
	ld.shared.u32 	%r2178, [%r59+140];
	// begin inline asm
	dp4a.s32.s32 %r2176, %r2177, %r2178, %r2064;
	// end inline asm
	ld.shared.u32 	%r2181, [%r2214+632];
	ld.shared.u32 	%r2182, [%r59+128];
	// begin inline asm
	dp4a.s32.s32 %r2180, %r2181, %r2182, %r2068;
	// end inline asm
	ld.shared.u32 	%r2185, [%r2214+632];
	ld.shared.u32 	%r2186, [%r59+132];
	// begin inline asm
	dp4a.s32.s32 %r2184, %r2185, %r2186, %r2072;
	// end inline asm
	ld.shared.u32 	%r2189, [%r2214+632];
	ld.shared.u32 	%r2190, [%r59+136];
	// begin inline asm
	dp4a.s32.s32 %r2188, %r2189, %r2190, %r2076;
	// end inline asm
	ld.shared.u32 	%r2193, [%r2214+632];
	ld.shared.u32 	%r2194, [%r59+140];
	// begin inline asm
	dp4a.s32.s32 %r2192, %r2193, %r2194, %r2080;
	// end inline asm
	ld.shared.u32 	%r2197, [%r2214+648];
	ld.shared.u32 	%r2198, [%r59+128];
	// begin inline asm
	dp4a.s32.s32 %r2196, %r2197, %r2198, %r2084;
	// end inline asm
	ld.shared.u32 	%r2201, [%r2214+648];
	ld.shared.u32 	%r2202, [%r59+132];
	// begin inline asm
	dp4a.s32.s32 %r2200, %r2201, %r2202, %r2088;
	// end inline asm
	ld.shared.u32 	%r2205, [%r2214+648];
	ld.shared.u32 	%r2206, [%r59+136];
	// begin inline asm
	dp4a.s32.s32 %r2204, %r2205, %r2206, %r2092;
	// end inline asm
	ld.shared.u32 	%r2209, [%r2214+648];
	ld.shared.u32 	%r2210, [%r59+140];
	// begin inline asm
	dp4a.s32.s32 %r2208, %r2209, %r2210, %r2096;
	// end inline asm
	shl.b32 	%r2215, %r94, 6;
	shl.b32 	%r2216, %r1, 2;
	add.s32 	%r2217, %r2215, %r2216;
	mad.lo.s32 	%r2218, %r94, 12544, %r20;
	mad.lo.s32 	%r2219, %r1, 784, %r2218;
	add.s32 	%r2220, %r2219, %r8;
	mad.lo.s32 	%r2221, %r9, 392, %r2220;
	add.s32 	%r2222, %r2221, %r58;
	cvt.s64.s32 	%rd57, %r2100;
	mad.lo.s64 	%rd58, %rd57, 165961859072000, 1073741824;
	shr.u64 	%rd59, %rd58, 31;
	cvt.u32.u64 	%r2223, %rd59;
	mul.wide.u32 	%rd60, %r2217, 4;
	add.s64 	%rd61, %rd55, %rd60;
	ld.global.nc.u32 	%r2224, [%rd61];
	add.s32 	%r2225, %r2224, %r2223;
	max.s32 	%r2226, %r2225, 0;
	mul.wide.u32 	%rd62, %r2226, 1185323653;
	add.s64 	%rd63, %rd62, 9007199254740992;
	shr.u64 	%rd64, %rd63, 54;
	cvt.u32.u64 	%r2227, %rd64;
	min.u32 	%r2228, %r2227, 127;
	cvt.u64.u32 	%rd65, %r2222;
	add.s64 	%rd66, %rd56, %rd65;
	st.global.u8 	[%rd66], %r2228;
	cvt.s64.s32 	%rd67, %r2104;
	mad.lo.s64 	%rd68, %rd67, 165961859072000, 1073741824;
	shr.u64 	%rd69, %rd68, 31;
	cvt.u32.u64 	%r2229, %rd69;
	ld.global.nc.u32 	%r2230, [%rd61+4];
	add.s32 	%r2231, %r2230, %r2229;
	max.s32 	%r2232, %r2231, 0;
	mul.wide.u32 	%rd70, %r2232, 1185323653;
	add.s64 	%rd71, %rd70, 9007199254740992;
	shr.u64 	%rd72, %rd71, 54;
	cvt.u32.u64 	%r2233, %rd72;
	min.u32 	%r2234, %r2233, 127;
	st.global.u8 	[%rd66+1], %r2234;
	cvt.s64.s32 	%rd73, %r2108;
	mad.lo.s64 	%rd74, %rd73, 165961859072000, 1073741824;
	shr.u64 	%rd75, %rd74, 31;
	cvt.u32.u64 	%r2235, %rd75;
	ld.global.nc.u32 	%r2236, [%rd61+8];
	add.s32 	%r2237, %r2236, %r2235;
	max.s32 	%r2238, %r2237, 0;
	mul.wide.u32 	%rd76, %r2238, 1185323653;
	add.s64 	%rd77, %rd76, 9007199254740992;
	shr.u64 	%rd78, %rd77, 54;
	cvt.u32.u64 	%r2239, %rd78;
	min.u32 	%r2240, %r2239, 127;
	st.global.u8 	[%rd66+2], %r2240;
	cvt.s64.s32 	%rd79, %r2112;
	mad.lo.s64 	%rd80, %rd79, 165961859072000, 1073741824;
	shr.u64 	%rd81, %rd80, 31;
	cvt.u32.u64 	%r2241, %rd81;
	ld.global.nc.u32 	%r2242, [%rd61+12];
	add.s32 	%r2243, %r2242, %r2241;
	max.s32 	%r2244, %r2243, 0;
	mul.wide.u32 	%rd82, %r2244, 1185323653;
	add.s64 	%rd83, %rd82, 9007199254740992;
	shr.u64 	%rd84, %rd83, 54;
	cvt.u32.u64 	%r2245, %rd84;
	min.u32 	%r2246, %r2245, 127;
	st.global.u8 	[%rd66+3], %r2246;
	cvt.s64.s32 	%rd85, %r2116;
	mad.lo.s64 	%rd86, %rd85, 165961859072000, 1073741824;
	shr.u64 	%rd87, %rd86, 31;
	cvt.u32.u64 	%r2247, %rd87;
	add.s32 	%r2248, %r2224, %r2247;
	max.s32 	%r2249, %r2248, 0;
	mul.wide.u32 	%rd88, %r2249, 1185323653;
	add.s64 	%rd89, %rd88, 9007199254740992;
	shr.u64 	%rd90, %rd89, 54;
	cvt.u32.u64 	%r2250, %rd90;
	min.u32 	%r2251, %r2250, 127;
	st.global.u8 	[%rd66+56], %r2251;
	cvt.s64.s32 	%rd91, %r2120;
	mad.lo.s64 	%rd92, %rd91, 165961859072000, 1073741824;
	shr.u64 	%rd93, %rd92, 31;
	cvt.u32.u64 	%r2252, %rd93;
	add.s32 	%r2253, %r2230, %r2252;
	max.s32 	%r2254, %r2253, 0;
	mul.wide.u32 	%rd94, %r2254, 1185323653;
	add.s64 	%rd95, %rd94, 9007199254740992;
	shr.u64 	%rd96, %rd95, 54;
	cvt.u32.u64 	%r2255, %rd96;
	min.u32 	%r2256, %r2255, 127;
	st.global.u8 	[%rd66+57], %r2256;
	cvt.s64.s32 	%rd97, %r2124;
	mad.lo.s64 	%rd98, %rd97, 165961859072000, 1073741824;
	shr.u64 	%rd99, %rd98, 31;
	cvt.u32.u64 	%r2257, %rd99;
	add.s32 	%r2258, %r2236, %r2257;
	max.s32 	%r2259, %r2258, 0;
	mul.wide.u32 	%rd100, %r2259, 1185323653;
	add.s64 	%rd101, %rd100, 9007199254740992;
	shr.u64 	%rd102, %rd101, 54;
	cvt.u32.u64 	%r2260, %rd102;
	min.u32 	%r2261, %r2260, 127;
	st.global.u8 	[%rd66+58], %r2261;
	cvt.s64.s32 	%rd103, %r2128;
	mad.lo.s64 	%rd104, %rd103, 165961859072000, 1073741824;
	shr.u64 	%rd105, %rd104, 31;
	cvt.u32.u64 	%r2262, %rd105;
	add.s32 	%r2263, %r2242, %r2262;
	max.s32 	%r2264, %r2263, 0;
	mul.wide.u32 	%rd106, %r2264, 1185323653;
	add.s64 	%rd107, %rd106, 9007199254740992;
	shr.u64 	%rd108, %rd107, 54;
	cvt.u32.u64 	%r2265, %rd108;
	min.u32 	%r2266, %r2265, 127;
	st.global.u8 	[%rd66+59], %r2266;
	cvt.s64.s32 	%rd109, %r2132;
	mad.lo.s64 	%rd110, %rd109, 165961859072000, 1073741824;
	shr.u64 	%rd111, %rd110, 31;
	cvt.u32.u64 	%r2267, %rd111;
	add.s32 	%r2268, %r2224, %r2267;
	max.s32 	%r2269, %r2268, 0;
	mul.wide.u32 	%rd112, %r2269, 1185323653;
	add.s64 	%rd113, %rd112, 9007199254740992;
	shr.u64 	%rd114, %rd113, 54;
	cvt.u32.u64 	%r2270, %rd114;
	min.u32 	%r2271, %r2270, 127;
	st.global.u8 	[%rd66+112], %r2271;
	cvt.s64.s32 	%rd115, %r2136;
	mad.lo.s64 	%rd116, %rd115, 165961859072000, 1073741824;
	shr.u64 	%rd117, %rd116, 31;
	cvt.u32.u64 	%r2272, %rd117;
	add.s32 	%r2273, %r2230, %r2272;
	max.s32 	%r2274, %r2273, 0;
	mul.wide.u32 	%rd118, %r2274, 1185323653;
	add.s64 	%rd119, %rd118, 9007199254740992;
	shr.u64 	%rd120, %rd119, 54;
	cvt.u32.u64 	%r2275, %rd120;
	min.u32 	%r2276, %r2275, 127;
	st.global.u8 	[%rd66+113], %r2276;
	cvt.s64.s32 	%rd121, %r2140;
	mad.lo.s64 	%rd122, %rd121, 165961859072000, 1073741824;
	shr.u64 	%rd123, %rd122, 31;
	cvt.u32.u64 	%r2277, %rd123;
	add.s32 	%r2278, %r2236, %r2277;
	max.s32 	%r2279, %r2278, 0;
	mul.wide.u32 	%rd124, %r2279, 1185323653;
	add.s64 	%rd125, %rd124, 9007199254740992;
	shr.u64 	%rd126, %rd125, 54;
	cvt.u32.u64 	%r2280, %rd126;
	min.u32 	%r2281, %r2280, 127;
	st.global.u8 	[%rd66+114], %r2281;
	cvt.s64.s32 	%rd127, %r2144;
	mad.lo.s64 	%rd128, %rd127, 165961859072000, 1073741824;
	shr.u64 	%rd129, %rd128, 31;
	cvt.u32.u64 	%r2282, %rd129;
	add.s32 	%r2283, %r2242, %r2282;
	max.s32 	%r2284, %r2283, 0;
	mul.wide.u32 	%rd130, %r2284, 1185323653;
	add.s64 	%rd131, %rd130, 9007199254740992;
	shr.u64 	%rd132, %rd131, 54;
	cvt.u32.u64 	%r2285, %rd132;
	min.u32 	%r2286, %r2285, 127;
	st.global.u8 	[%rd66+115], %r2286;
	cvt.s64.s32 	%rd133, %r2148;
	mad.lo.s64 	%rd134, %rd133, 165961859072000, 1073741824;
	shr.u64 	%rd135, %rd134, 31;
	cvt.u32.u64 	%r2287, %rd135;
	add.s32 	%r2288, %r2224, %r2287;
	max.s32 	%r2289, %r2288, 0;
	mul.wide.u32 	%rd136, %r2289, 1185323653;
	add.s64 	%rd137, %rd136, 9007199254740992;
	shr.u64 	%rd138, %rd137, 54;
	cvt.u32.u64 	%r2290, %rd138;
	min.u32 	%r2291, %r2290, 127;
	st.global.u8 	[%rd66+168], %r2291;
	cvt.s64.s32 	%rd139, %r2152;
	mad.lo.s64 	%rd140, %rd139, 165961859072000, 1073741824;
	shr.u64 	%rd141, %rd140, 31;
	cvt.u32.u64 	%r2292, %rd141;
	add.s32 	%r2293, %r2230, %r2292;
	max.s32 	%r2294, %r2293, 0;
	mul.wide.u32 	%rd142, %r2294, 1185323653;
	add.s64 	%rd143, %rd142, 9007199254740992;
	shr.u64 	%rd144, %rd143, 54;
	cvt.u32.u64 	%r2295, %rd144;
	min.u32 	%r2296, %r2295, 127;
	st.global.u8 	[%rd66+169], %r2296;
	cvt.s64.s32 	%rd145, %r2156;
	mad.lo.s64 	%rd146, %rd145, 165961859072000, 1073741824;
	shr.u64 	%rd147, %rd146, 31;
	cvt.u32.u64 	%r2297, %rd147;
	add.s32 	%r2298, %r2236, %r2297;
	max.s32 	%r2299, %r2298, 0;
	mul.wide.u32 	%rd148, %r2299, 1185323653;
	add.s64 	%rd149, %rd148, 9007199254740992;
	shr.u64 	%rd150, %rd149, 54;
	cvt.u32.u64 	%r2300, %rd150;
	min.u32 	%r2301, %r2300, 127;
	st.global.u8 	[%rd66+170], %r2301;
	cvt.s64.s32 	%rd151, %r2160;
	mad.lo.s64 	%rd152, %rd151, 165961859072000, 1073741824;
	shr.u64 	%rd153, %rd152, 31;
	cvt.u32.u64 	%r2302, %rd153;
	add.s32 	%r2303, %r2242, %r2302;
	max.s32 	%r2304, %r2303, 0;
	mul.wide.u32 	%rd154, %r2304, 1185323653;
	add.s64 	%rd155, %rd154, 9007199254740992;
	shr.u64 	%rd156, %rd155, 54;
	cvt.u32.u64 	%r2305, %rd156;
	min.u32 	%r2306, %r2305, 127;
	st.global.u8 	[%rd66+171], %r2306;
	cvt.s64.s32 	%rd157, %r2164;
	mad.lo.s64 	%rd158, %rd157, 165961859072000, 1073741824;
	shr.u64 	%rd159, %rd158, 31;
	cvt.u32.u64 	%r2307, %rd159;
	add.s32 	%r2308, %r2224, %r2307;
	max.s32 	%r2309, %r2308, 0;
	mul.wide.u32 	%rd160, %r2309, 1185323653;
	add.s64 	%rd161, %rd160, 9007199254740992;
	shr.u64 	%rd162, %rd161, 54;
	cvt.u32.u64 	%r2310, %rd162;
	min.u32 	%r2311, %r2310, 127;
	st.global.u8 	[%rd66+224], %r2311;
	cvt.s64.s32 	%rd163, %r2168;
	mad.lo.s64 	%rd164, %rd163, 165961859072000, 1073741824;
	shr.u64 	%rd165, %rd164, 31;
	cvt.u32.u64 	%r2312, %rd165;
	add.s32 	%r2313, %r2230, %r2312;
	max.s32 	%r2314, %r2313, 0;
	mul.wide.u32 	%rd166, %r2314, 1185323653;
	add.s64 	%rd167, %rd166, 9007199254740992;
	shr.u64 	%rd168, %rd167, 54;
	cvt.u32.u64 	%r2315, %rd168;
	min.u32 	%r2316, %r2315, 127;
	st.global.u8 	[%rd66+225], %r2316;
	cvt.s64.s32 	%rd169, %r2172;
	mad.lo.s64 	%rd170, %rd169, 165961859072000, 1073741824;
	shr.u64 	%rd171, %rd170, 31;
	cvt.u32.u64 	%r2317, %rd171;
	add.s32 	%r2318, %r2236, %r2317;
	max.s32 	%r2319, %r2318, 0;
	mul.wide.u32 	%rd172, %r2319, 1185323653;
	add.s64 	%rd173, %rd172, 9007199254740992;
	shr.u64 	%rd174, %rd173, 54;
	cvt.u32.u64 	%r2320, %rd174;
	min.u32 	%r2321, %r2320, 127;
	st.global.u8 	[%rd66+226], %r2321;
	cvt.s64.s32 	%rd175, %r2176;
	mad.lo.s64 	%rd176, %rd175, 165961859072000, 1073741824;
	shr.u64 	%rd177, %rd176, 31;
	cvt.u32.u64 	%r2322, %rd177;
	add.s32 	%r2323, %r2242, %r2322;
	max.s32 	%r2324, %r2323, 0;
	mul.wide.u32 	%rd178, %r2324, 1185323653;
	add.s64 	%rd179, %rd178, 9007199254740992;
	shr.u64 	%rd180, %rd179, 54;
	cvt.u32.u64 	%r2325, %rd180;
	min.u32 	%r2326, %r2325, 127;
	st.global.u8 	[%rd66+227], %r2326;
	cvt.s64.s32 	%rd181, %r2180;
	mad.lo.s64 	%rd182, %rd181, 165961859072000, 1073741824;
	shr.u64 	%rd183, %rd182, 31;
	cvt.u32.u64 	%r2327, %rd183;
	add.s32 	%r2328, %r2224, %r2327;
	max.s32 	%r2329, %r2328, 0;
	mul.wide.u32 	%rd184, %r2329, 1185323653;
	add.s64 	%rd185, %rd184, 9007199254740992;
	shr.u64 	%rd186, %rd185, 54;
	cvt.u32.u64 	%r2330, %rd186;
	min.u32 	%r2331, %r2330, 127;
	st.global.u8 	[%rd66+280], %r2331;
	cvt.s64.s32 	%rd187, %r2184;
	mad.lo.s64 	%rd188, %rd187, 165961859072000, 1073741824;
	shr.u64 	%rd189, %rd188, 31;
	cvt.u32.u64 	%r2332, %rd189;
	add.s32 	%r2333, %r2230, %r2332;
	max.s32 	%r2334, %r2333, 0;
	mul.wide.u32 	%rd190, %r2334, 1185323653;
	add.s64 	%rd191, %rd190, 9007199254740992;
	shr.u64 	%rd192, %rd191, 54;
	cvt.u32.u64 	%r2335, %rd192;
	min.u32 	%r2336, %r2335, 127;
	st.global.u8 	[%rd66+281], %r2336;
	cvt.s64.s32 	%rd193, %r2188;
	mad.lo.s64 	%rd194, %rd193, 165961859072000, 1073741824;
	shr.u64 	%rd195, %rd194, 31;
	cvt.u32.u64 	%r2337, %rd195;
	add.s32 	%r2338, %r2236, %r2337;
	max.s32 	%r2339, %r2338, 0;
	mul.wide.u32 	%rd196, %r2339, 1185323653;
	add.s64 	%rd197, %rd196, 9007199254740992;
	shr.u64 	%rd198, %rd197, 54;
	cvt.u32.u64 	%r2340, %rd198;
	min.u32 	%r2341, %r2340, 127;
	st.global.u8 	[%rd66+282], %r2341;
	cvt.s64.s32 	%rd199, %r2192;
	mad.lo.s64 	%rd200, %rd199, 165961859072000, 1073741824;
	shr.u64 	%rd201, %rd200, 31;
	cvt.u32.u64 	%r2342, %rd201;
	add.s32 	%r2343, %r2242, %r2342;
	max.s32 	%r2344, %r2343, 0;
	mul.wide.u32 	%rd202, %r2344, 1185323653;
	add.s64 	%rd203, %rd202, 9007199254740992;
	shr.u64 	%rd204, %rd203, 54;
	cvt.u32.u64 	%r2345, %rd204;
	min.u32 	%r2346, %r2345, 127;
	st.global.u8 	[%rd66+283], %r2346;
	cvt.s64.s32 	%rd205, %r2196;
	mad.lo.s64 	%rd206, %rd205, 165961859072000, 1073741824;
	shr.u64 	%rd207, %rd206, 31;
	cvt.u32.u64 	%r2347, %rd207;
	add.s32 	%r2348, %r2224, %r2347;
	max.s32 	%r2349, %r2348, 0;
	mul.wide.u32 	%rd208, %r2349, 1185323653;
	add.s64 	%rd209, %rd208, 9007199254740992;
	shr.u64 	%rd210, %rd209, 54;
	cvt.u32.u64 	%r2350, %rd210;
	min.u32 	%r2351, %r2350, 127;
	st.global.u8 	[%rd66+336], %r2351;
	cvt.s64.s32 	%rd211, %r2200;
	mad.lo.s64 	%rd212, %rd211, 165961859072000, 1073741824;
	shr.u64 	%rd213, %rd212, 31;
	cvt.u32.u64 	%r2352, %rd213;
	add.s32 	%r2353, %r2230, %r2352;
	max.s32 	%r2354, %r2353, 0;
	mul.wide.u32 	%rd214, %r2354, 1185323653;
	add.s64 	%rd215, %rd214, 9007199254740992;
	shr.u64 	%rd216, %rd215, 54;
	cvt.u32.u64 	%r2355, %rd216;
	min.u32 	%r2356, %r2355, 127;
	st.global.u8 	[%rd66+337], %r2356;
	cvt.s64.s32 	%rd217, %r2204;
	mad.lo.s64 	%rd218, %rd217, 165961859072000, 1073741824;
	shr.u64 	%rd219, %rd218, 31;
	cvt.u32.u64 	%r2357, %rd219;
	add.s32 	%r2358, %r2236, %r2357;
	max.s32 	%r2359, %r2358, 0;
	mul.wide.u32 	%rd220, %r2359, 1185323653;
	add.s64 	%rd221, %rd220, 9007199254740992;
	shr.u64 	%rd222, %rd221, 54;
	cvt.u32.u64 	%r2360, %rd222;
	min.u32 	%r2361, %r2360, 127;
	st.global.u8 	[%rd66+338], %r2361;
	cvt.s64.s32 	%rd223, %r2208;
	mad.lo.s64 	%rd224, %rd223, 165961859072000, 1073741824;
	shr.u64 	%rd225, %rd224, 31;
	cvt.u32.u64 	%r2362, %rd225;
	add.s32 	%r2363, %r2242, %r2362;
	max.s32 	%r2364, %r2363, 0;
	mul.wide.u32 	%rd226, %r2364, 1185323653;
	add.s64 	%rd227, %rd226, 9007199254740992;
	shr.u64 	%rd228, %rd227, 54;
	cvt.u32.u64 	%r2365, %rd228;
	min.u32 	%r2366, %r2365, 127;
	st.global.u8 	[%rd66+339], %r2366;
	ret;

}
	// .globl	fused_cast_fixed_point_multiply_clip_cast_8_kernel0
.visible .entry fused_cast_fixed_point_multiply_clip_cast_8_kernel0(
	.param .u64 .ptr .align 1 fused_cast_fixed_point_multiply_clip_cast_8_kernel0_param_0,
	.param .u64 .ptr .align 1 fused_cast_fixed_point_multiply_clip_cast_8_kernel0_param_1
)
{
	.reg .pred 	%p<2>;
	.reg .b32 	%r<19>;
	.reg .b64 	%rd<43>;

	ld.param.u64 	%rd9, [fused_cast_fixed_point_multiply_clip_cast_8_kernel0_param_0];
	ld.param.u64 	%rd10, [fused_cast_fixed_point_multiply_clip_cast_8_kernel0_param_1];
	cvta.to.global.u64 	%rd1, %rd9;
	cvta.to.global.u64 	%rd2, %rd10;
	mov.u32 	%r7, %ctaid.x;
	shl.b32 	%r8, %r7, 10;
	mov.u32 	%r9, %tid.x;
	or.b32  	%r10, %r9, %r8;
	add.s32 	%r17, %r10, 524288;
	mul.wide.u32 	%rd11, %r7, 1024;
	cvt.u64.u32 	%rd12, %r9;
	or.b64  	%rd13, %rd11, %rd12;
	add.s64 	%rd42, %rd1, %rd13;
	mul.wide.u32 	%rd14, %r7, 4096;
	mul.wide.u32 	%rd15, %r9, 4;
	or.b64  	%rd16, %rd14, %rd15;
	add.s64 	%rd41, %rd2, %rd16;
	mov.b32 	%r18, 524288;
$L__BB12_1:
	ld.global.nc.u32 	%r11, [%rd41];
	mul.wide.s32 	%rd17, %r11, 1769513466;
	add.s64 	%rd18, %rd17, 18014398509481984;
	shr.u64 	%rd19, %rd18, 55;
	st.global.u8 	[%rd42], %rd19;
	setp.eq.s32 	%p1, %r18, 13107200;
	@%p1 bra 	$L__BB12_3;
	add.s32 	%r12, %r17, -262144;
	cvt.u64.u32 	%rd20, %r12;
	mul.wide.u32 	%rd21, %r12, 4;
	add.s64 	%rd22, %rd2, %rd21;
	ld.global.nc.u32 	%r13, [%rd22];
	mul.wide.s32 	%rd23, %r13, 1769513466;
	add.s64 	%rd24, %rd23, 18014398509481984;
	shr.u64 	%rd25, %rd24, 55;
	add.s64 	%rd26, %rd1, %rd20;
	st.global.u8 	[%rd26], %rd25;
	add.s32 	%r14, %r17, 262144;
	cvt.u64.u32 	%rd27, %r17;
	mul.wide.u32 	%rd28, %r17, 4;
	add.s64 	%rd29, %rd2, %rd28;
	ld.global.nc.u32 	%r15, [%rd29];
	mul.wide.s32 	%rd30, %r15, 1769513466;
	add.s64 	%rd31, %rd30, 18014398509481984;
	shr.u64 	%rd32, %rd31, 55;
	add.s64 	%rd33, %rd1, %rd27;
	st.global.u8 	[%rd33], %rd32;
	cvt.u64.u32 	%rd34, %r14;
	mul.wide.u32 	%rd35, %r14, 4;
	add.s64 	%rd36, %rd2, %rd35;
	ld.global.nc.u32 	%r16, [%rd36];
	mul.wide.s32 	%rd37, %r16, 1769513466;
	add.s64 	%rd38, %rd37, 18014398509481984;
	shr.u64 	%rd39, %rd38, 55;
	add.s64 	%rd40, %rd1, %rd34;
	st.global.u8 	[%rd40], %rd39;
	add.s32 	%r18, %r18, 1048576;
	add.s32 	%r17, %r17, 1048576;
	add.s64 	%rd42, %rd42, 1048576;
	add.s64 	%rd41, %rd41, 4194304;
	bra.uni 	$L__BB12_1;
$L__BB12_3:
	ret;

}
	// .globl	fused_nn_conv2d_cast_fixed_point_multiply_add_cast_fixed_point_multiply_add_cast_15119380522063600768__7_kernel0
.visible .entry fused_nn_conv2d_cast_fixed_point_multiply_add_cast_fixed_point_multiply_add_cast_15119380522063600768__7_kernel0(
	.param .u64 .ptr .align 1 fused_nn_conv2d_cast_fixed_point_multiply_add_cast_fixed_point_multiply_add_cast_15119380522063600768__7_kernel0_param_0,
	.param .u64 .ptr .align 1 fused_nn_conv2d_cast_fixed_point_multiply_add_cast_fixed_point_multiply_add_cast_15119380522063600768__7_kernel0_param_1,
	.param .u64 .ptr .align 1 fused_nn_conv2d_cast_fixed_point_multiply_add_cast_fixed_point_multiply_add_cast_15119380522063600768__7_kernel0_param_2,
	.param .u64 .ptr .align 1 fused_nn_conv2d_cast_fixed_point_multiply_add_cast_fixed_point_multiply_add_cast_15119380522063600768__7_kernel0_param_3,
	.param .u64 .ptr .align 1 fused_nn_conv2d_cast_fixed_point_multiply_add_cast_fixed_point_multiply_add_cast_15119380522063600768__7_kernel0_param_4,
	.param .u64 .ptr .align 1 fused_nn_conv2d_cast_fixed_point_multiply_add_cast_fixed_point_multiply_add_cast_15119380522063600768__7_kernel0_param_5
)
{
	.reg .pred 	%p<36>;
	.reg .b16 	%rs<6>;
	.reg .b32 	%r<4633>;
	.reg .b64 	%rd<431>;
	// demoted variable
	.shared .align 4 .b8 _ZZ112fused_nn_conv2d_cast_fixed_point_multiply_add_cast_fixed_point_multiply_add_cast_15119380522063600768__7_kernel0E15pad_data_shared[14336];
	// demoted variable
	.shared .align 4 .b8 _ZZ112fused_nn_conv2d_cast_fixed_point_multiply_add_cast_fixed_point_multiply_add_cast_15119380522063600768__7_kernel0E18placeholder_shared[4096];
	ld.param.u64 	%rd8, [fused_nn_conv2d_cast_fixed_point_multiply_add_cast_fixed_point_multiply_add_cast_15119380522063600768__7_kernel0_param_0];
	ld.param.u64 	%rd3, [fused_nn_conv2d_cast_fixed_point_multiply_add_cast_fixed_point_multiply_add_cast_15119380522063600768__7_kernel0_param_1];
	cvta.to.global.u64 	%rd9, %rd8;
	cvta.to.global.u64 	%rd1, %rd3;
	mov.u32 	%r40, %ctaid.z;
	mul.lo.s32 	%r41, %r40, 100352;
	mov.u32 	%r42, %tid.y;
	shl.b32 	%r43, %r42, 1;
	mov.u32 	%r44, %tid.x;
	cvt.u16.u32 	%rs1, %r44;
	mul.hi.u16 	%rs2, %rs1, 2341;
	cvt.u32.u16 	%r45, %rs2;
	add.s32 	%r46, %r43, %r45;
	shr.u32 	%r47, %r46, 2;
	mov.u32 	%r48, %ctaid.x;
	and.b32  	%r49, %r46, 3;
	mul.lo.s16 	%rs3, %rs2, 28;
	sub.s16 	%rs4, %rs1, %rs3;
	shl.b16 	%rs5, %rs4, 2;
	cvt.u32.u16 	%r50, %rs5;
	mad.lo.s32 	%r51, %r48, 448, %r41;
	add.s32 	%r52, %r51, %r50;
	mad.lo.s32 	%r53, %r47, 3136, %r52;
	mad.lo.s32 	%r54, %r49, 112, %r53;
	shl.b32 	%r55, %r44, 2;
	mad.lo.s32 	%r56, %r42, 224, %r55;
	cvt.u64.u32 	%rd10, %r54;
	add.s64 	%rd11, %rd9, %rd10;
	ld.global.nc.u32 	%r57, [%rd11];
	mov.u32 	%r58, _ZZ112fused_nn_conv2d_cast_fixed_point_multiply_add_cast_fixed_point_multiply_add_cast_15119380522063600768__7_kernel0E15pad_data_shared;
	add.s32 	%r59, %r58, %r56;
	st.shared.u32 	[%r59], %r57;
	ld.global.nc.u32 	%r60, [%rd11+6272];
	st.shared.u32 	[%r59+896], %r60;
	ld.global.nc.u32 	%r61, [%rd11+12544];
	st.shared.u32 	[%r59+1792], %r61;
	ld.global.nc.u32 	%r62, [%rd11+18816];
	st.shared.u32 	[%r59+2688], %r62;
	ld.global.nc.u32 	%r63, [%rd11+25088];
	st.shared.u32 	[%r59+3584], %r63;
	ld.global.nc.u32 	%r64, [%rd11+31360];
	st.shared.u32 	[%r59+4480], %r64;
	ld.global.nc.u32 	%r65, [%rd11+37632];
	st.shared.u32 	[%r59+5376], %r65;
	ld.global.nc.u32 	%r66, [%rd11+43904];
	st.shared.u32 	[%r59+6272], %r66;
	bar.sync 	0;
	ld.global.nc.u32 	%r67, [%rd11+50176];
	st.shared.u32 	[%r59+7168], %r67;
	ld.global.nc.u32 	%r68, [%rd11+56448];
	st.shared.u32 	[%r59+8064], %r68;
	ld.global.nc.u32 	%r69, [%rd11+62720];
	st.shared.u32 	[%r59+8960], %r69;
	ld.global.nc.u32 	%r70, [%rd11+68992];
	st.shared.u32 	[%r59+9856], %r70;
	ld.global.nc.u32 	%r71, [%rd11+75264];
	st.shared.u32 	[%r59+10752], %r71;
	ld.global.nc.u32 	%r72, [%rd11+81536];
	st.shared.u32 	[%r59+11648], %r72;
	ld.global.nc.u32 	%r73, [%rd11+87808];
	st.shared.u32 	[%r59+12544], %r73;
	ld.global.nc.u32 	%r74, [%rd11+94080];
	st.shared.u32 	[%r59+13440], %r74;
	shr.u32 	%r75, %r44, 2;
	mad.lo.s32 	%r2, %r42, 14, %r75;
	mad.lo.s32 	%r76, %r42, 56, %r44;
	mov.u32 	%r77, %ctaid.y;
	shl.b32 	%r78, %r77, 13;
	and.b32  	%r79, %r55, 12;
	or.b32  	%r4, %r79, %r78;
	setp.lt.u32 	%p6, %r2, 256;
	setp.lt.u32 	%p7, %r76, 1024;
	and.pred  	%p8, %p6, %p7;
	setp.lt.u32 	%p9, %r42, 19;
	and.pred  	%p1, %p8, %p9;
	mov.u32 	%r80, _ZZ112fused_nn_conv2d_cast_fixed_point_multiply_add_cast_fixed_point_multiply_add_cast_15119380522063600768__7_kernel0E18placeholder_shared;
	add.s32 	%r5, %r80, %r56;
	not.pred 	%p10, %p1;
	@%p10 bra 	$L__BB13_2;
	shl.b32 	%r81, %r2, 5;
	and.b32  	%r82, %r81, 7680;
	shl.b32 	%r83, %r2, 4;
	and.b32  	%r84, %r83, 240;
	add.s32 	%r85, %r4, %r82;
	add.s32 	%r86, %r85, %r84;
	cvt.u64.u32 	%rd12, %r86;
	add.s64 	%rd13, %rd1, %rd12;
	ld.global.nc.u32 	%r87, [%rd13];
	st.shared.u32 	[%r5], %r87;
$L__BB13_2:
	setp.lt.u32 	%p11, %r2, 200;
	setp.lt.u32 	%p12, %r76, 800;
	and.pred  	%p13, %p11, %p12;
	setp.lt.u32 	%p14, %r42, 15;
	and.pred  	%p2, %p13, %p14;
	not.pred 	%p15, %p2;
	@%p15 bra 	$L__BB13_4;
	shl.b32 	%r88, %r2, 5;
	add.s32 	%r89, %r88, 1792;
	and.b32  	%r90, %r89, 7680;
	shl.b32 	%r91, %r2, 4;
	and.b32  	%r92, %r91, 240;
	xor.b32  	%r93, %r92, 128;
	add.s32 	%r94, %r4, %r90;
	add.s32 	%r95, %r94, %r93;
	cvt.u64.u32 	%rd14, %r95;
	add.s64 	%rd15, %rd1, %rd14;
	ld.global.nc.u32 	%r96, [%rd15];
	st.shared.u32 	[%r5+896], %r96;
$L__BB13_4:
	setp.lt.u32 	%p16, %r2, 144;
	setp.lt.u32 	%p17, %r76, 576;
	and.pred  	%p18, %p16, %p17;
	setp.lt.u32 	%p19, %r42, 11;
	and.pred  	%p3, %p18, %p19;
	not.pred 	%p20, %p3;
	@%p20 bra 	$L__BB13_6;
	shl.b32 	%r97, %r2, 5;
	add.s32 	%r98, %r97, 3584;
	and.b32  	%r99, %r98, 7680;
	shl.b32 	%r100, %r2, 4;
	and.b32  	%r101, %r100, 240;
	add.s32 	%r102, %r4, %r99;
	add.s32 	%r103, %r102, %r101;
	cvt.u64.u32 	%rd16, %r103;
	add.s64 	%rd17, %rd1, %rd16;
	ld.global.nc.u32 	%r104, [%rd17];
	st.shared.u32 	[%r5+1792], %r104;
$L__BB13_6:
	setp.lt.u32 	%p21, %r2, 88;
	setp.lt.u32 	%p22, %r76, 352;
	and.pred  	%p23, %p21, %p22;
	setp.lt.u32 	%p24, %r42, 7;
	and.pred  	%p4, %p23, %p24;
	not.pred 	%p25, %p4;
	@%p25 bra 	$L__BB13_8;
	shl.b32 	%r105, %r2, 5;
	add.s32 	%r106, %r105, 5376;
	and.b32  	%r107, %r106, 7680;
	shl.b32 	%r108, %r2, 4;
	and.b32  	%r109, %r108, 240;
	xor.b32  	%r110, %r109, 128;
	add.s32 	%r111, %r4, %r107;
	add.s32 	%r112, %r111, %r110;
	cvt.u64.u32 	%rd18, %r112;
	add.s64 	%rd19, %rd1, %rd18;
	ld.global.nc.u32 	%r113, [%rd19];
	st.shared.u32 	[%r5+2688], %r113;
$L__BB13_8:
	setp.lt.u32 	%p26, %r2, 32;
	setp.lt.u32 	%p27, %r76, 128;
	and.pred  	%p28, %p26, %p27;
	setp.lt.u32 	%p29, %r42, 3;
	and.pred  	%p5, %p28, %p29;
	not.pred 	%p30, %p5;
	@%p30 bra 	$L__BB13_10;
	shl.b32 	%r114, %r2, 5;
	add.s32 	%r115, %r114, 7168;
	and.b32  	%r116, %r115, 7680;
	shl.b32 	%r117, %r2, 4;
	and.b32  	%r118, %r117, 240;
	add.s32 	%r119, %r4, %r116;
	add.s32 	%r120, %r119, %r118;
	cvt.u64.u32 	%rd20, %r120;
	add.s64 	%rd21, %rd1, %rd20;
	ld.global.nc.u32 	%r121, [%rd21];
	st.shared.u32 	[%r5+3584], %r121;
$L__BB13_10:
	ld.param.u64 	%rd426, [fused_nn_conv2d_cast_fixed_point_multiply_add_cast_fixed_point_multiply_add_cast_15119380522063600768__7_kernel0_param_1];
	cvta.to.global.u64 	%rd2, %rd426;
	bar.sync 	0;
	shl.b32 	%r2170, %r42, 9;
	add.s32 	%r2173, %r58, %r55;
	ld.shared.u32 	%r123, [%r2173];
	add.s32 	%r2175, %r80, %r2170;
	ld.shared.u32 	%r124, [%r2175];
	mov.b32 	%r249, 0;
	// begin inline asm
	dp4a.s32.s32 %r122, %r123, %r124, %r249;
	// end inline asm
	ld.shared.u32 	%r127, [%r2173];
	ld.shared.u32 	%r128, [%r2175+2048];
	// begin inline asm
	dp4a.s32.s32 %r126, %r127, %r128, %r249;
	// end inline asm
	ld.shared.u32 	%r131, [%r2173+224];
	ld.shared.u32 	%r132, [%r2175];
	// begin inline asm
	dp4a.s32.s32 %r130, %r131, %r132, %r249;
	// end inline asm
	ld.shared.u32 	%r135, [%r2173+224];
	ld.shared.u32 	%r136, [%r2175+2048];
	// begin inline asm
	dp4a.s32.s32 %r134, %r135, %r136, %r249;
	// end inline asm
	ld.shared.u32 	%r139, [%r2173];
	ld.shared.u32 	%r140, [%r2175+4];
	// begin inline asm
	dp4a.s32.s32 %r138, %r139, %r140, %r249;
	// end inline asm
	ld.shared.u32 	%r143, [%r2173];
	ld.shared.u32 	%r144, [%r2175+2052];
	// begin inline asm
	dp4a.s32.s32 %r142, %r143, %r144, %r249;
	// end inline asm
	ld.shared.u32 	%r147, [%r2173+224];
	ld.shared.u32 	%r148, [%r2175+4];
	// begin inline asm
	dp4a.s32.s32 %r146, %r147, %r148, %r249;
	// end inline asm
	ld.shared.u32 	%r151, [%r2173+224];
	ld.shared.u32 	%r152, [%r2175+2052];
	// begin inline asm
	dp4a.s32.s32 %r150, %r151, %r152, %r249;
	// end inline asm
	ld.shared.u32 	%r155, [%r2173];
	ld.shared.u32 	%r156, [%r2175+8];
	// begin inline asm
	dp4a.s32.s32 %r154, %r155, %r156, %r249;
	// end inline asm
	ld.shared.u32 	%r159, [%r2173];
	ld.shared.u32 	%r160, [%r2175+2056];
	// begin inline asm
	dp4a.s32.s32 %r158, %r159, %r160, %r249;
	// end inline asm
	ld.shared.u32 	%r163, [%r2173+224];
	ld.shared.u32 	%r164, [%r2175+8];
	// begin inline asm
	dp4a.s32.s32 %r162, %r163, %r164, %r249;
	// end inline asm
	ld.shared.u32 	%r167, [%r2173+224];
	ld.shared.u32 	%r168, [%r2175+2056];
	// begin inline asm
	dp4a.s32.s32 %r166, %r167, %r168, %r249;
	// end inline asm
	ld.shared.u32 	%r171, [%r2173];
	ld.shared.u32 	%r172, [%r2175+12];
	// begin inline asm
	dp4a.s32.s32 %r170, %r171, %r172, %r249;
	// end inline asm
	ld.shared.u32 	%r175, [%r2173];
	ld.shared.u32 	%r176, [%r2175+2060];
	// begin inline asm
	dp4a.s32.s32 %r174, %r175, %r176, %r249;
	// end inline asm
	ld.shared.u32 	%r179, [%r2173+224];
	ld.shared.u32 	%r180, [%r2175+12];
	// begin inline asm
	dp4a.s32.s32 %r178, %r179, %r180, %r249;
	// end inline asm
	ld.shared.u32 	%r183, [%r2173+224];
	ld.shared.u32 	%r184, [%r2175+2060];
	// begin inline asm
	dp4a.s32.s32 %r182, %r183, %r184, %r249;
	// end inline asm
	ld.shared.u32 	%r187, [%r2173];
	ld.shared.u32 	%r188, [%r2175+256];
	// begin inline asm
	dp4a.s32.s32 %r186, %r187, %r188, %r249;
	// end inline asm
	ld.shared.u32 	%r191, [%r2173];
	ld.shared.u32 	%r192, [%r2175+2304];
	// begin inline asm
	dp4a.s32.s32 %r190, %r191, %r192, %r249;
	// end inline asm
	ld.shared.u32 	%r195, [%r2173+224];
	ld.shared.u32 	%r196, [%r2175+256];
	// begin inline asm
	dp4a.s32.s32 %r194, %r195, %r196, %r249;
	// end inline asm
	ld.shared.u32 	%r199, [%r2173+224];
	ld.shared.u32 	%r200, [%r2175+2304];
	// begin inline asm
	dp4a.s32.s32 %r198, %r199, %r200, %r249;
	// end inline asm
	ld.shared.u32 	%r203, [%r2173];
	ld.shared.u32 	%r204, [%r2175+260];
	// begin inline asm
	dp4a.s32.s32 %r202, %r203, %r204, %r249;
	// end inline asm
	ld.shared.u32 	%r207, [%r2173];
	ld.shared.u32 	%r208, [%r2175+2308];
	// begin inline asm
	dp4a.s32.s32 %r206, %r207, %r208, %r249;
	// end inline asm
	ld.shared.u32 	%r211, [%r2173+224];
	ld.shared.u32 	%r212, [%r2175+260];
	// begin inline asm
	dp4a.s32.s32 %r210, %r211, %r212, %r249;
	// end inline asm
	ld.shared.u32 	%r215, [%r2173+224];
	ld.shared.u32 	%r216, [%r2175+2308];
	// begin inline asm
	dp4a.s32.s32 %r214, %r215, %r216, %r249;
	// end inline asm
	ld.shared.u32 	%r219, [%r2173];
	ld.shared.u32 	%r220, [%r2175+264];
	// begin inline asm
	dp4a.s32.s32 %r218, %r219, %r220, %r249;
	// end inline asm
	ld.shared.u32 	%r223, [%r2173];
	ld.shared.u32 	%r224, [%r2175+2312];
	// begin inline asm
	dp4a.s32.s32 %r222, %r223, %r224, %r249;
	// end inline asm
	ld.shared.u32 	%r227, [%r2173+224];
	ld.shared.u32 	%r228, [%r2175+264];
	// begin inline asm
	dp4a.s32.s32 %r226, %r227, %r228, %r249;
	// end inline asm
	ld.shared.u32 	%r231, [%r2173+224];
	ld.shared.u32 	%r232, [%r2175+2312];
	// begin inline asm
	dp4a.s32.s32 %r230, %r231, %r232, %r249;
	// end inline asm
	ld.shared.u32 	%r235, [%r2173];
	ld.shared.u32 	%r236, [%r2175+268];
	// begin inline asm
	dp4a.s32.s32 %r234, %r235, %r236, %r249;
	// end inline asm
	ld.shared.u32 	%r239, [%r2173];
	ld.shared.u32 	%r240, [%r2175+2316];
	// begin inline asm
	dp4a.s32.s32 %r238, %r239, %r240, %r249;
	// end inline asm
	ld.shared.u32 	%r243, [%r2173+224];
	ld.shared.u32 	%r244, [%r2175+268];
	// begin inline asm
	dp4a.s32.s32 %r242, %r243, %r244, %r249;
	// end inline asm
	ld.shared.u32 	%r247, [%r2173+224];
	ld.shared.u32 	%r248, [%r2175+2316];
	// begin inline asm
	dp4a.s32.s32 %r246, %r247, %r248, %r249;
	// end inline asm
	ld.shared.u32 	%r251, [%r2173+448];
	ld.shared.u32 	%r252, [%r2175+16];
	// begin inline asm
	dp4a.s32.s32 %r250, %r251, %r252, %r122;
	// end inline asm
	ld.shared.u32 	%r255, [%r2173+448];
	ld.shared.u32 	%r256, [%r2175+2064];
	// begin inline asm
	dp4a.s32.s32 %r254, %r255, %r256, %r126;
	// end inline asm
	ld.shared.u32 	%r259, [%r2173+672];
	ld.shared.u32 	%r260, [%r2175+16];
	// begin inline asm
	dp4a.s32.s32 %r258, %r259, %r260, %r130;
	// end inline asm
	ld.shared.u32 	%r263, [%r2173+672];
	ld.shared.u32 	%r264, [%r2175+2064];
	// begin inline asm
	dp4a.s32.s32 %r262, %r263, %r264, %r134;
	// end inline asm
	ld.shared.u32 	%r267, [%r2173+448];
	ld.shared.u32 	%r268, [%r2175+20];
	// begin inline asm
	dp4a.s32.s32 %r266, %r267, %r268, %r138;
	// end inline asm
	ld.shared.u32 	%r271, [%r2173+448];
	ld.shared.u32 	%r272, [%r2175+2068];
	// begin inline asm
	dp4a.s32.s32 %r270, %r271, %r272, %r142;
	// end inline asm
	ld.shared.u32 	%r275, [%r2173+672];
	ld.shared.u32 	%r276, [%r2175+20];
	// begin inline asm
	dp4a.s32.s32 %r274, %r275, %r276, %r146;
	// end inline asm
	ld.shared.u32 	%r279, [%r2173+672];
	ld.shared.u32 	%r280, [%r2175+2068];
	// begin inline asm
	dp4a.s32.s32 %r278, %r279, %r280, %r150;
	// end inline asm
	ld.shared.u32 	%r283, [%r2173+448];
	ld.shared.u32 	%r284, [%r2175+24];
	// begin inline asm
	dp4a.s32.s32 %r282, %r283, %r284, %r154;
	// end inline asm
	ld.shared.u32 	%r287, [%r2173+448];
	ld.shared.u32 	%r288, [%r2175+2072];
	// begin inline asm
	dp4a.s32.s32 %r286, %r287, %r288, %r158;
	// end inline asm
	ld.shared.u32 	%r291, [%r2173+672];
	ld.shared.u32 	%r292, [%r2175+24];
	// begin inline asm
	dp4a.s32.s32 %r290, %r291, %r292, %r162;
	// end inline asm
	ld.shared.u32 	%r295, [%r2173+672];
	ld.shared.u32 	%r296, [%r2175+2072];
	// begin inline asm
	dp4a.s32.s32 %r294, %r295, %r296, %r166;
	// end inline asm
	ld.shared.u32 	%r299, [%r2173+448];
	ld.shared.u32 	%r300, [%r2175+28];
	// begin inline asm
	dp4a.s32.s32 %r298, %r299, %r300, %r170;
	// end inline asm
	ld.shared.u32 	%r303, [%r2173+448];
	ld.shared.u32 	%r304, [%r2175+2076];
	// begin inline asm
	dp4a.s32.s32 %r302, %r303, %r304, %r174;
	// end inline asm
	ld.shared.u32 	%r307, [%r2173+672];
	ld.shared.u32 	%r308, [%r2175+28];
	// begin inline asm
	dp4a.s32.s32 %r306, %r307, %r308, %r178;
	// end inline asm
	ld.shared.u32 	%r311, [%r2173+672];
	ld.shared.u32 	%r312, [%r2175+2076];
	// begin inline asm
	dp4a.s32.s32 %r310, %r311, %r312, %r182;
	// end inline asm
	ld.shared.u32 	%r315, [%r2173+448];
	ld.shared.u32 	%r316, [%r2175+272];
	// begin inline asm
	dp4a.s32.s32 %r314, %r315, %r316, %r186;
	// end inline asm
	ld.shared.u32 	%r319, [%r2173+448];
	ld.shared.u32 	%r320, [%r2175+2320];
	// begin inline asm
	dp4a.s32.s32 %r318, %r319, %r320, %r190;
	// end inline asm
	ld.shared.u32 	%r323, [%r2173+672];
	ld.shared.u32 	%r324, [%r2175+272];
	// begin inline asm
	dp4a.s32.s32 %r322, %r323, %r324, %r194;
	// end inline asm
	ld.shared.u32 	%r327, [%r2173+672];
	ld.shared.u32 	%r328, [%r2175+2320];
	// begin inline asm
	dp4a.s32.s32 %r326, %r327, %r328, %r198;
	// end inline asm
	ld.shared.u32 	%r331, [%r2173+448];
	ld.shared.u32 	%r332, [%r2175+276];
	// begin inline asm
	dp4a.s32.s32 %r330, %r331, %r332, %r202;
	// end inline asm
	ld.shared.u32 	%r335, [%r2173+448];
	ld.shared.u32 	%r336, [%r2175+2324];
	// begin inline asm
	dp4a.s32.s32 %r334, %r335, %r336, %r206;
	// end inline asm
	ld.shared.u32 	%r339, [%r2173+672];
	ld.shared.u32 	%r340, [%r2175+276];
	// begin inline asm
	dp4a.s32.s32 %r338, %r339, %r340, %r210;
	// end inline asm
	ld.shared.u32 	%r343, [%r2173+672];
	ld.shared.u32 	%r344, [%r2175+2324];
	// begin inline asm
	dp4a.s32.s32 %r342, %r343, %r344, %r214;
	// end inline asm
	ld.shared.u32 	%r347, [%r2173+448];
	ld.shared.u32 	%r348, [%r2175+280];
	// begin inline asm
	dp4a.s32.s32 %r346, %r347, %r348, %r218;
	// end inline asm
	ld.shared.u32 	%r351, [%r2173+448];
	ld.shared.u32 	%r352, [%r2175+2328];
	// begin inline asm
	dp4a.s32.s32 %r350, %r351, %r352, %r222;
	// end inline asm
	ld.shared.u32 	%r355, [%r2173+672];
	ld.shared.u32 	%r356, [%r2175+280];
	// begin inline asm
	dp4a.s32.s32 %r354, %r355, %r356, %r226;
	// end inline asm
	ld.shared.u32 	%r359, [%r2173+672];
	ld.shared.u32 	%r360, [%r2175+2328];
	// begin inline asm
	dp4a.s32.s32 %r358, %r359, %r360, %r230;
	// end inline asm
	ld.shared.u32 	%r363, [%r2173+448];
	ld.shared.u32 	%r364, [%r2175+284];
	// begin inline asm
	dp4a.s32.s32 %r362, %r363, %r364, %r234;
	// end inline asm
	ld.shared.u32 	%r367, [%r2173+448];
	ld.shared.u32 	%r368, [%r2175+2332];
	// begin inline asm
	dp4a.s32.s32 %r366, %r367, %r368, %r238;
	// end inline asm
	ld.shared.u32 	%r371, [%r2173+672];
	ld.shared.u32 	%r372, [%r2175+284];
	// begin inline asm
	dp4a.s32.s32 %r370, %r371, %r372, %r242;
	// end inline asm
	ld.shared.u32 	%r375, [%r2173+672];
	ld.shared.u32 	%r376, [%r2175+2332];
	// begin inline asm
	dp4a.s32.s32 %r374, %r375, %r376, %r246;
	// end inline asm
	ld.shared.u32 	%r379, [%r2173+896];
	ld.shared.u32 	%r380, [%r2175+32];
	// begin inline asm
	dp4a.s32.s32 %r378, %r379, %r380, %r250;
	// end inline asm
	ld.shared.u32 	%r383, [%r2173+896];
	ld.shared.u32 	%r384, [%r2175+2080];
	// begin inline asm
	dp4a.s32.s32 %r382, %r383, %r384, %r254;
	// end inline asm
	ld.shared.u32 	%r387, [%r2173+1120];
	ld.shared.u32 	%r388, [%r2175+32];
	// begin inline asm
	dp4a.s32.s32 %r386, %r387, %r388, %r258;
	// end inline asm
	ld.shared.u32 	%r391, [%r2173+1120];
	ld.shared.u32 	%r392, [%r2175+2080];
	// begin inline asm
	dp4a.s32.s32 %r390, %r391, %r392, %r262;
	// end inline asm
	ld.shared.u32 	%r395, [%r2173+896];
	ld.shared.u32 	%r396, [%r2175+36];
	// begin inline asm
	dp4a.s32.s32 %r394, %r395, %r396, %r266;
	// end inline asm
	ld.shared.u32 	%r399, [%r2173+896];
	ld.shared.u32 	%r400, [%r2175+2084];
	// begin inline asm
	dp4a.s32.s32 %r398, %r399, %r400, %r270;
	// end inline asm
	ld.shared.u32 	%r403, [%r2173+1120];
	ld.shared.u32 	%r404, [%r2175+36];
	// begin inline asm
	dp4a.s32.s32 %r402, %r403, %r404, %r274;
	// end inline asm
	ld.shared.u32 	%r407, [%r2173+1120];
	ld.shared.u32 	%r408, [%r2175+2084];
	// begin inline asm
	dp4a.s32.s32 %r406, %r407, %r408, %r278;
	// end inline asm
	ld.shared.u32 	%r411, [%r2173+896];
	ld.shared.u32 	%r412, [%r2175+40];
	// begin inline asm
	dp4a.s32.s32 %r410, %r411, %r412, %r282;
	// end inline asm
	ld.shared.u32 	%r415, [%r2173+896];
	ld.shared.u32 	%r416, [%r2175+2088];
	// begin inline asm
	dp4a.s32.s32 %r414, %r415, %r416, %r286;
	// end inline asm
	ld.shared.u32 	%r419, [%r2173+1120];
	ld.shared.u32 	%r420, [%r2175+40];
	// begin inline asm
	dp4a.s32.s32 %r418, %r419, %r420, %r290;
	// end inline asm
	ld.shared.u32 	%r423, [%r2173+1120];
	ld.shared.u32 	%r424, [%r2175+2088];
	// begin inline asm
	dp4a.s32.s32 %r422, %r423, %r424, %r294;
	// end inline asm
	ld.shared.u32 	%r427, [%r2173+896];
	ld.shared.u32 	%r428, [%r2175+44];
	// begin inline asm
	dp4a.s32.s32 %r426, %r427, %r428, %r298;
	// end inline asm
	ld.shared.u32 	%r431, [%r2173+896];
	ld.shared.u32 	%r432, [%r2175+2092];
	// begin inline asm
	dp4a.s32.s32 %r430, %r431, %r432, %r302;
	// end inline asm
	ld.shared.u32 	%r435, [%r2173+1120];
	ld.shared.u32 	%r436, [%r2175+44];
	// begin inline asm
	dp4a.s32.s32 %r434, %r435, %r436, %r306;
	// end inline asm
	ld.shared.u32 	%r439, [%r2173+1120];
	ld.shared.u32 	%r440, [%r2175+2092];
	// begin inline asm
	dp4a.s32.s32 %r438, %r439, %r440, %r310;
	// end inline asm
	ld.shared.u32 	%r443, [%r2173+896];
	ld.shared.u32 	%r444, [%r2175+288];
	// begin inline asm
	dp4a.s32.s32 %r442, %r443, %r444, %r314;
	// end inline asm
	ld.shared.u32 	%r447, [%r2173+896];
	ld.shared.u32 	%r448, [%r2175+2336];
	// begin inline asm
	dp4a.s32.s32 %r446, %r447, %r448, %r318;
	// end inline asm
	ld.shared.u32 	%r451, [%r2173+1120];
	ld.shared.u32 	%r452, [%r2175+288];
	// begin inline asm
	dp4a.s32.s32 %r450, %r451, %r452, %r322;
	// end inline asm
	ld.shared.u32 	%r455, [%r2173+1120];
	ld.shared.u32 	%r456, [%r2175+2336];
	// begin inline asm
	dp4a.s32.s32 %r454, %r455, %r456, %r326;
	// end inline asm
	ld.shared.u32 	%r459, [%r2173+896];
	ld.shared.u32 	%r460, [%r2175+292];
	// begin inline asm
	dp4a.s32.s32 %r458, %r459, %r460, %r330;
	// end inline asm
	ld.shared.u32 	%r463, [%r2173+896];
	ld.shared.u32 	%r464, [%r2175+2340];
	// begin inline asm
	dp4a.s32.s32 %r462, %r463, %r464, %r334;
	// end inline asm
	ld.shared.u32 	%r467, [%r2173+1120];
	ld.shared.u32 	%r468, [%r2175+292];
	// begin inline asm
	dp4a.s32.s32 %r466, %r467, %r468, %r338;
	// end inline asm
	ld.shared.u32 	%r471, [%r2173+1120];
	ld.shared.u32 	%r472, [%r2175+2340];
	// begin inline asm
	dp4a.s32.s32 %r470, %r471, %r472, %r342;
	// end inline asm
	ld.shared.u32 	%r475, [%r2173+896];
	ld.shared.u32 	%r476, [%r2175+296];
	// begin inline asm
	dp4a.s32.s32 %r474, %r475, %r476, %r346;
	// end inline asm
	ld.shared.u32 	%r479, [%r2173+896];
	ld.shared.u32 	%r480, [%r2175+2344];
	// begin inline asm
	dp4a.s32.s32 %r478, %r479, %r480, %r350;
	// end inline asm
	ld.shared.u32 	%r483, [%r2173+1120];
	ld.shared.u32 	%r484, [%r2175+296];
	// begin inline asm
	dp4a.s32.s32 %r482, %r483, %r484, %r354;
	// end inline asm
	ld.shared.u32 	%r487, [%r2173+1120];
	ld.shared.u32 	%r488, [%r2175+2344];
	// begin inline asm
	dp4a.s32.s32 %r486, %r487, %r488, %r358;
	// end inline asm
	ld.shared.u32 	%r491, [%r2173+896];
	ld.shared.u32 	%r492, [%r2175+300];
	// begin inline asm
	dp4a.s32.s32 %r490, %r491, %r492, %r362;
	// end inline asm
	ld.shared.u32 	%r495, [%r2173+896];
	ld.shared.u32 	%r496, [%r2175+2348];
	// begin inline asm
	dp4a.s32.s32 %r494, %r495, %r496, %r366;
	// end inline asm
	ld.shared.u32 	%r499, [%r2173+1120];
	ld.shared.u32 	%r500, [%r2175+300];
	// begin inline asm
	dp4a.s32.s32 %r498, %r499, %r500, %r370;
	// end inline asm
	ld.shared.u32 	%r503, [%r2173+1120];
	ld.shared.u32 	%r504, [%r2175+2348];
	// begin inline asm
	dp4a.s32.s32 %r502, %r503, %r504, %r374;
	// end inline asm
	ld.shared.u32 	%r507, [%r2173+1344];
	ld.shared.u32 	%r508, [%r2175+48];
	// begin inline asm
	dp4a.s32.s32 %r506, %r507, %r508, %r378;
	// end inline asm
	ld.shared.u32 	%r511, [%r2173+1344];
	ld.shared.u32 	%r512, [%r2175+2096];
	// begin inline asm
	dp4a.s32.s32 %r510, %r511, %r512, %r382;
	// end inline asm
	ld.shared.u32 	%r515, [%r2173+1568];
	ld.shared.u32 	%r516, [%r2175+48];
	// begin inline asm
	dp4a.s32.s32 %r514, %r515, %r516, %r386;
	// end inline asm
	ld.shared.u32 	%r519, [%r2173+1568];
	ld.shared.u32 	%r520, [%r2175+2096];
	// begin inline asm
	dp4a.s32.s32 %r518, %r519, %r520, %r390;
	// end inline asm
	ld.shared.u32 	%r523, [%r2173+1344];
	ld.shared.u32 	%r524, [%r2175+52];
	// begin inline asm
	dp4a.s32.s32 %r522, %r523, %r524, %r394;
	// end inline asm
	ld.shared.u32 	%r527, [%r2173+1344];
	ld.shared.u32 	%r528, [%r2175+2100];
	// begin inline asm
	dp4a.s32.s32 %r526, %r527, %r528, %r398;
	// end inline asm
	ld.shared.u32 	%r531, [%r2173+1568];
	ld.shared.u32 	%r532, [%r2175+52];
	// begin inline asm
	dp4a.s32.s32 %r530, %r531, %r532, %r402;
	// end inline asm
	ld.shared.u32 	%r535, [%r2173+1568];
	ld.shared.u32 	%r536, [%r2175+2100];
	// begin inline asm
	dp4a.s32.s32 %r534, %r535, %r536, %r406;
	// end inline asm
	ld.shared.u32 	%r539, [%r2173+1344];
	ld.shared.u32 	%r540, [%r2175+56];
	// begin inline asm
	dp4a.s32.s32 %r538, %r539, %r540, %r410;
	// end inline asm
	ld.shared.u32 	%r543, [%r2173+1344];
	ld.shared.u32 	%r544, [%r2175+2104];
	// begin inline asm
	dp4a.s32.s32 %r542, %r543, %r544, %r414;
	// end inline asm
	ld.shared.u32 	%r547, [%r2173+1568];
	ld.shared.u32 	%r548, [%r2175+56];
	// begin inline asm
	dp4a.s32.s32 %r546, %r547, %r548, %r418;
	// end inline asm
	ld.shared.u32 	%r551, [%r2173+1568];
	ld.shared.u32 	%r552, [%r2175+2104];
	// begin inline asm
	dp4a.s32.s32 %r550, %r551, %r552, %r422;
	// end inline asm
	ld.shared.u32 	%r555, [%r2173+1344];
	ld.shared.u32 	%r556, [%r2175+60];
	// begin inline asm
	dp4a.s32.s32 %r554, %r555, %r556, %r426;
	// end inline asm
	ld.shared.u32 	%r559, [%r2173+1344];
	ld.shared.u32 	%r560, [%r2175+2108];
	// begin inline asm
	dp4a.s32.s32 %r558, %r559, %r560, %r430;
	// end inline asm
	ld.shared.u32 	%r563, [%r2173+1568];
	ld.shared.u32 	%r564, [%r2175+60];
	// begin inline asm
	dp4a.s32.s32 %r562, %r563, %r564, %r434;
	// end inline asm
	ld.shared.u32 	%r567, [%r2173+1568];
	ld.shared.u32 	%r568, [%r2175+2108];
	// begin inline asm
	dp4a.s32.s32 %r566, %r567, %r568, %r438;
	// end inline asm
	ld.shared.u32 	%r571, [%r2173+1344];
	ld.shared.u32 	%r572, [%r2175+304];
	// begin inline asm
	dp4a.s32.s32 %r570, %r571, %r572, %r442;
	// end inline asm
	ld.shared.u32 	%r575, [%r2173+1344];
	ld.shared.u32 	%r576, [%r2175+2352];
	// begin inline asm
	dp4a.s32.s32 %r574, %r575, %r576, %r446;
	// end inline asm
	ld.shared.u32 	%r579, [%r2173+1568];
	ld.shared.u32 	%r580, [%r2175+304];
	// begin inline asm
	dp4a.s32.s32 %r578, %r579, %r580, %r450;
	// end inline asm
	ld.shared.u32 	%r583, [%r2173+1568];
	ld.shared.u32 	%r584, [%r2175+2352];
	// begin inline asm
	dp4a.s32.s32 %r582, %r583, %r584, %r454;
	// end inline asm
	ld.shared.u32 	%r587, [%r2173+1344];
	ld.shared.u32 	%r588, [%r2175+308];
	// begin inline asm
	dp4a.s32.s32 %r586, %r587, %r588, %r458;
	// end inline asm
	ld.shared.u32 	%r591, [%r2173+1344];
	ld.shared.u32 	%r592, [%r2175+2356];
	// begin inline asm
	dp4a.s32.s32 %r590, %r591, %r592, %r462;
	// end inline asm
	ld.shared.u32 	%r595, [%r2173+1568];
	ld.shared.u32 	%r596, [%r2175+308];
	// begin inline asm
	dp4a.s32.s32 %r594, %r595, %r596, %r466;
	// end inline asm
	ld.shared.u32 	%r599, [%r2173+1568];
	ld.shared.u32 	%r600, [%r2175+2356];
	// begin inline asm
	dp4a.s32.s32 %r598, %r599, %r600, %r470;
	// end inline asm
	ld.shared.u32 	%r603, [%r2173+1344];
	ld.shared.u32 	%r604, [%r2175+312];
	// begin inline asm
	dp4a.s32.s32 %r602, %r603, %r604, %r474;
	// end inline asm
	ld.shared.u32 	%r607, [%r2173+1344];
	ld.shared.u32 	%r608, [%r2175+2360];
	// begin inline asm
	dp4a.s32.s32 %r606, %r607, %r608, %r478;
	// end inline asm
	ld.shared.u32 	%r611, [%r2173+1568];
	ld.shared.u32 	%r612, [%r2175+312];
	// begin inline asm
	dp4a.s32.s32 %r610, %r611, %r612, %r482;
	// end inline asm
	ld.shared.u32 	%r615, [%r2173+1568];
	ld.shared.u32 	%r616, [%r2175+2360];
	// begin inline asm
	dp4a.s32.s32 %r614, %r615, %r616, %r486;
	// end inline asm
	ld.shared.u32 	%r619, [%r2173+1344];
	ld.shared.u32 	%r620, [%r2175+316];
	// begin inline asm
	dp4a.s32.s32 %r618, %r619, %r620, %r490;
	// end inline asm
	ld.shared.u32 	%r623, [%r2173+1344];
	ld.shared.u32 	%r624, [%r2175+2364];
	// begin inline asm
	dp4a.s32.s32 %r622, %r623, %r624, %r494;
	// end inline asm
	ld.shared.u32 	%r627, [%r2173+1568];
	ld.shared.u32 	%r628, [%r2175+316];
	// begin inline asm
	dp4a.s32.s32 %r626, %r627, %r628, %r498;
	// end inline asm
	ld.shared.u32 	%r631, [%r2173+1568];
	ld.shared.u32 	%r632, [%r2175+2364];
	// begin inline asm
	dp4a.s32.s32 %r630, %r631, %r632, %r502;
	// end inline asm
	ld.shared.u32 	%r635, [%r2173+1792];
	ld.shared.u32 	%r636, [%r2175+64];
	// begin inline asm
	dp4a.s32.s32 %r634, %r635, %r636, %r506;
	// end inline asm
	ld.shared.u32 	%r639, [%r2173+1792];
	ld.shared.u32 	%r640, [%r2175+2112];
	// begin inline asm
	dp4a.s32.s32 %r638, %r639, %r640, %r510;
	// end inline asm
	ld.shared.u32 	%r643, [%r2173+2016];
	ld.shared.u32 	%r644, [%r2175+64];
	// begin inline asm
	dp4a.s32.s32 %r642, %r643, %r644, %r514;
	// end inline asm
	ld.shared.u32 	%r647, [%r2173+2016];
	ld.shared.u32 	%r648, [%r2175+2112];
	// begin inline asm
	dp4a.s32.s32 %r646, %r647, %r648, %r518;
	// end inline asm
	ld.shared.u32 	%r651, [%r2173+1792];
	ld.shared.u32 	%r652, [%r2175+68];
	// begin inline asm
	dp4a.s32.s32 %r650, %r651, %r652, %r522;
	// end inline asm
	ld.shared.u32 	%r655, [%r2173+1792];
	ld.shared.u32 	%r656, [%r2175+2116];
	// begin inline asm
	dp4a.s32.s32 %r654, %r655, %r656, %r526;
	// end inline asm
	ld.shared.u32 	%r659, [%r2173+2016];
	ld.shared.u32 	%r660, [%r2175+68];
	// begin inline asm
	dp4a.s32.s32 %r658, %r659, %r660, %r530;
	// end inline asm
	ld.shared.u32 	%r663, [%r2173+2016];
	ld.shared.u32 	%r664, [%r2175+2116];
	// begin inline asm
	dp4a.s32.s32 %r662, %r663, %r664, %r534;
	// end inline asm
	ld.shared.u32 	%r667, [%r2173+1792];
	ld.shared.u32 	%r668, [%r2175+72];
	// begin inline asm
	dp4a.s32.s32 %r666, %r667, %r668, %r538;
	// end inline asm
	ld.shared.u32 	%r671, [%r2173+1792];
	ld.shared.u32 	%r672, [%r2175+2120];
	// begin inline asm
	dp4a.s32.s32 %r670, %r671, %r672, %r542;
	// end inline asm
	ld.shared.u32 	%r675, [%r2173+2016];
	ld.shared.u32 	%r676, [%r2175+72];
	// begin inline asm
	dp4a.s32.s32 %r674, %r675, %r676, %r546;
	// end inline asm
	ld.shared.u32 	%r679, [%r2173+2016];
	ld.shared.u32 	%r680, [%r2175+2120];
	// begin inline asm
	dp4a.s32.s32 %r678, %r679, %r680, %r550;
	// end inline asm
	ld.shared.u32 	%r683, [%r2173+1792];
	ld.shared.u32 	%r684, [%r2175+76];
	// begin inline asm
	dp4a.s32.s32 %r682, %r683, %r684, %r554;
	// end inline asm
	ld.shared.u32 	%r687, [%r2173+1792];
	ld.shared.u32 	%r688, [%r2175+2124];
	// begin inline asm
	dp4a.s32.s32 %r686, %r687, %r688, %r558;
	// end inline asm
	ld.shared.u32 	%r691, [%r2173+2016];
	ld.shared.u32 	%r692, [%r2175+76];
	// begin inline asm
	dp4a.s32.s32 %r690, %r691, %r692, %r562;
	// end inline asm
	ld.shared.u32 	%r695, [%r2173+2016];
	ld.shared.u32 	%r696, [%r2175+2124];
	// begin inline asm
	dp4a.s32.s32 %r694, %r695, %r696, %r566;
	// end inline asm
	ld.shared.u32 	%r699, [%r2173+1792];
	ld.shared.u32 	%r700, [%r2175+320];
	// begin inline asm
	dp4a.s32.s32 %r698, %r699, %r700, %r570;
	// end inline asm
	ld.shared.u32 	%r703, [%r2173+1792];
	ld.shared.u32 	%r704, [%r2175+2368];
	// begin inline asm
	dp4a.s32.s32 %r702, %r703, %r704, %r574;
	// end inline asm
	ld.shared.u32 	%r707, [%r2173+2016];
	ld.shared.u32 	%r708, [%r2175+320];
	// begin inline asm
	dp4a.s32.s32 %r706, %r707, %r708, %r578;
	// end inline asm
	ld.shared.u32 	%r711, [%r2173+2016];
	ld.shared.u32 	%r712, [%r2175+2368];
	// begin inline asm
	dp4a.s32.s32 %r710, %r711, %r712, %r582;
	// end inline asm
	ld.shared.u32 	%r715, [%r2173+1792];
	ld.shared.u32 	%r716, [%r2175+324];
	// begin inline asm
	dp4a.s32.s32 %r714, %r715, %r716, %r586;
	// end inline asm
	ld.shared.u32 	%r719, [%r2173+1792];
	ld.shared.u32 	%r720, [%r2175+2372];
	// begin inline asm
	dp4a.s32.s32 %r718, %r719, %r720, %r590;
	// end inline asm
	ld.shared.u32 	%r723, [%r2173+2016];
	ld.shared.u32 	%r724, [%r2175+324];
	// begin inline asm
	dp4a.s32.s32 %r722, %r723, %r724, %r594;
	// end inline asm
	ld.shared.u32 	%r727, [%r2173+2016];
	ld.shared.u32 	%r728, [%r2175+2372];
	// begin inline asm
	dp4a.s32.s32 %r726, %r727, %r728, %r598;
	// end inline asm
	ld.shared.u32 	%r731, [%r2173+1792];
	ld.shared.u32 	%r732, [%r2175+328];
	// begin inline asm
	dp4a.s32.s32 %r730, %r731, %r732, %r602;
	// end inline asm
	ld.shared.u32 	%r735, [%r2173+1792];
	ld.shared.u32 	%r736, [%r2175+2376];
	// begin inline asm
	dp4a.s32.s32 %r734, %r735, %r736, %r606;
	// end inline asm
	ld.shared.u32 	%r739, [%r2173+2016];
	ld.shared.u32 	%r740, [%r2175+328];
	// begin inline asm
	dp4a.s32.s32 %r738, %r739, %r740, %r610;
	// end inline asm
	ld.shared.u32 	%r743, [%r2173+2016];
	ld.shared.u32 	%r744, [%r2175+2376];
	// begin inline asm
	dp4a.s32.s32 %r742, %r743, %r744, %r614;
	// end inline asm
	ld.shared.u32 	%r747, [%r2173+1792];
	ld.shared.u32 	%r748, [%r2175+332];
	// begin inline asm
	dp4a.s32.s32 %r746, %r747, %r748, %r618;
	// end inline asm
	ld.shared.u32 	%r751, [%r2173+1792];
	ld.shared.u32 	%r752, [%r2175+2380];
	// begin inline asm
	dp4a.s32.s32 %r750, %r751, %r752, %r622;
	// end inline asm
	ld.shared.u32 	%r755, [%r2173+2016];
	ld.shared.u32 	%r756, [%r2175+332];
	// begin inline asm
	dp4a.s32.s32 %r754, %r755, %r756, %r626;
	// end inline asm
	ld.shared.u32 	%r759, [%r2173+2016];
	ld.shared.u32 	%r760, [%r2175+2380];
	// begin inline asm
	dp4a.s32.s32 %r758, %r759, %r760, %r630;
	// end inline asm
	ld.shared.u32 	%r763, [%r2173+2240];
	ld.shared.u32 	%r764, [%r2175+80];
	// begin inline asm
	dp4a.s32.s32 %r762, %r763, %r764, %r634;
	// end inline asm
	ld.shared.u32 	%r767, [%r2173+2240];
	ld.shared.u32 	%r768, [%r2175+2128];
	// begin inline asm
	dp4a.s32.s32 %r766, %r767, %r768, %r638;
	// end inline asm
	ld.shared.u32 	%r771, [%r2173+2464];
	ld.shared.u32 	%r772, [%r2175+80];
	// begin inline asm
	dp4a.s32.s32 %r770, %r771, %r772, %r642;
	// end inline asm
	ld.shared.u32 	%r775, [%r2173+2464];
	ld.shared.u32 	%r776, [%r2175+2128];
	// begin inline asm
	dp4a.s32.s32 %r774, %r775, %r776, %r646;
	// end inline asm
	ld.shared.u32 	%r779, [%r2173+2240];
	ld.shared.u32 	%r780, [%r2175+84];
	// begin inline asm
	dp4a.s32.s32 %r778, %r779, %r780, %r650;
	// end inline asm
	ld.shared.u32 	%r783, [%r2173+2240];
	ld.shared.u32 	%r784, [%r2175+2132];
	// begin inline asm
	dp4a.s32.s32 %r782, %r783, %r784, %r654;
	// end inline asm
	ld.shared.u32 	%r787, [%r2173+2464];
	ld.shared.u32 	%r788, [%r2175+84];
	// begin inline asm
	dp4a.s32.s32 %r786, %r787, %r788, %r658;
	// end inline asm
	ld.shared.u32 	%r791, [%r2173+2464];
	ld.shared.u32 	%r792, [%r2175+2132];
	// begin inline asm
	dp4a.s32.s32 %r790, %r791, %r792, %r662;
	// end inline asm
	ld.shared.u32 	%r795, [%r2173+2240];
	ld.shared.u32 	%r796, [%r2175+88];
	// begin inline asm
	dp4a.s32.s32 %r794, %r795, %r796, %r666;
	// end inline asm
	ld.shared.u32 	%r799, [%r2173+2240];
	ld.shared.u32 	%r800, [%r2175+2136];
	// begin inline asm
	dp4a.s32.s32 %r798, %r799, %r800, %r670;
	// end inline asm
	ld.shared.u32 	%r803, [%r2173+2464];
	ld.shared.u32 	%r804, [%r2175+88];
	// begin inline asm
	dp4a.s32.s32 %r802, %r803, %r804, %r674;
	// end inline asm
	ld.shared.u32 	%r807, [%r2173+2464];
	ld.shared.u32 	%r808, [%r2175+2136];
	// begin inline asm
	dp4a.s32.s32 %r806, %r807, %r808, %r678;
	// end inline asm
	ld.shared.u32 	%r811, [%r2173+2240];
	ld.shared.u32 	%r812, [%r2175+92];
	// begin inline asm
	dp4a.s32.s32 %r810, %r811, %r812, %r682;
	// end inline asm
	ld.shared.u32 	%r815, [%r2173+2240];
	ld.shared.u32 	%r816, [%r2175+2140];
	// begin inline asm
	dp4a.s32.s32 %r814, %r815, %r816, %r686;
	// end inline asm
	ld.shared.u32 	%r819, [%r2173+2464];
	ld.shared.u32 	%r820, [%r2175+92];
	// begin inline asm
	dp4a.s32.s32 %r818, %r819, %r820, %r690;
	// end inline asm
	ld.shared.u32 	%r823, [%r2173+2464];
	ld.shared.u32 	%r824, [%r2175+2140];
	// begin inline asm
	dp4a.s32.s32 %r822, %r823, %r824, %r694;
	// end inline asm
	ld.shared.u32 	%r827, [%r2173+2240];
	ld.shared.u32 	%r828, [%r2175+336];
	// begin inline asm
	dp4a.s32.s32 %r826, %r827, %r828, %r698;
	// end inline asm
	ld.shared.u32 	%r831, [%r2173+2240];
	ld.shared.u32 	%r832, [%r2175+2384];
	// begin inline asm
	dp4a.s32.s32 %r830, %r831, %r832, %r702;
	// end inline asm
	ld.shared.u32 	%r835, [%r2173+2464];
	ld.shared.u32 	%r836, [%r2175+336];
	// begin inline asm
	dp4a.s32.s32 %r834, %r835, %r836, %r706;
	// end inline asm
	ld.shared.u32 	%r839, [%r2173+2464];
	ld.shared.u32 	%r840, [%r2175+2384];
	// begin inline asm
	dp4a.s32.s32 %r838, %r839, %r840, %r710;
	// end inline asm
	ld.shared.u32 	%r843, [%r2173+2240];
	ld.shared.u32 	%r844, [%r2175+340];
	// begin inline asm
	dp4a.s32.s32 %r842, %r843, %r844, %r714;
	// end inline asm
	ld.shared.u32 	%r847, [%r2173+2240];
	ld.shared.u32 	%r848, [%r2175+2388];
	// begin inline asm
	dp4a.s32.s32 %r846, %r847, %r848, %r718;
	// end inline asm
	ld.shared.u32 	%r851, [%r2173+2464];
	ld.shared.u32 	%r852, [%r2175+340];
	// begin inline asm
	dp4a.s32.s32 %r850, %r851, %r852, %r722;
	// end inline asm
	ld.shared.u32 	%r855, [%r2173+2464];
	ld.shared.u32 	%r856, [%r2175+2388];
	// begin inline asm
	dp4a.s32.s32 %r854, %r855, %r856, %r726;
	// end inline asm
	ld.shared.u32 	%r859, [%r2173+2240];
	ld.shared.u32 	%r860, [%r2175+344];
	// begin inline asm
	dp4a.s32.s32 %r858, %r859, %r860, %r730;
	// end inline asm
	ld.shared.u32 	%r863, [%r2173+2240];
	ld.shared.u32 	%r864, [%r2175+2392];
	// begin inline asm
	dp4a.s32.s32 %r862, %r863, %r864, %r734;
	// end inline asm
	ld.shared.u32 	%r867, [%r2173+2464];
	ld.shared.u32 	%r868, [%r2175+344];
	// begin inline asm
	dp4a.s32.s32 %r866, %r867, %r868, %r738;
	// end inline asm
	ld.shared.u32 	%r871, [%r2173+2464];
	ld.shared.u32 	%r872, [%r2175+2392];
	// begin inline asm
	dp4a.s32.s32 %r870, %r871, %r872, %r742;
	// end inline asm
	ld.shared.u32 	%r875, [%r2173+2240];
	ld.shared.u32 	%r876, [%r2175+348];
	// begin inline asm
	dp4a.s32.s32 %r874, %r875, %r876, %r746;
	// end inline asm
	ld.shared.u32 	%r879, [%r2173+2240];
	ld.shared.u32 	%r880, [%r2175+2396];
	// begin inline asm
	dp4a.s32.s32 %r878, %r879, %r880, %r750;
	// end inline asm
	ld.shared.u32 	%r883, [%r2173+2464];
	ld.shared.u32 	%r884, [%r2175+348];
	// begin inline asm
	dp4a.s32.s32 %r882, %r883, %r884, %r754;
	// end inline asm
	ld.shared.u32 	%r887, [%r2173+2464];
	ld.shared.u32 	%r888, [%r2175+2396];
	// begin inline asm
	dp4a.s32.s32 %r886, %r887, %r888, %r758;
	// end inline asm
	ld.shared.u32 	%r891, [%r2173+2688];
	ld.shared.u32 	%r892, [%r2175+96];
	// begin inline asm
	dp4a.s32.s32 %r890, %r891, %r892, %r762;
	// end inline asm
	ld.shared.u32 	%r895, [%r2173+2688];
	ld.shared.u32 	%r896, [%r2175+2144];
	// begin inline asm
	dp4a.s32.s32 %r894, %r895, %r896, %r766;
	// end inline asm
	ld.shared.u32 	%r899, [%r2173+2912];
	ld.shared.u32 	%r900, [%r2175+96];
	// begin inline asm
	dp4a.s32.s32 %r898, %r899, %r900, %r770;
	// end inline asm
	ld.shared.u32 	%r903, [%r2173+2912];
	ld.shared.u32 	%r904, [%r2175+2144];
	// begin inline asm
	dp4a.s32.s32 %r902, %r903, %r904, %r774;
	// end inline asm
	ld.shared.u32 	%r907, [%r2173+2688];
	ld.shared.u32 	%r908, [%r2175+100];
	// begin inline asm
	dp4a.s32.s32 %r906, %r907, %r908, %r778;
	// end inline asm
	ld.shared.u32 	%r911, [%r2173+2688];
	ld.shared.u32 	%r912, [%r2175+2148];
	// begin inline asm
	dp4a.s32.s32 %r910, %r911, %r912, %r782;
	// end inline asm
	ld.shared.u32 	%r915, [%r2173+2912];
	ld.shared.u32 	%r916, [%r2175+100];
	// begin inline asm
	dp4a.s32.s32 %r914, %r915, %r916, %r786;
	// end inline asm
	ld.shared.u32 	%r919, [%r2173+2912];
	ld.shared.u32 	%r920, [%r2175+2148];
	// begin inline asm
	dp4a.s32.s32 %r918, %r919, %r920, %r790;
	// end inline asm
	ld.shared.u32 	%r923, [%r2173+2688];
	ld.shared.u32 	%r924, [%r2175+104];
	// begin inline asm
	dp4a.s32.s32 %r922, %r923, %r924, %r794;
	// end inline asm
	ld.shared.u32 	%r927, [%r2173+2688];
	ld.shared.u32 	%r928, [%r2175+2152];
	// begin inline asm
	dp4a.s32.s32 %r926, %r927, %r928, %r798;
	// end inline asm
	ld.shared.u32 	%r931, [%r2173+2912];
	ld.shared.u32 	%r932, [%r2175+104];
	// begin inline asm
	dp4a.s32.s32 %r930, %r931, %r932, %r802;
	// end inline asm
	ld.shared.u32 	%r935, [%r2173+2912];
	ld.shared.u32 	%r936, [%r2175+2152];
	// begin inline asm
	dp4a.s32.s32 %r934, %r935, %r936, %r806;
	// end inline asm
	ld.shared.u32 	%r939, [%r2173+2688];
	ld.shared.u32 	%r940, [%r2175+108];
	// begin inline asm
	dp4a.s32.s32 %r938, %r939, %r940, %r810;
	// end inline asm
	ld.shared.u32 	%r943, [%r2173+2688];
	ld.shared.u32 	%r944, [%r2175+2156];
	// begin inline asm
	dp4a.s32.s32 %r942, %r943, %r944, %r814;
	// end inline asm
	ld.shared.u32 	%r947, [%r2173+2912];
	ld.shared.u32 	%r948, [%r2175+108];
	// begin inline asm
	dp4a.s32.s32 %r946, %r947, %r948, %r818;
	// end inline asm
	ld.shared.u32 	%r951, [%r2173+2912];
	ld.shared.u32 	%r952, [%r2175+2156];
	// begin inline asm
	dp4a.s32.s32 %r950, %r951, %r952, %r822;
	// end inline asm
	ld.shared.u32 	%r955, [%r2173+2688];
	ld.shared.u32 	%r956, [%r2175+352];
	// begin inline asm
	dp4a.s32.s32 %r954, %r955, %r956, %r826;
	// end inline asm
	ld.shared.u32 	%r959, [%r2173+2688];
	ld.shared.u32 	%r960, [%r2175+2400];
	// begin inline asm
	dp4a.s32.s32 %r958, %r959, %r960, %r830;
	// end inline asm
	ld.shared.u32 	%r963, [%r2173+2912];
	ld.shared.u32 	%r964, [%r2175+352];
	// begin inline asm
	dp4a.s32.s32 %r962, %r963, %r964, %r834;
	// end inline asm
	ld.shared.u32 	%r967, [%r2173+2912];
	ld.shared.u32 	%r968, [%r2175+2400];
	// begin inline asm
	dp4a.s32.s32 %r966, %r967, %r968, %r838;
	// end inline asm
	ld.shared.u32 	%r971, [%r2173+2688];
	ld.shared.u32 	%r972, [%r2175+356];
	// begin inline asm
	dp4a.s32.s32 %r970, %r971, %r972, %r842;
	// end inline asm
	ld.shared.u32 	%r975, [%r2173+2688];
	ld.shared.u32 	%r976, [%r2175+2404];
	// begin inline asm
	dp4a.s32.s32 %r974, %r975, %r976, %r846;
	// end inline asm
	ld.shared.u32 	%r979, [%r2173+2912];
	ld.shared.u32 	%r980, [%r2175+356];
	// begin inline asm
	dp4a.s32.s32 %r978, %r979, %r980, %r850;
	// end inline asm
	ld.shared.u32 	%r983, [%r2173+2912];
	ld.shared.u32 	%r984, [%r2175+2404];
	// begin inline asm
	dp4a.s32.s32 %r982, %r983, %r984, %r854;
	// end inline asm
	ld.shared.u32 	%r987, [%r2173+2688];
	ld.shared.u32 	%r988, [%r2175+360];
	// begin inline asm
	dp4a.s32.s32 %r986, %r987, %r988, %r858;
	// end inline asm
	ld.shared.u32 	%r991, [%r2173+2688];
	ld.shared.u32 	%r992, [%r2175+2408];
	// begin inline asm
	dp4a.s32.s32 %r990, %r991, %r992, %r862;
	// end inline asm
	ld.shared.u32 	%r995, [%r2173+2912];
	ld.shared.u32 	%r996, [%r2175+360];
	// begin inline asm
	dp4a.s32.s32 %r994, %r995, %r996, %r866;
	// end inline asm
	ld.shared.u32 	%r999, [%r2173+2912];
	ld.shared.u32 	%r1000, [%r2175+2408];
	// begin inline asm
	dp4a.s32.s32 %r998, %r999, %r1000, %r870;
	// end inline asm
	ld.shared.u32 	%r1003, [%r2173+2688];
	ld.shared.u32 	%r1004, [%r2175+364];
	// begin inline asm
	dp4a.s32.s32 %r1002, %r1003, %r1004, %r874;
	// end inline asm
	ld.shared.u32 	%r1007, [%r2173+2688];
	ld.shared.u32 	%r1008, [%r2175+2412];
	// begin inline asm
	dp4a.s32.s32 %r1006, %r1007, %r1008, %r878;
	// end inline asm
	ld.shared.u32 	%r1011, [%r2173+2912];
	ld.shared.u32 	%r1012, [%r2175+364];
	// begin inline asm
	dp4a.s32.s32 %r1010, %r1011, %r1012, %r882;
	// end inline asm
	ld.shared.u32 	%r1015, [%r2173+2912];
	ld.shared.u32 	%r1016, [%r2175+2412];
	// begin inline asm
	dp4a.s32.s32 %r1014, %r1015, %r1016, %r886;
	// end inline asm
	ld.shared.u32 	%r1019, [%r2173+3136];
	ld.shared.u32 	%r1020, [%r2175+112];
	// begin inline asm
	dp4a.s32.s32 %r1018, %r1019, %r1020, %r890;
	// end inline asm
	ld.shared.u32 	%r1023, [%r2173+3136];
	ld.shared.u32 	%r1024, [%r2175+2160];
	// begin inline asm
	dp4a.s32.s32 %r1022, %r1023, %r1024, %r894;
	// end inline asm
	ld.shared.u32 	%r1027, [%r2173+3360];
	ld.shared.u32 	%r1028, [%r2175+112];
	// begin inline asm
	dp4a.s32.s32 %r1026, %r1027, %r1028, %r898;
	// end inline asm
	ld.shared.u32 	%r1031, [%r2173+3360];
	ld.shared.u32 	%r1032, [%r2175+2160];
	// begin inline asm
	dp4a.s32.s32 %r1030, %r1031, %r1032, %r902;
	// end inline asm
	ld.shared.u32 	%r1035, [%r2173+3136];
	ld.shared.u32 	%r1036, [%r2175+116];
	// begin inline asm
	dp4a.s32.s32 %r1034, %r1035, %r1036, %r906;
	// end inline asm
	ld.shared.u32 	%r1039, [%r2173+3136];
	ld.shared.u32 	%r1040, [%r2175+2164];
	// begin inline asm
	dp4a.s32.s32 %r1038, %r1039, %r1040, %r910;
	// end inline asm
	ld.shared.u32 	%r1043, [%r2173+3360];
	ld.shared.u32 	%r1044, [%r2175+116];
	// begin inline asm
	dp4a.s32.s32 %r1042, %r1043, %r1044, %r914;
	// end inline asm
	ld.shared.u32 	%r1047, [%r2173+3360];
	ld.shared.u32 	%r1048, [%r2175+2164];
	// begin inline asm
	dp4a.s32.s32 %r1046, %r1047, %r1048, %r918;
	// end inline asm
	ld.shared.u32 	%r1051, [%r2173+3136];
	ld.shared.u32 	%r1052, [%r2175+120];
	// begin inline asm
	dp4a.s32.s32 %r1050, %r1051, %r1052, %r922;
	// end inline asm
	ld.shared.u32 	%r1055, [%r2173+3136];
	ld.shared.u32 	%r1056, [%r2175+2168];
	// begin inline asm
	dp4a.s32.s32 %r1054, %r1055, %r1056, %r926;
	// end inline asm
	ld.shared.u32 	%r1059, [%r2173+3360];
	ld.shared.u32 	%r1060, [%r2175+120];
	// begin inline asm
	dp4a.s32.s32 %r1058, %r1059, %r1060, %r930;
	// end inline asm
	ld.shared.u32 	%r1063, [%r2173+3360];
	ld.shared.u32 	%r1064, [%r2175+2168];
	// begin inline asm
	dp4a.s32.s32 %r1062, %r1063, %r1064, %r934;
	// end inline asm
	ld.shared.u32 	%r1067, [%r2173+3136];
	ld.shared.u32 	%r1068, [%r2175+124];
	// begin inline asm
	dp4a.s32.s32 %r1066, %r1067, %r1068, %r938;
	// end inline asm
	ld.shared.u32 	%r1071, [%r2173+3136];
	ld.shared.u32 	%r1072, [%r2175+2172];
	// begin inline asm
	dp4a.s32.s32 %r1070, %r1071, %r1072, %r942;
	// end inline asm
	ld.shared.u32 	%r1075, [%r2173+3360];
	ld.shared.u32 	%r1076, [%r2175+124];
	// begin inline asm
	dp4a.s32.s32 %r1074, %r1075, %r1076, %r946;
	// end inline asm
	ld.shared.u32 	%r1079, [%r2173+3360];
	ld.shared.u32 	%r1080, [%r2175+2172];
	// begin inline asm
	dp4a.s32.s32 %r1078, %r1079, %r1080, %r950;
	// end inline asm
	ld.shared.u32 	%r1083, [%r2173+3136];
	ld.shared.u32 	%r1084, [%r2175+368];
	// begin inline asm
	dp4a.s32.s32 %r1082, %r1083, %r1084, %r954;
	// end inline asm
	ld.shared.u32 	%r1087, [%r2173+3136];
	ld.shared.u32 	%r1088, [%r2175+2416];
	// begin inline asm
	dp4a.s32.s32 %r1086, %r1087, %r1088, %r958;
	// end inline asm
	ld.shared.u32 	%r1091, [%r2173+3360];
	ld.shared.u32 	%r1092, [%r2175+368];
	// begin inline asm
	dp4a.s32.s32 %r1090, %r1091, %r1092, %r962;
	// end inline asm
	ld.shared.u32 	%r1095, [%r2173+3360];
	ld.shared.u32 	%r1096, [%r2175+2416];
	// begin inline asm
	dp4a.s32.s32 %r1094, %r1095, %r1096, %r966;
	// end inline asm
	ld.shared.u32 	%r1099, [%r2173+3136];
	ld.shared.u32 	%r1100, [%r2175+372];
	// begin inline asm
	dp4a.s32.s32 %r1098, %r1099, %r1100, %r970;
	// end inline asm
	ld.shared.u32 	%r1103, [%r2173+3136];
	ld.shared.u32 	%r1104, [%r2175+2420];
	// begin inline asm
	dp4a.s32.s32 %r1102, %r1103, %r1104, %r974;
	// end inline asm
	ld.shared.u32 	%r1107, [%r2173+3360];
	ld.shared.u32 	%r1108, [%r2175+372];
	// begin inline asm
	dp4a.s32.s32 %r1106, %r1107, %r1108, %r978;
	// end inline asm
	ld.shared.u32 	%r1111, [%r2173+3360];
	ld.shared.u32 	%r1112, [%r2175+2420];
	// begin inline asm
	dp4a.s32.s32 %r1110, %r1111, %r1112, %r982;
	// end inline asm
	ld.shared.u32 	%r1115, [%r2173+3136];
	ld.shared.u32 	%r1116, [%r2175+376];
	// begin inline asm
	dp4a.s32.s32 %r1114, %r1115, %r1116, %r986;
	// end inline asm
	ld.shared.u32 	%r1119, [%r2173+3136];
	ld.shared.u32 	%r1120, [%r2175+2424];
	// begin inline asm
	dp4a.s32.s32 %r1118, %r1119, %r1120, %r990;
	// end inline asm
	ld.shared.u32 	%r1123, [%r2173+3360];
	ld.shared.u32 	%r1124, [%r2175+376];
	// begin inline asm
	dp4a.s32.s32 %r1122, %r1123, %r1124, %r994;
	// end inline asm
	ld.shared.u32 	%r1127, [%r2173+3360];
	ld.shared.u32 	%r1128, [%r2175+2424];
	// begin inline asm
	dp4a.s32.s32 %r1126, %r1127, %r1128, %r998;
	// end inline asm
	ld.shared.u32 	%r1131, [%r2173+3136];
	ld.shared.u32 	%r1132, [%r2175+380];
	// begin inline asm
	dp4a.s32.s32 %r1130, %r1131, %r1132, %r1002;
	// end inline asm
	ld.shared.u32 	%r1135, [%r2173+3136];
	ld.shared.u32 	%r1136, [%r2175+2428];
	// begin inline asm
	dp4a.s32.s32 %r1134, %r1135, %r1136, %r1006;
	// end inline asm
	ld.shared.u32 	%r1139, [%r2173+3360];
	ld.shared.u32 	%r1140, [%r2175+380];
	// begin inline asm
	dp4a.s32.s32 %r1138, %r1139, %r1140, %r1010;
	// end inline asm
	ld.shared.u32 	%r1143, [%r2173+3360];
	ld.shared.u32 	%r1144, [%r2175+2428];
	// begin inline asm
	dp4a.s32.s32 %r1142, %r1143, %r1144, %r1014;
	// end inline asm
	ld.shared.u32 	%r1147, [%r2173+3584];
	ld.shared.u32 	%r1148, [%r2175+128];
	// begin inline asm
	dp4a.s32.s32 %r1146, %r1147, %r1148, %r1018;
	// end inline asm
	ld.shared.u32 	%r1151, [%r2173+3584];
	ld.shared.u32 	%r1152, [%r2175+2176];
	// begin inline asm
	dp4a.s32.s32 %r1150, %r1151, %r1152, %r1022;
	// end inline asm
	ld.shared.u32 	%r1155, [%r2173+3808];
	ld.shared.u32 	%r1156, [%r2175+128];
	// begin inline asm
	dp4a.s32.s32 %r1154, %r1155, %r1156, %r1026;
	// end inline asm
	ld.shared.u32 	%r1159, [%r2173+3808];
	ld.shared.u32 	%r1160, [%r2175+2176];
	// begin inline asm
	dp4a.s32.s32 %r1158, %r1159, %r1160, %r1030;
	// end inline asm
	ld.shared.u32 	%r1163, [%r2173+3584];
	ld.shared.u32 	%r1164, [%r2175+132];
	// begin inline asm
	dp4a.s32.s32 %r1162, %r1163, %r1164, %r1034;
	// end inline asm
	ld.shared.u32 	%r1167, [%r2173+3584];
	ld.shared.u32 	%r1168, [%r2175+2180];
	// begin inline asm
	dp4a.s32.s32 %r1166, %r1167, %r1168, %r1038;
	// end inline asm
	ld.shared.u32 	%r1171, [%r2173+3808];
	ld.shared.u32 	%r1172, [%r2175+132];
	// begin inline asm
	dp4a.s32.s32 %r1170, %r1171, %r1172, %r1042;
	// end inline asm
	ld.shared.u32 	%r1175, [%r2173+3808];
	ld.shared.u32 	%r1176, [%r2175+2180];
	// begin inline asm
	dp4a.s32.s32 %r1174, %r1175, %r1176, %r1046;
	// end inline asm
	ld.shared.u32 	%r1179, [%r2173+3584];
	ld.shared.u32 	%r1180, [%r2175+136];
	// begin inline asm
	dp4a.s32.s32 %r1178, %r1179, %r1180, %r1050;
	// end inline asm
	ld.shared.u32 	%r1183, [%r2173+3584];
	ld.shared.u32 	%r1184, [%r2175+2184];
	// begin inline asm
	dp4a.s32.s32 %r1182, %r1183, %r1184, %r1054;
	// end inline asm
	ld.shared.u32 	%r1187, [%r2173+3808];
	ld.shared.u32 	%r1188, [%r2175+136];
	// begin inline asm
	dp4a.s32.s32 %r1186, %r1187, %r1188, %r1058;
	// end inline asm
	ld.shared.u32 	%r1191, [%r2173+3808];
	ld.shared.u32 	%r1192, [%r2175+2184];
	// begin inline asm
	dp4a.s32.s32 %r1190, %r1191, %r1192, %r1062;
	// end inline asm
	ld.shared.u32 	%r1195, [%r2173+3584];
	ld.shared.u32 	%r1196, [%r2175+140];
	// begin inline asm
	dp4a.s32.s32 %r1194, %r1195, %r1196, %r1066;
	// end inline asm
	ld.shared.u32 	%r1199, [%r2173+3584];
	ld.shared.u32 	%r1200, [%r2175+2188];
	// begin inline asm
	dp4a.s32.s32 %r1198, %r1199, %r1200, %r1070;
	// end inline asm
	ld.shared.u32 	%r1203, [%r2173+3808];
	ld.shared.u32 	%r1204, [%r2175+140];
	// begin inline asm
	dp4a.s32.s32 %r1202, %r1203, %r1204, %r1074;
	// end inline asm
	ld.shared.u32 	%r1207, [%r2173+3808];
	ld.shared.u32 	%r1208, [%r2175+2188];
	// begin inline asm
	dp4a.s32.s32 %r1206, %r1207, %r1208, %r1078;
	// end inline asm
	ld.shared.u32 	%r1211, [%r2173+3584];
	ld.shared.u32 	%r1212, [%r2175+384];
	// begin inline asm
	dp4a.s32.s32 %r1210, %r1211, %r1212, %r1082;
	// end inline asm
	ld.shared.u32 	%r1215, [%r2173+3584];
	ld.shared.u32 	%r1216, [%r2175+2432];
	// begin inline asm
	dp4a.s32.s32 %r1214, %r1215, %r1216, %r1086;
	// end inline asm
	ld.shared.u32 	%r1219, [%r2173+3808];
	ld.shared.u32 	%r1220, [%r2175+384];
	// begin inline asm
	dp4a.s32.s32 %r1218, %r1219, %r1220, %r1090;
	// end inline asm
	ld.shared.u32 	%r1223, [%r2173+3808];
	ld.shared.u32 	%r1224, [%r2175+2432];
	// begin inline asm
	dp4a.s32.s32 %r1222, %r1223, %r1224, %r1094;
	// end inline asm
	ld.shared.u32 	%r1227, [%r2173+3584];
	ld.shared.u32 	%r1228, [%r2175+388];
	// begin inline asm
	dp4a.s32.s32 %r1226, %r1227, %r1228, %r1098;
	// end inline asm
	ld.shared.u32 	%r1231, [%r2173+3584];
	ld.shared.u32 	%r1232, [%r2175+2436];
	// begin inline asm
	dp4a.s32.s32 %r1230, %r1231, %r1232, %r1102;
	// end inline asm
	ld.shared.u32 	%r1235, [%r2173+3808];
	ld.shared.u32 	%r1236, [%r2175+388];
	// begin inline asm
	dp4a.s32.s32 %r1234, %r1235, %r1236, %r1106;
	// end inline asm
	ld.shared.u32 	%r1239, [%r2173+3808];
	ld.shared.u32 	%r1240, [%r2175+2436];
	// begin inline asm
	dp4a.s32.s32 %r1238, %r1239, %r1240, %r1110;
	// end inline asm
	ld.shared.u32 	%r1243, [%r2173+3584];
	ld.shared.u32 	%r1244, [%r2175+392];
	// begin inline asm
	dp4a.s32.s32 %r1242, %r1243, %r1244, %r1114;
	// end inline asm
	ld.shared.u32 	%r1247, [%r2173+3584];
	ld.shared.u32 	%r1248, [%r2175+2440];
	// begin inline asm
	dp4a.s32.s32 %r1246, %r1247, %r1248, %r1118;
	// end inline asm
	ld.shared.u32 	%r1251, [%r2173+3808];
	ld.shared.u32 	%r1252, [%r2175+392];
	// begin inline asm
	dp4a.s32.s32 %r1250, %r1251, %r1252, %r1122;
	// end inline asm
	ld.shared.u32 	%r1255, [%r2173+3808];
	ld.shared.u32 	%r1256, [%r2175+2440];
	// begin inline asm
	dp4a.s32.s32 %r1254, %r1255, %r1256, %r1126;
	// end inline asm
	ld.shared.u32 	%r1259, [%r2173+3584];
	ld.shared.u32 	%r1260, [%r2175+396];
	// begin inline asm
	dp4a.s32.s32 %r1258, %r1259, %r1260, %r1130;
	// end inline asm
	ld.shared.u32 	%r1263, [%r2173+3584];
	ld.shared.u32 	%r1264, [%r2175+2444];
	// begin inline asm
	dp4a.s32.s32 %r1262, %r1263, %r1264, %r1134;
	// end inline asm
	ld.shared.u32 	%r1267, [%r2173+3808];
	ld.shared.u32 	%r1268, [%r2175+396];
	// begin inline asm
	dp4a.s32.s32 %r1266, %r1267, %r1268, %r1138;
	// end inline asm
	ld.shared.u32 	%r1271, [%r2173+3808];
	ld.shared.u32 	%r1272, [%r2175+2444];
	// begin inline asm
	dp4a.s32.s32 %r1270, %r1271, %r1272, %r1142;
	// end inline asm
	ld.shared.u32 	%r1275, [%r2173+4032];
	ld.shared.u32 	%r1276, [%r2175+144];
	// begin inline asm
	dp4a.s32.s32 %r1274, %r1275, %r1276, %r1146;
	// end inline asm
	ld.shared.u32 	%r1279, [%r2173+4032];
	ld.shared.u32 	%r1280, [%r2175+2192];
	// begin inline asm
	dp4a.s32.s32 %r1278, %r1279, %r1280, %r1150;
	// end inline asm
	ld.shared.u32 	%r1283, [%r2173+4256];
	ld.shared.u32 	%r1284, [%r2175+144];
	// begin inline asm
	dp4a.s32.s32 %r1282, %r1283, %r1284, %r1154;
	// end inline asm
	ld.shared.u32 	%r1287, [%r2173+4256];
	ld.shared.u32 	%r1288, [%r2175+2192];
	// begin inline asm
	dp4a.s32.s32 %r1286, %r1287, %r1288, %r1158;
	// end inline asm
	ld.shared.u32 	%r1291, [%r2173+4032];
	ld.shared.u32 	%r1292, [%r2175+148];
	// begin inline asm
	dp4a.s32.s32 %r1290, %r1291, %r1292, %r1162;
	// end inline asm
	ld.shared.u32 	%r1295, [%r2173+4032];
	ld.shared.u32 	%r1296, [%r2175+2196];
	// begin inline asm
	dp4a.s32.s32 %r1294, %r1295, %r1296, %r1166;
	// end inline asm
	ld.shared.u32 	%r1299, [%r2173+4256];
	ld.shared.u32 	%r1300, [%r2175+148];
	// begin inline asm
	dp4a.s32.s32 %r1298, %r1299, %r1300, %r1170;
	// end inline asm
	ld.shared.u32 	%r1303, [%r2173+4256];
	ld.shared.u32 	%r1304, [%r2175+2196];
	// begin inline asm
	dp4a.s32.s32 %r1302, %r1303, %r1304, %r1174;
	// end inline asm
	ld.shared.u32 	%r1307, [%r2173+4032];
	ld.shared.u32 	%r1308, [%r2175+152];
	// begin inline asm
	dp4a.s32.s32 %r1306, %r1307, %r1308, %r1178;
	// end inline asm
	ld.shared.u32 	%r1311, [%r2173+4032];
	ld.shared.u32 	%r1312, [%r2175+2200];
	// begin inline asm
	dp4a.s32.s32 %r1310, %r1311, %r1312, %r1182;
	// end inline asm
	ld.shared.u32 	%r1315, [%r2173+4256];
	ld.shared.u32 	%r1316, [%r2175+152];
	// begin inline asm
	dp4a.s32.s32 %r1314, %r1315, %r1316, %r1186;
	// end inline asm
	ld.shared.u32 	%r1319, [%r2173+4256];
	ld.shared.u32 	%r1320, [%r2175+2200];
	// begin inline asm
	dp4a.s32.s32 %r1318, %r1319, %r1320, %r1190;
	// end inline asm
	ld.shared.u32 	%r1323, [%r2173+4032];
	ld.shared.u32 	%r1324, [%r2175+156];
	// begin inline asm
	dp4a.s32.s32 %r1322, %r1323, %r1324, %r1194;
	// end inline asm
	ld.shared.u32 	%r1327, [%r2173+4032];
	ld.shared.u32 	%r1328, [%r2175+2204];
	// begin inline asm
	dp4a.s32.s32 %r1326, %r1327, %r1328, %r1198;
	// end inline asm
	ld.shared.u32 	%r1331, [%r2173+4256];
	ld.shared.u32 	%r1332, [%r2175+156];
	// begin inline asm
	dp4a.s32.s32 %r1330, %r1331, %r1332, %r1202;
	// end inline asm
	ld.shared.u32 	%r1335, [%r2173+4256];
	ld.shared.u32 	%r1336, [%r2175+2204];
	// begin inline asm
	dp4a.s32.s32 %r1334, %r1335, %r1336, %r1206;
	// end inline asm
	ld.shared.u32 	%r1339, [%r2173+4032];
	ld.shared.u32 	%r1340, [%r2175+400];
	// begin inline asm
	dp4a.s32.s32 %r1338, %r1339, %r1340, %r1210;
	// end inline asm
	ld.shared.u32 	%r1343, [%r2173+4032];
	ld.shared.u32 	%r1344, [%r2175+2448];
	// begin inline asm
	dp4a.s32.s32 %r1342, %r1343, %r1344, %r1214;
	// end inline asm
	ld.shared.u32 	%r1347, [%r2173+4256];
	ld.shared.u32 	%r1348, [%r2175+400];
	// begin inline asm
	dp4a.s32.s32 %r1346, %r1347, %r1348, %r1218;
	// end inline asm
	ld.shared.u32 	%r1351, [%r2173+4256];
	ld.shared.u32 	%r1352, [%r2175+2448];
	// begin inline asm
	dp4a.s32.s32 %r1350, %r1351, %r1352, %r1222;
	// end inline asm
	ld.shared.u32 	%r1355, [%r2173+4032];
	ld.shared.u32 	%r1356, [%r2175+404];
	// begin inline asm
	dp4a.s32.s32 %r1354, %r1355, %r1356, %r1226;
	// end inline asm
	ld.shared.u32 	%r1359, [%r2173+4032];
	ld.shared.u32 	%r1360, [%r2175+2452];
	// begin inline asm
	dp4a.s32.s32 %r1358, %r1359, %r1360, %r1230;
	// end inline asm
	ld.shared.u32 	%r1363, [%r2173+4256];
	ld.shared.u32 	%r1364, [%r2175+404];
	// begin inline asm
	dp4a.s32.s32 %r1362, %r1363, %r1364, %r1234;
	// end inline asm
	ld.shared.u32 	%r1367, [%r2173+4256];
	ld.shared.u32 	%r1368, [%r2175+2452];
	// begin inline asm
	dp4a.s32.s32 %r1366, %r1367, %r1368, %r1238;
	// end inline asm
	ld.shared.u32 	%r1371, [%r2173+4032];
	ld.shared.u32 	%r1372, [%r2175+408];
	// begin inline asm
	dp4a.s32.s32 %r1370, %r1371, %r1372, %r1242;
	// end inline asm
	ld.shared.u32 	%r1375, [%r2173+4032];
	ld.shared.u32 	%r1376, [%r2175+2456];
	// begin inline asm
	dp4a.s32.s32 %r1374, %r1375, %r1376, %r1246;
	// end inline asm
	ld.shared.u32 	%r1379, [%r2173+4256];
	ld.shared.u32 	%r1380, [%r2175+408];
	// begin inline asm
	dp4a.s32.s32 %r1378, %r1379, %r1380, %r1250;
	// end inline asm
	ld.shared.u32 	%r1383, [%r2173+4256];
	ld.shared.u32 	%r1384, [%r2175+2456];
	// begin inline asm
	dp4a.s32.s32 %r1382, %r1383, %r1384, %r1254;
	// end inline asm
	ld.shared.u32 	%r1387, [%r2173+4032];
	ld.shared.u32 	%r1388, [%r2175+412];
	// begin inline asm
	dp4a.s32.s32 %r1386, %r1387, %r1388, %r1258;
	// end inline asm
	ld.shared.u32 	%r1391, [%r2173+4032];
	ld.shared.u32 	%r1392, [%r2175+2460];
	// begin inline asm
	dp4a.s32.s32 %r1390, %r1391, %r1392, %r1262;
	// end inline asm
	ld.shared.u32 	%r1395, [%r2173+4256];
	ld.shared.u32 	%r1396, [%r2175+412];
	// begin inline asm
	dp4a.s32.s32 %r1394, %r1395, %r1396, %r1266;
	// end inline asm
	ld.shared.u32 	%r1399, [%r2173+4256];
	ld.shared.u32 	%r1400, [%r2175+2460];
	// begin inline asm
	dp4a.s32.s32 %r1398, %r1399, %r1400, %r1270;
	// end inline asm
	ld.shared.u32 	%r1403, [%r2173+4480];
	ld.shared.u32 	%r1404, [%r2175+160];
	// begin inline asm
	dp4a.s32.s32 %r1402, %r1403, %r1404, %r1274;
	// end inline asm
	ld.shared.u32 	%r1407, [%r2173+4480];
	ld.shared.u32 	%r1408, [%r2175+2208];
	// begin inline asm
	dp4a.s32.s32 %r1406, %r1407, %r1408, %r1278;
	// end inline asm
	ld.shared.u32 	%r1411, [%r2173+4704];
	ld.shared.u32 	%r1412, [%r2175+160];
	// begin inline asm
	dp4a.s32.s32 %r1410, %r1411, %r1412, %r1282;
	// end inline asm
	ld.shared.u32 	%r1415, [%r2173+4704];
	ld.shared.u32 	%r1416, [%r2175+2208];
	// begin inline asm
	dp4a.s32.s32 %r1414, %r1415, %r1416, %r1286;
	// end inline asm
	ld.shared.u32 	%r1419, [%r2173+4480];
	ld.shared.u32 	%r1420, [%r2175+164];
	// begin inline asm
	dp4a.s32.s32 %r1418, %r1419, %r1420, %r1290;
	// end inline asm
	ld.shared.u32 	%r1423, [%r2173+4480];
	ld.shared.u32 	%r1424, [%r2175+2212];
	// begin inline asm
	dp4a.s32.s32 %r1422, %r1423, %r1424, %r1294;
	// end inline asm
	ld.shared.u32 	%r1427, [%r2173+4704];
	ld.shared.u32 	%r1428, [%r2175+164];
	// begin inline asm
	dp4a.s32.s32 %r1426, %r1427, %r1428, %r1298;
	// end inline asm
	ld.shared.u32 	%r1431, [%r2173+4704];
	ld.shared.u32 	%r1432, [%r2175+2212];
	// begin inline asm
	dp4a.s32.s32 %r1430, %r1431, %r1432, %r1302;
	// end inline asm
	ld.shared.u32 	%r1435, [%r2173+4480];
	ld.shared.u32 	%r1436, [%r2175+168];
	// begin inline asm
	dp4a.s32.s32 %r1434, %r1435, %r1436, %r1306;
	// end inline asm
	ld.shared.u32 	%r1439, [%r2173+4480];
	ld.shared.u32 	%r1440, [%r2175+2216];
	// begin inline asm
	dp4a.s32.s32 %r1438, %r1439, %r1440, %r1310;
	// end inline asm
	ld.shared.u32 	%r1443, [%r2173+4704];
	ld.shared.u32 	%r1444, [%r2175+168];
	// begin inline asm
	dp4a.s32.s32 %r1442, %r1443, %r1444, %r1314;
	// end inline asm
	ld.shared.u32 	%r1447, [%r2173+4704];
	ld.shared.u32 	%r1448, [%r2175+2216];
	// begin inline asm
	dp4a.s32.s32 %r1446, %r1447, %r1448, %r1318;
	// end inline asm
	ld.shared.u32 	%r1451, [%r2173+4480];
	ld.shared.u32 	%r1452, [%r2175+172];
	// begin inline asm
	dp4a.s32.s32 %r1450, %r1451, %r1452, %r1322;
	// end inline asm
	ld.shared.u32 	%r1455, [%r2173+4480];
	ld.shared.u32 	%r1456, [%r2175+2220];
	// begin inline asm
	dp4a.s32.s32 %r1454, %r1455, %r1456, %r1326;
	// end inline asm
	ld.shared.u32 	%r1459, [%r2173+4704];
	ld.shared.u32 	%r1460, [%r2175+172];
	// begin inline asm
	dp4a.s32.s32 %r1458, %r1459, %r1460, %r1330;
	// end inline asm
	ld.shared.u32 	%r1463, [%r2173+4704];
	ld.shared.u32 	%r1464, [%r2175+2220];
	// begin inline asm
	dp4a.s32.s32 %r1462, %r1463, %r1464, %r1334;
	// end inline asm
	ld.shared.u32 	%r1467, [%r2173+4480];
	ld.shared.u32 	%r1468, [%r2175+416];
	// begin inline asm
	dp4a.s32.s32 %r1466, %r1467, %r1468, %r1338;
	// end inline asm
	ld.shared.u32 	%r1471, [%r2173+4480];
	ld.shared.u32 	%r1472, [%r2175+2464];
	// begin inline asm
	dp4a.s32.s32 %r1470, %r1471, %r1472, %r1342;
	// end inline asm
	ld.shared.u32 	%r1475, [%r2173+4704];
	ld.shared.u32 	%r1476, [%r2175+416];
	// begin inline asm
	dp4a.s32.s32 %r1474, %r1475, %r1476, %r1346;
	// end inline asm
	ld.shared.u32 	%r1479, [%r2173+4704];
	ld.shared.u32 	%r1480, [%r2175+2464];
	// begin inline asm
	dp4a.s32.s32 %r1478, %r1479, %r1480, %r1350;
	// end inline asm
	ld.shared.u32 	%r1483, [%r2173+4480];
	ld.shared.u32 	%r1484, [%r2175+420];
	// begin inline asm
	dp4a.s32.s32 %r1482, %r1483, %r1484, %r1354;
	// end inline asm
	ld.shared.u32 	%r1487, [%r2173+4480];
	ld.shared.u32 	%r1488, [%r2175+2468];
	// begin inline asm
	dp4a.s32.s32 %r1486, %r1487, %r1488, %r1358;
	// end inline asm
	ld.shared.u32 	%r1491, [%r2173+4704];
	ld.shared.u32 	%r1492, [%r2175+420];
	// begin inline asm
	dp4a.s32.s32 %r1490, %r1491, %r1492, %r1362;
	// end inline asm
	ld.shared.u32 	%r1495, [%r2173+4704];
	ld.shared.u32 	%r1496, [%r2175+2468];
	// begin inline asm
	dp4a.s32.s32 %r1494, %r1495, %r1496, %r1366;
	// end inline asm
	ld.shared.u32 	%r1499, [%r2173+4480];
	ld.shared.u32 	%r1500, [%r2175+424];
	// begin inline asm
	dp4a.s32.s32 %r1498, %r1499, %r1500, %r1370;
	// end inline asm
	ld.shared.u32 	%r1503, [%r2173+4480];
	ld.shared.u32 	%r1504, [%r2175+2472];
	// begin inline asm
	dp4a.s32.s32 %r1502, %r1503, %r1504, %r1374;
	// end inline asm
	ld.shared.u32 	%r1507, [%r2173+4704];
	ld.shared.u32 	%r1508, [%r2175+424];
	// begin inline asm
	dp4a.s32.s32 %r1506, %r1507, %r1508, %r1378;
	// end inline asm
	ld.shared.u32 	%r1511, [%r2173+4704];
	ld.shared.u32 	%r1512, [%r2175+2472];
	// begin inline asm
	dp4a.s32.s32 %r1510, %r1511, %r1512, %r1382;
	// end inline asm
	ld.shared.u32 	%r1515, [%r2173+4480];
	ld.shared.u32 	%r1516, [%r2175+428];
	// begin inline asm
	dp4a.s32.s32 %r1514, %r1515, %r1516, %r1386;
	// end inline asm
	ld.shared.u32 	%r1519, [%r2173+4480];
	ld.shared.u32 	%r1520, [%r2175+2476];
	// begin inline asm
	dp4a.s32.s32 %r1518, %r1519, %r1520, %r1390;
	// end inline asm
	ld.shared.u32 	%r1523, [%r2173+4704];
	ld.shared.u32 	%r1524, [%r2175+428];
	// begin inline asm
	dp4a.s32.s32 %r1522, %r1523, %r1524, %r1394;
	// end inline asm
	ld.shared.u32 	%r1527, [%r2173+4704];
	ld.shared.u32 	%r1528, [%r2175+2476];
	// begin inline asm
	dp4a.s32.s32 %r1526, %r1527, %r1528, %r1398;
	// end inline asm
	ld.shared.u32 	%r1531, [%r2173+4928];
	ld.shared.u32 	%r1532, [%r2175+176];
	// begin inline asm
	dp4a.s32.s32 %r1530, %r1531, %r1532, %r1402;
	// end inline asm
	ld.shared.u32 	%r1535, [%r2173+4928];
	ld.shared.u32 	%r1536, [%r2175+2224];
	// begin inline asm
	dp4a.s32.s32 %r1534, %r1535, %r1536, %r1406;
	// end inline asm
	ld.shared.u32 	%r1539, [%r2173+5152];
	ld.shared.u32 	%r1540, [%r2175+176];
	// begin inline asm
	dp4a.s32.s32 %r1538, %r1539, %r1540, %r1410;
	// end inline asm
	ld.shared.u32 	%r1543, [%r2173+5152];
	ld.shared.u32 	%r1544, [%r2175+2224];
	// begin inline asm
	dp4a.s32.s32 %r1542, %r1543, %r1544, %r1414;
	// end inline asm
	ld.shared.u32 	%r1547, [%r2173+4928];
	ld.shared.u32 	%r1548, [%r2175+180];
	// begin inline asm
	dp4a.s32.s32 %r1546, %r1547, %r1548, %r1418;
	// end inline asm
	ld.shared.u32 	%r1551, [%r2173+4928];
	ld.shared.u32 	%r1552, [%r2175+2228];
	// begin inline asm
	dp4a.s32.s32 %r1550, %r1551, %r1552, %r1422;
	// end inline asm
	ld.shared.u32 	%r1555, [%r2173+5152];
	ld.shared.u32 	%r1556, [%r2175+180];
	// begin inline asm
	dp4a.s32.s32 %r1554, %r1555, %r1556, %r1426;
	// end inline asm
	ld.shared.u32 	%r1559, [%r2173+5152];
	ld.shared.u32 	%r1560, [%r2175+2228];
	// begin inline asm
	dp4a.s32.s32 %r1558, %r1559, %r1560, %r1430;
	// end inline asm
	ld.shared.u32 	%r1563, [%r2173+4928];
	ld.shared.u32 	%r1564, [%r2175+184];
	// begin inline asm
	dp4a.s32.s32 %r1562, %r1563, %r1564, %r1434;
	// end inline asm
	ld.shared.u32 	%r1567, [%r2173+4928];
	ld.shared.u32 	%r1568, [%r2175+2232];
	// begin inline asm
	dp4a.s32.s32 %r1566, %r1567, %r1568, %r1438;
	// end inline asm
	ld.shared.u32 	%r1571, [%r2173+5152];
	ld.shared.u32 	%r1572, [%r2175+184];
	// begin inline asm
	dp4a.s32.s32 %r1570, %r1571, %r1572, %r1442;
	// end inline asm
	ld.shared.u32 	%r1575, [%r2173+5152];
	ld.shared.u32 	%r1576, [%r2175+2232];
	// begin inline asm
	dp4a.s32.s32 %r1574, %r1575, %r1576, %r1446;
	// end inline asm
	ld.shared.u32 	%r1579, [%r2173+4928];
	ld.shared.u32 	%r1580, [%r2175+188];
	// begin inline asm
	dp4a.s32.s32 %r1578, %r1579, %r1580, %r1450;
	// end inline asm
	ld.shared.u32 	%r1583, [%r2173+4928];
	ld.shared.u32 	%r1584, [%r2175+2236];
	// begin inline asm
	dp4a.s32.s32 %r1582, %r1583, %r1584, %r1454;
	// end inline asm
	ld.shared.u32 	%r1587, [%r2173+5152];
	ld.shared.u32 	%r1588, [%r2175+188];
	// begin inline asm
	dp4a.s32.s32 %r1586, %r1587, %r1588, %r1458;
	// end inline asm
	ld.shared.u32 	%r1591, [%r2173+5152];
	ld.shared.u32 	%r1592, [%r2175+2236];
	// begin inline asm
	dp4a.s32.s32 %r1590, %r1591, %r1592, %r1462;
	// end inline asm
	ld.shared.u32 	%r1595, [%r2173+4928];
	ld.shared.u32 	%r1596, [%r2175+432];
	// begin inline asm
	dp4a.s32.s32 %r1594, %r1595, %r1596, %r1466;
	// end inline asm
	ld.shared.u32 	%r1599, [%r2173+4928];
	ld.shared.u32 	%r1600, [%r2175+2480];
	// begin inline asm
	dp4a.s32.s32 %r1598, %r1599, %r1600, %r1470;
	// end inline asm
	ld.shared.u32 	%r1603, [%r2173+5152];
	ld.shared.u32 	%r1604, [%r2175+432];
	// begin inline asm
	dp4a.s32.s32 %r1602, %r1603, %r1604, %r1474;
	// end inline asm
	ld.shared.u32 	%r1607, [%r2173+5152];
	ld.shared.u32 	%r1608, [%r2175+2480];
	// begin inline asm
	dp4a.s32.s32 %r1606, %r1607, %r1608, %r1478;
	// end inline asm
	ld.shared.u32 	%r1611, [%r2173+4928];
	ld.shared.u32 	%r1612, [%r2175+436];
	// begin inline asm
	dp4a.s32.s32 %r1610, %r1611, %r1612, %r1482;
	// end inline asm
	ld.shared.u32 	%r1615, [%r2173+4928];
	ld.shared.u32 	%r1616, [%r2175+2484];
	// begin inline asm
	dp4a.s32.s32 %r1614, %r1615, %r1616, %r1486;
	// end inline asm
	ld.shared.u32 	%r1619, [%r2173+5152];
	ld.shared.u32 	%r1620, [%r2175+436];
	// begin inline asm
	dp4a.s32.s32 %r1618, %r1619, %r1620, %r1490;
	// end inline asm
	ld.shared.u32 	%r1623, [%r2173+5152];
	ld.shared.u32 	%r1624, [%r2175+2484];
	// begin inline asm
	dp4a.s32.s32 %r1622, %r1623, %r1624, %r1494;
	// end inline asm
	ld.shared.u32 	%r1627, [%r2173+4928];
	ld.shared.u32 	%r1628, [%r2175+440];
	// begin inline asm
	dp4a.s32.s32 %r1626, %r1627, %r1628, %r1498;
	// end inline asm
	ld.shared.u32 	%r1631, [%r2173+4928];
	ld.shared.u32 	%r1632, [%r2175+2488];
	// begin inline asm
	dp4a.s32.s32 %r1630, %r1631, %r1632, %r1502;
	// end inline asm
	ld.shared.u32 	%r1635, [%r2173+5152];
	ld.shared.u32 	%r1636, [%r2175+440];
	// begin inline asm
	dp4a.s32.s32 %r1634, %r1635, %r1636, %r1506;
	// end inline asm
	ld.shared.u32 	%r1639, [%r2173+5152];
	ld.shared.u32 	%r1640, [%r2175+2488];
	// begin inline asm
	dp4a.s32.s32 %r1638, %r1639, %r1640, %r1510;
	// end inline asm
	ld.shared.u32 	%r1643, [%r2173+4928];
	ld.shared.u32 	%r1644, [%r2175+444];
	// begin inline asm
	dp4a.s32.s32 %r1642, %r1643, %r1644, %r1514;
	// end inline asm
	ld.shared.u32 	%r1647, [%r2173+4928];
	ld.shared.u32 	%r1648, [%r2175+2492];
	// begin inline asm
	dp4a.s32.s32 %r1646, %r1647, %r1648, %r1518;
	// end inline asm
	ld.shared.u32 	%r1651, [%r2173+5152];
	ld.shared.u32 	%r1652, [%r2175+444];
	// begin inline asm
	dp4a.s32.s32 %r1650, %r1651, %r1652, %r1522;
	// end inline asm
	ld.shared.u32 	%r1655, [%r2173+5152];
	ld.shared.u32 	%r1656, [%r2175+2492];
	// begin inline asm
	dp4a.s32.s32 %r1654, %r1655, %r1656, %r1526;
	// end inline asm
	ld.shared.u32 	%r1659, [%r2173+5376];
	ld.shared.u32 	%r1660, [%r2175+192];
	// begin inline asm
	dp4a.s32.s32 %r1658, %r1659, %r1660, %r1530;
	// end inline asm
	ld.shared.u32 	%r1663, [%r2173+5376];
	ld.shared.u32 	%r1664, [%r2175+2240];
	// begin inline asm
	dp4a.s32.s32 %r1662, %r1663, %r1664, %r1534;
	// end inline asm
	ld.shared.u32 	%r1667, [%r2173+5600];
	ld.shared.u32 	%r1668, [%r2175+192];
	// begin inline asm
	dp4a.s32.s32 %r1666, %r1667, %r1668, %r1538;
	// end inline asm
	ld.shared.u32 	%r1671, [%r2173+5600];
	ld.shared.u32 	%r1672, [%r2175+2240];
	// begin inline asm
	dp4a.s32.s32 %r1670, %r1671, %r1672, %r1542;
	// end inline asm
	ld.shared.u32 	%r1675, [%r2173+5376];
	ld.shared.u32 	%r1676, [%r2175+196];
	// begin inline asm
	dp4a.s32.s32 %r1674, %r1675, %r1676, %r1546;
	// end inline asm
	ld.shared.u32 	%r1679, [%r2173+5376];
	ld.shared.u32 	%r1680, [%r2175+2244];
	// begin inline asm
	dp4a.s32.s32 %r1678, %r1679, %r1680, %r1550;
	// end inline asm
	ld.shared.u32 	%r1683, [%r2173+5600];
	ld.shared.u32 	%r1684, [%r2175+196];
	// begin inline asm
	dp4a.s32.s32 %r1682, %r1683, %r1684, %r1554;
	// end inline asm
	ld.shared.u32 	%r1687, [%r2173+5600];
	ld.shared.u32 	%r1688, [%r2175+2244];
	// begin inline asm
	dp4a.s32.s32 %r1686, %r1687, %r1688, %r1558;
	// end inline asm
	ld.shared.u32 	%r1691, [%r2173+5376];
	ld.shared.u32 	%r1692, [%r2175+200];
	// begin inline asm
	dp4a.s32.s32 %r1690, %r1691, %r1692, %r1562;
	// end inline asm
	ld.shared.u32 	%r1695, [%r2173+5376];
	ld.shared.u32 	%r1696, [%r2175+2248];
	// begin inline asm
	dp4a.s32.s32 %r1694, %r1695, %r1696, %r1566;
	// end inline asm
	ld.shared.u32 	%r1699, [%r2173+5600];
	ld.shared.u32 	%r1700, [%r2175+200];
	// begin inline asm
	dp4a.s32.s32 %r1698, %r1699, %r1700, %r1570;
	// end inline asm
	ld.shared.u32 	%r1703, [%r2173+5600];
	ld.shared.u32 	%r1704, [%r2175+2248];
	// begin inline asm
	dp4a.s32.s32 %r1702, %r1703, %r1704, %r1574;
	// end inline asm
	ld.shared.u32 	%r1707, [%r2173+5376];
	ld.shared.u32 	%r1708, [%r2175+204];
	// begin inline asm
	dp4a.s32.s32 %r1706, %r1707, %r1708, %r1578;
	// end inline asm
	ld.shared.u32 	%r1711, [%r2173+5376];
	ld.shared.u32 	%r1712, [%r2175+2252];
	// begin inline asm
	dp4a.s32.s32 %r1710, %r1711, %r1712, %r1582;
	// end inline asm
	ld.shared.u32 	%r1715, [%r2173+5600];
	ld.shared.u32 	%r1716, [%r2175+204];
	// begin inline asm
	dp4a.s32.s32 %r1714, %r1715, %r1716, %r1586;
	// end inline asm
	ld.shared.u32 	%r1719, [%r2173+5600];
	ld.shared.u32 	%r1720, [%r2175+2252];
	// begin inline asm
	dp4a.s32.s32 %r1718, %r1719, %r1720, %r1590;
	// end inline asm
	ld.shared.u32 	%r1723, [%r2173+5376];
	ld.shared.u32 	%r1724, [%r2175+448];
	// begin inline asm
	dp4a.s32.s32 %r1722, %r1723, %r1724, %r1594;
	// end inline asm
	ld.shared.u32 	%r1727, [%r2173+5376];
	ld.shared.u32 	%r1728, [%r2175+2496];
	// begin inline asm
	dp4a.s32.s32 %r1726, %r1727, %r1728, %r1598;
	// end inline asm
	ld.shared.u32 	%r1731, [%r2173+5600];
	ld.shared.u32 	%r1732, [%r2175+448];
	// begin inline asm
	dp4a.s32.s32 %r1730, %r1731, %r1732, %r1602;
	// end inline asm
	ld.shared.u32 	%r1735, [%r2173+5600];
	ld.shared.u32 	%r1736, [%r2175+2496];
	// begin inline asm
	dp4a.s32.s32 %r1734, %r1735, %r1736, %r1606;
	// end inline asm
	ld.shared.u32 	%r1739, [%r2173+5376];
	ld.shared.u32 	%r1740, [%r2175+452];
	// begin inline asm
	dp4a.s32.s32 %r1738, %r1739, %r1740, %r1610;
	// end inline asm
	ld.shared.u32 	%r1743, [%r2173+5376];
	ld.shared.u32 	%r1744, [%r2175+2500];
	// begin inline asm
	dp4a.s32.s32 %r1742, %r1743, %r1744, %r1614;
	// end inline asm
	ld.shared.u32 	%r1747, [%r2173+5600];
	ld.shared.u32 	%r1748, [%r2175+452];
	// begin inline asm
	dp4a.s32.s32 %r1746, %r1747, %r1748, %r1618;
	// end inline asm
	ld.shared.u32 	%r1751, [%r2173+5600];
	ld.shared.u32 	%r1752, [%r2175+2500];
	// begin inline asm
	dp4a.s32.s32 %r1750, %r1751, %r1752, %r1622;
	// end inline asm
	ld.shared.u32 	%r1755, [%r2173+5376];
	ld.shared.u32 	%r1756, [%r2175+456];
	// begin inline asm
	dp4a.s32.s32 %r1754, %r1755, %r1756, %r1626;
	// end inline asm
	ld.shared.u32 	%r1759, [%r2173+5376];
	ld.shared.u32 	%r1760, [%r2175+2504];
	// begin inline asm
	dp4a.s32.s32 %r1758, %r1759, %r1760, %r1630;
	// end inline asm
	ld.shared.u32 	%r1763, [%r2173+5600];
	ld.shared.u32 	%r1764, [%r2175+456];
	// begin inline asm
	dp4a.s32.s32 %r1762, %r1763, %r1764, %r1634;
	// end inline asm
	ld.shared.u32 	%r1767, [%r2173+5600];
	ld.shared.u32 	%r1768, [%r2175+2504];
	// begin inline asm
	dp4a.s32.s32 %r1766, %r1767, %r1768, %r1638;
	// end inline asm
	ld.shared.u32 	%r1771, [%r2173+5376];
	ld.shared.u32 	%r1772, [%r2175+460];
	// begin inline asm
	dp4a.s32.s32 %r1770, %r1771, %r1772, %r1642;
	// end inline asm
	ld.shared.u32 	%r1775, [%r2173+5376];
	ld.shared.u32 	%r1776, [%r2175+2508];
	// begin inline asm
	dp4a.s32.s32 %r1774, %r1775, %r1776, %r1646;
	// end inline asm
	ld.shared.u32 	%r1779, [%r2173+5600];
	ld.shared.u32 	%r1780, [%r2175+460];
	// begin inline asm
	dp4a.s32.s32 %r1778, %r1779, %r1780, %r1650;
	// end inline asm
	ld.shared.u32 	%r1783, [%r2173+5600];
	ld.shared.u32 	%r1784, [%r2175+2508];
	// begin inline asm
	dp4a.s32.s32 %r1782, %r1783, %r1784, %r1654;
	// end inline asm
	ld.shared.u32 	%r1787, [%r2173+5824];
	ld.shared.u32 	%r1788, [%r2175+208];
	// begin inline asm
	dp4a.s32.s32 %r1786, %r1787, %r1788, %r1658;
	// end inline asm
	ld.shared.u32 	%r1791, [%r2173+5824];
	ld.shared.u32 	%r1792, [%r2175+2256];
	// begin inline asm
	dp4a.s32.s32 %r1790, %r1791, %r1792, %r1662;
	// end inline asm
	ld.shared.u32 	%r1795, [%r2173+6048];
	ld.shared.u32 	%r1796, [%r2175+208];
	// begin inline asm
	dp4a.s32.s32 %r1794, %r1795, %r1796, %r1666;
	// end inline asm
	ld.shared.u32 	%r1799, [%r2173+6048];
	ld.shared.u32 	%r1800, [%r2175+2256];
	// begin inline asm
	dp4a.s32.s32 %r1798, %r1799, %r1800, %r1670;
	// end inline asm
	ld.shared.u32 	%r1803, [%r2173+5824];
	ld.shared.u32 	%r1804, [%r2175+212];
	// begin inline asm
	dp4a.s32.s32 %r1802, %r1803, %r1804, %r1674;
	// end inline asm
	ld.shared.u32 	%r1807, [%r2173+5824];
	ld.shared.u32 	%r1808, [%r2175+2260];
	// begin inline asm
	dp4a.s32.s32 %r1806, %r1807, %r1808, %r1678;
	// end inline asm
	ld.shared.u32 	%r1811, [%r2173+6048];
	ld.shared.u32 	%r1812, [%r2175+212];
	// begin inline asm
	dp4a.s32.s32 %r1810, %r1811, %r1812, %r1682;
	// end inline asm
	ld.shared.u32 	%r1815, [%r2173+6048];
	ld.shared.u32 	%r1816, [%r2175+2260];
	// begin inline asm
	dp4a.s32.s32 %r1814, %r1815, %r1816, %r1686;
	// end inline asm
	ld.shared.u32 	%r1819, [%r2173+5824];
	ld.shared.u32 	%r1820, [%r2175+216];
	// begin inline asm
	dp4a.s32.s32 %r1818, %r1819, %r1820, %r1690;
	// end inline asm
	ld.shared.u32 	%r1823, [%r2173+5824];
	ld.shared.u32 	%r1824, [%r2175+2264];
	// begin inline asm
	dp4a.s32.s32 %r1822, %r1823, %r1824, %r1694;
	// end inline asm
	ld.shared.u32 	%r1827, [%r2173+6048];
	ld.shared.u32 	%r1828, [%r2175+216];
	// begin inline asm
	dp4a.s32.s32 %r1826, %r1827, %r1828, %r1698;
	// end inline asm
	ld.shared.u32 	%r1831, [%r2173+6048];
	ld.shared.u32 	%r1832, [%r2175+2264];
	// begin inline asm
	dp4a.s32.s32 %r1830, %r1831, %r1832, %r1702;
	// end inline asm
	ld.shared.u32 	%r1835, [%r2173+5824];
	ld.shared.u32 	%r1836, [%r2175+220];
	// begin inline asm
	dp4a.s32.s32 %r1834, %r1835, %r1836, %r1706;
	// end inline asm
	ld.shared.u32 	%r1839, [%r2173+5824];
	ld.shared.u32 	%r1840, [%r2175+2268];
	// begin inline asm
	dp4a.s32.s32 %r1838, %r1839, %r1840, %r1710;
	// end inline asm
	ld.shared.u32 	%r1843, [%r2173+6048];
	ld.shared.u32 	%r1844, [%r2175+220];
	// begin inline asm
	dp4a.s32.s32 %r1842, %r1843, %r1844, %r1714;
	// end inline asm
	ld.shared.u32 	%r1847, [%r2173+6048];
	ld.shared.u32 	%r1848, [%r2175+2268];
	// begin inline asm
	dp4a.s32.s32 %r1846, %r1847, %r1848, %r1718;
	// end inline asm
	ld.shared.u32 	%r1851, [%r2173+5824];
	ld.shared.u32 	%r1852, [%r2175+464];
	// begin inline asm
	dp4a.s32.s32 %r1850, %r1851, %r1852, %r1722;
	// end inline asm
	ld.shared.u32 	%r1855, [%r2173+5824];
	ld.shared.u32 	%r1856, [%r2175+2512];
	// begin inline asm
	dp4a.s32.s32 %r1854, %r1855, %r1856, %r1726;
	// end inline asm
	ld.shared.u32 	%r1859, [%r2173+6048];
	ld.shared.u32 	%r1860, [%r2175+464];
	// begin inline asm
	dp4a.s32.s32 %r1858, %r1859, %r1860, %r1730;
	// end inline asm
	ld.shared.u32 	%r1863, [%r2173+6048];
	ld.shared.u32 	%r1864, [%r2175+2512];
	// begin inline asm
	dp4a.s32.s32 %r1862, %r1863, %r1864, %r1734;
	// end inline asm
	ld.shared.u32 	%r1867, [%r2173+5824];
	ld.shared.u32 	%r1868, [%r2175+468];
	// begin inline asm
	dp4a.s32.s32 %r1866, %r1867, %r1868, %r1738;
	// end inline asm
	ld.shared.u32 	%r1871, [%r2173+5824];
	ld.shared.u32 	%r1872, [%r2175+2516];
	// begin inline asm
	dp4a.s32.s32 %r1870, %r1871, %r1872, %r1742;
	// end inline asm
	ld.shared.u32 	%r1875, [%r2173+6048];
	ld.shared.u32 	%r1876, [%r2175+468];
	// begin inline asm
	dp4a.s32.s32 %r1874, %r1875, %r1876, %r1746;
	// end inline asm
	ld.shared.u32 	%r1879, [%r2173+6048];
	ld.shared.u32 	%r1880, [%r2175+2516];
	// begin inline asm
	dp4a.s32.s32 %r1878, %r1879, %r1880, %r1750;
	// end inline asm
	ld.shared.u32 	%r1883, [%r2173+5824];
	ld.shared.u32 	%r1884, [%r2175+472];
	// begin inline asm
	dp4a.s32.s32 %r1882, %r1883, %r1884, %r1754;
	// end inline asm
	ld.shared.u32 	%r1887, [%r2173+5824];
	ld.shared.u32 	%r1888, [%r2175+2520];
	// begin inline asm
	dp4a.s32.s32 %r1886, %r1887, %r1888, %r1758;
	// end inline asm
	ld.shared.u32 	%r1891, [%r2173+6048];
	ld.shared.u32 	%r1892, [%r2175+472];
	// begin inline asm
	dp4a.s32.s32 %r1890, %r1891, %r1892, %r1762;
	// end inline asm
	ld.shared.u32 	%r1895, [%r2173+6048];
	ld.shared.u32 	%r1896, [%r2175+2520];
	// begin inline asm
	dp4a.s32.s32 %r1894, %r1895, %r1896, %r1766;
	// end inline asm
	ld.shared.u32 	%r1899, [%r2173+5824];
	ld.shared.u32 	%r1900, [%r2175+476];
	// begin inline asm
	dp4a.s32.s32 %r1898, %r1899, %r1900, %r1770;
	// end inline asm
	ld.shared.u32 	%r1903, [%r2173+5824];
	ld.shared.u32 	%r1904, [%r2175+2524];
	// begin inline asm
	dp4a.s32.s32 %r1902, %r1903, %r1904, %r1774;
	// end inline asm
	ld.shared.u32 	%r1907, [%r2173+6048];
	ld.shared.u32 	%r1908, [%r2175+476];
	// begin inline asm
	dp4a.s32.s32 %r1906, %r1907, %r1908, %r1778;
	// end inline asm
	ld.shared.u32 	%r1911, [%r2173+6048];
	ld.shared.u32 	%r1912, [%r2175+2524];
	// begin inline asm
	dp4a.s32.s32 %r1910, %r1911, %r1912, %r1782;
	// end inline asm
	ld.shared.u32 	%r1915, [%r2173+6272];
	ld.shared.u32 	%r1916, [%r2175+224];
	// begin inline asm
	dp4a.s32.s32 %r1914, %r1915, %r1916, %r1786;
	// end inline asm
	ld.shared.u32 	%r1919, [%r2173+6272];
	ld.shared.u32 	%r1920, [%r2175+2272];
	// begin inline asm
	dp4a.s32.s32 %r1918, %r1919, %r1920, %r1790;
	// end inline asm
	ld.shared.u32 	%r1923, [%r2173+6496];
	ld.shared.u32 	%r1924, [%r2175+224];
	// begin inline asm
	dp4a.s32.s32 %r1922, %r1923, %r1924, %r1794;
	// end inline asm
	ld.shared.u32 	%r1927, [%r2173+6496];
	ld.shared.u32 	%r1928, [%r2175+2272];
	// begin inline asm
	dp4a.s32.s32 %r1926, %r1927, %r1928, %r1798;
	// end inline asm
	ld.shared.u32 	%r1931, [%r2173+6272];
	ld.shared.u32 	%r1932, [%r2175+228];
	// begin inline asm
	dp4a.s32.s32 %r1930, %r1931, %r1932, %r1802;
	// end inline asm
	ld.shared.u32 	%r1935, [%r2173+6272];
	ld.shared.u32 	%r1936, [%r2175+2276];
	// begin inline asm
	dp4a.s32.s32 %r1934, %r1935, %r1936, %r1806;
	// end inline asm
	ld.shared.u32 	%r1939, [%r2173+6496];
	ld.shared.u32 	%r1940, [%r2175+228];
	// begin inline asm
	dp4a.s32.s32 %r1938, %r1939, %r1940, %r1810;
	// end inline asm
	ld.shared.u32 	%r1943, [%r2173+6496];
	ld.shared.u32 	%r1944, [%r2175+2276];
	// begin inline asm
	dp4a.s32.s32 %r1942, %r1943, %r1944, %r1814;
	// end inline asm
	ld.shared.u32 	%r1947, [%r2173+6272];
	ld.shared.u32 	%r1948, [%r2175+232];
	// begin inline asm
	dp4a.s32.s32 %r1946, %r1947, %r1948, %r1818;
	// end inline asm
	ld.shared.u32 	%r1951, [%r2173+6272];
	ld.shared.u32 	%r1952, [%r2175+2280];
	// begin inline asm
	dp4a.s32.s32 %r1950, %r1951, %r1952, %r1822;
	// end inline asm
	ld.shared.u32 	%r1955, [%r2173+6496];
	ld.shared.u32 	%r1956, [%r2175+232];
	// begin inline asm
	dp4a.s32.s32 %r1954, %r1955, %r1956, %r1826;
	// end inline asm
	ld.shared.u32 	%r1959, [%r2173+6496];
	ld.shared.u32 	%r1960, [%r2175+2280];
	// begin inline asm
	dp4a.s32.s32 %r1958, %r1959, %r1960, %r1830;
	// end inline asm
	ld.shared.u32 	%r1963, [%r2173+6272];
	ld.shared.u32 	%r1964, [%r2175+236];
	// begin inline asm
	dp4a.s32.s32 %r1962, %r1963, %r1964, %r1834;
	// end inline asm
	ld.shared.u32 	%r1967, [%r2173+6272];
	ld.shared.u32 	%r1968, [%r2175+2284];
	// begin inline asm
	dp4a.s32.s32 %r1966, %r1967, %r1968, %r1838;
	// end inline asm
	ld.shared.u32 	%r1971, [%r2173+6496];
	ld.shared.u32 	%r1972, [%r2175+236];
	// begin inline asm
	dp4a.s32.s32 %r1970, %r1971, %r1972, %r1842;
	// end inline asm
	ld.shared.u32 	%r1975, [%r2173+6496];
	ld.shared.u32 	%r1976, [%r2175+2284];
	// begin inline asm
	dp4a.s32.s32 %r1974, %r1975, %r1976, %r1846;
	// end inline asm
	ld.shared.u32 	%r1979, [%r2173+6272];
	ld.shared.u32 	%r1980, [%r2175+480];
	// begin inline asm
	dp4a.s32.s32 %r1978, %r1979, %r1980, %r1850;
	// end inline asm
	ld.shared.u32 	%r1983, [%r2173+6272];
	ld.shared.u32 	%r1984, [%r2175+2528];
	// begin inline asm
	dp4a.s32.s32 %r1982, %r1983, %r1984, %r1854;
	// end inline asm
	ld.shared.u32 	%r1987, [%r2173+6496];
	ld.shared.u32 	%r1988, [%r2175+480];
	// begin inline asm
	dp4a.s32.s32 %r1986, %r1987, %r1988, %r1858;
	// end inline asm
	ld.shared.u32 	%r1991, [%r2173+6496];
	ld.shared.u32 	%r1992, [%r2175+2528];
	// begin inline asm
	dp4a.s32.s32 %r1990, %r1991, %r1992, %r1862;
	// end inline asm
	ld.shared.u32 	%r1995, [%r2173+6272];
	ld.shared.u32 	%r1996, [%r2175+484];
	// begin inline asm
	dp4a.s32.s32 %r1994, %r1995, %r1996, %r1866;
	// end inline asm
	ld.shared.u32 	%r1999, [%r2173+6272];
	ld.shared.u32 	%r2000, [%r2175+2532];
	// begin inline asm
	dp4a.s32.s32 %r1998, %r1999, %r2000, %r1870;
	// end inline asm
	ld.shared.u32 	%r2003, [%r2173+6496];
	ld.shared.u32 	%r2004, [%r2175+484];
	// begin inline asm
	dp4a.s32.s32 %r2002, %r2003, %r2004, %r1874;
	// end inline asm
	ld.shared.u32 	%r2007, [%r2173+6496];
	ld.shared.u32 	%r2008, [%r2175+2532];
	// begin inline asm
	dp4a.s32.s32 %r2006, %r2007, %r2008, %r1878;
	// end inline asm
	ld.shared.u32 	%r2011, [%r2173+6272];
	ld.shared.u32 	%r2012, [%r2175+488];
	// begin inline asm
	dp4a.s32.s32 %r2010, %r2011, %r2012, %r1882;
	// end inline asm
	ld.shared.u32 	%r2015, [%r2173+6272];
	ld.shared.u32 	%r2016, [%r2175+2536];
	// begin inline asm
	dp4a.s32.s32 %r2014, %r2015, %r2016, %r1886;
	// end inline asm
	ld.shared.u32 	%r2019, [%r2173+6496];
	ld.shared.u32 	%r2020, [%r2175+488];
	// begin inline asm
	dp4a.s32.s32 %r2018, %r2019, %r2020, %r1890;
	// end inline asm
	ld.shared.u32 	%r2023, [%r2173+6496];
	ld.shared.u32 	%r2024, [%r2175+2536];
	// begin inline asm
	dp4a.s32.s32 %r2022, %r2023, %r2024, %r1894;
	// end inline asm
	ld.shared.u32 	%r2027, [%r2173+6272];
	ld.shared.u32 	%r2028, [%r2175+492];
	// begin inline asm
	dp4a.s32.s32 %r2026, %r2027, %r2028, %r1898;
	// end inline asm
	ld.shared.u32 	%r2031, [%r2173+6272];
	ld.shared.u32 	%r2032, [%r2175+2540];
	// begin inline asm
	dp4a.s32.s32 %r2030, %r2031, %r2032, %r1902;
	// end inline asm
	ld.shared.u32 	%r2035, [%r2173+6496];
	ld.shared.u32 	%r2036, [%r2175+492];
	// begin inline asm
	dp4a.s32.s32 %r2034, %r2035, %r2036, %r1906;
	// end inline asm
	ld.shared.u32 	%r2039, [%r2173+6496];
	ld.shared.u32 	%r2040, [%r2175+2540];
	// begin inline asm
	dp4a.s32.s32 %r2038, %r2039, %r2040, %r1910;
	// end inline asm
	ld.shared.u32 	%r2043, [%r2173+6720];
	ld.shared.u32 	%r2044, [%r2175+240];
	// begin inline asm
	dp4a.s32.s32 %r2042, %r2043, %r2044, %r1914;
	// end inline asm
	ld.shared.u32 	%r2047, [%r2173+6720];
	ld.shared.u32 	%r2048, [%r2175+2288];
	// begin inline asm
	dp4a.s32.s32 %r2046, %r2047, %r2048, %r1918;
	// end inline asm
	ld.shared.u32 	%r2051, [%r2173+6944];
	ld.shared.u32 	%r2052, [%r2175+240];
	// begin inline asm
	dp4a.s32.s32 %r2050, %r2051, %r2052, %r1922;
	// end inline asm
	ld.shared.u32 	%r2055, [%r2173+6944];
	ld.shared.u32 	%r2056, [%r2175+2288];
	// begin inline asm
	dp4a.s32.s32 %r2054, %r2055, %r2056, %r1926;
	// end inline asm
	ld.shared.u32 	%r2059, [%r2173+6720];
	ld.shared.u32 	%r2060, [%r2175+244];
	// begin inline asm
	dp4a.s32.s32 %r2058, %r2059, %r2060, %r1930;
	// end inline asm
	ld.shared.u32 	%r2063, [%r2173+6720];
	ld.shared.u32 	%r2064, [%r2175+2292];
	// begin inline asm
	dp4a.s32.s32 %r2062, %r2063, %r2064, %r1934;
	// end inline asm
	ld.shared.u32 	%r2067, [%r2173+6944];
	ld.shared.u32 	%r2068, [%r2175+244];
	// begin inline asm
	dp4a.s32.s32 %r2066, %r2067, %r2068, %r1938;
	// end inline asm
	ld.shared.u32 	%r2071, [%r2173+6944];
	ld.shared.u32 	%r2072, [%r2175+2292];
	// begin inline asm
	dp4a.s32.s32 %r2070, %r2071, %r2072, %r1942;
	// end inline asm
	ld.shared.u32 	%r2075, [%r2173+6720];
	ld.shared.u32 	%r2076, [%r2175+248];
	// begin inline asm
	dp4a.s32.s32 %r2074, %r2075, %r2076, %r1946;
	// end inline asm
	ld.shared.u32 	%r2079, [%r2173+6720];
	ld.shared.u32 	%r2080, [%r2175+2296];
	// begin inline asm
	dp4a.s32.s32 %r2078, %r2079, %r2080, %r1950;
	// end inline asm
	ld.shared.u32 	%r2083, [%r2173+6944];
	ld.shared.u32 	%r2084, [%r2175+248];
	// begin inline asm
	dp4a.s32.s32 %r2082, %r2083, %r2084, %r1954;
	// end inline asm
	ld.shared.u32 	%r2087, [%r2173+6944];
	ld.shared.u32 	%r2088, [%r2175+2296];
	// begin inline asm
	dp4a.s32.s32 %r2086, %r2087, %r2088, %r1958;
	// end inline asm
	ld.shared.u32 	%r2091, [%r2173+6720];
	ld.shared.u32 	%r2092, [%r2175+252];
	// begin inline asm
	dp4a.s32.s32 %r2090, %r2091, %r2092, %r1962;
	// end inline asm
	ld.shared.u32 	%r2095, [%r2173+6720];
	ld.shared.u32 	%r2096, [%r2175+2300];
	// begin inline asm
	dp4a.s32.s32 %r2094, %r2095, %r2096, %r1966;
	// end inline asm
	ld.shared.u32 	%r2099, [%r2173+6944];
	ld.shared.u32 	%r2100, [%r2175+252];
	// begin inline asm
	dp4a.s32.s32 %r2098, %r2099, %r2100, %r1970;
	// end inline asm
	ld.shared.u32 	%r2103, [%r2173+6944];
	ld.shared.u32 	%r2104, [%r2175+2300];
	// begin inline asm
	dp4a.s32.s32 %r2102, %r2103, %r2104, %r1974;
	// end inline asm
	ld.shared.u32 	%r2107, [%r2173+6720];
	ld.shared.u32 	%r2108, [%r2175+496];
	// begin inline asm
	dp4a.s32.s32 %r2106, %r2107, %r2108, %r1978;
	// end inline asm
	ld.shared.u32 	%r2111, [%r2173+6720];
	ld.shared.u32 	%r2112, [%r2175+2544];
	// begin inline asm
	dp4a.s32.s32 %r2110, %r2111, %r2112, %r1982;
	// end inline asm
	ld.shared.u32 	%r2115, [%r2173+6944];
	ld.shared.u32 	%r2116, [%r2175+496];
	// begin inline asm
	dp4a.s32.s32 %r2114, %r2115, %r2116, %r1986;
	// end inline asm
	ld.shared.u32 	%r2119, [%r2173+6944];
	ld.shared.u32 	%r2120, [%r2175+2544];
	// begin inline asm
	dp4a.s32.s32 %r2118, %r2119, %r2120, %r1990;
	// end inline asm
	ld.shared.u32 	%r2123, [%r2173+6720];
	ld.shared.u32 	%r2124, [%r2175+500];
	// begin inline asm
	dp4a.s32.s32 %r2122, %r2123, %r2124, %r1994;
	// end inline asm
	ld.shared.u32 	%r2127, [%r2173+6720];
	ld.shared.u32 	%r2128, [%r2175+2548];
	// begin inline asm
	dp4a.s32.s32 %r2126, %r2127, %r2128, %r1998;
	// end inline asm
	ld.shared.u32 	%r2131, [%r2173+6944];
	ld.shared.u32 	%r2132, [%r2175+500];
	// begin inline asm
	dp4a.s32.s32 %r2130, %r2131, %r2132, %r2002;
	// end inline asm
	ld.shared.u32 	%r2135, [%r2173+6944];
	ld.shared.u32 	%r2136, [%r2175+2548];
	// begin inline asm
	dp4a.s32.s32 %r2134, %r2135, %r2136, %r2006;
	// end inline asm
	ld.shared.u32 	%r2139, [%r2173+6720];
	ld.shared.u32 	%r2140, [%r2175+504];
	// begin inline asm
	dp4a.s32.s32 %r2138, %r2139, %r2140, %r2010;
	// end inline asm
	ld.shared.u32 	%r2143, [%r2173+6720];
	ld.shared.u32 	%r2144, [%r2175+2552];
	// begin inline asm
	dp4a.s32.s32 %r2142, %r2143, %r2144, %r2014;
	// end inline asm
	ld.shared.u32 	%r2147, [%r2173+6944];
	ld.shared.u32 	%r2148, [%r2175+504];
	// begin inline asm
	dp4a.s32.s32 %r2146, %r2147, %r2148, %r2018;
	// end inline asm
	ld.shared.u32 	%r2151, [%r2173+6944];
	ld.shared.u32 	%r2152, [%r2175+2552];
	// begin inline asm
	dp4a.s32.s32 %r2150, %r2151, %r2152, %r2022;
	// end inline asm
	ld.shared.u32 	%r2155, [%r2173+6720];
	ld.shared.u32 	%r2156, [%r2175+508];
	// begin inline asm
	dp4a.s32.s32 %r2154, %r2155, %r2156, %r2026;
	// end inline asm
	ld.shared.u32 	%r2159, [%r2173+6720];
	ld.shared.u32 	%r2160, [%r2175+2556];
	// begin inline asm
	dp4a.s32.s32 %r2158, %r2159, %r2160, %r2030;
	// end inline asm
	ld.shared.u32 	%r2163, [%r2173+6944];
	ld.shared.u32 	%r2164, [%r2175+508];
	// begin inline asm
	dp4a.s32.s32 %r2162, %r2163, %r2164, %r2034;
	// end inline asm
	ld.shared.u32 	%r2167, [%r2173+6944];
	ld.shared.u32 	%r2168, [%r2175+2556];
	// begin inline asm
	dp4a.s32.s32 %r2166, %r2167, %r2168, %r2038;
	// end inline asm
	bar.sync 	0;
	@%p10 bra 	$L__BB13_12;
	shl.b32 	%r2176, %r2, 5;
	and.b32  	%r2177, %r2176, 7680;
	shl.b32 	%r2178, %r2, 4;
	and.b32  	%r2179, %r2178, 240;
	and.b32  	%r2180, %r55, 12;
	or.b32  	%r2182, %r2180, %r78;
	or.b32  	%r2183, %r2182, %r2177;
	or.b32  	%r2184, %r2183, %r2179;
	cvt.u64.u32 	%rd22, %r2184;
	add.s64 	%rd23, %rd2, %rd22;
	ld.global.nc.u32 	%r2185, [%rd23+256];
	mad.lo.s32 	%r2186, %r42, 224, %r55;
	mov.u32 	%r2187, _ZZ112fused_nn_conv2d_cast_fixed_point_multiply_add_cast_fixed_point_multiply_add_cast_15119380522063600768__7_kernel0E18placeholder_shared;
	add.s32 	%r2188, %r2187, %r2186;
	st.shared.u32 	[%r2188], %r2185;
$L__BB13_12:
	@%p15 bra 	$L__BB13_14;
	shl.b32 	%r2189, %r2, 5;
	add.s32 	%r2190, %r2189, 1792;
	and.b32  	%r2191, %r2190, 7680;
	shl.b32 	%r2192, %r2, 4;
	and.b32  	%r2193, %r2192, 240;
	xor.b32  	%r2194, %r2193, 128;
	and.b32  	%r2195, %r55, 12;
	or.b32  	%r2197, %r2195, %r78;
	or.b32  	%r2198, %r2197, %r2191;
	or.b32  	%r2199, %r2198, %r2194;
	cvt.u64.u32 	%rd24, %r2199;
	add.s64 	%rd25, %rd2, %rd24;
	ld.global.nc.u32 	%r2200, [%rd25+256];
	mad.lo.s32 	%r2201, %r42, 224, %r55;
	mov.u32 	%r2202, _ZZ112fused_nn_conv2d_cast_fixed_point_multiply_add_cast_fixed_point_multiply_add_cast_15119380522063600768__7_kernel0E18placeholder_shared;
	add.s32 	%r2203, %r2202, %r2201;
	st.shared.u32 	[%r2203+896], %r2200;
$L__BB13_14:
	@%p20 bra 	$L__BB13_16;
	shl.b32 	%r2204, %r2, 5;
	add.s32 	%r2205, %r2204, 3584;
	and.b32  	%r2206, %r2205, 7680;
	shl.b32 	%r2207, %r2, 4;
	and.b32  	%r2208, %r2207, 240;
	and.b32  	%r2209, %r55, 12;
	or.b32  	%r2211, %r2209, %r78;
	or.b32  	%r2212, %r2211, %r2206;
	or.b32  	%r2213, %r2212, %r2208;
	cvt.u64.u32 	%rd26, %r2213;
	add.s64 	%rd27, %rd2, %rd26;
	ld.global.nc.u32 	%r2214, [%rd27+256];
	mad.lo.s32 	%r2215, %r42, 224, %r55;
	mov.u32 	%r2216, _ZZ112fused_nn_conv2d_cast_fixed_point_multiply_add_cast_fixed_point_multiply_add_cast_15119380522063600768__7_kernel0E18placeholder_shared;
	add.s32 	%r2217, %r2216, %r2215;
	st.shared.u32 	[%r2217+1792], %r2214;
$L__BB13_16:
	@%p25 bra 	$L__BB13_18;
	shl.b32 	%r2218, %r2, 5;
	add.s32 	%r2219, %r2218, 5376;
	and.b32  	%r2220, %r2219, 7680;
	shl.b32 	%r2221, %r2, 4;
	and.b32  	%r2222, %r2221, 240;
	xor.b32  	%r2223, %r2222, 128;
	and.b32  	%r2224, %r55, 12;
	or.b32  	%r2226, %r2224, %r78;
	or.b32  	%r2227, %r2226, %r2220;
	or.b32  	%r2228, %r2227, %r2223;
	cvt.u64.u32 	%rd28, %r2228;
	add.s64 	%rd29, %rd2, %rd28;
	ld.global.nc.u32 	%r2229, [%rd29+256];
	mad.lo.s32 	%r2230, %r42, 224, %r55;
	mov.u32 	%r2231, _ZZ112fused_nn_conv2d_cast_fixed_point_multiply_add_cast_fixed_point_multiply_add_cast_15119380522063600768__7_kernel0E18placeholder_shared;
	add.s32 	%r2232, %r2231, %r2230;
	st.shared.u32 	[%r2232+2688], %r2229;
$L__BB13_18:
	@%p30 bra 	$L__BB13_20;
	shl.b32 	%r2233, %r2, 5;
	add.s32 	%r2234, %r2233, 7168;
	and.b32  	%r2235, %r2234, 7680;
	shl.b32 	%r2236, %r2, 4;
	and.b32  	%r2237, %r2236, 240;
	and.b32  	%r2238, %r55, 12;
	or.b32  	%r2240, %r2238, %r78;
	or.b32  	%r2241, %r2240, %r2235;
	or.b32  	%r2242, %r2241, %r2237;
	cvt.u64.u32 	%rd30, %r2242;
	add.s64 	%rd31, %rd2, %rd30;
	ld.global.nc.u32 	%r2243, [%rd31+256];
	mad.lo.s32 	%r2244, %r42, 224, %r55;
	mov.u32 	%r2245, _ZZ112fused_nn_conv2d_cast_fixed_point_multiply_add_cast_fixed_point_multiply_add_cast_15119380522063600768__7_kernel0E18placeholder_shared;
	add.s32 	%r2246, %r2245, %r2244;
	st.shared.u32 	[%r2246+3584], %r2243;
$L__BB13_20:
	ld.param.u64 	%rd430, [fused_nn_conv2d_cast_fixed_point_multiply_add_cast_fixed_point_multiply_add_cast_15119380522063600768__7_kernel0_param_5];
	ld.param.u64 	%rd429, [fused_nn_conv2d_cast_fixed_point_multiply_add_cast_fixed_point_multiply_add_cast_15119380522063600768__7_kernel0_param_4];
	ld.param.u64 	%rd428, [fused_nn_conv2d_cast_fixed_point_multiply_add_cast_fixed_point_multiply_add_cast_15119380522063600768__7_kernel0_param_3];
	ld.param.u64 	%rd427, [fused_nn_conv2d_cast_fixed_point_multiply_add_cast_fixed_point_multiply_add_cast_15119380522063600768__7_kernel0_param_2];
	cvta.to.global.u64 	%rd32, %rd428;
	cvta.to.global.u64 	%rd33, %rd429;
	cvta.to.global.u64 	%rd34, %rd430;
	cvta.to.global.u64 	%rd35, %rd427;
	bar.sync 	0;
	mov.u32 	%r4295, %tid.x;
	shl.b32 	%r4296, %r4295, 2;
	mov.u32 	%r4297, _ZZ112fused_nn_conv2d_cast_fixed_point_multiply_add_cast_fixed_point_multiply_add_cast_15119380522063600768__7_kernel0E15pad_data_shared;
	add.s32 	%r4298, %r4297, %r4296;
	ld.shared.u32 	%r2248, [%r4298+7168];
	shl.b32 	%r4299, %r42, 9;
	mov.u32 	%r4300, _ZZ112fused_nn_conv2d_cast_fixed_point_multiply_add_cast_fixed_point_multiply_add_cast_15119380522063600768__7_kernel0E18placeholder_shared;
	add.s32 	%r4301, %r4300, %r4299;
	ld.shared.u32 	%r2249, [%r4301];
	// begin inline asm
	dp4a.s32.s32 %r2247, %r2248, %r2249, %r2042;
	// end inline asm
	ld.shared.u32 	%r2252, [%r4298+7168];
	ld.shared.u32 	%r2253, [%r4301+2048];
	// begin inline asm
	dp4a.s32.s32 %r2251, %r2252, %r2253, %r2046;
	// end inline asm
	ld.shared.u32 	%r2256, [%r4298+7392];
	ld.shared.u32 	%r2257, [%r4301];
	// begin inline asm
	dp4a.s32.s32 %r2255, %r2256, %r2257, %r2050;
	// end inline asm
	ld.shared.u32 	%r2260, [%r4298+7392];
	ld.shared.u32 	%r2261, [%r4301+2048];
	// begin inline asm
	dp4a.s32.s32 %r2259, %r2260, %r2261, %r2054;
	// end inline asm
	ld.shared.u32 	%r2264, [%r4298+7168];
	ld.shared.u32 	%r2265, [%r4301+4];
	// begin inline asm
	dp4a.s32.s32 %r2263, %r2264, %r2265, %r2058;
	// end inline asm
	ld.shared.u32 	%r2268, [%r4298+7168];
	ld.shared.u32 	%r2269, [%r4301+2052];
	// begin inline asm
	dp4a.s32.s32 %r2267, %r2268, %r2269, %r2062;
	// end inline asm
	ld.shared.u32 	%r2272, [%r4298+7392];
	ld.shared.u32 	%r2273, [%r4301+4];
	// begin inline asm
	dp4a.s32.s32 %r2271, %r2272, %r2273, %r2066;
	// end inline asm
	ld.shared.u32 	%r2276, [%r4298+7392];
	ld.shared.u32 	%r2277, [%r4301+2052];
	// begin inline asm
	dp4a.s32.s32 %r2275, %r2276, %r2277, %r2070;
	// end inline asm
	ld.shared.u32 	%r2280, [%r4298+7168];
	ld.shared.u32 	%r2281, [%r4301+8];
	// begin inline asm
	dp4a.s32.s32 %r2279, %r2280, %r2281, %r2074;
	// end inline asm
	ld.shared.u32 	%r2284, [%r4298+7168];
	ld.shared.u32 	%r2285, [%r4301+2056];
	// begin inline asm
	dp4a.s32.s32 %r2283, %r2284, %r2285, %r2078;
	// end inline asm
	ld.shared.u32 	%r2288, [%r4298+7392];
	ld.shared.u32 	%r2289, [%r4301+8];
	// begin inline asm
	dp4a.s32.s32 %r2287, %r2288, %r2289, %r2082;
	// end inline asm
	ld.shared.u32 	%r2292, [%r4298+7392];
	ld.shared.u32 	%r2293, [%r4301+2056];
	// begin inline asm
	dp4a.s32.s32 %r2291, %r2292, %r2293, %r2086;
	// end inline asm
	ld.shared.u32 	%r2296, [%r4298+7168];
	ld.shared.u32 	%r2297, [%r4301+12];
	// begin inline asm
	dp4a.s32.s32 %r2295, %r2296, %r2297, %r2090;
	// end inline asm
	ld.shared.u32 	%r2300, [%r4298+7168];
	ld.shared.u32 	%r2301, [%r4301+2060];
	// begin inline asm
	dp4a.s32.s32 %r2299, %r2300, %r2301, %r2094;
	// end inline asm
	ld.shared.u32 	%r2304, [%r4298+7392];
	ld.shared.u32 	%r2305, [%r4301+12];
	// begin inline asm
	dp4a.s32.s32 %r2303, %r2304, %r2305, %r2098;
	// end inline asm
	ld.shared.u32 	%r2308, [%r4298+7392];
	ld.shared.u32 	%r2309, [%r4301+2060];
	// begin inline asm
	dp4a.s32.s32 %r2307, %r2308, %r2309, %r2102;
	// end inline asm
	ld.shared.u32 	%r2312, [%r4298+7168];
	ld.shared.u32 	%r2313, [%r4301+256];
	// begin inline asm
	dp4a.s32.s32 %r2311, %r2312, %r2313, %r2106;
	// end inline asm
	ld.shared.u32 	%r2316, [%r4298+7168];
	ld.shared.u32 	%r2317, [%r4301+2304];
	// begin inline asm
	dp4a.s32.s32 %r2315, %r2316, %r2317, %r2110;
	// end inline asm
	ld.shared.u32 	%r2320, [%r4298+7392];
	ld.shared.u32 	%r2321, [%r4301+256];
	// begin inline asm
	dp4a.s32.s32 %r2319, %r2320, %r2321, %r2114;
	// end inline asm
	ld.shared.u32 	%r2324, [%r4298+7392];
	ld.shared.u32 	%r2325, [%r4301+2304];
	// begin inline asm
	dp4a.s32.s32 %r2323, %r2324, %r2325, %r2118;
	// end inline asm
	ld.shared.u32 	%r2328, [%r4298+7168];
	ld.shared.u32 	%r2329, [%r4301+260];
	// begin inline asm
	dp4a.s32.s32 %r2327, %r2328, %r2329, %r2122;
	// end inline asm
	ld.shared.u32 	%r2332, [%r4298+7168];
	ld.shared.u32 	%r2333, [%r4301+2308];
	// begin inline asm
	dp4a.s32.s32 %r2331, %r2332, %r2333, %r2126;
	// end inline asm
	ld.shared.u32 	%r2336, [%r4298+7392];
	ld.shared.u32 	%r2337, [%r4301+260];
	// begin inline asm
	dp4a.s32.s32 %r2335, %r2336, %r2337, %r2130;
	// end inline asm
	ld.shared.u32 	%r2340, [%r4298+7392];
	ld.shared.u32 	%r2341, [%r4301+2308];
	// begin inline asm
	dp4a.s32.s32 %r2339, %r2340, %r2341, %r2134;
	// end inline asm
	ld.shared.u32 	%r2344, [%r4298+7168];
	ld.shared.u32 	%r2345, [%r4301+264];
	// begin inline asm
	dp4a.s32.s32 %r2343, %r2344, %r2345, %r2138;
	// end inline asm
	ld.shared.u32 	%r2348, [%r4298+7168];
	ld.shared.u32 	%r2349, [%r4301+2312];
	// begin inline asm
	dp4a.s32.s32 %r2347, %r2348, %r2349, %r2142;
	// end inline asm
	ld.shared.u32 	%r2352, [%r4298+7392];
	ld.shared.u32 	%r2353, [%r4301+264];
	// begin inline asm
	dp4a.s32.s32 %r2351, %r2352, %r2353, %r2146;
	// end inline asm
	ld.shared.u32 	%r2356, [%r4298+7392];
	ld.shared.u32 	%r2357, [%r4301+2312];
	// begin inline asm
	dp4a.s32.s32 %r2355, %r2356, %r2357, %r2150;
	// end inline asm
	ld.shared.u32 	%r2360, [%r4298+7168];
	ld.shared.u32 	%r2361, [%r4301+268];
	// begin inline asm
	dp4a.s32.s32 %r2359, %r2360, %r2361, %r2154;
	// end inline asm
	ld.shared.u32 	%r2364, [%r4298+7168];
	ld.shared.u32 	%r2365, [%r4301+2316];
	// begin inline asm
	dp4a.s32.s32 %r2363, %r2364, %r2365, %r2158;
	// end inline asm
	ld.shared.u32 	%r2368, [%r4298+7392];
	ld.shared.u32 	%r2369, [%r4301+268];
	// begin inline asm
	dp4a.s32.s32 %r2367, %r2368, %r2369, %r2162;
	// end inline asm
	ld.shared.u32 	%r2372, [%r4298+7392];
	ld.shared.u32 	%r2373, [%r4301+2316];
	// begin inline asm
	dp4a.s32.s32 %r2371, %r2372, %r2373, %r2166;
	// end inline asm
	ld.shared.u32 	%r2376, [%r4298+7616];
	ld.shared.u32 	%r2377, [%r4301+16];
	// begin inline asm
	dp4a.s32.s32 %r2375, %r2376, %r2377, %r2247;
	// end inline asm
	ld.shared.u32 	%r2380, [%r4298+7616];
	ld.shared.u32 	%r2381, [%r4301+2064];
	// begin inline asm
	dp4a.s32.s32 %r2379, %r2380, %r2381, %r2251;
	// end inline asm
	ld.shared.u32 	%r2384, [%r4298+7840];
	ld.shared.u32 	%r2385, [%r4301+16];
	// begin inline asm
	dp4a.s32.s32 %r2383, %r2384, %r2385, %r2255;
	// end inline asm
	ld.shared.u32 	%r2388, [%r4298+7840];
	ld.shared.u32 	%r2389, [%r4301+2064];
	// begin inline asm
	dp4a.s32.s32 %r2387, %r2388, %r2389, %r2259;
	// end inline asm
	ld.shared.u32 	%r2392, [%r4298+7616];
	ld.shared.u32 	%r2393, [%r4301+20];
	// begin inline asm
	dp4a.s32.s32 %r2391, %r2392, %r2393, %r2263;
	// end inline asm
	ld.shared.u32 	%r2396, [%r4298+7616];
	ld.shared.u32 	%r2397, [%r4301+2068];
	// begin inline asm
	dp4a.s32.s32 %r2395, %r2396, %r2397, %r2267;
	// end inline asm
	ld.shared.u32 	%r2400, [%r4298+7840];
	ld.shared.u32 	%r2401, [%r4301+20];
	// begin inline asm
	dp4a.s32.s32 %r2399, %r2400, %r2401, %r2271;
	// end inline asm
	ld.shared.u32 	%r2404, [%r4298+7840];
	ld.shared.u32 	%r2405, [%r4301+2068];
	// begin inline asm
	dp4a.s32.s32 %r2403, %r2404, %r2405, %r2275;
	// end inline asm
	ld.shared.u32 	%r2408, [%r4298+7616];
	ld.shared.u32 	%r2409, [%r4301+24];
	// begin inline asm
	dp4a.s32.s32 %r2407, %r2408, %r2409, %r2279;
	// end inline asm
	ld.shared.u32 	%r2412, [%r4298+7616];
	ld.shared.u32 	%r2413, [%r4301+2072];
	// begin inline asm
	dp4a.s32.s32 %r2411, %r2412, %r2413, %r2283;
	// end inline asm
	ld.shared.u32 	%r2416, [%r4298+7840];
	ld.shared.u32 	%r2417, [%r4301+24];
	// begin inline asm
	dp4a.s32.s32 %r2415, %r2416, %r2417, %r2287;
	// end inline asm
	ld.shared.u32 	%r2420, [%r4298+7840];
	ld.shared.u32 	%r2421, [%r4301+2072];
	// begin inline asm
	dp4a.s32.s32 %r2419, %r2420, %r2421, %r2291;
	// end inline asm
	ld.shared.u32 	%r2424, [%r4298+7616];
	ld.shared.u32 	%r2425, [%r4301+28];
	// begin inline asm
	dp4a.s32.s32 %r2423, %r2424, %r2425, %r2295;
	// end inline asm
	ld.shared.u32 	%r2428, [%r4298+7616];
	ld.shared.u32 	%r2429, [%r4301+2076];
	// begin inline asm
	dp4a.s32.s32 %r2427, %r2428, %r2429, %r2299;
	// end inline asm
	ld.shared.u32 	%r2432, [%r4298+7840];
	ld.shared.u32 	%r2433, [%r4301+28];
	// begin inline asm
	dp4a.s32.s32 %r2431, %r2432, %r2433, %r2303;
	// end inline asm
	ld.shared.u32 	%r2436, [%r4298+7840];
	ld.shared.u32 	%r2437, [%r4301+2076];
	// begin inline asm
	dp4a.s32.s32 %r2435, %r2436, %r2437, %r2307;
	// end inline asm
	ld.shared.u32 	%r2440, [%r4298+7616];
	ld.shared.u32 	%r2441, [%r4301+272];
	// begin inline asm
	dp4a.s32.s32 %r2439, %r2440, %r2441, %r2311;
	// end inline asm
	ld.shared.u32 	%r2444, [%r4298+7616];
	ld.shared.u32 	%r2445, [%r4301+2320];
	// begin inline asm
	dp4a.s32.s32 %r2443, %r2444, %r2445, %r2315;
	// end inline asm
	ld.shared.u32 	%r2448, [%r4298+7840];
	ld.shared.u32 	%r2449, [%r4301+272];
	// begin inline asm
	dp4a.s32.s32 %r2447, %r2448, %r2449, %r2319;
	// end inline asm
	ld.shared.u32 	%r2452, [%r4298+7840];
	ld.shared.u32 	%r2453, [%r4301+2320];
	// begin inline asm
	dp4a.s32.s32 %r2451, %r2452, %r2453, %r2323;
	// end inline asm
	ld.shared.u32 	%r2456, [%r4298+7616];
	ld.shared.u32 	%r2457, [%r4301+276];
	// begin inline asm
	dp4a.s32.s32 %r2455, %r2456, %r2457, %r2327;
	// end inline asm
	ld.shared.u32 	%r2460, [%r4298+7616];
	ld.shared.u32 	%r2461, [%r4301+2324];
	// begin inline asm
	dp4a.s32.s32 %r2459, %r2460, %r2461, %r2331;
	// end inline asm
	ld.shared.u32 	%r2464, [%r4298+7840];
	ld.shared.u32 	%r2465, [%r4301+276];
	// begin inline asm
	dp4a.s32.s32 %r2463, %r2464, %r2465, %r2335;
	// end inline asm
	ld.shared.u32 	%r2468, [%r4298+7840];
	ld.shared.u32 	%r2469, [%r4301+2324];
	// begin inline asm
	dp4a.s32.s32 %r2467, %r2468, %r2469, %r2339;
	// end inline asm
	ld.shared.u32 	%r2472, [%r4298+7616];
	ld.shared.u32 	%r2473, [%r4301+280];
	// begin inline asm
	dp4a.s32.s32 %r2471, %r2472, %r2473, %r2343;
	// end inline asm
	ld.shared.u32 	%r2476, [%r4298+7616];
	ld.shared.u32 	%r2477, [%r4301+2328];
	// begin inline asm
	dp4a.s32.s32 %r2475, %r2476, %r2477, %r2347;
	// end inline asm
	ld.shared.u32 	%r2480, [%r4298+7840];
	ld.shared.u32 	%r2481, [%r4301+280];
	// begin inline asm
	dp4a.s32.s32 %r2479, %r2480, %r2481, %r2351;
	// end inline asm
	ld.shared.u32 	%r2484, [%r4298+7840];
	ld.shared.u32 	%r2485, [%r4301+2328];
	// begin inline asm
	dp4a.s32.s32 %r2483, %r2484, %r2485, %r2355;
	// end inline asm
	ld.shared.u32 	%r2488, [%r4298+7616];
	ld.shared.u32 	%r2489, [%r4301+284];
	// begin inline asm
	dp4a.s32.s32 %r2487, %r2488, %r2489, %r2359;
	// end inline asm
	ld.shared.u32 	%r2492, [%r4298+7616];
	ld.shared.u32 	%r2493, [%r4301+2332];
	// begin inline asm
	dp4a.s32.s32 %r2491, %r2492, %r2493, %r2363;
	// end inline asm
	ld.shared.u32 	%r2496, [%r4298+7840];
	ld.shared.u32 	%r2497, [%r4301+284];
	// begin inline asm
	dp4a.s32.s32 %r2495, %r2496, %r2497, %r2367;
	// end inline asm
	ld.shared.u32 	%r2500, [%r4298+7840];
	ld.shared.u32 	%r2501, [%r4301+2332];
	// begin inline asm
	dp4a.s32.s32 %r2499, %r2500, %r2501, %r2371;
	// end inline asm
	ld.shared.u32 	%r2504, [%r4298+8064];
	ld.shared.u32 	%r2505, [%r4301+32];
	// begin inline asm
	dp4a.s32.s32 %r2503, %r2504, %r2505, %r2375;
	// end inline asm
	ld.shared.u32 	%r2508, [%r4298+8064];
	ld.shared.u32 	%r2509, [%r4301+2080];
	// begin inline asm
	dp4a.s32.s32 %r2507, %r2508, %r2509, %r2379;
	// end inline asm
	ld.shared.u32 	%r2512, [%r4298+8288];
	ld.shared.u32 	%r2513, [%r4301+32];
	// begin inline asm
	dp4a.s32.s32 %r2511, %r2512, %r2513, %r2383;
	// end inline asm
	ld.shared.u32 	%r2516, [%r4298+8288];
	ld.shared.u32 	%r2517, [%r4301+2080];
	// begin inline asm
	dp4a.s32.s32 %r2515, %r2516, %r2517, %r2387;
	// end inline asm
	ld.shared.u32 	%r2520, [%r4298+8064];
	ld.shared.u32 	%r2521, [%r4301+36];
	// begin inline asm
	dp4a.s32.s32 %r2519, %r2520, %r2521, %r2391;
	// end inline asm
	ld.shared.u32 	%r2524, [%r4298+8064];
	ld.shared.u32 	%r2525, [%r4301+2084];
	// begin inline asm
	dp4a.s32.s32 %r2523, %r2524, %r2525, %r2395;
	// end inline asm
	ld.shared.u32 	%r2528, [%r4298+8288];
	ld.shared.u32 	%r2529, [%r4301+36];
	// begin inline asm
	dp4a.s32.s32 %r2527, %r2528, %r2529, %r2399;
	// end inline asm
	ld.shared.u32 	%r2532, [%r4298+8288];
	ld.shared.u32 	%r2533, [%r4301+2084];
	// begin inline asm
	dp4a.s32.s32 %r2531, %r2532, %r2533, %r2403;
	// end inline asm
	ld.shared.u32 	%r2536, [%r4298+8064];
	ld.shared.u32 	%r2537, [%r4301+40];
	// begin inline asm
	dp4a.s32.s32 %r2535, %r2536, %r2537, %r2407;
	// end inline asm
	ld.shared.u32 	%r2540, [%r4298+8064];
	ld.shared.u32 	%r2541, [%r4301+2088];
	// begin inline asm
	dp4a.s32.s32 %r2539, %r2540, %r2541, %r2411;
	// end inline asm
	ld.shared.u32 	%r2544, [%r4298+8288];
	ld.shared.u32 	%r2545, [%r4301+40];
	// begin inline asm
	dp4a.s32.s32 %r2543, %r2544, %r2545, %r2415;
	// end inline asm
	ld.shared.u32 	%r2548, [%r4298+8288];
	ld.shared.u32 	%r2549, [%r4301+2088];
	// begin inline asm
	dp4a.s32.s32 %r2547, %r2548, %r2549, %r2419;
	// end inline asm
	ld.shared.u32 	%r2552, [%r4298+8064];
	ld.shared.u32 	%r2553, [%r4301+44];
	// begin inline asm
	dp4a.s32.s32 %r2551, %r2552, %r2553, %r2423;
	// end inline asm
	ld.shared.u32 	%r2556, [%r4298+8064];
	ld.shared.u32 	%r2557, [%r4301+2092];
	// begin inline asm
	dp4a.s32.s32 %r2555, %r2556, %r2557, %r2427;
	// end inline asm
	ld.shared.u32 	%r2560, [%r4298+8288];
	ld.shared.u32 	%r2561, [%r4301+44];
	// begin inline asm
	dp4a.s32.s32 %r2559, %r2560, %r2561, %r2431;
	// end inline asm
	ld.shared.u32 	%r2564, [%r4298+8288];
	ld.shared.u32 	%r2565, [%r4301+2092];
	// begin inline asm
	dp4a.s32.s32 %r2563, %r2564, %r2565, %r2435;
	// end inline asm
	ld.shared.u32 	%r2568, [%r4298+8064];
	ld.shared.u32 	%r2569, [%r4301+288];
	// begin inline asm
	dp4a.s32.s32 %r2567, %r2568, %r2569, %r2439;
	// end inline asm
	ld.shared.u32 	%r2572, [%r4298+8064];
	ld.shared.u32 	%r2573, [%r4301+2336];
	// begin inline asm
	dp4a.s32.s32 %r2571, %r2572, %r2573, %r2443;
	// end inline asm
	ld.shared.u32 	%r2576, [%r4298+8288];
	ld.shared.u32 	%r2577, [%r4301+288];
	// begin inline asm
	dp4a.s32.s32 %r2575, %r2576, %r2577, %r2447;
	// end inline asm
	ld.shared.u32 	%r2580, [%r4298+8288];
	ld.shared.u32 	%r2581, [%r4301+2336];
	// begin inline asm
	dp4a.s32.s32 %r2579, %r2580, %r2581, %r2451;
	// end inline asm
	ld.shared.u32 	%r2584, [%r4298+8064];
	ld.shared.u32 	%r2585, [%r4301+292];
	// begin inline asm
	dp4a.s32.s32 %r2583, %r2584, %r2585, %r2455;
	// end inline asm
	ld.shared.u32 	%r2588, [%r4298+8064];
	ld.shared.u32 	%r2589, [%r4301+2340];
	// begin inline asm
	dp4a.s32.s32 %r2587, %r2588, %r2589, %r2459;
	// end inline asm
	ld.shared.u32 	%r2592, [%r4298+8288];
	ld.shared.u32 	%r2593, [%r4301+292];
	// begin inline asm
	dp4a.s32.s32 %r2591, %r2592, %r2593, %r2463;
	// end inline asm
	ld.shared.u32 	%r2596, [%r4298+8288];
	ld.shared.u32 	%r2597, [%r4301+2340];
	// begin inline asm
	dp4a.s32.s32 %r2595, %r2596, %r2597, %r2467;
	// end inline asm
	ld.shared.u32 	%r2600, [%r4298+8064];
	ld.shared.u32 	%r2601, [%r4301+296];
	// begin inline asm
	dp4a.s32.s32 %r2599, %r2600, %r2601, %r2471;
	// end inline asm
	ld.shared.u32 	%r2604, [%r4298+8064];
	ld.shared.u32 	%r2605, [%r4301+2344];
	// begin inline asm
	dp4a.s32.s32 %r2603, %r2604, %r2605, %r2475;
	// end inline asm
	ld.shared.u32 	%r2608, [%r4298+8288];
	ld.shared.u32 	%r2609, [%r4301+296];
	// begin inline asm
	dp4a.s32.s32 %r2607, %r2608, %r2609, %r2479;
	// end inline asm
	ld.shared.u32 	%r2612, [%r4298+8288];
	ld.shared.u32 	%r2613, [%r4301+2344];
	// begin inline asm
	dp4a.s32.s32 %r2611, %r2612, %r2613, %r2483;
	// end inline asm
	ld.shared.u32 	%r2616, [%r4298+8064];
	ld.shared.u32 	%r2617, [%r4301+300];
	// begin inline asm
	dp4a.s32.s32 %r2615, %r2616, %r2617, %r2487;
	// end inline asm
	ld.shared.u32 	%r2620, [%r4298+8064];
	ld.shared.u32 	%r2621, [%r4301+2348];
	// begin inline asm
	dp4a.s32.s32 %r2619, %r2620, %r2621, %r2491;
	// end inline asm
	ld.shared.u32 	%r2624, [%r4298+8288];
	ld.shared.u32 	%r2625, [%r4301+300];
	// begin inline asm
	dp4a.s32.s32 %r2623, %r2624, %r2625, %r2495;
	// end inline asm
	ld.shared.u32 	%r2628, [%r4298+8288];
	ld.shared.u32 	%r2629, [%r4301+2348];
	// begin inline asm
	dp4a.s32.s32 %r2627, %r2628, %r2629, %r2499;
	// end inline asm
	ld.shared.u32 	%r2632, [%r4298+8512];
	ld.shared.u32 	%r2633, [%r4301+48];
	// begin inline asm
	dp4a.s32.s32 %r2631, %r2632, %r2633, %r2503;
	// end inline asm
	ld.shared.u32 	%r2636, [%r4298+8512];
	ld.shared.u32 	%r2637, [%r4301+2096];
	// begin inline asm
	dp4a.s32.s32 %r2635, %r2636, %r2637, %r2507;
	// end inline asm
	ld.shared.u32 	%r2640, [%r4298+8736];
	ld.shared.u32 	%r2641, [%r4301+48];
	// begin inline asm
	dp4a.s32.s32 %r2639, %r2640, %r2641, %r2511;
	// end inline asm
	ld.shared.u32 	%r2644, [%r4298+8736];
	ld.shared.u32 	%r2645, [%r4301+2096];
	// begin inline asm
	dp4a.s32.s32 %r2643, %r2644, %r2645, %r2515;
	// end inline asm
	ld.shared.u32 	%r2648, [%r4298+8512];
	ld.shared.u32 	%r2649, [%r4301+52];
	// begin inline asm
	dp4a.s32.s32 %r2647, %r2648, %r2649, %r2519;
	// end inline asm
	ld.shared.u32 	%r2652, [%r4298+8512];
	ld.shared.u32 	%r2653, [%r4301+2100];
	// begin inline asm
	dp4a.s32.s32 %r2651, %r2652, %r2653, %r2523;
	// end inline asm
	ld.shared.u32 	%r2656, [%r4298+8736];
	ld.shared.u32 	%r2657, [%r4301+52];
	// begin inline asm
	dp4a.s32.s32 %r2655, %r2656, %r2657, %r2527;
	// end inline asm
	ld.shared.u32 	%r2660, [%r4298+8736];
	ld.shared.u32 	%r2661, [%r4301+2100];
	// begin inline asm
	dp4a.s32.s32 %r2659, %r2660, %r2661, %r2531;
	// end inline asm
	ld.shared.u32 	%r2664, [%r4298+8512];
	ld.shared.u32 	%r2665, [%r4301+56];
	// begin inline asm
	dp4a.s32.s32 %r2663, %r2664, %r2665, %r2535;
	// end inline asm
	ld.shared.u32 	%r2668, [%r4298+8512];
	ld.shared.u32 	%r2669, [%r4301+2104];
	// begin inline asm
	dp4a.s32.s32 %r2667, %r2668, %r2669, %r2539;
	// end inline asm
	ld.shared.u32 	%r2672, [%r4298+8736];
	ld.shared.u32 	%r2673, [%r4301+56];
	// begin inline asm
	dp4a.s32.s32 %r2671, %r2672, %r2673, %r2543;
	// end inline asm
	ld.shared.u32 	%r2676, [%r4298+8736];
	ld.shared.u32 	%r2677, [%r4301+2104];
	// begin inline asm
	dp4a.s32.s32 %r2675, %r2676, %r2677, %r2547;
	// end inline asm
	ld.shared.u32 	%r2680, [%r4298+8512];
	ld.shared.u32 	%r2681, [%r4301+60];
	// begin inline asm
	dp4a.s32.s32 %r2679, %r2680, %r2681, %r2551;
	// end inline asm
	ld.shared.u32 	%r2684, [%r4298+8512];
	ld.shared.u32 	%r2685, [%r4301+2108];
	// begin inline asm
	dp4a.s32.s32 %r2683, %r2684, %r2685, %r2555;
	// end inline asm
	ld.shared.u32 	%r2688, [%r4298+8736];
	ld.shared.u32 	%r2689, [%r4301+60];
	// begin inline asm
	dp4a.s32.s32 %r2687, %r2688, %r2689, %r2559;
	// end inline asm
	ld.shared.u32 	%r2692, [%r4298+8736];
	ld.shared.u32 	%r2693, [%r4301+2108];
	// begin inline asm
	dp4a.s32.s32 %r2691, %r2692, %r2693, %r2563;
	// end inline asm
	ld.shared.u32 	%r2696, [%r4298+8512];
	ld.shared.u32 	%r2697, [%r4301+304];
	// begin inline asm
	dp4a.s32.s32 %r2695, %r2696, %r2697, %r2567;
	// end inline asm
	ld.shared.u32 	%r2700, [%r4298+8512];
	ld.shared.u32 	%r2701, [%r4301+2352];
	// begin inline asm
	dp4a.s32.s32 %r2699, %r2700, %r2701, %r2571;
	// end inline asm
	ld.shared.u32 	%r2704, [%r4298+8736];
	ld.shared.u32 	%r2705, [%r4301+304];
	// begin inline asm
	dp4a.s32.s32 %r2703, %r2704, %r2705, %r2575;
	// end inline asm
	ld.shared.u32 	%r2708, [%r4298+8736];
	ld.shared.u32 	%r2709, [%r4301+2352];
	// begin inline asm
	dp4a.s32.s32 %r2707, %r2708, %r2709, %r2579;
	// end inline asm
	ld.shared.u32 	%r2712, [%r4298+8512];
	ld.shared.u32 	%r2713, [%r4301+308];
	// begin inline asm
	dp4a.s32.s32 %r2711, %r2712, %r2713, %r2583;
	// end inline asm
	ld.shared.u32 	%r2716, [%r4298+8512];
	ld.shared.u32 	%r2717, [%r4301+2356];
	// begin inline asm
	dp4a.s32.s32 %r2715, %r2716, %r2717, %r2587;
	// end inline asm
	ld.shared.u32 	%r2720, [%r4298+8736];
	ld.shared.u32 	%r2721, [%r4301+308];
	// begin inline asm
	dp4a.s32.s32 %r2719, %r2720, %r2721, %r2591;
	// end inline asm
	ld.shared.u32 	%r2724, [%r4298+8736];
	ld.shared.u32 	%r2725, [%r4301+2356];
	// begin inline asm
	dp4a.s32.s32 %r2723, %r2724, %r2725, %r2595;
	// end inline asm
	ld.shared.u32 	%r2728, [%r4298+8512];
	ld.shared.u32 	%r2729, [%r4301+312];
	// begin inline asm
	dp4a.s32.s32 %r2727, %r2728, %r2729, %r2599;
	// end inline asm
	ld.shared.u32 	%r2732, [%r4298+8512];
	ld.shared.u32 	%r2733, [%r4301+2360];
	// begin inline asm
	dp4a.s32.s32 %r2731, %r2732, %r2733, %r2603;
	// end inline asm
	ld.shared.u32 	%r2736, [%r4298+8736];
	ld.shared.u32 	%r2737, [%r4301+312];
	// begin inline asm
	dp4a.s32.s32 %r2735, %r2736, %r2737, %r2607;
	// end inline asm
	ld.shared.u32 	%r2740, [%r4298+8736];
	ld.shared.u32 	%r2741, [%r4301+2360];
	// begin inline asm
	dp4a.s32.s32 %r2739, %r2740, %r2741, %r2611;
	// end inline asm
	ld.shared.u32 	%r2744, [%r4298+8512];
	ld.shared.u32 	%r2745, [%r4301+316];
	// begin inline asm
	dp4a.s32.s32 %r2743, %r2744, %r2745, %r2615;
	// end inline asm
	ld.shared.u32 	%r2748, [%r4298+8512];
	ld.shared.u32 	%r2749, [%r4301+2364];
	// begin inline asm
	dp4a.s32.s32 %r2747, %r2748, %r2749, %r2619;
	// end inline asm
	ld.shared.u32 	%r2752, [%r4298+8736];
	ld.shared.u32 	%r2753, [%r4301+316];
	// begin inline asm
	dp4a.s32.s32 %r2751, %r2752, %r2753, %r2623;
	// end inline asm
	ld.shared.u32 	%r2756, [%r4298+8736];
	ld.shared.u32 	%r2757, [%r4301+2364];
	// begin inline asm
	dp4a.s32.s32 %r2755, %r2756, %r2757, %r2627;
	// end inline asm
	ld.shared.u32 	%r2760, [%r4298+8960];
	ld.shared.u32 	%r2761, [%r4301+64];
	// begin inline asm
	dp4a.s32.s32 %r2759, %r2760, %r2761, %r2631;
	// end inline asm
	ld.shared.u32 	%r2764, [%r4298+8960];
	ld.shared.u32 	%r2765, [%r4301+2112];
	// begin inline asm
	dp4a.s32.s32 %r2763, %r2764, %r2765, %r2635;
	// end inline asm
	ld.shared.u32 	%r2768, [%r4298+9184];
	ld.shared.u32 	%r2769, [%r4301+64];
	// begin inline asm
	dp4a.s32.s32 %r2767, %r2768, %r2769, %r2639;
	// end inline asm
	ld.shared.u32 	%r2772, [%r4298+9184];
	ld.shared.u32 	%r2773, [%r4301+2112];
	// begin inline asm
	dp4a.s32.s32 %r2771, %r2772, %r2773, %r2643;
	// end inline asm
	ld.shared.u32 	%r2776, [%r4298+8960];
	ld.shared.u32 	%r2777, [%r4301+68];
	// begin inline asm
	dp4a.s32.s32 %r2775, %r2776, %r2777, %r2647;
	// end inline asm
	ld.shared.u32 	%r2780, [%r4298+8960];
	ld.shared.u32 	%r2781, [%r4301+2116];
	// begin inline asm
	dp4a.s32.s32 %r2779, %r2780, %r2781, %r2651;
	// end inline asm
	ld.shared.u32 	%r2784, [%r4298+9184];
	ld.shared.u32 	%r2785, [%r4301+68];
	// begin inline asm
	dp4a.s32.s32 %r2783, %r2784, %r2785, %r2655;
	// end inline asm
	ld.shared.u32 	%r2788, [%r4298+9184];
	ld.shared.u32 	%r2789, [%r4301+2116];
	// begin inline asm
	dp4a.s32.s32 %r2787, %r2788, %r2789, %r2659;
	// end inline asm
	ld.shared.u32 	%r2792, [%r4298+8960];
	ld.shared.u32 	%r2793, [%r4301+72];
	// begin inline asm
	dp4a.s32.s32 %r2791, %r2792, %r2793, %r2663;
	// end inline asm
	ld.shared.u32 	%r2796, [%r4298+8960];
	ld.shared.u32 	%r2797, [%r4301+2120];
	// begin inline asm
	dp4a.s32.s32 %r2795, %r2796, %r2797, %r2667;
	// end inline asm
	ld.shared.u32 	%r2800, [%r4298+9184];
	ld.shared.u32 	%r2801, [%r4301+72];
	// begin inline asm
	dp4a.s32.s32 %r2799, %r2800, %r2801, %r2671;
	// end inline asm
	ld.shared.u32 	%r2804, [%r4298+9184];
	ld.shared.u32 	%r2805, [%r4301+2120];
	// begin inline asm
	dp4a.s32.s32 %r2803, %r2804, %r2805, %r2675;
	// end inline asm
	ld.shared.u32 	%r2808, [%r4298+8960];
	ld.shared.u32 	%r2809, [%r4301+76];
	// begin inline asm
	dp4a.s32.s32 %r2807, %r2808, %r2809, %r2679;
	// end inline asm
	ld.shared.u32 	%r2812, [%r4298+8960];
	ld.shared.u32 	%r2813, [%r4301+2124];
	// begin inline asm
	dp4a.s32.s32 %r2811, %r2812, %r2813, %r2683;
	// end inline asm
	ld.shared.u32 	%r2816, [%r4298+9184];
	ld.shared.u32 	%r2817, [%r4301+76];
	// begin inline asm
	dp4a.s32.s32 %r2815, %r2816, %r2817, %r2687;
	// end inline asm
	ld.shared.u32 	%r2820, [%r4298+9184];
	ld.shared.u32 	%r2821, [%r4301+2124];
	// begin inline asm
	dp4a.s32.s32 %r2819, %r2820, %r2821, %r2691;
	// end inline asm
	ld.shared.u32 	%r2824, [%r4298+8960];
	ld.shared.u32 	%r2825, [%r4301+320];
	// begin inline asm
	dp4a.s32.s32 %r2823, %r2824, %r2825, %r2695;
	// end inline asm
	ld.shared.u32 	%r2828, [%r4298+8960];
	ld.shared.u32 	%r2829, [%r4301+2368];
	// begin inline asm
	dp4a.s32.s32 %r2827, %r2828, %r2829, %r2699;
	// end inline asm
	ld.shared.u32 	%r2832, [%r4298+9184];
	ld.shared.u32 	%r2833, [%r4301+320];
	// begin inline asm
	dp4a.s32.s32 %r2831, %r2832, %r2833, %r2703;
	// end inline asm
	ld.shared.u32 	%r2836, [%r4298+9184];
	ld.shared.u32 	%r2837, [%r4301+2368];
	// begin inline asm
	dp4a.s32.s32 %r2835, %r2836, %r2837, %r2707;
	// end inline asm
	ld.shared.u32 	%r2840, [%r4298+8960];
	ld.shared.u32 	%r2841, [%r4301+324];
	// begin inline asm
	dp4a.s32.s32 %r2839, %r2840, %r2841, %r2711;
	// end inline asm
	ld.shared.u32 	%r2844, [%r4298+8960];
	ld.shared.u32 	%r2845, [%r4301+2372];
	// begin inline asm
	dp4a.s32.s32 %r2843, %r2844, %r2845, %r2715;
	// end inline asm
	ld.shared.u32 	%r2848, [%r4298+9184];
	ld.shared.u32 	%r2849, [%r4301+324];
	// begin inline asm
	dp4a.s32.s32 %r2847, %r2848, %r2849, %r2719;
	// end inline asm
	ld.shared.u32 	%r2852, [%r4298+9184];
	ld.shared.u32 	%r2853, [%r4301+2372];
	// begin inline asm
	dp4a.s32.s32 %r2851, %r2852, %r2853, %r2723;
	// end inline asm
	ld.shared.u32 	%r2856, [%r4298+8960];
	ld.shared.u32 	%r2857, [%r4301+328];
	// begin inline asm
	dp4a.s32.s32 %r2855, %r2856, %r2857, %r2727;
	// end inline asm
	ld.shared.u32 	%r2860, [%r4298+8960];
	ld.shared.u32 	%r2861, [%r4301+2376];
	// begin inline asm
	dp4a.s32.s32 %r2859, %r2860, %r2861, %r2731;
	// end inline asm
	ld.shared.u32 	%r2864, [%r4298+9184];
	ld.shared.u32 	%r2865, [%r4301+328];
	// begin inline asm
	dp4a.s32.s32 %r2863, %r2864, %r2865, %r2735;
	// end inline asm
	ld.shared.u32 	%r2868, [%r4298+9184];
	ld.shared.u32 	%r2869, [%r4301+2376];
	// begin inline asm
	dp4a.s32.s32 %r2867, %r2868, %r2869, %r2739;
	// end inline asm
	ld.shared.u32 	%r2872, [%r4298+8960];
	ld.shared.u32 	%r2873, [%r4301+332];
	// begin inline asm
	dp4a.s32.s32 %r2871, %r2872, %r2873, %r2743;
	// end inline asm
	ld.shared.u32 	%r2876, [%r4298+8960];
	ld.shared.u32 	%r2877, [%r4301+2380];
	// begin inline asm
	dp4a.s32.s32 %r2875, %r2876, %r2877, %r2747;
	// end inline asm
	ld.shared.u32 	%r2880, [%r4298+9184];
	ld.shared.u32 	%r2881, [%r4301+332];
	// begin inline asm
	dp4a.s32.s32 %r2879, %r2880, %r2881, %r2751;
	// end inline asm
	ld.shared.u32 	%r2884, [%r4298+9184];
	ld.shared.u32 	%r2885, [%r4301+2380];
	// begin inline asm
	dp4a.s32.s32 %r2883, %r2884, %r2885, %r2755;
	// end inline asm
	ld.shared.u32 	%r2888, [%r4298+9408];
	ld.shared.u32 	%r2889, [%r4301+80];
	// begin inline asm
	dp4a.s32.s32 %r2887, %r2888, %r2889, %r2759;
	// end inline asm
	ld.shared.u32 	%r2892, [%r4298+9408];
	ld.shared.u32 	%r2893, [%r4301+2128];
	// begin inline asm
	dp4a.s32.s32 %r2891, %r2892, %r2893, %r2763;
	// end inline asm
	ld.shared.u32 	%r2896, [%r4298+9632];
	ld.shared.u32 	%r2897, [%r4301+80];
	// begin inline asm
	dp4a.s32.s32 %r2895, %r2896, %r2897, %r2767;
	// end inline asm
	ld.shared.u32 	%r2900, [%r4298+9632];
	ld.shared.u32 	%r2901, [%r4301+2128];
	// begin inline asm
	dp4a.s32.s32 %r2899, %r2900, %r2901, %r2771;
	// end inline asm
	ld.shared.u32 	%r2904, [%r4298+9408];
	ld.shared.u32 	%r2905, [%r4301+84];
	// begin inline asm
	dp4a.s32.s32 %r2903, %r2904, %r2905, %r2775;
	// end inline asm
	ld.shared.u32 	%r2908, [%r4298+9408];
	ld.shared.u32 	%r2909, [%r4301+2132];
	// begin inline asm
	dp4a.s32.s32 %r2907, %r2908, %r2909, %r2779;
	// end inline asm
	ld.shared.u32 	%r2912, [%r4298+9632];
	ld.shared.u32 	%r2913, [%r4301+84];
	// begin inline asm
	dp4a.s32.s32 %r2911, %r2912, %r2913, %r2783;
	// end inline asm
	ld.shared.u32 	%r2916, [%r4298+9632];
	ld.shared.u32 	%r2917, [%r4301+2132];
	// begin inline asm
	dp4a.s32.s32 %r2915, %r2916, %r2917, %r2787;
	// end inline asm
	ld.shared.u32 	%r2920, [%r4298+9408];
	ld.shared.u32 	%r2921, [%r4301+88];
	// begin inline asm
	dp4a.s32.s32 %r2919, %r2920, %r2921, %r2791;
	// end inline asm
	ld.shared.u32 	%r2924, [%r4298+9408];
	ld.shared.u32 	%r2925, [%r4301+2136];
	// begin inline asm
	dp4a.s32.s32 %r2923, %r2924, %r2925, %r2795;
	// end inline asm
	ld.shared.u32 	%r2928, [%r4298+9632];
	ld.shared.u32 	%r2929, [%r4301+88];
	// begin inline asm
	dp4a.s32.s32 %r2927, %r2928, %r2929, %r2799;
	// end inline asm
	ld.shared.u32 	%r2932, [%r4298+9632];
	ld.shared.u32 	%r2933, [%r4301+2136];
	// begin inline asm
	dp4a.s32.s32 %r2931, %r2932, %r2933, %r2803;
	// end inline asm
	ld.shared.u32 	%r2936, [%r4298+9408];
	ld.shared.u32 	%r2937, [%r4301+92];
	// begin inline asm
	dp4a.s32.s32 %r2935, %r2936, %r2937, %r2807;
	// end inline asm
	ld.shared.u32 	%r2940, [%r4298+9408];
	ld.shared.u32 	%r2941, [%r4301+2140];
	// begin inline asm
	dp4a.s32.s32 %r2939, %r2940, %r2941, %r2811;
	// end inline asm
	ld.shared.u32 	%r2944, [%r4298+9632];
	ld.shared.u32 	%r2945, [%r4301+92];
	// begin inline asm
	dp4a.s32.s32 %r2943, %r2944, %r2945, %r2815;
	// end inline asm
	ld.shared.u32 	%r2948, [%r4298+9632];
	ld.shared.u32 	%r2949, [%r4301+2140];
	// begin inline asm
	dp4a.s32.s32 %r2947, %r2948, %r2949, %r2819;
	// end inline asm
	ld.shared.u32 	%r2952, [%r4298+9408];
	ld.shared.u32 	%r2953, [%r4301+336];
	// begin inline asm
	dp4a.s32.s32 %r2951, %r2952, %r2953, %r2823;
	// end inline asm
	ld.shared.u32 	%r2956, [%r4298+9408];
	ld.shared.u32 	%r2957, [%r4301+2384];
	// begin inline asm
	dp4a.s32.s32 %r2955, %r2956, %r2957, %r2827;
	// end inline asm
	ld.shared.u32 	%r2960, [%r4298+9632];
	ld.shared.u32 	%r2961, [%r4301+336];
	// begin inline asm
	dp4a.s32.s32 %r2959, %r2960, %r2961, %r2831;
	// end inline asm
	ld.shared.u32 	%r2964, [%r4298+9632];
	ld.shared.u32 	%r2965, [%r4301+2384];
	// begin inline asm
	dp4a.s32.s32 %r2963, %r2964, %r2965, %r2835;
	// end inline asm
	ld.shared.u32 	%r2968, [%r4298+9408];
	ld.shared.u32 	%r2969, [%r4301+340];
	// begin inline asm
	dp4a.s32.s32 %r2967, %r2968, %r2969, %r2839;
	// end inline asm
	ld.shared.u32 	%r2972, [%r4298+9408];
	ld.shared.u32 	%r2973, [%r4301+2388];
	// begin inline asm
	dp4a.s32.s32 %r2971, %r2972, %r2973, %r2843;
	// end inline asm
	ld.shared.u32 	%r2976, [%r4298+9632];
	ld.shared.u32 	%r2977, [%r4301+340];
	// begin inline asm
	dp4a.s32.s32 %r2975, %r2976, %r2977, %r2847;
	// end inline asm
	ld.shared.u32 	%r2980, [%r4298+9632];
	ld.shared.u32 	%r2981, [%r4301+2388];
	// begin inline asm
	dp4a.s32.s32 %r2979, %r2980, %r2981, %r2851;
	// end inline asm
	ld.shared.u32 	%r2984, [%r4298+9408];
	ld.shared.u32 	%r2985, [%r4301+344];
	// begin inline asm
	dp4a.s32.s32 %r2983, %r2984, %r2985, %r2855;
	// end inline asm
	ld.shared.u32 	%r2988, [%r4298+9408];
	ld.shared.u32 	%r2989, [%r4301+2392];
	// begin inline asm
	dp4a.s32.s32 %r2987, %r2988, %r2989, %r2859;
	// end inline asm
	ld.shared.u32 	%r2992, [%r4298+9632];
	ld.shared.u32 	%r2993, [%r4301+344];
	// begin inline asm
	dp4a.s32.s32 %r2991, %r2992, %r2993, %r2863;
	// end inline asm
	ld.shared.u32 	%r2996, [%r4298+9632];
	ld.shared.u32 	%r2997, [%r4301+2392];
	// begin inline asm
	dp4a.s32.s32 %r2995, %r2996, %r2997, %r2867;
	// end inline asm
	ld.shared.u32 	%r3000, [%r4298+9408];
	ld.shared.u32 	%r3001, [%r4301+348];
	// begin inline asm
	dp4a.s32.s32 %r2999, %r3000, %r3001, %r2871;
	// end inline asm
	ld.shared.u32 	%r3004, [%r4298+9408];
	ld.shared.u32 	%r3005, [%r4301+2396];
	// begin inline asm
	dp4a.s32.s32 %r3003, %r3004, %r3005, %r2875;
	// end inline asm
	ld.shared.u32 	%r3008, [%r4298+9632];
	ld.shared.u32 	%r3009, [%r4301+348];
	// begin inline asm
	dp4a.s32.s32 %r3007, %r3008, %r3009, %r2879;
	// end inline asm
	ld.shared.u32 	%r3012, [%r4298+9632];
	ld.shared.u32 	%r3013, [%r4301+2396];
	// begin inline asm
	dp4a.s32.s32 %r3011, %r3012, %r3013, %r2883;
	// end inline asm
	ld.shared.u32 	%r3016, [%r4298+9856];
	ld.shared.u32 	%r3017, [%r4301+96];
	// begin inline asm
	dp4a.s32.s32 %r3015, %r3016, %r3017, %r2887;
	// end inline asm
	ld.shared.u32 	%r3020, [%r4298+9856];
	ld.shared.u32 	%r3021, [%r4301+2144];
	// begin inline asm
	dp4a.s32.s32 %r3019, %r3020, %r3021, %r2891;
	// end inline asm
	ld.shared.u32 	%r3024, [%r4298+10080];
	ld.shared.u32 	%r3025, [%r4301+96];
	// begin inline asm
	dp4a.s32.s32 %r3023, %r3024, %r3025, %r2895;
	// end inline asm
	ld.shared.u32 	%r3028, [%r4298+10080];
	ld.shared.u32 	%r3029, [%r4301+2144];
	// begin inline asm
	dp4a.s32.s32 %r3027, %r3028, %r3029, %r2899;
	// end inline asm
	ld.shared.u32 	%r3032, [%r4298+9856];
	ld.shared.u32 	%r3033, [%r4301+100];
	// begin inline asm
	dp4a.s32.s32 %r3031, %r3032, %r3033, %r2903;
	// end inline asm
	ld.shared.u32 	%r3036, [%r4298+9856];
	ld.shared.u32 	%r3037, [%r4301+2148];
	// begin inline asm
	dp4a.s32.s32 %r3035, %r3036, %r3037, %r2907;
	// end inline asm
	ld.shared.u32 	%r3040, [%r4298+10080];
	ld.shared.u32 	%r3041, [%r4301+100];
	// begin inline asm
	dp4a.s32.s32 %r3039, %r3040, %r3041, %r2911;
	// end inline asm
	ld.shared.u32 	%r3044, [%r4298+10080];
	ld.shared.u32 	%r3045, [%r4301+2148];
	// begin inline asm
	dp4a.s32.s32 %r3043, %r3044, %r3045, %r2915;
	// end inline asm
	ld.shared.u32 	%r3048, [%r4298+9856];
	ld.shared.u32 	%r3049, [%r4301+104];
	// begin inline asm
	dp4a.s32.s32 %r3047, %r3048, %r3049, %r2919;
	// end inline asm
	ld.shared.u32 	%r3052, [%r4298+9856];
	ld.shared.u32 	%r3053, [%r4301+2152];
	// begin inline asm
	dp4a.s32.s32 %r3051, %r3052, %r3053, %r2923;
	// end inline asm
	ld.shared.u32 	%r3056, [%r4298+10080];
	ld.shared.u32 	%r3057, [%r4301+104];
	// begin inline asm
	dp4a.s32.s32 %r3055, %r3056, %r3057, %r2927;
	// end inline asm
	ld.shared.u32 	%r3060, [%r4298+10080];
	ld.shared.u32 	%r3061, [%r4301+2152];
	// begin inline asm
	dp4a.s32.s32 %r3059, %r3060, %r3061, %r2931;
	// end inline asm
	ld.shared.u32 	%r3064, [%r4298+9856];
	ld.shared.u32 	%r3065, [%r4301+108];
	// begin inline asm
	dp4a.s32.s32 %r3063, %r3064, %r3065, %r2935;
	// end inline asm
	ld.shared.u32 	%r3068, [%r4298+9856];
	ld.shared.u32 	%r3069, [%r4301+2156];
	// begin inline asm
	dp4a.s32.s32 %r3067, %r3068, %r3069, %r2939;
	// end inline asm
	ld.shared.u32 	%r3072, [%r4298+10080];
	ld.shared.u32 	%r3073, [%r4301+108];
	// begin inline asm
	dp4a.s32.s32 %r3071, %r3072, %r3073, %r2943;
	// end inline asm
	ld.shared.u32 	%r3076, [%r4298+10080];
	ld.shared.u32 	%r3077, [%r4301+2156];
	// begin inline asm
	dp4a.s32.s32 %r3075, %r3076, %r3077, %r2947;
	// end inline asm
	ld.shared.u32 	%r3080, [%r4298+9856];
	ld.shared.u32 	%r3081, [%r4301+352];
	// begin inline asm
	dp4a.s32.s32 %r3079, %r3080, %r3081, %r2951;
	// end inline asm
	ld.shared.u32 	%r3084, [%r4298+9856];
	ld.shared.u32 	%r3085, [%r4301+2400];
	// begin inline asm
	dp4a.s32.s32 %r3083, %r3084, %r3085, %r2955;
	// end inline asm
	ld.shared.u32 	%r3088, [%r4298+10080];
	ld.shared.u32 	%r3089, [%r4301+352];
	// begin inline asm
	dp4a.s32.s32 %r3087, %r3088, %r3089, %r2959;
	// end inline asm
	ld.shared.u32 	%r3092, [%r4298+10080];
	ld.shared.u32 	%r3093, [%r4301+2400];
	// begin inline asm
	dp4a.s32.s32 %r3091, %r3092, %r3093, %r2963;
	// end inline asm
	ld.shared.u32 	%r3096, [%r4298+9856];
	ld.shared.u32 	%r3097, [%r4301+356];
	// begin inline asm
	dp4a.s32.s32 %r3095, %r3096, %r3097, %r2967;
	// end inline asm
	ld.shared.u32 	%r3100, [%r4298+9856];
	ld.shared.u32 	%r3101, [%r4301+2404];
	// begin inline asm
	dp4a.s32.s32 %r3099, %r3100, %r3101, %r2971;
	// end inline asm
	ld.shared.u32 	%r3104, [%r4298+10080];
	ld.shared.u32 	%r3105, [%r4301+356];
	// begin inline asm
	dp4a.s32.s32 %r3103, %r3104, %r3105, %r2975;
	// end inline asm
	ld.shared.u32 	%r3108, [%r4298+10080];
	ld.shared.u32 	%r3109, [%r4301+2404];
	// begin inline asm
	dp4a.s32.s32 %r3107, %r3108, %r3109, %r2979;
	// end inline asm
	ld.shared.u32 	%r3112, [%r4298+9856];
	ld.shared.u32 	%r3113, [%r4301+360];
	// begin inline asm
	dp4a.s32.s32 %r3111, %r3112, %r3113, %r2983;
	// end inline asm
	ld.shared.u32 	%r3116, [%r4298+9856];
	ld.shared.u32 	%r3117, [%r4301+2408];
	// begin inline asm
	dp4a.s32.s32 %r3115, %r3116, %r3117, %r2987;
	// end inline asm
	ld.shared.u32 	%r3120, [%r4298+10080];
	ld.shared.u32 	%r3121, [%r4301+360];
	// begin inline asm
	dp4a.s32.s32 %r3119, %r3120, %r3121, %r2991;
	// end inline asm
	ld.shared.u32 	%r3124, [%r4298+10080];
	ld.shared.u32 	%r3125, [%r4301+2408];
	// begin inline asm
	dp4a.s32.s32 %r3123, %r3124, %r3125, %r2995;
	// end inline asm
	ld.shared.u32 	%r3128, [%r4298+9856];
	ld.shared.u32 	%r3129, [%r4301+364];
	// begin inline asm
	dp4a.s32.s32 %r3127, %r3128, %r3129, %r2999;
	// end inline asm
	ld.shared.u32 	%r3132, [%r4298+9856];
	ld.shared.u32 	%r3133, [%r4301+2412];
	// begin inline asm
	dp4a.s32.s32 %r3131, %r3132, %r3133, %r3003;
	// end inline asm
	ld.shared.u32 	%r3136, [%r4298+10080];
	ld.shared.u32 	%r3137, [%r4301+364];
	// begin inline asm
	dp4a.s32.s32 %r3135, %r3136, %r3137, %r3007;
	// end inline asm
	ld.shared.u32 	%r3140, [%r4298+10080];
	ld.shared.u32 	%r3141, [%r4301+2412];
	// begin inline asm
	dp4a.s32.s32 %r3139, %r3140, %r3141, %r3011;
	// end inline asm
	ld.shared.u32 	%r3144, [%r4298+10304];
	ld.shared.u32 	%r3145, [%r4301+112];
	// begin inline asm
	dp4a.s32.s32 %r3143, %r3144, %r3145, %r3015;
	// end inline asm
	ld.shared.u32 	%r3148, [%r4298+10304];
	ld.shared.u32 	%r3149, [%r4301+2160];
	// begin inline asm
	dp4a.s32.s32 %r3147, %r3148, %r3149, %r3019;
	// end inline asm
	ld.shared.u32 	%r3152, [%r4298+10528];
	ld.shared.u32 	%r3153, [%r4301+112];
	// begin inline asm
	dp4a.s32.s32 %r3151, %r3152, %r3153, %r3023;
	// end inline asm
	ld.shared.u32 	%r3156, [%r4298+10528];
	ld.shared.u32 	%r3157, [%r4301+2160];
	// begin inline asm
	dp4a.s32.s32 %r3155, %r3156, %r3157, %r3027;
	// end inline asm
	ld.shared.u32 	%r3160, [%r4298+10304];
	ld.shared.u32 	%r3161, [%r4301+116];
	// begin inline asm
	dp4a.s32.s32 %r3159, %r3160, %r3161, %r3031;
	// end inline asm
	ld.shared.u32 	%r3164, [%r4298+10304];
	ld.shared.u32 	%r3165, [%r4301+2164];
	// begin inline asm
	dp4a.s32.s32 %r3163, %r3164, %r3165, %r3035;
	// end inline asm
	ld.shared.u32 	%r3168, [%r4298+10528];
	ld.shared.u32 	%r3169, [%r4301+116];
	// begin inline asm
	dp4a.s32.s32 %r3167, %r3168, %r3169, %r3039;
	// end inline asm
	ld.shared.u32 	%r3172, [%r4298+10528];
	ld.shared.u32 	%r3173, [%r4301+2164];
	// begin inline asm
	dp4a.s32.s32 %r3171, %r3172, %r3173, %r3043;
	// end inline asm
	ld.shared.u32 	%r3176, [%r4298+10304];
	ld.shared.u32 	%r3177, [%r4301+120];
	// begin inline asm
	dp4a.s32.s32 %r3175, %r3176, %r3177, %r3047;
	// end inline asm
	ld.shared.u32 	%r3180, [%r4298+10304];
	ld.shared.u32 	%r3181, [%r4301+2168];
	// begin inline asm
	dp4a.s32.s32 %r3179, %r3180, %r3181, %r3051;
	// end inline asm
	ld.shared.u32 	%r3184, [%r4298+10528];
	ld.shared.u32 	%r3185, [%r4301+120];
	// begin inline asm
	dp4a.s32.s32 %r3183, %r3184, %r3185, %r3055;
	// end inline asm
	ld.shared.u32 	%r3188, [%r4298+10528];
	ld.shared.u32 	%r3189, [%r4301+2168];
	// begin inline asm
	dp4a.s32.s32 %r3187, %r3188, %r3189, %r3059;
	// end inline asm
	ld.shared.u32 	%r3192, [%r4298+10304];
	ld.shared.u32 	%r3193, [%r4301+124];
	// begin inline asm
	dp4a.s32.s32 %r3191, %r3192, %r3193, %r3063;
	// end inline asm
	ld.shared.u32 	%r3196, [%r4298+10304];
	ld.shared.u32 	%r3197, [%r4301+2172];
	// begin inline asm
	dp4a.s32.s32 %r3195, %r3196, %r3197, %r3067;
	// end inline asm
	ld.shared.u32 	%r3200, [%r4298+10528];
	ld.shared.u32 	%r3201, [%r4301+124];
	// begin inline asm
	dp4a.s32.s32 %r3199, %r3200, %r3201, %r3071;
	// end inline asm
	ld.shared.u32 	%r3204, [%r4298+10528];
	ld.shared.u32 	%r3205, [%r4301+2172];
	// begin inline asm
	dp4a.s32.s32 %r3203, %r3204, %r3205, %r3075;
	// end inline asm
	ld.shared.u32 	%r3208, [%r4298+10304];
	ld.shared.u32 	%r3209, [%r4301+368];
	// begin inline asm
	dp4a.s32.s32 %r3207, %r3208, %r3209, %r3079;
	// end inline asm
	ld.shared.u32 	%r3212, [%r4298+10304];
	ld.shared.u32 	%r3213, [%r4301+2416];
	// begin inline asm
	dp4a.s32.s32 %r3211, %r3212, %r3213, %r3083;
	// end inline asm
	ld.shared.u32 	%r3216, [%r4298+10528];
	ld.shared.u32 	%r3217, [%r4301+368];
	// begin inline asm
	dp4a.s32.s32 %r3215, %r3216, %r3217, %r3087;
	// end inline asm
	ld.shared.u32 	%r3220, [%r4298+10528];
	ld.shared.u32 	%r3221, [%r4301+2416];
	// begin inline asm
	dp4a.s32.s32 %r3219, %r3220, %r3221, %r3091;
	// end inline asm
	ld.shared.u32 	%r3224, [%r4298+10304];
	ld.shared.u32 	%r3225, [%r4301+372];
	// begin inline asm
	dp4a.s32.s32 %r3223, %r3224, %r3225, %r3095;
	// end inline asm
	ld.shared.u32 	%r3228, [%r4298+10304];
	ld.shared.u32 	%r3229, [%r4301+2420];
	// begin inline asm
	dp4a.s32.s32 %r3227, %r3228, %r3229, %r3099;
	// end inline asm
	ld.shared.u32 	%r3232, [%r4298+10528];
	ld.shared.u32 	%r3233, [%r4301+372];
	// begin inline asm
	dp4a.s32.s32 %r3231, %r3232, %r3233, %r3103;
	// end inline asm
	ld.shared.u32 	%r3236, [%r4298+10528];
	ld.shared.u32 	%r3237, [%r4301+2420];
	// begin inline asm
	dp4a.s32.s32 %r3235, %r3236, %r3237, %r3107;
	// end inline asm
	ld.shared.u32 	%r3240, [%r4298+10304];
	ld.shared.u32 	%r3241, [%r4301+376];
	// begin inline asm
	dp4a.s32.s32 %r3239, %r3240, %r3241, %r3111;
	// end inline asm
	ld.shared.u32 	%r3244, [%r4298+10304];
	ld.shared.u32 	%r3245, [%r4301+2424];
	// begin inline asm
	dp4a.s32.s32 %r3243, %r3244, %r3245, %r3115;
	// end inline asm
	ld.shared.u32 	%r3248, [%r4298+10528];
	ld.shared.u32 	%r3249, [%r4301+376];
	// begin inline asm
	dp4a.s32.s32 %r3247, %r3248, %r3249, %r3119;
	// end inline asm
	ld.shared.u32 	%r3252, [%r4298+10528];
	ld.shared.u32 	%r3253, [%r4301+2424];
	// begin inline asm
	dp4a.s32.s32 %r3251, %r3252, %r3253, %r3123;
	// end inline asm
	ld.shared.u32 	%r3256, [%r4298+10304];
	ld.shared.u32 	%r3257, [%r4301+380];
	// begin inline asm
	dp4a.s32.s32 %r3255, %r3256, %r3257, %r3127;
	// end inline asm
	ld.shared.u32 	%r3260, [%r4298+10304];
	ld.shared.u32 	%r3261, [%r4301+2428];
	// begin inline asm
	dp4a.s32.s32 %r3259, %r3260, %r3261, %r3131;
	// end inline asm
	ld.shared.u32 	%r3264, [%r4298+10528];
	ld.shared.u32 	%r3265, [%r4301+380];
	// begin inline asm
	dp4a.s32.s32 %r3263, %r3264, %r3265, %r3135;
	// end inline asm
	ld.shared.u32 	%r3268, [%r4298+10528];
	ld.shared.u32 	%r3269, [%r4301+2428];
	// begin inline asm
	dp4a.s32.s32 %r3267, %r3268, %r3269, %r3139;
	// end inline asm
	ld.shared.u32 	%r3272, [%r4298+10752];
	ld.shared.u32 	%r3273, [%r4301+128];
	// begin inline asm
	dp4a.s32.s32 %r3271, %r3272, %r3273, %r3143;
	// end inline asm
	ld.shared.u32 	%r3276, [%r4298+10752];
	ld.shared.u32 	%r3277, [%r4301+2176];
	// begin inline asm
	dp4a.s32.s32 %r3275, %r3276, %r3277, %r3147;
	// end inline asm
	ld.shared.u32 	%r3280, [%r4298+10976];
	ld.shared.u32 	%r3281, [%r4301+128];
	// begin inline asm
	dp4a.s32.s32 %r3279, %r3280, %r3281, %r3151;
	// end inline asm
	ld.shared.u32 	%r3284, [%r4298+10976];
	ld.shared.u32 	%r3285, [%r4301+2176];
	// begin inline asm
	dp4a.s32.s32 %r3283, %r3284, %r3285, %r3155;
	// end inline asm
	ld.shared.u32 	%r3288, [%r4298+10752];
	ld.shared.u32 	%r3289, [%r4301+132];
	// begin inline asm
	dp4a.s32.s32 %r3287, %r3288, %r3289, %r3159;
	// end inline asm
	ld.shared.u32 	%r3292, [%r4298+10752];
	ld.shared.u32 	%r3293, [%r4301+2180];
	// begin inline asm
	dp4a.s32.s32 %r3291, %r3292, %r3293, %r3163;
	// end inline asm
	ld.shared.u32 	%r3296, [%r4298+10976];
	ld.shared.u32 	%r3297, [%r4301+132];
	// begin inline asm
	dp4a.s32.s32 %r3295, %r3296, %r3297, %r3167;
	// end inline asm
	ld.shared.u32 	%r3300, [%r4298+10976];
	ld.shared.u32 	%r3301, [%r4301+2180];
	// begin inline asm
	dp4a.s32.s32 %r3299, %r3300, %r3301, %r3171;
	// end inline asm
	ld.shared.u32 	%r3304, [%r4298+10752];
	ld.shared.u32 	%r3305, [%r4301+136];
	// begin inline asm
	dp4a.s32.s32 %r3303, %r3304, %r3305, %r3175;
	// end inline asm
	ld.shared.u32 	%r3308, [%r4298+10752];
	ld.shared.u32 	%r3309, [%r4301+2184];
	// begin inline asm
	dp4a.s32.s32 %r3307, %r3308, %r3309, %r3179;
	// end inline asm
	ld.shared.u32 	%r3312, [%r4298+10976];
	ld.shared.u32 	%r3313, [%r4301+136];
	// begin inline asm
	dp4a.s32.s32 %r3311, %r3312, %r3313, %r3183;
	// end inline asm
	ld.shared.u32 	%r3316, [%r4298+10976];
	ld.shared.u32 	%r3317, [%r4301+2184];
	// begin inline asm
	dp4a.s32.s32 %r3315, %r3316, %r3317, %r3187;
	// end inline asm
	ld.shared.u32 	%r3320, [%r4298+10752];
	ld.shared.u32 	%r3321, [%r4301+140];
	// begin inline asm
	dp4a.s32.s32 %r3319, %r3320, %r3321, %r3191;
	// end inline asm
	ld.shared.u32 	%r3324, [%r4298+10752];
	ld.shared.u32 	%r3325, [%r4301+2188];
	// begin inline asm
	dp4a.s32.s32 %r3323, %r3324, %r3325, %r3195;
	// end inline asm
	ld.shared.u32 	%r3328, [%r4298+10976];
	ld.shared.u32 	%r3329, [%r4301+140];
	// begin inline asm
	dp4a.s32.s32 %r3327, %r3328, %r3329, %r3199;
	// end inline asm
	ld.shared.u32 	%r3332, [%r4298+10976];
	ld.shared.u32 	%r3333, [%r4301+2188];
	// begin inline asm
	dp4a.s32.s32 %r3331, %r3332, %r3333, %r3203;
	// end inline asm
	ld.shared.u32 	%r3336, [%r4298+10752];
	ld.shared.u32 	%r3337, [%r4301+384];
	// begin inline asm
	dp4a.s32.s32 %r3335, %r3336, %r3337, %r3207;
	// end inline asm
	ld.shared.u32 	%r3340, [%r4298+10752];
	ld.shared.u32 	%r3341, [%r4301+2432];
	// begin inline asm
	dp4a.s32.s32 %r3339, %r3340, %r3341, %r3211;
	// end inline asm
	ld.shared.u32 	%r3344, [%r4298+10976];
	ld.shared.u32 	%r3345, [%r4301+384];
	// begin inline asm
	dp4a.s32.s32 %r3343, %r3344, %r3345, %r3215;
	// end inline asm
	ld.shared.u32 	%r3348, [%r4298+10976];
	ld.shared.u32 	%r3349, [%r4301+2432];
	// begin inline asm
	dp4a.s32.s32 %r3347, %r3348, %r3349, %r3219;
	// end inline asm
	ld.shared.u32 	%r3352, [%r4298+10752];
	ld.shared.u32 	%r3353, [%r4301+388];
	// begin inline asm
	dp4a.s32.s32 %r3351, %r3352, %r3353, %r3223;
	// end inline asm
	ld.shared.u32 	%r3356, [%r4298+10752];
	ld.shared.u32 	%r3357, [%r4301+2436];
	// begin inline asm
	dp4a.s32.s32 %r3355, %r3356, %r3357, %r3227;
	// end inline asm
	ld.shared.u32 	%r3360, [%r4298+10976];
	ld.shared.u32 	%r3361, [%r4301+388];
	// begin inline asm
	dp4a.s32.s32 %r3359, %r3360, %r3361, %r3231;
	// end inline asm
	ld.shared.u32 	%r3364, [%r4298+10976];
	ld.shared.u32 	%r3365, [%r4301+2436];
	// begin inline asm
	dp4a.s32.s32 %r3363, %r3364, %r3365, %r3235;
	// end inline asm
	ld.shared.u32 	%r3368, [%r4298+10752];
	ld.shared.u32 	%r3369, [%r4301+392];
	// begin inline asm
	dp4a.s32.s32 %r3367, %r3368, %r3369, %r3239;
	// end inline asm
	ld.shared.u32 	%r3372, [%r4298+10752];
	ld.shared.u32 	%r3373, [%r4301+2440];
	// begin inline asm
	dp4a.s32.s32 %r3371, %r3372, %r3373, %r3243;
	// end inline asm
	ld.shared.u32 	%r3376, [%r4298+10976];
	ld.shared.u32 	%r3377, [%r4301+392];
	// begin inline asm
	dp4a.s32.s32 %r3375, %r3376, %r3377, %r3247;
	// end inline asm
	ld.shared.u32 	%r3380, [%r4298+10976];
	ld.shared.u32 	%r3381, [%r4301+2440];
	// begin inline asm
	dp4a.s32.s32 %r3379, %r3380, %r3381, %r3251;
	// end inline asm
	ld.shared.u32 	%r3384, [%r4298+10752];
	ld.shared.u32 	%r3385, [%r4301+396];
	// begin inline asm
	dp4a.s32.s32 %r3383, %r3384, %r3385, %r3255;
	// end inline asm
	ld.shared.u32 	%r3388, [%r4298+10752];
	ld.shared.u32 	%r3389, [%r4301+2444];
	// begin inline asm
	dp4a.s32.s32 %r3387, %r3388, %r3389, %r3259;
	// end inline asm
	ld.shared.u32 	%r3392, [%r4298+10976];
	ld.shared.u32 	%r3393, [%r4301+396];
	// begin inline asm
	dp4a.s32.s32 %r3391, %r3392, %r3393, %r3263;
	// end inline asm
	ld.shared.u32 	%r3396, [%r4298+10976];
	ld.shared.u32 	%r3397, [%r4301+2444];
	// begin inline asm
	dp4a.s32.s32 %r3395, %r3396, %r3397, %r3267;
	// end inline asm
	ld.shared.u32 	%r3400, [%r4298+11200];
	ld.shared.u32 	%r3401, [%r4301+144];
	// begin inline asm
	dp4a.s32.s32 %r3399, %r3400, %r3401, %r3271;
	// end inline asm
	ld.shared.u32 	%r3404, [%r4298+11200];
	ld.shared.u32 	%r3405, [%r4301+2192];
	// begin inline asm
	dp4a.s32.s32 %r3403, %r3404, %r3405, %r3275;
	// end inline asm
	ld.shared.u32 	%r3408, [%r4298+11424];
	ld.shared.u32 	%r3409, [%r4301+144];
	// begin inline asm
	dp4a.s32.s32 %r3407, %r3408, %r3409, %r3279;
	// end inline asm
	ld.shared.u32 	%r3412, [%r4298+11424];
	ld.shared.u32 	%r3413, [%r4301+2192];
	// begin inline asm
	dp4a.s32.s32 %r3411, %r3412, %r3413, %r3283;
	// end inline asm
	ld.shared.u32 	%r3416, [%r4298+11200];
	ld.shared.u32 	%r3417, [%r4301+148];
	// begin inline asm
	dp4a.s32.s32 %r3415, %r3416, %r3417, %r3287;
	// end inline asm
	ld.shared.u32 	%r3420, [%r4298+11200];
	ld.shared.u32 	%r3421, [%r4301+2196];
	// begin inline asm
	dp4a.s32.s32 %r3419, %r3420, %r3421, %r3291;
	// end inline asm
	ld.shared.u32 	%r3424, [%r4298+11424];
	ld.shared.u32 	%r3425, [%r4301+148];
	// begin inline asm
	dp4a.s32.s32 %r3423, %r3424, %r3425, %r3295;
	// end inline asm
	ld.shared.u32 	%r3428, [%r4298+11424];
	ld.shared.u32 	%r3429, [%r4301+2196];
	// begin inline asm
	dp4a.s32.s32 %r3427, %r3428, %r3429, %r3299;
	// end inline asm
	ld.shared.u32 	%r3432, [%r4298+11200];
	ld.shared.u32 	%r3433, [%r4301+152];
	// begin inline asm
	dp4a.s32.s32 %r3431, %r3432, %r3433, %r3303;
	// end inline asm
	ld.shared.u32 	%r3436, [%r4298+11200];
	ld.shared.u32 	%r3437, [%r4301+2200];
	// begin inline asm
	dp4a.s32.s32 %r3435, %r3436, %r3437, %r3307;
	// end inline asm
	ld.shared.u32 	%r3440, [%r4298+11424];
	ld.shared.u32 	%r3441, [%r4301+152];
	// begin inline asm
	dp4a.s32.s32 %r3439, %r3440, %r3441, %r3311;
	// end inline asm
	ld.shared.u32 	%r3444, [%r4298+11424];
	ld.shared.u32 	%r3445, [%r4301+2200];
	// begin inline asm
	dp4a.s32.s32 %r3443, %r3444, %r3445, %r3315;
	// end inline asm
	ld.shared.u32 	%r3448, [%r4298+11200];
	ld.shared.u32 	%r3449, [%r4301+156];
	// begin inline asm
	dp4a.s32.s32 %r3447, %r3448, %r3449, %r3319;
	// end inline asm
	ld.shared.u32 	%r3452, [%r4298+11200];
	ld.shared.u32 	%r3453, [%r4301+2204];
	// begin inline asm
	dp4a.s32.s32 %r3451, %r3452, %r3453, %r3323;
	// end inline asm
	ld.shared.u32 	%r3456, [%r4298+11424];
	ld.shared.u32 	%r3457, [%r4301+156];
	// begin inline asm
	dp4a.s32.s32 %r3455, %r3456, %r3457, %r3327;
	// end inline asm
	ld.shared.u32 	%r3460, [%r4298+11424];
	ld.shared.u32 	%r3461, [%r4301+2204];
	// begin inline asm
	dp4a.s32.s32 %r3459, %r3460, %r3461, %r3331;
	// end inline asm
	ld.shared.u32 	%r3464, [%r4298+11200];
	ld.shared.u32 	%r3465, [%r4301+400];
	// begin inline asm
	dp4a.s32.s32 %r3463, %r3464, %r3465, %r3335;
	// end inline asm
	ld.shared.u32 	%r3468, [%r4298+11200];
	ld.shared.u32 	%r3469, [%r4301+2448];
	// begin inline asm
	dp4a.s32.s32 %r3467, %r3468, %r3469, %r3339;
	// end inline asm
	ld.shared.u32 	%r3472, [%r4298+11424];
	ld.shared.u32 	%r3473, [%r4301+400];
	// begin inline asm
	dp4a.s32.s32 %r3471, %r3472, %r3473, %r3343;
	// end inline asm
	ld.shared.u32 	%r3476, [%r4298+11424];
	ld.shared.u32 	%r3477, [%r4301+2448];
	// begin inline asm
	dp4a.s32.s32 %r3475, %r3476, %r3477, %r3347;
	// end inline asm
	ld.shared.u32 	%r3480, [%r4298+11200];
	ld.shared.u32 	%r3481, [%r4301+404];
	// begin inline asm
	dp4a.s32.s32 %r3479, %r3480, %r3481, %r3351;
	// end inline asm
	ld.shared.u32 	%r3484, [%r4298+11200];
	ld.shared.u32 	%r3485, [%r4301+2452];
	// begin inline asm
	dp4a.s32.s32 %r3483, %r3484, %r3485, %r3355;
	// end inline asm
	ld.shared.u32 	%r3488, [%r4298+11424];
	ld.shared.u32 	%r3489, [%r4301+404];
	// begin inline asm
	dp4a.s32.s32 %r3487, %r3488, %r3489, %r3359;
	// end inline asm
	ld.shared.u32 	%r3492, [%r4298+11424];
	ld.shared.u32 	%r3493, [%r4301+2452];
	// begin inline asm
	dp4a.s32.s32 %r3491, %r3492, %r3493, %r3363;
	// end inline asm
	ld.shared.u32 	%r3496, [%r4298+11200];
	ld.shared.u32 	%r3497, [%r4301+408];
	// begin inline asm
	dp4a.s32.s32 %r3495, %r3496, %r3497, %r3367;
	// end inline asm
	ld.shared.u32 	%r3500, [%r4298+11200];
	ld.shared.u32 	%r3501, [%r4301+2456];
	// begin inline asm
	dp4a.s32.s32 %r3499, %r3500, %r3501, %r3371;
	// end inline asm
	ld.shared.u32 	%r3504, [%r4298+11424];
	ld.shared.u32 	%r3505, [%r4301+408];
	// begin inline asm
	dp4a.s32.s32 %r3503, %r3504, %r3505, %r3375;
	// end inline asm
	ld.shared.u32 	%r3508, [%r4298+11424];
	ld.shared.u32 	%r3509, [%r4301+2456];
	// begin inline asm
	dp4a.s32.s32 %r3507, %r3508, %r3509, %r3379;
	// end inline asm
	ld.shared.u32 	%r3512, [%r4298+11200];
	ld.shared.u32 	%r3513, [%r4301+412];
	// begin inline asm
	dp4a.s32.s32 %r3511, %r3512, %r3513, %r3383;
	// end inline asm
	ld.shared.u32 	%r3516, [%r4298+11200];
	ld.shared.u32 	%r3517, [%r4301+2460];
	// begin inline asm
	dp4a.s32.s32 %r3515, %r3516, %r3517, %r3387;
	// end inline asm
	ld.shared.u32 	%r3520, [%r4298+11424];
	ld.shared.u32 	%r3521, [%r4301+412];
	// begin inline asm
	dp4a.s32.s32 %r3519, %r3520, %r3521, %r3391;
	// end inline asm
	ld.shared.u32 	%r3524, [%r4298+11424];
	ld.shared.u32 	%r3525, [%r4301+2460];
	// begin inline asm
	dp4a.s32.s32 %r3523, %r3524, %r3525, %r3395;
	// end inline asm
	ld.shared.u32 	%r3528, [%r4298+11648];
	ld.shared.u32 	%r3529, [%r4301+160];
	// begin inline asm
	dp4a.s32.s32 %r3527, %r3528, %r3529, %r3399;
	// end inline asm
	ld.shared.u32 	%r3532, [%r4298+11648];
	ld.shared.u32 	%r3533, [%r4301+2208];
	// begin inline asm
	dp4a.s32.s32 %r3531, %r3532, %r3533, %r3403;
	// end inline asm
	ld.shared.u32 	%r3536, [%r4298+11872];
	ld.shared.u32 	%r3537, [%r4301+160];
	// begin inline asm
	dp4a.s32.s32 %r3535, %r3536, %r3537, %r3407;
	// end inline asm
	ld.shared.u32 	%r3540, [%r4298+11872];
	ld.shared.u32 	%r3541, [%r4301+2208];
	// begin inline asm
	dp4a.s32.s32 %r3539, %r3540, %r3541, %r3411;
	// end inline asm
	ld.shared.u32 	%r3544, [%r4298+11648];
	ld.shared.u32 	%r3545, [%r4301+164];
	// begin inline asm
	dp4a.s32.s32 %r3543, %r3544, %r3545, %r3415;
	// end inline asm
	ld.shared.u32 	%r3548, [%r4298+11648];
	ld.shared.u32 	%r3549, [%r4301+2212];
	// begin inline asm
	dp4a.s32.s32 %r3547, %r3548, %r3549, %r3419;
	// end inline asm
	ld.shared.u32 	%r3552, [%r4298+11872];
	ld.shared.u32 	%r3553, [%r4301+164];
	// begin inline asm
	dp4a.s32.s32 %r3551, %r3552, %r3553, %r3423;
	// end inline asm
	ld.shared.u32 	%r3556, [%r4298+11872];
	ld.shared.u32 	%r3557, [%r4301+2212];
	// begin inline asm
	dp4a.s32.s32 %r3555, %r3556, %r3557, %r3427;
	// end inline asm
	ld.shared.u32 	%r3560, [%r4298+11648];
	ld.shared.u32 	%r3561, [%r4301+168];
	// begin inline asm
	dp4a.s32.s32 %r3559, %r3560, %r3561, %r3431;
	// end inline asm
	ld.shared.u32 	%r3564, [%r4298+11648];
	ld.shared.u32 	%r3565, [%r4301+2216];
	// begin inline asm
	dp4a.s32.s32 %r3563, %r3564, %r3565, %r3435;
	// end inline asm
	ld.shared.u32 	%r3568, [%r4298+11872];
	ld.shared.u32 	%r3569, [%r4301+168];
	// begin inline asm
	dp4a.s32.s32 %r3567, %r3568, %r3569, %r3439;
	// end inline asm
	ld.shared.u32 	%r3572, [%r4298+11872];
	ld.shared.u32 	%r3573, [%r4301+2216];
	// begin inline asm
	dp4a.s32.s32 %r3571, %r3572, %r3573, %r3443;
	// end inline asm
	ld.shared.u32 	%r3576, [%r4298+11648];
	ld.shared.u32 	%r3577, [%r4301+172];
	// begin inline asm
	dp4a.s32.s32 %r3575, %r3576, %r3577, %r3447;
	// end inline asm
	ld.shared.u32 	%r3580, [%r4298+11648];
	ld.shared.u32 	%r3581, [%r4301+2220];
	// begin inline asm
	dp4a.s32.s32 %r3579, %r3580, %r3581, %r3451;
	// end inline asm
	ld.shared.u32 	%r3584, [%r4298+11872];
	ld.shared.u32 	%r3585, [%r4301+172];
	// begin inline asm
	dp4a.s32.s32 %r3583, %r3584, %r3585, %r3455;
	// end inline asm
	ld.shared.u32 	%r3588, [%r4298+11872];
	ld.shared.u32 	%r3589, [%r4301+2220];
	// begin inline asm
	dp4a.s32.s32 %r3587, %r3588, %r3589, %r3459;
	// end inline asm
	ld.shared.u32 	%r3592, [%r4298+11648];
	ld.shared.u32 	%r3593, [%r4301+416];
	// begin inline asm
	dp4a.s32.s32 %r3591, %r3592, %r3593, %r3463;
	// end inline asm
	ld.shared.u32 	%r3596, [%r4298+11648];
	ld.shared.u32 	%r3597, [%r4301+2464];
	// begin inline asm
	dp4a.s32.s32 %r3595, %r3596, %r3597, %r3467;
	// end inline asm
	ld.shared.u32 	%r3600, [%r4298+11872];
	ld.shared.u32 	%r3601, [%r4301+416];
	// begin inline asm
	dp4a.s32.s32 %r3599, %r3600, %r3601, %r3471;
	// end inline asm
	ld.shared.u32 	%r3604, [%r4298+11872];
	ld.shared.u32 	%r3605, [%r4301+2464];
	// begin inline asm
	dp4a.s32.s32 %r3603, %r3604, %r3605, %r3475;
	// end inline asm
	ld.shared.u32 	%r3608, [%r4298+11648];
	ld.shared.u32 	%r3609, [%r4301+420];
	// begin inline asm
	dp4a.s32.s32 %r3607, %r3608, %r3609, %r3479;
	// end inline asm
	ld.shared.u32 	%r3612, [%r4298+11648];
	ld.shared.u32 	%r3613, [%r4301+2468];
	// begin inline asm
	dp4a.s32.s32 %r3611, %r3612, %r3613, %r3483;
	// end inline asm
	ld.shared.u32 	%r3616, [%r4298+11872];
	ld.shared.u32 	%r3617, [%r4301+420];
	// begin inline asm
	dp4a.s32.s32 %r3615, %r3616, %r3617, %r3487;
	// end inline asm
	ld.shared.u32 	%r3620, [%r4298+11872];
	ld.shared.u32 	%r3621, [%r4301+2468];
	// begin inline asm
	dp4a.s32.s32 %r3619, %r3620, %r3621, %r3491;
	// end inline asm
	ld.shared.u32 	%r3624, [%r4298+11648];
	ld.shared.u32 	%r3625, [%r4301+424];
	// begin inline asm
	dp4a.s32.s32 %r3623, %r3624, %r3625, %r3495;
	// end inline asm
	ld.shared.u32 	%r3628, [%r4298+11648];
	ld.shared.u32 	%r3629, [%r4301+2472];
	// begin inline asm
	dp4a.s32.s32 %r3627, %r3628, %r3629, %r3499;
	// end inline asm
	ld.shared.u32 	%r3632, [%r4298+11872];
	ld.shared.u32 	%r3633, [%r4301+424];
	// begin inline asm
	dp4a.s32.s32 %r3631, %r3632, %r3633, %r3503;
	// end inline asm
	ld.shared.u32 	%r3636, [%r4298+11872];
	ld.shared.u32 	%r3637, [%r4301+2472];
	// begin inline asm
	dp4a.s32.s32 %r3635, %r3636, %r3637, %r3507;
	// end inline asm
	ld.shared.u32 	%r3640, [%r4298+11648];
	ld.shared.u32 	%r3641, [%r4301+428];
	// begin inline asm
	dp4a.s32.s32 %r3639, %r3640, %r3641, %r3511;
	// end inline asm
	ld.shared.u32 	%r3644, [%r4298+11648];
	ld.shared.u32 	%r3645, [%r4301+2476];
	// begin inline asm
	dp4a.s32.s32 %r3643, %r3644, %r3645, %r3515;
	// end inline asm
	ld.shared.u32 	%r3648, [%r4298+11872];
	ld.shared.u32 	%r3649, [%r4301+428];
	// begin inline asm
	dp4a.s32.s32 %r3647, %r3648, %r3649, %r3519;
	// end inline asm
	ld.shared.u32 	%r3652, [%r4298+11872];
	ld.shared.u32 	%r3653, [%r4301+2476];
	// begin inline asm
	dp4a.s32.s32 %r3651, %r3652, %r3653, %r3523;
	// end inline asm
	ld.shared.u32 	%r3656, [%r4298+12096];
	ld.shared.u32 	%r3657, [%r4301+176];
	// begin inline asm
	dp4a.s32.s32 %r3655, %r3656, %r3657, %r3527;
	// end inline asm
	ld.shared.u32 	%r3660, [%r4298+12096];
	ld.shared.u32 	%r3661, [%r4301+2224];
	// begin inline asm
	dp4a.s32.s32 %r3659, %r3660, %r3661, %r3531;
	// end inline asm
	ld.shared.u32 	%r3664, [%r4298+12320];
	ld.shared.u32 	%r3665, [%r4301+176];
	// begin inline asm
	dp4a.s32.s32 %r3663, %r3664, %r3665, %r3535;
	// end inline asm
	ld.shared.u32 	%r3668, [%r4298+12320];
	ld.shared.u32 	%r3669, [%r4301+2224];
	// begin inline asm
	dp4a.s32.s32 %r3667, %r3668, %r3669, %r3539;
	// end inline asm
	ld.shared.u32 	%r3672, [%r4298+12096];
	ld.shared.u32 	%r3673, [%r4301+180];
	// begin inline asm
	dp4a.s32.s32 %r3671, %r3672, %r3673, %r3543;
	// end inline asm
	ld.shared.u32 	%r3676, [%r4298+12096];
	ld.shared.u32 	%r3677, [%r4301+2228];
	// begin inline asm
	dp4a.s32.s32 %r3675, %r3676, %r3677, %r3547;
	// end inline asm
	ld.shared.u32 	%r3680, [%r4298+12320];
	ld.shared.u32 	%r3681, [%r4301+180];
	// begin inline asm
	dp4a.s32.s32 %r3679, %r3680, %r3681, %r3551;
	// end inline asm
	ld.shared.u32 	%r3684, [%r4298+12320];
	ld.shared.u32 	%r3685, [%r4301+2228];
	// begin inline asm
	dp4a.s32.s32 %r3683, %r3684, %r3685, %r3555;
	// end inline asm
	ld.shared.u32 	%r3688, [%r4298+12096];
	ld.shared.u32 	%r3689, [%r4301+184];
	// begin inline asm
	dp4a.s32.s32 %r3687, %r3688, %r3689, %r3559;
	// end inline asm
	ld.shared.u32 	%r3692, [%r4298+12096];
	ld.shared.u32 	%r3693, [%r4301+2232];
	// begin inline asm
	dp4a.s32.s32 %r3691, %r3692, %r3693, %r3563;
	// end inline asm
	ld.shared.u32 	%r3696, [%r4298+12320];
	ld.shared.u32 	%r3697, [%r4301+184];
	// begin inline asm
	dp4a.s32.s32 %r3695, %r3696, %r3697, %r3567;
	// end inline asm
	ld.shared.u32 	%r3700, [%r4298+12320];
	ld.shared.u32 	%r3701, [%r4301+2232];
	// begin inline asm
	dp4a.s32.s32 %r3699, %r3700, %r3701, %r3571;
	// end inline asm
	ld.shared.u32 	%r3704, [%r4298+12096];
	ld.shared.u32 	%r3705, [%r4301+188];
	// begin inline asm
	dp4a.s32.s32 %r3703, %r3704, %r3705, %r3575;
	// end inline asm
	ld.shared.u32 	%r3708, [%r4298+12096];
	ld.shared.u32 	%r3709, [%r4301+2236];
	// begin inline asm
	dp4a.s32.s32 %r3707, %r3708, %r3709, %r3579;
	// end inline asm
	ld.shared.u32 	%r3712, [%r4298+12320];
	ld.shared.u32 	%r3713, [%r4301+188];
	// begin inline asm
	dp4a.s32.s32 %r3711, %r3712, %r3713, %r3583;
	// end inline asm
	ld.shared.u32 	%r3716, [%r4298+12320];
	ld.shared.u32 	%r3717, [%r4301+2236];
	// begin inline asm
	dp4a.s32.s32 %r3715, %r3716, %r3717, %r3587;
	// end inline asm
	ld.shared.u32 	%r3720, [%r4298+12096];
	ld.shared.u32 	%r3721, [%r4301+432];
	// begin inline asm
	dp4a.s32.s32 %r3719, %r3720, %r3721, %r3591;
	// end inline asm
	ld.shared.u32 	%r3724, [%r4298+12096];
	ld.shared.u32 	%r3725, [%r4301+2480];
	// begin inline asm
	dp4a.s32.s32 %r3723, %r3724, %r3725, %r3595;
	// end inline asm
	ld.shared.u32 	%r3728, [%r4298+12320];
	ld.shared.u32 	%r3729, [%r4301+432];
	// begin inline asm
	dp4a.s32.s32 %r3727, %r3728, %r3729, %r3599;
	// end inline asm
	ld.shared.u32 	%r3732, [%r4298+12320];
	ld.shared.u32 	%r3733, [%r4301+2480];
	// begin inline asm
	dp4a.s32.s32 %r3731, %r3732, %r3733, %r3603;
	// end inline asm
	ld.shared.u32 	%r3736, [%r4298+12096];
	ld.shared.u32 	%r3737, [%r4301+436];
	// begin inline asm
	dp4a.s32.s32 %r3735, %r3736, %r3737, %r3607;
	// end inline asm
	ld.shared.u32 	%r3740, [%r4298+12096];
	ld.shared.u32 	%r3741, [%r4301+2484];
	// begin inline asm
	dp4a.s32.s32 %r3739, %r3740, %r3741, %r3611;
	// end inline asm
	ld.shared.u32 	%r3744, [%r4298+12320];
	ld.shared.u32 	%r3745, [%r4301+436];
	// begin inline asm
	dp4a.s32.s32 %r3743, %r3744, %r3745, %r3615;
	// end inline asm
	ld.shared.u32 	%r3748, [%r4298+12320];
	ld.shared.u32 	%r3749, [%r4301+2484];
	// begin inline asm
	dp4a.s32.s32 %r3747, %r3748, %r3749, %r3619;
	// end inline asm
	ld.shared.u32 	%r3752, [%r4298+12096];
	ld.shared.u32 	%r3753, [%r4301+440];
	// begin inline asm
	dp4a.s32.s32 %r3751, %r3752, %r3753, %r3623;
	// end inline asm
	ld.shared.u32 	%r3756, [%r4298+12096];
	ld.shared.u32 	%r3757, [%r4301+2488];
	// begin inline asm
	dp4a.s32.s32 %r3755, %r3756, %r3757, %r3627;
	// end inline asm
	ld.shared.u32 	%r3760, [%r4298+12320];
	ld.shared.u32 	%r3761, [%r4301+440];
	// begin inline asm
	dp4a.s32.s32 %r3759, %r3760, %r3761, %r3631;
	// end inline asm
	ld.shared.u32 	%r3764, [%r4298+12320];
	ld.shared.u32 	%r3765, [%r4301+2488];
	// begin inline asm
	dp4a.s32.s32 %r3763, %r3764, %r3765, %r3635;
	// end inline asm
	ld.shared.u32 	%r3768, [%r4298+12096];
	ld.shared.u32 	%r3769, [%r4301+444];
	// begin inline asm
	dp4a.s32.s32 %r3767, %r3768, %r3769, %r3639;
	// end inline asm
	ld.shared.u32 	%r3772, [%r4298+12096];
	ld.shared.u32 	%r3773, [%r4301+2492];
	// begin inline asm
	dp4a.s32.s32 %r3771, %r3772, %r3773, %r3643;
	// end inline asm
	ld.shared.u32 	%r3776, [%r4298+12320];
	ld.shared.u32 	%r3777, [%r4301+444];
	// begin inline asm
	dp4a.s32.s32 %r3775, %r3776, %r3777, %r3647;
	// end inline asm
	ld.shared.u32 	%r3780, [%r4298+12320];
	ld.shared.u32 	%r3781, [%r4301+2492];
	// begin inline asm
	dp4a.s32.s32 %r3779, %r3780, %r3781, %r3651;
	// end inline asm
	ld.shared.u32 	%r3784, [%r4298+12544];
	ld.shared.u32 	%r3785, [%r4301+192];
	// begin inline asm
	dp4a.s32.s32 %r3783, %r3784, %r3785, %r3655;
	// end inline asm
	ld.shared.u32 	%r3788, [%r4298+12544];
	ld.shared.u32 	%r3789, [%r4301+2240];
	// begin inline asm
	dp4a.s32.s32 %r3787, %r3788, %r3789, %r3659;
	// end inline asm
	ld.shared.u32 	%r3792, [%r4298+12768];
	ld.shared.u32 	%r3793, [%r4301+192];
	// begin inline asm
	dp4a.s32.s32 %r3791, %r3792, %r3793, %r3663;
	// end inline asm
	ld.shared.u32 	%r3796, [%r4298+12768];
	ld.shared.u32 	%r3797, [%r4301+2240];
	// begin inline asm
	dp4a.s32.s32 %r3795, %r3796, %r3797, %r3667;
	// end inline asm
	ld.shared.u32 	%r3800, [%r4298+12544];
	ld.shared.u32 	%r3801, [%r4301+196];
	// begin inline asm
	dp4a.s32.s32 %r3799, %r3800, %r3801, %r3671;
	// end inline asm
	ld.shared.u32 	%r3804, [%r4298+12544];
	ld.shared.u32 	%r3805, [%r4301+2244];
	// begin inline asm
	dp4a.s32.s32 %r3803, %r3804, %r3805, %r3675;
	// end inline asm
	ld.shared.u32 	%r3808, [%r4298+12768];
	ld.shared.u32 	%r3809, [%r4301+196];
	// begin inline asm
	dp4a.s32.s32 %r3807, %r3808, %r3809, %r3679;
	// end inline asm
	ld.shared.u32 	%r3812, [%r4298+12768];
	ld.shared.u32 	%r3813, [%r4301+2244];
	// begin inline asm
	dp4a.s32.s32 %r3811, %r3812, %r3813, %r3683;
	// end inline asm
	ld.shared.u32 	%r3816, [%r4298+12544];
	ld.shared.u32 	%r3817, [%r4301+200];
	// begin inline asm
	dp4a.s32.s32 %r3815, %r3816, %r3817, %r3687;
	// end inline asm
	ld.shared.u32 	%r3820, [%r4298+12544];
	ld.shared.u32 	%r3821, [%r4301+2248];
	// begin inline asm
	dp4a.s32.s32 %r3819, %r3820, %r3821, %r3691;
	// end inline asm
	ld.shared.u32 	%r3824, [%r4298+12768];
	ld.shared.u32 	%r3825, [%r4301+200];
	// begin inline asm
	dp4a.s32.s32 %r3823, %r3824, %r3825, %r3695;
	// end inline asm
	ld.shared.u32 	%r3828, [%r4298+12768];
	ld.shared.u32 	%r3829, [%r4301+2248];
	// begin inline asm
	dp4a.s32.s32 %r3827, %r3828, %r3829, %r3699;
	// end inline asm
	ld.shared.u32 	%r3832, [%r4298+12544];
	ld.shared.u32 	%r3833, [%r4301+204];
	// begin inline asm
	dp4a.s32.s32 %r3831, %r3832, %r3833, %r3703;
	// end inline asm
	ld.shared.u32 	%r3836, [%r4298+12544];
	ld.shared.u32 	%r3837, [%r4301+2252];
	// begin inline asm
	dp4a.s32.s32 %r3835, %r3836, %r3837, %r3707;
	// end inline asm
	ld.shared.u32 	%r3840, [%r4298+12768];
	ld.shared.u32 	%r3841, [%r4301+204];
	// begin inline asm
	dp4a.s32.s32 %r3839, %r3840, %r3841, %r3711;
	// end inline asm
	ld.shared.u32 	%r3844, [%r4298+12768];
	ld.shared.u32 	%r3845, [%r4301+2252];
	// begin inline asm
	dp4a.s32.s32 %r3843, %r3844, %r3845, %r3715;
	// end inline asm
	ld.shared.u32 	%r3848, [%r4298+12544];
	ld.shared.u32 	%r3849, [%r4301+448];
	// begin inline asm
	dp4a.s32.s32 %r3847, %r3848, %r3849, %r3719;
	// end inline asm
	ld.shared.u32 	%r3852, [%r4298+12544];
	ld.shared.u32 	%r3853, [%r4301+2496];
	// begin inline asm
	dp4a.s32.s32 %r3851, %r3852, %r3853, %r3723;
	// end inline asm
	ld.shared.u32 	%r3856, [%r4298+12768];
	ld.shared.u32 	%r3857, [%r4301+448];
	// begin inline asm
	dp4a.s32.s32 %r3855, %r3856, %r3857, %r3727;
	// end inline asm
	ld.shared.u32 	%r3860, [%r4298+12768];
	ld.shared.u32 	%r3861, [%r4301+2496];
	// begin inline asm
	dp4a.s32.s32 %r3859, %r3860, %r3861, %r3731;
	// end inline asm
	ld.shared.u32 	%r3864, [%r4298+12544];
	ld.shared.u32 	%r3865, [%r4301+452];
	// begin inline asm
	dp4a.s32.s32 %r3863, %r3864, %r3865, %r3735;
	// end inline asm
	ld.shared.u32 	%r3868, [%r4298+12544];
	ld.shared.u32 	%r3869, [%r4301+2500];
	// begin inline asm
	dp4a.s32.s32 %r3867, %r3868, %r3869, %r3739;
	// end inline asm
	ld.shared.u32 	%r3872, [%r4298+12768];
	ld.shared.u32 	%r3873, [%r4301+452];
	// begin inline asm
	dp4a.s32.s32 %r3871, %r3872, %r3873, %r3743;
	// end inline asm
	ld.shared.u32 	%r3876, [%r4298+12768];
	ld.shared.u32 	%r3877, [%r4301+2500];
	// begin inline asm
	dp4a.s32.s32 %r3875, %r3876, %r3877, %r3747;
	// end inline asm
	ld.shared.u32 	%r3880, [%r4298+12544];
	ld.shared.u32 	%r3881, [%r4301+456];
	// begin inline asm
	dp4a.s32.s32 %r3879, %r3880, %r3881, %r3751;
	// end inline asm
	ld.shared.u32 	%r3884, [%r4298+12544];
	ld.shared.u32 	%r3885, [%r4301+2504];
	// begin inline asm
	dp4a.s32.s32 %r3883, %r3884, %r3885, %r3755;
	// end inline asm
	ld.shared.u32 	%r3888, [%r4298+12768];
	ld.shared.u32 	%r3889, [%r4301+456];
	// begin inline asm
	dp4a.s32.s32 %r3887, %r3888, %r3889, %r3759;
	// end inline asm
	ld.shared.u32 	%r3892, [%r4298+12768];
	ld.shared.u32 	%r3893, [%r4301+2504];
	// begin inline asm
	dp4a.s32.s32 %r3891, %r3892, %r3893, %r3763;
	// end inline asm
	ld.shared.u32 	%r3896, [%r4298+12544];
	ld.shared.u32 	%r3897, [%r4301+460];
	// begin inline asm
	dp4a.s32.s32 %r3895, %r3896, %r3897, %r3767;
	// end inline asm
	ld.shared.u32 	%r3900, [%r4298+12544];
	ld.shared.u32 	%r3901, [%r4301+2508];
	// begin inline asm
	dp4a.s32.s32 %r3899, %r3900, %r3901, %r3771;
	// end inline asm
	ld.shared.u32 	%r3904, [%r4298+12768];
	ld.shared.u32 	%r3905, [%r4301+460];
	// begin inline asm
	dp4a.s32.s32 %r3903, %r3904, %r3905, %r3775;
	// end inline asm
	ld.shared.u32 	%r3908, [%r4298+12768];
	ld.shared.u32 	%r3909, [%r4301+2508];
	// begin inline asm
	dp4a.s32.s32 %r3907, %r3908, %r3909, %r3779;
	// end inline asm
	ld.shared.u32 	%r3912, [%r4298+12992];
	ld.shared.u32 	%r3913, [%r4301+208];
	// begin inline asm
	dp4a.s32.s32 %r3911, %r3912, %r3913, %r3783;
	// end inline asm
	ld.shared.u32 	%r3916, [%r4298+12992];
	ld.shared.u32 	%r3917, [%r4301+2256];
	// begin inline asm
	dp4a.s32.s32 %r3915, %r3916, %r3917, %r3787;
	// end inline asm
	ld.shared.u32 	%r3920, [%r4298+13216];
	ld.shared.u32 	%r3921, [%r4301+208];
	// begin inline asm
	dp4a.s32.s32 %r3919, %r3920, %r3921, %r3791;
	// end inline asm
	ld.shared.u32 	%r3924, [%r4298+13216];
	ld.shared.u32 	%r3925, [%r4301+2256];
	// begin inline asm
	dp4a.s32.s32 %r3923, %r3924, %r3925, %r3795;
	// end inline asm
	ld.shared.u32 	%r3928, [%r4298+12992];
	ld.shared.u32 	%r3929, [%r4301+212];
	// begin inline asm
	dp4a.s32.s32 %r3927, %r3928, %r3929, %r3799;
	// end inline asm
	ld.shared.u32 	%r3932, [%r4298+12992];
	ld.shared.u32 	%r3933, [%r4301+2260];
	// begin inline asm
	dp4a.s32.s32 %r3931, %r3932, %r3933, %r3803;
	// end inline asm
	ld.shared.u32 	%r3936, [%r4298+13216];
	ld.shared.u32 	%r3937, [%r4301+212];
	// begin inline asm
	dp4a.s32.s32 %r3935, %r3936, %r3937, %r3807;
	// end inline asm
	ld.shared.u32 	%r3940, [%r4298+13216];
	ld.shared.u32 	%r3941, [%r4301+2260];
	// begin inline asm
	dp4a.s32.s32 %r3939, %r3940, %r3941, %r3811;
	// end inline asm
	ld.shared.u32 	%r3944, [%r4298+12992];
	ld.shared.u32 	%r3945, [%r4301+216];
	// begin inline asm
	dp4a.s32.s32 %r3943, %r3944, %r3945, %r3815;
	// end inline asm
	ld.shared.u32 	%r3948, [%r4298+12992];
	ld.shared.u32 	%r3949, [%r4301+2264];
	// begin inline asm
	dp4a.s32.s32 %r3947, %r3948, %r3949, %r3819;
	// end inline asm
	ld.shared.u32 	%r3952, [%r4298+13216];
	ld.shared.u32 	%r3953, [%r4301+216];
	// begin inline asm
	dp4a.s32.s32 %r3951, %r3952, %r3953, %r3823;
	// end inline asm
	ld.shared.u32 	%r3956, [%r4298+13216];
	ld.shared.u32 	%r3957, [%r4301+2264];
	// begin inline asm
	dp4a.s32.s32 %r3955, %r3956, %r3957, %r3827;
	// end inline asm
	ld.shared.u32 	%r3960, [%r4298+12992];
	ld.shared.u32 	%r3961, [%r4301+220];
	// begin inline asm
	dp4a.s32.s32 %r3959, %r3960, %r3961, %r3831;
	// end inline asm
	ld.shared.u32 	%r3964, [%r4298+12992];
	ld.shared.u32 	%r3965, [%r4301+2268];
	// begin inline asm
	dp4a.s32.s32 %r3963, %r3964, %r3965, %r3835;
	// end inline asm
	ld.shared.u32 	%r3968, [%r4298+13216];
	ld.shared.u32 	%r3969, [%r4301+220];
	// begin inline asm
	dp4a.s32.s32 %r3967, %r3968, %r3969, %r3839;
	// end inline asm
	ld.shared.u32 	%r3972, [%r4298+13216];
	ld.shared.u32 	%r3973, [%r4301+2268];
	// begin inline asm
	dp4a.s32.s32 %r3971, %r3972, %r3973, %r3843;
	// end inline asm
	ld.shared.u32 	%r3976, [%r4298+12992];
	ld.shared.u32 	%r3977, [%r4301+464];
	// begin inline asm
	dp4a.s32.s32 %r3975, %r3976, %r3977, %r3847;
	// end inline asm
	ld.shared.u32 	%r3980, [%r4298+12992];
	ld.shared.u32 	%r3981, [%r4301+2512];
	// begin inline asm
	dp4a.s32.s32 %r3979, %r3980, %r3981, %r3851;
	// end inline asm
	ld.shared.u32 	%r3984, [%r4298+13216];
	ld.shared.u32 	%r3985, [%r4301+464];
	// begin inline asm
	dp4a.s32.s32 %r3983, %r3984, %r3985, %r3855;
	// end inline asm
	ld.shared.u32 	%r3988, [%r4298+13216];
	ld.shared.u32 	%r3989, [%r4301+2512];
	// begin inline asm
	dp4a.s32.s32 %r3987, %r3988, %r3989, %r3859;
	// end inline asm
	ld.shared.u32 	%r3992, [%r4298+12992];
	ld.shared.u32 	%r3993, [%r4301+468];
	// begin inline asm
	dp4a.s32.s32 %r3991, %r3992, %r3993, %r3863;
	// end inline asm
	ld.shared.u32 	%r3996, [%r4298+12992];
	ld.shared.u32 	%r3997, [%r4301+2516];
	// begin inline asm
	dp4a.s32.s32 %r3995, %r3996, %r3997, %r3867;
	// end inline asm
	ld.shared.u32 	%r4000, [%r4298+13216];
	ld.shared.u32 	%r4001, [%r4301+468];
	// begin inline asm
	dp4a.s32.s32 %r3999, %r4000, %r4001, %r3871;
	// end inline asm
	ld.shared.u32 	%r4004, [%r4298+13216];
	ld.shared.u32 	%r4005, [%r4301+2516];
	// begin inline asm
	dp4a.s32.s32 %r4003, %r4004, %r4005, %r3875;
	// end inline asm
	ld.shared.u32 	%r4008, [%r4298+12992];
	ld.shared.u32 	%r4009, [%r4301+472];
	// begin inline asm
	dp4a.s32.s32 %r4007, %r4008, %r4009, %r3879;
	// end inline asm
	ld.shared.u32 	%r4012, [%r4298+12992];
	ld.shared.u32 	%r4013, [%r4301+2520];
	// begin inline asm
	dp4a.s32.s32 %r4011, %r4012, %r4013, %r3883;
	// end inline asm
	ld.shared.u32 	%r4016, [%r4298+13216];
	ld.shared.u32 	%r4017, [%r4301+472];
	// begin inline asm
	dp4a.s32.s32 %r4015, %r4016, %r4017, %r3887;
	// end inline asm
	ld.shared.u32 	%r4020, [%r4298+13216];
	ld.shared.u32 	%r4021, [%r4301+2520];
	// begin inline asm
	dp4a.s32.s32 %r4019, %r4020, %r4021, %r3891;
	// end inline asm
	ld.shared.u32 	%r4024, [%r4298+12992];
	ld.shared.u32 	%r4025, [%r4301+476];
	// begin inline asm
	dp4a.s32.s32 %r4023, %r4024, %r4025, %r3895;
	// end inline asm
	ld.shared.u32 	%r4028, [%r4298+12992];
	ld.shared.u32 	%r4029, [%r4301+2524];
	// begin inline asm
	dp4a.s32.s32 %r4027, %r4028, %r4029, %r3899;
	// end inline asm
	ld.shared.u32 	%r4032, [%r4298+13216];
	ld.shared.u32 	%r4033, [%r4301+476];
	// begin inline asm
	dp4a.s32.s32 %r4031, %r4032, %r4033, %r3903;
	// end inline asm
	ld.shared.u32 	%r4036, [%r4298+13216];
	ld.shared.u32 	%r4037, [%r4301+2524];
	// begin inline asm
	dp4a.s32.s32 %r4035, %r4036, %r4037, %r3907;
	// end inline asm
	ld.shared.u32 	%r4040, [%r4298+13440];
	ld.shared.u32 	%r4041, [%r4301+224];
	// begin inline asm
	dp4a.s32.s32 %r4039, %r4040, %r4041, %r3911;
	// end inline asm
	ld.shared.u32 	%r4044, [%r4298+13440];
	ld.shared.u32 	%r4045, [%r4301+2272];
	// begin inline asm
	dp4a.s32.s32 %r4043, %r4044, %r4045, %r3915;
	// end inline asm
	ld.shared.u32 	%r4048, [%r4298+13664];
	ld.shared.u32 	%r4049, [%r4301+224];
	// begin inline asm
	dp4a.s32.s32 %r4047, %r4048, %r4049, %r3919;
	// end inline asm
	ld.shared.u32 	%r4052, [%r4298+13664];
	ld.shared.u32 	%r4053, [%r4301+2272];
	// begin inline asm
	dp4a.s32.s32 %r4051, %r4052, %r4053, %r3923;
	// end inline asm
	ld.shared.u32 	%r4056, [%r4298+13440];
	ld.shared.u32 	%r4057, [%r4301+228];
	// begin inline asm
	dp4a.s32.s32 %r4055, %r4056, %r4057, %r3927;
	// end inline asm
	ld.shared.u32 	%r4060, [%r4298+13440];
	ld.shared.u32 	%r4061, [%r4301+2276];
	// begin inline asm
	dp4a.s32.s32 %r4059, %r4060, %r4061, %r3931;
	// end inline asm
	ld.shared.u32 	%r4064, [%r4298+13664];
	ld.shared.u32 	%r4065, [%r4301+228];
	// begin inline asm
	dp4a.s32.s32 %r4063, %r4064, %r4065, %r3935;
	// end inline asm
	ld.shared.u32 	%r4068, [%r4298+13664];
	ld.shared.u32 	%r4069, [%r4301+2276];
	// begin inline asm
	dp4a.s32.s32 %r4067, %r4068, %r4069, %r3939;
	// end inline asm
	ld.shared.u32 	%r4072, [%r4298+13440];
	ld.shared.u32 	%r4073, [%r4301+232];
	// begin inline asm
	dp4a.s32.s32 %r4071, %r4072, %r4073, %r3943;
	// end inline asm
	ld.shared.u32 	%r4076, [%r4298+13440];
	ld.shared.u32 	%r4077, [%r4301+2280];
	// begin inline asm
	dp4a.s32.s32 %r4075, %r4076, %r4077, %r3947;
	// end inline asm
	ld.shared.u32 	%r4080, [%r4298+13664];
	ld.shared.u32 	%r4081, [%r4301+232];
	// begin inline asm
	dp4a.s32.s32 %r4079, %r4080, %r4081, %r3951;
	// end inline asm
	ld.shared.u32 	%r4084, [%r4298+13664];
	ld.shared.u32 	%r4085, [%r4301+2280];
	// begin inline asm
	dp4a.s32.s32 %r4083, %r4084, %r4085, %r3955;
	// end inline asm
	ld.shared.u32 	%r4088, [%r4298+13440];
	ld.shared.u32 	%r4089, [%r4301+236];
	// begin inline asm
	dp4a.s32.s32 %r4087, %r4088, %r4089, %r3959;
	// end inline asm
	ld.shared.u32 	%r4092, [%r4298+13440];
	ld.shared.u32 	%r4093, [%r4301+2284];
	// begin inline asm
	dp4a.s32.s32 %r4091, %r4092, %r4093, %r3963;
	// end inline asm
	ld.shared.u32 	%r4096, [%r4298+13664];
	ld.shared.u32 	%r4097, [%r4301+236];
	// begin inline asm
	dp4a.s32.s32 %r4095, %r4096, %r4097, %r3967;
	// end inline asm
	ld.shared.u32 	%r4100, [%r4298+13664];
	ld.shared.u32 	%r4101, [%r4301+2284];
	// begin inline asm
	dp4a.s32.s32 %r4099, %r4100, %r4101, %r3971;
	// end inline asm
	ld.shared.u32 	%r4104, [%r4298+13440];
	ld.shared.u32 	%r4105, [%r4301+480];
	// begin inline asm
	dp4a.s32.s32 %r4103, %r4104, %r4105, %r3975;
	// end inline asm
	ld.shared.u32 	%r4108, [%r4298+13440];
	ld.shared.u32 	%r4109, [%r4301+2528];
	// begin inline asm
	dp4a.s32.s32 %r4107, %r4108, %r4109, %r3979;
	// end inline asm
	ld.shared.u32 	%r4112, [%r4298+13664];
	ld.shared.u32 	%r4113, [%r4301+480];
	// begin inline asm
	dp4a.s32.s32 %r4111, %r4112, %r4113, %r3983;
	// end inline asm
	ld.shared.u32 	%r4116, [%r4298+13664];
	ld.shared.u32 	%r4117, [%r4301+2528];
	// begin inline asm
	dp4a.s32.s32 %r4115, %r4116, %r4117, %r3987;
	// end inline asm
	ld.shared.u32 	%r4120, [%r4298+13440];
	ld.shared.u32 	%r4121, [%r4301+484];
	// begin inline asm
	dp4a.s32.s32 %r4119, %r4120, %r4121, %r3991;
	// end inline asm
	ld.shared.u32 	%r4124, [%r4298+13440];
	ld.shared.u32 	%r4125, [%r4301+2532];
	// begin inline asm
	dp4a.s32.s32 %r4123, %r4124, %r4125, %r3995;
	// end inline asm
	ld.shared.u32 	%r4128, [%r4298+13664];
	ld.shared.u32 	%r4129, [%r4301+484];
	// begin inline asm
	dp4a.s32.s32 %r4127, %r4128, %r4129, %r3999;
	// end inline asm
	ld.shared.u32 	%r4132, [%r4298+13664];
	ld.shared.u32 	%r4133, [%r4301+2532];
	// begin inline asm
	dp4a.s32.s32 %r4131, %r4132, %r4133, %r4003;
	// end inline asm
	ld.shared.u32 	%r4136, [%r4298+13440];
	ld.shared.u32 	%r4137, [%r4301+488];
	// begin inline asm
	dp4a.s32.s32 %r4135, %r4136, %r4137, %r4007;
	// end inline asm
	ld.shared.u32 	%r4140, [%r4298+13440];
	ld.shared.u32 	%r4141, [%r4301+2536];
	// begin inline asm
	dp4a.s32.s32 %r4139, %r4140, %r4141, %r4011;
	// end inline asm
	ld.shared.u32 	%r4144, [%r4298+13664];
	ld.shared.u32 	%r4145, [%r4301+488];
	// begin inline asm
	dp4a.s32.s32 %r4143, %r4144, %r4145, %r4015;
	// end inline asm
	ld.shared.u32 	%r4148, [%r4298+13664];
	ld.shared.u32 	%r4149, [%r4301+2536];
	// begin inline asm
	dp4a.s32.s32 %r4147, %r4148, %r4149, %r4019;
	// end inline asm
	ld.shared.u32 	%r4152, [%r4298+13440];
	ld.shared.u32 	%r4153, [%r4301+492];
	// begin inline asm
	dp4a.s32.s32 %r4151, %r4152, %r4153, %r4023;
	// end inline asm
	ld.shared.u32 	%r4156, [%r4298+13440];
	ld.shared.u32 	%r4157, [%r4301+2540];
	// begin inline asm
	dp4a.s32.s32 %r4155, %r4156, %r4157, %r4027;
	// end inline asm
	ld.shared.u32 	%r4160, [%r4298+13664];
	ld.shared.u32 	%r4161, [%r4301+492];
	// begin inline asm
	dp4a.s32.s32 %r4159, %r4160, %r4161, %r4031;
	// end inline asm
	ld.shared.u32 	%r4164, [%r4298+13664];
	ld.shared.u32 	%r4165, [%r4301+2540];
	// begin inline asm
	dp4a.s32.s32 %r4163, %r4164, %r4165, %r4035;
	// end inline asm
	ld.shared.u32 	%r4168, [%r4298+13888];
	ld.shared.u32 	%r4169, [%r4301+240];
	// begin inline asm
	dp4a.s32.s32 %r4167, %r4168, %r4169, %r4039;
	// end inline asm
	ld.shared.u32 	%r4172, [%r4298+13888];
	ld.shared.u32 	%r4173, [%r4301+2288];
	// begin inline asm
	dp4a.s32.s32 %r4171, %r4172, %r4173, %r4043;
	// end inline asm
	ld.shared.u32 	%r4176, [%r4298+14112];
	ld.shared.u32 	%r4177, [%r4301+240];
	// begin inline asm
	dp4a.s32.s32 %r4175, %r4176, %r4177, %r4047;
	// end inline asm
	ld.shared.u32 	%r4180, [%r4298+14112];
	ld.shared.u32 	%r4181, [%r4301+2288];
	// begin inline asm
	dp4a.s32.s32 %r4179, %r4180, %r4181, %r4051;
	// end inline asm
	ld.shared.u32 	%r4184, [%r4298+13888];
	ld.shared.u32 	%r4185, [%r4301+244];
	// begin inline asm
	dp4a.s32.s32 %r4183, %r4184, %r4185, %r4055;
	// end inline asm
	ld.shared.u32 	%r4188, [%r4298+13888];
	ld.shared.u32 	%r4189, [%r4301+2292];
	// begin inline asm
	dp4a.s32.s32 %r4187, %r4188, %r4189, %r4059;
	// end inline asm
	ld.shared.u32 	%r4192, [%r4298+14112];
	ld.shared.u32 	%r4193, [%r4301+244];
	// begin inline asm
	dp4a.s32.s32 %r4191, %r4192, %r4193, %r4063;
	// end inline asm
	ld.shared.u32 	%r4196, [%r4298+14112];
	ld.shared.u32 	%r4197, [%r4301+2292];
	// begin inline asm
	dp4a.s32.s32 %r4195, %r4196, %r4197, %r4067;
	// end inline asm
	ld.shared.u32 	%r4200, [%r4298+13888];
	ld.shared.u32 	%r4201, [%r4301+248];
	// begin inline asm
	dp4a.s32.s32 %r4199, %r4200, %r4201, %r4071;
	// end inline asm
	ld.shared.u32 	%r4204, [%r4298+13888];
	ld.shared.u32 	%r4205, [%r4301+2296];
	// begin inline asm
	dp4a.s32.s32 %r4203, %r4204, %r4205, %r4075;
	// end inline asm
	ld.shared.u32 	%r4208, [%r4298+14112];
	ld.shared.u32 	%r4209, [%r4301+248];
	// begin inline asm
	dp4a.s32.s32 %r4207, %r4208, %r4209, %r4079;
	// end inline asm
	ld.shared.u32 	%r4212, [%r4298+14112];
	ld.shared.u32 	%r4213, [%r4301+2296];
	// begin inline asm
	dp4a.s32.s32 %r4211, %r4212, %r4213, %r4083;
	// end inline asm
	ld.shared.u32 	%r4216, [%r4298+13888];
	ld.shared.u32 	%r4217, [%r4301+252];
	// begin inline asm
	dp4a.s32.s32 %r4215, %r4216, %r4217, %r4087;
	// end inline asm
	ld.shared.u32 	%r4220, [%r4298+13888];
	ld.shared.u32 	%r4221, [%r4301+2300];
	// begin inline asm
	dp4a.s32.s32 %r4219, %r4220, %r4221, %r4091;
	// end inline asm
	ld.shared.u32 	%r4224, [%r4298+14112];
	ld.shared.u32 	%r4225, [%r4301+252];
	// begin inline asm
	dp4a.s32.s32 %r4223, %r4224, %r4225, %r4095;
	// end inline asm
	ld.shared.u32 	%r4228, [%r4298+14112];
	ld.shared.u32 	%r4229, [%r4301+2300];
	// begin inline asm
	dp4a.s32.s32 %r4227, %r4228, %r4229, %r4099;
	// end inline asm
	ld.shared.u32 	%r4232, [%r4298+13888];
	ld.shared.u32 	%r4233, [%r4301+496];
	// begin inline asm
	dp4a.s32.s32 %r4231, %r4232, %r4233, %r4103;
	// end inline asm
	ld.shared.u32 	%r4236, [%r4298+13888];
	ld.shared.u32 	%r4237, [%r4301+2544];
	// begin inline asm
	dp4a.s32.s32 %r4235, %r4236, %r4237, %r4107;
	// end inline asm
	ld.shared.u32 	%r4240, [%r4298+14112];
	ld.shared.u32 	%r4241, [%r4301+496];
	// begin inline asm
	dp4a.s32.s32 %r4239, %r4240, %r4241, %r4111;
	// end inline asm
	ld.shared.u32 	%r4244, [%r4298+14112];
	ld.shared.u32 	%r4245, [%r4301+2544];
	// begin inline asm
	dp4a.s32.s32 %r4243, %r4244, %r4245, %r4115;
	// end inline asm
	ld.shared.u32 	%r4248, [%r4298+13888];
	ld.shared.u32 	%r4249, [%r4301+500];
	// begin inline asm
	dp4a.s32.s32 %r4247, %r4248, %r4249, %r4119;
	// end inline asm
	ld.shared.u32 	%r4252, [%r4298+13888];
	ld.shared.u32 	%r4253, [%r4301+2548];
	// begin inline asm
	dp4a.s32.s32 %r4251, %r4252, %r4253, %r4123;
	// end inline asm
	ld.shared.u32 	%r4256, [%r4298+14112];
	ld.shared.u32 	%r4257, [%r4301+500];
	// begin inline asm
	dp4a.s32.s32 %r4255, %r4256, %r4257, %r4127;
	// end inline asm
	ld.shared.u32 	%r4260, [%r4298+14112];
	ld.shared.u32 	%r4261, [%r4301+2548];
	// begin inline asm
	dp4a.s32.s32 %r4259, %r4260, %r4261, %r4131;
	// end inline asm
	ld.shared.u32 	%r4264, [%r4298+13888];
	ld.shared.u32 	%r4265, [%r4301+504];
	// begin inline asm
	dp4a.s32.s32 %r4263, %r4264, %r4265, %r4135;
	// end inline asm
	ld.shared.u32 	%r4268, [%r4298+13888];
	ld.shared.u32 	%r4269, [%r4301+2552];
	// begin inline asm
	dp4a.s32.s32 %r4267, %r4268, %r4269, %r4139;
	// end inline asm
	ld.shared.u32 	%r4272, [%r4298+14112];
	ld.shared.u32 	%r4273, [%r4301+504];
	// begin inline asm
	dp4a.s32.s32 %r4271, %r4272, %r4273, %r4143;
	// end inline asm
	ld.shared.u32 	%r4276, [%r4298+14112];
	ld.shared.u32 	%r4277, [%r4301+2552];
	// begin inline asm
	dp4a.s32.s32 %r4275, %r4276, %r4277, %r4147;
	// end inline asm
	ld.shared.u32 	%r4280, [%r4298+13888];
	ld.shared.u32 	%r4281, [%r4301+508];
	// begin inline asm
	dp4a.s32.s32 %r4279, %r4280, %r4281, %r4151;
	// end inline asm
	ld.shared.u32 	%r4284, [%r4298+13888];
	ld.shared.u32 	%r4285, [%r4301+2556];
	// begin inline asm
	dp4a.s32.s32 %r4283, %r4284, %r4285, %r4155;
	// end inline asm
	ld.shared.u32 	%r4288, [%r4298+14112];
	ld.shared.u32 	%r4289, [%r4301+508];
	// begin inline asm
	dp4a.s32.s32 %r4287, %r4288, %r4289, %r4159;
	// end inline asm
	ld.shared.u32 	%r4292, [%r4298+14112];
	ld.shared.u32 	%r4293, [%r4301+2556];
	// begin inline asm
	dp4a.s32.s32 %r4291, %r4292, %r4293, %r4163;
	// end inline asm
	mov.u32 	%r4302, %ctaid.y;
	shl.b32 	%r4303, %r4302, 6;
	shl.b32 	%r4304, %r42, 3;
	add.s32 	%r4305, %r4303, %r4304;
	mov.u32 	%r4306, %ctaid.z;
	mul.lo.s32 	%r4307, %r4302, 50176;
	mad.lo.s32 	%r4308, %r4306, 401408, %r4307;
	mad.lo.s32 	%r4309, %r42, 6272, %r4308;
	mov.u32 	%r4310, %ctaid.x;
	mad.lo.s32 	%r4311, %r4310, 448, %r4309;
	add.s32 	%r4312, %r4311, %r4296;
	cvt.s64.s32 	%rd36, %r4167;
	mad.lo.s64 	%rd37, %rd36, 332619981258752, 1073741824;
	shr.u64 	%rd38, %rd37, 31;
	cvt.u32.u64 	%r4313, %rd38;
	mul.wide.u32 	%rd39, %r4305, 4;
	add.s64 	%rd40, %rd32, %rd39;
	ld.global.nc.u32 	%r4314, [%rd40];
	add.s32 	%r4315, %r4314, %r4313;
	mul.wide.s32 	%rd41, %r4315, 2147416796;
	add.s64 	%rd42, %rd41, 1073741824;
	shr.u64 	%rd43, %rd42, 31;
	cvt.u32.u64 	%r4316, %rd43;
	add.s64 	%rd44, %rd33, %rd39;
	ld.global.nc.u32 	%r4317, [%rd44];
	add.s32 	%r4318, %r4317, %r4316;
	mul.wide.s32 	%rd45, %r4318, 1467685356;
	add.s64 	%rd46, %rd45, 1073741824;
	shr.u64 	%rd47, %rd46, 31;
	cvt.u32.u64 	%r4319, %rd47;
	mul.wide.u32 	%rd48, %r4312, 4;
	add.s64 	%rd49, %rd34, %rd48;
	ld.global.nc.u32 	%r4320, [%rd49];
	mul.wide.s32 	%rd50, %r4320, 2136391595;
	add.s64 	%rd51, %rd50, 1073741824;
	shr.u64 	%rd52, %rd51, 31;
	cvt.u32.u64 	%r4321, %rd52;
	add.s32 	%r4322, %r4319, %r4321;
	max.s32 	%r4323, %r4322, 0;
	add.s64 	%rd53, %rd35, %rd48;
	st.global.u32 	[%rd53], %r4323;
	cvt.s64.s32 	%rd54, %r4171;
	mad.lo.s64 	%rd55, %rd54, 332619981258752, 1073741824;
	shr.u64 	%rd56, %rd55, 31;
	cvt.u32.u64 	%r4324, %rd56;
	ld.global.nc.u32 	%r4325, [%rd40+128];
	add.s32 	%r4326, %r4325, %r4324;
	mul.wide.s32 	%rd57, %r4326, 2147416796;
	add.s64 	%rd58, %rd57, 1073741824;
	shr.u64 	%rd59, %rd58, 31;
	cvt.u32.u64 	%r4327, %rd59;
	ld.global.nc.u32 	%r4328, [%rd44+128];
	add.s32 	%r4329, %r4328, %r4327;
	mul.wide.s32 	%rd60, %r4329, 1467685356;
	add.s64 	%rd61, %rd60, 1073741824;
	shr.u64 	%rd62, %rd61, 31;
	cvt.u32.u64 	%r4330, %rd62;
	ld.global.nc.u32 	%r4331, [%rd49+100352];
	mul.wide.s32 	%rd63, %r4331, 2136391595;
	add.s64 	%rd64, %rd63, 1073741824;
	shr.u64 	%rd65, %rd64, 31;
	cvt.u32.u64 	%r4332, %rd65;
	add.s32 	%r4333, %r4330, %r4332;
	max.s32 	%r4334, %r4333, 0;
	st.global.u32 	[%rd53+100352], %r4334;
	cvt.s64.s32 	%rd66, %r4175;
	mad.lo.s64 	%rd67, %rd66, 332619981258752, 1073741824;
	shr.u64 	%rd68, %rd67, 31;
	cvt.u32.u64 	%r4335, %rd68;
	add.s32 	%r4336, %r4314, %r4335;
	mul.wide.s32 	%rd69, %r4336, 2147416796;
	add.s64 	%rd70, %rd69, 1073741824;
	shr.u64 	%rd71, %rd70, 31;
	cvt.u32.u64 	%r4337, %rd71;
	add.s32 	%r4338, %r4317, %r4337;
	mul.wide.s32 	%rd72, %r4338, 1467685356;
	add.s64 	%rd73, %rd72, 1073741824;
	shr.u64 	%rd74, %rd73, 31;
	cvt.u32.u64 	%r4339, %rd74;
	ld.global.nc.u32 	%r4340, [%rd49+896];
	mul.wide.s32 	%rd75, %r4340, 2136391595;
	add.s64 	%rd76, %rd75, 1073741824;
	shr.u64 	%rd77, %rd76, 31;
	cvt.u32.u64 	%r4341, %rd77;
	add.s32 	%r4342, %r4339, %r4341;
	max.s32 	%r4343, %r4342, 0;
	st.global.u32 	[%rd53+896], %r4343;
	cvt.s64.s32 	%rd78, %r4179;
	mad.lo.s64 	%rd79, %rd78, 332619981258752, 1073741824;
	shr.u64 	%rd80, %rd79, 31;
	cvt.u32.u64 	%r4344, %rd80;
	add.s32 	%r4345, %r4325, %r4344;
	mul.wide.s32 	%rd81, %r4345, 2147416796;
	add.s64 	%rd82, %rd81, 1073741824;
	shr.u64 	%rd83, %rd82, 31;
	cvt.u32.u64 	%r4346, %rd83;
	add.s32 	%r4347, %r4328, %r4346;
	mul.wide.s32 	%rd84, %r4347, 1467685356;
	add.s64 	%rd85, %rd84, 1073741824;
	shr.u64 	%rd86, %rd85, 31;
	cvt.u32.u64 	%r4348, %rd86;
	ld.global.nc.u32 	%r4349, [%rd49+101248];
	mul.wide.s32 	%rd87, %r4349, 2136391595;
	add.s64 	%rd88, %rd87, 1073741824;
	shr.u64 	%rd89, %rd88, 31;
	cvt.u32.u64 	%r4350, %rd89;
	add.s32 	%r4351, %r4348, %r4350;
	max.s32 	%r4352, %r4351, 0;
	st.global.u32 	[%rd53+101248], %r4352;
	cvt.s64.s32 	%rd90, %r4183;
	mad.lo.s64 	%rd91, %rd90, 332619981258752, 1073741824;
	shr.u64 	%rd92, %rd91, 31;
	cvt.u32.u64 	%r4353, %rd92;
	ld.global.nc.u32 	%r4354, [%rd40+4];
	add.s32 	%r4355, %r4354, %r4353;
	mul.wide.s32 	%rd93, %r4355, 2147416796;
	add.s64 	%rd94, %rd93, 1073741824;
	shr.u64 	%rd95, %rd94, 31;
	cvt.u32.u64 	%r4356, %rd95;
	ld.global.nc.u32 	%r4357, [%rd44+4];
	add.s32 	%r4358, %r4357, %r4356;
	mul.wide.s32 	%rd96, %r4358, 1467685356;
	add.s64 	%rd97, %rd96, 1073741824;
	shr.u64 	%rd98, %rd97, 31;
	cvt.u32.u64 	%r4359, %rd98;
	ld.global.nc.u32 	%r4360, [%rd49+4];
	mul.wide.s32 	%rd99, %r4360, 2136391595;
	add.s64 	%rd100, %rd99, 1073741824;
	shr.u64 	%rd101, %rd100, 31;
	cvt.u32.u64 	%r4361, %rd101;
	add.s32 	%r4362, %r4359, %r4361;
	max.s32 	%r4363, %r4362, 0;
	st.global.u32 	[%rd53+4], %r4363;
	cvt.s64.s32 	%rd102, %r4187;
	mad.lo.s64 	%rd103, %rd102, 332619981258752, 1073741824;
	shr.u64 	%rd104, %rd103, 31;
	cvt.u32.u64 	%r4364, %rd104;
	ld.global.nc.u32 	%r4365, [%rd40+132];
	add.s32 	%r4366, %r4365, %r4364;
	mul.wide.s32 	%rd105, %r4366, 2147416796;
	add.s64 	%rd106, %rd105, 1073741824;
	shr.u64 	%rd107, %rd106, 31;
	cvt.u32.u64 	%r4367, %rd107;
	ld.global.nc.u32 	%r4368, [%rd44+132];
	add.s32 	%r4369, %r4368, %r4367;
	mul.wide.s32 	%rd108, %r4369, 1467685356;
	add.s64 	%rd109, %rd108, 1073741824;
	shr.u64 	%rd110, %rd109, 31;
	cvt.u32.u64 	%r4370, %rd110;
	ld.global.nc.u32 	%r4371, [%rd49+100356];
	mul.wide.s32 	%rd111, %r4371, 2136391595;
	add.s64 	%rd112, %rd111, 1073741824;
	shr.u64 	%rd113, %rd112, 31;
	cvt.u32.u64 	%r4372, %rd113;
	add.s32 	%r4373, %r4370, %r4372;
	max.s32 	%r4374, %r4373, 0;
	st.global.u32 	[%rd53+100356], %r4374;
	cvt.s64.s32 	%rd114, %r4191;
	mad.lo.s64 	%rd115, %rd114, 332619981258752, 1073741824;
	shr.u64 	%rd116, %rd115, 31;
	cvt.u32.u64 	%r4375, %rd116;
	add.s32 	%r4376, %r4354, %r4375;
	mul.wide.s32 	%rd117, %r4376, 2147416796;
	add.s64 	%rd118, %rd117, 1073741824;
	shr.u64 	%rd119, %rd118, 31;
	cvt.u32.u64 	%r4377, %rd119;
	add.s32 	%r4378, %r4357, %r4377;
	mul.wide.s32 	%rd120, %r4378, 1467685356;
	add.s64 	%rd121, %rd120, 1073741824;
	shr.u64 	%rd122, %rd121, 31;
	cvt.u32.u64 	%r4379, %rd122;
	ld.global.nc.u32 	%r4380, [%rd49+900];
	mul.wide.s32 	%rd123, %r4380, 2136391595;
	add.s64 	%rd124, %rd123, 1073741824;
	shr.u64 	%rd125, %rd124, 31;
	cvt.u32.u64 	%r4381, %rd125;
	add.s32 	%r4382, %r4379, %r4381;
	max.s32 	%r4383, %r4382, 0;
	st.global.u32 	[%rd53+900], %r4383;
	cvt.s64.s32 	%rd126, %r4195;
	mad.lo.s64 	%rd127, %rd126, 332619981258752, 1073741824;
	shr.u64 	%rd128, %rd127, 31;
	cvt.u32.u64 	%r4384, %rd128;
	add.s32 	%r4385, %r4365, %r4384;
	mul.wide.s32 	%rd129, %r4385, 2147416796;
	add.s64 	%rd130, %rd129, 1073741824;
	shr.u64 	%rd131, %rd130, 31;
	cvt.u32.u64 	%r4386, %rd131;
	add.s32 	%r4387, %r4368, %r4386;
	mul.wide.s32 	%rd132, %r4387, 1467685356;
	add.s64 	%rd133, %rd132, 1073741824;
	shr.u64 	%rd134, %rd133, 31;
	cvt.u32.u64 	%r4388, %rd134;
	ld.global.nc.u32 	%r4389, [%rd49+101252];
	mul.wide.s32 	%rd135, %r4389, 2136391595;
	add.s64 	%rd136, %rd135, 1073741824;
	shr.u64 	%rd137, %rd136, 31;
	cvt.u32.u64 	%r4390, %rd137;
	add.s32 	%r4391, %r4388, %r4390;
	max.s32 	%r4392, %r4391, 0;
	st.global.u32 	[%rd53+101252], %r4392;
	cvt.s64.s32 	%rd138, %r4199;
	mad.lo.s64 	%rd139, %rd138, 332619981258752, 1073741824;
	shr.u64 	%rd140, %rd139, 31;
	cvt.u32.u64 	%r4393, %rd140;
	ld.global.nc.u32 	%r4394, [%rd40+8];
	add.s32 	%r4395, %r4394, %r4393;
	mul.wide.s32 	%rd141, %r4395, 2147416796;
	add.s64 	%rd142, %rd141, 1073741824;
	shr.u64 	%rd143, %rd142, 31;
	cvt.u32.u64 	%r4396, %rd143;
	ld.global.nc.u32 	%r4397, [%rd44+8];
	add.s32 	%r4398, %r4397, %r4396;
	mul.wide.s32 	%rd144, %r4398, 1467685356;
	add.s64 	%rd145, %rd144, 1073741824;
	shr.u64 	%rd146, %rd145, 31;
	cvt.u32.u64 	%r4399, %rd146;
	ld.global.nc.u32 	%r4400, [%rd49+8];
	mul.wide.s32 	%rd147, %r4400, 2136391595;
	add.s64 	%rd148, %rd147, 1073741824;
	shr.u64 	%rd149, %rd148, 31;
	cvt.u32.u64 	%r4401, %rd149;
	add.s32 	%r4402, %r4399, %r4401;
	max.s32 	%r4403, %r4402, 0;
	st.global.u32 	[%rd53+8], %r4403;
	cvt.s64.s32 	%rd150, %r4203;
	mad.lo.s64 	%rd151, %rd150, 332619981258752, 1073741824;
	shr.u64 	%rd152, %rd151, 31;
	cvt.u32.u64 	%r4404, %rd152;
	ld.global.nc.u32 	%r4405, [%rd40+136];
	add.s32 	%r4406, %r4405, %r4404;
	mul.wide.s32 	%rd153, %r4406, 2147416796;
	add.s64 	%rd154, %rd153, 1073741824;
	shr.u64 	%rd155, %rd154, 31;
	cvt.u32.u64 	%r4407, %rd155;
	ld.global.nc.u32 	%r4408, [%rd44+136];
	add.s32 	%r4409, %r4408, %r4407;
	mul.wide.s32 	%rd156, %r4409, 1467685356;
	add.s64 	%rd157, %rd156, 1073741824;
	shr.u64 	%rd158, %rd157, 31;
	cvt.u32.u64 	%r4410, %rd158;
	ld.global.nc.u32 	%r4411, [%rd49+100360];
	mul.wide.s32 	%rd159, %r4411, 2136391595;
	add.s64 	%rd160, %rd159, 1073741824;
	shr.u64 	%rd161, %rd160, 31;
	cvt.u32.u64 	%r4412, %rd161;
	add.s32 	%r4413, %r4410, %r4412;
	max.s32 	%r4414, %r4413, 0;
	st.global.u32 	[%rd53+100360], %r4414;
	cvt.s64.s32 	%rd162, %r4207;
	mad.lo.s64 	%rd163, %rd162, 332619981258752, 1073741824;
	shr.u64 	%rd164, %rd163, 31;
	cvt.u32.u64 	%r4415, %rd164;
	add.s32 	%r4416, %r4394, %r4415;
	mul.wide.s32 	%rd165, %r4416, 2147416796;
	add.s64 	%rd166, %rd165, 1073741824;
	shr.u64 	%rd167, %rd166, 31;
	cvt.u32.u64 	%r4417, %rd167;
	add.s32 	%r4418, %r4397, %r4417;
	mul.wide.s32 	%rd168, %r4418, 1467685356;
	add.s64 	%rd169, %rd168, 1073741824;
	shr.u64 	%rd170, %rd169, 31;
	cvt.u32.u64 	%r4419, %rd170;
	ld.global.nc.u32 	%r4420, [%rd49+904];
	mul.wide.s32 	%rd171, %r4420, 2136391595;
	add.s64 	%rd172, %rd171, 1073741824;
	shr.u64 	%rd173, %rd172, 31;
	cvt.u32.u64 	%r4421, %rd173;
	add.s32 	%r4422, %r4419, %r4421;
	max.s32 	%r4423, %r4422, 0;
	st.global.u32 	[%rd53+904], %r4423;
	cvt.s64.s32 	%rd174, %r4211;
	mad.lo.s64 	%rd175, %rd174, 332619981258752, 1073741824;
	shr.u64 	%rd176, %rd175, 31;
	cvt.u32.u64 	%r4424, %rd176;
	add.s32 	%r4425, %r4405, %r4424;
	mul.wide.s32 	%rd177, %r4425, 2147416796;
	add.s64 	%rd178, %rd177, 1073741824;
	shr.u64 	%rd179, %rd178, 31;
	cvt.u32.u64 	%r4426, %rd179;
	add.s32 	%r4427, %r4408, %r4426;
	mul.wide.s32 	%rd180, %r4427, 1467685356;
	add.s64 	%rd181, %rd180, 1073741824;
	shr.u64 	%rd182, %rd181, 31;
	cvt.u32.u64 	%r4428, %rd182;
	ld.global.nc.u32 	%r4429, [%rd49+101256];
	mul.wide.s32 	%rd183, %r4429, 2136391595;
	add.s64 	%rd184, %rd183, 1073741824;
	shr.u64 	%rd185, %rd184, 31;
	cvt.u32.u64 	%r4430, %rd185;
	add.s32 	%r4431, %r4428, %r4430;
	max.s32 	%r4432, %r4431, 0;
	st.global.u32 	[%rd53+101256], %r4432;
	cvt.s64.s32 	%rd186, %r4215;
	mad.lo.s64 	%rd187, %rd186, 332619981258752, 1073741824;
	shr.u64 	%rd188, %rd187, 31;
	cvt.u32.u64 	%r4433, %rd188;
	ld.global.nc.u32 	%r4434, [%rd40+12];
	add.s32 	%r4435, %r4434, %r4433;
	mul.wide.s32 	%rd189, %r4435, 2147416796;
	add.s64 	%rd190, %rd189, 1073741824;
	shr.u64 	%rd191, %rd190, 31;
	cvt.u32.u64 	%r4436, %rd191;
	ld.global.nc.u32 	%r4437, [%rd44+12];
	add.s32 	%r4438, %r4437, %r4436;
	mul.wide.s32 	%rd192, %r4438, 1467685356;
	add.s64 	%rd193, %rd192, 1073741824;
	shr.u64 	%rd194, %rd193, 31;
	cvt.u32.u64 	%r4439, %rd194;
	ld.global.nc.u32 	%r4440, [%rd49+12];
	mul.wide.s32 	%rd195, %r4440, 2136391595;
	add.s64 	%rd196, %rd195, 1073741824;
	shr.u64 	%rd197, %rd196, 31;
	cvt.u32.u64 	%r4441, %rd197;
	add.s32 	%r4442, %r4439, %r4441;
	max.s32 	%r4443, %r4442, 0;
	st.global.u32 	[%rd53+12], %r4443;
	cvt.s64.s32 	%rd198, %r4219;
	mad.lo.s64 	%rd199, %rd198, 332619981258752, 1073741824;
	shr.u64 	%rd200, %rd199, 31;
	cvt.u32.u64 	%r4444, %rd200;
	ld.global.nc.u32 	%r4445, [%rd40+140];
	add.s32 	%r4446, %r4445, %r4444;
	mul.wide.s32 	%rd201, %r4446, 2147416796;
	add.s64 	%rd202, %rd201, 1073741824;
	shr.u64 	%rd203, %rd202, 31;
	cvt.u32.u64 	%r4447, %rd203;
	ld.global.nc.u32 	%r4448, [%rd44+140];
	add.s32 	%r4449, %r4448, %r4447;
	mul.wide.s32 	%rd204, %r4449, 1467685356;
	add.s64 	%rd205, %rd204, 1073741824;
	shr.u64 	%rd206, %rd205, 31;
	cvt.u32.u64 	%r4450, %rd206;
	ld.global.nc.u32 	%r4451, [%rd49+100364];
	mul.wide.s32 	%rd207, %r4451, 2136391595;
	add.s64 	%rd208, %rd207, 1073741824;
	shr.u64 	%rd209, %rd208, 31;
	cvt.u32.u64 	%r4452, %rd209;
	add.s32 	%r4453, %r4450, %r4452;
	max.s32 	%r4454, %r4453, 0;
	st.global.u32 	[%rd53+100364], %r4454;
	cvt.s64.s32 	%rd210, %r4223;
	mad.lo.s64 	%rd211, %rd210, 332619981258752, 1073741824;
	shr.u64 	%rd212, %rd211, 31;
	cvt.u32.u64 	%r4455, %rd212;
	add.s32 	%r4456, %r4434, %r4455;
	mul.wide.s32 	%rd213, %r4456, 2147416796;
	add.s64 	%rd214, %rd213, 1073741824;
	shr.u64 	%rd215, %rd214, 31;
	cvt.u32.u64 	%r4457, %rd215;
	add.s32 	%r4458, %r4437, %r4457;
	mul.wide.s32 	%rd216, %r4458, 1467685356;
	add.s64 	%rd217, %rd216, 1073741824;
	shr.u64 	%rd218, %rd217, 31;
	cvt.u32.u64 	%r4459, %rd218;
	ld.global.nc.u32 	%r4460, [%rd49+908];
	mul.wide.s32 	%rd219, %r4460, 2136391595;
	add.s64 	%rd220, %rd219, 1073741824;
	shr.u64 	%rd221, %rd220, 31;
	cvt.u32.u64 	%r4461, %rd221;
	add.s32 	%r4462, %r4459, %r4461;
	max.s32 	%r4463, %r4462, 0;
	st.global.u32 	[%rd53+908], %r4463;
	cvt.s64.s32 	%rd222, %r4227;
	mad.lo.s64 	%rd223, %rd222, 332619981258752, 1073741824;
	shr.u64 	%rd224, %rd223, 31;
	cvt.u32.u64 	%r4464, %rd224;
	add.s32 	%r4465, %r4445, %r4464;
	mul.wide.s32 	%rd225, %r4465, 2147416796;
	add.s64 	%rd226, %rd225, 1073741824;
	shr.u64 	%rd227, %rd226, 31;
	cvt.u32.u64 	%r4466, %rd227;
	add.s32 	%r4467, %r4448, %r4466;
	mul.wide.s32 	%rd228, %r4467, 1467685356;
	add.s64 	%rd229, %rd228, 1073741824;
	shr.u64 	%rd230, %rd229, 31;
	cvt.u32.u64 	%r4468, %rd230;
	ld.global.nc.u32 	%r4469, [%rd49+101260];
	mul.wide.s32 	%rd231, %r4469, 2136391595;
	add.s64 	%rd232, %rd231, 1073741824;
	shr.u64 	%rd233, %rd232, 31;
	cvt.u32.u64 	%r4470, %rd233;
	add.s32 	%r4471, %r4468, %r4470;
	max.s32 	%r4472, %r4471, 0;
	st.global.u32 	[%rd53+101260], %r4472;
	cvt.s64.s32 	%rd234, %r4231;
	mad.lo.s64 	%rd235, %rd234, 332619981258752, 1073741824;
	shr.u64 	%rd236, %rd235, 31;
	cvt.u32.u64 	%r4473, %rd236;
	ld.global.nc.u32 	%r4474, [%rd40+16];
	add.s32 	%r4475, %r4474, %r4473;
	mul.wide.s32 	%rd237, %r4475, 2147416796;
	add.s64 	%rd238, %rd237, 1073741824;
	shr.u64 	%rd239, %rd238, 31;
	cvt.u32.u64 	%r4476, %rd239;
	ld.global.nc.u32 	%r4477, [%rd44+16];
	add.s32 	%r4478, %r4477, %r4476;
	mul.wide.s32 	%rd240, %r4478, 1467685356;
	add.s64 	%rd241, %rd240, 1073741824;
	shr.u64 	%rd242, %rd241, 31;
	cvt.u32.u64 	%r4479, %rd242;
	ld.global.nc.u32 	%r4480, [%rd49+12544];
	mul.wide.s32 	%rd243, %r4480, 2136391595;
	add.s64 	%rd244, %rd243, 1073741824;
	shr.u64 	%rd245, %rd244, 31;
	cvt.u32.u64 	%r4481, %rd245;
	add.s32 	%r4482, %r4479, %r4481;
	max.s32 	%r4483, %r4482, 0;
	st.global.u32 	[%rd53+12544], %r4483;
	cvt.s64.s32 	%rd246, %r4235;
	mad.lo.s64 	%rd247, %rd246, 332619981258752, 1073741824;
	shr.u64 	%rd248, %rd247, 31;
	cvt.u32.u64 	%r4484, %rd248;
	ld.global.nc.u32 	%r4485, [%rd40+144];
	add.s32 	%r4486, %r4485, %r4484;
	mul.wide.s32 	%rd249, %r4486, 2147416796;
	add.s64 	%rd250, %rd249, 1073741824;
	shr.u64 	%rd251, %rd250, 31;
	cvt.u32.u64 	%r4487, %rd251;
	ld.global.nc.u32 	%r4488, [%rd44+144];
	add.s32 	%r4489, %r4488, %r4487;
	mul.wide.s32 	%rd252, %r4489, 1467685356;
	add.s64 	%rd253, %rd252, 1073741824;
	shr.u64 	%rd254, %rd253, 31;
	cvt.u32.u64 	%r4490, %rd254;
	ld.global.nc.u32 	%r4491, [%rd49+112896];
	mul.wide.s32 	%rd255, %r4491, 2136391595;
	add.s64 	%rd256, %rd255, 1073741824;
	shr.u64 	%rd257, %rd256, 31;
	cvt.u32.u64 	%r4492, %rd257;
	add.s32 	%r4493, %r4490, %r4492;
	max.s32 	%r4494, %r4493, 0;
	st.global.u32 	[%rd53+112896], %r4494;
	cvt.s64.s32 	%rd258, %r4239;
	mad.lo.s64 	%rd259, %rd258, 332619981258752, 1073741824;
	shr.u64 	%rd260, %rd259, 31;
	cvt.u32.u64 	%r4495, %rd260;
	add.s32 	%r4496, %r4474, %r4495;
	mul.wide.s32 	%rd261, %r4496, 2147416796;
	add.s64 	%rd262, %rd261, 1073741824;
	shr.u64 	%rd263, %rd262, 31;
	cvt.u32.u64 	%r4497, %rd263;
	add.s32 	%r4498, %r4477, %r4497;
	mul.wide.s32 	%rd264, %r4498, 1467685356;
	add.s64 	%rd265, %rd264, 1073741824;
	shr.u64 	%rd266, %rd265, 31;
	cvt.u32.u64 	%r4499, %rd266;
	ld.global.nc.u32 	%r4500, [%rd49+13440];
	mul.wide.s32 	%rd267, %r4500, 2136391595;
	add.s64 	%rd268, %rd267, 1073741824;
	shr.u64 	%rd269, %rd268, 31;
	cvt.u32.u64 	%r4501, %rd269;
	add.s32 	%r4502, %r4499, %r4501;
	max.s32 	%r4503, %r4502, 0;
	st.global.u32 	[%rd53+13440], %r4503;
	cvt.s64.s32 	%rd270, %r4243;
	mad.lo.s64 	%rd271, %rd270, 332619981258752, 1073741824;
	shr.u64 	%rd272, %rd271, 31;
	cvt.u32.u64 	%r4504, %rd272;
	add.s32 	%r4505, %r4485, %r4504;
	mul.wide.s32 	%rd273, %r4505, 2147416796;
	add.s64 	%rd274, %rd273, 1073741824;
	shr.u64 	%rd275, %rd274, 31;
	cvt.u32.u64 	%r4506, %rd275;
	add.s32 	%r4507, %r4488, %r4506;
	mul.wide.s32 	%rd276, %r4507, 1467685356;
	add.s64 	%rd277, %rd276, 1073741824;
	shr.u64 	%rd278, %rd277, 31;
	cvt.u32.u64 	%r4508, %rd278;
	ld.global.nc.u32 	%r4509, [%rd49+113792];
	mul.wide.s32 	%rd279, %r4509, 2136391595;
	add.s64 	%rd280, %rd279, 1073741824;
	shr.u64 	%rd281, %rd280, 31;
	cvt.u32.u64 	%r4510, %rd281;
	add.s32 	%r4511, %r4508, %r4510;
	max.s32 	%r4512, %r4511, 0;
	st.global.u32 	[%rd53+113792], %r4512;
	cvt.s64.s32 	%rd282, %r4247;
	mad.lo.s64 	%rd283, %rd282, 332619981258752, 1073741824;
	shr.u64 	%rd284, %rd283, 31;
	cvt.u32.u64 	%r4513, %rd284;
	ld.global.nc.u32 	%r4514, [%rd40+20];
	add.s32 	%r4515, %r4514, %r4513;
	mul.wide.s32 	%rd285, %r4515, 2147416796;
	add.s64 	%rd286, %rd285, 1073741824;
	shr.u64 	%rd287, %rd286, 31;
	cvt.u32.u64 	%r4516, %rd287;
	ld.global.nc.u32 	%r4517, [%rd44+20];
	add.s32 	%r4518, %r4517, %r4516;
	mul.wide.s32 	%rd288, %r4518, 1467685356;
	add.s64 	%rd289, %rd288, 1073741824;
	shr.u64 	%rd290, %rd289, 31;
	cvt.u32.u64 	%r4519, %rd290;
	ld.global.nc.u32 	%r4520, [%rd49+12548];
	mul.wide.s32 	%rd291, %r4520, 2136391595;
	add.s64 	%rd292, %rd291, 1073741824;
	shr.u64 	%rd293, %rd292, 31;
	cvt.u32.u64 	%r4521, %rd293;
	add.s32 	%r4522, %r4519, %r4521;
	max.s32 	%r4523, %r4522, 0;
	st.global.u32 	[%rd53+12548], %r4523;
	cvt.s64.s32 	%rd294, %r4251;
	mad.lo.s64 	%rd295, %rd294, 332619981258752, 1073741824;
	shr.u64 	%rd296, %rd295, 31;
	cvt.u32.u64 	%r4524, %rd296;
	ld.global.nc.u32 	%r4525, [%rd40+148];
	add.s32 	%r4526, %r4525, %r4524;
	mul.wide.s32 	%rd297, %r4526, 2147416796;
	add.s64 	%rd298, %rd297, 1073741824;
	shr.u64 	%rd299, %rd298, 31;
	cvt.u32.u64 	%r4527, %rd299;
	ld.global.nc.u32 	%r4528, [%rd44+148];
	add.s32 	%r4529, %r4528, %r4527;
	mul.wide.s32 	%rd300, %r4529, 1467685356;
	add.s64 	%rd301, %rd300, 1073741824;
	shr.u64 	%rd302, %rd301, 31;
	cvt.u32.u64 	%r4530, %rd302;
	ld.global.nc.u32 	%r4531, [%rd49+112900];
	mul.wide.s32 	%rd303, %r4531, 2136391595;
	add.s64 	%rd304, %rd303, 1073741824;
	shr.u64 	%rd305, %rd304, 31;
	cvt.u32.u64 	%r4532, %rd305;
	add.s32 	%r4533, %r4530, %r4532;
	max.s32 	%r4534, %r4533, 0;
	st.global.u32 	[%rd53+112900], %r4534;
	cvt.s64.s32 	%rd306, %r4255;
	mad.lo.s64 	%rd307, %rd306, 332619981258752, 1073741824;
	shr.u64 	%rd308, %rd307, 31;
	cvt.u32.u64 	%r4535, %rd308;
	add.s32 	%r4536, %r4514, %r4535;
	mul.wide.s32 	%rd309, %r4536, 2147416796;
	add.s64 	%rd310, %rd309, 1073741824;
	shr.u64 	%rd311, %rd310, 31;
	cvt.u32.u64 	%r4537, %rd311;
	add.s32 	%r4538, %r4517, %r4537;
	mul.wide.s32 	%rd312, %r4538, 1467685356;
	add.s64 	%rd313, %rd312, 1073741824;
	shr.u64 	%rd314, %rd313, 31;
	cvt.u32.u64 	%r4539, %rd314;
	ld.global.nc.u32 	%r4540, [%rd49+13444];
	mul.wide.s32 	%rd315, %r4540, 2136391595;
	add.s64 	%rd316, %rd315, 1073741824;
	shr.u64 	%rd317, %rd316, 31;
	cvt.u32.u64 	%r4541, %rd317;
	add.s32 	%r4542, %r4539, %r4541;
	max.s32 	%r4543, %r4542, 0;
	st.global.u32 	[%rd53+13444], %r4543;
	cvt.s64.s32 	%rd318, %r4259;
	mad.lo.s64 	%rd319, %rd318, 332619981258752, 1073741824;
	shr.u64 	%rd320, %rd319, 31;
	cvt.u32.u64 	%r4544, %rd320;
	add.s32 	%r4545, %r4525, %r4544;
	mul.wide.s32 	%rd321, %r4545, 2147416796;
	add.s64 	%rd322, %rd321, 1073741824;
	shr.u64 	%rd323, %rd322, 31;
	cvt.u32.u64 	%r4546, %rd323;
	add.s32 	%r4547, %r4528, %r4546;
	mul.wide.s32 	%rd324, %r4547, 1467685356;
	add.s64 	%rd325, %rd324, 1073741824;
	shr.u64 	%rd326, %rd325, 31;
	cvt.u32.u64 	%r4548, %rd326;
	ld.global.nc.u32 	%r4549, [%rd49+113796];
	mul.wide.s32 	%rd327, %r4549, 2136391595;
	add.s64 	%rd328, %rd327, 1073741824;
	shr.u64 	%rd329, %rd328, 31;
	cvt.u32.u64 	%r4550, %rd329;
	add.s32 	%r4551, %r4548, %r4550;
	max.s32 	%r4552, %r4551, 0;
	st.global.u32 	[%rd53+113796], %r4552;
	cvt.s64.s32 	%rd330, %r4263;
	mad.lo.s64 	%rd331, %rd330, 332619981258752, 1073741824;
	shr.u64 	%rd332, %rd331, 31;
	cvt.u32.u64 	%r4553, %rd332;
	ld.global.nc.u32 	%r4554, [%rd40+24];
	add.s32 	%r4555, %r4554, %r4553;
	mul.wide.s32 	%rd333, %r4555, 2147416796;
	add.s64 	%rd334, %rd333, 1073741824;
	shr.u64 	%rd335, %rd334, 31;
	cvt.u32.u64 	%r4556, %rd335;
	ld.global.nc.u32 	%r4557, [%rd44+24];
	add.s32 	%r4558, %r4557, %r4556;
	mul.wide.s32 	%rd336, %r4558, 1467685356;
	add.s64 	%rd337, %rd336, 1073741824;
	shr.u64 	%rd338, %rd337, 31;
	cvt.u32.u64 	%r4559, %rd338;
	ld.global.nc.u32 	%r4560, [%rd49+12552];
	mul.wide.s32 	%rd339, %r4560, 2136391595;
	add.s64 	%rd340, %rd339, 1073741824;
	shr.u64 	%rd341, %rd340, 31;
	cvt.u32.u64 	%r4561, %rd341;
	add.s32 	%r4562, %r4559, %r4561;
	max.s32 	%r4563, %r4562, 0;
	st.global.u32 	[%rd53+12552], %r4563;
	cvt.s64.s32 	%rd342, %r4267;
	mad.lo.s64 	%rd343, %rd342, 332619981258752, 1073741824;
	shr.u64 	%rd344, %rd343, 31;
	cvt.u32.u64 	%r4564, %rd344;
	ld.global.nc.u32 	%r4565, [%rd40+152];
	add.s32 	%r4566, %r4565, %r4564;
	mul.wide.s32 	%rd345, %r4566, 2147416796;
	add.s64 	%rd346, %rd345, 1073741824;
	shr.u64 	%rd347, %rd346, 31;
	cvt.u32.u64 	%r4567, %rd347;
	ld.global.nc.u32 	%r4568, [%rd44+152];
	add.s32 	%r4569, %r4568, %r4567;
	mul.wide.s32 	%rd348, %r4569, 1467685356;
	add.s64 	%rd349, %rd348, 1073741824;
	shr.u64 	%rd350, %rd349, 31;
	cvt.u32.u64 	%r4570, %rd350;
	ld.global.nc.u32 	%r4571, [%rd49+112904];
	mul.wide.s32 	%rd351, %r4571, 2136391595;
	add.s64 	%rd352, %rd351, 1073741824;
	shr.u64 	%rd353, %rd352, 31;
	cvt.u32.u64 	%r4572, %rd353;
	add.s32 	%r4573, %r4570, %r4572;
	max.s32 	%r4574, %r4573, 0;
	st.global.u32 	[%rd53+112904], %r4574;
	cvt.s64.s32 	%rd354, %r4271;
	mad.lo.s64 	%rd355, %rd354, 332619981258752, 1073741824;
	shr.u64 	%rd356, %rd355, 31;
	cvt.u32.u64 	%r4575, %rd356;
	add.s32 	%r4576, %r4554, %r4575;
	mul.wide.s32 	%rd357, %r4576, 2147416796;
	add.s64 	%rd358, %rd357, 1073741824;
	shr.u64 	%rd359, %rd358, 31;
	cvt.u32.u64 	%r4577, %rd359;
	add.s32 	%r4578, %r4557, %r4577;
	mul.wide.s32 	%rd360, %r4578, 1467685356;
	add.s64 	%rd361, %rd360, 1073741824;
	shr.u64 	%rd362, %rd361, 31;
	cvt.u32.u64 	%r4579, %rd362;
	ld.global.nc.u32 	%r4580, [%rd49+13448];
	mul.wide.s32 	%rd363, %r4580, 2136391595;
	add.s64 	%rd364, %rd363, 1073741824;
	shr.u64 	%rd365, %rd364, 31;
	cvt.u32.u64 	%r4581, %rd365;
	add.s32 	%r4582, %r4579, %r4581;
	max.s32 	%r4583, %r4582, 0;
	st.global.u32 	[%rd53+13448], %r4583;
	cvt.s64.s32 	%rd366, %r4275;
	mad.lo.s64 	%rd367, %rd366, 332619981258752, 1073741824;
	shr.u64 	%rd368, %rd367, 31;
	cvt.u32.u64 	%r4584, %rd368;
	add.s32 	%r4585, %r4565, %r4584;
	mul.wide.s32 	%rd369, %r4585, 2147416796;
	add.s64 	%rd370, %rd369, 1073741824;
	shr.u64 	%rd371, %rd370, 31;
	cvt.u32.u64 	%r4586, %rd371;
	add.s32 	%r4587, %r4568, %r4586;
	mul.wide.s32 	%rd372, %r4587, 1467685356;
	add.s64 	%rd373, %rd372, 1073741824;
	shr.u64 	%rd374, %rd373, 31;
	cvt.u32.u64 	%r4588, %rd374;
	ld.global.nc.u32 	%r4589, [%rd49+113800];
	mul.wide.s32 	%rd375, %r4589, 2136391595;
	add.s64 	%rd376, %rd375, 1073741824;
	shr.u64 	%rd377, %rd376, 31;
	cvt.u32.u64 	%r4590, %rd377;
	add.s32 	%r4591, %r4588, %r4590;
	max.s32 	%r4592, %r4591, 0;
	st.global.u32 	[%rd53+113800], %r4592;
	cvt.s64.s32 	%rd378, %r4279;
	mad.lo.s64 	%rd379, %rd378, 332619981258752, 1073741824;
	shr.u64 	%rd380, %rd379, 31;
	cvt.u32.u64 	%r4593, %rd380;
	ld.global.nc.u32 	%r4594, [%rd40+28];
	add.s32 	%r4595, %r4594, %r4593;
	mul.wide.s32 	%rd381, %r4595, 2147416796;
	add.s64 	%rd382, %rd381, 1073741824;
	shr.u64 	%rd383, %rd382, 31;
	cvt.u32.u64 	%r4596, %rd383;
	ld.global.nc.u32 	%r4597, [%rd44+28];
	add.s32 	%r4598, %r4597, %r4596;
	mul.wide.s32 	%rd384, %r4598, 1467685356;
	add.s64 	%rd385, %rd384, 1073741824;
	shr.u64 	%rd386, %rd385, 31;
	cvt.u32.u64 	%r4599, %rd386;
	ld.global.nc.u32 	%r4600, [%rd49+12556];
	mul.wide.s32 	%rd387, %r4600, 2136391595;
	add.s64 	%rd388, %rd387, 1073741824;
	shr.u64 	%rd389, %rd388, 31;
	cvt.u32.u64 	%r4601, %rd389;
	add.s32 	%r4602, %r4599, %r4601;
	max.s32 	%r4603, %r4602, 0;
	st.global.u32 	[%rd53+12556], %r4603;
	cvt.s64.s32 	%rd390, %r4283;
	mad.lo.s64 	%rd391, %rd390, 332619981258752, 1073741824;
	shr.u64 	%rd392, %rd391, 31;
	cvt.u32.u64 	%r4604, %rd392;
	ld.global.nc.u32 	%r4605, [%rd40+156];
	add.s32 	%r4606, %r4605, %r4604;
	mul.wide.s32 	%rd393, %r4606, 2147416796;
	add.s64 	%rd394, %rd393, 1073741824;
	shr.u64 	%rd395, %rd394, 31;
	cvt.u32.u64 	%r4607, %rd395;
	ld.global.nc.u32 	%r4608, [%rd44+156];
	add.s32 	%r4609, %r4608, %r4607;
	mul.wide.s32 	%rd396, %r4609, 1467685356;
	add.s64 	%rd397, %rd396, 1073741824;
	shr.u64 	%rd398, %rd397, 31;
	cvt.u32.u64 	%r4610, %rd398;
	ld.global.nc.u32 	%r4611, [%rd49+112908];
	mul.wide.s32 	%rd399, %r4611, 2136391595;
	add.s64 	%rd400, %rd399, 1073741824;
	shr.u64 	%rd401, %rd400, 31;
	cvt.u32.u64 	%r4612, %rd401;
	add.s32 	%r4613, %r4610, %r4612;
	max.s32 	%r4614, %r4613, 0;
	st.global.u32 	[%rd53+112908], %r4614;
	cvt.s64.s32 	%rd402, %r4287;
	mad.lo.s64 	%rd403, %rd402, 332619981258752, 1073741824;
	shr.u64 	%rd404, %rd403, 31;
	cvt.u32.u64 	%r4615, %rd404;
	add.s32 	%r4616, %r4594, %r4615;
	mul.wide.s32 	%rd405, %r4616, 2147416796;
	add.s64 	%rd406, %rd405, 1073741824;
	shr.u64 	%rd407, %rd406, 31;
	cvt.u32.u64 	%r4617, %rd407;
	add.s32 	%r4618, %r4597, %r4617;
	mul.wide.s32 	%rd408, %r4618, 1467685356;
	add.s64 	%rd409, %rd408, 1073741824;
	shr.u64 	%rd410, %rd409, 31;
	cvt.u32.u64 	%r4619, %rd410;
	ld.global.nc.u32 	%r4620, [%rd49+13452];
	mul.wide.s32 	%rd411, %r4620, 2136391595;
	add.s64 	%rd412, %rd411, 1073741824;
	shr.u64 	%rd413, %rd412, 31;
	cvt.u32.u64 	%r4621, %rd413;
	add.s32 	%r4622, %r4619, %r4621;
	max.s32 	%r4623, %r4622, 0;
	st.global.u32 	[%rd53+13452], %r4623;
	cvt.s64.s32 	%rd414, %r4291;
	mad.lo.s64 	%rd415, %rd414, 332619981258752, 1073741824;
	shr.u64 	%rd416, %rd415, 31;
	cvt.u32.u64 	%r4624, %rd416;
	add.s32 	%r4625, %r4605, %r4624;
	mul.wide.s32 	%rd417, %r4625, 2147416796;
	add.s64 	%rd418, %rd417, 1073741824;
	shr.u64 	%rd419, %rd418, 31;
	cvt.u32.u64 	%r4626, %rd419;
	add.s32 	%r4627, %r4608, %r4626;
	mul.wide.s32 	%rd420, %r4627, 1467685356;
	add.s64 	%rd421, %rd420, 1073741824;
	shr.u64 	%rd422, %rd421, 31;
	cvt.u32.u64 	%r4628, %rd422;
	ld.global.nc.u32 	%r4629, [%rd49+113804];
	mul.wide.s32 	%rd423, %r4629, 2136391595;
	add.s64 	%rd424, %rd423, 1073741824;
	shr.u64 	%rd425, %rd424, 31;
	cvt.u32.u64 	%r4630, %rd425;
	add.s32 	%r4631, %r4628, %r4630;
	max.s32 	%r4632, %r4631, 0;
	st.global.u32 	[%rd53+113804], %r4632;
	ret;

}
	// .globl	fused_nn_conv2d_cast_fixed_point_multiply_add_cast_fixed_point_multiply_add_cast_16086763325481941859__2_kernel0
.visible .entry fused_nn_conv2d_cast_fixed_point_multiply_add_cast_fixed_point_multiply_add_cast_16086763325481941859__2_kernel0(
	.param .u64 .ptr .align 1 fused_nn_conv2d_cast_fixed_point_multiply_add_cast_fixed_point_multiply_add_cast_16086763325481941859__2_kernel0_param_0,
	.param .u64 .ptr .align 1 fused_nn_conv2d_cast_fixed_point_multiply_add_cast_fixed_point_multiply_add_cast_16086763325481941859__2_kernel0_param_1,
	.param .u64 .ptr .align 1 fused_nn_conv2d_cast_fixed_point_multiply_add_cast_fixed_point_multiply_add_cast_16086763325481941859__2_kernel0_param_2,
	.param .u64 .ptr .align 1 fused_nn_conv2d_cast_fixed_point_multiply_add_cast_fixed_point_multiply_add_cast_16086763325481941859__2_kernel0_param_3,
	.param .u64 .ptr .align 1 fused_nn_conv2d_cast_fixed_point_multiply_add_cast_fixed_point_multiply_add_cast_16086763325481941859__2_kernel0_param_4
)
{
	.reg .pred 	%p<37>;
	.reg .b32 	%r<2375>;
	.reg .b64 	%rd<219>;
	// demoted variable
	.shared .align 4 .b8 _ZZ112fused_nn_conv2d_cast_fixed_point_multiply_add_cast_fixed_point_multiply_add_cast_16086763325481941859__2_kernel0E18placeholder_shared[8192];
	// demoted variable
	.shared .align 4 .b8 _ZZ112fused_nn_conv2d_cast_fixed_point_multiply_add_cast_fixed_point_multiply_add_cast_16086763325481941859__2_kernel0E15pad_data_shared[3584];
	ld.param.u64 	%rd6, [fused_nn_conv2d_cast_fixed_point_multiply_add_cast_fixed_point_multiply_add_cast_16086763325481941859__2_kernel0_param_0];
	ld.param.u64 	%rd7, [fused_nn_conv2d_cast_fixed_point_multiply_add_cast_fixed_point_multiply_add_cast_16086763325481941859__2_kernel0_param_1];
	ld.param.u64 	%rd3, [fused_nn_conv2d_cast_fixed_point_multiply_add_cast_fixed_point_multiply_add_cast_16086763325481941859__2_kernel0_param_2];
	ld.param.u64 	%rd4, [fused_nn_conv2d_cast_fixed_point_multiply_add_cast_fixed_point_multiply_add_cast_16086763325481941859__2_kernel0_param_3];
	ld.param.u64 	%rd5, [fused_nn_conv2d_cast_fixed_point_multiply_add_cast_fixed_point_multiply_add_cast_16086763325481941859__2_kernel0_param_4];
	cvta.to.global.u64 	%rd1, %rd6;
	cvta.to.global.u64 	%rd2, %rd7;
	mov.u32 	%r66, %tid.y;
	mov.u32 	%r67, %tid.x;
	shr.u32 	%r68, %r67, 2;
	mad.lo.s32 	%r2, %r66, 7, %r68;
	mad.lo.s32 	%r69, %r66, 28, %r67;
	mov.u32 	%r4, %ctaid.y;
	shl.b32 	%r70, %r4, 16;
	shl.b32 	%r5, %r67, 2;
	and.b32  	%r71, %r5, 12;
	or.b32  	%r6, %r71, %r70;
	mul.lo.s32 	%r7, %r66, 112;
	add.s32 	%r72, %r5, %r7;
	setp.lt.u32 	%p6, %r2, 256;
	setp.lt.u32 	%p7, %r69, 1024;
	and.pred  	%p8, %p6, %p7;
	setp.lt.u32 	%p9, %r66, 37;
	and.pred  	%p1, %p8, %p9;
	mov.u32 	%r73, _ZZ112fused_nn_conv2d_cast_fixed_point_multiply_add_cast_fixed_point_multiply_add_cast_16086763325481941859__2_kernel0E18placeholder_shared;
	add.s32 	%r8, %r73, %r72;
	not.pred 	%p10, %p1;
	@%p10 bra 	$L__BB14_2;
	shl.b32 	%r74, %r2, 8;
	and.b32  	%r75, %r74, 61440;
	shl.b32 	%r76, %r2, 4;
	and.b32  	%r77, %r76, 240;
	add.s32 	%r78, %r6, %r75;
	add.s32 	%r79, %r78, %r77;
	cvt.u64.u32 	%rd8, %r79;
	add.s64 	%rd9, %rd1, %rd8;
	ld.global.nc.u32 	%r80, [%rd9];
	st.shared.u32 	[%r8], %r80;
$L__BB14_2:
	setp.lt.u32 	%p11, %r2, 200;
	setp.lt.u32 	%p12, %r69, 800;
	and.pred  	%p13, %p11, %p12;
	setp.lt.u32 	%p14, %r66, 29;
	and.pred  	%p2, %p13, %p14;
	not.pred 	%p15, %p2;
	@%p15 bra 	$L__BB14_4;
	shl.b32 	%r81, %r2, 8;
	add.s32 	%r82, %r81, 14336;
	and.b32  	%r83, %r82, 61440;
	shl.b32 	%r84, %r2, 4;
	and.b32  	%r85, %r84, 240;
	xor.b32  	%r86, %r85, 128;
	add.s32 	%r87, %r6, %r83;
	add.s32 	%r88, %r87, %r86;
	cvt.u64.u32 	%rd10, %r88;
	add.s64 	%rd11, %rd1, %rd10;
	ld.global.nc.u32 	%r89, [%rd11];
	st.shared.u32 	[%r8+896], %r89;
$L__BB14_4:
	setp.lt.u32 	%p16, %r2, 144;
	setp.lt.u32 	%p17, %r69, 576;
	and.pred  	%p18, %p16, %p17;
	setp.lt.u32 	%p19, %r66, 21;
	and.pred  	%p3, %p18, %p19;
	not.pred 	%p20, %p3;
	@%p20 bra 	$L__BB14_6;
	shl.b32 	%r90, %r2, 8;
	add.s32 	%r91, %r90, 28672;
	and.b32  	%r92, %r91, 61440;
	shl.b32 	%r93, %r2, 4;
	and.b32  	%r94, %r93, 240;
	add.s32 	%r95, %r6, %r92;
	add.s32 	%r96, %r95, %r94;
	cvt.u64.u32 	%rd12, %r96;
	add.s64 	%rd13, %rd1, %rd12;
	ld.global.nc.u32 	%r97, [%rd13];
	st.shared.u32 	[%r8+1792], %r97;
$L__BB14_6:
	setp.lt.u32 	%p21, %r2, 88;
	setp.lt.u32 	%p22, %r69, 352;
	and.pred  	%p23, %p21, %p22;
	setp.lt.u32 	%p24, %r66, 13;
	and.pred  	%p4, %p23, %p24;
	not.pred 	%p25, %p4;
	@%p25 bra 	$L__BB14_8;
	shl.b32 	%r98, %r2, 8;
	add.s32 	%r99, %r98, 43008;
	and.b32  	%r100, %r99, 61440;
	shl.b32 	%r101, %r2, 4;
	and.b32  	%r102, %r101, 240;
	xor.b32  	%r103, %r102, 128;
	add.s32 	%r104, %r6, %r100;
	add.s32 	%r105, %r104, %r103;
	cvt.u64.u32 	%rd14, %r105;
	add.s64 	%rd15, %rd1, %rd14;
	ld.global.nc.u32 	%r106, [%rd15];
	st.shared.u32 	[%r8+2688], %r106;
$L__BB14_8:
	setp.lt.u32 	%p26, %r2, 32;
	setp.lt.u32 	%p27, %r69, 128;
	and.pred  	%p28, %p26, %p27;
	setp.lt.u32 	%p29, %r66, 5;
	and.pred  	%p5, %p28, %p29;
	not.pred 	%p30, %p5;
	@%p30 bra 	$L__BB14_10;
	shl.b32 	%r107, %r2, 8;
	add.s32 	%r108, %r107, 57344;
	and.b32  	%r109, %r108, 61440;
	shl.b32 	%r110, %r2, 4;
	and.b32  	%r111, %r110, 240;
	add.s32 	%r112, %r6, %r109;
	add.s32 	%r113, %r112, %r111;
	cvt.u64.u32 	%rd16, %r113;
	add.s64 	%rd17, %rd1, %rd16;
	ld.global.nc.u32 	%r114, [%rd17];
	st.shared.u32 	[%r8+3584], %r114;
$L__BB14_10:
	mov.u32 	%r9, %ctaid.z;
	mov.u32 	%r116, %ctaid.x;
	mul.lo.s32 	%r10, %r116, 112;
	mad.lo.s32 	%r11, %r9, 401408, %r10;
	shl.b32 	%r12, %r66, 8;
	mov.u32 	%r117, _ZZ112fused_nn_conv2d_cast_fixed_point_multiply_add_cast_fixed_point_multiply_add_cast_16086763325481941859__2_kernel0E15pad_data_shared;
	add.s32 	%r13, %r117, %r5;
	shr.u32 	%r118, %r66, 4;
	mul.lo.s32 	%r14, %r118, 200704;
	and.b32  	%r119, %r66, 15;
	mul.lo.s32 	%r15, %r119, 784;
	add.s32 	%r16, %r14, %r15;
	add.s32 	%r17, %r13, %r7;
	add.s32 	%r120, %r66, 8;
	shr.u32 	%r121, %r120, 4;
	mul.lo.s32 	%r18, %r121, 200704;
	and.b32  	%r122, %r120, 15;
	mul.lo.s32 	%r19, %r122, 784;
	add.s32 	%r123, %r66, 16;
	shr.u32 	%r124, %r123, 4;
	mul.lo.s32 	%r20, %r124, 200704;
	add.s32 	%r21, %r20, %r15;
	add.s32 	%r125, %r66, 24;
	shr.u32 	%r126, %r125, 4;
	mul.lo.s32 	%r22, %r126, 200704;
	add.s32 	%r23, %r22, %r19;
	shl.b32 	%r127, %r2, 8;
	and.b32  	%r128, %r127, 61440;
	shl.b32 	%r129, %r2, 4;
	and.b32  	%r130, %r129, 240;
	or.b32  	%r24, %r128, %r130;
	add.s32 	%r131, %r127, 14336;
	and.b32  	%r132, %r131, 61440;
	xor.b32  	%r133, %r130, 128;
	or.b32  	%r25, %r132, %r133;
	add.s32 	%r134, %r127, 28672;
	and.b32  	%r135, %r134, 61440;
	or.b32  	%r26, %r135, %r130;
	add.s32 	%r136, %r127, 43008;
	and.b32  	%r137, %r136, 61440;
	or.b32  	%r27, %r137, %r133;
	add.s32 	%r138, %r127, 57344;
	and.b32  	%r139, %r138, 61440;
	or.b32  	%r28, %r139, %r130;
	mov.b32 	%r2358, 0;
	cvt.u64.u32 	%rd26, %r24;
	cvt.u64.u32 	%rd30, %r25;
	cvt.u64.u32 	%rd34, %r26;
	cvt.u64.u32 	%rd38, %r27;
	cvt.u64.u32 	%rd42, %r28;
	mov.u32 	%r2359, %r2358;
	mov.u32 	%r2360, %r2358;
	mov.u32 	%r2361, %r2358;
	mov.u32 	%r2362, %r2358;
	mov.u32 	%r2363, %r2358;
	mov.u32 	%r2364, %r2358;
	mov.u32 	%r2365, %r2358;
	mov.u32 	%r2366, %r2358;
	mov.u32 	%r2367, %r2358;
	mov.u32 	%r2368, %r2358;
	mov.u32 	%r2369, %r2358;
	mov.u32 	%r2370, %r2358;
	mov.u32 	%r2371, %r2358;
	mov.u32 	%r2372, %r2358;
	mov.u32 	%r2373, %r2358;
	mov.u32 	%r2374, %r2358;
$L__BB14_11:
	bar.sync 	0;
	add.s32 	%r140, %r11, %r5;
	mad.lo.s32 	%r141, %r2374, 12544, %r140;
	add.s32 	%r142, %r141, %r16;
	cvt.u64.u32 	%rd18, %r142;
	add.s64 	%rd19, %rd2, %rd18;
	ld.global.nc.u32 	%r143, [%rd19];
	st.shared.u32 	[%r17], %r143;
	add.s32 	%r144, %r18, %r19;
	add.s32 	%r145, %r141, %r144;
	cvt.u64.u32 	%rd20, %r145;
	add.s64 	%rd21, %rd2, %rd20;
	ld.global.nc.u32 	%r146, [%rd21];
	st.shared.u32 	[%r17+896], %r146;
	add.s32 	%r147, %r141, %r21;
	cvt.u64.u32 	%rd22, %r147;
	add.s64 	%rd23, %rd2, %rd22;
	ld.global.nc.u32 	%r148, [%rd23];
	st.shared.u32 	[%r17+1792], %r148;
	add.s32 	%r149, %r141, %r23;
	cvt.u64.u32 	%rd24, %r149;
	add.s64 	%rd25, %rd2, %rd24;
	ld.global.nc.u32 	%r150, [%rd25];
	st.shared.u32 	[%r17+2688], %r150;
	shl.b32 	%r46, %r2374, 8;
	and.b32  	%r47, %r2374, 1;
	shl.b32 	%r151, %r2374, 12;
	not.b32 	%r152, %r151;
	and.b32  	%r153, %r152, 4096;
	add.s32 	%r48, %r8, %r153;
	@%p10 bra 	$L__BB14_13;
	add.s32 	%r154, %r6, %r46;
	cvt.u64.u32 	%rd27, %r154;
	add.s64 	%rd28, %rd27, %rd26;
	add.s64 	%rd29, %rd1, %rd28;
	ld.global.nc.u32 	%r155, [%rd29+256];
	st.shared.u32 	[%r48], %r155;
$L__BB14_13:
	@%p15 bra 	$L__BB14_15;
	add.s32 	%r156, %r6, %r46;
	cvt.u64.u32 	%rd31, %r156;
	add.s64 	%rd32, %rd31, %rd30;
	add.s64 	%rd33, %rd1, %rd32;
	ld.global.nc.u32 	%r157, [%rd33+256];
	st.shared.u32 	[%r48+896], %r157;
$L__BB14_15:
	@%p20 bra 	$L__BB14_17;
	add.s32 	%r158, %r6, %r46;
	cvt.u64.u32 	%rd35, %r158;
	add.s64 	%rd36, %rd35, %rd34;
	add.s64 	%rd37, %rd1, %rd36;
	ld.global.nc.u32 	%r159, [%rd37+256];
	st.shared.u32 	[%r48+1792], %r159;
$L__BB14_17:
	@%p25 bra 	$L__BB14_19;
	add.s32 	%r160, %r6, %r46;
	cvt.u64.u32 	%rd39, %r160;
	add.s64 	%rd40, %rd39, %rd38;
	add.s64 	%rd41, %rd1, %rd40;
	ld.global.nc.u32 	%r161, [%rd41+256];
	st.shared.u32 	[%r48+2688], %r161;
$L__BB14_19:
	@%p30 bra 	$L__BB14_21;
	add.s32 	%r162, %r6, %r46;
	cvt.u64.u32 	%rd43, %r162;
	add.s64 	%rd44, %rd43, %rd42;
	add.s64 	%rd45, %rd1, %rd44;
	ld.global.nc.u32 	%r163, [%rd45+256];
	st.shared.u32 	[%r48+3584], %r163;
$L__BB14_21:
	bar.sync 	0;
	shl.b32 	%r1188, %r47, 12;
	add.s32 	%r1189, %r1188, %r12;
	ld.shared.u32 	%r165, [%r13];
	mov.u32 	%r1190, _ZZ112fused_nn_conv2d_cast_fixed_point_multiply_add_cast_fixed_point_multiply_add_cast_16086763325481941859__2_kernel0E18placeholder_shared;
	add.s32 	%r1191, %r1190, %r1189;
	ld.shared.u32 	%r166, [%r1191];
	// begin inline asm
	dp4a.s32.s32 %r164, %r165, %r166, %r2373;
	// end inline asm
	ld.shared.u32 	%r169, [%r13];
	ld.shared.u32 	%r170, [%r1191+2048];
	// begin inline asm
	dp4a.s32.s32 %r168, %r169, %r170, %r2365;
	// end inline asm
	ld.shared.u32 	%r173, [%r13];
	ld.shared.u32 	%r174, [%r1191+4];
	// begin inline asm
	dp4a.s32.s32 %r172, %r173, %r174, %r2372;
	// end inline asm
	ld.shared.u32 	%r177, [%r13];
	ld.shared.u32 	%r178, [%r1191+2052];
	// begin inline asm
	dp4a.s32.s32 %r176, %r177, %r178, %r2364;
	// end inline asm
	ld.shared.u32 	%r181, [%r13];
	ld.shared.u32 	%r182, [%r1191+8];
	// begin inline asm
	dp4a.s32.s32 %r180, %r181, %r182, %r2371;
	// end inline asm
	ld.shared.u32 	%r185, [%r13];
	ld.shared.u32 	%r186, [%r1191+2056];
	// begin inline asm
	dp4a.s32.s32 %r184, %r185, %r186, %r2363;
	// end inline asm
	ld.shared.u32 	%r189, [%r13];
	ld.shared.u32 	%r190, [%r1191+12];
	// begin inline asm
	dp4a.s32.s32 %r188, %r189, %r190, %r2370;
	// end inline asm
	ld.shared.u32 	%r193, [%r13];
	ld.shared.u32 	%r194, [%r1191+2060];
	// begin inline asm
	dp4a.s32.s32 %r192, %r193, %r194, %r2362;
	// end inline asm
	ld.shared.u32 	%r197, [%r13+1792];
	ld.shared.u32 	%r198, [%r1191];
	// begin inline asm
	dp4a.s32.s32 %r196, %r197, %r198, %r2369;
	// end inline asm
	ld.shared.u32 	%r201, [%r13+1792];
	ld.shared.u32 	%r202, [%r1191+2048];
	// begin inline asm
	dp4a.s32.s32 %r200, %r201, %r202, %r2361;
	// end inline asm
	ld.shared.u32 	%r205, [%r13+1792];
	ld.shared.u32 	%r206, [%r1191+4];
	// begin inline asm
	dp4a.s32.s32 %r204, %r205, %r206, %r2368;
	// end inline asm
	ld.shared.u32 	%r209, [%r13+1792];
	ld.shared.u32 	%r210, [%r1191+2052];
	// begin inline asm
	dp4a.s32.s32 %r208, %r209, %r210, %r2360;
	// end inline asm
	ld.shared.u32 	%r213, [%r13+1792];
	ld.shared.u32 	%r214, [%r1191+8];
	// begin inline asm
	dp4a.s32.s32 %r212, %r213, %r214, %r2367;
	// end inline asm
	ld.shared.u32 	%r217, [%r13+1792];
	ld.shared.u32 	%r218, [%r1191+2056];
	// begin inline asm
	dp4a.s32.s32 %r216, %r217, %r218, %r2359;
	// end inline asm
	ld.shared.u32 	%r221, [%r13+1792];
	ld.shared.u32 	%r222, [%r1191+12];
	// begin inline asm
	dp4a.s32.s32 %r220, %r221, %r222, %r2366;
	// end inline asm
	ld.shared.u32 	%r225, [%r13+1792];
	ld.shared.u32 	%r226, [%r1191+2060];
	// begin inline asm
	dp4a.s32.s32 %r224, %r225, %r226, %r2358;
	// end inline asm
	ld.shared.u32 	%r229, [%r13+112];
	ld.shared.u32 	%r230, [%r1191+16];
	// begin inline asm
	dp4a.s32.s32 %r228, %r229, %r230, %r164;
	// end inline asm
	ld.shared.u32 	%r233, [%r13+112];
	ld.shared.u32 	%r234, [%r1191+2064];
	// begin inline asm
	dp4a.s32.s32 %r232, %r233, %r234, %r168;
	// end inline asm
	ld.shared.u32 	%r237, [%r13+112];
	ld.shared.u32 	%r238, [%r1191+20];
	// begin inline asm
	dp4a.s32.s32 %r236, %r237, %r238, %r172;
	// end inline asm
	ld.shared.u32 	%r241, [%r13+112];
	ld.shared.u32 	%r242, [%r1191+2068];
	// begin inline asm
	dp4a.s32.s32 %r240, %r241, %r242, %r176;
	// end inline asm
	ld.shared.u32 	%r245, [%r13+112];
	ld.shared.u32 	%r246, [%r1191+24];
	// begin inline asm
	dp4a.s32.s32 %r244, %r245, %r246, %r180;
	// end inline asm
	ld.shared.u32 	%r249, [%r13+112];
	ld.shared.u32 	%r250, [%r1191+2072];
	// begin inline asm
	dp4a.s32.s32 %r248, %r249, %r250, %r184;
	// end inline asm
	ld.shared.u32 	%r253, [%r13+112];
	ld.shared.u32 	%r254, [%r1191+28];
	// begin inline asm
	dp4a.s32.s32 %r252, %r253, %r254, %r188;
	// end inline asm
	ld.shared.u32 	%r257, [%r13+112];
	ld.shared.u32 	%r258, [%r1191+2076];
	// begin inline asm
	dp4a.s32.s32 %r256, %r257, %r258, %r192;
	// end inline asm
	ld.shared.u32 	%r261, [%r13+1904];
	ld.shared.u32 	%r262, [%r1191+16];
	// begin inline asm
	dp4a.s32.s32 %r260, %r261, %r262, %r196;
	// end inline asm
	ld.shared.u32 	%r265, [%r13+1904];
	ld.shared.u32 	%r266, [%r1191+2064];
	// begin inline asm
	dp4a.s32.s32 %r264, %r265, %r266, %r200;
	// end inline asm
	ld.shared.u32 	%r269, [%r13+1904];
	ld.shared.u32 	%r270, [%r1191+20];
	// begin inline asm
	dp4a.s32.s32 %r268, %r269, %r270, %r204;
	// end inline asm
	ld.shared.u32 	%r273, [%r13+1904];
	ld.shared.u32 	%r274, [%r1191+2068];
	// begin inline asm
	dp4a.s32.s32 %r272, %r273, %r274, %r208;
	// end inline asm
	ld.shared.u32 	%r277, [%r13+1904];
	ld.shared.u32 	%r278, [%r1191+24];
	// begin inline asm
	dp4a.s32.s32 %r276, %r277, %r278, %r212;
	// end inline asm
	ld.shared.u32 	%r281, [%r13+1904];
	ld.shared.u32 	%r282, [%r1191+2072];
	// begin inline asm
	dp4a.s32.s32 %r280, %r281, %r282, %r216;
	// end inline asm
	ld.shared.u32 	%r285, [%r13+1904];
	ld.shared.u32 	%r286, [%r1191+28];
	// begin inline asm
	dp4a.s32.s32 %r284, %r285, %r286, %r220;
	// end inline asm
	ld.shared.u32 	%r289, [%r13+1904];
	ld.shared.u32 	%r290, [%r1191+2076];
	// begin inline asm
	dp4a.s32.s32 %r288, %r289, %r290, %r224;
	// end inline asm
	ld.shared.u32 	%r293, [%r13+224];
	ld.shared.u32 	%r294, [%r1191+32];
	// begin inline asm
	dp4a.s32.s32 %r292, %r293, %r294, %r228;
	// end inline asm
	ld.shared.u32 	%r297, [%r13+224];
	ld.shared.u32 	%r298, [%r1191+2080];
	// begin inline asm
	dp4a.s32.s32 %r296, %r297, %r298, %r232;
	// end inline asm
	ld.shared.u32 	%r301, [%r13+224];
	ld.shared.u32 	%r302, [%r1191+36];
	// begin inline asm
	dp4a.s32.s32 %r300, %r301, %r302, %r236;
	// end inline asm
	ld.shared.u32 	%r305, [%r13+224];
	ld.shared.u32 	%r306, [%r1191+2084];
	// begin inline asm
	dp4a.s32.s32 %r304, %r305, %r306, %r240;
	// end inline asm
	ld.shared.u32 	%r309, [%r13+224];
	ld.shared.u32 	%r310, [%r1191+40];
	// begin inline asm
	dp4a.s32.s32 %r308, %r309, %r310, %r244;
	// end inline asm
	ld.shared.u32 	%r313, [%r13+224];
	ld.shared.u32 	%r314, [%r1191+2088];
	// begin inline asm
	dp4a.s32.s32 %r312, %r313, %r314, %r248;
	// end inline asm
	ld.shared.u32 	%r317, [%r13+224];
	ld.shared.u32 	%r318, [%r1191+44];
	// begin inline asm
	dp4a.s32.s32 %r316, %r317, %r318, %r252;
	// end inline asm
	ld.shared.u32 	%r321, [%r13+224];
	ld.shared.u32 	%r322, [%r1191+2092];
	// begin inline asm
	dp4a.s32.s32 %r320, %r321, %r322, %r256;
	// end inline asm
	ld.shared.u32 	%r325, [%r13+2016];
	ld.shared.u32 	%r326, [%r1191+32];
	// begin inline asm
	dp4a.s32.s32 %r324, %r325, %r326, %r260;
	// end inline asm
	ld.shared.u32 	%r329, [%r13+2016];
	ld.shared.u32 	%r330, [%r1191+2080];
	// begin inline asm
	dp4a.s32.s32 %r328, %r329, %r330, %r264;
	// end inline asm
	ld.shared.u32 	%r333, [%r13+2016];
	ld.shared.u32 	%r334, [%r1191+36];
	// begin inline asm
	dp4a.s32.s32 %r332, %r333, %r334, %r268;
	// end inline asm
	ld.shared.u32 	%r337, [%r13+2016];
	ld.shared.u32 	%r338, [%r1191+2084];
	// begin inline asm
	dp4a.s32.s32 %r336, %r337, %r338, %r272;
	// end inline asm
	ld.shared.u32 	%r341, [%r13+2016];
	ld.shared.u32 	%r342, [%r1191+40];
	// begin inline asm
	dp4a.s32.s32 %r340, %r341, %r342, %r276;
	// end inline asm
	ld.shared.u32 	%r345, [%r13+2016];
	ld.shared.u32 	%r346, [%r1191+2088];
	// begin inline asm
	dp4a.s32.s32 %r344, %r345, %r346, %r280;
	// end inline asm
	ld.shared.u32 	%r349, [%r13+2016];
	ld.shared.u32 	%r350, [%r1191+44];
	// begin inline asm
	dp4a.s32.s32 %r348, %r349, %r350, %r284;
	// end inline asm
	ld.shared.u32 	%r353, [%r13+2016];
	ld.shared.u32 	%r354, [%r1191+2092];
	// begin inline asm
	dp4a.s32.s32 %r352, %r353, %r354, %r288;
	// end inline asm
	ld.shared.u32 	%r357, [%r13+336];
	ld.shared.u32 	%r358, [%r1191+48];
	// begin inline asm
	dp4a.s32.s32 %r356, %r357, %r358, %r292;
	// end inline asm
	ld.shared.u32 	%r361, [%r13+336];
	ld.shared.u32 	%r362, [%r1191+2096];
	// begin inline asm
	dp4a.s32.s32 %r360, %r361, %r362, %r296;
	// end inline asm
	ld.shared.u32 	%r365, [%r13+336];
	ld.shared.u32 	%r366, [%r1191+52];
	// begin inline asm
	dp4a.s32.s32 %r364, %r365, %r366, %r300;
	// end inline asm
	ld.shared.u32 	%r369, [%r13+336];
	ld.shared.u32 	%r370, [%r1191+2100];
	// begin inline asm
	dp4a.s32.s32 %r368, %r369, %r370, %r304;
	// end inline asm
	ld.shared.u32 	%r373, [%r13+336];
	ld.shared.u32 	%r374, [%r1191+56];
	// begin inline asm
	dp4a.s32.s32 %r372, %r373, %r374, %r308;
	// end inline asm
	ld.shared.u32 	%r377, [%r13+336];
	ld.shared.u32 	%r378, [%r1191+2104];
	// begin inline asm
	dp4a.s32.s32 %r376, %r377, %r378, %r312;
	// end inline asm
	ld.shared.u32 	%r381, [%r13+336];
	ld.shared.u32 	%r382, [%r1191+60];
	// begin inline asm
	dp4a.s32.s32 %r380, %r381, %r382, %r316;
	// end inline asm
	ld.shared.u32 	%r385, [%r13+336];
	ld.shared.u32 	%r386, [%r1191+2108];
	// begin inline asm
	dp4a.s32.s32 %r384, %r385, %r386, %r320;
	// end inline asm
	ld.shared.u32 	%r389, [%r13+2128];
	ld.shared.u32 	%r390, [%r1191+48];
	// begin inline asm
	dp4a.s32.s32 %r388, %r389, %r390, %r324;
	// end inline asm
	ld.shared.u32 	%r393, [%r13+2128];
	ld.shared.u32 	%r394, [%r1191+2096];
	// begin inline asm
	dp4a.s32.s32 %r392, %r393, %r394, %r328;
	// end inline asm
	ld.shared.u32 	%r397, [%r13+2128];
	ld.shared.u32 	%r398, [%r1191+52];
	// begin inline asm
	dp4a.s32.s32 %r396, %r397, %r398, %r332;
	// end inline asm
	ld.shared.u32 	%r401, [%r13+2128];
	ld.shared.u32 	%r402, [%r1191+2100];
	// begin inline asm
	dp4a.s32.s32 %r400, %r401, %r402, %r336;
	// end inline asm
	ld.shared.u32 	%r405, [%r13+2128];
	ld.shared.u32 	%r406, [%r1191+56];
	// begin inline asm
	dp4a.s32.s32 %r404, %r405, %r406, %r340;
	// end inline asm
	ld.shared.u32 	%r409, [%r13+2128];
	ld.shared.u32 	%r410, [%r1191+2104];
	// begin inline asm
	dp4a.s32.s32 %r408, %r409, %r410, %r344;
	// end inline asm
	ld.shared.u32 	%r413, [%r13+2128];
	ld.shared.u32 	%r414, [%r1191+60];
	// begin inline asm
	dp4a.s32.s32 %r412, %r413, %r414, %r348;
	// end inline asm
	ld.shared.u32 	%r417, [%r13+2128];
	ld.shared.u32 	%r418, [%r1191+2108];
	// begin inline asm
	dp4a.s32.s32 %r416, %r417, %r418, %r352;
	// end inline asm
	ld.shared.u32 	%r421, [%r13+448];
	ld.shared.u32 	%r422, [%r1191+64];
	// begin inline asm
	dp4a.s32.s32 %r420, %r421, %r422, %r356;
	// end inline asm
	ld.shared.u32 	%r425, [%r13+448];
	ld.shared.u32 	%r426, [%r1191+2112];
	// begin inline asm
	dp4a.s32.s32 %r424, %r425, %r426, %r360;
	// end inline asm
	ld.shared.u32 	%r429, [%r13+448];
	ld.shared.u32 	%r430, [%r1191+68];
	// begin inline asm
	dp4a.s32.s32 %r428, %r429, %r430, %r364;
	// end inline asm
	ld.shared.u32 	%r433, [%r13+448];
	ld.shared.u32 	%r434, [%r1191+2116];
	// begin inline asm
	dp4a.s32.s32 %r432, %r433, %r434, %r368;
	// end inline asm
	ld.shared.u32 	%r437, [%r13+448];
	ld.shared.u32 	%r438, [%r1191+72];
	// begin inline asm
	dp4a.s32.s32 %r436, %r437, %r438, %r372;
	// end inline asm
	ld.shared.u32 	%r441, [%r13+448];
	ld.shared.u32 	%r442, [%r1191+2120];
	// begin inline asm
	dp4a.s32.s32 %r440, %r441, %r442, %r376;
	// end inline asm
	ld.shared.u32 	%r445, [%r13+448];
	ld.shared.u32 	%r446, [%r1191+76];
	// begin inline asm
	dp4a.s32.s32 %r444, %r445, %r446, %r380;
	// end inline asm
	ld.shared.u32 	%r449, [%r13+448];
	ld.shared.u32 	%r450, [%r1191+2124];
	// begin inline asm
	dp4a.s32.s32 %r448, %r449, %r450, %r384;
	// end inline asm
	ld.shared.u32 	%r453, [%r13+2240];
	ld.shared.u32 	%r454, [%r1191+64];
	// begin inline asm
	dp4a.s32.s32 %r452, %r453, %r454, %r388;
	// end inline asm
	ld.shared.u32 	%r457, [%r13+2240];
	ld.shared.u32 	%r458, [%r1191+2112];
	// begin inline asm
	dp4a.s32.s32 %r456, %r457, %r458, %r392;
	// end inline asm
	ld.shared.u32 	%r461, [%r13+2240];
	ld.shared.u32 	%r462, [%r1191+68];
	// begin inline asm
	dp4a.s32.s32 %r460, %r461, %r462, %r396;
	// end inline asm
	ld.shared.u32 	%r465, [%r13+2240];
	ld.shared.u32 	%r466, [%r1191+2116];
	// begin inline asm
	dp4a.s32.s32 %r464, %r465, %r466, %r400;
	// end inline asm
	ld.shared.u32 	%r469, [%r13+2240];
	ld.shared.u32 	%r470, [%r1191+72];
	// begin inline asm
	dp4a.s32.s32 %r468, %r469, %r470, %r404;
	// end inline asm
	ld.shared.u32 	%r473, [%r13+2240];
	ld.shared.u32 	%r474, [%r1191+2120];
	// begin inline asm
	dp4a.s32.s32 %r472, %r473, %r474, %r408;
	// end inline asm
	ld.shared.u32 	%r477, [%r13+2240];
	ld.shared.u32 	%r478, [%r1191+76];
	// begin inline asm
	dp4a.s32.s32 %r476, %r477, %r478, %r412;
	// end inline asm
	ld.shared.u32 	%r481, [%r13+2240];
	ld.shared.u32 	%r482, [%r1191+2124];
	// begin inline asm
	dp4a.s32.s32 %r480, %r481, %r482, %r416;
	// end inline asm
	ld.shared.u32 	%r485, [%r13+560];
	ld.shared.u32 	%r486, [%r1191+80];
	// begin inline asm
	dp4a.s32.s32 %r484, %r485, %r486, %r420;
	// end inline asm
	ld.shared.u32 	%r489, [%r13+560];
	ld.shared.u32 	%r490, [%r1191+2128];
	// begin inline asm
	dp4a.s32.s32 %r488, %r489, %r490, %r424;
	// end inline asm
	ld.shared.u32 	%r493, [%r13+560];
	ld.shared.u32 	%r494, [%r1191+84];
	// begin inline asm
	dp4a.s32.s32 %r492, %r493, %r494, %r428;
	// end inline asm
	ld.shared.u32 	%r497, [%r13+560];
	ld.shared.u32 	%r498, [%r1191+2132];
	// begin inline asm
	dp4a.s32.s32 %r496, %r497, %r498, %r432;
	// end inline asm
	ld.shared.u32 	%r501, [%r13+560];
	ld.shared.u32 	%r502, [%r1191+88];
	// begin inline asm
	dp4a.s32.s32 %r500, %r501, %r502, %r436;
	// end inline asm
	ld.shared.u32 	%r505, [%r13+560];
	ld.shared.u32 	%r506, [%r1191+2136];
	// begin inline asm
	dp4a.s32.s32 %r504, %r505, %r506, %r440;
	// end inline asm
	ld.shared.u32 	%r509, [%r13+560];
	ld.shared.u32 	%r510, [%r1191+92];
	// begin inline asm
	dp4a.s32.s32 %r508, %r509, %r510, %r444;
	// end inline asm
	ld.shared.u32 	%r513, [%r13+560];
	ld.shared.u32 	%r514, [%r1191+2140];
	// begin inline asm
	dp4a.s32.s32 %r512, %r513, %r514, %r448;
	// end inline asm
	ld.shared.u32 	%r517, [%r13+2352];
	ld.shared.u32 	%r518, [%r1191+80];
	// begin inline asm
	dp4a.s32.s32 %r516, %r517, %r518, %r452;
	// end inline asm
	ld.shared.u32 	%r521, [%r13+2352];
	ld.shared.u32 	%r522, [%r1191+2128];
	// begin inline asm
	dp4a.s32.s32 %r520, %r521, %r522, %r456;
	// end inline asm
	ld.shared.u32 	%r525, [%r13+2352];
	ld.shared.u32 	%r526, [%r1191+84];
	// begin inline asm
	dp4a.s32.s32 %r524, %r525, %r526, %r460;
	// end inline asm
	ld.shared.u32 	%r529, [%r13+2352];
	ld.shared.u32 	%r530, [%r1191+2132];
	// begin inline asm
	dp4a.s32.s32 %r528, %r529, %r530, %r464;
	// end inline asm
	ld.shared.u32 	%r533, [%r13+2352];
	ld.shared.u32 	%r534, [%r1191+88];
	// begin inline asm
	dp4a.s32.s32 %r532, %r533, %r534, %r468;
	// end inline asm
	ld.shared.u32 	%r537, [%r13+2352];
	ld.shared.u32 	%r538, [%r1191+2136];
	// begin inline asm
	dp4a.s32.s32 %r536, %r537, %r538, %r472;
	// end inline asm
	ld.shared.u32 	%r541, [%r13+2352];
	ld.shared.u32 	%r542, [%r1191+92];
	// begin inline asm
	dp4a.s32.s32 %r540, %r541, %r542, %r476;
	// end inline asm
	ld.shared.u32 	%r545, [%r13+2352];
	ld.shared.u32 	%r546, [%r1191+2140];
	// begin inline asm
	dp4a.s32.s32 %r544, %r545, %r546, %r480;
	// end inline asm
	ld.shared.u32 	%r549, [%r13+672];
	ld.shared.u32 	%r550, [%r1191+96];
	// begin inline asm
	dp4a.s32.s32 %r548, %r549, %r550, %r484;
	// end inline asm
	ld.shared.u32 	%r553, [%r13+672];
	ld.shared.u32 	%r554, [%r1191+2144];
	// begin inline asm
	dp4a.s32.s32 %r552, %r553, %r554, %r488;
	// end inline asm
	ld.shared.u32 	%r557, [%r13+672];
	ld.shared.u32 	%r558, [%r1191+100];
	// begin inline asm
	dp4a.s32.s32 %r556, %r557, %r558, %r492;
	// end inline asm
	ld.shared.u32 	%r561, [%r13+672];
	ld.shared.u32 	%r562, [%r1191+2148];
	// begin inline asm
	dp4a.s32.s32 %r560, %r561, %r562, %r496;
	// end inline asm
	ld.shared.u32 	%r565, [%r13+672];
	ld.shared.u32 	%r566, [%r1191+104];
	// begin inline asm
	dp4a.s32.s32 %r564, %r565, %r566, %r500;
	// end inline asm
	ld.shared.u32 	%r569, [%r13+672];
	ld.shared.u32 	%r570, [%r1191+2152];
	// begin inline asm
	dp4a.s32.s32 %r568, %r569, %r570, %r504;
	// end inline asm
	ld.shared.u32 	%r573, [%r13+672];
	ld.shared.u32 	%r574, [%r1191+108];
	// begin inline asm
	dp4a.s32.s32 %r572, %r573, %r574, %r508;
	// end inline asm
	ld.shared.u32 	%r577, [%r13+672];
	ld.shared.u32 	%r578, [%r1191+2156];
	// begin inline asm
	dp4a.s32.s32 %r576, %r577, %r578, %r512;
	// end inline asm
	ld.shared.u32 	%r581, [%r13+2464];
	ld.shared.u32 	%r582, [%r1191+96];
	// begin inline asm
	dp4a.s32.s32 %r580, %r581, %r582, %r516;
	// end inline asm
	ld.shared.u32 	%r585, [%r13+2464];
	ld.shared.u32 	%r586, [%r1191+2144];
	// begin inline asm
	dp4a.s32.s32 %r584, %r585, %r586, %r520;
	// end inline asm
	ld.shared.u32 	%r589, [%r13+2464];
	ld.shared.u32 	%r590, [%r1191+100];
	// begin inline asm
	dp4a.s32.s32 %r588, %r589, %r590, %r524;
	// end inline asm
	ld.shared.u32 	%r593, [%r13+2464];
	ld.shared.u32 	%r594, [%r1191+2148];
	// begin inline asm
	dp4a.s32.s32 %r592, %r593, %r594, %r528;
	// end inline asm
	ld.shared.u32 	%r597, [%r13+2464];
	ld.shared.u32 	%r598, [%r1191+104];
	// begin inline asm
	dp4a.s32.s32 %r596, %r597, %r598, %r532;
	// end inline asm
	ld.shared.u32 	%r601, [%r13+2464];
	ld.shared.u32 	%r602, [%r1191+2152];
	// begin inline asm
	dp4a.s32.s32 %r600, %r601, %r602, %r536;
	// end inline asm
	ld.shared.u32 	%r605, [%r13+2464];
	ld.shared.u32 	%r606, [%r1191+108];
	// begin inline asm
	dp4a.s32.s32 %r604, %r605, %r606, %r540;
	// end inline asm
	ld.shared.u32 	%r609, [%r13+2464];
	ld.shared.u32 	%r610, [%r1191+2156];
	// begin inline asm
	dp4a.s32.s32 %r608, %r609, %r610, %r544;
	// end inline asm
	ld.shared.u32 	%r613, [%r13+784];
	ld.shared.u32 	%r614, [%r1191+112];
	// begin inline asm
	dp4a.s32.s32 %r612, %r613, %r614, %r548;
	// end inline asm
	ld.shared.u32 	%r617, [%r13+784];
	ld.shared.u32 	%r618, [%r1191+2160];
	// begin inline asm
	dp4a.s32.s32 %r616, %r617, %r618, %r552;
	// end inline asm
	ld.shared.u32 	%r621, [%r13+784];
	ld.shared.u32 	%r622, [%r1191+116];
	// begin inline asm
	dp4a.s32.s32 %r620, %r621, %r622, %r556;
	// end inline asm
	ld.shared.u32 	%r625, [%r13+784];
	ld.shared.u32 	%r626, [%r1191+2164];
	// begin inline asm
	dp4a.s32.s32 %r624, %r625, %r626, %r560;
	// end inline asm
	ld.shared.u32 	%r629, [%r13+784];
	ld.shared.u32 	%r630, [%r1191+120];
	// begin inline asm
	dp4a.s32.s32 %r628, %r629, %r630, %r564;
	// end inline asm
	ld.shared.u32 	%r633, [%r13+784];
	ld.shared.u32 	%r634, [%r1191+2168];
	// begin inline asm
	dp4a.s32.s32 %r632, %r633, %r634, %r568;
	// end inline asm
	ld.shared.u32 	%r637, [%r13+784];
	ld.shared.u32 	%r638, [%r1191+124];
	// begin inline asm
	dp4a.s32.s32 %r636, %r637, %r638, %r572;
	// end inline asm
	ld.shared.u32 	%r641, [%r13+784];
	ld.shared.u32 	%r642, [%r1191+2172];
	// begin inline asm
	dp4a.s32.s32 %r640, %r641, %r642, %r576;
	// end inline asm
	ld.shared.u32 	%r645, [%r13+2576];
	ld.shared.u32 	%r646, [%r1191+112];
	// begin inline asm
	dp4a.s32.s32 %r644, %r645, %r646, %r580;
	// end inline asm
	ld.shared.u32 	%r649, [%r13+2576];
	ld.shared.u32 	%r650, [%r1191+2160];
	// begin inline asm
	dp4a.s32.s32 %r648, %r649, %r650, %r584;
	// end inline asm
	ld.shared.u32 	%r653, [%r13+2576];
	ld.shared.u32 	%r654, [%r1191+116];
	// begin inline asm
	dp4a.s32.s32 %r652, %r653, %r654, %r588;
	// end inline asm
	ld.shared.u32 	%r657, [%r13+2576];
	ld.shared.u32 	%r658, [%r1191+2164];
	// begin inline asm
	dp4a.s32.s32 %r656, %r657, %r658, %r592;
	// end inline asm
	ld.shared.u32 	%r661, [%r13+2576];
	ld.shared.u32 	%r662, [%r1191+120];
	// begin inline asm
	dp4a.s32.s32 %r660, %r661, %r662, %r596;
	// end inline asm
	ld.shared.u32 	%r665, [%r13+2576];
	ld.shared.u32 	%r666, [%r1191+2168];
	// begin inline asm
	dp4a.s32.s32 %r664, %r665, %r666, %r600;
	// end inline asm
	ld.shared.u32 	%r669, [%r13+2576];
	ld.shared.u32 	%r670, [%r1191+124];
	// begin inline asm
	dp4a.s32.s32 %r668, %r669, %r670, %r604;
	// end inline asm
	ld.shared.u32 	%r673, [%r13+2576];
	ld.shared.u32 	%r674, [%r1191+2172];
	// begin inline asm
	dp4a.s32.s32 %r672, %r673, %r674, %r608;
	// end inline asm
	ld.shared.u32 	%r677, [%r13+896];
	ld.shared.u32 	%r678, [%r1191+128];
	// begin inline asm
	dp4a.s32.s32 %r676, %r677, %r678, %r612;
	// end inline asm
	ld.shared.u32 	%r681, [%r13+896];
	ld.shared.u32 	%r682, [%r1191+2176];
	// begin inline asm
	dp4a.s32.s32 %r680, %r681, %r682, %r616;
	// end inline asm
	ld.shared.u32 	%r685, [%r13+896];
	ld.shared.u32 	%r686, [%r1191+132];
	// begin inline asm
	dp4a.s32.s32 %r684, %r685, %r686, %r620;
	// end inline asm
	ld.shared.u32 	%r689, [%r13+896];
	ld.shared.u32 	%r690, [%r1191+2180];
	// begin inline asm
	dp4a.s32.s32 %r688, %r689, %r690, %r624;
	// end inline asm
	ld.shared.u32 	%r693, [%r13+896];
	ld.shared.u32 	%r694, [%r1191+136];
	// begin inline asm
	dp4a.s32.s32 %r692, %r693, %r694, %r628;
	// end inline asm
	ld.shared.u32 	%r697, [%r13+896];
	ld.shared.u32 	%r698, [%r1191+2184];
	// begin inline asm
	dp4a.s32.s32 %r696, %r697, %r698, %r632;
	// end inline asm
	ld.shared.u32 	%r701, [%r13+896];
	ld.shared.u32 	%r702, [%r1191+140];
	// begin inline asm
	dp4a.s32.s32 %r700, %r701, %r702, %r636;
	// end inline asm
	ld.shared.u32 	%r705, [%r13+896];
	ld.shared.u32 	%r706, [%r1191+2188];
	// begin inline asm
	dp4a.s32.s32 %r704, %r705, %r706, %r640;
	// end inline asm
	ld.shared.u32 	%r709, [%r13+2688];
	ld.shared.u32 	%r710, [%r1191+128];
	// begin inline asm
	dp4a.s32.s32 %r708, %r709, %r710, %r644;
	// end inline asm
	ld.shared.u32 	%r713, [%r13+2688];
	ld.shared.u32 	%r714, [%r1191+2176];
	// begin inline asm
	dp4a.s32.s32 %r712, %r713, %r714, %r648;
	// end inline asm
	ld.shared.u32 	%r717, [%r13+2688];
	ld.shared.u32 	%r718, [%r1191+132];
	// begin inline asm
	dp4a.s32.s32 %r716, %r717, %r718, %r652;
	// end inline asm
	ld.shared.u32 	%r721, [%r13+2688];
	ld.shared.u32 	%r722, [%r1191+2180];
	// begin inline asm
	dp4a.s32.s32 %r720, %r721, %r722, %r656;
	// end inline asm
	ld.shared.u32 	%r725, [%r13+2688];
	ld.shared.u32 	%r726, [%r1191+136];
	// begin inline asm
	dp4a.s32.s32 %r724, %r725, %r726, %r660;
	// end inline asm
	ld.shared.u32 	%r729, [%r13+2688];
	ld.shared.u32 	%r730, [%r1191+2184];
	// begin inline asm
	dp4a.s32.s32 %r728, %r729, %r730, %r664;
	// end inline asm
	ld.shared.u32 	%r733, [%r13+2688];
	ld.shared.u32 	%r734, [%r1191+140];
	// begin inline asm
	dp4a.s32.s32 %r732, %r733, %r734, %r668;
	// end inline asm
	ld.shared.u32 	%r737, [%r13+2688];
	ld.shared.u32 	%r738, [%r1191+2188];
	// begin inline asm
	dp4a.s32.s32 %r736, %r737, %r738, %r672;
	// end inline asm
	ld.shared.u32 	%r741, [%r13+1008];
	ld.shared.u32 	%r742, [%r1191+144];
	// begin inline asm
	dp4a.s32.s32 %r740, %r741, %r742, %r676;
	// end inline asm
	ld.shared.u32 	%r745, [%r13+1008];
	ld.shared.u32 	%r746, [%r1191+2192];
	// begin inline asm
	dp4a.s32.s32 %r744, %r745, %r746, %r680;
	// end inline asm
	ld.shared.u32 	%r749, [%r13+1008];
	ld.shared.u32 	%r750, [%r1191+148];
	// begin inline asm
	dp4a.s32.s32 %r748, %r749, %r750, %r684;
	// end inline asm
	ld.shared.u32 	%r753, [%r13+1008];
	ld.shared.u32 	%r754, [%r1191+2196];
	// begin inline asm
	dp4a.s32.s32 %r752, %r753, %r754, %r688;
	// end inline asm
	ld.shared.u32 	%r757, [%r13+1008];
	ld.shared.u32 	%r758, [%r1191+152];
	// begin inline asm
	dp4a.s32.s32 %r756, %r757, %r758, %r692;
	// end inline asm
	ld.shared.u32 	%r761, [%r13+1008];
	ld.shared.u32 	%r762, [%r1191+2200];
	// begin inline asm
	dp4a.s32.s32 %r760, %r761, %r762, %r696;
	// end inline asm
	ld.shared.u32 	%r765, [%r13+1008];
	ld.shared.u32 	%r766, [%r1191+156];
	// begin inline asm
	dp4a.s32.s32 %r764, %r765, %r766, %r700;
	// end inline asm
	ld.shared.u32 	%r769, [%r13+1008];
	ld.shared.u32 	%r770, [%r1191+2204];
	// begin inline asm
	dp4a.s32.s32 %r768, %r769, %r770, %r704;
	// end inline asm
	ld.shared.u32 	%r773, [%r13+2800];
	ld.shared.u32 	%r774, [%r1191+144];
	// begin inline asm
	dp4a.s32.s32 %r772, %r773, %r774, %r708;
	// end inline asm
	ld.shared.u32 	%r777, [%r13+2800];
	ld.shared.u32 	%r778, [%r1191+2192];
	// begin inline asm
	dp4a.s32.s32 %r776, %r777, %r778, %r712;
	// end inline asm
	ld.shared.u32 	%r781, [%r13+2800];
	ld.shared.u32 	%r782, [%r1191+148];
	// begin inline asm
	dp4a.s32.s32 %r780, %r781, %r782, %r716;
	// end inline asm
	ld.shared.u32 	%r785, [%r13+2800];
	ld.shared.u32 	%r786, [%r1191+2196];
	// begin inline asm
	dp4a.s32.s32 %r784, %r785, %r786, %r720;
	// end inline asm
	ld.shared.u32 	%r789, [%r13+2800];
	ld.shared.u32 	%r790, [%r1191+152];
	// begin inline asm
	dp4a.s32.s32 %r788, %r789, %r790, %r724;
	// end inline asm
	ld.shared.u32 	%r793, [%r13+2800];
	ld.shared.u32 	%r794, [%r1191+2200];
	// begin inline asm
	dp4a.s32.s32 %r792, %r793, %r794, %r728;
	// end inline asm
	ld.shared.u32 	%r797, [%r13+2800];
	ld.shared.u32 	%r798, [%r1191+156];
	// begin inline asm
	dp4a.s32.s32 %r796, %r797, %r798, %r732;
	// end inline asm
	ld.shared.u32 	%r801, [%r13+2800];
	ld.shared.u32 	%r802, [%r1191+2204];
	// begin inline asm
	dp4a.s32.s32 %r800, %r801, %r802, %r736;
	// end inline asm
	ld.shared.u32 	%r805, [%r13+1120];
	ld.shared.u32 	%r806, [%r1191+160];
	// begin inline asm
	dp4a.s32.s32 %r804, %r805, %r806, %r740;
	// end inline asm
	ld.shared.u32 	%r809, [%r13+1120];
	ld.shared.u32 	%r810, [%r1191+2208];
	// begin inline asm
	dp4a.s32.s32 %r808, %r809, %r810, %r744;
	// end inline asm
	ld.shared.u32 	%r813, [%r13+1120];
	ld.shared.u32 	%r814, [%r1191+164];
	// begin inline asm
	dp4a.s32.s32 %r812, %r813, %r814, %r748;
	// end inline asm
	ld.shared.u32 	%r817, [%r13+1120];
	ld.shared.u32 	%r818, [%r1191+2212];
	// begin inline asm
	dp4a.s32.s32 %r816, %r817, %r818, %r752;
	// end inline asm
	ld.shared.u32 	%r821, [%r13+1120];
	ld.shared.u32 	%r822, [%r1191+168];
	// begin inline asm
	dp4a.s32.s32 %r820, %r821, %r822, %r756;
	// end inline asm
	ld.shared.u32 	%r825, [%r13+1120];
	ld.shared.u32 	%r826, [%r1191+2216];
	// begin inline asm
	dp4a.s32.s32 %r824, %r825, %r826, %r760;
	// end inline asm
	ld.shared.u32 	%r829, [%r13+1120];
	ld.shared.u32 	%r830, [%r1191+172];
	// begin inline asm
	dp4a.s32.s32 %r828, %r829, %r830, %r764;
	// end inline asm
	ld.shared.u32 	%r833, [%r13+1120];
	ld.shared.u32 	%r834, [%r1191+2220];
	// begin inline asm
	dp4a.s32.s32 %r832, %r833, %r834, %r768;
	// end inline asm
	ld.shared.u32 	%r837, [%r13+2912];
	ld.shared.u32 	%r838, [%r1191+160];
	// begin inline asm
	dp4a.s32.s32 %r836, %r837, %r838, %r772;
	// end inline asm
	ld.shared.u32 	%r841, [%r13+2912];
	ld.shared.u32 	%r842, [%r1191+2208];
	// begin inline asm
	dp4a.s32.s32 %r840, %r841, %r842, %r776;
	// end inline asm
	ld.shared.u32 	%r845, [%r13+2912];
	ld.shared.u32 	%r846, [%r1191+164];
	// begin inline asm
	dp4a.s32.s32 %r844, %r845, %r846, %r780;
	// end inline asm
	ld.shared.u32 	%r849, [%r13+2912];
	ld.shared.u32 	%r850, [%r1191+2212];
	// begin inline asm
	dp4a.s32.s32 %r848, %r849, %r850, %r784;
	// end inline asm
	ld.shared.u32 	%r853, [%r13+2912];
	ld.shared.u32 	%r854, [%r1191+168];
	// begin inline asm
	dp4a.s32.s32 %r852, %r853, %r854, %r788;
	// end inline asm
	ld.shared.u32 	%r857, [%r13+2912];
	ld.shared.u32 	%r858, [%r1191+2216];
	// begin inline asm
	dp4a.s32.s32 %r856, %r857, %r858, %r792;
	// end inline asm
	ld.shared.u32 	%r861, [%r13+2912];
	ld.shared.u32 	%r862, [%r1191+172];
	// begin inline asm
	dp4a.s32.s32 %r860, %r861, %r862, %r796;
	// end inline asm
	ld.shared.u32 	%r865, [%r13+2912];
	ld.shared.u32 	%r866, [%r1191+2220];
	// begin inline asm
	dp4a.s32.s32 %r864, %r865, %r866, %r800;
	// end inline asm
	ld.shared.u32 	%r869, [%r13+1232];
	ld.shared.u32 	%r870, [%r1191+176];
	// begin inline asm
	dp4a.s32.s32 %r868, %r869, %r870, %r804;
	// end inline asm
	ld.shared.u32 	%r873, [%r13+1232];
	ld.shared.u32 	%r874, [%r1191+2224];
	// begin inline asm
	dp4a.s32.s32 %r872, %r873, %r874, %r808;
	// end inline asm
	ld.shared.u32 	%r877, [%r13+1232];
	ld.shared.u32 	%r878, [%r1191+180];
	// begin inline asm
	dp4a.s32.s32 %r876, %r877, %r878, %r812;
	// end inline asm
	ld.shared.u32 	%r881, [%r13+1232];
	ld.shared.u32 	%r882, [%r1191+2228];
	// begin inline asm
	dp4a.s32.s32 %r880, %r881, %r882, %r816;
	// end inline asm
	ld.shared.u32 	%r885, [%r13+1232];
	ld.shared.u32 	%r886, [%r1191+184];
	// begin inline asm
	dp4a.s32.s32 %r884, %r885, %r886, %r820;
	// end inline asm
	ld.shared.u32 	%r889, [%r13+1232];
	ld.shared.u32 	%r890, [%r1191+2232];
	// begin inline asm
	dp4a.s32.s32 %r888, %r889, %r890, %r824;
	// end inline asm
	ld.shared.u32 	%r893, [%r13+1232];
	ld.shared.u32 	%r894, [%r1191+188];
	// begin inline asm
	dp4a.s32.s32 %r892, %r893, %r894, %r828;
	// end inline asm
	ld.shared.u32 	%r897, [%r13+1232];
	ld.shared.u32 	%r898, [%r1191+2236];
	// begin inline asm
	dp4a.s32.s32 %r896, %r897, %r898, %r832;
	// end inline asm
	ld.shared.u32 	%r901, [%r13+3024];
	ld.shared.u32 	%r902, [%r1191+176];
	// begin inline asm
	dp4a.s32.s32 %r900, %r901, %r902, %r836;
	// end inline asm
	ld.shared.u32 	%r905, [%r13+3024];
	ld.shared.u32 	%r906, [%r1191+2224];
	// begin inline asm
	dp4a.s32.s32 %r904, %r905, %r906, %r840;
	// end inline asm
	ld.shared.u32 	%r909, [%r13+3024];
	ld.shared.u32 	%r910, [%r1191+180];
	// begin inline asm
	dp4a.s32.s32 %r908, %r909, %r910, %r844;
	// end inline asm
	ld.shared.u32 	%r913, [%r13+3024];
	ld.shared.u32 	%r914, [%r1191+2228];
	// begin inline asm
	dp4a.s32.s32 %r912, %r913, %r914, %r848;
	// end inline asm
	ld.shared.u32 	%r917, [%r13+3024];
	ld.shared.u32 	%r918, [%r1191+184];
	// begin inline asm
	dp4a.s32.s32 %r916, %r917, %r918, %r852;
	// end inline asm
	ld.shared.u32 	%r921, [%r13+3024];
	ld.shared.u32 	%r922, [%r1191+2232];
	// begin inline asm
	dp4a.s32.s32 %r920, %r921, %r922, %r856;
	// end inline asm
	ld.shared.u32 	%r925, [%r13+3024];
	ld.shared.u32 	%r926, [%r1191+188];
	// begin inline asm
	dp4a.s32.s32 %r924, %r925, %r926, %r860;
	// end inline asm
	ld.shared.u32 	%r929, [%r13+3024];
	ld.shared.u32 	%r930, [%r1191+2236];
	// begin inline asm
	dp4a.s32.s32 %r928, %r929, %r930, %r864;
	// end inline asm
	ld.shared.u32 	%r933, [%r13+1344];
	ld.shared.u32 	%r934, [%r1191+192];
	// begin inline asm
	dp4a.s32.s32 %r932, %r933, %r934, %r868;
	// end inline asm
	ld.shared.u32 	%r937, [%r13+1344];
	ld.shared.u32 	%r938, [%r1191+2240];
	// begin inline asm
	dp4a.s32.s32 %r936, %r937, %r938, %r872;
	// end inline asm
	ld.shared.u32 	%r941, [%r13+1344];
	ld.shared.u32 	%r942, [%r1191+196];
	// begin inline asm
	dp4a.s32.s32 %r940, %r941, %r942, %r876;
	// end inline asm
	ld.shared.u32 	%r945, [%r13+1344];
	ld.shared.u32 	%r946, [%r1191+2244];
	// begin inline asm
	dp4a.s32.s32 %r944, %r945, %r946, %r880;
	// end inline asm
	ld.shared.u32 	%r949, [%r13+1344];
	ld.shared.u32 	%r950, [%r1191+200];
	// begin inline asm
	dp4a.s32.s32 %r948, %r949, %r950, %r884;
	// end inline asm
	ld.shared.u32 	%r953, [%r13+1344];
	ld.shared.u32 	%r954, [%r1191+2248];
	// begin inline asm
	dp4a.s32.s32 %r952, %r953, %r954, %r888;
	// end inline asm
	ld.shared.u32 	%r957, [%r13+1344];
	ld.shared.u32 	%r958, [%r1191+204];
	// begin inline asm
	dp4a.s32.s32 %r956, %r957, %r958, %r892;
	// end inline asm
	ld.shared.u32 	%r961, [%r13+1344];
	ld.shared.u32 	%r962, [%r1191+2252];
	// begin inline asm
	dp4a.s32.s32 %r960, %r961, %r962, %r896;
	// end inline asm
	ld.shared.u32 	%r965, [%r13+3136];
	ld.shared.u32 	%r966, [%r1191+192];
	// begin inline asm
	dp4a.s32.s32 %r964, %r965, %r966, %r900;
	// end inline asm
	ld.shared.u32 	%r969, [%r13+3136];
	ld.shared.u32 	%r970, [%r1191+2240];
	// begin inline asm
	dp4a.s32.s32 %r968, %r969, %r970, %r904;
	// end inline asm
	ld.shared.u32 	%r973, [%r13+3136];
	ld.shared.u32 	%r974, [%r1191+196];
	// begin inline asm
	dp4a.s32.s32 %r972, %r973, %r974, %r908;
	// end inline asm
	ld.shared.u32 	%r977, [%r13+3136];
	ld.shared.u32 	%r978, [%r1191+2244];
	// begin inline asm
	dp4a.s32.s32 %r976, %r977, %r978, %r912;
	// end inline asm
	ld.shared.u32 	%r981, [%r13+3136];
	ld.shared.u32 	%r982, [%r1191+200];
	// begin inline asm
	dp4a.s32.s32 %r980, %r981, %r982, %r916;
	// end inline asm
	ld.shared.u32 	%r985, [%r13+3136];
	ld.shared.u32 	%r986, [%r1191+2248];
	// begin inline asm
	dp4a.s32.s32 %r984, %r985, %r986, %r920;
	// end inline asm
	ld.shared.u32 	%r989, [%r13+3136];
	ld.shared.u32 	%r990, [%r1191+204];
	// begin inline asm
	dp4a.s32.s32 %r988, %r989, %r990, %r924;
	// end inline asm
	ld.shared.u32 	%r993, [%r13+3136];
	ld.shared.u32 	%r994, [%r1191+2252];
	// begin inline asm
	dp4a.s32.s32 %r992, %r993, %r994, %r928;
	// end inline asm
	ld.shared.u32 	%r997, [%r13+1456];
	ld.shared.u32 	%r998, [%r1191+208];
	// begin inline asm
	dp4a.s32.s32 %r996, %r997, %r998, %r932;
	// end inline asm
	ld.shared.u32 	%r1001, [%r13+1456];
	ld.shared.u32 	%r1002, [%r1191+2256];
	// begin inline asm
	dp4a.s32.s32 %r1000, %r1001, %r1002, %r936;
	// end inline asm
	ld.shared.u32 	%r1005, [%r13+1456];
	ld.shared.u32 	%r1006, [%r1191+212];
	// begin inline asm
	dp4a.s32.s32 %r1004, %r1005, %r1006, %r940;
	// end inline asm
	ld.shared.u32 	%r1009, [%r13+1456];
	ld.shared.u32 	%r1010, [%r1191+2260];
	// begin inline asm
	dp4a.s32.s32 %r1008, %r1009, %r1010, %r944;
	// end inline asm
	ld.shared.u32 	%r1013, [%r13+1456];
	ld.shared.u32 	%r1014, [%r1191+216];
	// begin inline asm
	dp4a.s32.s32 %r1012, %r1013, %r1014, %r948;
	// end inline asm
	ld.shared.u32 	%r1017, [%r13+1456];
	ld.shared.u32 	%r1018, [%r1191+2264];
	// begin inline asm
	dp4a.s32.s32 %r1016, %r1017, %r1018, %r952;
	// end inline asm
	ld.shared.u32 	%r1021, [%r13+1456];
	ld.shared.u32 	%r1022, [%r1191+220];
	// begin inline asm
	dp4a.s32.s32 %r1020, %r1021, %r1022, %r956;
	// end inline asm
	ld.shared.u32 	%r1025, [%r13+1456];
	ld.shared.u32 	%r1026, [%r1191+2268];
	// begin inline asm
	dp4a.s32.s32 %r1024, %r1025, %r1026, %r960;
	// end inline asm
	ld.shared.u32 	%r1029, [%r13+3248];
	ld.shared.u32 	%r1030, [%r1191+208];
	// begin inline asm
	dp4a.s32.s32 %r1028, %r1029, %r1030, %r964;
	// end inline asm
	ld.shared.u32 	%r1033, [%r13+3248];
	ld.shared.u32 	%r1034, [%r1191+2256];
	// begin inline asm
	dp4a.s32.s32 %r1032, %r1033, %r1034, %r968;
	// end inline asm
	ld.shared.u32 	%r1037, [%r13+3248];
	ld.shared.u32 	%r1038, [%r1191+212];
	// begin inline asm
	dp4a.s32.s32 %r1036, %r1037, %r1038, %r972;
	// end inline asm
	ld.shared.u32 	%r1041, [%r13+3248];
	ld.shared.u32 	%r1042, [%r1191+2260];
	// begin inline asm
	dp4a.s32.s32 %r1040, %r1041, %r1042, %r976;
	// end inline asm
	ld.shared.u32 	%r1045, [%r13+3248];
	ld.shared.u32 	%r1046, [%r1191+216];
	// begin inline asm
	dp4a.s32.s32 %r1044, %r1045, %r1046, %r980;
	// end inline asm
	ld.shared.u32 	%r1049, [%r13+3248];
	ld.shared.u32 	%r1050, [%r1191+2264];
	// begin inline asm
	dp4a.s32.s32 %r1048, %r1049, %r1050, %r984;
	// end inline asm
	ld.shared.u32 	%r1053, [%r13+3248];
	ld.shared.u32 	%r1054, [%r1191+220];
	// begin inline asm
	dp4a.s32.s32 %r1052, %r1053, %r1054, %r988;
	// end inline asm
	ld.shared.u32 	%r1057, [%r13+3248];
	ld.shared.u32 	%r1058, [%r1191+2268];
	// begin inline asm
	dp4a.s32.s32 %r1056, %r1057, %r1058, %r992;
	// end inline asm
	ld.shared.u32 	%r1061, [%r13+1568];
	ld.shared.u32 	%r1062, [%r1191+224];
	// begin inline asm
	dp4a.s32.s32 %r1060, %r1061, %r1062, %r996;
	// end inline asm
	ld.shared.u32 	%r1065, [%r13+1568];
	ld.shared.u32 	%r1066, [%r1191+2272];
	// begin inline asm
	dp4a.s32.s32 %r1064, %r1065, %r1066, %r1000;
	// end inline asm
	ld.shared.u32 	%r1069, [%r13+1568];
	ld.shared.u32 	%r1070, [%r1191+228];
	// begin inline asm
	dp4a.s32.s32 %r1068, %r1069, %r1070, %r1004;
	// end inline asm
	ld.shared.u32 	%r1073, [%r13+1568];
	ld.shared.u32 	%r1074, [%r1191+2276];
	// begin inline asm
	dp4a.s32.s32 %r1072, %r1073, %r1074, %r1008;
	// end inline asm
	ld.shared.u32 	%r1077, [%r13+1568];
	ld.shared.u32 	%r1078, [%r1191+232];
	// begin inline asm
	dp4a.s32.s32 %r1076, %r1077, %r1078, %r1012;
	// end inline asm
	ld.shared.u32 	%r1081, [%r13+1568];
	ld.shared.u32 	%r1082, [%r1191+2280];
	// begin inline asm
	dp4a.s32.s32 %r1080, %r1081, %r1082, %r1016;
	// end inline asm
	ld.shared.u32 	%r1085, [%r13+1568];
	ld.shared.u32 	%r1086, [%r1191+236];
	// begin inline asm
	dp4a.s32.s32 %r1084, %r1085, %r1086, %r1020;
	// end inline asm
	ld.shared.u32 	%r1089, [%r13+1568];
	ld.shared.u32 	%r1090, [%r1191+2284];
	// begin inline asm
	dp4a.s32.s32 %r1088, %r1089, %r1090, %r1024;
	// end inline asm
	ld.shared.u32 	%r1093, [%r13+3360];
	ld.shared.u32 	%r1094, [%r1191+224];
	// begin inline asm
	dp4a.s32.s32 %r1092, %r1093, %r1094, %r1028;
	// end inline asm
	ld.shared.u32 	%r1097, [%r13+3360];
	ld.shared.u32 	%r1098, [%r1191+2272];
	// begin inline asm
	dp4a.s32.s32 %r1096, %r1097, %r1098, %r1032;
	// end inline asm
	ld.shared.u32 	%r1101, [%r13+3360];
	ld.shared.u32 	%r1102, [%r1191+228];
	// begin inline asm
	dp4a.s32.s32 %r1100, %r1101, %r1102, %r1036;
	// end inline asm
	ld.shared.u32 	%r1105, [%r13+3360];
	ld.shared.u32 	%r1106, [%r1191+2276];
	// begin inline asm
	dp4a.s32.s32 %r1104, %r1105, %r1106, %r1040;
	// end inline asm
	ld.shared.u32 	%r1109, [%r13+3360];
	ld.shared.u32 	%r1110, [%r1191+232];
	// begin inline asm
	dp4a.s32.s32 %r1108, %r1109, %r1110, %r1044;
	// end inline asm
	ld.shared.u32 	%r1113, [%r13+3360];
	ld.shared.u32 	%r1114, [%r1191+2280];
	// begin inline asm
	dp4a.s32.s32 %r1112, %r1113, %r1114, %r1048;
	// end inline asm
	ld.shared.u32 	%r1117, [%r13+3360];
	ld.shared.u32 	%r1118, [%r1191+236];
	// begin inline asm
	dp4a.s32.s32 %r1116, %r1117, %r1118, %r1052;
	// end inline asm
	ld.shared.u32 	%r1121, [%r13+3360];
	ld.shared.u32 	%r1122, [%r1191+2284];
	// begin inline asm
	dp4a.s32.s32 %r1120, %r1121, %r1122, %r1056;
	// end inline asm
	ld.shared.u32 	%r1125, [%r13+1680];
	ld.shared.u32 	%r1126, [%r1191+240];
	// begin inline asm
	dp4a.s32.s32 %r2373, %r1125, %r1126, %r1060;
	// end inline asm
	ld.shared.u32 	%r1129, [%r13+1680];
	ld.shared.u32 	%r1130, [%r1191+2288];
	// begin inline asm
	dp4a.s32.s32 %r2365, %r1129, %r1130, %r1064;
	// end inline asm
	ld.shared.u32 	%r1133, [%r13+1680];
	ld.shared.u32 	%r1134, [%r1191+244];
	// begin inline asm
	dp4a.s32.s32 %r2372, %r1133, %r1134, %r1068;
	// end inline asm
	ld.shared.u32 	%r1137, [%r13+1680];
	ld.shared.u32 	%r1138, [%r1191+2292];
	// begin inline asm
	dp4a.s32.s32 %r2364, %r1137, %r1138, %r1072;
	// end inline asm
	ld.shared.u32 	%r1141, [%r13+1680];
	ld.shared.u32 	%r1142, [%r1191+248];
	// begin inline asm
	dp4a.s32.s32 %r2371, %r1141, %r1142, %r1076;
	// end inline asm
	ld.shared.u32 	%r1145, [%r13+1680];
	ld.shared.u32 	%r1146, [%r1191+2296];
	// begin inline asm
	dp4a.s32.s32 %r2363, %r1145, %r1146, %r1080;
	// end inline asm
	ld.shared.u32 	%r1149, [%r13+1680];
	ld.shared.u32 	%r1150, [%r1191+252];
	// begin inline asm
	dp4a.s32.s32 %r2370, %r1149, %r1150, %r1084;
	// end inline asm
	ld.shared.u32 	%r1153, [%r13+1680];
	ld.shared.u32 	%r1154, [%r1191+2300];
	// begin inline asm
	dp4a.s32.s32 %r2362, %r1153, %r1154, %r1088;
	// end inline asm
	ld.shared.u32 	%r1157, [%r13+3472];
	ld.shared.u32 	%r1158, [%r1191+240];
	// begin inline asm
	dp4a.s32.s32 %r2369, %r1157, %r1158, %r1092;
	// end inline asm
	ld.shared.u32 	%r1161, [%r13+3472];
	ld.shared.u32 	%r1162, [%r1191+2288];
	// begin inline asm
	dp4a.s32.s32 %r2361, %r1161, %r1162, %r1096;
	// end inline asm
	ld.shared.u32 	%r1165, [%r13+3472];
	ld.shared.u32 	%r1166, [%r1191+244];
	// begin inline asm
	dp4a.s32.s32 %r2368, %r1165, %r1166, %r1100;
	// end inline asm
	ld.shared.u32 	%r1169, [%r13+3472];
	ld.shared.u32 	%r1170, [%r1191+2292];
	// begin inline asm
	dp4a.s32.s32 %r2360, %r1169, %r1170, %r1104;
	// end inline asm
	ld.shared.u32 	%r1173, [%r13+3472];
	ld.shared.u32 	%r1174, [%r1191+248];
	// begin inline asm
	dp4a.s32.s32 %r2367, %r1173, %r1174, %r1108;
	// end inline asm
	ld.shared.u32 	%r1177, [%r13+3472];
	ld.shared.u32 	%r1178, [%r1191+2296];
	// begin inline asm
	dp4a.s32.s32 %r2359, %r1177, %r1178, %r1112;
	// end inline asm
	ld.shared.u32 	%r1181, [%r13+3472];
	ld.shared.u32 	%r1182, [%r1191+252];
	// begin inline asm
	dp4a.s32.s32 %r2366, %r1181, %r1182, %r1116;
	// end inline asm
	ld.shared.u32 	%r1185, [%r13+3472];
	ld.shared.u32 	%r1186, [%r1191+2300];
	// begin inline asm
	dp4a.s32.s32 %r2358, %r1185, %r1186, %r1120;
	// end inline asm
	add.s32 	%r2374, %r2374, 1;
	setp.ne.s32 	%p36, %r2374, 15;
	@%p36 bra 	$L__BB14_11;
	cvta.to.global.u64 	%rd46, %rd4;
	cvta.to.global.u64 	%rd47, %rd5;
	cvta.to.global.u64 	%rd48, %rd3;
	bar.sync 	0;
	cvt.u64.u32 	%rd49, %r15;
	cvt.u64.u32 	%rd50, %r14;
	cvt.u64.u32 	%rd51, %r5;
	cvt.u64.u32 	%rd52, %r11;
	add.s64 	%rd53, %rd52, %rd51;
	add.s64 	%rd54, %rd53, %rd50;
	add.s64 	%rd55, %rd54, %rd49;
	add.s64 	%rd56, %rd2, %rd55;
	ld.global.nc.u32 	%r2216, [%rd56+188160];
	st.shared.u32 	[%r17], %r2216;
	cvt.u64.u32 	%rd57, %r19;
	cvt.u64.u32 	%rd58, %r18;
	add.s64 	%rd59, %rd53, %rd58;
	add.s64 	%rd60, %rd59, %rd57;
	add.s64 	%rd61, %rd2, %rd60;
	ld.global.nc.u32 	%r2217, [%rd61+188160];
	st.shared.u32 	[%r17+896], %r2217;
	cvt.u64.u32 	%rd62, %r20;
	add.s64 	%rd63, %rd53, %rd62;
	add.s64 	%rd64, %rd63, %rd49;
	add.s64 	%rd65, %rd2, %rd64;
	ld.global.nc.u32 	%r2218, [%rd65+188160];
	st.shared.u32 	[%r17+1792], %r2218;
	cvt.u64.u32 	%rd66, %r22;
	add.s64 	%rd67, %rd53, %rd66;
	add.s64 	%rd68, %rd67, %rd57;
	add.s64 	%rd69, %rd2, %rd68;
	ld.global.nc.u32 	%r2219, [%rd69+188160];
	st.shared.u32 	[%r17+2688], %r2219;
	bar.sync 	0;
	ld.shared.u32 	%r1193, [%r13];
	add.s32 	%r2221, %r1190, %r12;
	ld.shared.u32 	%r1194, [%r2221+4096];
	// begin inline asm
	dp4a.s32.s32 %r1192, %r1193, %r1194, %r2373;
	// end inline asm
	ld.shared.u32 	%r1197, [%r13];
	ld.shared.u32 	%r1198, [%r2221+6144];
	// begin inline asm
	dp4a.s32.s32 %r1196, %r1197, %r1198, %r2365;
	// end inline asm
	ld.shared.u32 	%r1201, [%r13];
	ld.shared.u32 	%r1202, [%r2221+4100];
	// begin inline asm
	dp4a.s32.s32 %r1200, %r1201, %r1202, %r2372;
	// end inline asm
	ld.shared.u32 	%r1205, [%r13];
	ld.shared.u32 	%r1206, [%r2221+6148];
	// begin inline asm
	dp4a.s32.s32 %r1204, %r1205, %r1206, %r2364;
	// end inline asm
	ld.shared.u32 	%r1209, [%r13];
	ld.shared.u32 	%r1210, [%r2221+4104];
	// begin inline asm
	dp4a.s32.s32 %r1208, %r1209, %r1210, %r2371;
	// end inline asm
	ld.shared.u32 	%r1213, [%r13];
	ld.shared.u32 	%r1214, [%r2221+6152];
	// begin inline asm
	dp4a.s32.s32 %r1212, %r1213, %r1214, %r2363;
	// end inline asm
	ld.shared.u32 	%r1217, [%r13];
	ld.shared.u32 	%r1218, [%r2221+4108];
	// begin inline asm
	dp4a.s32.s32 %r1216, %r1217, %r1218, %r2370;
	// end inline asm
	ld.shared.u32 	%r1221, [%r13];
	ld.shared.u32 	%r1222, [%r2221+6156];
	// begin inline asm
	dp4a.s32.s32 %r1220, %r1221, %r1222, %r2362;
	// end inline asm
	ld.shared.u32 	%r1225, [%r13+1792];
	ld.shared.u32 	%r1226, [%r2221+4096];
	// begin inline asm
	dp4a.s32.s32 %r1224, %r1225, %r1226, %r2369;
	// end inline asm
	ld.shared.u32 	%r1229, [%r13+1792];
	ld.shared.u32 	%r1230, [%r2221+6144];
	// begin inline asm
	dp4a.s32.s32 %r1228, %r1229, %r1230, %r2361;
	// end inline asm
	ld.shared.u32 	%r1233, [%r13+1792];
	ld.shared.u32 	%r1234, [%r2221+4100];
	// begin inline asm
	dp4a.s32.s32 %r1232, %r1233, %r1234, %r2368;
	// end inline asm
	ld.shared.u32 	%r1237, [%r13+1792];
	ld.shared.u32 	%r1238, [%r2221+6148];
	// begin inline asm
	dp4a.s32.s32 %r1236, %r1237, %r1238, %r2360;
	// end inline asm
	ld.shared.u32 	%r1241, [%r13+1792];
	ld.shared.u32 	%r1242, [%r2221+4104];
	// begin inline asm
	dp4a.s32.s32 %r1240, %r1241, %r1242, %r2367;
	// end inline asm
	ld.shared.u32 	%r1245, [%r13+1792];
	ld.shared.u32 	%r1246, [%r2221+6152];
	// begin inline asm
	dp4a.s32.s32 %r1244, %r1245, %r1246, %r2359;
	// end inline asm
	ld.shared.u32 	%r1249, [%r13+1792];
	ld.shared.u32 	%r1250, [%r2221+4108];
	// begin inline asm
	dp4a.s32.s32 %r1248, %r1249, %r1250, %r2366;
	// end inline asm
	ld.shared.u32 	%r1253, [%r13+1792];
	ld.shared.u32 	%r1254, [%r2221+6156];
	// begin inline asm
	dp4a.s32.s32 %r1252, %r1253, %r1254, %r2358;
	// end inline asm
	ld.shared.u32 	%r1257, [%r13+112];
	ld.shared.u32 	%r1258, [%r2221+4112];
	// begin inline asm
	dp4a.s32.s32 %r1256, %r1257, %r1258, %r1192;
	// end inline asm
	ld.shared.u32 	%r1261, [%r13+112];
	ld.shared.u32 	%r1262, [%r2221+6160];
	// begin inline asm
	dp4a.s32.s32 %r1260, %r1261, %r1262, %r1196;
	// end inline asm
	ld.shared.u32 	%r1265, [%r13+112];
	ld.shared.u32 	%r1266, [%r2221+4116];
	// begin inline asm
	dp4a.s32.s32 %r1264, %r1265, %r1266, %r1200;
	// end inline asm
	ld.shared.u32 	%r1269, [%r13+112];
	ld.shared.u32 	%r1270, [%r2221+6164];
	// begin inline asm
	dp4a.s32.s32 %r1268, %r1269, %r1270, %r1204;
	// end inline asm
	ld.shared.u32 	%r1273, [%r13+112];
	ld.shared.u32 	%r1274, [%r2221+4120];
	// begin inline asm
	dp4a.s32.s32 %r1272, %r1273, %r1274, %r1208;
	// end inline asm
	ld.shared.u32 	%r1277, [%r13+112];
	ld.shared.u32 	%r1278, [%r2221+6168];
	// begin inline asm
	dp4a.s32.s32 %r1276, %r1277, %r1278, %r1212;
	// end inline asm
	ld.shared.u32 	%r1281, [%r13+112];
	ld.shared.u32 	%r1282, [%r2221+4124];
	// begin inline asm
	dp4a.s32.s32 %r1280, %r1281, %r1282, %r1216;
	// end inline asm
	ld.shared.u32 	%r1285, [%r13+112];
	ld.shared.u32 	%r1286, [%r2221+6172];
	// begin inline asm
	dp4a.s32.s32 %r1284, %r1285, %r1286, %r1220;
	// end inline asm
	ld.shared.u32 	%r1289, [%r13+1904];
	ld.shared.u32 	%r1290, [%r2221+4112];
	// begin inline asm
	dp4a.s32.s32 %r1288, %r1289, %r1290, %r1224;
	// end inline asm
	ld.shared.u32 	%r1293, [%r13+1904];
	ld.shared.u32 	%r1294, [%r2221+6160];
	// begin inline asm
	dp4a.s32.s32 %r1292, %r1293, %r1294, %r1228;
	// end inline asm
	ld.shared.u32 	%r1297, [%r13+1904];
	ld.shared.u32 	%r1298, [%r2221+4116];
	// begin inline asm
	dp4a.s32.s32 %r1296, %r1297, %r1298, %r1232;
	// end inline asm
	ld.shared.u32 	%r1301, [%r13+1904];
	ld.shared.u32 	%r1302, [%r2221+6164];
	// begin inline asm
	dp4a.s32.s32 %r1300, %r1301, %r1302, %r1236;
	// end inline asm
	ld.shared.u32 	%r1305, [%r13+1904];
	ld.shared.u32 	%r1306, [%r2221+4120];
	// begin inline asm
	dp4a.s32.s32 %r1304, %r1305, %r1306, %r1240;
	// end inline asm
	ld.shared.u32 	%r1309, [%r13+1904];
	ld.shared.u32 	%r1310, [%r2221+6168];
	// begin inline asm
	dp4a.s32.s32 %r1308, %r1309, %r1310, %r1244;
	// end inline asm
	ld.shared.u32 	%r1313, [%r13+1904];
	ld.shared.u32 	%r1314, [%r2221+4124];
	// begin inline asm
	dp4a.s32.s32 %r1312, %r1313, %r1314, %r1248;
	// end inline asm
	ld.shared.u32 	%r1317, [%r13+1904];
	ld.shared.u32 	%r1318, [%r2221+6172];
	// begin inline asm
	dp4a.s32.s32 %r1316, %r1317, %r1318, %r1252;
	// end inline asm
	ld.shared.u32 	%r1321, [%r13+224];
	ld.shared.u32 	%r1322, [%r2221+4128];
	// begin inline asm
	dp4a.s32.s32 %r1320, %r1321, %r1322, %r1256;
	// end inline asm
	ld.shared.u32 	%r1325, [%r13+224];
	ld.shared.u32 	%r1326, [%r2221+6176];
	// begin inline asm
	dp4a.s32.s32 %r1324, %r1325, %r1326, %r1260;
	// end inline asm
	ld.shared.u32 	%r1329, [%r13+224];
	ld.shared.u32 	%r1330, [%r2221+4132];
	// begin inline asm
	dp4a.s32.s32 %r1328, %r1329, %r1330, %r1264;
	// end inline asm
	ld.shared.u32 	%r1333, [%r13+224];
	ld.shared.u32 	%r1334, [%r2221+6180];
	// begin inline asm
	dp4a.s32.s32 %r1332, %r1333, %r1334, %r1268;
	// end inline asm
	ld.shared.u32 	%r1337, [%r13+224];
	ld.shared.u32 	%r1338, [%r2221+4136];
	// begin inline asm
	dp4a.s32.s32 %r1336, %r1337, %r1338, %r1272;
	// end inline asm
	ld.shared.u32 	%r1341, [%r13+224];
	ld.shared.u32 	%r1342, [%r2221+6184];
	// begin inline asm
	dp4a.s32.s32 %r1340, %r1341, %r1342, %r1276;
	// end inline asm
	ld.shared.u32 	%r1345, [%r13+224];
	ld.shared.u32 	%r1346, [%r2221+4140];
	// begin inline asm
	dp4a.s32.s32 %r1344, %r1345, %r1346, %r1280;
	// end inline asm
	ld.shared.u32 	%r1349, [%r13+224];
	ld.shared.u32 	%r1350, [%r2221+6188];
	// begin inline asm
	dp4a.s32.s32 %r1348, %r1349, %r1350, %r1284;
	// end inline asm
	ld.shared.u32 	%r1353, [%r13+2016];
	ld.shared.u32 	%r1354, [%r2221+4128];
	// begin inline asm
	dp4a.s32.s32 %r1352, %r1353, %r1354, %r1288;
	// end inline asm
	ld.shared.u32 	%r1357, [%r13+2016];
	ld.shared.u32 	%r1358, [%r2221+6176];
	// begin inline asm
	dp4a.s32.s32 %r1356, %r1357, %r1358, %r1292;
	// end inline asm
	ld.shared.u32 	%r1361, [%r13+2016];
	ld.shared.u32 	%r1362, [%r2221+4132];
	// begin inline asm
	dp4a.s32.s32 %r1360, %r1361, %r1362, %r1296;
	// end inline asm
	ld.shared.u32 	%r1365, [%r13+2016];
	ld.shared.u32 	%r1366, [%r2221+6180];
	// begin inline asm
	dp4a.s32.s32 %r1364, %r1365, %r1366, %r1300;
	// end inline asm
	ld.shared.u32 	%r1369, [%r13+2016];
	ld.shared.u32 	%r1370, [%r2221+4136];
	// begin inline asm
	dp4a.s32.s32 %r1368, %r1369, %r1370, %r1304;
	// end inline asm
	ld.shared.u32 	%r1373, [%r13+2016];
	ld.shared.u32 	%r1374, [%r2221+6184];
	// begin inline asm
	dp4a.s32.s32 %r1372, %r1373, %r1374, %r1308;
	// end inline asm
	ld.shared.u32 	%r1377, [%r13+2016];
	ld.shared.u32 	%r1378, [%r2221+4140];
	// begin inline asm
	dp4a.s32.s32 %r1376, %r1377, %r1378, %r1312;
	// end inline asm
	ld.shared.u32 	%r1381, [%r13+2016];
	ld.shared.u32 	%r1382, [%r2221+6188];
	// begin inline asm
	dp4a.s32.s32 %r1380, %r1381, %r1382, %r1316;
	// end inline asm
	ld.shared.u32 	%r1385, [%r13+336];
	ld.shared.u32 	%r1386, [%r2221+4144];
	// begin inline asm
	dp4a.s32.s32 %r1384, %r1385, %r1386, %r1320;
	// end inline asm
	ld.shared.u32 	%r1389, [%r13+336];
	ld.shared.u32 	%r1390, [%r2221+6192];
	// begin inline asm
	dp4a.s32.s32 %r1388, %r1389, %r1390, %r1324;
	// end inline asm
	ld.shared.u32 	%r1393, [%r13+336];
	ld.shared.u32 	%r1394, [%r2221+4148];
	// begin inline asm
	dp4a.s32.s32 %r1392, %r1393, %r1394, %r1328;
	// end inline asm
	ld.shared.u32 	%r1397, [%r13+336];
	ld.shared.u32 	%r1398, [%r2221+6196];
	// begin inline asm
	dp4a.s32.s32 %r1396, %r1397, %r1398, %r1332;
	// end inline asm
	ld.shared.u32 	%r1401, [%r13+336];
	ld.shared.u32 	%r1402, [%r2221+4152];
	// begin inline asm
	dp4a.s32.s32 %r1400, %r1401, %r1402, %r1336;
	// end inline asm
	ld.shared.u32 	%r1405, [%r13+336];
	ld.shared.u32 	%r1406, [%r2221+6200];
	// begin inline asm
	dp4a.s32.s32 %r1404, %r1405, %r1406, %r1340;
	// end inline asm
	ld.shared.u32 	%r1409, [%r13+336];
	ld.shared.u32 	%r1410, [%r2221+4156];
	// begin inline asm
	dp4a.s32.s32 %r1408, %r1409, %r1410, %r1344;
	// end inline asm
	ld.shared.u32 	%r1413, [%r13+336];
	ld.shared.u32 	%r1414, [%r2221+6204];
	// begin inline asm
	dp4a.s32.s32 %r1412, %r1413, %r1414, %r1348;
	// end inline asm
	ld.shared.u32 	%r1417, [%r13+2128];
	ld.shared.u32 	%r1418, [%r2221+4144];
	// begin inline asm
	dp4a.s32.s32 %r1416, %r1417, %r1418, %r1352;
	// end inline asm
	ld.shared.u32 	%r1421, [%r13+2128];
	ld.shared.u32 	%r1422, [%r2221+6192];
	// begin inline asm
	dp4a.s32.s32 %r1420, %r1421, %r1422, %r1356;
	// end inline asm
	ld.shared.u32 	%r1425, [%r13+2128];
	ld.shared.u32 	%r1426, [%r2221+4148];
	// begin inline asm
	dp4a.s32.s32 %r1424, %r1425, %r1426, %r1360;
	// end inline asm
	ld.shared.u32 	%r1429, [%r13+2128];
	ld.shared.u32 	%r1430, [%r2221+6196];
	// begin inline asm
	dp4a.s32.s32 %r1428, %r1429, %r1430, %r1364;
	// end inline asm
	ld.shared.u32 	%r1433, [%r13+2128];
	ld.shared.u32 	%r1434, [%r2221+4152];
	// begin inline asm
	dp4a.s32.s32 %r1432, %r1433, %r1434, %r1368;
	// end inline asm
	ld.shared.u32 	%r1437, [%r13+2128];
	ld.shared.u32 	%r1438, [%r2221+6200];
	// begin inline asm
	dp4a.s32.s32 %r1436, %r1437, %r1438, %r1372;
	// end inline asm
	ld.shared.u32 	%r1441, [%r13+2128];
	ld.shared.u32 	%r1442, [%r2221+4156];
	// begin inline asm
	dp4a.s32.s32 %r1440, %r1441, %r1442, %r1376;
	// end inline asm
	ld.shared.u32 	%r1445, [%r13+2128];
	ld.shared.u32 	%r1446, [%r2221+6204];
	// begin inline asm
	dp4a.s32.s32 %r1444, %r1445, %r1446, %r1380;
	// end inline asm
	ld.shared.u32 	%r1449, [%r13+448];
	ld.shared.u32 	%r1450, [%r2221+4160];
	// begin inline asm
	dp4a.s32.s32 %r1448, %r1449, %r1450, %r1384;
	// end inline asm
	ld.shared.u32 	%r1453, [%r13+448];
	ld.shared.u32 	%r1454, [%r2221+6208];
	// begin inline asm
	dp4a.s32.s32 %r1452, %r1453, %r1454, %r1388;
	// end inline asm
	ld.shared.u32 	%r1457, [%r13+448];
	ld.shared.u32 	%r1458, [%r2221+4164];
	// begin inline asm
	dp4a.s32.s32 %r1456, %r1457, %r1458, %r1392;
	// end inline asm
	ld.shared.u32 	%r1461, [%r13+448];
	ld.shared.u32 	%r1462, [%r2221+6212];
	// begin inline asm
	dp4a.s32.s32 %r1460, %r1461, %r1462, %r1396;
	// end inline asm
	ld.shared.u32 	%r1465, [%r13+448];
	ld.shared.u32 	%r1466, [%r2221+4168];
	// begin inline asm
	dp4a.s32.s32 %r1464, %r1465, %r1466, %r1400;
	// end inline asm
	ld.shared.u32 	%r1469, [%r13+448];
	ld.shared.u32 	%r1470, [%r2221+6216];
	// begin inline asm
	dp4a.s32.s32 %r1468, %r1469, %r1470, %r1404;
	// end inline asm
	ld.shared.u32 	%r1473, [%r13+448];
	ld.shared.u32 	%r1474, [%r2221+4172];
	// begin inline asm
	dp4a.s32.s32 %r1472, %r1473, %r1474, %r1408;
	// end inline asm
	ld.shared.u32 	%r1477, [%r13+448];
	ld.shared.u32 	%r1478, [%r2221+6220];
	// begin inline asm
	dp4a.s32.s32 %r1476, %r1477, %r1478, %r1412;
	// end inline asm
	ld.shared.u32 	%r1481, [%r13+2240];
	ld.shared.u32 	%r1482, [%r2221+4160];
	// begin inline asm
	dp4a.s32.s32 %r1480, %r1481, %r1482, %r1416;
	// end inline asm
	ld.shared.u32 	%r1485, [%r13+2240];
	ld.shared.u32 	%r1486, [%r2221+6208];
	// begin inline asm
	dp4a.s32.s32 %r1484, %r1485, %r1486, %r1420;
	// end inline asm
	ld.shared.u32 	%r1489, [%r13+2240];
	ld.shared.u32 	%r1490, [%r2221+4164];
	// begin inline asm
	dp4a.s32.s32 %r1488, %r1489, %r1490, %r1424;
	// end inline asm
	ld.shared.u32 	%r1493, [%r13+2240];
	ld.shared.u32 	%r1494, [%r2221+6212];
	// begin inline asm
	dp4a.s32.s32 %r1492, %r1493, %r1494, %r1428;
	// end inline asm
	ld.shared.u32 	%r1497, [%r13+2240];
	ld.shared.u32 	%r1498, [%r2221+4168];
	// begin inline asm
	dp4a.s32.s32 %r1496, %r1497, %r1498, %r1432;
	// end inline asm
	ld.shared.u32 	%r1501, [%r13+2240];
	ld.shared.u32 	%r1502, [%r2221+6216];
	// begin inline asm
	dp4a.s32.s32 %r1500, %r1501, %r1502, %r1436;
	// end inline asm
	ld.shared.u32 	%r1505, [%r13+2240];
	ld.shared.u32 	%r1506, [%r2221+4172];
	// begin inline asm
	dp4a.s32.s32 %r1504, %r1505, %r1506, %r1440;
	// end inline asm
	ld.shared.u32 	%r1509, [%r13+2240];
	ld.shared.u32 	%r1510, [%r2221+6220];
	// begin inline asm
	dp4a.s32.s32 %r1508, %r1509, %r1510, %r1444;
	// end inline asm
	ld.shared.u32 	%r1513, [%r13+560];
	ld.shared.u32 	%r1514, [%r2221+4176];
	// begin inline asm
	dp4a.s32.s32 %r1512, %r1513, %r1514, %r1448;
	// end inline asm
	ld.shared.u32 	%r1517, [%r13+560];
	ld.shared.u32 	%r1518, [%r2221+6224];
	// begin inline asm
	dp4a.s32.s32 %r1516, %r1517, %r1518, %r1452;
	// end inline asm
	ld.shared.u32 	%r1521, [%r13+560];
	ld.shared.u32 	%r1522, [%r2221+4180];
	// begin inline asm
	dp4a.s32.s32 %r1520, %r1521, %r1522, %r1456;
	// end inline asm
	ld.shared.u32 	%r1525, [%r13+560];
	ld.shared.u32 	%r1526, [%r2221+6228];
	// begin inline asm
	dp4a.s32.s32 %r1524, %r1525, %r1526, %r1460;
	// end inline asm
	ld.shared.u32 	%r1529, [%r13+560];
	ld.shared.u32 	%r1530, [%r2221+4184];
	// begin inline asm
	dp4a.s32.s32 %r1528, %r1529, %r1530, %r1464;
	// end inline asm
	ld.shared.u32 	%r1533, [%r13+560];
	ld.shared.u32 	%r1534, [%r2221+6232];
	// begin inline asm
	dp4a.s32.s32 %r1532, %r1533, %r1534, %r1468;
	// end inline asm
	ld.shared.u32 	%r1537, [%r13+560];
	ld.shared.u32 	%r1538, [%r2221+4188];
	// begin inline asm
	dp4a.s32.s32 %r1536, %r1537, %r1538, %r1472;
	// end inline asm
	ld.shared.u32 	%r1541, [%r13+560];
	ld.shared.u32 	%r1542, [%r2221+6236];
	// begin inline asm
	dp4a.s32.s32 %r1540, %r1541, %r1542, %r1476;
	// end inline asm
	ld.shared.u32 	%r1545, [%r13+2352];
	ld.shared.u32 	%r1546, [%r2221+4176];
	// begin inline asm
	dp4a.s32.s32 %r1544, %r1545, %r1546, %r1480;
	// end inline asm
	ld.shared.u32 	%r1549, [%r13+2352];
	ld.shared.u32 	%r1550, [%r2221+6224];
	// begin inline asm
	dp4a.s32.s32 %r1548, %r1549, %r1550, %r1484;
	// end inline asm
	ld.shared.u32 	%r1553, [%r13+2352];
	ld.shared.u32 	%r1554, [%r2221+4180];
	// begin inline asm
	dp4a.s32.s32 %r1552, %r1553, %r1554, %r1488;
	// end inline asm
	ld.shared.u32 	%r1557, [%r13+2352];
	ld.shared.u32 	%r1558, [%r2221+6228];
	// begin inline asm
	dp4a.s32.s32 %r1556, %r1557, %r1558, %r1492;
	// end inline asm
	ld.shared.u32 	%r1561, [%r13+2352];
	ld.shared.u32 	%r1562, [%r2221+4184];
	// begin inline asm
	dp4a.s32.s32 %r1560, %r1561, %r1562, %r1496;
	// end inline asm
	ld.shared.u32 	%r1565, [%r13+2352];
	ld.shared.u32 	%r1566, [%r2221+6232];
	// begin inline asm
	dp4a.s32.s32 %r1564, %r1565, %r1566, %r1500;
	// end inline asm
	ld.shared.u32 	%r1569, [%r13+2352];
	ld.shared.u32 	%r1570, [%r2221+4188];
	// begin inline asm
	dp4a.s32.s32 %r1568, %r1569, %r1570, %r1504;
	// end inline asm
	ld.shared.u32 	%r1573, [%r13+2352];
	ld.shared.u32 	%r1574, [%r2221+6236];
	// begin inline asm
	dp4a.s32.s32 %r1572, %r1573, %r1574, %r1508;
	// end inline asm
	ld.shared.u32 	%r1577, [%r13+672];
	ld.shared.u32 	%r1578, [%r2221+4192];
	// begin inline asm
	dp4a.s32.s32 %r1576, %r1577, %r1578, %r1512;
	// end inline asm
	ld.shared.u32 	%r1581, [%r13+672];
	ld.shared.u32 	%r1582, [%r2221+6240];
	// begin inline asm
	dp4a.s32.s32 %r1580, %r1581, %r1582, %r1516;
	// end inline asm
	ld.shared.u32 	%r1585, [%r13+672];
	ld.shared.u32 	%r1586, [%r2221+4196];
	// begin inline asm
	dp4a.s32.s32 %r1584, %r1585, %r1586, %r1520;
	// end inline asm
	ld.shared.u32 	%r1589, [%r13+672];
	ld.shared.u32 	%r1590, [%r2221+6244];
	// begin inline asm
	dp4a.s32.s32 %r1588, %r1589, %r1590, %r1524;
	// end inline asm
	ld.shared.u32 	%r1593, [%r13+672];
	ld.shared.u32 	%r1594, [%r2221+4200];
	// begin inline asm
	dp4a.s32.s32 %r1592, %r1593, %r1594, %r1528;
	// end inline asm
	ld.shared.u32 	%r1597, [%r13+672];
	ld.shared.u32 	%r1598, [%r2221+6248];
	// begin inline asm
	dp4a.s32.s32 %r1596, %r1597, %r1598, %r1532;
	// end inline asm
	ld.shared.u32 	%r1601, [%r13+672];
	ld.shared.u32 	%r1602, [%r2221+4204];
	// begin inline asm
	dp4a.s32.s32 %r1600, %r1601, %r1602, %r1536;
	// end inline asm
	ld.shared.u32 	%r1605, [%r13+672];
	ld.shared.u32 	%r1606, [%r2221+6252];
	// begin inline asm
	dp4a.s32.s32 %r1604, %r1605, %r1606, %r1540;
	// end inline asm
	ld.shared.u32 	%r1609, [%r13+2464];
	ld.shared.u32 	%r1610, [%r2221+4192];
	// begin inline asm
	dp4a.s32.s32 %r1608, %r1609, %r1610, %r1544;
	// end inline asm
	ld.shared.u32 	%r1613, [%r13+2464];
	ld.shared.u32 	%r1614, [%r2221+6240];
	// begin inline asm
	dp4a.s32.s32 %r1612, %r1613, %r1614, %r1548;
	// end inline asm
	ld.shared.u32 	%r1617, [%r13+2464];
	ld.shared.u32 	%r1618, [%r2221+4196];
	// begin inline asm
	dp4a.s32.s32 %r1616, %r1617, %r1618, %r1552;
	// end inline asm
	ld.shared.u32 	%r1621, [%r13+2464];
	ld.shared.u32 	%r1622, [%r2221+6244];
	// begin inline asm
	dp4a.s32.s32 %r1620, %r1621, %r1622, %r1556;
	// end inline asm
	ld.shared.u32 	%r1625, [%r13+2464];
	ld.shared.u32 	%r1626, [%r2221+4200];
	// begin inline asm
	dp4a.s32.s32 %r1624, %r1625, %r1626, %r1560;
	// end inline asm
	ld.shared.u32 	%r1629, [%r13+2464];
	ld.shared.u32 	%r1630, [%r2221+6248];
	// begin inline asm
	dp4a.s32.s32 %r1628, %r1629, %r1630, %r1564;
	// end inline asm
	ld.shared.u32 	%r1633, [%r13+2464];
	ld.shared.u32 	%r1634, [%r2221+4204];
	// begin inline asm
	dp4a.s32.s32 %r1632, %r1633, %r1634, %r1568;
	// end inline asm
	ld.shared.u32 	%r1637, [%r13+2464];
	ld.shared.u32 	%r1638, [%r2221+6252];
	// begin inline asm
	dp4a.s32.s32 %r1636, %r1637, %r1638, %r1572;
	// end inline asm
	ld.shared.u32 	%r1641, [%r13+784];
	ld.shared.u32 	%r1642, [%r2221+4208];
	// begin inline asm
	dp4a.s32.s32 %r1640, %r1641, %r1642, %r1576;
	// end inline asm
	ld.shared.u32 	%r1645, [%r13+784];
	ld.shared.u32 	%r1646, [%r2221+6256];
	// begin inline asm
	dp4a.s32.s32 %r1644, %r1645, %r1646, %r1580;
	// end inline asm
	ld.shared.u32 	%r1649, [%r13+784];
	ld.shared.u32 	%r1650, [%r2221+4212];
	// begin inline asm
	dp4a.s32.s32 %r1648, %r1649, %r1650, %r1584;
	// end inline asm
	ld.shared.u32 	%r1653, [%r13+784];
	ld.shared.u32 	%r1654, [%r2221+6260];
	// begin inline asm
	dp4a.s32.s32 %r1652, %r1653, %r1654, %r1588;
	// end inline asm
	ld.shared.u32 	%r1657, [%r13+784];
	ld.shared.u32 	%r1658, [%r2221+4216];
	// begin inline asm
	dp4a.s32.s32 %r1656, %r1657, %r1658, %r1592;
	// end inline asm
	ld.shared.u32 	%r1661, [%r13+784];
	ld.shared.u32 	%r1662, [%r2221+6264];
	// begin inline asm
	dp4a.s32.s32 %r1660, %r1661, %r1662, %r1596;
	// end inline asm
	ld.shared.u32 	%r1665, [%r13+784];
	ld.shared.u32 	%r1666, [%r2221+4220];
	// begin inline asm
	dp4a.s32.s32 %r1664, %r1665, %r1666, %r1600;
	// end inline asm
	ld.shared.u32 	%r1669, [%r13+784];
	ld.shared.u32 	%r1670, [%r2221+6268];
	// begin inline asm
	dp4a.s32.s32 %r1668, %r1669, %r1670, %r1604;
	// end inline asm
	ld.shared.u32 	%r1673, [%r13+2576];
	ld.shared.u32 	%r1674, [%r2221+4208];
	// begin inline asm
	dp4a.s32.s32 %r1672, %r1673, %r1674, %r1608;
	// end inline asm
	ld.shared.u32 	%r1677, [%r13+2576];
	ld.shared.u32 	%r1678, [%r2221+6256];
	// begin inline asm
	dp4a.s32.s32 %r1676, %r1677, %r1678, %r1612;
	// end inline asm
	ld.shared.u32 	%r1681, [%r13+2576];
	ld.shared.u32 	%r1682, [%r2221+4212];
	// begin inline asm
	dp4a.s32.s32 %r1680, %r1681, %r1682, %r1616;
	// end inline asm
	ld.shared.u32 	%r1685, [%r13+2576];
	ld.shared.u32 	%r1686, [%r2221+6260];
	// begin inline asm
	dp4a.s32.s32 %r1684, %r1685, %r1686, %r1620;
	// end inline asm
	ld.shared.u32 	%r1689, [%r13+2576];
	ld.shared.u32 	%r1690, [%r2221+4216];
	// begin inline asm
	dp4a.s32.s32 %r1688, %r1689, %r1690, %r1624;
	// end inline asm
	ld.shared.u32 	%r1693, [%r13+2576];
	ld.shared.u32 	%r1694, [%r2221+6264];
	// begin inline asm
	dp4a.s32.s32 %r1692, %r1693, %r1694, %r1628;
	// end inline asm
	ld.shared.u32 	%r1697, [%r13+2576];
	ld.shared.u32 	%r1698, [%r2221+4220];
	// begin inline asm
	dp4a.s32.s32 %r1696, %r1697, %r1698, %r1632;
	// end inline asm
	ld.shared.u32 	%r1701, [%r13+2576];
	ld.shared.u32 	%r1702, [%r2221+6268];
	// begin inline asm
	dp4a.s32.s32 %r1700, %r1701, %r1702, %r1636;
	// end inline asm
	ld.shared.u32 	%r1705, [%r13+896];
	ld.shared.u32 	%r1706, [%r2221+4224];
	// begin inline asm
	dp4a.s32.s32 %r1704, %r1705, %r1706, %r1640;
	// end inline asm
	ld.shared.u32 	%r1709, [%r13+896];
	ld.shared.u32 	%r1710, [%r2221+6272];
	// begin inline asm
	dp4a.s32.s32 %r1708, %r1709, %r1710, %r1644;
	// end inline asm
	ld.shared.u32 	%r1713, [%r13+896];
	ld.shared.u32 	%r1714, [%r2221+4228];
	// begin inline asm
	dp4a.s32.s32 %r1712, %r1713, %r1714, %r1648;
	// end inline asm
	ld.shared.u32 	%r1717, [%r13+896];
	ld.shared.u32 	%r1718, [%r2221+6276];
	// begin inline asm
	dp4a.s32.s32 %r1716, %r1717, %r1718, %r1652;
	// end inline asm
	ld.shared.u32 	%r1721, [%r13+896];
	ld.shared.u32 	%r1722, [%r2221+4232];
	// begin inline asm
	dp4a.s32.s32 %r1720, %r1721, %r1722, %r1656;
	// end inline asm
	ld.shared.u32 	%r1725, [%r13+896];
	ld.shared.u32 	%r1726, [%r2221+6280];
	// begin inline asm
	dp4a.s32.s32 %r1724, %r1725, %r1726, %r1660;
	// end inline asm
	ld.shared.u32 	%r1729, [%r13+896];
	ld.shared.u32 	%r1730, [%r2221+4236];
	// begin inline asm
	dp4a.s32.s32 %r1728, %r1729, %r1730, %r1664;
	// end inline asm
	ld.shared.u32 	%r1733, [%r13+896];
	ld.shared.u32 	%r1734, [%r2221+6284];
	// begin inline asm
	dp4a.s32.s32 %r1732, %r1733, %r1734, %r1668;
	// end inline asm
	ld.shared.u32 	%r1737, [%r13+2688];
	ld.shared.u32 	%r1738, [%r2221+4224];
	// begin inline asm
	dp4a.s32.s32 %r1736, %r1737, %r1738, %r1672;
	// end inline asm
	ld.shared.u32 	%r1741, [%r13+2688];
	ld.shared.u32 	%r1742, [%r2221+6272];
	// begin inline asm
	dp4a.s32.s32 %r1740, %r1741, %r1742, %r1676;
	// end inline asm
	ld.shared.u32 	%r1745, [%r13+2688];
	ld.shared.u32 	%r1746, [%r2221+4228];
	// begin inline asm
	dp4a.s32.s32 %r1744, %r1745, %r1746, %r1680;
	// end inline asm
	ld.shared.u32 	%r1749, [%r13+2688];
	ld.shared.u32 	%r1750, [%r2221+6276];
	// begin inline asm
	dp4a.s32.s32 %r1748, %r1749, %r1750, %r1684;
	// end inline asm
	ld.shared.u32 	%r1753, [%r13+2688];
	ld.shared.u32 	%r1754, [%r2221+4232];
	// begin inline asm
	dp4a.s32.s32 %r1752, %r1753, %r1754, %r1688;
	// end inline asm
	ld.shared.u32 	%r1757, [%r13+2688];
	ld.shared.u32 	%r1758, [%r2221+6280];
	// begin inline asm
	dp4a.s32.s32 %r1756, %r1757, %r1758, %r1692;
	// end inline asm
	ld.shared.u32 	%r1761, [%r13+2688];
	ld.shared.u32 	%r1762, [%r2221+4236];
	// begin inline asm
	dp4a.s32.s32 %r1760, %r1761, %r1762, %r1696;
	// end inline asm
	ld.shared.u32 	%r1765, [%r13+2688];
	ld.shared.u32 	%r1766, [%r2221+6284];
	// begin inline asm
	dp4a.s32.s32 %r1764, %r1765, %r1766, %r1700;
	// end inline asm
	ld.shared.u32 	%r1769, [%r13+1008];
	ld.shared.u32 	%r1770, [%r2221+4240];
	// begin inline asm
	dp4a.s32.s32 %r1768, %r1769, %r1770, %r1704;
	// end inline asm
	ld.shared.u32 	%r1773, [%r13+1008];
	ld.shared.u32 	%r1774, [%r2221+6288];
	// begin inline asm
	dp4a.s32.s32 %r1772, %r1773, %r1774, %r1708;
	// end inline asm
	ld.shared.u32 	%r1777, [%r13+1008];
	ld.shared.u32 	%r1778, [%r2221+4244];
	// begin inline asm
	dp4a.s32.s32 %r1776, %r1777, %r1778, %r1712;
	// end inline asm
	ld.shared.u32 	%r1781, [%r13+1008];
	ld.shared.u32 	%r1782, [%r2221+6292];
	// begin inline asm
	dp4a.s32.s32 %r1780, %r1781, %r1782, %r1716;
	// end inline asm
	ld.shared.u32 	%r1785, [%r13+1008];
	ld.shared.u32 	%r1786, [%r2221+4248];
	// begin inline asm
	dp4a.s32.s32 %r1784, %r1785, %r1786, %r1720;
	// end inline asm
	ld.shared.u32 	%r1789, [%r13+1008];
	ld.shared.u32 	%r1790, [%r2221+6296];
	// begin inline asm
	dp4a.s32.s32 %r1788, %r1789, %r1790, %r1724;
	// end inline asm
	ld.shared.u32 	%r1793, [%r13+1008];
	ld.shared.u32 	%r1794, [%r2221+4252];
	// begin inline asm
	dp4a.s32.s32 %r1792, %r1793, %r1794, %r1728;
	// end inline asm
	ld.shared.u32 	%r1797, [%r13+1008];
	ld.shared.u32 	%r1798, [%r2221+6300];
	// begin inline asm
	dp4a.s32.s32 %r1796, %r1797, %r1798, %r1732;
	// end inline asm
	ld.shared.u32 	%r1801, [%r13+2800];
	ld.shared.u32 	%r1802, [%r2221+4240];
	// begin inline asm
	dp4a.s32.s32 %r1800, %r1801, %r1802, %r1736;
	// end inline asm
	ld.shared.u32 	%r1805, [%r13+2800];
	ld.shared.u32 	%r1806, [%r2221+6288];
	// begin inline asm
	dp4a.s32.s32 %r1804, %r1805, %r1806, %r1740;
	// end inline asm
	ld.shared.u32 	%r1809, [%r13+2800];
	ld.shared.u32 	%r1810, [%r2221+4244];
	// begin inline asm
	dp4a.s32.s32 %r1808, %r1809, %r1810, %r1744;
	// end inline asm
	ld.shared.u32 	%r1813, [%r13+2800];
	ld.shared.u32 	%r1814, [%r2221+6292];
	// begin inline asm
	dp4a.s32.s32 %r1812, %r1813, %r1814, %r1748;
	// end inline asm
	ld.shared.u32 	%r1817, [%r13+2800];
	ld.shared.u32 	%r1818, [%r2221+4248];
	// begin inline asm
	dp4a.s32.s32 %r1816, %r1817, %r1818, %r1752;
	// end inline asm
	ld.shared.u32 	%r1821, [%r13+2800];
	ld.shared.u32 	%r1822, [%r2221+6296];
	// begin inline asm
	dp4a.s32.s32 %r1820, %r1821, %r1822, %r1756;
	// end inline asm
	ld.shared.u32 	%r1825, [%r13+2800];
	ld.shared.u32 	%r1826, [%r2221+4252];
	// begin inline asm
	dp4a.s32.s32 %r1824, %r1825, %r1826, %r1760;
	// end inline asm
	ld.shared.u32 	%r1829, [%r13+2800];
	ld.shared.u32 	%r1830, [%r2221+6300];
	// begin inline asm
	dp4a.s32.s32 %r1828, %r1829, %r1830, %r1764;
	// end inline asm
	ld.shared.u32 	%r1833, [%r13+1120];
	ld.shared.u32 	%r1834, [%r2221+4256];
	// begin inline asm
	dp4a.s32.s32 %r1832, %r1833, %r1834, %r1768;
	// end inline asm
	ld.shared.u32 	%r1837, [%r13+1120];
	ld.shared.u32 	%r1838, [%r2221+6304];
	// begin inline asm
	dp4a.s32.s32 %r1836, %r1837, %r1838, %r1772;
	// end inline asm
	ld.shared.u32 	%r1841, [%r13+1120];
	ld.shared.u32 	%r1842, [%r2221+4260];
	// begin inline asm
	dp4a.s32.s32 %r1840, %r1841, %r1842, %r1776;
	// end inline asm
	ld.shared.u32 	%r1845, [%r13+1120];
	ld.shared.u32 	%r1846, [%r2221+6308];
	// begin inline asm
	dp4a.s32.s32 %r1844, %r1845, %r1846, %r1780;
	// end inline asm
	ld.shared.u32 	%r1849, [%r13+1120];
	ld.shared.u32 	%r1850, [%r2221+4264];
	// begin inline asm
	dp4a.s32.s32 %r1848, %r1849, %r1850, %r1784;
	// end inline asm
	ld.shared.u32 	%r1853, [%r13+1120];
	ld.shared.u32 	%r1854, [%r2221+6312];
	// begin inline asm
	dp4a.s32.s32 %r1852, %r1853, %r1854, %r1788;
	// end inline asm
	ld.shared.u32 	%r1857, [%r13+1120];
	ld.shared.u32 	%r1858, [%r2221+4268];
	// begin inline asm
	dp4a.s32.s32 %r1856, %r1857, %r1858, %r1792;
	// end inline asm
	ld.shared.u32 	%r1861, [%r13+1120];
	ld.shared.u32 	%r1862, [%r2221+6316];
	// begin inline asm
	dp4a.s32.s32 %r1860, %r1861, %r1862, %r1796;
	// end inline asm
	ld.shared.u32 	%r1865, [%r13+2912];
	ld.shared.u32 	%r1866, [%r2221+4256];
	// begin inline asm
	dp4a.s32.s32 %r1864, %r1865, %r1866, %r1800;
	// end inline asm
	ld.shared.u32 	%r1869, [%r13+2912];
	ld.shared.u32 	%r1870, [%r2221+6304];
	// begin inline asm
	dp4a.s32.s32 %r1868, %r1869, %r1870, %r1804;
	// end inline asm
	ld.shared.u32 	%r1873, [%r13+2912];
	ld.shared.u32 	%r1874, [%r2221+4260];
	// begin inline asm
	dp4a.s32.s32 %r1872, %r1873, %r1874, %r1808;
	// end inline asm
	ld.shared.u32 	%r1877, [%r13+2912];
	ld.shared.u32 	%r1878, [%r2221+6308];
	// begin inline asm
	dp4a.s32.s32 %r1876, %r1877, %r1878, %r1812;
	// end inline asm
	ld.shared.u32 	%r1881, [%r13+2912];
	ld.shared.u32 	%r1882, [%r2221+4264];
	// begin inline asm
	dp4a.s32.s32 %r1880, %r1881, %r1882, %r1816;
	// end inline asm
	ld.shared.u32 	%r1885, [%r13+2912];
	ld.shared.u32 	%r1886, [%r2221+6312];
	// begin inline asm
	dp4a.s32.s32 %r1884, %r1885, %r1886, %r1820;
	// end inline asm
	ld.shared.u32 	%r1889, [%r13+2912];
	ld.shared.u32 	%r1890, [%r2221+4268];
	// begin inline asm
	dp4a.s32.s32 %r1888, %r1889, %r1890, %r1824;
	// end inline asm
	ld.shared.u32 	%r1893, [%r13+2912];
	ld.shared.u32 	%r1894, [%r2221+6316];
	// begin inline asm
	dp4a.s32.s32 %r1892, %r1893, %r1894, %r1828;
	// end inline asm
	ld.shared.u32 	%r1897, [%r13+1232];
	ld.shared.u32 	%r1898, [%r2221+4272];
	// begin inline asm
	dp4a.s32.s32 %r1896, %r1897, %r1898, %r1832;
	// end inline asm
	ld.shared.u32 	%r1901, [%r13+1232];
	ld.shared.u32 	%r1902, [%r2221+6320];
	// begin inline asm
	dp4a.s32.s32 %r1900, %r1901, %r1902, %r1836;
	// end inline asm
	ld.shared.u32 	%r1905, [%r13+1232];
	ld.shared.u32 	%r1906, [%r2221+4276];
	// begin inline asm
	dp4a.s32.s32 %r1904, %r1905, %r1906, %r1840;
	// end inline asm
	ld.shared.u32 	%r1909, [%r13+1232];
	ld.shared.u32 	%r1910, [%r2221+6324];
	// begin inline asm
	dp4a.s32.s32 %r1908, %r1909, %r1910, %r1844;
	// end inline asm
	ld.shared.u32 	%r1913, [%r13+1232];
	ld.shared.u32 	%r1914, [%r2221+4280];
	// begin inline asm
	dp4a.s32.s32 %r1912, %r1913, %r1914, %r1848;
	// end inline asm
	ld.shared.u32 	%r1917, [%r13+1232];
	ld.shared.u32 	%r1918, [%r2221+6328];
	// begin inline asm
	dp4a.s32.s32 %r1916, %r1917, %r1918, %r1852;
	// end inline asm
	ld.shared.u32 	%r1921, [%r13+1232];
	ld.shared.u32 	%r1922, [%r2221+4284];
	// begin inline asm
	dp4a.s32.s32 %r1920, %r1921, %r1922, %r1856;
	// end inline asm
	ld.shared.u32 	%r1925, [%r13+1232];
	ld.shared.u32 	%r1926, [%r2221+6332];
	// begin inline asm
	dp4a.s32.s32 %r1924, %r1925, %r1926, %r1860;
	// end inline asm
	ld.shared.u32 	%r1929, [%r13+3024];
	ld.shared.u32 	%r1930, [%r2221+4272];
	// begin inline asm
	dp4a.s32.s32 %r1928, %r1929, %r1930, %r1864;
	// end inline asm
	ld.shared.u32 	%r1933, [%r13+3024];
	ld.shared.u32 	%r1934, [%r2221+6320];
	// begin inline asm
	dp4a.s32.s32 %r1932, %r1933, %r1934, %r1868;
	// end inline asm
	ld.shared.u32 	%r1937, [%r13+3024];
	ld.shared.u32 	%r1938, [%r2221+4276];
	// begin inline asm
	dp4a.s32.s32 %r1936, %r1937, %r1938, %r1872;
	// end inline asm
	ld.shared.u32 	%r1941, [%r13+3024];
	ld.shared.u32 	%r1942, [%r2221+6324];
	// begin inline asm
	dp4a.s32.s32 %r1940, %r1941, %r1942, %r1876;
	// end inline asm
	ld.shared.u32 	%r1945, [%r13+3024];
	ld.shared.u32 	%r1946, [%r2221+4280];
	// begin inline asm
	dp4a.s32.s32 %r1944, %r1945, %r1946, %r1880;
	// end inline asm
	ld.shared.u32 	%r1949, [%r13+3024];
	ld.shared.u32 	%r1950, [%r2221+6328];
	// begin inline asm
	dp4a.s32.s32 %r1948, %r1949, %r1950, %r1884;
	// end inline asm
	ld.shared.u32 	%r1953, [%r13+3024];
	ld.shared.u32 	%r1954, [%r2221+4284];
	// begin inline asm
	dp4a.s32.s32 %r1952, %r1953, %r1954, %r1888;
	// end inline asm
	ld.shared.u32 	%r1957, [%r13+3024];
	ld.shared.u32 	%r1958, [%r2221+6332];
	// begin inline asm
	dp4a.s32.s32 %r1956, %r1957, %r1958, %r1892;
	// end inline asm
	ld.shared.u32 	%r1961, [%r13+1344];
	ld.shared.u32 	%r1962, [%r2221+4288];
	// begin inline asm
	dp4a.s32.s32 %r1960, %r1961, %r1962, %r1896;
	// end inline asm
	ld.shared.u32 	%r1965, [%r13+1344];
	ld.shared.u32 	%r1966, [%r2221+6336];
	// begin inline asm
	dp4a.s32.s32 %r1964, %r1965, %r1966, %r1900;
	// end inline asm
	ld.shared.u32 	%r1969, [%r13+1344];
	ld.shared.u32 	%r1970, [%r2221+4292];
	// begin inline asm
	dp4a.s32.s32 %r1968, %r1969, %r1970, %r1904;
	// end inline asm
	ld.shared.u32 	%r1973, [%r13+1344];
	ld.shared.u32 	%r1974, [%r2221+6340];
	// begin inline asm
	dp4a.s32.s32 %r1972, %r1973, %r1974, %r1908;
	// end inline asm
	ld.shared.u32 	%r1977, [%r13+1344];
	ld.shared.u32 	%r1978, [%r2221+4296];
	// begin inline asm
	dp4a.s32.s32 %r1976, %r1977, %r1978, %r1912;
	// end inline asm
	ld.shared.u32 	%r1981, [%r13+1344];
	ld.shared.u32 	%r1982, [%r2221+6344];
	// begin inline asm
	dp4a.s32.s32 %r1980, %r1981, %r1982, %r1916;
	// end inline asm
	ld.shared.u32 	%r1985, [%r13+1344];
	ld.shared.u32 	%r1986, [%r2221+4300];
	// begin inline asm
	dp4a.s32.s32 %r1984, %r1985, %r1986, %r1920;
	// end inline asm
	ld.shared.u32 	%r1989, [%r13+1344];
	ld.shared.u32 	%r1990, [%r2221+6348];
	// begin inline asm
	dp4a.s32.s32 %r1988, %r1989, %r1990, %r1924;
	// end inline asm
	ld.shared.u32 	%r1993, [%r13+3136];
	ld.shared.u32 	%r1994, [%r2221+4288];
	// begin inline asm
	dp4a.s32.s32 %r1992, %r1993, %r1994, %r1928;
	// end inline asm
	ld.shared.u32 	%r1997, [%r13+3136];
	ld.shared.u32 	%r1998, [%r2221+6336];
	// begin inline asm
	dp4a.s32.s32 %r1996, %r1997, %r1998, %r1932;
	// end inline asm
	ld.shared.u32 	%r2001, [%r13+3136];
	ld.shared.u32 	%r2002, [%r2221+4292];
	// begin inline asm
	dp4a.s32.s32 %r2000, %r2001, %r2002, %r1936;
	// end inline asm
	ld.shared.u32 	%r2005, [%r13+3136];
	ld.shared.u32 	%r2006, [%r2221+6340];
	// begin inline asm
	dp4a.s32.s32 %r2004, %r2005, %r2006, %r1940;
	// end inline asm
	ld.shared.u32 	%r2009, [%r13+3136];
	ld.shared.u32 	%r2010, [%r2221+4296];
	// begin inline asm
	dp4a.s32.s32 %r2008, %r2009, %r2010, %r1944;
	// end inline asm
	ld.shared.u32 	%r2013, [%r13+3136];
	ld.shared.u32 	%r2014, [%r2221+6344];
	// begin inline asm
	dp4a.s32.s32 %r2012, %r2013, %r2014, %r1948;
	// end inline asm
	ld.shared.u32 	%r2017, [%r13+3136];
	ld.shared.u32 	%r2018, [%r2221+4300];
	// begin inline asm
	dp4a.s32.s32 %r2016, %r2017, %r2018, %r1952;
	// end inline asm
	ld.shared.u32 	%r2021, [%r13+3136];
	ld.shared.u32 	%r2022, [%r2221+6348];
	// begin inline asm
	dp4a.s32.s32 %r2020, %r2021, %r2022, %r1956;
	// end inline asm
	ld.shared.u32 	%r2025, [%r13+1456];
	ld.shared.u32 	%r2026, [%r2221+4304];
	// begin inline asm
	dp4a.s32.s32 %r2024, %r2025, %r2026, %r1960;
	// end inline asm
	ld.shared.u32 	%r2029, [%r13+1456];
	ld.shared.u32 	%r2030, [%r2221+6352];
	// begin inline asm
	dp4a.s32.s32 %r2028, %r2029, %r2030, %r1964;
	// end inline asm
	ld.shared.u32 	%r2033, [%r13+1456];
	ld.shared.u32 	%r2034, [%r2221+4308];
	// begin inline asm
	dp4a.s32.s32 %r2032, %r2033, %r2034, %r1968;
	// end inline asm
	ld.shared.u32 	%r2037, [%r13+1456];
	ld.shared.u32 	%r2038, [%r2221+6356];
	// begin inline asm
	dp4a.s32.s32 %r2036, %r2037, %r2038, %r1972;
	// end inline asm
	ld.shared.u32 	%r2041, [%r13+1456];
	ld.shared.u32 	%r2042, [%r2221+4312];
	// begin inline asm
	dp4a.s32.s32 %r2040, %r2041, %r2042, %r1976;
	// end inline asm
	ld.shared.u32 	%r2045, [%r13+1456];
	ld.shared.u32 	%r2046, [%r2221+6360];
	// begin inline asm
	dp4a.s32.s32 %r2044, %r2045, %r2046, %r1980;
	// end inline asm
	ld.shared.u32 	%r2049, [%r13+1456];
	ld.shared.u32 	%r2050, [%r2221+4316];
	// begin inline asm
	dp4a.s32.s32 %r2048, %r2049, %r2050, %r1984;
	// end inline asm
	ld.shared.u32 	%r2053, [%r13+1456];
	ld.shared.u32 	%r2054, [%r2221+6364];
	// begin inline asm
	dp4a.s32.s32 %r2052, %r2053, %r2054, %r1988;
	// end inline asm
	ld.shared.u32 	%r2057, [%r13+3248];
	ld.shared.u32 	%r2058, [%r2221+4304];
	// begin inline asm
	dp4a.s32.s32 %r2056, %r2057, %r2058, %r1992;
	// end inline asm
	ld.shared.u32 	%r2061, [%r13+3248];
	ld.shared.u32 	%r2062, [%r2221+6352];
	// begin inline asm
	dp4a.s32.s32 %r2060, %r2061, %r2062, %r1996;
	// end inline asm
	ld.shared.u32 	%r2065, [%r13+3248];
	ld.shared.u32 	%r2066, [%r2221+4308];
	// begin inline asm
	dp4a.s32.s32 %r2064, %r2065, %r2066, %r2000;
	// end inline asm
	ld.shared.u32 	%r2069, [%r13+3248];
	ld.shared.u32 	%r2070, [%r2221+6356];
	// begin inline asm
	dp4a.s32.s32 %r2068, %r2069, %r2070, %r2004;
	// end inline asm
	ld.shared.u32 	%r2073, [%r13+3248];
	ld.shared.u32 	%r2074, [%r2221+4312];
	// begin inline asm
	dp4a.s32.s32 %r2072, %r2073, %r2074, %r2008;
	// end inline asm
	ld.shared.u32 	%r2077, [%r13+3248];
	ld.shared.u32 	%r2078, [%r2221+6360];
	// begin inline asm
	dp4a.s32.s32 %r2076, %r2077, %r2078, %r2012;
	// end inline asm
	ld.shared.u32 	%r2081, [%r13+3248];
	ld.shared.u32 	%r2082, [%r2221+4316];
	// begin inline asm
	dp4a.s32.s32 %r2080, %r2081, %r2082, %r2016;
	// end inline asm
	ld.shared.u32 	%r2085, [%r13+3248];
	ld.shared.u32 	%r2086, [%r2221+6364];
	// begin inline asm
	dp4a.s32.s32 %r2084, %r2085, %r2086, %r2020;
	// end inline asm
	ld.shared.u32 	%r2089, [%r13+1568];
	ld.shared.u32 	%r2090, [%r2221+4320];
	// begin inline asm
	dp4a.s32.s32 %r2088, %r2089, %r2090, %r2024;
	// end inline asm
	ld.shared.u32 	%r2093, [%r13+1568];
	ld.shared.u32 	%r2094, [%r2221+6368];
	// begin inline asm
	dp4a.s32.s32 %r2092, %r2093, %r2094, %r2028;
	// end inline asm
	ld.shared.u32 	%r2097, [%r13+1568];
	ld.shared.u32 	%r2098, [%r2221+4324];
	// begin inline asm
	dp4a.s32.s32 %r2096, %r2097, %r2098, %r2032;
	// end inline asm
	ld.shared.u32 	%r2101, [%r13+1568];
	ld.shared.u32 	%r2102, [%r2221+6372];
	// begin inline asm
	dp4a.s32.s32 %r2100, %r2101, %r2102, %r2036;
	// end inline asm
	ld.shared.u32 	%r2105, [%r13+1568];
	ld.shared.u32 	%r2106, [%r2221+4328];
	// begin inline asm
	dp4a.s32.s32 %r2104, %r2105, %r2106, %r2040;
	// end inline asm
	ld.shared.u32 	%r2109, [%r13+1568];
	ld.shared.u32 	%r2110, [%r2221+6376];
	// begin inline asm
	dp4a.s32.s32 %r2108, %r2109, %r2110, %r2044;
	// end inline asm
	ld.shared.u32 	%r2113, [%r13+1568];
	ld.shared.u32 	%r2114, [%r2221+4332];
	// begin inline asm
	dp4a.s32.s32 %r2112, %r2113, %r2114, %r2048;
	// end inline asm
	ld.shared.u32 	%r2117, [%r13+1568];
	ld.shared.u32 	%r2118, [%r2221+6380];
	// begin inline asm
	dp4a.s32.s32 %r2116, %r2117, %r2118, %r2052;
	// end inline asm
	ld.shared.u32 	%r2121, [%r13+3360];
	ld.shared.u32 	%r2122, [%r2221+4320];
	// begin inline asm
	dp4a.s32.s32 %r2120, %r2121, %r2122, %r2056;
	// end inline asm
	ld.shared.u32 	%r2125, [%r13+3360];
	ld.shared.u32 	%r2126, [%r2221+6368];
	// begin inline asm
	dp4a.s32.s32 %r2124, %r2125, %r2126, %r2060;
	// end inline asm
	ld.shared.u32 	%r2129, [%r13+3360];
	ld.shared.u32 	%r2130, [%r2221+4324];
	// begin inline asm
	dp4a.s32.s32 %r2128, %r2129, %r2130, %r2064;
	// end inline asm
	ld.shared.u32 	%r2133, [%r13+3360];
	ld.shared.u32 	%r2134, [%r2221+6372];
	// begin inline asm
	dp4a.s32.s32 %r2132, %r2133, %r2134, %r2068;
	// end inline asm
	ld.shared.u32 	%r2137, [%r13+3360];
	ld.shared.u32 	%r2138, [%r2221+4328];
	// begin inline asm
	dp4a.s32.s32 %r2136, %r2137, %r2138, %r2072;
	// end inline asm
	ld.shared.u32 	%r2141, [%r13+3360];
	ld.shared.u32 	%r2142, [%r2221+6376];
	// begin inline asm
	dp4a.s32.s32 %r2140, %r2141, %r2142, %r2076;
	// end inline asm
	ld.shared.u32 	%r2145, [%r13+3360];
	ld.shared.u32 	%r2146, [%r2221+4332];
	// begin inline asm
	dp4a.s32.s32 %r2144, %r2145, %r2146, %r2080;
	// end inline asm
	ld.shared.u32 	%r2149, [%r13+3360];
	ld.shared.u32 	%r2150, [%r2221+6380];
	// begin inline asm
	dp4a.s32.s32 %r2148, %r2149, %r2150, %r2084;
	// end inline asm
	ld.shared.u32 	%r2153, [%r13+1680];
	ld.shared.u32 	%r2154, [%r2221+4336];
	// begin inline asm
	dp4a.s32.s32 %r2152, %r2153, %r2154, %r2088;
	// end inline asm
	ld.shared.u32 	%r2157, [%r13+1680];
	ld.shared.u32 	%r2158, [%r2221+6384];
	// begin inline asm
	dp4a.s32.s32 %r2156, %r2157, %r2158, %r2092;
	// end inline asm
	ld.shared.u32 	%r2161, [%r13+1680];
	ld.shared.u32 	%r2162, [%r2221+4340];
	// begin inline asm
	dp4a.s32.s32 %r2160, %r2161, %r2162, %r2096;
	// end inline asm
	ld.shared.u32 	%r2165, [%r13+1680];
	ld.shared.u32 	%r2166, [%r2221+6388];
	// begin inline asm
	dp4a.s32.s32 %r2164, %r2165, %r2166, %r2100;
	// end inline asm
	ld.shared.u32 	%r2169, [%r13+1680];
	ld.shared.u32 	%r2170, [%r2221+4344];
	// begin inline asm
	dp4a.s32.s32 %r2168, %r2169, %r2170, %r2104;
	// end inline asm
	ld.shared.u32 	%r2173, [%r13+1680];
	ld.shared.u32 	%r2174, [%r2221+6392];
	// begin inline asm
	dp4a.s32.s32 %r2172, %r2173, %r2174, %r2108;
	// end inline asm
	ld.shared.u32 	%r2177, [%r13+1680];
	ld.shared.u32 	%r2178, [%r2221+4348];
	// begin inline asm
	dp4a.s32.s32 %r2176, %r2177, %r2178, %r2112;
	// end inline asm
	ld.shared.u32 	%r2181, [%r13+1680];
	ld.shared.u32 	%r2182, [%r2221+6396];
	// begin inline asm
	dp4a.s32.s32 %r2180, %r2181, %r2182, %r2116;
	// end inline asm
	ld.shared.u32 	%r2185, [%r13+3472];
	ld.shared.u32 	%r2186, [%r2221+4336];
	// begin inline asm
	dp4a.s32.s32 %r2184, %r2185, %r2186, %r2120;
	// end inline asm
	ld.shared.u32 	%r2189, [%r13+3472];
	ld.shared.u32 	%r2190, [%r2221+6384];
	// begin inline asm
	dp4a.s32.s32 %r2188, %r2189, %r2190, %r2124;
	// end inline asm
	ld.shared.u32 	%r2193, [%r13+3472];
	ld.shared.u32 	%r2194, [%r2221+4340];
	// begin inline asm
	dp4a.s32.s32 %r2192, %r2193, %r2194, %r2128;
	// end inline asm
	ld.shared.u32 	%r2197, [%r13+3472];
	ld.shared.u32 	%r2198, [%r2221+6388];
	// begin inline asm
	dp4a.s32.s32 %r2196, %r2197, %r2198, %r2132;
	// end inline asm
	ld.shared.u32 	%r2201, [%r13+3472];
	ld.shared.u32 	%r2202, [%r2221+4344];
	// begin inline asm
	dp4a.s32.s32 %r2200, %r2201, %r2202, %r2136;
	// end inline asm
	ld.shared.u32 	%r2205, [%r13+3472];
	ld.shared.u32 	%r2206, [%r2221+6392];
	// begin inline asm
	dp4a.s32.s32 %r2204, %r2205, %r2206, %r2140;
	// end inline asm
	ld.shared.u32 	%r2209, [%r13+3472];
	ld.shared.u32 	%r2210, [%r2221+4348];
	// begin inline asm
	dp4a.s32.s32 %r2208, %r2209, %r2210, %r2144;
	// end inline asm
	ld.shared.u32 	%r2213, [%r13+3472];
	ld.shared.u32 	%r2214, [%r2221+6396];
	// begin inline asm
	dp4a.s32.s32 %r2212, %r2213, %r2214, %r2148;
	// end inline asm
	shl.b32 	%r2222, %r4, 6;
	shl.b32 	%r2223, %r66, 2;
	add.s32 	%r2224, %r2222, %r2223;
	mul.lo.s32 	%r2225, %r9, 100352;
	mad.lo.s32 	%r2226, %r4, 12544, %r2225;
	mad.lo.s32 	%r2227, %r66, 784, %r2226;
	add.s32 	%r2228, %r2227, %r10;
	add.s32 	%r2229, %r2228, %r5;
	cvt.s64.s32 	%rd70, %r2152;
	mad.lo.s64 	%rd71, %rd70, 266456929009664, 1073741824;
	shr.u64 	%rd72, %rd71, 31;
	cvt.u32.u64 	%r2230, %rd72;
	mul.wide.u32 	%rd73, %r2224, 4;
	add.s64 	%rd74, %rd46, %rd73;
	ld.global.nc.u32 	%r2231, [%rd74];
	add.s32 	%r2232, %r2231, %r2230;
	mul.wide.s32 	%rd75, %r2232, 2147476825;
	add.s64 	%rd76, %rd75, 1073741824;
	shr.u64 	%rd77, %rd76, 31;
	cvt.u32.u64 	%r2233, %rd77;
	add.s64 	%rd78, %rd47, %rd73;
	ld.global.nc.u32 	%r2234, [%rd78];
	add.s32 	%r2235, %r2234, %r2233;
	max.s32 	%r2236, %r2235, 0;
	mul.wide.u32 	%rd79, %r2236, 1118430789;
	add.s64 	%rd80, %rd79, 9007199254740992;
	shr.u64 	%rd81, %rd80, 54;
	cvt.u32.u64 	%r2237, %rd81;
	min.u32 	%r2238, %r2237, 127;
	cvt.u64.u32 	%rd82, %r2229;
	add.s64 	%rd83, %rd48, %rd82;
	st.global.u8 	[%rd83], %r2238;
	cvt.s64.s32 	%rd84, %r2156;
	mad.lo.s64 	%rd85, %rd84, 266456929009664, 1073741824;
	shr.u64 	%rd86, %rd85, 31;
	cvt.u32.u64 	%r2239, %rd86;
	ld.global.nc.u32 	%r2240, [%rd74+128];
	add.s32 	%r2241, %r2240, %r2239;
	mul.wide.s32 	%rd87, %r2241, 2147476825;
	add.s64 	%rd88, %rd87, 1073741824;
	shr.u64 	%rd89, %rd88, 31;
	cvt.u32.u64 	%r2242, %rd89;
	ld.global.nc.u32 	%r2243, [%rd78+128];
	add.s32 	%r2244, %r2243, %r2242;
	max.s32 	%r2245, %r2244, 0;
	mul.wide.u32 	%rd90, %r2245, 1118430789;
	add.s64 	%rd91, %rd90, 9007199254740992;
	shr.u64 	%rd92, %rd91, 54;
	cvt.u32.u64 	%r2246, %rd92;
	min.u32 	%r2247, %r2246, 127;
	st.global.u8 	[%rd83+6272], %r2247;
	cvt.s64.s32 	%rd93, %r2160;
	mad.lo.s64 	%rd94, %rd93, 266456929009664, 1073741824;
	shr.u64 	%rd95, %rd94, 31;
	cvt.u32.u64 	%r2248, %rd95;
	ld.global.nc.u32 	%r2249, [%rd74+4];
	add.s32 	%r2250, %r2249, %r2248;
	mul.wide.s32 	%rd96, %r2250, 2147476825;
	add.s64 	%rd97, %rd96, 1073741824;
	shr.u64 	%rd98, %rd97, 31;
	cvt.u32.u64 	%r2251, %rd98;
	ld.global.nc.u32 	%r2252, [%rd78+4];
	add.s32 	%r2253, %r2252, %r2251;
	max.s32 	%r2254, %r2253, 0;
	mul.wide.u32 	%rd99, %r2254, 1118430789;
	add.s64 	%rd100, %rd99, 9007199254740992;
	shr.u64 	%rd101, %rd100, 54;
	cvt.u32.u64 	%r2255, %rd101;
	min.u32 	%r2256, %r2255, 127;
	st.global.u8 	[%rd83+1], %r2256;
	cvt.s64.s32 	%rd102, %r2164;
	mad.lo.s64 	%rd103, %rd102, 266456929009664, 1073741824;
	shr.u64 	%rd104, %rd103, 31;
	cvt.u32.u64 	%r2257, %rd104;
	ld.global.nc.u32 	%r2258, [%rd74+132];
	add.s32 	%r2259, %r2258, %r2257;
	mul.wide.s32 	%rd105, %r2259, 2147476825;
	add.s64 	%rd106, %rd105, 1073741824;
	shr.u64 	%rd107, %rd106, 31;
	cvt.u32.u64 	%r2260, %rd107;
	ld.global.nc.u32 	%r2261, [%rd78+132];
	add.s32 	%r2262, %r2261, %r2260;
	max.s32 	%r2263, %r2262, 0;
	mul.wide.u32 	%rd108, %r2263, 1118430789;
	add.s64 	%rd109, %rd108, 9007199254740992;
	shr.u64 	%rd110, %rd109, 54;
	cvt.u32.u64 	%r2264, %rd110;
	min.u32 	%r2265, %r2264, 127;
	st.global.u8 	[%rd83+6273], %r2265;
	cvt.s64.s32 	%rd111, %r2168;
	mad.lo.s64 	%rd112, %rd111, 266456929009664, 1073741824;
	shr.u64 	%rd113, %rd112, 31;
	cvt.u32.u64 	%r2266, %rd113;
	ld.global.nc.u32 	%r2267, [%rd74+8];
	add.s32 	%r2268, %r2267, %r2266;
	mul.wide.s32 	%rd114, %r2268, 2147476825;
	add.s64 	%rd115, %rd114, 1073741824;
	shr.u64 	%rd116, %rd115, 31;
	cvt.u32.u64 	%r2269, %rd116;
	ld.global.nc.u32 	%r2270, [%rd78+8];
	add.s32 	%r2271, %r2270, %r2269;
	max.s32 	%r2272, %r2271, 0;
	mul.wide.u32 	%rd117, %r2272, 1118430789;
	add.s64 	%rd118, %rd117, 9007199254740992;
	shr.u64 	%rd119, %rd118, 54;
	cvt.u32.u64 	%r2273, %rd119;
	min.u32 	%r2274, %r2273, 127;
	st.global.u8 	[%rd83+2], %r2274;
	cvt.s64.s32 	%rd120, %r2172;
	mad.lo.s64 	%rd121, %rd120, 266456929009664, 1073741824;
	shr.u64 	%rd122, %rd121, 31;
	cvt.u32.u64 	%r2275, %rd122;
	ld.global.nc.u32 	%r2276, [%rd74+136];
	add.s32 	%r2277, %r2276, %r2275;
	mul.wide.s32 	%rd123, %r2277, 2147476825;
	add.s64 	%rd124, %rd123, 1073741824;
	shr.u64 	%rd125, %rd124, 31;
	cvt.u32.u64 	%r2278, %rd125;
	ld.global.nc.u32 	%r2279, [%rd78+136];
	add.s32 	%r2280, %r2279, %r2278;
	max.s32 	%r2281, %r2280, 0;
	mul.wide.u32 	%rd126, %r2281, 1118430789;
	add.s64 	%rd127, %rd126, 9007199254740992;
	shr.u64 	%rd128, %rd127, 54;
	cvt.u32.u64 	%r2282, %rd128;
	min.u32 	%r2283, %r2282, 127;
	st.global.u8 	[%rd83+6274], %r2283;
	cvt.s64.s32 	%rd129, %r2176;
	mad.lo.s64 	%rd130, %rd129, 266456929009664, 1073741824;
	shr.u64 	%rd131, %rd130, 31;
	cvt.u32.u64 	%r2284, %rd131;
	ld.global.nc.u32 	%r2285, [%rd74+12];
	add.s32 	%r2286, %r2285, %r2284;
	mul.wide.s32 	%rd132, %r2286, 2147476825;
	add.s64 	%rd133, %rd132, 1073741824;
	shr.u64 	%rd134, %rd133, 31;
	cvt.u32.u64 	%r2287, %rd134;
	ld.global.nc.u32 	%r2288, [%rd78+12];
	add.s32 	%r2289, %r2288, %r2287;
	max.s32 	%r2290, %r2289, 0;
	mul.wide.u32 	%rd135, %r2290, 1118430789;
	add.s64 	%rd136, %rd135, 9007199254740992;
	shr.u64 	%rd137, %rd136, 54;
	cvt.u32.u64 	%r2291, %rd137;
	min.u32 	%r2292, %r2291, 127;
	st.global.u8 	[%rd83+3], %r2292;
	cvt.s64.s32 	%rd138, %r2180;
	mad.lo.s64 	%rd139, %rd138, 266456929009664, 1073741824;
	shr.u64 	%rd140, %rd139, 31;
	cvt.u32.u64 	%r2293, %rd140;
	ld.global.nc.u32 	%r2294, [%rd74+140];
	add.s32 	%r2295, %r2294, %r2293;
	mul.wide.s32 	%rd141, %r2295, 2147476825;
	add.s64 	%rd142, %rd141, 1073741824;
	shr.u64 	%rd143, %rd142, 31;
	cvt.u32.u64 	%r2296, %rd143;
	ld.global.nc.u32 	%r2297, [%rd78+140];
	add.s32 	%r2298, %r2297, %r2296;
	max.s32 	%r2299, %r2298, 0;
	mul.wide.u32 	%rd144, %r2299, 1118430789;
	add.s64 	%rd145, %rd144, 9007199254740992;
	shr.u64 	%rd146, %rd145, 54;
	cvt.u32.u64 	%r2300, %rd146;
	min.u32 	%r2301, %r2300, 127;
	st.global.u8 	[%rd83+6275], %r2301;
	cvt.s64.s32 	%rd147, %r2184;
	mad.lo.s64 	%rd148, %rd147, 266456929009664, 1073741824;
	shr.u64 	%rd149, %rd148, 31;
	cvt.u32.u64 	%r2302, %rd149;
	add.s32 	%r2303, %r2231, %r2302;
	mul.wide.s32 	%rd150, %r2303, 2147476825;
	add.s64 	%rd151, %rd150, 1073741824;
	shr.u64 	%rd152, %rd151, 31;
	cvt.u32.u64 	%r2304, %rd152;
	add.s32 	%r2305, %r2234, %r2304;
	max.s32 	%r2306, %r2305, 0;
	mul.wide.u32 	%rd153, %r2306, 1118430789;
	add.s64 	%rd154, %rd153, 9007199254740992;
	shr.u64 	%rd155, %rd154, 54;
	cvt.u32.u64 	%r2307, %rd155;
	min.u32 	%r2308, %r2307, 127;
	st.global.u8 	[%rd83+50176], %r2308;
	cvt.s64.s32 	%rd156, %r2188;
	mad.lo.s64 	%rd157, %rd156, 266456929009664, 1073741824;
	shr.u64 	%rd158, %rd157, 31;
	cvt.u32.u64 	%r2309, %rd158;
	add.s32 	%r2310, %r2240, %r2309;
	mul.wide.s32 	%rd159, %r2310, 2147476825;
	add.s64 	%rd160, %rd159, 1073741824;
	shr.u64 	%rd161, %rd160, 31;
	cvt.u32.u64 	%r2311, %rd161;
	add.s32 	%r2312, %r2243, %r2311;
	max.s32 	%r2313, %r2312, 0;
	mul.wide.u32 	%rd162, %r2313, 1118430789;
	add.s64 	%rd163, %rd162, 9007199254740992;
	shr.u64 	%rd164, %rd163, 54;
	cvt.u32.u64 	%r2314, %rd164;
	min.u32 	%r2315, %r2314, 127;
	st.global.u8 	[%rd83+56448], %r2315;
	cvt.s64.s32 	%rd165, %r2192;
	mad.lo.s64 	%rd166, %rd165, 266456929009664, 1073741824;
	shr.u64 	%rd167, %rd166, 31;
	cvt.u32.u64 	%r2316, %rd167;
	add.s32 	%r2317, %r2249, %r2316;
	mul.wide.s32 	%rd168, %r2317, 2147476825;
	add.s64 	%rd169, %rd168, 1073741824;
	shr.u64 	%rd170, %rd169, 31;
	cvt.u32.u64 	%r2318, %rd170;
	add.s32 	%r2319, %r2252, %r2318;
	max.s32 	%r2320, %r2319, 0;
	mul.wide.u32 	%rd171, %r2320, 1118430789;
	add.s64 	%rd172, %rd171, 9007199254740992;
	shr.u64 	%rd173, %rd172, 54;
	cvt.u32.u64 	%r2321, %rd173;
	min.u32 	%r2322, %r2321, 127;
	st.global.u8 	[%rd83+50177], %r2322;
	cvt.s64.s32 	%rd174, %r2196;
	mad.lo.s64 	%rd175, %rd174, 266456929009664, 1073741824;
	shr.u64 	%rd176, %rd175, 31;
	cvt.u32.u64 	%r2323, %rd176;
	add.s32 	%r2324, %r2258, %r2323;
	mul.wide.s32 	%rd177, %r2324, 2147476825;
	add.s64 	%rd178, %rd177, 1073741824;
	shr.u64 	%rd179, %rd178, 31;
	cvt.u32.u64 	%r2325, %rd179;
	add.s32 	%r2326, %r2261, %r2325;
	max.s32 	%r2327, %r2326, 0;
	mul.wide.u32 	%rd180, %r2327, 1118430789;
	add.s64 	%rd181, %rd180, 9007199254740992;
	shr.u64 	%rd182, %rd181, 54;
	cvt.u32.u64 	%r2328, %rd182;
	min.u32 	%r2329, %r2328, 127;
	st.global.u8 	[%rd83+56449], %r2329;
	cvt.s64.s32 	%rd183, %r2200;
	mad.lo.s64 	%rd184, %rd183, 266456929009664, 1073741824;
	shr.u64 	%rd185, %rd184, 31;
	cvt.u32.u64 	%r2330, %rd185;
	add.s32 	%r2331, %r2267, %r2330;
	mul.wide.s32 	%rd186, %r2331, 2147476825;
	add.s64 	%rd187, %rd186, 1073741824;
	shr.u64 	%rd188, %rd187, 31;
	cvt.u32.u64 	%r2332, %rd188;
	add.s32 	%r2333, %r2270, %r2332;
	max.s32 	%r2334, %r2333, 0;
	mul.wide.u32 	%rd189, %r2334, 1118430789;
	add.s64 	%rd190, %rd189, 9007199254740992;
	shr.u64 	%rd191, %rd190, 54;
	cvt.u32.u64 	%r2335, %rd191;
	min.u32 	%r2336, %r2335, 127;
	st.global.u8 	[%rd83+50178], %r2336;
	cvt.s64.s32 	%rd192, %r2204;
	mad.lo.s64 	%rd193, %rd192, 266456929009664, 1073741824;
	shr.u64 	%rd194, %rd193, 31;
	cvt.u32.u64 	%r2337, %rd194;
	add.s32 	%r2338, %r2276, %r2337;
	mul.wide.s32 	%rd195, %r2338, 2147476825;
	add.s64 	%rd196, %rd195, 1073741824;
	shr.u64 	%rd197, %rd196, 31;
	cvt.u32.u64 	%r2339, %rd197;
	add.s32 	%r2340, %r2279, %r2339;
	max.s32 	%r2341, %r2340, 0;
	mul.wide.u32 	%rd198, %r2341, 1118430789;
	add.s64 	%rd199, %rd198, 9007199254740992;
	shr.u64 	%rd200, %rd199, 54;
	cvt.u32.u64 	%r2342, %rd200;
	min.u32 	%r2343, %r2342, 127;
	st.global.u8 	[%rd83+56450], %r2343;
	cvt.s64.s32 	%rd201, %r2208;
	mad.lo.s64 	%rd202, %rd201, 266456929009664, 1073741824;
	shr.u64 	%rd203, %rd202, 31;
	cvt.u32.u64 	%r2344, %rd203;
	add.s32 	%r2345, %r2285, %r2344;
	mul.wide.s32 	%rd204, %r2345, 2147476825;
	add.s64 	%rd205, %rd204, 1073741824;
	shr.u64 	%rd206, %rd205, 31;
	cvt.u32.u64 	%r2346, %rd206;
	add.s32 	%r2347, %r2288, %r2346;
	max.s32 	%r2348, %r2347, 0;
	mul.wide.u32 	%rd207, %r2348, 1118430789;
	add.s64 	%rd208, %rd207, 9007199254740992;
	shr.u64 	%rd209, %rd208, 54;
	cvt.u32.u64 	%r2349, %rd209;
	min.u32 	%r2350, %r2349, 127;
	st.global.u8 	[%rd83+50179], %r2350;
	cvt.s64.s32 	%rd210, %r2212;
	mad.lo.s64 	%rd211, %rd210, 266456929009664, 1073741824;
	shr.u64 	%rd212, %rd211, 31;
	cvt.u32.u64 	%r2351, %rd212;
	add.s32 	%r2352, %r2294, %r2351;
	mul.wide.s32 	%rd213, %r2352, 2147476825;
	add.s64 	%rd214, %rd213, 1073741824;
	shr.u64 	%rd215, %rd214, 31;
	cvt.u32.u64 	%r2353, %rd215;
	add.s32 	%r2354, %r2297, %r2353;
	max.s32 	%r2355, %r2354, 0;
	mul.wide.u32 	%rd216, %r2355, 1118430789;
	add.s64 	%rd217, %rd216, 9007199254740992;
	shr.u64 	%rd218, %rd217, 54;
	cvt.u32.u64 	%r2356, %rd218;
	min.u32 	%r2357, %r2356, 127;
	st.global.u8 	[%rd83+56451], %r2357;
	ret;

}
	// .globl	fused_nn_conv2d_cast_fixed_point_multiply_add_cast_fixed_point_multiply_add_cast_16086763325481941859__1_kernel0
.visible .entry fused_nn_conv2d_cast_fixed_point_multiply_add_cast_fixed_point_multiply_add_cast_16086763325481941859__1_kernel0(
	.param .u64 .ptr .align 1 fused_nn_conv2d_cast_fixed_point_multiply_add_cast_fixed_point_multiply_add_cast_16086763325481941859__1_kernel0_param_0,
	.param .u64 .ptr .align 1 fused_nn_conv2d_cast_fixed_point_multiply_add_cast_fixed_point_multiply_add_cast_16086763325481941859__1_kernel0_param_1,
	.param .u64 .ptr .align 1 fused_nn_conv2d_cast_fixed_point_multiply_add_cast_fixed_point_multiply_add_cast_16086763325481941859__1_kernel0_param_2,
	.param .u64 .ptr .align 1 fused_nn_conv2d_cast_fixed_point_multiply_add_cast_fixed_point_multiply_add_cast_16086763325481941859__1_kernel0_param_3,
	.param .u64 .ptr .align 1 fused_nn_conv2d_cast_fixed_point_multiply_add_cast_fixed_point_multiply_add_cast_16086763325481941859__1_kernel0_param_4
)
{
	.reg .pred 	%p<28>;
	.reg .b16 	%rs<14>;
	.reg .b32 	%r<721>;
	.reg .b64 	%rd<178>;
	// demoted variable
	.shared .align 4 .b8 _ZZ112fused_nn_conv2d_cast_fixed_point_multiply_add_cast_fixed_point_multiply_add_cast_16086763325481941859__1_kernel0E18placeholder_shared[4096];
	// demoted variable
	.shared .align 4 .b8 _ZZ112fused_nn_conv2d_cast_fixed_point_multiply_add_cast_fixed_point_multiply_add_cast_16086763325481941859__1_kernel0E15pad_data_shared[832];
	ld.param.u64 	%rd11, [fused_nn_conv2d_cast_fixed_point_multiply_add_cast_fixed_point_multiply_add_cast_16086763325481941859__1_kernel0_param_0];
	ld.param.u64 	%rd12, [fused_nn_conv2d_cast_fixed_point_multiply_add_cast_fixed_point_multiply_add_cast_16086763325481941859__1_kernel0_param_1];
	ld.param.u64 	%rd8, [fused_nn_conv2d_cast_fixed_point_multiply_add_cast_fixed_point_multiply_add_cast_16086763325481941859__1_kernel0_param_2];
	ld.param.u64 	%rd9, [fused_nn_conv2d_cast_fixed_point_multiply_add_cast_fixed_point_multiply_add_cast_16086763325481941859__1_kernel0_param_3];
	ld.param.u64 	%rd10, [fused_nn_conv2d_cast_fixed_point_multiply_add_cast_fixed_point_multiply_add_cast_16086763325481941859__1_kernel0_param_4];
	cvta.to.global.u64 	%rd1, %rd11;
	cvta.to.global.u64 	%rd2, %rd12;
	mov.u32 	%r55, %tid.y;
	mov.u32 	%r2, %tid.x;
	mad.lo.s32 	%r3, %r55, 7, %r2;
	mov.u32 	%r4, %ctaid.y;
	shl.b32 	%r56, %r4, 5;
	shr.u32 	%r57, %r3, 4;
	add.s32 	%r58, %r57, %r56;
	shl.b32 	%r59, %r4, 17;
	shl.b32 	%r60, %r3, 8;
	and.b32  	%r61, %r60, 520192;
	shl.b32 	%r62, %r3, 2;
	and.b32  	%r63, %r62, 60;
	add.s32 	%r64, %r61, %r59;
	or.b32  	%r65, %r64, %r63;
	shl.b32 	%r6, %r2, 2;
	mad.lo.s32 	%r7, %r55, 28, %r6;
	setp.lt.u32 	%p5, %r3, 512;
	setp.lt.u32 	%p6, %r55, 74;
	and.pred  	%p7, %p5, %p6;
	setp.lt.u32 	%p8, %r58, 128;
	and.pred  	%p1, %p7, %p8;
	cvt.u64.u32 	%rd3, %r65;
	add.s64 	%rd4, %rd1, %rd3;
	mov.u32 	%r66, _ZZ112fused_nn_conv2d_cast_fixed_point_multiply_add_cast_fixed_point_multiply_add_cast_16086763325481941859__1_kernel0E18placeholder_shared;
	add.s32 	%r8, %r66, %r7;
	not.pred 	%p9, %p1;
	@%p9 bra 	$L__BB15_2;
	ld.global.nc.u32 	%r67, [%rd4];
	st.shared.u32 	[%r8], %r67;
$L__BB15_2:
	setp.lt.u32 	%p10, %r3, 288;
	setp.lt.u32 	%p11, %r55, 42;
	and.pred  	%p12, %p10, %p11;
	setp.lt.u32 	%p13, %r58, 114;
	and.pred  	%p2, %p12, %p13;
	not.pred 	%p14, %p2;
	@%p14 bra 	$L__BB15_4;
	ld.global.nc.u32 	%r68, [%rd4+57344];
	st.shared.u32 	[%r8+896], %r68;
$L__BB15_4:
	setp.lt.u32 	%p15, %r3, 64;
	setp.lt.u32 	%p16, %r55, 10;
	and.pred  	%p17, %p15, %p16;
	setp.lt.u32 	%p18, %r58, 100;
	and.pred  	%p3, %p17, %p18;
	not.pred 	%p19, %p3;
	@%p19 bra 	$L__BB15_6;
	ld.global.nc.u32 	%r69, [%rd4+114688];
	st.shared.u32 	[%r8+1792], %r69;
$L__BB15_6:
	setp.lt.u32 	%p20, %r3, 208;
	setp.lt.u32 	%p21, %r55, 30;
	and.pred  	%p4, %p21, %p20;
	mov.u32 	%r9, %ctaid.z;
	cvt.u16.u32 	%rs2, %r3;
	and.b16  	%rs3, %rs2, 255;
	mul.lo.s16 	%rs4, %rs3, 79;
	shr.u16 	%rs5, %rs4, 12;
	cvt.u32.u16 	%r71, %rs5;
	mul.lo.s32 	%r10, %r71, 200704;
	mul.lo.s16 	%rs6, %rs5, 52;
	sub.s16 	%rs7, %rs2, %rs6;
	and.b16  	%rs8, %rs7, 255;
	mul.lo.s16 	%rs9, %rs8, 20;
	shr.u16 	%rs10, %rs9, 8;
	mul.wide.u16 	%r11, %rs10, 784;
	mov.u32 	%r12, %ctaid.x;
	shr.u16 	%rs11, %rs4, 10;
	mul.lo.s16 	%rs12, %rs11, 13;
	sub.s16 	%rs13, %rs2, %rs12;
	shl.b16 	%rs1, %rs13, 2;
	cvt.u32.u16 	%r72, %rs1;
	and.b32  	%r73, %r72, 252;
	mov.u32 	%r74, _ZZ112fused_nn_conv2d_cast_fixed_point_multiply_add_cast_fixed_point_multiply_add_cast_16086763325481941859__1_kernel0E15pad_data_shared;
	add.s32 	%r13, %r74, %r7;
	shl.b32 	%r75, %r2, 3;
	add.s32 	%r14, %r74, %r75;
	add.s64 	%rd13, %rd3, %rd1;
	add.s64 	%rd177, %rd13, 57408;
	mad.lo.s32 	%r76, %r9, 802816, %r10;
	add.s32 	%r77, %r76, %r11;
	mad.lo.s32 	%r78, %r12, 112, %r77;
	add.s32 	%r703, %r78, %r73;
	mov.b32 	%r704, 0;
	not.pred 	%p22, %p4;
	mov.u32 	%r705, %r704;
	mov.u32 	%r706, %r704;
	mov.u32 	%r707, %r704;
	mov.u32 	%r708, %r704;
	mov.u32 	%r709, %r704;
	mov.u32 	%r710, %r704;
	mov.u32 	%r711, %r704;
	mov.u32 	%r712, %r704;
	mov.u32 	%r713, %r704;
	mov.u32 	%r714, %r704;
	mov.u32 	%r715, %r704;
	mov.u32 	%r716, %r704;
	mov.u32 	%r717, %r704;
	mov.u32 	%r718, %r704;
	mov.u32 	%r719, %r704;
	mov.u32 	%r720, %r704;
$L__BB15_7:
	bar.sync 	0;
	@%p22 bra 	$L__BB15_9;
	cvt.u64.u32 	%rd14, %r703;
	add.s64 	%rd15, %rd2, %rd14;
	ld.global.nc.u32 	%r79, [%rd15];
	st.shared.u32 	[%r13], %r79;
$L__BB15_9:
	and.b32  	%r34, %r720, 1;
	shl.b32 	%r80, %r720, 11;
	not.b32 	%r81, %r80;
	and.b32  	%r82, %r81, 2048;
	add.s32 	%r35, %r8, %r82;
	@%p9 bra 	$L__BB15_11;
	ld.global.nc.u32 	%r83, [%rd177+-57344];
	st.shared.u32 	[%r35], %r83;
$L__BB15_11:
	@%p14 bra 	$L__BB15_13;
	ld.global.nc.u32 	%r84, [%rd177];
	st.shared.u32 	[%r35+896], %r84;
$L__BB15_13:
	@%p19 bra 	$L__BB15_15;
	ld.global.nc.u32 	%r85, [%rd177+57344];
	st.shared.u32 	[%r35+1792], %r85;
$L__BB15_15:
	bar.sync 	0;
	shl.b32 	%r342, %r34, 11;
	shl.b32 	%r36, %r55, 6;
	add.s32 	%r343, %r342, %r36;
	ld.shared.u32 	%r87, [%r14];
	mov.u32 	%r344, _ZZ112fused_nn_conv2d_cast_fixed_point_multiply_add_cast_fixed_point_multiply_add_cast_16086763325481941859__1_kernel0E18placeholder_shared;
	add.s32 	%r345, %r344, %r343;
	ld.shared.u32 	%r88, [%r345];
	// begin inline asm
	dp4a.s32.s32 %r86, %r87, %r88, %r719;
	// end inline asm
	ld.shared.u32 	%r91, [%r14+208];
	ld.shared.u32 	%r92, [%r345];
	// begin inline asm
	dp4a.s32.s32 %r90, %r91, %r92, %r715;
	// end inline asm
	ld.shared.u32 	%r95, [%r14+416];
	ld.shared.u32 	%r96, [%r345];
	// begin inline asm
	dp4a.s32.s32 %r94, %r95, %r96, %r711;
	// end inline asm
	ld.shared.u32 	%r99, [%r14+624];
	ld.shared.u32 	%r100, [%r345];
	// begin inline asm
	dp4a.s32.s32 %r98, %r99, %r100, %r707;
	// end inline asm
	ld.shared.u32 	%r103, [%r14];
	ld.shared.u32 	%r104, [%r345+4];
	// begin inline asm
	dp4a.s32.s32 %r102, %r103, %r104, %r718;
	// end inline asm
	ld.shared.u32 	%r107, [%r14+208];
	ld.shared.u32 	%r108, [%r345+4];
	// begin inline asm
	dp4a.s32.s32 %r106, %r107, %r108, %r714;
	// end inline asm
	ld.shared.u32 	%r111, [%r14+416];
	ld.shared.u32 	%r112, [%r345+4];
	// begin inline asm
	dp4a.s32.s32 %r110, %r111, %r112, %r710;
	// end inline asm
	ld.shared.u32 	%r115, [%r14+624];
	ld.shared.u32 	%r116, [%r345+4];
	// begin inline asm
	dp4a.s32.s32 %r114, %r115, %r116, %r706;
	// end inline asm
	ld.shared.u32 	%r119, [%r14];
	ld.shared.u32 	%r120, [%r345+8];
	// begin inline asm
	dp4a.s32.s32 %r118, %r119, %r120, %r717;
	// end inline asm
	ld.shared.u32 	%r123, [%r14+208];
	ld.shared.u32 	%r124, [%r345+8];
	// begin inline asm
	dp4a.s32.s32 %r122, %r123, %r124, %r713;
	// end inline asm
	ld.shared.u32 	%r127, [%r14+416];
	ld.shared.u32 	%r128, [%r345+8];
	// begin inline asm
	dp4a.s32.s32 %r126, %r127, %r128, %r709;
	// end inline asm
	ld.shared.u32 	%r131, [%r14+624];
	ld.shared.u32 	%r132, [%r345+8];
	// begin inline asm
	dp4a.s32.s32 %r130, %r131, %r132, %r705;
	// end inline asm
	ld.shared.u32 	%r135, [%r14];
	ld.shared.u32 	%r136, [%r345+12];
	// begin inline asm
	dp4a.s32.s32 %r134, %r135, %r136, %r716;
	// end inline asm
	ld.shared.u32 	%r139, [%r14+208];
	ld.shared.u32 	%r140, [%r345+12];
	// begin inline asm
	dp4a.s32.s32 %r138, %r139, %r140, %r712;
	// end inline asm
	ld.shared.u32 	%r143, [%r14+416];
	ld.shared.u32 	%r144, [%r345+12];
	// begin inline asm
	dp4a.s32.s32 %r142, %r143, %r144, %r708;
	// end inline asm
	ld.shared.u32 	%r147, [%r14+624];
	ld.shared.u32 	%r148, [%r345+12];
	// begin inline asm
	dp4a.s32.s32 %r146, %r147, %r148, %r704;
	// end inline asm
	ld.shared.u32 	%r151, [%r14+52];
	ld.shared.u32 	%r152, [%r345+16];
	// begin inline asm
	dp4a.s32.s32 %r150, %r151, %r152, %r86;
	// end inline asm
	ld.shared.u32 	%r155, [%r14+260];
	ld.shared.u32 	%r156, [%r345+16];
	// begin inline asm
	dp4a.s32.s32 %r154, %r155, %r156, %r90;
	// end inline asm
	ld.shared.u32 	%r159, [%r14+468];
	ld.shared.u32 	%r160, [%r345+16];
	// begin inline asm
	dp4a.s32.s32 %r158, %r159, %r160, %r94;
	// end inline asm
	ld.shared.u32 	%r163, [%r14+676];
	ld.shared.u32 	%r164, [%r345+16];
	// begin inline asm
	dp4a.s32.s32 %r162, %r163, %r164, %r98;
	// end inline asm
	ld.shared.u32 	%r167, [%r14+52];
	ld.shared.u32 	%r168, [%r345+20];
	// begin inline asm
	dp4a.s32.s32 %r166, %r167, %r168, %r102;
	// end inline asm
	ld.shared.u32 	%r171, [%r14+260];
	ld.shared.u32 	%r172, [%r345+20];
	// begin inline asm
	dp4a.s32.s32 %r170, %r171, %r172, %r106;
	// end inline asm
	ld.shared.u32 	%r175, [%r14+468];
	ld.shared.u32 	%r176, [%r345+20];
	// begin inline asm
	dp4a.s32.s32 %r174, %r175, %r176, %r110;
	// end inline asm
	ld.shared.u32 	%r179, [%r14+676];
	ld.shared.u32 	%r180, [%r345+20];
	// begin inline asm
	dp4a.s32.s32 %r178, %r179, %r180, %r114;
	// end inline asm
	ld.shared.u32 	%r183, [%r14+52];
	ld.shared.u32 	%r184, [%r345+24];
	// begin inline asm
	dp4a.s32.s32 %r182, %r183, %r184, %r118;
	// end inline asm
	ld.shared.u32 	%r187, [%r14+260];
	ld.shared.u32 	%r188, [%r345+24];
	// begin inline asm
	dp4a.s32.s32 %r186, %r187, %r188, %r122;
	// end inline asm
	ld.shared.u32 	%r191, [%r14+468];
	ld.shared.u32 	%r192, [%r345+24];
	// begin inline asm
	dp4a.s32.s32 %r190, %r191, %r192, %r126;
	// end inline asm
	ld.shared.u32 	%r195, [%r14+676];
	ld.shared.u32 	%r196, [%r345+24];
	// begin inline asm
	dp4a.s32.s32 %r194, %r195, %r196, %r130;
	// end inline asm
	ld.shared.u32 	%r199, [%r14+52];
	ld.shared.u32 	%r200, [%r345+28];
	// begin inline asm
	dp4a.s32.s32 %r198, %r199, %r200, %r134;
	// end inline asm
	ld.shared.u32 	%r203, [%r14+260];
	ld.shared.u32 	%r204, [%r345+28];
	// begin inline asm
	dp4a.s32.s32 %r202, %r203, %r204, %r138;
	// end inline asm
	ld.shared.u32 	%r207, [%r14+468];
	ld.shared.u32 	%r208, [%r345+28];
	// begin inline asm
	dp4a.s32.s32 %r206, %r207, %r208, %r142;
	// end inline asm
	ld.shared.u32 	%r211, [%r14+676];
	ld.shared.u32 	%r212, [%r345+28];
	// begin inline asm
	dp4a.s32.s32 %r210, %r211, %r212, %r146;
	// end inline asm
	ld.shared.u32 	%r215, [%r14+104];
	ld.shared.u32 	%r216, [%r345+32];
	// begin inline asm
	dp4a.s32.s32 %r214, %r215, %r216, %r150;
	// end inline asm
	ld.shared.u32 	%r219, [%r14+312];
	ld.shared.u32 	%r220, [%r345+32];
	// begin inline asm
	dp4a.s32.s32 %r218, %r219, %r220, %r154;
	// end inline asm
	ld.shared.u32 	%r223, [%r14+520];
	ld.shared.u32 	%r224, [%r345+32];
	// begin inline asm
	dp4a.s32.s32 %r222, %r223, %r224, %r158;
	// end inline asm
	ld.shared.u32 	%r227, [%r14+728];
	ld.shared.u32 	%r228, [%r345+32];
	// begin inline asm
	dp4a.s32.s32 %r226, %r227, %r228, %r162;
	// end inline asm
	ld.shared.u32 	%r231, [%r14+104];
	ld.shared.u32 	%r232, [%r345+36];
	// begin inline asm
	dp4a.s32.s32 %r230, %r231, %r232, %r166;
	// end inline asm
	ld.shared.u32 	%r235, [%r14+312];
	ld.shared.u32 	%r236, [%r345+36];
	// begin inline asm
	dp4a.s32.s32 %r234, %r235, %r236, %r170;
	// end inline asm
	ld.shared.u32 	%r239, [%r14+520];
	ld.shared.u32 	%r240, [%r345+36];
	// begin inline asm
	dp4a.s32.s32 %r238, %r239, %r240, %r174;
	// end inline asm
	ld.shared.u32 	%r243, [%r14+728];
	ld.shared.u32 	%r244, [%r345+36];
	// begin inline asm
	dp4a.s32.s32 %r242, %r243, %r244, %r178;
	// end inline asm
	ld.shared.u32 	%r247, [%r14+104];
	ld.shared.u32 	%r248, [%r345+40];
	// begin inline asm
	dp4a.s32.s32 %r246, %r247, %r248, %r182;
	// end inline asm
	ld.shared.u32 	%r251, [%r14+312];
	ld.shared.u32 	%r252, [%r345+40];
	// begin inline asm
	dp4a.s32.s32 %r250, %r251, %r252, %r186;
	// end inline asm
	ld.shared.u32 	%r255, [%r14+520];
	ld.shared.u32 	%r256, [%r345+40];
	// begin inline asm
	dp4a.s32.s32 %r254, %r255, %r256, %r190;
	// end inline asm
	ld.shared.u32 	%r259, [%r14+728];
	ld.shared.u32 	%r260, [%r345+40];
	// begin inline asm
	dp4a.s32.s32 %r258, %r259, %r260, %r194;
	// end inline asm
	ld.shared.u32 	%r263, [%r14+104];
	ld.shared.u32 	%r264, [%r345+44];
	// begin inline asm
	dp4a.s32.s32 %r262, %r263, %r264, %r198;
	// end inline asm
	ld.shared.u32 	%r267, [%r14+312];
	ld.shared.u32 	%r268, [%r345+44];
	// begin inline asm
	dp4a.s32.s32 %r266, %r267, %r268, %r202;
	// end inline asm
	ld.shared.u32 	%r271, [%r14+520];
	ld.shared.u32 	%r272, [%r345+44];
	// begin inline asm
	dp4a.s32.s32 %r270, %r271, %r272, %r206;
	// end inline asm
	ld.shared.u32 	%r275, [%r14+728];
	ld.shared.u32 	%r276, [%r345+44];
	// begin inline asm
	dp4a.s32.s32 %r274, %r275, %r276, %r210;
	// end inline asm
	ld.shared.u32 	%r279, [%r14+156];
	ld.shared.u32 	%r280, [%r345+48];
	// begin inline asm
	dp4a.s32.s32 %r719, %r279, %r280, %r214;
	// end inline asm
	ld.shared.u32 	%r283, [%r14+364];
	ld.shared.u32 	%r284, [%r345+48];
	// begin inline asm
	dp4a.s32.s32 %r715, %r283, %r284, %r218;
	// end inline asm
	ld.shared.u32 	%r287, [%r14+572];
	ld.shared.u32 	%r288, [%r345+48];
	// begin inline asm
	dp4a.s32.s32 %r711, %r287, %r288, %r222;
	// end inline asm
	ld.shared.u32 	%r291, [%r14+780];
	ld.shared.u32 	%r292, [%r345+48];
	// begin inline asm
	dp4a.s32.s32 %r707, %r291, %r292, %r226;
	// end inline asm
	ld.shared.u32 	%r295, [%r14+156];
	ld.shared.u32 	%r296, [%r345+52];
	// begin inline asm
	dp4a.s32.s32 %r718, %r295, %r296, %r230;
	// end inline asm
	ld.shared.u32 	%r299, [%r14+364];
	ld.shared.u32 	%r300, [%r345+52];
	// begin inline asm
	dp4a.s32.s32 %r714, %r299, %r300, %r234;
	// end inline asm
	ld.shared.u32 	%r303, [%r14+572];
	ld.shared.u32 	%r304, [%r345+52];
	// begin inline asm
	dp4a.s32.s32 %r710, %r303, %r304, %r238;
	// end inline asm
	ld.shared.u32 	%r307, [%r14+780];
	ld.shared.u32 	%r308, [%r345+52];
	// begin inline asm
	dp4a.s32.s32 %r706, %r307, %r308, %r242;
	// end inline asm
	ld.shared.u32 	%r311, [%r14+156];
	ld.shared.u32 	%r312, [%r345+56];
	// begin inline asm
	dp4a.s32.s32 %r717, %r311, %r312, %r246;
	// end inline asm
	ld.shared.u32 	%r315, [%r14+364];
	ld.shared.u32 	%r316, [%r345+56];
	// begin inline asm
	dp4a.s32.s32 %r713, %r315, %r316, %r250;
	// end inline asm
	ld.shared.u32 	%r319, [%r14+572];
	ld.shared.u32 	%r320, [%r345+56];
	// begin inline asm
	dp4a.s32.s32 %r709, %r319, %r320, %r254;
	// end inline asm
	ld.shared.u32 	%r323, [%r14+780];
	ld.shared.u32 	%r324, [%r345+56];
	// begin inline asm
	dp4a.s32.s32 %r705, %r323, %r324, %r258;
	// end inline asm
	ld.shared.u32 	%r327, [%r14+156];
	ld.shared.u32 	%r328, [%r345+60];
	// begin inline asm
	dp4a.s32.s32 %r716, %r327, %r328, %r262;
	// end inline asm
	ld.shared.u32 	%r331, [%r14+364];
	ld.shared.u32 	%r332, [%r345+60];
	// begin inline asm
	dp4a.s32.s32 %r712, %r331, %r332, %r266;
	// end inline asm
	ld.shared.u32 	%r335, [%r14+572];
	ld.shared.u32 	%r336, [%r345+60];
	// begin inline asm
	dp4a.s32.s32 %r708, %r335, %r336, %r270;
	// end inline asm
	ld.shared.u32 	%r339, [%r14+780];
	ld.shared.u32 	%r340, [%r345+60];
	// begin inline asm
	dp4a.s32.s32 %r704, %r339, %r340, %r274;
	// end inline asm
	add.s32 	%r720, %r720, 1;
	add.s64 	%rd177, %rd177, 64;
	add.s32 	%r703, %r703, 3136;
	setp.ne.s32 	%p26, %r720, 63;
	@%p26 bra 	$L__BB15_7;
	bar.sync 	0;
	@%p22 bra 	$L__BB15_18;
	cvt.u64.u32 	%rd16, %r11;
	cvt.u64.u16 	%rd17, %rs1;
	and.b64  	%rd18, %rd17, 255;
	cvt.u64.u32 	%rd19, %r10;
	mul.lo.s32 	%r346, %r9, 802816;
	mad.lo.s32 	%r347, %r12, 112, %r346;
	cvt.u64.u32 	%rd20, %r347;
	add.s64 	%rd21, %rd20, %rd19;
	add.s64 	%rd22, %rd21, %rd18;
	add.s64 	%rd23, %rd22, %rd16;
	add.s64 	%rd24, %rd2, %rd23;
	ld.global.nc.u32 	%r348, [%rd24+197568];
	st.shared.u32 	[%r13], %r348;
$L__BB15_18:
	bar.sync 	0;
	ld.shared.u32 	%r350, [%r14];
	mov.u32 	%r605, _ZZ112fused_nn_conv2d_cast_fixed_point_multiply_add_cast_fixed_point_multiply_add_cast_16086763325481941859__1_kernel0E18placeholder_shared;
	add.s32 	%r606, %r605, %r36;
	ld.shared.u32 	%r351, [%r606+2048];
	// begin inline asm
	dp4a.s32.s32 %r349, %r350, %r351, %r719;
	// end inline asm
	ld.shared.u32 	%r354, [%r14+208];
	ld.shared.u32 	%r355, [%r606+2048];
	// begin inline asm
	dp4a.s32.s32 %r353, %r354, %r355, %r715;
	// end inline asm
	ld.shared.u32 	%r358, [%r14+416];
	ld.shared.u32 	%r359, [%r606+2048];
	// begin inline asm
	dp4a.s32.s32 %r357, %r358, %r359, %r711;
	// end inline asm
	ld.shared.u32 	%r362, [%r14+624];
	ld.shared.u32 	%r363, [%r606+2048];
	// begin inline asm
	dp4a.s32.s32 %r361, %r362, %r363, %r707;
	// end inline asm
	ld.shared.u32 	%r366, [%r14];
	ld.shared.u32 	%r367, [%r606+2052];
	// begin inline asm
	dp4a.s32.s32 %r365, %r366, %r367, %r718;
	// end inline asm
	ld.shared.u32 	%r370, [%r14+208];
	ld.shared.u32 	%r371, [%r606+2052];
	// begin inline asm
	dp4a.s32.s32 %r369, %r370, %r371, %r714;
	// end inline asm
	ld.shared.u32 	%r374, [%r14+416];
	ld.shared.u32 	%r375, [%r606+2052];
	// begin inline asm
	dp4a.s32.s32 %r373, %r374, %r375, %r710;
	// end inline asm
	ld.shared.u32 	%r378, [%r14+624];
	ld.shared.u32 	%r379, [%r606+2052];
	// begin inline asm
	dp4a.s32.s32 %r377, %r378, %r379, %r706;
	// end inline asm
	ld.shared.u32 	%r382, [%r14];
	ld.shared.u32 	%r383, [%r606+2056];
	// begin inline asm
	dp4a.s32.s32 %r381, %r382, %r383, %r717;
	// end inline asm
	ld.shared.u32 	%r386, [%r14+208];
	ld.shared.u32 	%r387, [%r606+2056];
	// begin inline asm
	dp4a.s32.s32 %r385, %r386, %r387, %r713;
	// end inline asm
	ld.shared.u32 	%r390, [%r14+416];
	ld.shared.u32 	%r391, [%r606+2056];
	// begin inline asm
	dp4a.s32.s32 %r389, %r390, %r391, %r709;
	// end inline asm
	ld.shared.u32 	%r394, [%r14+624];
	ld.shared.u32 	%r395, [%r606+2056];
	// begin inline asm
	dp4a.s32.s32 %r393, %r394, %r395, %r705;
	// end inline asm
	ld.shared.u32 	%r398, [%r14];
	ld.shared.u32 	%r399, [%r606+2060];
	// begin inline asm
	dp4a.s32.s32 %r397, %r398, %r399, %r716;
	// end inline asm
	ld.shared.u32 	%r402, [%r14+208];
	ld.shared.u32 	%r403, [%r606+2060];
	// begin inline asm
	dp4a.s32.s32 %r401, %r402, %r403, %r712;
	// end inline asm
	ld.shared.u32 	%r406, [%r14+416];
	ld.shared.u32 	%r407, [%r606+2060];
	// begin inline asm
	dp4a.s32.s32 %r405, %r406, %r407, %r708;
	// end inline asm
	ld.shared.u32 	%r410, [%r14+624];
	ld.shared.u32 	%r411, [%r606+2060];
	// begin inline asm
	dp4a.s32.s32 %r409, %r410, %r411, %r704;
	// end inline asm
	ld.shared.u32 	%r414, [%r14+52];
	ld.shared.u32 	%r415, [%r606+2064];
	// begin inline asm
	dp4a.s32.s32 %r413, %r414, %r415, %r349;
	// end inline asm
	ld.shared.u32 	%r418, [%r14+260];
	ld.shared.u32 	%r419, [%r606+2064];
	// begin inline asm
	dp4a.s32.s32 %r417, %r418, %r419, %r353;
	// end inline asm
	ld.shared.u32 	%r422, [%r14+468];
	ld.shared.u32 	%r423, [%r606+2064];
	// begin inline asm
	dp4a.s32.s32 %r421, %r422, %r423, %r357;
	// end inline asm
	ld.shared.u32 	%r426, [%r14+676];
	ld.shared.u32 	%r427, [%r606+2064];
	// begin inline asm
	dp4a.s32.s32 %r425, %r426, %r427, %r361;
	// end inline asm
	ld.shared.u32 	%r430, [%r14+52];
	ld.shared.u32 	%r431, [%r606+2068];
	// begin inline asm
	dp4a.s32.s32 %r429, %r430, %r431, %r365;
	// end inline asm
	ld.shared.u32 	%r434, [%r14+260];
	ld.shared.u32 	%r435, [%r606+2068];
	// begin inline asm
	dp4a.s32.s32 %r433, %r434, %r435, %r369;
	// end inline asm
	ld.shared.u32 	%r438, [%r14+468];
	ld.shared.u32 	%r439, [%r606+2068];
	// begin inline asm
	dp4a.s32.s32 %r437, %r438, %r439, %r373;
	// end inline asm
	ld.shared.u32 	%r442, [%r14+676];
	ld.shared.u32 	%r443, [%r606+2068];
	// begin inline asm
	dp4a.s32.s32 %r441, %r442, %r443, %r377;
	// end inline asm
	ld.shared.u32 	%r446, [%r14+52];
	ld.shared.u32 	%r447, [%r606+2072];
	// begin inline asm
	dp4a.s32.s32 %r445, %r446, %r447, %r381;
	// end inline asm
	ld.shared.u32 	%r450, [%r14+260];
	ld.shared.u32 	%r451, [%r606+2072];
	// begin inline asm
	dp4a.s32.s32 %r449, %r450, %r451, %r385;
	// end inline asm
	ld.shared.u32 	%r454, [%r14+468];
	ld.shared.u32 	%r455, [%r606+2072];
	// begin inline asm
	dp4a.s32.s32 %r453, %r454, %r455, %r389;
	// end inline asm
	ld.shared.u32 	%r458, [%r14+676];
	ld.shared.u32 	%r459, [%r606+2072];
	// begin inline asm
	dp4a.s32.s32 %r457, %r458, %r459, %r393;
	// end inline asm
	ld.shared.u32 	%r462, [%r14+52];
	ld.shared.u32 	%r463, [%r606+2076];
	// begin inline asm
	dp4a.s32.s32 %r461, %r462, %r463, %r397;
	// end inline asm
	ld.shared.u32 	%r466, [%r14+260];
	ld.shared.u32 	%r467, [%r606+2076];
	// begin inline asm
	dp4a.s32.s32 %r465, %r466, %r467, %r401;
	// end inline asm
	ld.shared.u32 	%r470, [%r14+468];
	ld.shared.u32 	%r471, [%r606+2076];
	// begin inline asm
	dp4a.s32.s32 %r469, %r470, %r471, %r405;
	// end inline asm
	ld.shared.u32 	%r474, [%r14+676];
	ld.shared.u32 	%r475, [%r606+2076];
	// begin inline asm
	dp4a.s32.s32 %r473, %r474, %r475, %r409;
	// end inline asm
	ld.shared.u32 	%r478, [%r14+104];
	ld.shared.u32 	%r479, [%r606+2080];
	// begin inline asm
	dp4a.s32.s32 %r477, %r478, %r479, %r413;
	// end inline asm
	ld.shared.u32 	%r482, [%r14+312];
	ld.shared.u32 	%r483, [%r606+2080];
	// begin inline asm
	dp4a.s32.s32 %r481, %r482, %r483, %r417;
	// end inline asm
	ld.shared.u32 	%r486, [%r14+520];
	ld.shared.u32 	%r487, [%r606+2080];
	// begin inline asm
	dp4a.s32.s32 %r485, %r486, %r487, %r421;
	// end inline asm
	ld.shared.u32 	%r490, [%r14+728];
	ld.shared.u32 	%r491, [%r606+2080];
	// begin inline asm
	dp4a.s32.s32 %r489, %r490, %r491, %r425;
	// end inline asm
	ld.shared.u32 	%r494, [%r14+104];
	ld.shared.u32 	%r495, [%r606+2084];
	// begin inline asm
	dp4a.s32.s32 %r493, %r494, %r495, %r429;
	// end inline asm
	ld.shared.u32 	%r498, [%r14+312];
	ld.shared.u32 	%r499, [%r606+2084];
	// begin inline asm
	dp4a.s32.s32 %r497, %r498, %r499, %r433;
	// end inline asm
	ld.shared.u32 	%r502, [%r14+520];
	ld.shared.u32 	%r503, [%r606+2084];
	// begin inline asm
	dp4a.s32.s32 %r501, %r502, %r503, %r437;
	// end inline asm
	ld.shared.u32 	%r506, [%r14+728];
	ld.shared.u32 	%r507, [%r606+2084];
	// begin inline asm
	dp4a.s32.s32 %r505, %r506, %r507, %r441;
	// end inline asm
	ld.shared.u32 	%r510, [%r14+104];
	ld.shared.u32 	%r511, [%r606+2088];
	// begin inline asm
	dp4a.s32.s32 %r509, %r510, %r511, %r445;
	// end inline asm
	ld.shared.u32 	%r514, [%r14+312];
	ld.shared.u32 	%r515, [%r606+2088];
	// begin inline asm
	dp4a.s32.s32 %r513, %r514, %r515, %r449;
	// end inline asm
	ld.shared.u32 	%r518, [%r14+520];
	ld.shared.u32 	%r519, [%r606+2088];
	// begin inline asm
	dp4a.s32.s32 %r517, %r518, %r519, %r453;
	// end inline asm
	ld.shared.u32 	%r522, [%r14+728];
	ld.shared.u32 	%r523, [%r606+2088];
	// begin inline asm
	dp4a.s32.s32 %r521, %r522, %r523, %r457;
	// end inline asm
	ld.shared.u32 	%r526, [%r14+104];
	ld.shared.u32 	%r527, [%r606+2092];
	// begin inline asm
	dp4a.s32.s32 %r525, %r526, %r527, %r461;
	// end inline asm
	ld.shared.u32 	%r530, [%r14+312];
	ld.shared.u32 	%r531, [%r606+2092];
	// begin inline asm
	dp4a.s32.s32 %r529, %r530, %r531, %r465;
	// end inline asm
	ld.shared.u32 	%r534, [%r14+520];
	ld.shared.u32 	%r535, [%r606+2092];
	// begin inline asm
	dp4a.s32.s32 %r533, %r534, %r535, %r469;
	// end inline asm
	ld.shared.u32 	%r538, [%r14+728];
	ld.shared.u32 	%r539, [%r606+2092];
	// begin inline asm
	dp4a.s32.s32 %r537, %r538, %r539, %r473;
	// end inline asm
	ld.shared.u32 	%r542, [%r14+156];
	ld.shared.u32 	%r543, [%r606+2096];
	// begin inline asm
	dp4a.s32.s32 %r541, %r542, %r543, %r477;
	// end inline asm
	ld.shared.u32 	%r546, [%r14+364];
	ld.shared.u32 	%r547, [%r606+2096];
	// begin inline asm
	dp4a.s32.s32 %r545, %r546, %r547, %r481;
	// end inline asm
	ld.shared.u32 	%r550, [%r14+572];
	ld.shared.u32 	%r551, [%r606+2096];
	// begin inline asm
	dp4a.s32.s32 %r549, %r550, %r551, %r485;
	// end inline asm
	ld.shared.u32 	%r554, [%r14+780];
	ld.shared.u32 	%r555, [%r606+2096];
	// begin inline asm
	dp4a.s32.s32 %r553, %r554, %r555, %r489;
	// end inline asm
	ld.shared.u32 	%r558, [%r14+156];
	ld.shared.u32 	%r559, [%r606+2100];
	// begin inline asm
	dp4a.s32.s32 %r557, %r558, %r559, %r493;
	// end inline asm
	ld.shared.u32 	%r562, [%r14+364];
	ld.shared.u32 	%r563, [%r606+2100];
	// begin inline asm
	dp4a.s32.s32 %r561, %r562, %r563, %r497;
	// end inline asm
	ld.shared.u32 	%r566, [%r14+572];
	ld.shared.u32 	%r567, [%r606+2100];
	// begin inline asm
	dp4a.s32.s32 %r565, %r566, %r567, %r501;
	// end inline asm
	ld.shared.u32 	%r570, [%r14+780];
	ld.shared.u32 	%r571, [%r606+2100];
	// begin inline asm
	dp4a.s32.s32 %r569, %r570, %r571, %r505;
	// end inline asm
	ld.shared.u32 	%r574, [%r14+156];
	ld.shared.u32 	%r575, [%r606+2104];
	// begin inline asm
	dp4a.s32.s32 %r573, %r574, %r575, %r509;
	// end inline asm
	ld.shared.u32 	%r578, [%r14+364];
	ld.shared.u32 	%r579, [%r606+2104];
	// begin inline asm
	dp4a.s32.s32 %r577, %r578, %r579, %r513;
	// end inline asm
	ld.shared.u32 	%r582, [%r14+572];
	ld.shared.u32 	%r583, [%r606+2104];
	// begin inline asm
	dp4a.s32.s32 %r581, %r582, %r583, %r517;
	// end inline asm
	ld.shared.u32 	%r586, [%r14+780];
	ld.shared.u32 	%r587, [%r606+2104];
	// begin inline asm
	dp4a.s32.s32 %r585, %r586, %r587, %r521;
	// end inline asm
	ld.shared.u32 	%r590, [%r14+156];
	ld.shared.u32 	%r591, [%r606+2108];
	// begin inline asm
	dp4a.s32.s32 %r589, %r590, %r591, %r525;
	// end inline asm
	ld.shared.u32 	%r594, [%r14+364];
	ld.shared.u32 	%r595, [%r606+2108];
	// begin inline asm
	dp4a.s32.s32 %r593, %r594, %r595, %r529;
	// end inline asm
	ld.shared.u32 	%r598, [%r14+572];
	ld.shared.u32 	%r599, [%r606+2108];
	// begin inline asm
	dp4a.s32.s32 %r597, %r598, %r599, %r533;
	// end inline asm
	ld.shared.u32 	%r602, [%r14+780];
	ld.shared.u32 	%r603, [%r606+2108];
	// begin inline asm
	dp4a.s32.s32 %r601, %r602, %r603, %r537;
	// end inline asm
	shl.b32 	%r607, %r4, 7;
	shl.b32 	%r608, %r55, 2;
	add.s32 	%r609, %r607, %r608;
	mul.lo.s32 	%r610, %r4, 6272;
	mad.lo.s32 	%r611, %r9, 100352, %r610;
	mad.lo.s32 	%r612, %r55, 196, %r611;
	mad.lo.s32 	%r613, %r12, 28, %r612;
	add.s32 	%r614, %r613, %r6;
	cvta.to.global.u64 	%rd25, %rd9;
	cvta.to.global.u64 	%rd26, %rd10;
	cvta.to.global.u64 	%rd27, %rd8;
	cvt.s64.s32 	%rd28, %r541;
	mad.lo.s64 	%rd29, %rd28, 310534791757824, 1073741824;
	shr.u64 	%rd30, %rd29, 31;
	cvt.u32.u64 	%r615, %rd30;
	mul.wide.u32 	%rd31, %r609, 4;
	add.s64 	%rd32, %rd25, %rd31;
	ld.global.nc.u32 	%r616, [%rd32];
	add.s32 	%r617, %r616, %r615;
	cvt.s64.s32 	%rd33, %r617;
	mad.lo.s64 	%rd34, %rd33, 2147483918, 1073741824;
	shr.u64 	%rd35, %rd34, 31;
	cvt.u32.u64 	%r618, %rd35;
	add.s64 	%rd36, %rd26, %rd31;
	ld.global.nc.u32 	%r619, [%rd36];
	add.s32 	%r620, %r619, %r618;
	max.s32 	%r621, %r620, 0;
	mul.wide.u32 	%rd37, %r621, 2114189816;
	add.s64 	%rd38, %rd37, 18014398509481984;
	shr.u64 	%rd39, %rd38, 55;
	cvt.u64.u32 	%rd40, %r614;
	add.s64 	%rd41, %rd27, %rd40;
	st.global.u8 	[%rd41], %rd39;
	cvt.s64.s32 	%rd42, %r545;
	mad.lo.s64 	%rd43, %rd42, 310534791757824, 1073741824;
	shr.u64 	%rd44, %rd43, 31;
	cvt.u32.u64 	%r622, %rd44;
	add.s32 	%r623, %r616, %r622;
	cvt.s64.s32 	%rd45, %r623;
	mad.lo.s64 	%rd46, %rd45, 2147483918, 1073741824;
	shr.u64 	%rd47, %rd46, 31;
	cvt.u32.u64 	%r624, %rd47;
	add.s32 	%r625, %r619, %r624;
	max.s32 	%r626, %r625, 0;
	mul.wide.u32 	%rd48, %r626, 2114189816;
	add.s64 	%rd49, %rd48, 18014398509481984;
	shr.u64 	%rd50, %rd49, 55;
	st.global.u8 	[%rd41+25088], %rd50;
	cvt.s64.s32 	%rd51, %r549;
	mad.lo.s64 	%rd52, %rd51, 310534791757824, 1073741824;
	shr.u64 	%rd53, %rd52, 31;
	cvt.u32.u64 	%r627, %rd53;
	add.s32 	%r628, %r616, %r627;
	cvt.s64.s32 	%rd54, %r628;
	mad.lo.s64 	%rd55, %rd54, 2147483918, 1073741824;
	shr.u64 	%rd56, %rd55, 31;
	cvt.u32.u64 	%r629, %rd56;
	add.s32 	%r630, %r619, %r629;
	max.s32 	%r631, %r630, 0;
	mul.wide.u32 	%rd57, %r631, 2114189816;
	add.s64 	%rd58, %rd57, 18014398509481984;
	shr.u64 	%rd59, %rd58, 55;
	st.global.u8 	[%rd41+50176], %rd59;
	cvt.s64.s32 	%rd60, %r553;
	mad.lo.s64 	%rd61, %rd60, 310534791757824, 1073741824;
	shr.u64 	%rd62, %rd61, 31;
	cvt.u32.u64 	%r632, %rd62;
	add.s32 	%r633, %r616, %r632;
	cvt.s64.s32 	%rd63, %r633;
	mad.lo.s64 	%rd64, %rd63, 2147483918, 1073741824;
	shr.u64 	%rd65, %rd64, 31;
	cvt.u32.u64 	%r634, %rd65;
	add.s32 	%r635, %r619, %r634;
	max.s32 	%r636, %r635, 0;
	mul.wide.u32 	%rd66, %r636, 2114189816;
	add.s64 	%rd67, %rd66, 18014398509481984;
	shr.u64 	%rd68, %rd67, 55;
	st.global.u8 	[%rd41+75264], %rd68;
	cvt.s64.s32 	%rd69, %r557;
	mad.lo.s64 	%rd70, %rd69, 310534791757824, 1073741824;
	shr.u64 	%rd71, %rd70, 31;
	cvt.u32.u64 	%r637, %rd71;
	ld.global.nc.u32 	%r638, [%rd32+4];
	add.s32 	%r639, %r638, %r637;
	cvt.s64.s32 	%rd72, %r639;
	mad.lo.s64 	%rd73, %rd72, 2147483918, 1073741824;
	shr.u64 	%rd74, %rd73, 31;
	cvt.u32.u64 	%r640, %rd74;
	ld.global.nc.u32 	%r641, [%rd36+4];
	add.s32 	%r642, %r641, %r640;
	max.s32 	%r643, %r642, 0;
	mul.wide.u32 	%rd75, %r643, 2114189816;
	add.s64 	%rd76, %rd75, 18014398509481984;
	shr.u64 	%rd77, %rd76, 55;
	st.global.u8 	[%rd41+1], %rd77;
	cvt.s64.s32 	%rd78, %r561;
	mad.lo.s64 	%rd79, %rd78, 310534791757824, 1073741824;
	shr.u64 	%rd80, %rd79, 31;
	cvt.u32.u64 	%r644, %rd80;
	add.s32 	%r645, %r638, %r644;
	cvt.s64.s32 	%rd81, %r645;
	mad.lo.s64 	%rd82, %rd81, 2147483918, 1073741824;
	shr.u64 	%rd83, %rd82, 31;
	cvt.u32.u64 	%r646, %rd83;
	add.s32 	%r647, %r641, %r646;
	max.s32 	%r648, %r647, 0;
	mul.wide.u32 	%rd84, %r648, 2114189816;
	add.s64 	%rd85, %rd84, 18014398509481984;
	shr.u64 	%rd86, %rd85, 55;
	st.global.u8 	[%rd41+25089], %rd86;
	cvt.s64.s32 	%rd87, %r565;
	mad.lo.s64 	%rd88, %rd87, 310534791757824, 1073741824;
	shr.u64 	%rd89, %rd88, 31;
	cvt.u32.u64 	%r649, %rd89;
	add.s32 	%r650, %r638, %r649;
	cvt.s64.s32 	%rd90, %r650;
	mad.lo.s64 	%rd91, %rd90, 2147483918, 1073741824;
	shr.u64 	%rd92, %rd91, 31;
	cvt.u32.u64 	%r651, %rd92;
	add.s32 	%r652, %r641, %r651;
	max.s32 	%r653, %r652, 0;
	mul.wide.u32 	%rd93, %r653, 2114189816;
	add.s64 	%rd94, %rd93, 18014398509481984;
	shr.u64 	%rd95, %rd94, 55;
	st.global.u8 	[%rd41+50177], %rd95;
	cvt.s64.s32 	%rd96, %r569;
	mad.lo.s64 	%rd97, %rd96, 310534791757824, 1073741824;
	shr.u64 	%rd98, %rd97, 31;
	cvt.u32.u64 	%r654, %rd98;
	add.s32 	%r655, %r638, %r654;
	cvt.s64.s32 	%rd99, %r655;
	mad.lo.s64 	%rd100, %rd99, 2147483918, 1073741824;
	shr.u64 	%rd101, %rd100, 31;
	cvt.u32.u64 	%r656, %rd101;
	add.s32 	%r657, %r641, %r656;
	max.s32 	%r658, %r657, 0;
	mul.wide.u32 	%rd102, %r658, 2114189816;
	add.s64 	%rd103, %rd102, 18014398509481984;
	shr.u64 	%rd104, %rd103, 55;
	st.global.u8 	[%rd41+75265], %rd104;
	cvt.s64.s32 	%rd105, %r573;
	mad.lo.s64 	%rd106, %rd105, 310534791757824, 1073741824;
	shr.u64 	%rd107, %rd106, 31;
	cvt.u32.u64 	%r659, %rd107;
	ld.global.nc.u32 	%r660, [%rd32+8];
	add.s32 	%r661, %r660, %r659;
	cvt.s64.s32 	%rd108, %r661;
	mad.lo.s64 	%rd109, %rd108, 2147483918, 1073741824;
	shr.u64 	%rd110, %rd109, 31;
	cvt.u32.u64 	%r662, %rd110;
	ld.global.nc.u32 	%r663, [%rd36+8];
	add.s32 	%r664, %r663, %r662;
	max.s32 	%r665, %r664, 0;
	mul.wide.u32 	%rd111, %r665, 2114189816;
	add.s64 	%rd112, %rd111, 18014398509481984;
	shr.u64 	%rd113, %rd112, 55;
	st.global.u8 	[%rd41+2], %rd113;
	cvt.s64.s32 	%rd114, %r577;
	mad.lo.s64 	%rd115, %rd114, 310534791757824, 1073741824;
	shr.u64 	%rd116, %rd115, 31;
	cvt.u32.u64 	%r666, %rd116;
	add.s32 	%r667, %r660, %r666;
	cvt.s64.s32 	%rd117, %r667;
	mad.lo.s64 	%rd118, %rd117, 2147483918, 1073741824;
	shr.u64 	%rd119, %rd118, 31;
	cvt.u32.u64 	%r668, %rd119;
	add.s32 	%r669, %r663, %r668;
	max.s32 	%r670, %r669, 0;
	mul.wide.u32 	%rd120, %r670, 2114189816;
	add.s64 	%rd121, %rd120, 18014398509481984;
	shr.u64 	%rd122, %rd121, 55;
	st.global.u8 	[%rd41+25090], %rd122;
	cvt.s64.s32 	%rd123, %r581;
	mad.lo.s64 	%rd124, %rd123, 310534791757824, 1073741824;
	shr.u64 	%rd125, %rd124, 31;
	cvt.u32.u64 	%r671, %rd125;
	add.s32 	%r672, %r660, %r671;
	cvt.s64.s32 	%rd126, %r672;
	mad.lo.s64 	%rd127, %rd126, 2147483918, 1073741824;
	shr.u64 	%rd128, %rd127, 31;
	cvt.u32.u64 	%r673, %rd128;
	add.s32 	%r674, %r663, %r673;
	max.s32 	%r675, %r674, 0;
	mul.wide.u32 	%rd129, %r675, 2114189816;
	add.s64 	%rd130, %rd129, 18014398509481984;
	shr.u64 	%rd131, %rd130, 55;
	st.global.u8 	[%rd41+50178], %rd131;
	cvt.s64.s32 	%rd132, %r585;
	mad.lo.s64 	%rd133, %rd132, 310534791757824, 1073741824;
	shr.u64 	%rd134, %rd133, 31;
	cvt.u32.u64 	%r676, %rd134;
	add.s32 	%r677, %r660, %r676;
	cvt.s64.s32 	%rd135, %r677;
	mad.lo.s64 	%rd136, %rd135, 2147483918, 1073741824;
	shr.u64 	%rd137, %rd136, 31;
	cvt.u32.u64 	%r678, %rd137;
	add.s32 	%r679, %r663, %r678;
	max.s32 	%r680, %r679, 0;
	mul.wide.u32 	%rd138, %r680, 2114189816;
	add.s64 	%rd139, %rd138, 18014398509481984;
	shr.u64 	%rd140, %rd139, 55;
	st.global.u8 	[%rd41+75266], %rd140;
	cvt.s64.s32 	%rd141, %r589;
	mad.lo.s64 	%rd142, %rd141, 310534791757824, 1073741824;
	shr.u64 	%rd143, %rd142, 31;
	cvt.u32.u64 	%r681, %rd143;
	ld.global.nc.u32 	%r682, [%rd32+12];
	add.s32 	%r683, %r682, %r681;
	cvt.s64.s32 	%rd144, %r683;
	mad.lo.s64 	%rd145, %rd144, 2147483918, 1073741824;
	shr.u64 	%rd146, %rd145, 31;
	cvt.u32.u64 	%r684, %rd146;
	ld.global.nc.u32 	%r685, [%rd36+12];
	add.s32 	%r686, %r685, %r684;
	max.s32 	%r687, %r686, 0;
	mul.wide.u32 	%rd147, %r687, 2114189816;
	add.s64 	%rd148, %rd147, 18014398509481984;
	shr.u64 	%rd149, %rd148, 55;
	st.global.u8 	[%rd41+3], %rd149;
	cvt.s64.s32 	%rd150, %r593;
	mad.lo.s64 	%rd151, %rd150, 310534791757824, 1073741824;
	shr.u64 	%rd152, %rd151, 31;
	cvt.u32.u64 	%r688, %rd152;
	add.s32 	%r689, %r682, %r688;
	cvt.s64.s32 	%rd153, %r689;
	mad.lo.s64 	%rd154, %rd153, 2147483918, 1073741824;
	shr.u64 	%rd155, %rd154, 31;
	cvt.u32.u64 	%r690, %rd155;
	add.s32 	%r691, %r685, %r690;
	max.s32 	%r692, %r691, 0;
	mul.wide.u32 	%rd156, %r692, 2114189816;
	add.s64 	%rd157, %rd156, 18014398509481984;
	shr.u64 	%rd158, %rd157, 55;
	st.global.u8 	[%rd41+25091], %rd158;
	cvt.s64.s32 	%rd159, %r597;
	mad.lo.s64 	%rd160, %rd159, 310534791757824, 1073741824;
	shr.u64 	%rd161, %rd160, 31;
	cvt.u32.u64 	%r693, %rd161;
	add.s32 	%r694, %r682, %r693;
	cvt.s64.s32 	%rd162, %r694;
	mad.lo.s64 	%rd163, %rd162, 2147483918, 1073741824;
	shr.u64 	%rd164, %rd163, 31;
	cvt.u32.u64 	%r695, %rd164;
	add.s32 	%r696, %r685, %r695;
	max.s32 	%r697, %r696, 0;
	mul.wide.u32 	%rd165, %r697, 2114189816;
	add.s64 	%rd166, %rd165, 18014398509481984;
	shr.u64 	%rd167, %rd166, 55;
	st.global.u8 	[%rd41+50179], %rd167;
	cvt.s64.s32 	%rd168, %r601;
	mad.lo.s64 	%rd169, %rd168, 310534791757824, 1073741824;
	shr.u64 	%rd170, %rd169, 31;
	cvt.u32.u64 	%r698, %rd170;
	add.s32 	%r699, %r682, %r698;
	cvt.s64.s32 	%rd171, %r699;
	mad.lo.s64 	%rd172, %rd171, 2147483918, 1073741824;
	shr.u64 	%rd173, %rd172, 31;
	cvt.u32.u64 	%r700, %rd173;
	add.s32 	%r701, %r685, %r700;
	max.s32 	%r702, %r701, 0;
	mul.wide.u32 	%rd174, %r702, 2114189816;
	add.s64 	%rd175, %rd174, 18014398509481984;
	shr.u64 	%rd176, %rd175, 55;
	st.global.u8 	[%rd41+75267], %rd176;
	ret;

}
	// .globl	fused_nn_conv2d_cast_fixed_point_multiply_add_cast_fixed_point_multiply_add_cast_16086763325481941859__5_kernel0
.visible .entry fused_nn_conv2d_cast_fixed_point_multiply_add_cast_fixed_point_multiply_add_cast_16086763325481941859__5_kernel0(
	.param .u64 .ptr .align 1 fused_nn_conv2d_cast_fixed_point_multiply_add_cast_fixed_point_multiply_add_cast_16086763325481941859__5_kernel0_param_0,
	.param .u64 .ptr .align 1 fused_nn_conv2d_cast_fixed_point_multiply_add_cast_fixed_point_multiply_add_cast_16086763325481941859__5_kernel0_param_1,
	.param .u64 .ptr .align 1 fused_nn_conv2d_cast_fixed_point_multiply_add_cast_fixed_point_multiply_add_cast_16086763325481941859__5_kernel0_param_2,
	.param .u64 .ptr .align 1 fused_nn_conv2d_cast_fixed_point_multiply_add_cast_fixed_point_multiply_add_cast_16086763325481941859__5_kernel0_param_3,
	.param .u64 .ptr .align 1 fused_nn_conv2d_cast_fixed_point_multiply_add_cast_fixed_point_multiply_add_cast_16086763325481941859__5_kernel0_param_4
)
{
	.reg .pred 	%p<37>;
	.reg .b32 	%r<2375>;
	.reg .b64 	%rd<219>;
	// demoted variable
	.shared .align 4 .b8 _ZZ112fused_nn_conv2d_cast_fixed_point_multiply_add_cast_fixed_point_multiply_add_cast_16086763325481941859__5_kernel0E18placeholder_shared[8192];
	// demoted variable
	.shared .align 4 .b8 _ZZ112fused_nn_conv2d_cast_fixed_point_multiply_add_cast_fixed_point_multiply_add_cast_16086763325481941859__5_kernel0E15pad_data_shared[3584];
	ld.param.u64 	%rd6, [fused_nn_conv2d_cast_fixed_point_multiply_add_cast_fixed_point_multiply_add_cast_16086763325481941859__5_kernel0_param_0];
	ld.param.u64 	%rd7, [fused_nn_conv2d_cast_fixed_point_multiply_add_cast_fixed_point_multiply_add_cast_16086763325481941859__5_kernel0_param_1];
	ld.param.u64 	%rd3, [fused_nn_conv2d_cast_fixed_point_multiply_add_cast_fixed_point_multiply_add_cast_16086763325481941859__5_kernel0_param_2];
	ld.param.u64 	%rd4, [fused_nn_conv2d_cast_fixed_point_multiply_add_cast_fixed_point_multiply_add_cast_16086763325481941859__5_kernel0_param_3];
	ld.param.u64 	%rd5, [fused_nn_conv2d_cast_fixed_point_multiply_add_cast_fixed_point_multiply_add_cast_16086763325481941859__5_kernel0_param_4];
	cvta.to.global.u64 	%rd1, %rd6;
	cvta.to.global.u64 	%rd2, %rd7;
	mov.u32 	%r66, %tid.y;
	mov.u32 	%r67, %tid.x;
	shr.u32 	%r68, %r67, 2;
	mad.lo.s32 	%r2, %r66, 7, %r68;
	mad.lo.s32 	%r69, %r66, 28, %r67;
	mov.u32 	%r4, %ctaid.y;
	shl.b32 	%r70, %r4, 16;
	shl.b32 	%r5, %r67, 2;
	and.b32  	%r71, %r5, 12;
	or.b32  	%r6, %r71, %r70;
	mul.lo.s32 	%r7, %r66, 112;
	add.s32 	%r72, %r5, %r7;
	setp.lt.u32 	%p6, %r2, 256;
	setp.lt.u32 	%p7, %r69, 1024;
	and.pred  	%p8, %p6, %p7;
	setp.lt.u32 	%p9, %r66, 37;
	and.pred  	%p1, %p8, %p9;
	mov.u32 	%r73, _ZZ112fused_nn_conv2d_cast_fixed_point_multiply_add_cast_fixed_point_multiply_add_cast_16086763325481941859__5_kernel0E18placeholder_shared;
	add.s32 	%r8, %r73, %r72;
	not.pred 	%p10, %p1;
	@%p10 bra 	$L__BB16_2;
	shl.b32 	%r74, %r2, 8;
	and.b32  	%r75, %r74, 61440;
	shl.b32 	%r76, %r2, 4;
	and.b32  	%r77, %r76, 240;
	add.s32 	%r78, %r6, %r75;
	add.s32 	%r79, %r78, %r77;
	cvt.u64.u32 	%rd8, %r79;
	add.s64 	%rd9, %rd1, %rd8;
	ld.global.nc.u32 	%r80, [%rd9];
	st.shared.u32 	[%r8], %r80;
$L__BB16_2:
	setp.lt.u32 	%p11, %r2, 200;
	setp.lt.u32 	%p12, %r69, 800;
	and.pred  	%p13, %p11, %p12;
	setp.lt.u32 	%p14, %r66, 29;
	and.pred  	%p2, %p13, %p14;
	not.pred 	%p15, %p2;
	@%p15 bra 	$L__BB16_4;
	shl.b32 	%r81, %r2, 8;
	add.s32 	%r82, %r81, 14336;
	and.b32  	%r83, %r82, 61440;
	shl.b32 	%r84, %r2, 4;
	and.b32  	%r85, %r84, 240;
	xor.b32  	%r86, %r85, 128;
	add.s32 	%r87, %r6, %r83;
	add.s32 	%r88, %r87, %r86;
	cvt.u64.u32 	%rd10, %r88;
	add.s64 	%rd11, %rd1, %rd10;
	ld.global.nc.u32 	%r89, [%rd11];
	st.shared.u32 	[%r8+896], %r89;
$L__BB16_4:
	setp.lt.u32 	%p16, %r2, 144;
	setp.lt.u32 	%p17, %r69, 576;
	and.pred  	%p18, %p16, %p17;
	setp.lt.u32 	%p19, %r66, 21;
	and.pred  	%p3, %p18, %p19;
	not.pred 	%p20, %p3;
	@%p20 bra 	$L__BB16_6;
	shl.b32 	%r90, %r2, 8;
	add.s32 	%r91, %r90, 28672;
	and.b32  	%r92, %r91, 61440;
	shl.b32 	%r93, %r2, 4;
	and.b32  	%r94, %r93, 240;
	add.s32 	%r95, %r6, %r92;
	add.s32 	%r96, %r95, %r94;
	cvt.u64.u32 	%rd12, %r96;
	add.s64 	%rd13, %rd1, %rd12;
	ld.global.nc.u32 	%r97, [%rd13];
	st.shared.u32 	[%r8+1792], %r97;
$L__BB16_6:
	setp.lt.u32 	%p21, %r2, 88;
	setp.lt.u32 	%p22, %r69, 352;
	and.pred  	%p23, %p21, %p22;
	setp.lt.u32 	%p24, %r66, 13;
	and.pred  	%p4, %p23, %p24;
	not.pred 	%p25, %p4;
	@%p25 bra 	$L__BB16_8;
	shl.b32 	%r98, %r2, 8;
	add.s32 	%r99, %r98, 43008;
	and.b32  	%r100, %r99, 61440;
	shl.b32 	%r101, %r2, 4;
	and.b32  	%r102, %r101, 240;
	xor.b32  	%r103, %r102, 128;
	add.s32 	%r104, %r6, %r100;
	add.s32 	%r105, %r104, %r103;
	cvt.u64.u32 	%rd14, %r105;
	add.s64 	%rd15, %rd1, %rd14;
	ld.global.nc.u32 	%r106, [%rd15];
	st.shared.u32 	[%r8+2688], %r106;
$L__BB16_8:
	setp.lt.u32 	%p26, %r2, 32;
	setp.lt.u32 	%p27, %r69, 128;
	and.pred  	%p28, %p26, %p27;
	setp.lt.u32 	%p29, %r66, 5;
	and.pred  	%p5, %p28, %p29;
	not.pred 	%p30, %p5;
	@%p30 bra 	$L__BB16_10;
	shl.b32 	%r107, %r2, 8;
	add.s32 	%r108, %r107, 57344;
	and.b32  	%r109, %r108, 61440;
	shl.b32 	%r110, %r2, 4;
	and.b32  	%r111, %r110, 240;
	add.s32 	%r112, %r6, %r109;
	add.s32 	%r113, %r112, %r111;
	cvt.u64.u32 	%rd16, %r113;
	add.s64 	%rd17, %rd1, %rd16;
	ld.global.nc.u32 	%r114, [%rd17];
	st.shared.u32 	[%r8+3584], %r114;
$L__BB16_10:
	mov.u32 	%r9, %ctaid.z;
	mov.u32 	%r116, %ctaid.x;
	mul.lo.s32 	%r10, %r116, 112;
	mad.lo.s32 	%r11, %r9, 401408, %r10;
	shl.b32 	%r12, %r66, 8;
	mov.u32 	%r117, _ZZ112fused_nn_conv2d_cast_fixed_point_multiply_add_cast_fixed_point_multiply_add_cast_16086763325481941859__5_kernel0E15pad_data_shared;
	add.s32 	%r13, %r117, %r5;
	shr.u32 	%r118, %r66, 4;
	mul.lo.s32 	%r14, %r118, 200704;
	and.b32  	%r119, %r66, 15;
	mul.lo.s32 	%r15, %r119, 784;
	add.s32 	%r16, %r14, %r15;
	add.s32 	%r17, %r13, %r7;
	add.s32 	%r120, %r66, 8;
	shr.u32 	%r121, %r120, 4;
	mul.lo.s32 	%r18, %r121, 200704;
	and.b32  	%r122, %r120, 15;
	mul.lo.s32 	%r19, %r122, 784;
	add.s32 	%r123, %r66, 16;
	shr.u32 	%r124, %r123, 4;
	mul.lo.s32 	%r20, %r124, 200704;
	add.s32 	%r21, %r20, %r15;
	add.s32 	%r125, %r66, 24;
	shr.u32 	%r126, %r125, 4;
	mul.lo.s32 	%r22, %r126, 200704;
	add.s32 	%r23, %r22, %r19;
	shl.b32 	%r127, %r2, 8;
	and.b32  	%r128, %r127, 61440;
	shl.b32 	%r129, %r2, 4;
	and.b32  	%r130, %r129, 240;
	or.b32  	%r24, %r128, %r130;
	add.s32 	%r131, %r127, 14336;
	and.b32  	%r132, %r131, 61440;
	xor.b32  	%r133, %r130, 128;
	or.b32  	%r25, %r132, %r133;
	add.s32 	%r134, %r127, 28672;
	and.b32  	%r135, %r134, 61440;
	or.b32  	%r26, %r135, %r130;
	add.s32 	%r136, %r127, 43008;
	and.b32  	%r137, %r136, 61440;
	or.b32  	%r27, %r137, %r133;
	add.s32 	%r138, %r127, 57344;
	and.b32  	%r139, %r138, 61440;
	or.b32  	%r28, %r139, %r130;
	mov.b32 	%r2358, 0;
	cvt.u64.u32 	%rd26, %r24;
	cvt.u64.u32 	%rd30, %r25;
	cvt.u64.u32 	%rd34, %r26;
	cvt.u64.u32 	%rd38, %r27;
	cvt.u64.u32 	%rd42, %r28;
	mov.u32 	%r2359, %r2358;
	mov.u32 	%r2360, %r2358;
	mov.u32 	%r2361, %r2358;
	mov.u32 	%r2362, %r2358;
	mov.u32 	%r2363, %r2358;
	mov.u32 	%r2364, %r2358;
	mov.u32 	%r2365, %r2358;
	mov.u32 	%r2366, %r2358;
	mov.u32 	%r2367, %r2358;
	mov.u32 	%r2368, %r2358;
	mov.u32 	%r2369, %r2358;
	mov.u32 	%r2370, %r2358;
	mov.u32 	%r2371, %r2358;
	mov.u32 	%r2372, %r2358;
	mov.u32 	%r2373, %r2358;
	mov.u32 	%r2374, %r2358;
$L__BB16_11:
	bar.sync 	0;
	add.s32 	%r140, %r11, %r5;
	mad.lo.s32 	%r141, %r2374, 12544, %r140;
	add.s32 	%r142, %r141, %r16;
	cvt.u64.u32 	%rd18, %r142;
	add.s64 	%rd19, %rd2, %rd18;
	ld.global.nc.u32 	%r143, [%rd19];
	st.shared.u32 	[%r17], %r143;
	add.s32 	%r144, %r18, %r19;
	add.s32 	%r145, %r141, %r144;
	cvt.u64.u32 	%rd20, %r145;
	add.s64 	%rd21, %rd2, %rd20;
	ld.global.nc.u32 	%r146, [%rd21];
	st.shared.u32 	[%r17+896], %r146;
	add.s32 	%r147, %r141, %r21;
	cvt.u64.u32 	%rd22, %r147;
	add.s64 	%rd23, %rd2, %rd22;
	ld.global.nc.u32 	%r148, [%rd23];
	st.shared.u32 	[%r17+1792], %r148;
	add.s32 	%r149, %r141, %r23;
	cvt.u64.u32 	%rd24, %r149;
	add.s64 	%rd25, %rd2, %rd24;
	ld.global.nc.u32 	%r150, [%rd25];
	st.shared.u32 	[%r17+2688], %r150;
	shl.b32 	%r46, %r2374, 8;
	and.b32  	%r47, %r2374, 1;
	shl.b32 	%r151, %r2374, 12;
	not.b32 	%r152, %r151;
	and.b32  	%r153, %r152, 4096;
	add.s32 	%r48, %r8, %r153;
	@%p10 bra 	$L__BB16_13;
	add.s32 	%r154, %r6, %r46;
	cvt.u64.u32 	%rd27, %r154;
	add.s64 	%rd28, %rd27, %rd26;
	add.s64 	%rd29, %rd1, %rd28;
	ld.global.nc.u32 	%r155, [%rd29+256];
	st.shared.u32 	[%r48], %r155;
$L__BB16_13:
	@%p15 bra 	$L__BB16_15;
	add.s32 	%r156, %r6, %r46;
	cvt.u64.u32 	%rd31, %r156;
	add.s64 	%rd32, %rd31, %rd30;
	add.s64 	%rd33, %rd1, %rd32;
	ld.global.nc.u32 	%r157, [%rd33+256];
	st.shared.u32 	[%r48+896], %r157;
$L__BB16_15:
	@%p20 bra 	$L__BB16_17;
	add.s32 	%r158, %r6, %r46;
	cvt.u64.u32 	%rd35, %r158;
	add.s64 	%rd36, %rd35, %rd34;
	add.s64 	%rd37, %rd1, %rd36;
	ld.global.nc.u32 	%r159, [%rd37+256];
	st.shared.u32 	[%r48+1792], %r159;
$L__BB16_17:
	@%p25 bra 	$L__BB16_19;
	add.s32 	%r160, %r6, %r46;
	cvt.u64.u32 	%rd39, %r160;
	add.s64 	%rd40, %rd39, %rd38;
	add.s64 	%rd41, %rd1, %rd40;
	ld.global.nc.u32 	%r161, [%rd41+256];
	st.shared.u32 	[%r48+2688], %r161;
$L__BB16_19:
	@%p30 bra 	$L__BB16_21;
	add.s32 	%r162, %r6, %r46;
	cvt.u64.u32 	%rd43, %r162;
	add.s64 	%rd44, %rd43, %rd42;
	add.s64 	%rd45, %rd1, %rd44;
	ld.global.nc.u32 	%r163, [%rd45+256];
	st.shared.u32 	[%r48+3584], %r163;
$L__BB16_21:
	bar.sync 	0;
	shl.b32 	%r1188, %r47, 12;
	add.s32 	%r1189, %r1188, %r12;
	ld.shared.u32 	%r165, [%r13];
	mov.u32 	%r1190, _ZZ112fused_nn_conv2d_cast_fixed_point_multiply_add_cast_fixed_point_multiply_add_cast_16086763325481941859__5_kernel0E18placeholder_shared;
	add.s32 	%r1191, %r1190, %r1189;
	ld.shared.u32 	%r166, [%r1191];
	// begin inline asm
	dp4a.s32.s32 %r164, %r165, %r166, %r2373;
	// end inline asm
	ld.shared.u32 	%r169, [%r13];
	ld.shared.u32 	%r170, [%r1191+2048];
	// begin inline asm
	dp4a.s32.s32 %r168, %r169, %r170, %r2365;
	// end inline asm
	ld.shared.u32 	%r173, [%r13];
	ld.shared.u32 	%r174, [%r1191+4];
	// begin inline asm
	dp4a.s32.s32 %r172, %r173, %r174, %r2372;
	// end inline asm
	ld.shared.u32 	%r177, [%r13];
	ld.shared.u32 	%r178, [%r1191+2052];
	// begin inline asm
	dp4a.s32.s32 %r176, %r177, %r178, %r2364;
	// end inline asm
	ld.shared.u32 	%r181, [%r13];
	ld.shared.u32 	%r182, [%r1191+8];
	// begin inline asm
	dp4a.s32.s32 %r180, %r181, %r182, %r2371;
	// end inline asm
	ld.shared.u32 	%r185, [%r13];
	ld.shared.u32 	%r186, [%r1191+2056];
	// begin inline asm
	dp4a.s32.s32 %r184, %r185, %r186, %r2363;
	// end inline asm
	ld.shared.u32 	%r189, [%r13];
	ld.shared.u32 	%r190, [%r1191+12];
	// begin inline asm
	dp4a.s32.s32 %r188, %r189, %r190, %r2370;
	// end inline asm
	ld.shared.u32 	%r193, [%r13];
	ld.shared.u32 	%r194, [%r1191+2060];
	// begin inline asm
	dp4a.s32.s32 %r192, %r193, %r194, %r2362;
	// end inline asm
	ld.shared.u32 	%r197, [%r13+1792];
	ld.shared.u32 	%r198, [%r1191];
	// begin inline asm
	dp4a.s32.s32 %r196, %r197, %r198, %r2369;
	// end inline asm
	ld.shared.u32 	%r201, [%r13+1792];
	ld.shared.u32 	%r202, [%r1191+2048];
	// begin inline asm
	dp4a.s32.s32 %r200, %r201, %r202, %r2361;
	// end inline asm
	ld.shared.u32 	%r205, [%r13+1792];
	ld.shared.u32 	%r206, [%r1191+4];
	// begin inline asm
	dp4a.s32.s32 %r204, %r205, %r206, %r2368;
	// end inline asm
	ld.shared.u32 	%r209, [%r13+1792];
	ld.shared.u32 	%r210, [%r1191+2052];
	// begin inline asm
	dp4a.s32.s32 %r208, %r209, %r210, %r2360;
	// end inline asm
	ld.shared.u32 	%r213, [%r13+1792];
	ld.shared.u32 	%r214, [%r1191+8];
	// begin inline asm
	dp4a.s32.s32 %r212, %r213, %r214, %r2367;
	// end inline asm
	ld.shared.u32 	%r217, [%r13+1792];
	ld.shared.u32 	%r218, [%r1191+2056];
	// begin inline asm
	dp4a.s32.s32 %r216, %r217, %r218, %r2359;
	// end inline asm
	ld.shared.u32 	%r221, [%r13+1792];
	ld.shared.u32 	%r222, [%r1191+12];
	// begin inline asm
	dp4a.s32.s32 %r220, %r221, %r222, %r2366;
	// end inline asm
	ld.shared.u32 	%r225, [%r13+1792];
	ld.shared.u32 	%r226, [%r1191+2060];
	// begin inline asm
	dp4a.s32.s32 %r224, %r225, %r226, %r2358;
	// end inline asm
	ld.shared.u32 	%r229, [%r13+112];
	ld.shared.u32 	%r230, [%r1191+16];
	// begin inline asm
	dp4a.s32.s32 %r228, %r229, %r230, %r164;
	// end inline asm
	ld.shared.u32 	%r233, [%r13+112];
	ld.shared.u32 	%r234, [%r1191+2064];
	// begin inline asm
	dp4a.s32.s32 %r232, %r233, %r234, %r168;
	// end inline asm
	ld.shared.u32 	%r237, [%r13+112];
	ld.shared.u32 	%r238, [%r1191+20];
	// begin inline asm
	dp4a.s32.s32 %r236, %r237, %r238, %r172;
	// end inline asm
	ld.shared.u32 	%r241, [%r13+112];
	ld.shared.u32 	%r242, [%r1191+2068];
	// begin inline asm
	dp4a.s32.s32 %r240, %r241, %r242, %r176;
	// end inline asm
	ld.shared.u32 	%r245, [%r13+112];
	ld.shared.u32 	%r246, [%r1191+24];
	// begin inline asm
	dp4a.s32.s32 %r244, %r245, %r246, %r180;
	// end inline asm
	ld.shared.u32 	%r249, [%r13+112];
	ld.shared.u32 	%r250, [%r1191+2072];
	// begin inline asm
	dp4a.s32.s32 %r248, %r249, %r250, %r184;
	// end inline asm
	ld.shared.u32 	%r253, [%r13+112];
	ld.shared.u32 	%r254, [%r1191+28];
	// begin inline asm
	dp4a.s32.s32 %r252, %r253, %r254, %r188;
	// end inline asm
	ld.shared.u32 	%r257, [%r13+112];
	ld.shared.u32 	%r258, [%r1191+2076];
	// begin inline asm
	dp4a.s32.s32 %r256, %r257, %r258, %r192;
	// end inline asm
	ld.shared.u32 	%r261, [%r13+1904];
	ld.shared.u32 	%r262, [%r1191+16];
	// begin inline asm
	dp4a.s32.s32 %r260, %r261, %r262, %r196;
	// end inline asm
	ld.shared.u32 	%r265, [%r13+1904];
	ld.shared.u32 	%r266, [%r1191+2064];
	// begin inline asm
	dp4a.s32.s32 %r264, %r265, %r266, %r200;
	// end inline asm
	ld.shared.u32 	%r269, [%r13+1904];
	ld.shared.u32 	%r270, [%r1191+20];
	// begin inline asm
	dp4a.s32.s32 %r268, %r269, %r270, %r204;
	// end inline asm
	ld.shared.u32 	%r273, [%r13+1904];
	ld.shared.u32 	%r274, [%r1191+2068];
	// begin inline asm
	dp4a.s32.s32 %r272, %r273, %r274, %r208;
	// end inline asm
	ld.shared.u32 	%r277, [%r13+1904];
	ld.shared.u32 	%r278, [%r1191+24];
	// begin inline asm
	dp4a.s32.s32 %r276, %r277, %r278, %r212;
	// end inline asm
	ld.shared.u32 	%r281, [%r13+1904];
	ld.shared.u32 	%r282, [%r1191+2072];
	// begin inline asm
	dp4a.s32.s32 %r280, %r281, %r282, %r216;
	// end inline asm
	ld.shared.u32 	%r285, [%r13+1904];
	ld.shared.u32 	%r286, [%r1191+28];
	// begin inline asm
	dp4a.s32.s32 %r284, %r285, %r286, %r220;
	// end inline asm
	ld.shared.u32 	%r289, [%r13+1904];
	ld.shared.u32 	%r290, [%r1191+2076];
	// begin inline asm
	dp4a.s32.s32 %r288, %r289, %r290, %r224;
	// end inline asm
	ld.shared.u32 	%r293, [%r13+224];
	ld.shared.u32 	%r294, [%r1191+32];
	// begin inline asm
	dp4a.s32.s32 %r292, %r293, %r294, %r228;
	// end inline asm
	ld.shared.u32 	%r297, [%r13+224];
	ld.shared.u32 	%r298, [%r1191+2080];
	// begin inline asm
	dp4a.s32.s32 %r296, %r297, %r298, %r232;
	// end inline asm
	ld.shared.u32 	%r301, [%r13+224];
	ld.shared.u32 	%r302, [%r1191+36];
	// begin inline asm
	dp4a.s32.s32 %r300, %r301, %r302, %r236;
	// end inline asm
	ld.shared.u32 	%r305, [%r13+224];
	ld.shared.u32 	%r306, [%r1191+2084];
	// begin inline asm
	dp4a.s32.s32 %r304, %r305, %r306, %r240;
	// end inline asm
	ld.shared.u32 	%r309, [%r13+224];
	ld.shared.u32 	%r310, [%r1191+40];
	// begin inline asm
	dp4a.s32.s32 %r308, %r309, %r310, %r244;
	// end inline asm
	ld.shared.u32 	%r313, [%r13+224];
	ld.shared.u32 	%r314, [%r1191+2088];
	// begin inline asm
	dp4a.s32.s32 %r312, %r313, %r314, %r248;
	// end inline asm
	ld.shared.u32 	%r317, [%r13+224];
	ld.shared.u32 	%r318, [%r1191+44];
	// begin inline asm
	dp4a.s32.s32 %r316, %r317, %r318, %r252;
	// end inline asm
	ld.shared.u32 	%r321, [%r13+224];
	ld.shared.u32 	%r322, [%r1191+2092];
	// begin inline asm
	dp4a.s32.s32 %r320, %r321, %r322, %r256;
	// end inline asm
	ld.shared.u32 	%r325, [%r13+2016];
	ld.shared.u32 	%r326, [%r1191+32];
	// begin inline asm
	dp4a.s32.s32 %r324, %r325, %r326, %r260;
	// end inline asm
	ld.shared.u32 	%r329, [%r13+2016];
	ld.shared.u32 	%r330, [%r1191+2080];
	// begin inline asm
	dp4a.s32.s32 %r328, %r329, %r330, %r264;
	// end inline asm
	ld.shared.u32 	%r333, [%r13+2016];
	ld.shared.u32 	%r334, [%r1191+36];
	// begin inline asm
	dp4a.s32.s32 %r332, %r333, %r334, %r268;
	// end inline asm
	ld.shared.u32 	%r337, [%r13+2016];
	ld.shared.u32 	%r338, [%r1191+2084];
	// begin inline asm
	dp4a.s32.s32 %r336, %r337, %r338, %r272;
	// end inline asm
	ld.shared.u32 	%r341, [%r13+2016];
	ld.shared.u32 	%r342, [%r1191+40];
	// begin inline asm
	dp4a.s32.s32 %r340, %r341, %r342, %r276;
	// end inline asm
	ld.shared.u32 	%r345, [%r13+2016];
	ld.shared.u32 	%r346, [%r1191+2088];
	// begin inline asm
	dp4a.s32.s32 %r344, %r345, %r346, %r280;
	// end inline asm
	ld.shared.u32 	%r349, [%r13+2016];
	ld.shared.u32 	%r350, [%r1191+44];
	// begin inline asm
	dp4a.s32.s32 %r348, %r349, %r350, %r284;
	// end inline asm
	ld.shared.u32 	%r353, [%r13+2016];
	ld.shared.u32 	%r354, [%r1191+2092];
	// begin inline asm
	dp4a.s32.s32 %r352, %r353, %r354, %r288;
	// end inline asm
	ld.shared.u32 	%r357, [%r13+336];
	ld.shared.u32 	%r358, [%r1191+48];
	// begin inline asm
	dp4a.s32.s32 %r356, %r357, %r358, %r292;
	// end inline asm
	ld.shared.u32 	%r361, [%r13+336];
	ld.shared.u32 	%r362, [%r1191+2096];
	// begin inline asm
	dp4a.s32.s32 %r360, %r361, %r362, %r296;
	// end inline asm
	ld.shared.u32 	%r365, [%r13+336];
	ld.shared.u32 	%r366, [%r1191+52];
	// begin inline asm
	dp4a.s32.s32 %r364, %r365, %r366, %r300;
	// end inline asm
	ld.shared.u32 	%r369, [%r13+336];
	ld.shared.u32 	%r370, [%r1191+2100];
	// begin inline asm
	dp4a.s32.s32 %r368, %r369, %r370, %r304;
	// end inline asm
	ld.shared.u32 	%r373, [%r13+336];
	ld.shared.u32 	%r374, [%r1191+56];
	// begin inline asm
	dp4a.s32.s32 %r372, %r373, %r374, %r308;
	// end inline asm
	ld.shared.u32 	%r377, [%r13+336];
	ld.shared.u32 	%r378, [%r1191+2104];
	// begin inline asm
	dp4a.s32.s32 %r376, %r377, %r378, %r312;
	// end inline asm
	ld.shared.u32 	%r381, [%r13+336];
	ld.shared.u32 	%r382, [%r1191+60];
	// begin inline asm
	dp4a.s32.s32 %r380, %r381, %r382, %r316;
	// end inline asm
	ld.shared.u32 	%r385, [%r13+336];
	ld.shared.u32 	%r386, [%r1191+2108];
	// begin inline asm
	dp4a.s32.s32 %r384, %r385, %r386, %r320;
	// end inline asm
	ld.shared.u32 	%r389, [%r13+2128];
	ld.shared.u32 	%r390, [%r1191+48];
	// begin inline asm
	dp4a.s32.s32 %r388, %r389, %r390, %r324;
	// end inline asm
	ld.shared.u32 	%r393, [%r13+2128];
	ld.shared.u32 	%r394, [%r1191+2096];
	// begin inline asm
	dp4a.s32.s32 %r392, %r393, %r394, %r328;
	// end inline asm
	ld.shared.u32 	%r397, [%r13+2128];
	ld.shared.u32 	%r398, [%r1191+52];
	// begin inline asm
	dp4a.s32.s32 %r396, %r397, %r398, %r332;
	// end inline asm
	ld.shared.u32 	%r401, [%r13+2128];
	ld.shared.u32 	%r402, [%r1191+2100];
	// begin inline asm
	dp4a.s32.s32 %r400, %r401, %r402, %r336;
	// end inline asm
	ld.shared.u32 	%r405, [%r13+2128];
	ld.shared.u32 	%r406, [%r1191+56];
	// begin inline asm
	dp4a.s32.s32 %r404, %r405, %r406, %r340;
	// end inline asm
	ld.shared.u32 	%r409, [%r13+2128];
	ld.shared.u32 	%r410, [%r1191+2104];
	// begin inline asm
	dp4a.s32.s32 %r408, %r409, %r410, %r344;
	// end inline asm
	ld.shared.u32 	%r413, [%r13+2128];
	ld.shared.u32 	%r414, [%r1191+60];
	// begin inline asm
	dp4a.s32.s32 %r412, %r413, %r414, %r348;
	// end inline asm
	ld.shared.u32 	%r417, [%r13+2128];
	ld.shared.u32 	%r418, [%r1191+2108];
	// begin inline asm
	dp4a.s32.s32 %r416, %r417, %r418, %r352;
	// end inline asm
	ld.shared.u32 	%r421, [%r13+448];
	ld.shared.u32 	%r422, [%r1191+64];
	// begin inline asm
	dp4a.s32.s32 %r420, %r421, %r422, %r356;
	// end inline asm
	ld.shared.u32 	%r425, [%r13+448];
	ld.shared.u32 	%r426, [%r1191+2112];
	// begin inline asm
	dp4a.s32.s32 %r424, %r425, %r426, %r360;
	// end inline asm
	ld.shared.u32 	%r429, [%r13+448];
	ld.shared.u32 	%r430, [%r1191+68];
	// begin inline asm
	dp4a.s32.s32 %r428, %r429, %r430, %r364;
	// end inline asm
	ld.shared.u32 	%r433, [%r13+448];
	ld.shared.u32 	%r434, [%r1191+2116];
	// begin inline asm
	dp4a.s32.s32 %r432, %r433, %r434, %r368;
	// end inline asm
	ld.shared.u32 	%r437, [%r13+448];
	ld.shared.u32 	%r438, [%r1191+72];
	// begin inline asm
	dp4a.s32.s32 %r436, %r437, %r438, %r372;
	// end inline asm
	ld.shared.u32 	%r441, [%r13+448];
	ld.shared.u32 	%r442, [%r1191+2120];
	// begin inline asm
	dp4a.s32.s32 %r440, %r441, %r442, %r376;
	// end inline asm
	ld.shared.u32 	%r445, [%r13+448];
	ld.shared.u32 	%r446, [%r1191+76];
	// begin inline asm
	dp4a.s32.s32 %r444, %r445, %r446, %r380;
	// end inline asm
	ld.shared.u32 	%r449, [%r13+448];
	ld.shared.u32 	%r450, [%r1191+2124];
	// begin inline asm
	dp4a.s32.s32 %r448, %r449, %r450, %r384;
	// end inline asm
	ld.shared.u32 	%r453, [%r13+2240];
	ld.shared.u32 	%r454, [%r1191+64];
	// begin inline asm
	dp4a.s32.s32 %r452, %r453, %r454, %r388;
	// end inline asm
	ld.shared.u32 	%r457, [%r13+2240];
	ld.shared.u32 	%r458, [%r1191+2112];
	// begin inline asm
	dp4a.s32.s32 %r456, %r457, %r458, %r392;
	// end inline asm
	ld.shared.u32 	%r461, [%r13+2240];
	ld.shared.u32 	%r462, [%r1191+68];
	// begin inline asm
	dp4a.s32.s32 %r460, %r461, %r462, %r396;
	// end inline asm
	ld.shared.u32 	%r465, [%r13+2240];
	ld.shared.u32 	%r466, [%r1191+2116];
	// begin inline asm
	dp4a.s32.s32 %r464, %r465, %r466, %r400;
	// end inline asm
	ld.shared.u32 	%r469, [%r13+2240];
	ld.shared.u32 	%r470, [%r1191+72];
	// begin inline asm
	dp4a.s32.s32 %r468, %r469, %r470, %r404;
	// end inline asm
	ld.shared.u32 	%r473, [%r13+2240];
	ld.shared.u32 	%r474, [%r1191+2120];
	// begin inline asm
	dp4a.s32.s32 %r472, %r473, %r474, %r408;
	// end inline asm
	ld.shared.u32 	%r477, [%r13+2240];
	ld.shared.u32 	%r478, [%r1191+76];
	// begin inline asm
	dp4a.s32.s32 %r476, %r477, %r478, %r412;
	// end inline asm
	ld.shared.u32 	%r481, [%r13+2240];
	ld.shared.u32 	%r482, [%r1191+2124];
	// begin inline asm
	dp4a.s32.s32 %r480, %r481, %r482, %r416;
	// end inline asm
	ld.shared.u32 	%r485, [%r13+560];
	ld.shared.u32 	%r486, [%r1191+80];
	// begin inline asm
	dp4a.s32.s32 %r484, %r485, %r486, %r420;
	// end inline asm
	ld.shared.u32 	%r489, [%r13+560];
	ld.shared.u32 	%r490, [%r1191+2128];
	// begin inline asm
	dp4a.s32.s32 %r488, %r489, %r490, %r424;
	// end inline asm
	ld.shared.u32 	%r493, [%r13+560];
	ld.shared.u32 	%r494, [%r1191+84];
	// begin inline asm
	dp4a.s32.s32 %r492, %r493, %r494, %r428;
	// end inline asm
	ld.shared.u32 	%r497, [%r13+560];
	ld.shared.u32 	%r498, [%r1191+2132];
	// begin inline asm
	dp4a.s32.s32 %r496, %r497, %r498, %r432;
	// end inline asm
	ld.shared.u32 	%r501, [%r13+560];
	ld.shared.u32 	%r502, [%r1191+88];
	// begin inline asm
	dp4a.s32.s32 %r500, %r501, %r502, %r436;
	// end inline asm
	ld.shared.u32 	%r505, [%r13+560];
	ld.shared.u32 	%r506, [%r1191+2136];
	// begin inline asm
	dp4a.s32.s32 %r504, %r505, %r506, %r440;
	// end inline asm
	ld.shared.u32 	%r509, [%r13+560];
	ld.shared.u32 	%r510, [%r1191+92];
	// begin inline asm
	dp4a.s32.s32 %r508, %r509, %r510, %r444;
	// end inline asm
	ld.shared.u32 	%r513, [%r13+560];
	ld.shared.u32 	%r514, [%r1191+2140];
	// begin inline asm
	dp4a.s32.s32 %r512, %r513, %r514, %r448;
	// end inline asm
	ld.shared.u32 	%r517, [%r13+2352];
	ld.shared.u32 	%r518, [%r1191+80];
	// begin inline asm
	dp4a.s32.s32 %r516, %r517, %r518, %r452;
	// end inline asm
	ld.shared.u32 	%r521, [%r13+2352];
	ld.shared.u32 	%r522, [%r1191+2128];
	// begin inline asm
	dp4a.s32.s32 %r520, %r521, %r522, %r456;
	// end inline asm
	ld.shared.u32 	%r525, [%r13+2352];
	ld.shared.u32 	%r526, [%r1191+84];
	// begin inline asm
	dp4a.s32.s32 %r524, %r525, %r526, %r460;
	// end inline asm
	ld.shared.u32 	%r529, [%r13+2352];
	ld.shared.u32 	%r530, [%r1191+2132];
	// begin inline asm
	dp4a.s32.s32 %r528, %r529, %r530, %r464;
	// end inline asm
	ld.shared.u32 	%r533, [%r13+2352];
	ld.shared.u32 	%r534, [%r1191+88];
	// begin inline asm
	dp4a.s32.s32 %r532, %r533, %r534, %r468;
	// end inline asm
	ld.shared.u32 	%r537, [%r13+2352];
	ld.shared.u32 	%r538, [%r1191+2136];
	// begin inline asm
	dp4a.s32.s32 %r536, %r537, %r538, %r472;
	// end inline asm
	ld.shared.u32 	%r541, [%r13+2352];
	ld.shared.u32 	%r542, [%r1191+92];
	// begin inline asm
	dp4a.s32.s32 %r540, %r541, %r542, %r476;
	// end inline asm
	ld.shared.u32 	%r545, [%r13+2352];
	ld.shared.u32 	%r546, [%r1191+2140];
	// begin inline asm
	dp4a.s32.s32 %r544, %r545, %r546, %r480;
	// end inline asm
	ld.shared.u32 	%r549, [%r13+672];
	ld.shared.u32 	%r550, [%r1191+96];
	// begin inline asm
	dp4a.s32.s32 %r548, %r549, %r550, %r484;
	// end inline asm
	ld.shared.u32 	%r553, [%r13+672];
	ld.shared.u32 	%r554, [%r1191+2144];
	// begin inline asm
	dp4a.s32.s32 %r552, %r553, %r554, %r488;
	// end inline asm
	ld.shared.u32 	%r557, [%r13+672];
	ld.shared.u32 	%r558, [%r1191+100];
	// begin inline asm
	dp4a.s32.s32 %r556, %r557, %r558, %r492;
	// end inline asm
	ld.shared.u32 	%r561, [%r13+672];
	ld.shared.u32 	%r562, [%r1191+2148];
	// begin inline asm
	dp4a.s32.s32 %r560, %r561, %r562, %r496;
	// end inline asm
	ld.shared.u32 	%r565, [%r13+672];
	ld.shared.u32 	%r566, [%r1191+104];
	// begin inline asm
	dp4a.s32.s32 %r564, %r565, %r566, %r500;
	// end inline asm
	ld.shared.u32 	%r569, [%r13+672];
	ld.shared.u32 	%r570, [%r1191+2152];
	// begin inline asm
	dp4a.s32.s32 %r568, %r569, %r570, %r504;
	// end inline asm
	ld.shared.u32 	%r573, [%r13+672];
	ld.shared.u32 	%r574, [%r1191+108];
	// begin inline asm
	dp4a.s32.s32 %r572, %r573, %r574, %r508;
	// end inline asm
	ld.shared.u32 	%r577, [%r13+672];
	ld.shared.u32 	%r578, [%r1191+2156];
	// begin inline asm
	dp4a.s32.s32 %r576, %r577, %r578, %r512;
	// end inline asm
	ld.shared.u32 	%r581, [%r13+2464];
	ld.shared.u32 	%r582, [%r1191+96];
	// begin inline asm
	dp4a.s32.s32 %r580, %r581, %r582, %r516;
	// end inline asm
	ld.shared.u32 	%r585, [%r13+2464];
	ld.shared.u32 	%r586, [%r1191+2144];
	// begin inline asm
	dp4a.s32.s32 %r584, %r585, %r586, %r520;
	// end inline asm
	ld.shared.u32 	%r589, [%r13+2464];
	ld.shared.u32 	%r590, [%r1191+100];
	// begin inline asm
	dp4a.s32.s32 %r588, %r589, %r590, %r524;
	// end inline asm
	ld.shared.u32 	%r593, [%r13+2464];
	ld.shared.u32 	%r594, [%r1191+2148];
	// begin inline asm
	dp4a.s32.s32 %r592, %r593, %r594, %r528;
	// end inline asm
	ld.shared.u32 	%r597, [%r13+2464];
	ld.shared.u32 	%r598, [%r1191+104];
	// begin inline asm
	dp4a.s32.s32 %r596, %r597, %r598, %r532;
	// end inline asm
	ld.shared.u32 	%r601, [%r13+2464];
	ld.shared.u32 	%r602, [%r1191+2152];
	// begin inline asm
	dp4a.s32.s32 %r600, %r601, %r602, %r536;
	// end inline asm
	ld.shared.u32 	%r605, [%r13+2464];
	ld.shared.u32 	%r606, [%r1191+108];
	// begin inline asm
	dp4a.s32.s32 %r604, %r605, %r606, %r540;
	// end inline asm
	ld.shared.u32 	%r609, [%r13+2464];
	ld.shared.u32 	%r610, [%r1191+2156];
	// begin inline asm
	dp4a.s32.s32 %r608, %r609, %r610, %r544;
	// end inline asm
	ld.shared.u32 	%r613, [%r13+784];
	ld.shared.u32 	%r614, [%r1191+112];
	// begin inline asm
	dp4a.s32.s32 %r612, %r613, %r614, %r548;
	// end inline asm
	ld.shared.u32 	%r617, [%r13+784];
	ld.shared.u32 	%r618, [%r1191+2160];
	// begin inline asm
	dp4a.s32.s32 %r616, %r617, %r618, %r552;
	// end inline asm
	ld.shared.u32 	%r621, [%r13+784];
	ld.shared.u32 	%r622, [%r1191+116];
	// begin inline asm
	dp4a.s32.s32 %r620, %r621, %r622, %r556;
	// end inline asm
	ld.shared.u32 	%r625, [%r13+784];
	ld.shared.u32 	%r626, [%r1191+2164];
	// begin inline asm
	dp4a.s32.s32 %r624, %r625, %r626, %r560;
	// end inline asm
	ld.shared.u32 	%r629, [%r13+784];
	ld.shared.u32 	%r630, [%r1191+120];
	// begin inline asm
	dp4a.s32.s32 %r628, %r629, %r630, %r564;
	// end inline asm
	ld.shared.u32 	%r633, [%r13+784];
	ld.shared.u32 	%r634, [%r1191+2168];
	// begin inline asm
	dp4a.s32.s32 %r632, %r633, %r634, %r568;
	// end inline asm
	ld.shared.u32 	%r637, [%r13+784];
	ld.shared.u32 	%r638, [%r1191+124];
	// begin inline asm
	dp4a.s32.s32 %r636, %r637, %r638, %r572;
	// end inline asm
	ld.shared.u32 	%r641, [%r13+784];
	ld.shared.u32 	%r642, [%r1191+2172];
	// begin inline asm
	dp4a.s32.s32 %r640, %r641, %r642, %r576;
	// end inline asm
	ld.shared.u32 	%r645, [%r13+2576];
	ld.shared.u32 	%r646, [%r1191+112];
	// begin inline asm
	dp4a.s32.s32 %r644, %r645, %r646, %r580;
	// end inline asm
	ld.shared.u32 	%r649, [%r13+2576];
	ld.shared.u32 	%r650, [%r1191+2160];
	// begin inline asm
	dp4a.s32.s32 %r648, %r649, %r650, %r584;
	// end inline asm
	ld.shared.u32 	%r653, [%r13+2576];
	ld.shared.u32 	%r654, [%r1191+116];
	// begin inline asm
	dp4a.s32.s32 %r652, %r653, %r654, %r588;
	// end inline asm
	ld.shared.u32 	%r657, [%r13+2576];
	ld.shared.u32 	%r658, [%r1191+2164];
	// begin inline asm
	dp4a.s32.s32 %r656, %r657, %r658, %r592;
	// end inline asm
	ld.shared.u32 	%r661, [%r13+2576];
	ld.shared.u32 	%r662, [%r1191+120];
	// begin inline asm
	dp4a.s32.s32 %r660, %r661, %r662, %r596;
	// end inline asm
	ld.shared.u32 	%r665, [%r13+2576];
	ld.shared.u32 	%r666, [%r1191+2168];
	// begin inline asm
	dp4a.s32.s32 %r664, %r665, %r666, %r600;
	// end inline asm
	ld.shared.u32 	%r669, [%r13+2576];
	ld.shared.u32 	%r670, [%r1191+124];
	// begin inline asm
	dp4a.s32.s32 %r668, %r669, %r670, %r604;
	// end inline asm
	ld.shared.u32 	%r673, [%r13+2576];
	ld.shared.u32 	%r674, [%r1191+2172];
	// begin inline asm
	dp4a.s32.s32 %r672, %r673, %r674, %r608;
	// end inline asm
	ld.shared.u32 	%r677, [%r13+896];
	ld.shared.u32 	%r678, [%r1191+128];
	// begin inline asm
	dp4a.s32.s32 %r676, %r677, %r678, %r612;
	// end inline asm
	ld.shared.u32 	%r681, [%r13+896];
	ld.shared.u32 	%r682, [%r1191+2176];
	// begin inline asm
	dp4a.s32.s32 %r680, %r681, %r682, %r616;
	// end inline asm
	ld.shared.u32 	%r685, [%r13+896];
	ld.shared.u32 	%r686, [%r1191+132];
	// begin inline asm
	dp4a.s32.s32 %r684, %r685, %r686, %r620;
	// end inline asm
	ld.shared.u32 	%r689, [%r13+896];
	ld.shared.u32 	%r690, [%r1191+2180];
	// begin inline asm
	dp4a.s32.s32 %r688, %r689, %r690, %r624;
	// end inline asm
	ld.shared.u32 	%r693, [%r13+896];
	ld.shared.u32 	%r694, [%r1191+136];
	// begin inline asm
	dp4a.s32.s32 %r692, %r693, %r694, %r628;
	// end inline asm
	ld.shared.u32 	%r697, [%r13+896];
	ld.shared.u32 	%r698, [%r1191+2184];
	// begin inline asm
	dp4a.s32.s32 %r696, %r697, %r698, %r632;
	// end inline asm
	ld.shared.u32 	%r701, [%r13+896];
	ld.shared.u32 	%r702, [%r1191+140];
	// begin inline asm
	dp4a.s32.s32 %r700, %r701, %r702, %r636;
	// end inline asm
	ld.shared.u32 	%r705, [%r13+896];
	ld.shared.u32 	%r706, [%r1191+2188];
	// begin inline asm
	dp4a.s32.s32 %r704, %r705, %r706, %r640;
	// end inline asm
	ld.shared.u32 	%r709, [%r13+2688];
	ld.shared.u32 	%r710, [%r1191+128];
	// begin inline asm
	dp4a.s32.s32 %r708, %r709, %r710, %r644;
	// end inline asm
	ld.shared.u32 	%r713, [%r13+2688];
	ld.shared.u32 	%r714, [%r1191+2176];
	// begin inline asm
	dp4a.s32.s32 %r712, %r713, %r714, %r648;
	// end inline asm
	ld.shared.u32 	%r717, [%r13+2688];
	ld.shared.u32 	%r718, [%r1191+132];
	// begin inline asm
	dp4a.s32.s32 %r716, %r717, %r718, %r652;
	// end inline asm
	ld.shared.u32 	%r721, [%r13+2688];
	ld.shared.u32 	%r722, [%r1191+2180];
	// begin inline asm
	dp4a.s32.s32 %r720, %r721, %r722, %r656;
	// end inline asm
	ld.shared.u32 	%r725, [%r13+2688];
	ld.shared.u32 	%r726, [%r1191+136];
	// begin inline asm
	dp4a.s32.s32 %r724, %r725, %r726, %r660;
	// end inline asm
	ld.shared.u32 	%r729, [%r13+2688];
	ld.shared.u32 	%r730, [%r1191+2184];
	// begin inline asm
	dp4a.s32.s32 %r728, %r729, %r730, %r664;
	// end inline asm
	ld.shared.u32 	%r733, [%r13+2688];
	ld.shared.u32 	%r734, [%r1191+140];
	// begin inline asm
	dp4a.s32.s32 %r732, %r733, %r734, %r668;
	// end inline asm
	ld.shared.u32 	%r737, [%r13+2688];
	ld.shared.u32 	%r738, [%r1191+2188];
	// begin inline asm
	dp4a.s32.s32 %r736, %r737, %r738, %r672;
	// end inline asm
	ld.shared.u32 	%r741, [%r13+1008];
	ld.shared.u32 	%r742, [%r1191+144];
	// begin inline asm
	dp4a.s32.s32 %r740, %r741, %r742, %r676;
	// end inline asm
	ld.shared.u32 	%r745, [%r13+1008];
	ld.shared.u32 	%r746, [%r1191+2192];
	// begin inline asm
	dp4a.s32.s32 %r744, %r745, %r746, %r680;
	// end inline asm
	ld.shared.u32 	%r749, [%r13+1008];
	ld.shared.u32 	%r750, [%r1191+148];
	// begin inline asm
	dp4a.s32.s32 %r748, %r749, %r750, %r684;
	// end inline asm
	ld.shared.u32 	%r753, [%r13+1008];
	ld.shared.u32 	%r754, [%r1191+2196];
	// begin inline asm
	dp4a.s32.s32 %r752, %r753, %r754, %r688;
	// end inline asm
	ld.shared.u32 	%r757, [%r13+1008];
	ld.shared.u32 	%r758, [%r1191+152];
	// begin inline asm
	dp4a.s32.s32 %r756, %r757, %r758, %r692;
	// end inline asm
	ld.shared.u32 	%r761, [%r13+1008];
	ld.shared.u32 	%r762, [%r1191+2200];
	// begin inline asm
	dp4a.s32.s32 %r760, %r761, %r762, %r696;
	// end inline asm
	ld.shared.u32 	%r765, [%r13+1008];
	ld.shared.u32 	%r766, [%r1191+156];
	// begin inline asm
	dp4a.s32.s32 %r764, %r765, %r766, %r700;
	// end inline asm
	ld.shared.u32 	%r769, [%r13+1008];
	ld.shared.u32 	%r770, [%r1191+2204];
	// begin inline asm
	dp4a.s32.s32 %r768, %r769, %r770, %r704;
	// end inline asm
	ld.shared.u32 	%r773, [%r13+2800];
	ld.shared.u32 	%r774, [%r1191+144];
	// begin inline asm
	dp4a.s32.s32 %r772, %r773, %r774, %r708;
	// end inline asm
	ld.shared.u32 	%r777, [%r13+2800];
	ld.shared.u32 	%r778, [%r1191+2192];
	// begin inline asm
	dp4a.s32.s32 %r776, %r777, %r778, %r712;
	// end inline asm
	ld.shared.u32 	%r781, [%r13+2800];
	ld.shared.u32 	%r782, [%r1191+148];
	// begin inline asm
	dp4a.s32.s32 %r780, %r781, %r782, %r716;
	// end inline asm
	ld.shared.u32 	%r785, [%r13+2800];
	ld.shared.u32 	%r786, [%r1191+2196];
	// begin inline asm
	dp4a.s32.s32 %r784, %r785, %r786, %r720;
	// end inline asm
	ld.shared.u32 	%r789, [%r13+2800];
	ld.shared.u32 	%r790, [%r1191+152];
	// begin inline asm
	dp4a.s32.s32 %r788, %r789, %r790, %r724;
	// end inline asm
	ld.shared.u32 	%r793, [%r13+2800];
	ld.shared.u32 	%r794, [%r1191+2200];
	// begin inline asm
	dp4a.s32.s32 %r792, %r793, %r794, %r728;
	// end inline asm
	ld.shared.u32 	%r797, [%r13+2800];
	ld.shared.u32 	%r798, [%r1191+156];
	// begin inline asm
	dp4a.s32.s32 %r796, %r797, %r798, %r732;
	// end inline asm
	ld.shared.u32 	%r801, [%r13+2800];
	ld.shared.u32 	%r802, [%r1191+2204];
	// begin inline asm
	dp4a.s32.s32 %r800, %r801, %r802, %r736;
	// end inline asm
	ld.shared.u32 	%r805, [%r13+1120];
	ld.shared.u32 	%r806, [%r1191+160];
	// begin inline asm
	dp4a.s32.s32 %r804, %r805, %r806, %r740;
	// end inline asm
	ld.shared.u32 	%r809, [%r13+1120];
	ld.shared.u32 	%r810, [%r1191+2208];
	// begin inline asm
	dp4a.s32.s32 %r808, %r809, %r810, %r744;
	// end inline asm
	ld.shared.u32 	%r813, [%r13+1120];
	ld.shared.u32 	%r814, [%r1191+164];
	// begin inline asm
	dp4a.s32.s32 %r812, %r813, %r814, %r748;
	// end inline asm
	ld.shared.u32 	%r817, [%r13+1120];
	ld.shared.u32 	%r818, [%r1191+2212];
	// begin inline asm
	dp4a.s32.s32 %r816, %r817, %r818, %r752;
	// end inline asm
	ld.shared.u32 	%r821, [%r13+1120];
	ld.shared.u32 	%r822, [%r1191+168];
	// begin inline asm
	dp4a.s32.s32 %r820, %r821, %r822, %r756;
	// end inline asm
	ld.shared.u32 	%r825, [%r13+1120];
	ld.shared.u32 	%r826, [%r1191+2216];
	// begin inline asm
	dp4a.s32.s32 %r824, %r825, %r826, %r760;
	// end inline asm
	ld.shared.u32 	%r829, [%r13+1120];
	ld.shared.u32 	%r830, [%r1191+172];
	// begin inline asm
	dp4a.s32.s32 %r828, %r829, %r830, %r764;
	// end inline asm
	ld.shared.u32 	%r833, [%r13+1120];
	ld.shared.u32 	%r834, [%r1191+2220];
	// begin inline asm
	dp4a.s32.s32 %r832, %r833, %r834, %r768;
	// end inline asm
	ld.shared.u32 	%r837, [%r13+2912];
	ld.shared.u32 	%r838, [%r1191+160];
	// begin inline asm
	dp4a.s32.s32 %r836, %r837, %r838, %r772;
	// end inline asm
	ld.shared.u32 	%r841, [%r13+2912];
	ld.shared.u32 	%r842, [%r1191+2208];
	// begin inline asm
	dp4a.s32.s32 %r840, %r841, %r842, %r776;
	// end inline asm
	ld.shared.u32 	%r845, [%r13+2912];
	ld.shared.u32 	%r846, [%r1191+164];
	// begin inline asm
	dp4a.s32.s32 %r844, %r845, %r846, %r780;
	// end inline asm
	ld.shared.u32 	%r849, [%r13+2912];
	ld.shared.u32 	%r850, [%r1191+2212];
	// begin inline asm
	dp4a.s32.s32 %r848, %r849, %r850, %r784;
	// end inline asm
	ld.shared.u32 	%r853, [%r13+2912];
	ld.shared.u32 	%r854, [%r1191+168];
	// begin inline asm
	dp4a.s32.s32 %r852, %r853, %r854, %r788;
	// end inline asm
	ld.shared.u32 	%r857, [%r13+2912];
	ld.shared.u32 	%r858, [%r1191+2216];
	// begin inline asm
	dp4a.s32.s32 %r856, %r857, %r858, %r792;
	// end inline asm
	ld.shared.u32 	%r861, [%r13+2912];
	ld.shared.u32 	%r862, [%r1191+172];
	// begin inline asm
	dp4a.s32.s32 %r860, %r861, %r862, %r796;
	// end inline asm
	ld.shared.u32 	%r865, [%r13+2912];
	ld.shared.u32 	%r866, [%r1191+2220];
	// begin inline asm
	dp4a.s32.s32 %r864, %r865, %r866, %r800;
	// end inline asm
	ld.shared.u32 	%r869, [%r13+1232];
	ld.shared.u32 	%r870, [%r1191+176];
	// begin inline asm
	dp4a.s32.s32 %r868, %r869, %r870, %r804;
	// end inline asm
	ld.shared.u32 	%r873, [%r13+1232];
	ld.shared.u32 	%r874, [%r1191+2224];
	// begin inline asm
	dp4a.s32.s32 %r872, %r873, %r874, %r808;
	// end inline asm
	ld.shared.u32 	%r877, [%r13+1232];
	ld.shared.u32 	%r878, [%r1191+180];
	// begin inline asm
	dp4a.s32.s32 %r876, %r877, %r878, %r812;
	// end inline asm
	ld.shared.u32 	%r881, [%r13+1232];
	ld.shared.u32 	%r882, [%r1191+2228];
	// begin inline asm
	dp4a.s32.s32 %r880, %r881, %r882, %r816;
	// end inline asm
	ld.shared.u32 	%r885, [%r13+1232];
	ld.shared.u32 	%r886, [%r1191+184];
	// begin inline asm
	dp4a.s32.s32 %r884, %r885, %r886, %r820;
	// end inline asm
	ld.shared.u32 	%r889, [%r13+1232];
	ld.shared.u32 	%r890, [%r1191+2232];
	// begin inline asm
	dp4a.s32.s32 %r888, %r889, %r890, %r824;
	// end inline asm
	ld.shared.u32 	%r893, [%r13+1232];
	ld.shared.u32 	%r894, [%r1191+188];
	// begin inline asm
	dp4a.s32.s32 %r892, %r893, %r894, %r828;
	// end inline asm
	ld.shared.u32 	%r897, [%r13+1232];
	ld.shared.u32 	%r898, [%r1191+2236];
	// begin inline asm
	dp4a.s32.s32 %r896, %r897, %r898, %r832;
	// end inline asm
	ld.shared.u32 	%r901, [%r13+3024];
	ld.shared.u32 	%r902, [%r1191+176];
	// begin inline asm
	dp4a.s32.s32 %r900, %r901, %r902, %r836;
	// end inline asm
	ld.shared.u32 	%r905, [%r13+3024];
	ld.shared.u32 	%r906, [%r1191+2224];
	// begin inline asm
	dp4a.s32.s32 %r904, %r905, %r906, %r840;
	// end inline asm
	ld.shared.u32 	%r909, [%r13+3024];
	ld.shared.u32 	%r910, [%r1191+180];
	// begin inline asm
	dp4a.s32.s32 %r908, %r909, %r910, %r844;
	// end inline asm
	ld.shared.u32 	%r913, [%r13+3024];
	ld.shared.u32 	%r914, [%r1191+2228];
	// begin inline asm
	dp4a.s32.s32 %r912, %r913, %r914, %r848;
	// end inline asm
	ld.shared.u32 	%r917, [%r13+3024];
	ld.shared.u32 	%r918, [%r1191+184];
	// begin inline asm
	dp4a.s32.s32 %r916, %r917, %r918, %r852;
	// end inline asm
	ld.shared.u32 	%r921, [%r13+3024];
	ld.shared.u32 	%r922, [%r1191+2232];
	// begin inline asm
	dp4a.s32.s32 %r920, %r921, %r922, %r856;
	// end inline asm
	ld.shared.u32 	%r925, [%r13+3024];
	ld.shared.u32 	%r926, [%r1191+188];
	// begin inline asm
	dp4a.s32.s32 %r924, %r925, %r926, %r860;
	// end inline asm
	ld.shared.u32 	%r929, [%r13+3024];
	ld.shared.u32 	%r930, [%r1191+2236];
	// begin inline asm
	dp4a.s32.s32 %r928, %r929, %r930, %r864;
	// end inline asm
	ld.shared.u32 	%r933, [%r13+1344];
	ld.shared.u32 	%r934, [%r1191+192];
	// begin inline asm
	dp4a.s32.s32 %r932, %r933, %r934, %r868;
	// end inline asm
	ld.shared.u32 	%r937, [%r13+1344];
	ld.shared.u32 	%r938, [%r1191+2240];
	// begin inline asm
	dp4a.s32.s32 %r936, %r937, %r938, %r872;
	// end inline asm
	ld.shared.u32 	%r941, [%r13+1344];
	ld.shared.u32 	%r942, [%r1191+196];
	// begin inline asm
	dp4a.s32.s32 %r940, %r941, %r942, %r876;
	// end inline asm
	ld.shared.u32 	%r945, [%r13+1344];
	ld.shared.u32 	%r946, [%r1191+2244];
	// begin inline asm
	dp4a.s32.s32 %r944, %r945, %r946, %r880;
	// end inline asm
	ld.shared.u32 	%r949, [%r13+1344];
	ld.shared.u32 	%r950, [%r1191+200];
	// begin inline asm
	dp4a.s32.s32 %r948, %r949, %r950, %r884;
	// end inline asm
	ld.shared.u32 	%r953, [%r13+1344];
	ld.shared.u32 	%r954, [%r1191+2248];
	// begin inline asm
	dp4a.s32.s32 %r952, %r953, %r954, %r888;
	// end inline asm
	ld.shared.u32 	%r957, [%r13+1344];
	ld.shared.u32 	%r958, [%r1191+204];
	// begin inline asm
	dp4a.s32.s32 %r956, %r957, %r958, %r892;
	// end inline asm
	ld.shared.u32 	%r961, [%r13+1344];
	ld.shared.u32 	%r962, [%r1191+2252];
	// begin inline asm
	dp4a.s32.s32 %r960, %r961, %r962, %r896;
	// end inline asm
	ld.shared.u32 	%r965, [%r13+3136];
	ld.shared.u32 	%r966, [%r1191+192];
	// begin inline asm
	dp4a.s32.s32 %r964, %r965, %r966, %r900;
	// end inline asm
	ld.shared.u32 	%r969, [%r13+3136];
	ld.shared.u32 	%r970, [%r1191+2240];
	// begin inline asm
	dp4a.s32.s32 %r968, %r969, %r970, %r904;
	// end inline asm
	ld.shared.u32 	%r973, [%r13+3136];
	ld.shared.u32 	%r974, [%r1191+196];
	// begin inline asm
	dp4a.s32.s32 %r972, %r973, %r974, %r908;
	// end inline asm
	ld.shared.u32 	%r977, [%r13+3136];
	ld.shared.u32 	%r978, [%r1191+2244];
	// begin inline asm
	dp4a.s32.s32 %r976, %r977, %r978, %r912;
	// end inline asm
	ld.shared.u32 	%r981, [%r13+3136];
	ld.shared.u32 	%r982, [%r1191+200];
	// begin inline asm
	dp4a.s32.s32 %r980, %r981, %r982, %r916;
	// end inline asm
	ld.shared.u32 	%r985, [%r13+3136];
	ld.shared.u32 	%r986, [%r1191+2248];
	// begin inline asm
	dp4a.s32.s32 %r984, %r985, %r986, %r920;
	// end inline asm
	ld.shared.u32 	%r989, [%r13+3136];
	ld.shared.u32 	%r990, [%r1191+204];
	// begin inline asm
	dp4a.s32.s32 %r988, %r989, %r990, %r924;
	// end inline asm
	ld.shared.u32 	%r993, [%r13+3136];
	ld.shared.u32 	%r994, [%r1191+2252];
	// begin inline asm
	dp4a.s32.s32 %r992, %r993, %r994, %r928;
	// end inline asm
	ld.shared.u32 	%r997, [%r13+1456];
	ld.shared.u32 	%r998, [%r1191+208];
	// begin inline asm
	dp4a.s32.s32 %r996, %r997, %r998, %r932;
	// end inline asm
	ld.shared.u32 	%r1001, [%r13+1456];
	ld.shared.u32 	%r1002, [%r1191+2256];
	// begin inline asm
	dp4a.s32.s32 %r1000, %r1001, %r1002, %r936;
	// end inline asm
	ld.shared.u32 	%r1005, [%r13+1456];
	ld.shared.u32 	%r1006, [%r1191+212];
	// begin inline asm
	dp4a.s32.s32 %r1004, %r1005, %r1006, %r940;
	// end inline asm
	ld.shared.u32 	%r1009, [%r13+1456];
	ld.shared.u32 	%r1010, [%r1191+2260];
	// begin inline asm
	dp4a.s32.s32 %r1008, %r1009, %r1010, %r944;
	// end inline asm
	ld.shared.u32 	%r1013, [%r13+1456];
	ld.shared.u32 	%r1014, [%r1191+216];
	// begin inline asm
	dp4a.s32.s32 %r1012, %r1013, %r1014, %r948;
	// end inline asm
	ld.shared.u32 	%r1017, [%r13+1456];
	ld.shared.u32 	%r1018, [%r1191+2264];
	// begin inline asm
	dp4a.s32.s32 %r1016, %r1017, %r1018, %r952;
	// end inline asm
	ld.shared.u32 	%r1021, [%r13+1456];
	ld.shared.u32 	%r1022, [%r1191+220];
	// begin inline asm
	dp4a.s32.s32 %r1020, %r1021, %r1022, %r956;
	// end inline asm
	ld.shared.u32 	%r1025, [%r13+1456];
	ld.shared.u32 	%r1026, [%r1191+2268];
	// begin inline asm
	dp4a.s32.s32 %r1024, %r1025, %r1026, %r960;
	// end inline asm
	ld.shared.u32 	%r1029, [%r13+3248];
	ld.shared.u32 	%r1030, [%r1191+208];
	// begin inline asm
	dp4a.s32.s32 %r1028, %r1029, %r1030, %r964;
	// end inline asm
	ld.shared.u32 	%r1033, [%r13+3248];
	ld.shared.u32 	%r1034, [%r1191+2256];
	// begin inline asm
	dp4a.s32.s32 %r1032, %r1033, %r1034, %r968;
	// end inline asm
	ld.shared.u32 	%r1037, [%r13+3248];
	ld.shared.u32 	%r1038, [%r1191+212];
	// begin inline asm
	dp4a.s32.s32 %r1036, %r1037, %r1038, %r972;
	// end inline asm
	ld.shared.u32 	%r1041, [%r13+3248];
	ld.shared.u32 	%r1042, [%r1191+2260];
	// begin inline asm
	dp4a.s32.s32 %r1040, %r1041, %r1042, %r976;
	// end inline asm
	ld.shared.u32 	%r1045, [%r13+3248];
	ld.shared.u32 	%r1046, [%r1191+216];
	// begin inline asm
	dp4a.s32.s32 %r1044, %r1045, %r1046, %r980;
	// end inline asm
	ld.shared.u32 	%r1049, [%r13+3248];
	ld.shared.u32 	%r1050, [%r1191+2264];
	// begin inline asm
	dp4a.s32.s32 %r1048, %r1049, %r1050, %r984;
	// end inline asm
	ld.shared.u32 	%r1053, [%r13+3248];
	ld.shared.u32 	%r1054, [%r1191+220];
	// begin inline asm
	dp4a.s32.s32 %r1052, %r1053, %r1054, %r988;
	// end inline asm
	ld.shared.u32 	%r1057, [%r13+3248];
	ld.shared.u32 	%r1058, [%r1191+2268];
	// begin inline asm
	dp4a.s32.s32 %r1056, %r1057, %r1058, %r992;
	// end inline asm
	ld.shared.u32 	%r1061, [%r13+1568];
	ld.shared.u32 	%r1062, [%r1191+224];
	// begin inline asm
	dp4a.s32.s32 %r1060, %r1061, %r1062, %r996;
	// end inline asm
	ld.shared.u32 	%r1065, [%r13+1568];
	ld.shared.u32 	%r1066, [%r1191+2272];
	// begin inline asm
	dp4a.s32.s32 %r1064, %r1065, %r1066, %r1000;
	// end inline asm
	ld.shared.u32 	%r1069, [%r13+1568];
	ld.shared.u32 	%r1070, [%r1191+228];
	// begin inline asm
	dp4a.s32.s32 %r1068, %r1069, %r1070, %r1004;
	// end inline asm
	ld.shared.u32 	%r1073, [%r13+1568];
	ld.shared.u32 	%r1074, [%r1191+2276];
	// begin inline asm
	dp4a.s32.s32 %r1072, %r1073, %r1074, %r1008;
	// end inline asm
	ld.shared.u32 	%r1077, [%r13+1568];
	ld.shared.u32 	%r1078, [%r1191+232];
	// begin inline asm
	dp4a.s32.s32 %r1076, %r1077, %r1078, %r1012;
	// end inline asm
	ld.shared.u32 	%r1081, [%r13+1568];
	ld.shared.u32 	%r1082, [%r1191+2280];
	// begin inline asm
	dp4a.s32.s32 %r1080, %r1081, %r1082, %r1016;
	// end inline asm
	ld.shared.u32 	%r1085, [%r13+1568];
	ld.shared.u32 	%r1086, [%r1191+236];
	// begin inline asm
	dp4a.s32.s32 %r1084, %r1085, %r1086, %r1020;
	// end inline asm
	ld.shared.u32 	%r1089, [%r13+1568];
	ld.shared.u32 	%r1090, [%r1191+2284];
	// begin inline asm
	dp4a.s32.s32 %r1088, %r1089, %r1090, %r1024;
	// end inline asm
	ld.shared.u32 	%r1093, [%r13+3360];
	ld.shared.u32 	%r1094, [%r1191+224];
	// begin inline asm
	dp4a.s32.s32 %r1092, %r1093, %r1094, %r1028;
	// end inline asm
	ld.shared.u32 	%r1097, [%r13+3360];
	ld.shared.u32 	%r1098, [%r1191+2272];
	// begin inline asm
	dp4a.s32.s32 %r1096, %r1097, %r1098, %r1032;
	// end inline asm
	ld.shared.u32 	%r1101, [%r13+3360];
	ld.shared.u32 	%r1102, [%r1191+228];
	// begin inline asm
	dp4a.s32.s32 %r1100, %r1101, %r1102, %r1036;
	// end inline asm
	ld.shared.u32 	%r1105, [%r13+3360];
	ld.shared.u32 	%r1106, [%r1191+2276];
	// begin inline asm
	dp4a.s32.s32 %r1104, %r1105, %r1106, %r1040;
	// end inline asm
	ld.shared.u32 	%r1109, [%r13+3360];
	ld.shared.u32 	%r1110, [%r1191+232];
	// begin inline asm
	dp4a.s32.s32 %r1108, %r1109, %r1110, %r1044;
	// end inline asm
	ld.shared.u32 	%r1113, [%r13+3360];
	ld.shared.u32 	%r1114, [%r1191+2280];
	// begin inline asm
	dp4a.s32.s32 %r1112, %r1113, %r1114, %r1048;
	// end inline asm
	ld.shared.u32 	%r1117, [%r13+3360];
	ld.shared.u32 	%r1118, [%r1191+236];
	// begin inline asm
	dp4a.s32.s32 %r1116, %r1117, %r1118, %r1052;
	// end inline asm
	ld.shared.u32 	%r1121, [%r13+3360];
	ld.shared.u32 	%r1122, [%r1191+2284];
	// begin inline asm
	dp4a.s32.s32 %r1120, %r1121, %r1122, %r1056;
	// end inline asm
	ld.shared.u32 	%r1125, [%r13+1680];
	ld.shared.u32 	%r1126, [%r1191+240];
	// begin inline asm
	dp4a.s32.s32 %r2373, %r1125, %r1126, %r1060;
	// end inline asm
	ld.shared.u32 	%r1129, [%r13+1680];
	ld.shared.u32 	%r1130, [%r1191+2288];
	// begin inline asm
	dp4a.s32.s32 %r2365, %r1129, %r1130, %r1064;
	// end inline asm
	ld.shared.u32 	%r1133, [%r13+1680];
	ld.shared.u32 	%r1134, [%r1191+244];
	// begin inline asm
	dp4a.s32.s32 %r2372, %r1133, %r1134, %r1068;
	// end inline asm
	ld.shared.u32 	%r1137, [%r13+1680];
	ld.shared.u32 	%r1138, [%r1191+2292];
	// begin inline asm
	dp4a.s32.s32 %r2364, %r1137, %r1138, %r1072;
	// end inline asm
	ld.shared.u32 	%r1141, [%r13+1680];
	ld.shared.u32 	%r1142, [%r1191+248];
	// begin inline asm
	dp4a.s32.s32 %r2371, %r1141, %r1142, %r1076;
	// end inline asm
	ld.shared.u32 	%r1145, [%r13+1680];
	ld.shared.u32 	%r1146, [%r1191+2296];
	// begin inline asm
	dp4a.s32.s32 %r2363, %r1145, %r1146, %r1080;
	// end inline asm
	ld.shared.u32 	%r1149, [%r13+1680];
	ld.shared.u32 	%r1150, [%r1191+252];
	// begin inline asm
	dp4a.s32.s32 %r2370, %r1149, %r1150, %r1084;
	// end inline asm
	ld.shared.u32 	%r1153, [%r13+1680];
	ld.shared.u32 	%r1154, [%r1191+2300];
	// begin inline asm
	dp4a.s32.s32 %r2362, %r1153, %r1154, %r1088;
	// end inline asm
	ld.shared.u32 	%r1157, [%r13+3472];
	ld.shared.u32 	%r1158, [%r1191+240];
	// begin inline asm
	dp4a.s32.s32 %r2369, %r1157, %r1158, %r1092;
	// end inline asm
	ld.shared.u32 	%r1161, [%r13+3472];
	ld.shared.u32 	%r1162, [%r1191+2288];
	// begin inline asm
	dp4a.s32.s32 %r2361, %r1161, %r1162, %r1096;
	// end inline asm
	ld.shared.u32 	%r1165, [%r13+3472];
	ld.shared.u32 	%r1166, [%r1191+244];
	// begin inline asm
	dp4a.s32.s32 %r2368, %r1165, %r1166, %r1100;
	// end inline asm
	ld.shared.u32 	%r1169, [%r13+3472];
	ld.shared.u32 	%r1170, [%r1191+2292];
	// begin inline asm
	dp4a.s32.s32 %r2360, %r1169, %r1170, %r1104;
	// end inline asm
	ld.shared.u32 	%r1173, [%r13+3472];
	ld.shared.u32 	%r1174, [%r1191+248];
	// begin inline asm
	dp4a.s32.s32 %r2367, %r1173, %r1174, %r1108;
	// end inline asm
	ld.shared.u32 	%r1177, [%r13+3472];
	ld.shared.u32 	%r1178, [%r1191+2296];
	// begin inline asm
	dp4a.s32.s32 %r2359, %r1177, %r1178, %r1112;
	// end inline asm
	ld.shared.u32 	%r1181, [%r13+3472];
	ld.shared.u32 	%r1182, [%r1191+252];
	// begin inline asm
	dp4a.s32.s32 %r2366, %r1181, %r1182, %r1116;
	// end inline asm
	ld.shared.u32 	%r1185, [%r13+3472];
	ld.shared.u32 	%r1186, [%r1191+2300];
	// begin inline asm
	dp4a.s32.s32 %r2358, %r1185, %r1186, %r1120;
	// end inline asm
	add.s32 	%r2374, %r2374, 1;
	setp.ne.s32 	%p36, %r2374, 15;
	@%p36 bra 	$L__BB16_11;
	cvta.to.global.u64 	%rd46, %rd4;
	cvta.to.global.u64 	%rd47, %rd5;
	cvta.to.global.u64 	%rd48, %rd3;
	bar.sync 	0;
	cvt.u64.u32 	%rd49, %r15;
	cvt.u64.u32 	%rd50, %r14;
	cvt.u64.u32 	%rd51, %r5;
	cvt.u64.u32 	%rd52, %r11;
	add.s64 	%rd53, %rd52, %rd51;
	add.s64 	%rd54, %rd53, %rd50;
	add.s64 	%rd55, %rd54, %rd49;
	add.s64 	%rd56, %rd2, %rd55;
	ld.global.nc.u32 	%r2216, [%rd56+188160];
	st.shared.u32 	[%r17], %r2216;
	cvt.u64.u32 	%rd57, %r19;
	cvt.u64.u32 	%rd58, %r18;
	add.s64 	%rd59, %rd53, %rd58;
	add.s64 	%rd60, %rd59, %rd57;
	add.s64 	%rd61, %rd2, %rd60;
	ld.global.nc.u32 	%r2217, [%rd61+188160];
	st.shared.u32 	[%r17+896], %r2217;
	cvt.u64.u32 	%rd62, %r20;
	add.s64 	%rd63, %rd53, %rd62;
	add.s64 	%rd64, %rd63, %rd49;
	add.s64 	%rd65, %rd2, %rd64;
	ld.global.nc.u32 	%r2218, [%rd65+188160];
	st.shared.u32 	[%r17+1792], %r2218;
	cvt.u64.u32 	%rd66, %r22;
	add.s64 	%rd67, %rd53, %rd66;
	add.s64 	%rd68, %rd67, %rd57;
	add.s64 	%rd69, %rd2, %rd68;
	ld.global.nc.u32 	%r2219, [%rd69+188160];
	st.shared.u32 	[%r17+2688], %r2219;
	bar.sync 	0;
	ld.shared.u32 	%r1193, [%r13];
	add.s32 	%r2221, %r1190, %r12;
	ld.shared.u32 	%r1194, [%r2221+4096];
	// begin inline asm
	dp4a.s32.s32 %r1192, %r1193, %r1194, %r2373;
	// end inline asm
	ld.shared.u32 	%r1197, [%r13];
	ld.shared.u32 	%r1198, [%r2221+6144];
	// begin inline asm
	dp4a.s32.s32 %r1196, %r1197, %r1198, %r2365;
	// end inline asm
	ld.shared.u32 	%r1201, [%r13];
	ld.shared.u32 	%r1202, [%r2221+4100];
	// begin inline asm
	dp4a.s32.s32 %r1200, %r1201, %r1202, %r2372;
	// end inline asm
	ld.shared.u32 	%r1205, [%r13];
	ld.shared.u32 	%r1206, [%r2221+6148];
	// begin inline asm
	dp4a.s32.s32 %r1204, %r1205, %r1206, %r2364;
	// end inline asm
	ld.shared.u32 	%r1209, [%r13];
	ld.shared.u32 	%r1210, [%r2221+4104];
	// begin inline asm
	dp4a.s32.s32 %r1208, %r1209, %r1210, %r2371;
	// end inline asm
	ld.shared.u32 	%r1213, [%r13];
	ld.shared.u32 	%r1214, [%r2221+6152];
	// begin inline asm
	dp4a.s32.s32 %r1212, %r1213, %r1214, %r2363;
	// end inline asm
	ld.shared.u32 	%r1217, [%r13];
	ld.shared.u32 	%r1218, [%r2221+4108];
	// begin inline asm
	dp4a.s32.s32 %r1216, %r1217, %r1218, %r2370;
	// end inline asm
	ld.shared.u32 	%r1221, [%r13];
	ld.shared.u32 	%r1222, [%r2221+6156];
	// begin inline asm
	dp4a.s32.s32 %r1220, %r1221, %r1222, %r2362;
	// end inline asm
	ld.shared.u32 	%r1225, [%r13+1792];
	ld.shared.u32 	%r1226, [%r2221+4096];
	// begin inline asm
	dp4a.s32.s32 %r1224, %r1225, %r1226, %r2369;
	// end inline asm
	ld.shared.u32 	%r1229, [%r13+1792];
	ld.shared.u32 	%r1230, [%r2221+6144];
	// begin inline asm
	dp4a.s32.s32 %r1228, %r1229, %r1230, %r2361;
	// end inline asm
	ld.shared.u32 	%r1233, [%r13+1792];
	ld.shared.u32 	%r1234, [%r2221+4100];
	// begin inline asm
	dp4a.s32.s32 %r1232, %r1233, %r1234, %r2368;
	// end inline asm
	ld.shared.u32 	%r1237, [%r13+1792];
	ld.shared.u32 	%r1238, [%r2221+6148];
	// begin inline asm
	dp4a.s32.s32 %r1236, %r1237, %r1238, %r2360;
	// end inline asm
	ld.shared.u32 	%r1241, [%r13+1792];
	ld.shared.u32 	%r1242, [%r2221+4104];
	// begin inline asm
	dp4a.s32.s32 %r1240, %r1241, %r1242, %r2367;
	// end inline asm
	ld.shared.u32 	%r1245, [%r13+1792];
	ld.shared.u32 	%r1246, [%r2221+6152];
	// begin inline asm
	dp4a.s32.s32 %r1244, %r1245, %r1246, %r2359;
	// end inline asm
	ld.shared.u32 	%r1249, [%r13+1792];
	ld.shared.u32 	%r1250, [%r2221+4108];
	// begin inline asm
	dp4a.s32.s32 %r1248, %r1249, %r1250, %r2366;
	// end inline asm
	ld.shared.u32 	%r1253, [%r13+1792];
	ld.shared.u32 	%r1254, [%r2221+6156];
	// begin inline asm
	dp4a.s32.s32 %r1252, %r1253, %r1254, %r2358;
	// end inline asm
	ld.shared.u32 	%r1257, [%r13+112];
	ld.shared.u32 	%r1258, [%r2221+4112];
	// begin inline asm
	dp4a.s32.s32 %r1256, %r1257, %r1258, %r1192;
	// end inline asm
	ld.shared.u32 	%r1261, [%r13+112];
	ld.shared.u32 	%r1262, [%r2221+6160];
	// begin inline asm
	dp4a.s32.s32 %r1260, %r1261, %r1262, %r1196;
	// end inline asm
	ld.shared.u32 	%r1265, [%r13+112];
	ld.shared.u32 	%r1266, [%r2221+4116];
	// begin inline asm
	dp4a.s32.s32 %r1264, %r1265, %r1266, %r1200;
	// end inline asm
	ld.shared.u32 	%r1269, [%r13+112];
	ld.shared.u32 	%r1270, [%r2221+6164];
	// begin inline asm
	dp4a.s32.s32 %r1268, %r1269, %r1270, %r1204;
	// end inline asm
	ld.shared.u32 	%r1273, [%r13+112];
	ld.shared.u32 	%r1274, [%r2221+4120];
	// begin inline asm
	dp4a.s32.s32 %r1272, %r1273, %r1274, %r1208;
	// end inline asm
	ld.shared.u32 	%r1277, [%r13+112];
	ld.shared.u32 	%r1278, [%r2221+6168];
	// begin inline asm
	dp4a.s32.s32 %r1276, %r1277, %r1278, %r1212;
	// end inline asm
	ld.shared.u32 	%r1281, [%r13+112];
	ld.shared.u32 	%r1282, [%r2221+4124];
	// begin inline asm
	dp4a.s32.s32 %r1280, %r1281, %r1282, %r1216;
	// end inline asm
	ld.shared.u32 	%r1285, [%r13+112];
	ld.shared.u32 	%r1286, [%r2221+6172];
	// begin inline asm
	dp4a.s32.s32 %r1284, %r1285, %r1286, %r1220;
	// end inline asm
	ld.shared.u32 	%r1289, [%r13+1904];
	ld.shared.u32 	%r1290, [%r2221+4112];
	// begin inline asm
	dp4a.s32.s32 %r1288, %r1289, %r1290, %r1224;
	// end inline asm
	ld.shared.u32 	%r1293, [%r13+1904];
	ld.shared.u32 	%r1294, [%r2221+6160];
	// begin inline asm
	dp4a.s32.s32 %r1292, %r1293, %r1294, %r1228;
	// end inline asm
	ld.shared.u32 	%r1297, [%r13+1904];
	ld.shared.u32 	%r1298, [%r2221+4116];
	// begin inline asm
	dp4a.s32.s32 %r1296, %r1297, %r1298, %r1232;
	// end inline asm
	ld.shared.u32 	%r1301, [%r13+1904];
	ld.shared.u32 	%r1302, [%r2221+6164];
	// begin inline asm
	dp4a.s32.s32 %r1300, %r1301, %r1302, %r1236;
	// end inline asm
	ld.shared.u32 	%r1305, [%r13+1904];
	ld.shared.u32 	%r1306, [%r2221+4120];
	// begin inline asm
	dp4a.s32.s32 %r1304, %r1305, %r1306, %r1240;
	// end inline asm
	ld.shared.u32 	%r1309, [%r13+1904];
	ld.shared.u32 	%r1310, [%r2221+6168];
	// begin inline asm
	dp4a.s32.s32 %r1308, %r1309, %r1310, %r1244;
	// end inline asm
	ld.shared.u32 	%r1313, [%r13+1904];
	ld.shared.u32 	%r1314, [%r2221+4124];
	// begin inline asm
	dp4a.s32.s32 %r1312, %r1313, %r1314, %r1248;
	// end inline asm
	ld.shared.u32 	%r1317, [%r13+1904];
	ld.shared.u32 	%r1318, [%r2221+6172];
	// begin inline asm
	dp4a.s32.s32 %r1316, %r1317, %r1318, %r1252;
	// end inline asm
	ld.shared.u32 	%r1321, [%r13+224];
	ld.shared.u32 	%r1322, [%r2221+4128];
	// begin inline asm
	dp4a.s32.s32 %r1320, %r1321, %r1322, %r1256;
	// end inline asm
	ld.shared.u32 	%r1325, [%r13+224];
	ld.shared.u32 	%r1326, [%r2221+6176];
	// begin inline asm
	dp4a.s32.s32 %r1324, %r1325, %r1326, %r1260;
	// end inline asm
	ld.shared.u32 	%r1329, [%r13+224];
	ld.shared.u32 	%r1330, [%r2221+4132];
	// begin inline asm
	dp4a.s32.s32 %r1328, %r1329, %r1330, %r1264;
	// end inline asm
	ld.shared.u32 	%r1333, [%r13+224];
	ld.shared.u32 	%r1334, [%r2221+6180];
	// begin inline asm
	dp4a.s32.s32 %r1332, %r1333, %r1334, %r1268;
	// end inline asm
	ld.shared.u32 	%r1337, [%r13+224];
	ld.shared.u32 	%r1338, [%r2221+4136];
	// begin inline asm
	dp4a.s32.s32 %r1336, %r1337, %r1338, %r1272;
	// end inline asm
	ld.shared.u32 	%r1341, [%r13+224];
	ld.shared.u32 	%r1342, [%r2221+6184];
	// begin inline asm
	dp4a.s32.s32 %r1340, %r1341, %r1342, %r1276;
	// end inline asm
	ld.shared.u32 	%r1345, [%r13+224];
	ld.shared.u32 	%r1346, [%r2221+4140];
	// begin inline asm
	dp4a.s32.s32 %r1344, %r1345, %r1346, %r1280;
	// end inline asm
	ld.shared.u32 	%r1349, [%r13+224];
	ld.shared.u32 	%r1350, [%r2221+6188];
	// begin inline asm
	dp4a.s32.s32 %r1348, %r1349, %r1350, %r1284;
	// end inline asm
	ld.shared.u32 	%r1353, [%r13+2016];
	ld.shared.u32 	%r1354, [%r2221+4128];
	// begin inline asm
	dp4a.s32.s32 %r1352, %r1353, %r1354, %r1288;
	// end inline asm
	ld.shared.u32 	%r1357, [%r13+2016];
	ld.shared.u32 	%r1358, [%r2221+6176];
	// begin inline asm
	dp4a.s32.s32 %r1356, %r1357, %r1358, %r1292;
	// end inline asm
	ld.shared.u32 	%r1361, [%r13+2016];
	ld.shared.u32 	%r1362, [%r2221+4132];
	// begin inline asm
	dp4a.s32.s32 %r1360, %r1361, %r1362, %r1296;
	// end inline asm
	ld.shared.u32 	%r1365, [%r13+2016];
	ld.shared.u32 	%r1366, [%r2221+6180];
	// begin inline asm
	dp4a.s32.s32 %r1364, %r1365, %r1366, %r1300;
	// end inline asm
	ld.shared.u32 	%r1369, [%r13+2016];
	ld.shared.u32 	%r1370, [%r2221+4136];
	// begin inline asm
	dp4a.s32.s32 %r1368, %r1369, %r1370, %r1304;
	// end inline asm
	ld.shared.u32 	%r1373, [%r13+2016];
	ld.shared.u32 	%r1374, [%r2221+6184];
	// begin inline asm
	dp4a.s32.s32 %r1372, %r1373, %r1374, %r1308;
	// end inline asm
	ld.shared.u32 	%r1377, [%r13+2016];
	ld.shared.u32 	%r1378, [%r2221+4140];
	// begin inline asm
	dp4a.s32.s32 %r1376, %r1377, %r1378, %r1312;
	// end inline asm
	ld.shared.u32 	%r1381, [%r13+2016];
	ld.shared.u32 	%r1382, [%r2221+6188];
	// begin inline asm
	dp4a.s32.s32 %r1380, %r1381, %r1382, %r1316;
	// end inline asm
	ld.shared.u32 	%r1385, [%r13+336];
	ld.shared.u32 	%r1386, [%r2221+4144];
	// begin inline asm
	dp4a.s32.s32 %r1384, %r1385, %r1386, %r1320;
	// end inline asm
	ld.shared.u32 	%r1389, [%r13+336];
	ld.shared.u32 	%r1390, [%r2221+6192];
	// begin inline asm
	dp4a.s32.s32 %r1388, %r1389, %r1390, %r1324;
	// end inline asm
	ld.shared.u32 	%r1393, [%r13+336];
	ld.shared.u32 	%r1394, [%r2221+4148];
	// begin inline asm
	dp4a.s32.s32 %r1392, %r1393, %r1394, %r1328;
	// end inline asm
	ld.shared.u32 	%r1397, [%r13+336];
	ld.shared.u32 	%r1398, [%r2221+6196];
	// begin inline asm
	dp4a.s32.s32 %r1396, %r1397, %r1398, %r1332;
	// end inline asm
	ld.shared.u32 	%r1401, [%r13+336];
	ld.shared.u32 	%r1402, [%r2221+4152];
	// begin inline asm
	dp4a.s32.s32 %r1400, %r1401, %r1402, %r1336;
	// end inline asm
	ld.shared.u32 	%r1405, [%r13+336];
	ld.shared.u32 	%r1406, [%r2221+6200];
	// begin inline asm
	dp4a.s32.s32 %r1404, %r1405, %r1406, %r1340;
	// end inline asm
	ld.shared.u32 	%r1409, [%r13+336];
	ld.shared.u32 	%r1410, [%r2221+4156];
	// begin inline asm
	dp4a.s32.s32 %r1408, %r1409, %r1410, %r1344;
	// end inline asm
	ld.shared.u32 	%r1413, [%r13+336];
	ld.shared.u32 	%r1414, [%r2221+6204];
	// begin inline asm
	dp4a.s32.s32 %r1412, %r1413, %r1414, %r1348;
	// end inline asm
	ld.shared.u32 	%r1417, [%r13+2128];
	ld.shared.u32 	%r1418, [%r2221+4144];
	// begin inline asm
	dp4a.s32.s32 %r1416, %r1417, %r1418, %r1352;
	// end inline asm
	ld.shared.u32 	%r1421, [%r13+2128];
	ld.shared.u32 	%r1422, [%r2221+6192];
	// begin inline asm
	dp4a.s32.s32 %r1420, %r1421, %r1422, %r1356;
	// end inline asm
	ld.shared.u32 	%r1425, [%r13+2128];
	ld.shared.u32 	%r1426, [%r2221+4148];
	// begin inline asm
	dp4a.s32.s32 %r1424, %r1425, %r1426, %r1360;
	// end inline asm
	ld.shared.u32 	%r1429, [%r13+2128];
	ld.shared.u32 	%r1430, [%r2221+6196];
	// begin inline asm
	dp4a.s32.s32 %r1428, %r1429, %r1430, %r1364;
	// end inline asm
	ld.shared.u32 	%r1433, [%r13+2128];
	ld.shared.u32 	%r1434, [%r2221+4152];
	// begin inline asm
	dp4a.s32.s32 %r1432, %r1433, %r1434, %r1368;
	// end inline asm
	ld.shared.u32 	%r1437, [%r13+2128];
	ld.shared.u32 	%r1438, [%r2221+6200];
	// begin inline asm
	dp4a.s32.s32 %r1436, %r1437, %r1438, %r1372;
	// end inline asm
	ld.shared.u32 	%r1441, [%r13+2128];
	ld.shared.u32 	%r1442, [%r2221+4156];
	// begin inline asm
	dp4a.s32.s32 %r1440, %r1441, %r1442, %r1376;
	// end inline asm
	ld.shared.u32 	%r1445, [%r13+2128];
	ld.shared.u32 	%r1446, [%r2221+6204];
	// begin inline asm
	dp4a.s32.s32 %r1444, %r1445, %r1446, %r1380;
	// end inline asm
	ld.shared.u32 	%r1449, [%r13+448];
	ld.shared.u32 	%r1450, [%r2221+4160];
	// begin inline asm
	dp4a.s32.s32 %r1448, %r1449, %r1450, %r1384;
	// end inline asm
	ld.shared.u32 	%r1453, [%r13+448];
	ld.shared.u32 	%r1454, [%r2221+6208];
	// begin inline asm
	dp4a.s32.s32 %r1452, %r1453, %r1454, %r1388;
	// end inline asm
	ld.shared.u32 	%r1457, [%r13+448];
	ld.shared.u32 	%r1458, [%r2221+4164];
	// begin inline asm
	dp4a.s32.s32 %r1456, %r1457, %r1458, %r1392;
	// end inline asm
	ld.shared.u32 	%r1461, [%r13+448];
	ld.shared.u32 	%r1462, [%r2221+6212];
	// begin inline asm
	dp4a.s32.s32 %r1460, %r1461, %r1462, %r1396;
	// end inline asm
	ld.shared.u32 	%r1465, [%r13+448];
	ld.shared.u32 	%r1466, [%r2221+4168];
	// begin inline asm
	dp4a.s32.s32 %r1464, %r1465, %r1466, %r1400;
	// end inline asm
	ld.shared.u32 	%r1469, [%r13+448];
	ld.shared.u32 	%r1470, [%r2221+6216];
	// begin inline asm
	dp4a.s32.s32 %r1468, %r1469, %r1470, %r1404;
	// end inline asm
	ld.shared.u32 	%r1473, [%r13+448];
	ld.shared.u32 	%r1474, [%r2221+4172];
	// begin inline asm
	dp4a.s32.s32 %r1472, %r1473, %r1474, %r1408;
	// end inline asm
	ld.shared.u32 	%r1477, [%r13+448];
	ld.shared.u32 	%r1478, [%r2221+6220];
	// begin inline asm
	dp4a.s32.s32 %r1476, %r1477, %r1478, %r1412;
	// end inline asm
	ld.shared.u32 	%r1481, [%r13+2240];
	ld.shared.u32 	%r1482, [%r2221+4160];
	// begin inline asm
	dp4a.s32.s32 %r1480, %r1481, %r1482, %r1416;
	// end inline asm
	ld.shared.u32 	%r1485, [%r13+2240];
	ld.shared.u32 	%r1486, [%r2221+6208];
	// begin inline asm
	dp4a.s32.s32 %r1484, %r1485, %r1486, %r1420;
	// end inline asm
	ld.shared.u32 	%r1489, [%r13+2240];
	ld.shared.u32 	%r1490, [%r2221+4164];
	// begin inline asm
	dp4a.s32.s32 %r1488, %r1489, %r1490, %r1424;
	// end inline asm
	ld.shared.u32 	%r1493, [%r13+2240];
	ld.shared.u32 	%r1494, [%r2221+6212];
	// begin inline asm
	dp4a.s32.s32 %r1492, %r1493, %r1494, %r1428;
	// end inline asm
	ld.shared.u32 	%r1497, [%r13+2240];
	ld.shared.u32 	%r1498, [%r2221+4168];
	// begin inline asm
	dp4a.s32.s32 %r1496, %r1497, %r1498, %r1432;
	// end inline asm
	ld.shared.u32 	%r1501, [%r13+2240];
	ld.shared.u32 	%r1502, [%r2221+6216];
	// begin inline asm
	dp4a.s32.s32 %r1500, %r1501, %r1502, %r1436;
	// end inline asm
	ld.shared.u32 	%r1505, [%r13+2240];
	ld.shared.u32 	%r1506, [%r2221+4172];
	// begin inline asm
	dp4a.s32.s32 %r1504, %r1505, %r1506, %r1440;
	// end inline asm
	ld.shared.u32 	%r1509, [%r13+2240];
	ld.shared.u32 	%r1510, [%r2221+6220];
	// begin inline asm
	dp4a.s32.s32 %r1508, %r1509, %r1510, %r1444;
	// end inline asm
	ld.shared.u32 	%r1513, [%r13+560];
	ld.shared.u32 	%r1514, [%r2221+4176];
	// begin inline asm
	dp4a.s32.s32 %r1512, %r1513, %r1514, %r1448;
	// end inline asm
	ld.shared.u32 	%r1517, [%r13+560];
	ld.shared.u32 	%r1518, [%r2221+6224];
	// begin inline asm
	dp4a.s32.s32 %r1516, %r1517, %r1518, %r1452;
	// end inline asm
	ld.shared.u32 	%r1521, [%r13+560];
	ld.shared.u32 	%r1522, [%r2221+4180];
	// begin inline asm
	dp4a.s32.s32 %r1520, %r1521, %r1522, %r1456;
	// end inline asm
	ld.shared.u32 	%r1525, [%r13+560];
	ld.shared.u32 	%r1526, [%r2221+6228];
	// begin inline asm
	dp4a.s32.s32 %r1524, %r1525, %r1526, %r1460;
	// end inline asm
	ld.shared.u32 	%r1529, [%r13+560];
	ld.shared.u32 	%r1530, [%r2221+4184];
	// begin inline asm
	dp4a.s32.s32 %r1528, %r1529, %r1530, %r1464;
	// end inline asm
	ld.shared.u32 	%r1533, [%r13+560];
	ld.shared.u32 	%r1534, [%r2221+6232];
	// begin inline asm
	dp4a.s32.s32 %r1532, %r1533, %r1534, %r1468;
	// end inline asm
	ld.shared.u32 	%r1537, [%r13+560];
	ld.shared.u32 	%r1538, [%r2221+4188];
	// begin inline asm
	dp4a.s32.s32 %r1536, %r1537, %r1538, %r1472;
	// end inline asm
	ld.shared.u32 	%r1541, [%r13+560];
	ld.shared.u32 	%r1542, [%r2221+6236];
	// begin inline asm
	dp4a.s32.s32 %r1540, %r1541, %r1542, %r1476;
	// end inline asm
	ld.shared.u32 	%r1545, [%r13+2352];
	ld.shared.u32 	%r1546, [%r2221+4176];
	// begin inline asm
	dp4a.s32.s32 %r1544, %r1545, %r1546, %r1480;
	// end inline asm
	ld.shared.u32 	%r1549, [%r13+2352];
	ld.shared.u32 	%r1550, [%r2221+6224];
	// begin inline asm
	dp4a.s32.s32 %r1548, %r1549, %r1550, %r1484;
	// end inline asm
	ld.shared.u32 	%r1553, [%r13+2352];
	ld.shared.u32 	%r1554, [%r2221+4180];
	// begin inline asm
	dp4a.s32.s32 %r1552, %r1553, %r1554, %r1488;
	// end inline asm
	ld.shared.u32 	%r1557, [%r13+2352];
	ld.shared.u32 	%r1558, [%r2221+6228];
	// begin inline asm
	dp4a.s32.s32 %r1556, %r1557, %r1558, %r1492;
	// end inline asm
	ld.shared.u32 	%r1561, [%r13+2352];
	ld.shared.u32 	%r1562, [%r2221+4184];
	// begin inline asm
	dp4a.s32.s32 %r1560, %r1561, %r1562, %r1496;
	// end inline asm
	ld.shared.u32 	%r1565, [%r13+2352];
	ld.shared.u32 	%r1566, [%r2221+6232];
	// begin inline asm
	dp4a.s32.s32 %r1564, %r1565, %r1566, %r1500;
	// end inline asm
	ld.shared.u32 	%r1569, [%r13+2352];
	ld.shared.u32 	%r1570, [%r2221+4188];
	// begin inline asm
	dp4a.s32.s32 %r1568, %r1569, %r1570, %r1504;
	// end inline asm
	ld.shared.u32 	%r1573, [%r13+2352];
	ld.shared.u32 	%r1574, [%r2221+6236];
	// begin inline asm
	dp4a.s32.s32 %r1572, %r1573, %r1574, %r1508;
	// end inline asm
	ld.shared.u32 	%r1577, [%r13+672];
	ld.shared.u32 	%r1578, [%r2221+4192];
	// begin inline asm
	dp4a.s32.s32 %r1576, %r1577, %r1578, %r1512;
	// end inline asm
	ld.shared.u32 	%r1581, [%r13+672];
	ld.shared.u32 	%r1582, [%r2221+6240];
	// begin inline asm
	dp4a.s32.s32 %r1580, %r1581, %r1582, %r1516;
	// end inline asm
	ld.shared.u32 	%r1585, [%r13+672];
	ld.shared.u32 	%r1586, [%r2221+4196];
	// begin inline asm
	dp4a.s32.s32 %r1584, %r1585, %r1586, %r1520;
	// end inline asm
	ld.shared.u32 	%r1589, [%r13+672];
	ld.shared.u32 	%r1590, [%r2221+6244];
	// begin inline asm
	dp4a.s32.s32 %r1588, %r1589, %r1590, %r1524;
	// end inline asm
	ld.shared.u32 	%r1593, [%r13+672];
	ld.shared.u32 	%r1594, [%r2221+4200];
	// begin inline asm
	dp4a.s32.s32 %r1592, %r1593, %r1594, %r1528;
	// end inline asm
	ld.shared.u32 	%r1597, [%r13+672];
	ld.shared.u32 	%r1598, [%r2221+6248];
	// begin inline asm
	dp4a.s32.s32 %r1596, %r1597, %r1598, %r1532;
	// end inline asm
	ld.shared.u32 	%r1601, [%r13+672];
	ld.shared.u32 	%r1602, [%r2221+4204];
	// begin inline asm
	dp4a.s32.s32 %r1600, %r1601, %r1602, %r1536;
	// end inline asm
	ld.shared.u32 	%r1605, [%r13+672];
	ld.shared.u32 	%r1606, [%r2221+6252];
	// begin inline asm
	dp4a.s32.s32 %r1604, %r1605, %r1606, %r1540;
	// end inline asm
	ld.shared.u32 	%r1609, [%r13+2464];
	ld.shared.u32 	%r1610, [%r2221+4192];
	// begin inline asm
	dp4a.s32.s32 %r1608, %r1609, %r1610, %r1544;
	// end inline asm
	ld.shared.u32 	%r1613, [%r13+2464];
	ld.shared.u32 	%r1614, [%r2221+6240];
	// begin inline asm
	dp4a.s32.s32 %r1612, %r1613, %r1614, %r1548;
	// end inline asm
	ld.shared.u32 	%r1617, [%r13+2464];
	ld.shared.u32 	%r1618, [%r2221+4196];
	// begin inline asm
	dp4a.s32.s32 %r1616, %r1617, %r1618, %r1552;
	// end inline asm
	ld.shared.u32 	%r1621, [%r13+2464];
	ld.shared.u32 	%r1622, [%r2221+6244];
	// begin inline asm
	dp4a.s32.s32 %r1620, %r1621, %r1622, %r1556;
	// end inline asm
	ld.shared.u32 	%r1625, [%r13+2464];
	ld.shared.u32 	%r1626, [%r2221+4200];
	// begin inline asm
	dp4a.s32.s32 %r1624, %r1625, %r1626, %r1560;
	// end inline asm
	ld.shared.u32 	%r1629, [%r13+2464];
	ld.shared.u32 	%r1630, [%r2221+6248];
	// begin inline asm
	dp4a.s32.s32 %r1628, %r1629, %r1630, %r1564;
	// end inline asm
	ld.shared.u32 	%r1633, [%r13+2464];
	ld.shared.u32 	%r1634, [%r2221+4204];
	// begin inline asm
	dp4a.s32.s32 %r1632, %r1633, %r1634, %r1568;
	// end inline asm
	ld.shared.u32 	%r1637, [%r13+2464];
	ld.shared.u32 	%r1638, [%r2221+6252];
	// begin inline asm
	dp4a.s32.s32 %r1636, %r1637, %r1638, %r1572;
	// end inline asm
	ld.shared.u32 	%r1641, [%r13+784];
	ld.shared.u32 	%r1642, [%r2221+4208];
	// begin inline asm
	dp4a.s32.s32 %r1640, %r1641, %r1642, %r1576;
	// end inline asm
	ld.shared.u32 	%r1645, [%r13+784];
	ld.shared.u32 	%r1646, [%r2221+6256];
	// begin inline asm
	dp4a.s32.s32 %r1644, %r1645, %r1646, %r1580;
	// end inline asm
	ld.shared.u32 	%r1649, [%r13+784];
	ld.shared.u32 	%r1650, [%r2221+4212];
	// begin inline asm
	dp4a.s32.s32 %r1648, %r1649, %r1650, %r1584;
	// end inline asm
	ld.shared.u32 	%r1653, [%r13+784];
	ld.shared.u32 	%r1654, [%r2221+6260];
	// begin inline asm
	dp4a.s32.s32 %r1652, %r1653, %r1654, %r1588;
	// end inline asm
	ld.shared.u32 	%r1657, [%r13+784];
	ld.shared.u32 	%r1658, [%r2221+4216];
	// begin inline asm
	dp4a.s32.s32 %r1656, %r1657, %r1658, %r1592;
	// end inline asm
	ld.shared.u32 	%r1661, [%r13+784];
	ld.shared.u32 	%r1662, [%r2221+6264];
	// begin inline asm
	dp4a.s32.s32 %r1660, %r1661, %r1662, %r1596;
	// end inline asm
	ld.shared.u32 	%r1665, [%r13+784];
	ld.shared.u32 	%r1666, [%r2221+4220];
	// begin inline asm
	dp4a.s32.s32 %r1664, %r1665, %r1666, %r1600;
	// end inline asm
	ld.shared.u32 	%r1669, [%r13+784];
	ld.shared.u32 	%r1670, [%r2221+6268];
	// begin inline asm
	dp4a.s32.s32 %r1668, %r1669, %r1670, %r1604;
	// end inline asm
	ld.shared.u32 	%r1673, [%r13+2576];
	ld.shared.u32 	%r1674, [%r2221+4208];
	// begin inline asm
	dp4a.s32.s32 %r1672, %r1673, %r1674, %r1608;
	// end inline asm
	ld.shared.u32 	%r1677, [%r13+2576];
	ld.shared.u32 	%r1678, [%r2221+6256];
	// begin inline asm
	dp4a.s32.s32 %r1676, %r1677, %r1678, %r1612;
	// end inline asm
	ld.shared.u32 	%r1681, [%r13+2576];
	ld.shared.u32 	%r1682, [%r2221+4212];
	// begin inline asm
	dp4a.s32.s32 %r1680, %r1681, %r1682, %r1616;
	// end inline asm
	ld.shared.u32 	%r1685, [%r13+2576];
	ld.shared.u32 	%r1686, [%r2221+6260];
	// begin inline asm
	dp4a.s32.s32 %r1684, %r1685, %r1686, %r1620;
	// end inline asm
	ld.shared.u32 	%r1689, [%r13+2576];
	ld.shared.u32 	%r1690, [%r2221+4216];
	// begin inline asm
	dp4a.s32.s32 %r1688, %r1689, %r1690, %r1624;
	// end inline asm
	ld.shared.u32 	%r1693, [%r13+2576];
	ld.shared.u32 	%r1694, [%r2221+6264];
	// begin inline asm
	dp4a.s32.s32 %r1692, %r1693, %r1694, %r1628;
	// end inline asm
	ld.shared.u32 	%r1697, [%r13+2576];
	ld.shared.u32 	%r1698, [%r2221+4220];
	// begin inline asm
	dp4a.s32.s32 %r1696, %r1697, %r1698, %r1632;
	// end inline asm
	ld.shared.u32 	%r1701, [%r13+2576];
	ld.shared.u32 	%r1702, [%r2221+6268];
	// begin inline asm
	dp4a.s32.s32 %r1700, %r1701, %r1702, %r1636;
	// end inline asm
	ld.shared.u32 	%r1705, [%r13+896];
	ld.shared.u32 	%r1706, [%r2221+4224];
	// begin inline asm
	dp4a.s32.s32 %r1704, %r1705, %r1706, %r1640;
	// end inline asm
	ld.shared.u32 	%r1709, [%r13+896];
	ld.shared.u32 	%r1710, [%r2221+6272];
	// begin inline asm
	dp4a.s32.s32 %r1708, %r1709, %r1710, %r1644;
	// end inline asm
	ld.shared.u32 	%r1713, [%r13+896];
	ld.shared.u32 	%r1714, [%r2221+4228];
	// begin inline asm
	dp4a.s32.s32 %r1712, %r1713, %r1714, %r1648;
	// end inline asm
	ld.shared.u32 	%r1717, [%r13+896];
	ld.shared.u32 	%r1718, [%r2221+6276];
	// begin inline asm
	dp4a.s32.s32 %r1716, %r1717, %r1718, %r1652;
	// end inline asm
	ld.shared.u32 	%r1721, [%r13+896];
	ld.shared.u32 	%r1722, [%r2221+4232];
	// begin inline asm
	dp4a.s32.s32 %r1720, %r1721, %r1722, %r1656;
	// end inline asm
	ld.shared.u32 	%r1725, [%r13+896];
	ld.shared.u32 	%r1726, [%r2221+6280];
	// begin inline asm
	dp4a.s32.s32 %r1724, %r1725, %r1726, %r1660;
	// end inline asm
	ld.shared.u32 	%r1729, [%r13+896];
	ld.shared.u32 	%r1730, [%r2221+4236];
	// begin inline asm
	dp4a.s32.s32 %r1728, %r1729, %r1730, %r1664;
	// end inline asm
	ld.shared.u32 	%r1733, [%r13+896];
	ld.shared.u32 	%r1734, [%r2221+6284];
	// begin inline asm
	dp4a.s32.s32 %r1732, %r1733, %r1734, %r1668;
	// end inline asm
	ld.shared.u32 	%r1737, [%r13+2688];
	ld.shared.u32 	%r1738, [%r2221+4224];
	// begin inline asm
	dp4a.s32.s32 %r1736, %r1737, %r1738, %r1672;
	// end inline asm
	ld.shared.u32 	%r1741, [%r13+2688];
	ld.shared.u32 	%r1742, [%r2221+6272];
	// begin inline asm
	dp4a.s32.s32 %r1740, %r1741, %r1742, %r1676;
	// end inline asm
	ld.shared.u32 	%r1745, [%r13+2688];
	ld.shared.u32 	%r1746, [%r2221+4228];
	// begin inline asm
	dp4a.s32.s32 %r1744, %r1745, %r1746, %r1680;
	// end inline asm
	ld.shared.u32 	%r1749, [%r13+2688];
	ld.shared.u32 	%r1750, [%r2221+6276];
	// begin inline asm
	dp4a.s32.s32 %r1748, %r1749, %r1750, %r1684;
	// end inline asm
	ld.shared.u32 	%r1753, [%r13+2688];
	ld.shared.u32 	%r1754, [%r2221+4232];
	// begin inline asm
	dp4a.s32.s32 %r1752, %r1753, %r1754, %r1688;
	// end inline asm
	ld.shared.u32 	%r1757, [%r13+2688];
	ld.shared.u32 	%r1758, [%r2221+6280];
	// begin inline asm
	dp4a.s32.s32 %r1756, %r1757, %r1758, %r1692;
	// end inline asm
	ld.shared.u32 	%r1761, [%r13+2688];
	ld.shared.u32 	%r1762, [%r2221+4236];
	// begin inline asm
	dp4a.s32.s32 %r1760, %r1761, %r1762, %r1696;
	// end inline asm
	ld.shared.u32 	%r1765, [%r13+2688];
	ld.shared.u32 	%r1766, [%r2221+6284];
	// begin inline asm
	dp4a.s32.s32 %r1764, %r1765, %r1766, %r1700;
	// end inline asm
	ld.shared.u32 	%r1769, [%r13+1008];
	ld.shared.u32 	%r1770, [%r2221+4240];
	// begin inline asm
	dp4a.s32.s32 %r1768, %r1769, %r1770, %r1704;
	// end inline asm
	ld.shared.u32 	%r1773, [%r13+1008];
	ld.shared.u32 	%r1774, [%r2221+6288];
	// begin inline asm
	dp4a.s32.s32 %r1772, %r1773, %r1774, %r1708;
	// end inline asm
	ld.shared.u32 	%r1777, [%r13+1008];
	ld.shared.u32 	%r1778, [%r2221+4244];
	// begin inline asm
	dp4a.s32.s32 %r1776, %r1777, %r1778, %r1712;
	// end inline asm
	ld.shared.u32 	%r1781, [%r13+1008];
	ld.shared.u32 	%r1782, [%r2221+6292];
	// begin inline asm
	dp4a.s32.s32 %r1780, %r1781, %r1782, %r1716;
	// end inline asm
	ld.shared.u32 	%r1785, [%r13+1008];
	ld.shared.u32 	%r1786, [%r2221+4248];
	// begin inline asm
	dp4a.s32.s32 %r1784, %r1785, %r1786, %r1720;
	// end inline asm
	ld.shared.u32 	%r1789, [%r13+1008];
	ld.shared.u32 	%r1790, [%r2221+6296];
	// begin inline asm
	dp4a.s32.s32 %r1788, %r1789, %r1790, %r1724;
	// end inline asm
	ld.shared.u32 	%r1793, [%r13+1008];
	ld.shared.u32 	%r1794, [%r2221+4252];
	// begin inline asm
	dp4a.s32.s32 %r1792, %r1793, %r1794, %r1728;
	// end inline asm
	ld.shared.u32 	%r1797, [%r13+1008];
	ld.shared.u32 	%r1798, [%r2221+6300];
	// begin inline asm
	dp4a.s32.s32 %r1796, %r1797, %r1798, %r1732;
	// end inline asm
	ld.shared.u32 	%r1801, [%r13+2800];
	ld.shared.u32 	%r1802, [%r2221+4240];
	// begin inline asm
	dp4a.s32.s32 %r1800, %r1801, %r1802, %r1736;
	// end inline asm
	ld.shared.u32 	%r1805, [%r13+2800];
	ld.shared.u32 	%r1806, [%r2221+6288];
	// begin inline asm
	dp4a.s32.s32 %r1804, %r1805, %r1806, %r1740;
	// end inline asm
	ld.shared.u32 	%r1809, [%r13+2800];
	ld.shared.u32 	%r1810, [%r2221+4244];
	// begin inline asm
	dp4a.s32.s32 %r1808, %r1809, %r1810, %r1744;
	// end inline asm
	ld.shared.u32 	%r1813, [%r13+2800];
	ld.shared.u32 	%r1814, [%r2221+6292];
	// begin inline asm
	dp4a.s32.s32 %r1812, %r1813, %r1814, %r1748;
	// end inline asm
	ld.shared.u32 	%r1817, [%r13+2800];
	ld.shared.u32 	%r1818, [%r2221+4248];
	// begin inline asm
	dp4a.s32.s32 %r1816, %r1817, %r1818, %r1752;
	// end inline asm
	ld.shared.u32 	%r1821, [%r13+2800];
	ld.shared.u32 	%r1822, [%r2221+6296];
	// begin inline asm
	dp4a.s32.s32 %r1820, %r1821, %r1822, %r1756;
	// end inline asm
	ld.shared.u32 	%r1825, [%r13+2800];
	ld.shared.u32 	%r1826, [%r2221+4252];
	// begin inline asm
	dp4a.s32.s32 %r1824, %r1825, %r1826, %r1760;
	// end inline asm
	ld.shared.u32 	%r1829, [%r13+2800];
	ld.shared.u32 	%r1830, [%r2221+6300];
	// begin inline asm
	dp4a.s32.s32 %r1828, %r1829, %r1830, %r1764;
	// end inline asm
	ld.shared.u32 	%r1833, [%r13+1120];
	ld.shared.u32 	%r1834, [%r2221+4256];
	// begin inline asm
	dp4a.s32.s32 %r1832, %r1833, %r1834, %r1768;
	// end inline asm
	ld.shared.u32 	%r1837, [%r13+1120];
	ld.shared.u32 	%r1838, [%r2221+6304];
	// begin inline asm
	dp4a.s32.s32 %r1836, %r1837, %r1838, %r1772;
	// end inline asm
	ld.shared.u32 	%r1841, [%r13+1120];
	ld.shared.u32 	%r1842, [%r2221+4260];
	// begin inline asm
	dp4a.s32.s32 %r1840, %r1841, %r1842, %r1776;
	// end inline asm
	ld.shared.u32 	%r1845, [%r13+1120];
	ld.shared.u32 	%r1846, [%r2221+6308];
	// begin inline asm
	dp4a.s32.s32 %r1844, %r1845, %r1846, %r1780;
	// end inline asm
	ld.shared.u32 	%r1849, [%r13+1120];
	ld.shared.u32 	%r1850, [%r2221+4264];
	// begin inline asm
	dp4a.s32.s32 %r1848, %r1849, %r1850, %r1784;
	// end inline asm
	ld.shared.u32 	%r1853, [%r13+1120];
	ld.shared.u32 	%r1854, [%r2221+6312];
	// begin inline asm
	dp4a.s32.s32 %r1852, %r1853, %r1854, %r1788;
	// end inline asm
	ld.shared.u32 	%r1857, [%r13+1120];
	ld.shared.u32 	%r1858, [%r2221+4268];
	// begin inline asm
	dp4a.s32.s32 %r1856, %r1857, %r1858, %r1792;
	// end inline asm
	ld.shared.u32 	%r1861, [%r13+1120];
	ld.shared.u32 	%r1862, [%r2221+6316];
	// begin inline asm
	dp4a.s32.s32 %r1860, %r1861, %r1862, %r1796;
	// end inline asm
	ld.shared.u32 	%r1865, [%r13+2912];
	ld.shared.u32 	%r1866, [%r2221+4256];
	// begin inline asm
	dp4a.s32.s32 %r1864, %r1865, %r1866, %r1800;
	// end inline asm
	ld.shared.u32 	%r1869, [%r13+2912];
	ld.shared.u32 	%r1870, [%r2221+6304];
	// begin inline asm
	dp4a.s32.s32 %r1868, %r1869, %r1870, %r1804;
	// end inline asm
	ld.shared.u32 	%r1873, [%r13+2912];
	ld.shared.u32 	%r1874, [%r2221+4260];
	// begin inline asm
	dp4a.s32.s32 %r1872, %r1873, %r1874, %r1808;
	// end inline asm
	ld.shared.u32 	%r1877, [%r13+2912];
	ld.shared.u32 	%r1878, [%r2221+6308];
	// begin inline asm
	dp4a.s32.s32 %r1876, %r1877, %r1878, %r1812;
	// end inline asm
	ld.shared.u32 	%r1881, [%r13+2912];
	ld.shared.u32 	%r1882, [%r2221+4264];
	// begin inline asm
	dp4a.s32.s32 %r1880, %r1881, %r1882, %r1816;
	// end inline asm
	ld.shared.u32 	%r1885, [%r13+2912];
	ld.shared.u32 	%r1886, [%r2221+6312];
	// begin inline asm
	dp4a.s32.s32 %r1884, %r1885, %r1886, %r1820;
	// end inline asm
	ld.shared.u32 	%r1889, [%r13+2912];
	ld.shared.u32 	%r1890, [%r2221+4268];
	// begin inline asm
	dp4a.s32.s32 %r1888, %r1889, %r1890, %r1824;
	// end inline asm
	ld.shared.u32 	%r1893, [%r13+2912];
	ld.shared.u32 	%r1894, [%r2221+6316];
	// begin inline asm
	dp4a.s32.s32 %r1892, %r1893, %r1894, %r1828;
	// end inline asm
	ld.shared.u32 	%r1897, [%r13+1232];
	ld.shared.u32 	%r1898, [%r2221+4272];
	// begin inline asm
	dp4a.s32.s32 %r1896, %r1897, %r1898, %r1832;
	// end inline asm
	ld.shared.u32 	%r1901, [%r13+1232];
	ld.shared.u32 	%r1902, [%r2221+6320];
	// begin inline asm
	dp4a.s32.s32 %r1900, %r1901, %r1902, %r1836;
	// end inline asm
	ld.shared.u32 	%r1905, [%r13+1232];
	ld.shared.u32 	%r1906, [%r2221+4276];
	// begin inline asm
	dp4a.s32.s32 %r1904, %r1905, %r1906, %r1840;
	// end inline asm
	ld.shared.u32 	%r1909, [%r13+1232];
	ld.shared.u32 	%r1910, [%r2221+6324];
	// begin inline asm
	dp4a.s32.s32 %r1908, %r1909, %r1910, %r1844;
	// end inline asm
	ld.shared.u32 	%r1913, [%r13+1232];
	ld.shared.u32 	%r1914, [%r2221+4280];
	// begin inline asm
	dp4a.s32.s32 %r1912, %r1913, %r1914, %r1848;
	// end inline asm
	ld.shared.u32 	%r1917, [%r13+1232];
	ld.shared.u32 	%r1918, [%r2221+6328];
	// begin inline asm
	dp4a.s32.s32 %r1916, %r1917, %r1918, %r1852;
	// end inline asm
	ld.shared.u32 	%r1921, [%r13+1232];
	ld.shared.u32 	%r1922, [%r2221+4284];
	// begin inline asm
	dp4a.s32.s32 %r1920, %r1921, %r1922, %r1856;
	// end inline asm
	ld.shared.u32 	%r1925, [%r13+1232];
	ld.shared.u32 	%r1926, [%r2221+6332];
	// begin inline asm
	dp4a.s32.s32 %r1924, %r1925, %r1926, %r1860;
	// end inline asm
	ld.shared.u32 	%r1929, [%r13+3024];
	ld.shared.u32 	%r1930, [%r2221+4272];
	// begin inline asm
	dp4a.s32.s32 %r1928, %r1929, %r1930, %r1864;
	// end inline asm
	ld.shared.u32 	%r1933, [%r13+3024];
	ld.shared.u32 	%r1934, [%r2221+6320];
	// begin inline asm
	dp4a.s32.s32 %r1932, %r1933, %r1934, %r1868;
	// end inline asm
	ld.shared.u32 	%r1937, [%r13+3024];
	ld.shared.u32 	%r1938, [%r2221+4276];
	// begin inline asm
	dp4a.s32.s32 %r1936, %r1937, %r1938, %r1872;
	// end inline asm
	ld.shared.u32 	%r1941, [%r13+3024];
	ld.shared.u32 	%r1942, [%r2221+6324];
	// begin inline asm
	dp4a.s32.s32 %r1940, %r1941, %r1942, %r1876;
	// end inline asm
	ld.shared.u32 	%r1945, [%r13+3024];
	ld.shared.u32 	%r1946, [%r2221+4280];
	// begin inline asm
	dp4a.s32.s32 %r1944, %r1945, %r1946, %r1880;
	// end inline asm
	ld.shared.u32 	%r1949, [%r13+3024];
	ld.shared.u32 	%r1950, [%r2221+6328];
	// begin inline asm
	dp4a.s32.s32 %r1948, %r1949, %r1950, %r1884;
	// end inline asm
	ld.shared.u32 	%r1953, [%r13+3024];
	ld.shared.u32 	%r1954, [%r2221+4284];
	// begin inline asm
	dp4a.s32.s32 %r1952, %r1953, %r1954, %r1888;
	// end inline asm
	ld.shared.u32 	%r1957, [%r13+3024];
	ld.shared.u32 	%r1958, [%r2221+6332];
	// begin inline asm
	dp4a.s32.s32 %r1956, %r1957, %r1958, %r1892;
	// end inline asm
	ld.shared.u32 	%r1961, [%r13+1344];
	ld.shared.u32 	%r1962, [%r2221+4288];
	// begin inline asm
	dp4a.s32.s32 %r1960, %r1961, %r1962, %r1896;
	// end inline asm
	ld.shared.u32 	%r1965, [%r13+1344];
	ld.shared.u32 	%r1966, [%r2221+6336];
	// begin inline asm
	dp4a.s32.s32 %r1964, %r1965, %r1966, %r1900;
	// end inline asm
	ld.shared.u32 	%r1969, [%r13+1344];
	ld.shared.u32 	%r1970, [%r2221+4292];
	// begin inline asm
	dp4a.s32.s32 %r1968, %r1969, %r1970, %r1904;
	// end inline asm
	ld.shared.u32 	%r1973, [%r13+1344];
	ld.shared.u32 	%r1974, [%r2221+6340];
	// begin inline asm
	dp4a.s32.s32 %r1972, %r1973, %r1974, %r1908;
	// end inline asm
	ld.shared.u32 	%r1977, [%r13+1344];
	ld.shared.u32 	%r1978, [%r2221+4296];
	// begin inline asm
	dp4a.s32.s32 %r1976, %r1977, %r1978, %r1912;
	// end inline asm
	ld.shared.u32 	%r1981, [%r13+1344];
	ld.shared.u32 	%r1982, [%r2221+6344];
	// begin inline asm
	dp4a.s32.s32 %r1980, %r1981, %r1982, %r1916;
	// end inline asm
	ld.shared.u32 	%r1985, [%r13+1344];
	ld.shared.u32 	%r1986, [%r2221+4300];
	// begin inline asm
	dp4a.s32.s32 %r1984, %r1985, %r1986, %r1920;
	// end inline asm
	ld.shared.u32 	%r1989, [%r13+1344];
	ld.shared.u32 	%r1990, [%r2221+6348];
	// begin inline asm
	dp4a.s32.s32 %r1988, %r1989, %r1990, %r1924;
	// end inline asm
	ld.shared.u32 	%r1993, [%r13+3136];
	ld.shared.u32 	%r1994, [%r2221+4288];
	// begin inline asm
	dp4a.s32.s32 %r1992, %r1993, %r1994, %r1928;
	// end inline asm
	ld.shared.u32 	%r1997, [%r13+3136];
	ld.shared.u32 	%r1998, [%r2221+6336];
	// begin inline asm
	dp4a.s32.s32 %r1996, %r1997, %r1998, %r1932;
	// end inline asm
	ld.shared.u32 	%r2001, [%r13+3136];
	ld.shared.u32 	%r2002, [%r2221+4292];
	// begin inline asm
	dp4a.s32.s32 %r2000, %r2001, %r2002, %r1936;
	// end inline asm
	ld.shared.u32 	%r2005, [%r13+3136];
	ld.shared.u32 	%r2006, [%r2221+6340];
	// begin inline asm
	dp4a.s32.s32 %r2004, %r2005, %r2006, %r1940;
	// end inline asm
	ld.shared.u32 	%r2009, [%r13+3136];
	ld.shared.u32 	%r2010, [%r2221+4296];
	// begin inline asm
	dp4a.s32.s32 %r2008, %r2009, %r2010, %r1944;
	// end inline asm
	ld.shared.u32 	%r2013, [%r13+3136];
	ld.shared.u32 	%r2014, [%r2221+6344];
	// begin inline asm
	dp4a.s32.s32 %r2012, %r2013, %r2014, %r1948;
	// end inline asm
	ld.shared.u32 	%r2017, [%r13+3136];
	ld.shared.u32 	%r2018, [%r2221+4300];
	// begin inline asm
	dp4a.s32.s32 %r2016, %r2017, %r2018, %r1952;
	// end inline asm
	ld.shared.u32 	%r2021, [%r13+3136];
	ld.shared.u32 	%r2022, [%r2221+6348];
	// begin inline asm
	dp4a.s32.s32 %r2020, %r2021, %r2022, %r1956;
	// end inline asm
	ld.shared.u32 	%r2025, [%r13+1456];
	ld.shared.u32 	%r2026, [%r2221+4304];
	// begin inline asm
	dp4a.s32.s32 %r2024, %r2025, %r2026, %r1960;
	// end inline asm
	ld.shared.u32 	%r2029, [%r13+1456];
	ld.shared.u32 	%r2030, [%r2221+6352];
	// begin inline asm
	dp4a.s32.s32 %r2028, %r2029, %r2030, %r1964;
	// end inline asm
	ld.shared.u32 	%r2033, [%r13+1456];
	ld.shared.u32 	%r2034, [%r2221+4308];
	// begin inline asm
	dp4a.s32.s32 %r2032, %r2033, %r2034, %r1968;
	// end inline asm
	ld.shared.u32 	%r2037, [%r13+1456];
	ld.shared.u32 	%r2038, [%r2221+6356];
	// begin inline asm
	dp4a.s32.s32 %r2036, %r2037, %r2038, %r1972;
	// end inline asm
	ld.shared.u32 	%r2041, [%r13+1456];
	ld.shared.u32 	%r2042, [%r2221+4312];
	// begin inline asm
	dp4a.s32.s32 %r2040, %r2041, %r2042, %r1976;
	// end inline asm
	ld.shared.u32 	%r2045, [%r13+1456];
	ld.shared.u32 	%r2046, [%r2221+6360];
	// begin inline asm
	dp4a.s32.s32 %r2044, %r2045, %r2046, %r1980;
	// end inline asm
	ld.shared.u32 	%r2049, [%r13+1456];
	ld.shared.u32 	%r2050, [%r2221+4316];
	// begin inline asm
	dp4a.s32.s32 %r2048, %r2049, %r2050, %r1984;
	// end inline asm
	ld.shared.u32 	%r2053, [%r13+1456];
	ld.shared.u32 	%r2054, [%r2221+6364];
	// begin inline asm
	dp4a.s32.s32 %r2052, %r2053, %r2054, %r1988;
	// end inline asm
	ld.shared.u32 	%r2057, [%r13+3248];
	ld.shared.u32 	%r2058, [%r2221+4304];
	// begin inline asm
	dp4a.s32.s32 %r2056, %r2057, %r2058, %r1992;
	// end inline asm
	ld.shared.u32 	%r2061, [%r13+3248];
	ld.shared.u32 	%r2062, [%r2221+6352];
	// begin inline asm
	dp4a.s32.s32 %r2060, %r2061, %r2062, %r1996;
	// end inline asm
	ld.shared.u32 	%r2065, [%r13+3248];
	ld.shared.u32 	%r2066, [%r2221+4308];
	// begin inline asm
	dp4a.s32.s32 %r2064, %r2065, %r2066, %r2000;
	// end inline asm
	ld.shared.u32 	%r2069, [%r13+3248];
	ld.shared.u32 	%r2070, [%r2221+6356];
	// begin inline asm
	dp4a.s32.s32 %r2068, %r2069, %r2070, %r2004;
	// end inline asm
	ld.shared.u32 	%r2073, [%r13+3248];
	ld.shared.u32 	%r2074, [%r2221+4312];
	// begin inline asm
	dp4a.s32.s32 %r2072, %r2073, %r2074, %r2008;
	// end inline asm
	ld.shared.u32 	%r2077, [%r13+3248];
	ld.shared.u32 	%r2078, [%r2221+6360];
	// begin inline asm
	dp4a.s32.s32 %r2076, %r2077, %r2078, %r2012;
	// end inline asm
	ld.shared.u32 	%r2081, [%r13+3248];
	ld.shared.u32 	%r2082, [%r2221+4316];
	// begin inline asm
	dp4a.s32.s32 %r2080, %r2081, %r2082, %r2016;
	// end inline asm
	ld.shared.u32 	%r2085, [%r13+3248];
	ld.shared.u32 	%r2086, [%r2221+6364];
	// begin inline asm
	dp4a.s32.s32 %r2084, %r2085, %r2086, %r2020;
	// end inline asm
	ld.shared.u32 	%r2089, [%r13+1568];
	ld.shared.u32 	%r2090, [%r2221+4320];
	// begin inline asm
	dp4a.s32.s32 %r2088, %r2089, %r2090, %r2024;
	// end inline asm
	ld.shared.u32 	%r2093, [%r13+1568];
	ld.shared.u32 	%r2094, [%r2221+6368];
	// begin inline asm
	dp4a.s32.s32 %r2092, %r2093, %r2094, %r2028;
	// end inline asm
	ld.shared.u32 	%r2097, [%r13+1568];
	ld.shared.u32 	%r2098, [%r2221+4324];
	// begin inline asm
	dp4a.s32.s32 %r2096, %r2097, %r2098, %r2032;
	// end inline asm
	ld.shared.u32 	%r2101, [%r13+1568];
	ld.shared.u32 	%r2102, [%r2221+6372];
	// begin inline asm
	dp4a.s32.s32 %r2100, %r2101, %r2102, %r2036;
	// end inline asm
	ld.shared.u32 	%r2105, [%r13+1568];
	ld.shared.u32 	%r2106, [%r2221+4328];
	// begin inline asm
	dp4a.s32.s32 %r2104, %r2105, %r2106, %r2040;
	// end inline asm
	ld.shared.u32 	%r2109, [%r13+1568];
	ld.shared.u32 	%r2110, [%r2221+6376];
	// begin inline asm
	dp4a.s32.s32 %r2108, %r2109, %r2110, %r2044;
	// end inline asm
	ld.shared.u32 	%r2113, [%r13+1568];
	ld.shared.u32 	%r2114, [%r2221+4332];
	// begin inline asm
	dp4a.s32.s32 %r2112, %r2113, %r2114, %r2048;
	// end inline asm
	ld.shared.u32 	%r2117, [%r13+1568];
	ld.shared.u32 	%r2118, [%r2221+6380];
	// begin inline asm
	dp4a.s32.s32 %r2116, %r2117, %r2118, %r2052;
	// end inline asm
	ld.shared.u32 	%r2121, [%r13+3360];
	ld.shared.u32 	%r2122, [%r2221+4320];
	// begin inline asm
	dp4a.s32.s32 %r2120, %r2121, %r2122, %r2056;
	// end inline asm
	ld.shared.u32 	%r2125, [%r13+3360];
	ld.shared.u32 	%r2126, [%r2221+6368];
	// begin inline asm
	dp4a.s32.s32 %r2124, %r2125, %r2126, %r2060;
	// end inline asm
	ld.shared.u32 	%r2129, [%r13+3360];
	ld.shared.u32 	%r2130, [%r2221+4324];
	// begin inline asm
	dp4a.s32.s32 %r2128, %r2129, %r2130, %r2064;
	// end inline asm
	ld.shared.u32 	%r2133, [%r13+3360];
	ld.shared.u32 	%r2134, [%r2221+6372];
	// begin inline asm
	dp4a.s32.s32 %r2132, %r2133, %r2134, %r2068;
	// end inline asm
	ld.shared.u32 	%r2137, [%r13+3360];
	ld.shared.u32 	%r2138, [%r2221+4328];
	// begin inline asm
	dp4a.s32.s32 %r2136, %r2137, %r2138, %r2072;
	// end inline asm
	ld.shared.u32 	%r2141, [%r13+3360];
	ld.shared.u32 	%r2142, [%r2221+6376];
	// begin inline asm
	dp4a.s32.s32 %r2140, %r2141, %r2142, %r2076;
	// end inline asm
	ld.shared.u32 	%r2145, [%r13+3360];
	ld.shared.u32 	%r2146, [%r2221+4332];
	// begin inline asm
	dp4a.s32.s32 %r2144, %r2145, %r2146, %r2080;
	// end inline asm
	ld.shared.u32 	%r2149, [%r13+3360];
	ld.shared.u32 	%r2150, [%r2221+6380];
	// begin inline asm
	dp4a.s32.s32 %r2148, %r2149, %r2150, %r2084;
	// end inline asm
	ld.shared.u32 	%r2153, [%r13+1680];
	ld.shared.u32 	%r2154, [%r2221+4336];
	// begin inline asm
	dp4a.s32.s32 %r2152, %r2153, %r2154, %r2088;
	// end inline asm
	ld.shared.u32 	%r2157, [%r13+1680];
	ld.shared.u32 	%r2158, [%r2221+6384];
	// begin inline asm
	dp4a.s32.s32 %r2156, %r2157, %r2158, %r2092;
	// end inline asm
	ld.shared.u32 	%r2161, [%r13+1680];
	ld.shared.u32 	%r2162, [%r2221+4340];
	// begin inline asm
	dp4a.s32.s32 %r2160, %r2161, %r2162, %r2096;
	// end inline asm
	ld.shared.u32 	%r2165, [%r13+1680];
	ld.shared.u32 	%r2166, [%r2221+6388];
	// begin inline asm
	dp4a.s32.s32 %r2164, %r2165, %r2166, %r2100;
	// end inline asm
	ld.shared.u32 	%r2169, [%r13+1680];
	ld.shared.u32 	%r2170, [%r2221+4344];
	// begin inline asm
	dp4a.s32.s32 %r2168, %r2169, %r2170, %r2104;
	// end inline asm
	ld.shared.u32 	%r2173, [%r13+1680];
	ld.shared.u32 	%r2174, [%r2221+6392];
	// begin inline asm
	dp4a.s32.s32 %r2172, %r2173, %r2174, %r2108;
	// end inline asm
	ld.shared.u32 	%r2177, [%r13+1680];
	ld.shared.u32 	%r2178, [%r2221+4348];
	// begin inline asm
	dp4a.s32.s32 %r2176, %r2177, %r2178, %r2112;
	// end inline asm
	ld.shared.u32 	%r2181, [%r13+1680];
	ld.shared.u32 	%r2182, [%r2221+6396];
	// begin inline asm
	dp4a.s32.s32 %r2180, %r2181, %r2182, %r2116;
	// end inline asm
	ld.shared.u32 	%r2185, [%r13+3472];
	ld.shared.u32 	%r2186, [%r2221+4336];
	// begin inline asm
	dp4a.s32.s32 %r2184, %r2185, %r2186, %r2120;
	// end inline asm
	ld.shared.u32 	%r2189, [%r13+3472];
	ld.shared.u32 	%r2190, [%r2221+6384];
	// begin inline asm
	dp4a.s32.s32 %r2188, %r2189, %r2190, %r2124;
	// end inline asm
	ld.shared.u32 	%r2193, [%r13+3472];
	ld.shared.u32 	%r2194, [%r2221+4340];
	// begin inline asm
	dp4a.s32.s32 %r2192, %r2193, %r2194, %r2128;
	// end inline asm
	ld.shared.u32 	%r2197, [%r13+3472];
	ld.shared.u32 	%r2198, [%r2221+6388];
	// begin inline asm
	dp4a.s32.s32 %r2196, %r2197, %r2198, %r2132;
	// end inline asm
	ld.shared.u32 	%r2201, [%r13+3472];
	ld.shared.u32 	%r2202, [%r2221+4344];
	// begin inline asm
	dp4a.s32.s32 %r2200, %r2201, %r2202, %r2136;
	// end inline asm
	ld.shared.u32 	%r2205, [%r13+3472];
	ld.shared.u32 	%r2206, [%r2221+6392];
	// begin inline asm
	dp4a.s32.s32 %r2204, %r2205, %r2206, %r2140;
	// end inline asm
	ld.shared.u32 	%r2209, [%r13+3472];
	ld.shared.u32 	%r2210, [%r2221+4348];
	// begin inline asm
	dp4a.s32.s32 %r2208, %r2209, %r2210, %r2144;
	// end inline asm
	ld.shared.u32 	%r2213, [%r13+3472];
	ld.shared.u32 	%r2214, [%r2221+6396];
	// begin inline asm
	dp4a.s32.s32 %r2212, %r2213, %r2214, %r2148;
	// end inline asm
	shl.b32 	%r2222, %r4, 6;
	shl.b32 	%r2223, %r66, 2;
	add.s32 	%r2224, %r2222, %r2223;
	mul.lo.s32 	%r2225, %r9, 100352;
	mad.lo.s32 	%r2226, %r4, 12544, %r2225;
	mad.lo.s32 	%r2227, %r66, 784, %r2226;
	add.s32 	%r2228, %r2227, %r10;
	add.s32 	%r2229, %r2228, %r5;
	cvt.s64.s32 	%rd70, %r2152;
	mad.lo.s64 	%rd71, %rd70, 190054002589696, 1073741824;
	shr.u64 	%rd72, %rd71, 31;
	cvt.u32.u64 	%r2230, %rd72;
	mul.wide.u32 	%rd73, %r2224, 4;
	add.s64 	%rd74, %rd46, %rd73;
	ld.global.nc.u32 	%r2231, [%rd74];
	add.s32 	%r2232, %r2231, %r2230;
	mul.wide.s32 	%rd75, %r2232, 2147473765;
	add.s64 	%rd76, %rd75, 1073741824;
	shr.u64 	%rd77, %rd76, 31;
	cvt.u32.u64 	%r2233, %rd77;
	add.s64 	%rd78, %rd47, %rd73;
	ld.global.nc.u32 	%r2234, [%rd78];
	add.s32 	%r2235, %r2234, %r2233;
	max.s32 	%r2236, %r2235, 0;
	mul.wide.u32 	%rd79, %r2236, 1169894908;
	add.s64 	%rd80, %rd79, 9007199254740992;
	shr.u64 	%rd81, %rd80, 54;
	cvt.u32.u64 	%r2237, %rd81;
	min.u32 	%r2238, %r2237, 127;
	cvt.u64.u32 	%rd82, %r2229;
	add.s64 	%rd83, %rd48, %rd82;
	st.global.u8 	[%rd83], %r2238;
	cvt.s64.s32 	%rd84, %r2156;
	mad.lo.s64 	%rd85, %rd84, 190054002589696, 1073741824;
	shr.u64 	%rd86, %rd85, 31;
	cvt.u32.u64 	%r2239, %rd86;
	ld.global.nc.u32 	%r2240, [%rd74+128];
	add.s32 	%r2241, %r2240, %r2239;
	mul.wide.s32 	%rd87, %r2241, 2147473765;
	add.s64 	%rd88, %rd87, 1073741824;
	shr.u64 	%rd89, %rd88, 31;
	cvt.u32.u64 	%r2242, %rd89;
	ld.global.nc.u32 	%r2243, [%rd78+128];
	add.s32 	%r2244, %r2243, %r2242;
	max.s32 	%r2245, %r2244, 0;
	mul.wide.u32 	%rd90, %r2245, 1169894908;
	add.s64 	%rd91, %rd90, 9007199254740992;
	shr.u64 	%rd92, %rd91, 54;
	cvt.u32.u64 	%r2246, %rd92;
	min.u32 	%r2247, %r2246, 127;
	st.global.u8 	[%rd83+6272], %r2247;
	cvt.s64.s32 	%rd93, %r2160;
	mad.lo.s64 	%rd94, %rd93, 190054002589696, 1073741824;
	shr.u64 	%rd95, %rd94, 31;
	cvt.u32.u64 	%r2248, %rd95;
	ld.global.nc.u32 	%r2249, [%rd74+4];
	add.s32 	%r2250, %r2249, %r2248;
	mul.wide.s32 	%rd96, %r2250, 2147473765;
	add.s64 	%rd97, %rd96, 1073741824;
	shr.u64 	%rd98, %rd97, 31;
	cvt.u32.u64 	%r2251, %rd98;
	ld.global.nc.u32 	%r2252, [%rd78+4];
	add.s32 	%r2253, %r2252, %r2251;
	max.s32 	%r2254, %r2253, 0;
	mul.wide.u32 	%rd99, %r2254, 1169894908;
	add.s64 	%rd100, %rd99, 9007199254740992;
	shr.u64 	%rd101, %rd100, 54;
	cvt.u32.u64 	%r2255, %rd101;
	min.u32 	%r2256, %r2255, 127;
	st.global.u8 	[%rd83+1], %r2256;
	cvt.s64.s32 	%rd102, %r2164;
	mad.lo.s64 	%rd103, %rd102, 190054002589696, 1073741824;
	shr.u64 	%rd104, %rd103, 31;
	cvt.u32.u64 	%r2257, %rd104;
	ld.global.nc.u32 	%r2258, [%rd74+132];
	add.s32 	%r2259, %r2258, %r2257;
	mul.wide.s32 	%rd105, %r2259, 2147473765;
	add.s64 	%rd106, %rd105, 1073741824;
	shr.u64 	%rd107, %rd106, 31;
	cvt.u32.u64 	%r2260, %rd107;
	ld.global.nc.u32 	%r2261, [%rd78+132];
	add.s32 	%r2262, %r2261, %r2260;
	max.s32 	%r2263, %r2262, 0;
	mul.wide.u32 	%rd108, %r2263, 1169894908;
	add.s64 	%rd109, %rd108, 9007199254740992;
	shr.u64 	%rd110, %rd109, 54;
	cvt.u32.u64 	%r2264, %rd110;
	min.u32 	%r2265, %r2264, 127;
	st.global.u8 	[%rd83+6273], %r2265;
	cvt.s64.s32 	%rd111, %r2168;
	mad.lo.s64 	%rd112, %rd111, 190054002589696, 1073741824;
	shr.u64 	%rd113, %rd112, 31;
	cvt.u32.u64 	%r2266, %rd113;
	ld.global.nc.u32 	%r2267, [%rd74+8];
	add.s32 	%r2268, %r2267, %r2266;
	mul.wide.s32 	%rd114, %r2268, 2147473765;
	add.s64 	%rd115, %rd114, 1073741824;
	shr.u64 	%rd116, %rd115, 31;
	cvt.u32.u64 	%r2269, %rd116;
	ld.global.nc.u32 	%r2270, [%rd78+8];
	add.s32 	%r2271, %r2270, %r2269;
	max.s32 	%r2272, %r2271, 0;
	mul.wide.u32 	%rd117, %r2272, 1169894908;
	add.s64 	%rd118, %rd117, 9007199254740992;
	shr.u64 	%rd119, %rd118, 54;
	cvt.u32.u64 	%r2273, %rd119;
	min.u32 	%r2274, %r2273, 127;
	st.global.u8 	[%rd83+2], %r2274;
	cvt.s64.s32 	%rd120, %r2172;
	mad.lo.s64 	%rd121, %rd120, 190054002589696, 1073741824;
	shr.u64 	%rd122, %rd121, 31;
	cvt.u32.u64 	%r2275, %rd122;
	ld.global.nc.u32 	%r2276, [%rd74+136];
	add.s32 	%r2277, %r2276, %r2275;
	mul.wide.s32 	%rd123, %r2277, 2147473765;
	add.s64 	%rd124, %rd123, 1073741824;
	shr.u64 	%rd125, %rd124, 31;
	cvt.u32.u64 	%r2278, %rd125;
	ld.global.nc.u32 	%r2279, [%rd78+136];
	add.s32 	%r2280, %r2279, %r2278;
	max.s32 	%r2281, %r2280, 0;
	mul.wide.u32 	%rd126, %r2281, 1169894908;
	add.s64 	%rd127, %rd126, 9007199254740992;
	shr.u64 	%rd128, %rd127, 54;
	cvt.u32.u64 	%r2282, %rd128;
	min.u32 	%r2283, %r2282, 127;
	st.global.u8 	[%rd83+6274], %r2283;
	cvt.s64.s32 	%rd129, %r2176;
	mad.lo.s64 	%rd130, %rd129, 190054002589696, 1073741824;
	shr.u64 	%rd131, %rd130, 31;
	cvt.u32.u64 	%r2284, %rd131;
	ld.global.nc.u32 	%r2285, [%rd74+12];
	add.s32 	%r2286, %r2285, %r2284;
	mul.wide.s32 	%rd132, %r2286, 2147473765;
	add.s64 	%rd133, %rd132, 1073741824;
	shr.u64 	%rd134, %rd133, 31;
	cvt.u32.u64 	%r2287, %rd134;
	ld.global.nc.u32 	%r2288, [%rd78+12];
	add.s32 	%r2289, %r2288, %r2287;
	max.s32 	%r2290, %r2289, 0;
	mul.wide.u32 	%rd135, %r2290, 1169894908;
	add.s64 	%rd136, %rd135, 9007199254740992;
	shr.u64 	%rd137, %rd136, 54;
	cvt.u32.u64 	%r2291, %rd137;
	min.u32 	%r2292, %r2291, 127;
	st.global.u8 	[%rd83+3], %r2292;
	cvt.s64.s32 	%rd138, %r2180;
	mad.lo.s64 	%rd139, %rd138, 190054002589696, 1073741824;
	shr.u64 	%rd140, %rd139, 31;
	cvt.u32.u64 	%r2293, %rd140;
	ld.global.nc.u32 	%r2294, [%rd74+140];
	add.s32 	%r2295, %r2294, %r2293;
	mul.wide.s32 	%rd141, %r2295, 2147473765;
	add.s64 	%rd142, %rd141, 1073741824;
	shr.u64 	%rd143, %rd142, 31;
	cvt.u32.u64 	%r2296, %rd143;
	ld.global.nc.u32 	%r2297, [%rd78+140];
	add.s32 	%r2298, %r2297, %r2296;
	max.s32 	%r2299, %r2298, 0;
	mul.wide.u32 	%rd144, %r2299, 1169894908;
	add.s64 	%rd145, %rd144, 9007199254740992;
	shr.u64 	%rd146, %rd145, 54;
	cvt.u32.u64 	%r2300, %rd146;
	min.u32 	%r2301, %r2300, 127;
	st.global.u8 	[%rd83+6275], %r2301;
	cvt.s64.s32 	%rd147, %r2184;
	mad.lo.s64 	%rd148, %rd147, 190054002589696, 1073741824;
	shr.u64 	%rd149, %rd148, 31;
	cvt.u32.u64 	%r2302, %rd149;
	add.s32 	%r2303, %r2231, %r2302;
	mul.wide.s32 	%rd150, %r2303, 2147473765;
	add.s64 	%rd151, %rd150, 1073741824;
	shr.u64 	%rd152, %rd151, 31;
	cvt.u32.u64 	%r2304, %rd152;
	add.s32 	%r2305, %r2234, %r2304;
	max.s32 	%r2306, %r2305, 0;
	mul.wide.u32 	%rd153, %r2306, 1169894908;
	add.s64 	%rd154, %rd153, 9007199254740992;
	shr.u64 	%rd155, %rd154, 54;
	cvt.u32.u64 	%r2307, %rd155;
	min.u32 	%r2308, %r2307, 127;
	st.global.u8 	[%rd83+50176], %r2308;
	cvt.s64.s32 	%rd156, %r2188;
	mad.lo.s64 	%rd157, %rd156, 190054002589696, 1073741824;
	shr.u64 	%rd158, %rd157, 31;
	cvt.u32.u64 	%r2309, %rd158;
	add.s32 	%r2310, %r2240, %r2309;
	mul.wide.s32 	%rd159, %r2310, 2147473765;
	add.s64 	%rd160, %rd159, 1073741824;
	shr.u64 	%rd161, %rd160, 31;
	cvt.u32.u64 	%r2311, %rd161;
	add.s32 	%r2312, %r2243, %r2311;
	max.s32 	%r2313, %r2312, 0;
	mul.wide.u32 	%rd162, %r2313, 1169894908;
	add.s64 	%rd163, %rd162, 9007199254740992;
	shr.u64 	%rd164, %rd163, 54;
	cvt.u32.u64 	%r2314, %rd164;
	min.u32 	%r2315, %r2314, 127;
	st.global.u8 	[%rd83+56448], %r2315;
	cvt.s64.s32 	%rd165, %r2192;
	mad.lo.s64 	%rd166, %rd165, 190054002589696, 1073741824;
	shr.u64 	%rd167, %rd166, 31;
	cvt.u32.u64 	%r2316, %rd167;
	add.s32 	%r2317, %r2249, %r2316;
	mul.wide.s32 	%rd168, %r2317, 2147473765;
	add.s64 	%rd169, %rd168, 1073741824;
	shr.u64 	%rd170, %rd169, 31;
	cvt.u32.u64 	%r2318, %rd170;
	add.s32 	%r2319, %r2252, %r2318;
	max.s32 	%r2320, %r2319, 0;
	mul.wide.u32 	%rd171, %r2320, 1169894908;
	add.s64 	%rd172, %rd171, 9007199254740992;
	shr.u64 	%rd173, %rd172, 54;
	cvt.u32.u64 	%r2321, %rd173;
	min.u32 	%r2322, %r2321, 127;
	st.global.u8 	[%rd83+50177], %r2322;
	cvt.s64.s32 	%rd174, %r2196;
	mad.lo.s64 	%rd175, %rd174, 190054002589696, 1073741824;
	shr.u64 	%rd176, %rd175, 31;
	cvt.u32.u64 	%r2323, %rd176;
	add.s32 	%r2324, %r2258, %r2323;
	mul.wide.s32 	%rd177, %r2324, 2147473765;
	add.s64 	%rd178, %rd177, 1073741824;
	shr.u64 	%rd179, %rd178, 31;
	cvt.u32.u64 	%r2325, %rd179;
	add.s32 	%r2326, %r2261, %r2325;
	max.s32 	%r2327, %r2326, 0;
	mul.wide.u32 	%rd180, %r2327, 1169894908;
	add.s64 	%rd181, %rd180, 9007199254740992;
	shr.u64 	%rd182, %rd181, 54;
	cvt.u32.u64 	%r2328, %rd182;
	min.u32 	%r2329, %r2328, 127;
	st.global.u8 	[%rd83+56449], %r2329;
	cvt.s64.s32 	%rd183, %r2200;
	mad.lo.s64 	%rd184, %rd183, 190054002589696, 1073741824;
	shr.u64 	%rd185, %rd184, 31;
	cvt.u32.u64 	%r2330, %rd185;
	add.s32 	%r2331, %r2267, %r2330;
	mul.wide.s32 	%rd186, %r2331, 2147473765;
	add.s64 	%rd187, %rd186, 1073741824;
	shr.u64 	%rd188, %rd187, 31;
	cvt.u32.u64 	%r2332, %rd188;
	add.s32 	%r2333, %r2270, %r2332;
	max.s32 	%r2334, %r2333, 0;
	mul.wide.u32 	%rd189, %r2334, 1169894908;
	add.s64 	%rd190, %rd189, 9007199254740992;
	shr.u64 	%rd191, %rd190, 54;
	cvt.u32.u64 	%r2335, %rd191;
	min.u32 	%r2336, %r2335, 127;
	st.global.u8 	[%rd83+50178], %r2336;
	cvt.s64.s32 	%rd192, %r2204;
	mad.lo.s64 	%rd193, %rd192, 190054002589696, 1073741824;
	shr.u64 	%rd194, %rd193, 31;
	cvt.u32.u64 	%r2337, %rd194;
	add.s32 	%r2338, %r2276, %r2337;
	mul.wide.s32 	%rd195, %r2338, 2147473765;
	add.s64 	%rd196, %rd195, 1073741824;
	shr.u64 	%rd197, %rd196, 31;
	cvt.u32.u64 	%r2339, %rd197;
	add.s32 	%r2340, %r2279, %r2339;
	max.s32 	%r2341, %r2340, 0;
	mul.wide.u32 	%rd198, %r2341, 1169894908;
	add.s64 	%rd199, %rd198, 9007199254740992;
	shr.u64 	%rd200, %rd199, 54;
	cvt.u32.u64 	%r2342, %rd200;
	min.u32 	%r2343, %r2342, 127;
	st.global.u8 	[%rd83+56450], %r2343;
	cvt.s64.s32 	%rd201, %r2208;
	mad.lo.s64 	%rd202, %rd201, 190054002589696, 1073741824;
	shr.u64 	%rd203, %rd202, 31;
	cvt.u32.u64 	%r2344, %rd203;
	add.s32 	%r2345, %r2285, %r2344;
	mul.wide.s32 	%rd204, %r2345, 2147473765;
	add.s64 	%rd205, %rd204, 1073741824;
	shr.u64 	%rd206, %rd205, 31;
	cvt.u32.u64 	%r2346, %rd206;
	add.s32 	%r2347, %r2288, %r2346;
	max.s32 	%r2348, %r2347, 0;
	mul.wide.u32 	%rd207, %r2348, 1169894908;
	add.s64 	%rd208, %rd207, 9007199254740992;
	shr.u64 	%rd209, %rd208, 54;
	cvt.u32.u64 	%r2349, %rd209;
	min.u32 	%r2350, %r2349, 127;
	st.global.u8 	[%rd83+50179], %r2350;
	cvt.s64.s32 	%rd210, %r2212;
	mad.lo.s64 	%rd211, %rd210, 190054002589696, 1073741824;
	shr.u64 	%rd212, %rd211, 31;
	cvt.u32.u64 	%r2351, %rd212;
	add.s32 	%r2352, %r2294, %r2351;
	mul.wide.s32 	%rd213, %r2352, 2147473765;
	add.s64 	%rd214, %rd213, 1073741824;
	shr.u64 	%rd215, %rd214, 31;
	cvt.u32.u64 	%r2353, %rd215;
	add.s32 	%r2354, %r2297, %r2353;
	max.s32 	%r2355, %r2354, 0;
	mul.wide.u32 	%rd216, %r2355, 1169894908;
	add.s64 	%rd217, %rd216, 9007199254740992;
	shr.u64 	%rd218, %rd217, 54;
	cvt.u32.u64 	%r2356, %rd218;
	min.u32 	%r2357, %r2356, 127;
	st.global.u8 	[%rd83+56451], %r2357;
	ret;

}
	// .globl	fused_nn_max_pool2d_1_kernel0
.visible .entry fused_nn_max_pool2d_1_kernel0(
	.param .u64 .ptr .align 1 fused_nn_max_pool2d_1_kernel0_param_0,
	.param .u64 .ptr .align 1 fused_nn_max_pool2d_1_kernel0_param_1
)
{
	.reg .pred 	%p<8>;
	.reg .b32 	%r<53>;
	.reg .b64 	%rd<9>;

	ld.param.u64 	%rd3, [fused_nn_max_pool2d_1_kernel0_param_0];
	ld.param.u64 	%rd2, [fused_nn_max_pool2d_1_kernel0_param_1];
	cvta.to.global.u64 	%rd4, %rd3;
	mov.u32 	%r1, %ctaid.x;
	shl.b32 	%r19, %r1, 8;
	mov.u32 	%r2, %tid.x;
	shr.u32 	%r20, %r2, 2;
	or.b32  	%r21, %r19, %r20;
	mul.hi.u32 	%r22, %r21, -1840700269;
	shr.u32 	%r23, %r22, 5;
	mul.lo.s32 	%r24, %r23, 56;
	sub.s32 	%r3, %r21, %r24;
	mul.lo.s32 	%r25, %r23, 896;
	shl.b32 	%r26, %r3, 3;
	and.b32  	%r27, %r2, 3;
	mul.hi.u32 	%r28, %r21, 1402438301;
	shr.u32 	%r29, %r28, 10;
	mul.lo.s32 	%r30, %r29, 3136;
	sub.s32 	%r4, %r21, %r30;
	setp.lt.u32 	%p1, %r4, 56;
	setp.eq.s32 	%p2, %r3, 0;
	or.pred  	%p3, %p1, %p2;
	or.b32  	%r31, %r27, %r25;
	add.s32 	%r32, %r31, %r26;
	mul.wide.u32 	%rd5, %r32, 4;
	add.s64 	%rd1, %rd4, %rd5;
	mov.b32 	%r48, -2147483648;
	@%p3 bra 	$L__BB17_2;
	ld.global.nc.u32 	%r48, [%rd1+-1808];
$L__BB17_2:
	setp.lt.u32 	%p4, %r4, 56;
	mov.b32 	%r49, -2147483648;
	@%p4 bra 	$L__BB17_4;
	ld.global.nc.u32 	%r49, [%rd1+-1792];
$L__BB17_4:
	setp.lt.u32 	%p5, %r4, 56;
	max.s32 	%r9, %r48, %r49;
	mov.b32 	%r50, -2147483648;
	@%p5 bra 	$L__BB17_6;
	ld.global.nc.u32 	%r50, [%rd1+-1776];
$L__BB17_6:
	setp.eq.s32 	%p6, %r3, 0;
	max.s32 	%r12, %r9, %r50;
	mov.b32 	%r51, -2147483648;
	@%p6 bra 	$L__BB17_8;
	ld.global.nc.u32 	%r51, [%rd1+-16];
$L__BB17_8:
	setp.eq.s32 	%p7, %r3, 0;
	max.s32 	%r37, %r12, %r51;
	ld.global.nc.u32 	%r38, [%rd1];
	max.s32 	%r39, %r37, %r38;
	ld.global.nc.u32 	%r40, [%rd1+16];
	max.s32 	%r15, %r39, %r40;
	mov.b32 	%r52, -2147483648;
	@%p7 bra 	$L__BB17_10;
	ld.global.nc.u32 	%r52, [%rd1+1776];
$L__BB17_10:
	max.s32 	%r41, %r15, %r52;
	ld.global.nc.u32 	%r42, [%rd1+1792];
	max.s32 	%r43, %r41, %r42;
	ld.global.nc.u32 	%r44, [%rd1+1808];
	max.s32 	%r45, %r43, %r44;
	cvta.to.global.u64 	%rd6, %rd2;
	shl.b32 	%r46, %r1, 10;
	or.b32  	%r47, %r46, %r2;
	mul.wide.u32 	%rd7, %r47, 4;
	add.s64 	%rd8, %rd6, %rd7;
	st.global.u32 	[%rd8], %r45;
	ret;

}
	// .globl	fused_nn_conv2d_cast_fixed_point_multiply_add_cast_fixed_point_multiply_add_cast_15119380522063600768__1_kernel0
.visible .entry fused_nn_conv2d_cast_fixed_point_multiply_add_cast_fixed_point_multiply_add_cast_15119380522063600768__1_kernel0(
	.param .u64 .ptr .align 1 fused_nn_conv2d_cast_fixed_point_multiply_add_cast_fixed_point_multiply_add_cast_15119380522063600768__1_kernel0_param_0,
	.param .u64 .ptr .align 1 fused_nn_conv2d_cast_fixed_point_multiply_add_cast_fixed_point_multiply_add_cast_15119380522063600768__1_kernel0_param_1,
	.param .u64 .ptr .align 1 fused_nn_conv2d_cast_fixed_point_multiply_add_cast_fixed_point_multiply_add_cast_15119380522063600768__1_kernel0_param_2,
	.param .u64 .ptr .align 1 fused_nn_conv2d_cast_fixed_point_multiply_add_cast_fixed_point_multiply_add_cast_15119380522063600768__1_kernel0_param_3,
	.param .u64 .ptr .align 1 fused_nn_conv2d_cast_fixed_point_multiply_add_cast_fixed_point_multiply_add_cast_15119380522063600768__1_kernel0_param_4,
	.param .u64 .ptr .align 1 fused_nn_conv2d_cast_fixed_point_multiply_add_cast_fixed_point_multiply_add_cast_15119380522063600768__1_kernel0_param_5
)
{
	.reg .pred 	%p<38>;
	.reg .b32 	%r<2439>;
	.reg .b64 	%rd<270>;
	// demoted variable
	.shared .align 4 .b8 _ZZ112fused_nn_conv2d_cast_fixed_point_multiply_add_cast_fixed_point_multiply_add_cast_15119380522063600768__1_kernel0E15pad_data_shared[7168];
	// demoted variable
	.shared .align 4 .b8 _ZZ112fused_nn_conv2d_cast_fixed_point_multiply_add_cast_fixed_point_multiply_add_cast_15119380522063600768__1_kernel0E18placeholder_shared[8192];
	ld.param.u64 	%rd7, [fused_nn_conv2d_cast_fixed_point_multiply_add_cast_fixed_point_multiply_add_cast_15119380522063600768__1_kernel0_param_0];
	ld.param.u64 	%rd8, [fused_nn_conv2d_cast_fixed_point_multiply_add_cast_fixed_point_multiply_add_cast_15119380522063600768__1_kernel0_param_1];
	cvta.to.global.u64 	%rd1, %rd7;
	cvta.to.global.u64 	%rd2, %rd8;
	mov.u32 	%r1, %ctaid.z;
	mov.u32 	%r54, %tid.y;
	mov.u32 	%r55, %ctaid.x;
	mul.lo.s32 	%r3, %r55, 112;
	mov.u32 	%r56, %tid.x;
	shl.b32 	%r4, %r56, 2;
	mad.lo.s32 	%r5, %r1, 100352, %r3;
	add.s32 	%r57, %r5, %r4;
	mad.lo.s32 	%r6, %r54, 112, %r4;
	shr.u32 	%r58, %r54, 4;
	and.b32  	%r59, %r54, 15;
	mul.lo.s32 	%r60, %r59, 784;
	mad.lo.s32 	%r61, %r58, 50176, %r57;
	add.s32 	%r62, %r61, %r60;
	cvt.u64.u32 	%rd9, %r62;
	add.s64 	%rd10, %rd1, %rd9;
	ld.global.nc.u32 	%r63, [%rd10];
	mov.u32 	%r64, _ZZ112fused_nn_conv2d_cast_fixed_point_multiply_add_cast_fixed_point_multiply_add_cast_15119380522063600768__1_kernel0E15pad_data_shared;
	add.s32 	%r7, %r64, %r6;
	st.shared.u32 	[%r7], %r63;
	add.s32 	%r65, %r54, 8;
	shr.u32 	%r66, %r65, 4;
	and.b32  	%r67, %r65, 15;
	mul.lo.s32 	%r68, %r67, 784;
	mad.lo.s32 	%r69, %r66, 50176, %r57;
	add.s32 	%r70, %r69, %r68;
	cvt.u64.u32 	%rd11, %r70;
	add.s64 	%rd12, %rd1, %rd11;
	ld.global.nc.u32 	%r71, [%rd12];
	st.shared.u32 	[%r7+896], %r71;
	add.s32 	%r72, %r54, 16;
	shr.u32 	%r73, %r72, 4;
	mad.lo.s32 	%r74, %r73, 50176, %r57;
	add.s32 	%r75, %r74, %r60;
	cvt.u64.u32 	%rd13, %r75;
	add.s64 	%rd14, %rd1, %rd13;
	ld.global.nc.u32 	%r76, [%rd14];
	st.shared.u32 	[%r7+1792], %r76;
	add.s32 	%r77, %r54, 24;
	shr.u32 	%r78, %r77, 4;
	mad.lo.s32 	%r79, %r78, 50176, %r57;
	add.s32 	%r80, %r79, %r68;
	cvt.u64.u32 	%rd15, %r80;
	add.s64 	%rd16, %rd1, %rd15;
	ld.global.nc.u32 	%r81, [%rd16];
	st.shared.u32 	[%r7+2688], %r81;
	shr.u32 	%r82, %r56, 2;
	mad.lo.s32 	%r8, %r54, 7, %r82;
	mad.lo.s32 	%r83, %r54, 28, %r56;
	mov.u32 	%r10, %ctaid.y;
	shl.b32 	%r84, %r10, 14;
	and.b32  	%r85, %r4, 12;
	or.b32  	%r11, %r85, %r84;
	setp.lt.u32 	%p6, %r8, 256;
	setp.lt.u32 	%p7, %r83, 1024;
	and.pred  	%p8, %p6, %p7;
	setp.lt.u32 	%p9, %r54, 37;
	and.pred  	%p1, %p8, %p9;
	mov.u32 	%r86, _ZZ112fused_nn_conv2d_cast_fixed_point_multiply_add_cast_fixed_point_multiply_add_cast_15119380522063600768__1_kernel0E18placeholder_shared;
	add.s32 	%r12, %r86, %r6;
	not.pred 	%p10, %p1;
	@%p10 bra 	$L__BB18_2;
	shl.b32 	%r87, %r8, 6;
	and.b32  	%r88, %r87, 15360;
	shl.b32 	%r89, %r8, 4;
	and.b32  	%r90, %r89, 240;
	add.s32 	%r91, %r11, %r88;
	add.s32 	%r92, %r91, %r90;
	cvt.u64.u32 	%rd17, %r92;
	add.s64 	%rd18, %rd2, %rd17;
	ld.global.nc.u32 	%r93, [%rd18];
	st.shared.u32 	[%r12], %r93;
$L__BB18_2:
	setp.lt.u32 	%p11, %r8, 200;
	setp.lt.u32 	%p12, %r83, 800;
	and.pred  	%p13, %p11, %p12;
	setp.lt.u32 	%p14, %r54, 29;
	and.pred  	%p2, %p13, %p14;
	not.pred 	%p15, %p2;
	@%p15 bra 	$L__BB18_4;
	shl.b32 	%r94, %r8, 6;
	add.s32 	%r95, %r94, 3584;
	and.b32  	%r96, %r95, 15360;
	shl.b32 	%r97, %r8, 4;
	and.b32  	%r98, %r97, 240;
	xor.b32  	%r99, %r98, 128;
	add.s32 	%r100, %r11, %r96;
	add.s32 	%r101, %r100, %r99;
	cvt.u64.u32 	%rd19, %r101;
	add.s64 	%rd20, %rd2, %rd19;
	ld.global.nc.u32 	%r102, [%rd20];
	st.shared.u32 	[%r12+896], %r102;
$L__BB18_4:
	setp.lt.u32 	%p16, %r8, 144;
	setp.lt.u32 	%p17, %r83, 576;
	and.pred  	%p18, %p16, %p17;
	setp.lt.u32 	%p19, %r54, 21;
	and.pred  	%p3, %p18, %p19;
	not.pred 	%p20, %p3;
	@%p20 bra 	$L__BB18_6;
	shl.b32 	%r103, %r8, 6;
	add.s32 	%r104, %r103, 7168;
	and.b32  	%r105, %r104, 15360;
	shl.b32 	%r106, %r8, 4;
	and.b32  	%r107, %r106, 240;
	add.s32 	%r108, %r11, %r105;
	add.s32 	%r109, %r108, %r107;
	cvt.u64.u32 	%rd21, %r109;
	add.s64 	%rd22, %rd2, %rd21;
	ld.global.nc.u32 	%r110, [%rd22];
	st.shared.u32 	[%r12+1792], %r110;
$L__BB18_6:
	setp.lt.u32 	%p21, %r8, 88;
	setp.lt.u32 	%p22, %r83, 352;
	and.pred  	%p23, %p21, %p22;
	setp.lt.u32 	%p24, %r54, 13;
	and.pred  	%p4, %p23, %p24;
	not.pred 	%p25, %p4;
	@%p25 bra 	$L__BB18_8;
	shl.b32 	%r111, %r8, 6;
	add.s32 	%r112, %r111, 10752;
	and.b32  	%r113, %r112, 15360;
	shl.b32 	%r114, %r8, 4;
	and.b32  	%r115, %r114, 240;
	xor.b32  	%r116, %r115, 128;
	add.s32 	%r117, %r11, %r113;
	add.s32 	%r118, %r117, %r116;
	cvt.u64.u32 	%rd23, %r118;
	add.s64 	%rd24, %rd2, %rd23;
	ld.global.nc.u32 	%r119, [%rd24];
	st.shared.u32 	[%r12+2688], %r119;
$L__BB18_8:
	setp.lt.u32 	%p26, %r8, 32;
	setp.lt.u32 	%p27, %r83, 128;
	and.pred  	%p28, %p26, %p27;
	setp.lt.u32 	%p29, %r54, 5;
	and.pred  	%p5, %p28, %p29;
	not.pred 	%p30, %p5;
	@%p30 bra 	$L__BB18_10;
	shl.b32 	%r120, %r8, 6;
	add.s32 	%r121, %r120, 14336;
	and.b32  	%r122, %r121, 15360;
	shl.b32 	%r123, %r8, 4;
	and.b32  	%r124, %r123, 240;
	add.s32 	%r125, %r11, %r122;
	add.s32 	%r126, %r125, %r124;
	cvt.u64.u32 	%rd25, %r126;
	add.s64 	%rd26, %rd2, %rd25;
	ld.global.nc.u32 	%r127, [%rd26];
	st.shared.u32 	[%r12+3584], %r127;
$L__BB18_10:
	shl.b32 	%r129, %r8, 6;
	shl.b32 	%r130, %r8, 4;
	and.b32  	%r131, %r130, 240;
	add.s32 	%r132, %r129, 3584;
	and.b32  	%r133, %r132, 15360;
	xor.b32  	%r134, %r131, 128;
	or.b32  	%r13, %r133, %r134;
	add.s32 	%r135, %r129, 7168;
	and.b32  	%r136, %r135, 15360;
	or.b32  	%r14, %r136, %r131;
	add.s32 	%r137, %r129, 10752;
	and.b32  	%r138, %r137, 15360;
	or.b32  	%r15, %r138, %r134;
	add.s32 	%r139, %r129, 14336;
	and.b32  	%r140, %r139, 15360;
	or.b32  	%r16, %r140, %r131;
	mov.b32 	%r2422, 0;
	cvt.u64.u32 	%rd29, %r4;
	cvt.u64.u32 	%rd30, %r5;
	add.s64 	%rd31, %rd30, %rd29;
	cvt.u64.u32 	%rd48, %r13;
	cvt.u64.u32 	%rd52, %r14;
	cvt.u64.u32 	%rd56, %r15;
	cvt.u64.u32 	%rd60, %r16;
	mov.u32 	%r2423, %r2422;
	mov.u32 	%r2424, %r2422;
	mov.u32 	%r2425, %r2422;
	mov.u32 	%r2426, %r2422;
	mov.u32 	%r2427, %r2422;
	mov.u32 	%r2428, %r2422;
	mov.u32 	%r2429, %r2422;
	mov.u32 	%r2430, %r2422;
	mov.u32 	%r2431, %r2422;
	mov.u32 	%r2432, %r2422;
	mov.u32 	%r2433, %r2422;
	mov.u32 	%r2434, %r2422;
	mov.u32 	%r2435, %r2422;
	mov.u32 	%r2436, %r2422;
	mov.u32 	%r2437, %r2422;
	mov.u32 	%r2438, %r2422;
$L__BB18_11:
	bar.sync 	0;
	mul.lo.s32 	%r141, %r2438, 12544;
	and.b32  	%r34, %r2438, 1;
	xor.b32  	%r142, %r34, 1;
	mul.lo.s32 	%r143, %r142, 3584;
	add.s32 	%r144, %r6, %r143;
	shr.u32 	%r145, %r54, 4;
	and.b32  	%r146, %r54, 15;
	mul.lo.s32 	%r147, %r146, 784;
	mad.lo.s32 	%r148, %r145, 50176, %r147;
	cvt.u64.u32 	%rd27, %r148;
	cvt.u64.u32 	%rd28, %r141;
	add.s64 	%rd32, %rd31, %rd28;
	add.s64 	%rd33, %rd32, %rd27;
	add.s64 	%rd34, %rd1, %rd33;
	ld.global.nc.u32 	%r149, [%rd34+12544];
	add.s32 	%r150, %r7, %r143;
	st.shared.u32 	[%r150], %r149;
	add.s32 	%r151, %r54, 8;
	shr.u32 	%r152, %r151, 4;
	and.b32  	%r153, %r151, 15;
	mul.lo.s32 	%r154, %r153, 784;
	mad.lo.s32 	%r155, %r152, 50176, %r154;
	cvt.u64.u32 	%rd35, %r155;
	add.s64 	%rd36, %rd32, %rd35;
	add.s64 	%rd37, %rd1, %rd36;
	ld.global.nc.u32 	%r156, [%rd37+12544];
	st.shared.u32 	[%r150+896], %r156;
	add.s32 	%r157, %r54, 16;
	shr.u32 	%r158, %r157, 4;
	mad.lo.s32 	%r159, %r158, 50176, %r147;
	cvt.u64.u32 	%rd38, %r159;
	add.s64 	%rd39, %rd32, %rd38;
	add.s64 	%rd40, %rd1, %rd39;
	ld.global.nc.u32 	%r160, [%rd40+12544];
	st.shared.u32 	[%r150+1792], %r160;
	add.s32 	%r161, %r54, 24;
	shr.u32 	%r162, %r161, 4;
	mad.lo.s32 	%r163, %r162, 50176, %r154;
	cvt.u64.u32 	%rd41, %r163;
	add.s64 	%rd42, %rd32, %rd41;
	add.s64 	%rd43, %rd1, %rd42;
	ld.global.nc.u32 	%r164, [%rd43+12544];
	st.shared.u32 	[%r150+2688], %r164;
	shl.b32 	%r165, %r2438, 9;
	not.b32 	%r166, %r165;
	and.b32  	%r167, %r166, 512;
	add.s32 	%r168, %r144, %r167;
	mov.u32 	%r169, _ZZ112fused_nn_conv2d_cast_fixed_point_multiply_add_cast_fixed_point_multiply_add_cast_15119380522063600768__1_kernel0E18placeholder_shared;
	add.s32 	%r35, %r169, %r168;
	@%p10 bra 	$L__BB18_13;
	mov.u32 	%r170, %tid.x;
	shr.u32 	%r171, %r170, 2;
	mad.lo.s32 	%r172, %r54, 7, %r171;
	shl.b32 	%r173, %r172, 6;
	and.b32  	%r174, %r173, 15360;
	shl.b32 	%r175, %r172, 4;
	and.b32  	%r176, %r175, 240;
	or.b32  	%r177, %r174, %r176;
	cvt.u64.u32 	%rd44, %r177;
	shl.b32 	%r178, %r2438, 8;
	add.s32 	%r179, %r11, %r178;
	cvt.u64.u32 	%rd45, %r179;
	add.s64 	%rd46, %rd45, %rd44;
	add.s64 	%rd47, %rd2, %rd46;
	ld.global.nc.u32 	%r180, [%rd47+256];
	st.shared.u32 	[%r35], %r180;
$L__BB18_13:
	@%p15 bra 	$L__BB18_15;
	shl.b32 	%r181, %r2438, 8;
	add.s32 	%r182, %r11, %r181;
	cvt.u64.u32 	%rd49, %r182;
	add.s64 	%rd50, %rd49, %rd48;
	add.s64 	%rd51, %rd2, %rd50;
	ld.global.nc.u32 	%r183, [%rd51+256];
	st.shared.u32 	[%r35+896], %r183;
$L__BB18_15:
	@%p20 bra 	$L__BB18_17;
	shl.b32 	%r184, %r2438, 8;
	add.s32 	%r185, %r11, %r184;
	cvt.u64.u32 	%rd53, %r185;
	add.s64 	%rd54, %rd53, %rd52;
	add.s64 	%rd55, %rd2, %rd54;
	ld.global.nc.u32 	%r186, [%rd55+256];
	st.shared.u32 	[%r35+1792], %r186;
$L__BB18_17:
	@%p25 bra 	$L__BB18_19;
	shl.b32 	%r187, %r2438, 8;
	add.s32 	%r188, %r11, %r187;
	cvt.u64.u32 	%rd57, %r188;
	add.s64 	%rd58, %rd57, %rd56;
	add.s64 	%rd59, %rd2, %rd58;
	ld.global.nc.u32 	%r189, [%rd59+256];
	st.shared.u32 	[%r35+2688], %r189;
$L__BB18_19:
	@%p30 bra 	$L__BB18_21;
	shl.b32 	%r190, %r2438, 8;
	add.s32 	%r191, %r11, %r190;
	cvt.u64.u32 	%rd61, %r191;
	add.s64 	%rd62, %rd61, %rd60;
	add.s64 	%rd63, %rd2, %rd62;
	ld.global.nc.u32 	%r192, [%rd63+256];
	st.shared.u32 	[%r35+3584], %r192;
$L__BB18_21:
	setp.eq.b32 	%p36, %r34, 1;
	selp.b32 	%r1218, 3584, 0, %p36;
	add.s32 	%r1219, %r1218, %r4;
	shl.b32 	%r1220, %r34, 12;
	shl.b32 	%r36, %r54, 8;
	add.s32 	%r1221, %r1220, %r36;
	mov.u32 	%r1222, _ZZ112fused_nn_conv2d_cast_fixed_point_multiply_add_cast_fixed_point_multiply_add_cast_15119380522063600768__1_kernel0E15pad_data_shared;
	add.s32 	%r1223, %r1222, %r1219;
	ld.shared.u32 	%r194, [%r1223];
	mov.u32 	%r1224, _ZZ112fused_nn_conv2d_cast_fixed_point_multiply_add_cast_fixed_point_multiply_add_cast_15119380522063600768__1_kernel0E18placeholder_shared;
	add.s32 	%r1225, %r1224, %r1221;
	ld.shared.u32 	%r195, [%r1225];
	// begin inline asm
	dp4a.s32.s32 %r193, %r194, %r195, %r2437;
	// end inline asm
	ld.shared.u32 	%r198, [%r1223+1792];
	ld.shared.u32 	%r199, [%r1225];
	// begin inline asm
	dp4a.s32.s32 %r197, %r198, %r199, %r2429;
	// end inline asm
	ld.shared.u32 	%r202, [%r1223];
	ld.shared.u32 	%r203, [%r1225+2048];
	// begin inline asm
	dp4a.s32.s32 %r201, %r202, %r203, %r2433;
	// end inline asm
	ld.shared.u32 	%r206, [%r1223+1792];
	ld.shared.u32 	%r207, [%r1225+2048];
	// begin inline asm
	dp4a.s32.s32 %r205, %r206, %r207, %r2425;
	// end inline asm
	ld.shared.u32 	%r210, [%r1223];
	ld.shared.u32 	%r211, [%r1225+4];
	// begin inline asm
	dp4a.s32.s32 %r209, %r210, %r211, %r2436;
	// end inline asm
	ld.shared.u32 	%r214, [%r1223+1792];
	ld.shared.u32 	%r215, [%r1225+4];
	// begin inline asm
	dp4a.s32.s32 %r213, %r214, %r215, %r2428;
	// end inline asm
	ld.shared.u32 	%r218, [%r1223];
	ld.shared.u32 	%r219, [%r1225+2052];
	// begin inline asm
	dp4a.s32.s32 %r217, %r218, %r219, %r2432;
	// end inline asm
	ld.shared.u32 	%r222, [%r1223+1792];
	ld.shared.u32 	%r223, [%r1225+2052];
	// begin inline asm
	dp4a.s32.s32 %r221, %r222, %r223, %r2424;
	// end inline asm
	ld.shared.u32 	%r226, [%r1223];
	ld.shared.u32 	%r227, [%r1225+8];
	// begin inline asm
	dp4a.s32.s32 %r225, %r226, %r227, %r2435;
	// end inline asm
	ld.shared.u32 	%r230, [%r1223+1792];
	ld.shared.u32 	%r231, [%r1225+8];
	// begin inline asm
	dp4a.s32.s32 %r229, %r230, %r231, %r2427;
	// end inline asm
	ld.shared.u32 	%r234, [%r1223];
	ld.shared.u32 	%r235, [%r1225+2056];
	// begin inline asm
	dp4a.s32.s32 %r233, %r234, %r235, %r2431;
	// end inline asm
	ld.shared.u32 	%r238, [%r1223+1792];
	ld.shared.u32 	%r239, [%r1225+2056];
	// begin inline asm
	dp4a.s32.s32 %r237, %r238, %r239, %r2423;
	// end inline asm
	ld.shared.u32 	%r242, [%r1223];
	ld.shared.u32 	%r243, [%r1225+12];
	// begin inline asm
	dp4a.s32.s32 %r241, %r242, %r243, %r2434;
	// end inline asm
	ld.shared.u32 	%r246, [%r1223+1792];
	ld.shared.u32 	%r247, [%r1225+12];
	// begin inline asm
	dp4a.s32.s32 %r245, %r246, %r247, %r2426;
	// end inline asm
	ld.shared.u32 	%r250, [%r1223];
	ld.shared.u32 	%r251, [%r1225+2060];
	// begin inline asm
	dp4a.s32.s32 %r249, %r250, %r251, %r2430;
	// end inline asm
	ld.shared.u32 	%r254, [%r1223+1792];
	ld.shared.u32 	%r255, [%r1225+2060];
	// begin inline asm
	dp4a.s32.s32 %r253, %r254, %r255, %r2422;
	// end inline asm
	ld.shared.u32 	%r258, [%r1223+112];
	ld.shared.u32 	%r259, [%r1225+16];
	// begin inline asm
	dp4a.s32.s32 %r257, %r258, %r259, %r193;
	// end inline asm
	ld.shared.u32 	%r262, [%r1223+1904];
	ld.shared.u32 	%r263, [%r1225+16];
	// begin inline asm
	dp4a.s32.s32 %r261, %r262, %r263, %r197;
	// end inline asm
	ld.shared.u32 	%r266, [%r1223+112];
	ld.shared.u32 	%r267, [%r1225+2064];
	// begin inline asm
	dp4a.s32.s32 %r265, %r266, %r267, %r201;
	// end inline asm
	ld.shared.u32 	%r270, [%r1223+1904];
	ld.shared.u32 	%r271, [%r1225+2064];
	// begin inline asm
	dp4a.s32.s32 %r269, %r270, %r271, %r205;
	// end inline asm
	ld.shared.u32 	%r274, [%r1223+112];
	ld.shared.u32 	%r275, [%r1225+20];
	// begin inline asm
	dp4a.s32.s32 %r273, %r274, %r275, %r209;
	// end inline asm
	ld.shared.u32 	%r278, [%r1223+1904];
	ld.shared.u32 	%r279, [%r1225+20];
	// begin inline asm
	dp4a.s32.s32 %r277, %r278, %r279, %r213;
	// end inline asm
	ld.shared.u32 	%r282, [%r1223+112];
	ld.shared.u32 	%r283, [%r1225+2068];
	// begin inline asm
	dp4a.s32.s32 %r281, %r282, %r283, %r217;
	// end inline asm
	ld.shared.u32 	%r286, [%r1223+1904];
	ld.shared.u32 	%r287, [%r1225+2068];
	// begin inline asm
	dp4a.s32.s32 %r285, %r286, %r287, %r221;
	// end inline asm
	ld.shared.u32 	%r290, [%r1223+112];
	ld.shared.u32 	%r291, [%r1225+24];
	// begin inline asm
	dp4a.s32.s32 %r289, %r290, %r291, %r225;
	// end inline asm
	ld.shared.u32 	%r294, [%r1223+1904];
	ld.shared.u32 	%r295, [%r1225+24];
	// begin inline asm
	dp4a.s32.s32 %r293, %r294, %r295, %r229;
	// end inline asm
	ld.shared.u32 	%r298, [%r1223+112];
	ld.shared.u32 	%r299, [%r1225+2072];
	// begin inline asm
	dp4a.s32.s32 %r297, %r298, %r299, %r233;
	// end inline asm
	ld.shared.u32 	%r302, [%r1223+1904];
	ld.shared.u32 	%r303, [%r1225+2072];
	// begin inline asm
	dp4a.s32.s32 %r301, %r302, %r303, %r237;
	// end inline asm
	ld.shared.u32 	%r306, [%r1223+112];
	ld.shared.u32 	%r307, [%r1225+28];
	// begin inline asm
	dp4a.s32.s32 %r305, %r306, %r307, %r241;
	// end inline asm
	ld.shared.u32 	%r310, [%r1223+1904];
	ld.shared.u32 	%r311, [%r1225+28];
	// begin inline asm
	dp4a.s32.s32 %r309, %r310, %r311, %r245;
	// end inline asm
	ld.shared.u32 	%r314, [%r1223+112];
	ld.shared.u32 	%r315, [%r1225+2076];
	// begin inline asm
	dp4a.s32.s32 %r313, %r314, %r315, %r249;
	// end inline asm
	ld.shared.u32 	%r318, [%r1223+1904];
	ld.shared.u32 	%r319, [%r1225+2076];
	// begin inline asm
	dp4a.s32.s32 %r317, %r318, %r319, %r253;
	// end inline asm
	ld.shared.u32 	%r322, [%r1223+224];
	ld.shared.u32 	%r323, [%r1225+32];
	// begin inline asm
	dp4a.s32.s32 %r321, %r322, %r323, %r257;
	// end inline asm
	ld.shared.u32 	%r326, [%r1223+2016];
	ld.shared.u32 	%r327, [%r1225+32];
	// begin inline asm
	dp4a.s32.s32 %r325, %r326, %r327, %r261;
	// end inline asm
	ld.shared.u32 	%r330, [%r1223+224];
	ld.shared.u32 	%r331, [%r1225+2080];
	// begin inline asm
	dp4a.s32.s32 %r329, %r330, %r331, %r265;
	// end inline asm
	ld.shared.u32 	%r334, [%r1223+2016];
	ld.shared.u32 	%r335, [%r1225+2080];
	// begin inline asm
	dp4a.s32.s32 %r333, %r334, %r335, %r269;
	// end inline asm
	ld.shared.u32 	%r338, [%r1223+224];
	ld.shared.u32 	%r339, [%r1225+36];
	// begin inline asm
	dp4a.s32.s32 %r337, %r338, %r339, %r273;
	// end inline asm
	ld.shared.u32 	%r342, [%r1223+2016];
	ld.shared.u32 	%r343, [%r1225+36];
	// begin inline asm
	dp4a.s32.s32 %r341, %r342, %r343, %r277;
	// end inline asm
	ld.shared.u32 	%r346, [%r1223+224];
	ld.shared.u32 	%r347, [%r1225+2084];
	// begin inline asm
	dp4a.s32.s32 %r345, %r346, %r347, %r281;
	// end inline asm
	ld.shared.u32 	%r350, [%r1223+2016];
	ld.shared.u32 	%r351, [%r1225+2084];
	// begin inline asm
	dp4a.s32.s32 %r349, %r350, %r351, %r285;
	// end inline asm
	ld.shared.u32 	%r354, [%r1223+224];
	ld.shared.u32 	%r355, [%r1225+40];
	// begin inline asm
	dp4a.s32.s32 %r353, %r354, %r355, %r289;
	// end inline asm
	ld.shared.u32 	%r358, [%r1223+2016];
	ld.shared.u32 	%r359, [%r1225+40];
	// begin inline asm
	dp4a.s32.s32 %r357, %r358, %r359, %r293;
	// end inline asm
	ld.shared.u32 	%r362, [%r1223+224];
	ld.shared.u32 	%r363, [%r1225+2088];
	// begin inline asm
	dp4a.s32.s32 %r361, %r362, %r363, %r297;
	// end inline asm
	ld.shared.u32 	%r366, [%r1223+2016];
	ld.shared.u32 	%r367, [%r1225+2088];
	// begin inline asm
	dp4a.s32.s32 %r365, %r366, %r367, %r301;
	// end inline asm
	ld.shared.u32 	%r370, [%r1223+224];
	ld.shared.u32 	%r371, [%r1225+44];
	// begin inline asm
	dp4a.s32.s32 %r369, %r370, %r371, %r305;
	// end inline asm
	ld.shared.u32 	%r374, [%r1223+2016];
	ld.shared.u32 	%r375, [%r1225+44];
	// begin inline asm
	dp4a.s32.s32 %r373, %r374, %r375, %r309;
	// end inline asm
	ld.shared.u32 	%r378, [%r1223+224];
	ld.shared.u32 	%r379, [%r1225+2092];
	// begin inline asm
	dp4a.s32.s32 %r377, %r378, %r379, %r313;
	// end inline asm
	ld.shared.u32 	%r382, [%r1223+2016];
	ld.shared.u32 	%r383, [%r1225+2092];
	// begin inline asm
	dp4a.s32.s32 %r381, %r382, %r383, %r317;
	// end inline asm
	ld.shared.u32 	%r386, [%r1223+336];
	ld.shared.u32 	%r387, [%r1225+48];
	// begin inline asm
	dp4a.s32.s32 %r385, %r386, %r387, %r321;
	// end inline asm
	ld.shared.u32 	%r390, [%r1223+2128];
	ld.shared.u32 	%r391, [%r1225+48];
	// begin inline asm
	dp4a.s32.s32 %r389, %r390, %r391, %r325;
	// end inline asm
	ld.shared.u32 	%r394, [%r1223+336];
	ld.shared.u32 	%r395, [%r1225+2096];
	// begin inline asm
	dp4a.s32.s32 %r393, %r394, %r395, %r329;
	// end inline asm
	ld.shared.u32 	%r398, [%r1223+2128];
	ld.shared.u32 	%r399, [%r1225+2096];
	// begin inline asm
	dp4a.s32.s32 %r397, %r398, %r399, %r333;
	// end inline asm
	ld.shared.u32 	%r402, [%r1223+336];
	ld.shared.u32 	%r403, [%r1225+52];
	// begin inline asm
	dp4a.s32.s32 %r401, %r402, %r403, %r337;
	// end inline asm
	ld.shared.u32 	%r406, [%r1223+2128];
	ld.shared.u32 	%r407, [%r1225+52];
	// begin inline asm
	dp4a.s32.s32 %r405, %r406, %r407, %r341;
	// end inline asm
	ld.shared.u32 	%r410, [%r1223+336];
	ld.shared.u32 	%r411, [%r1225+2100];
	// begin inline asm
	dp4a.s32.s32 %r409, %r410, %r411, %r345;
	// end inline asm
	ld.shared.u32 	%r414, [%r1223+2128];
	ld.shared.u32 	%r415, [%r1225+2100];
	// begin inline asm
	dp4a.s32.s32 %r413, %r414, %r415, %r349;
	// end inline asm
	ld.shared.u32 	%r418, [%r1223+336];
	ld.shared.u32 	%r419, [%r1225+56];
	// begin inline asm
	dp4a.s32.s32 %r417, %r418, %r419, %r353;
	// end inline asm
	ld.shared.u32 	%r422, [%r1223+2128];
	ld.shared.u32 	%r423, [%r1225+56];
	// begin inline asm
	dp4a.s32.s32 %r421, %r422, %r423, %r357;
	// end inline asm
	ld.shared.u32 	%r426, [%r1223+336];
	ld.shared.u32 	%r427, [%r1225+2104];
	// begin inline asm
	dp4a.s32.s32 %r425, %r426, %r427, %r361;
	// end inline asm
	ld.shared.u32 	%r430, [%r1223+2128];
	ld.shared.u32 	%r431, [%r1225+2104];
	// begin inline asm
	dp4a.s32.s32 %r429, %r430, %r431, %r365;
	// end inline asm
	ld.shared.u32 	%r434, [%r1223+336];
	ld.shared.u32 	%r435, [%r1225+60];
	// begin inline asm
	dp4a.s32.s32 %r433, %r434, %r435, %r369;
	// end inline asm
	ld.shared.u32 	%r438, [%r1223+2128];
	ld.shared.u32 	%r439, [%r1225+60];
	// begin inline asm
	dp4a.s32.s32 %r437, %r438, %r439, %r373;
	// end inline asm
	ld.shared.u32 	%r442, [%r1223+336];
	ld.shared.u32 	%r443, [%r1225+2108];
	// begin inline asm
	dp4a.s32.s32 %r441, %r442, %r443, %r377;
	// end inline asm
	ld.shared.u32 	%r446, [%r1223+2128];
	ld.shared.u32 	%r447, [%r1225+2108];
	// begin inline asm
	dp4a.s32.s32 %r445, %r446, %r447, %r381;
	// end inline asm
	ld.shared.u32 	%r450, [%r1223+448];
	ld.shared.u32 	%r451, [%r1225+64];
	// begin inline asm
	dp4a.s32.s32 %r449, %r450, %r451, %r385;
	// end inline asm
	ld.shared.u32 	%r454, [%r1223+2240];
	ld.shared.u32 	%r455, [%r1225+64];
	// begin inline asm
	dp4a.s32.s32 %r453, %r454, %r455, %r389;
	// end inline asm
	ld.shared.u32 	%r458, [%r1223+448];
	ld.shared.u32 	%r459, [%r1225+2112];
	// begin inline asm
	dp4a.s32.s32 %r457, %r458, %r459, %r393;
	// end inline asm
	ld.shared.u32 	%r462, [%r1223+2240];
	ld.shared.u32 	%r463, [%r1225+2112];
	// begin inline asm
	dp4a.s32.s32 %r461, %r462, %r463, %r397;
	// end inline asm
	ld.shared.u32 	%r466, [%r1223+448];
	ld.shared.u32 	%r467, [%r1225+68];
	// begin inline asm
	dp4a.s32.s32 %r465, %r466, %r467, %r401;
	// end inline asm
	ld.shared.u32 	%r470, [%r1223+2240];
	ld.shared.u32 	%r471, [%r1225+68];
	// begin inline asm
	dp4a.s32.s32 %r469, %r470, %r471, %r405;
	// end inline asm
	ld.shared.u32 	%r474, [%r1223+448];
	ld.shared.u32 	%r475, [%r1225+2116];
	// begin inline asm
	dp4a.s32.s32 %r473, %r474, %r475, %r409;
	// end inline asm
	ld.shared.u32 	%r478, [%r1223+2240];
	ld.shared.u32 	%r479, [%r1225+2116];
	// begin inline asm
	dp4a.s32.s32 %r477, %r478, %r479, %r413;
	// end inline asm
	ld.shared.u32 	%r482, [%r1223+448];
	ld.shared.u32 	%r483, [%r1225+72];
	// begin inline asm
	dp4a.s32.s32 %r481, %r482, %r483, %r417;
	// end inline asm
	ld.shared.u32 	%r486, [%r1223+2240];
	ld.shared.u32 	%r487, [%r1225+72];
	// begin inline asm
	dp4a.s32.s32 %r485, %r486, %r487, %r421;
	// end inline asm
	ld.shared.u32 	%r490, [%r1223+448];
	ld.shared.u32 	%r491, [%r1225+2120];
	// begin inline asm
	dp4a.s32.s32 %r489, %r490, %r491, %r425;
	// end inline asm
	ld.shared.u32 	%r494, [%r1223+2240];
	ld.shared.u32 	%r495, [%r1225+2120];
	// begin inline asm
	dp4a.s32.s32 %r493, %r494, %r495, %r429;
	// end inline asm
	ld.shared.u32 	%r498, [%r1223+448];
	ld.shared.u32 	%r499, [%r1225+76];
	// begin inline asm
	dp4a.s32.s32 %r497, %r498, %r499, %r433;
	// end inline asm
	ld.shared.u32 	%r502, [%r1223+2240];
	ld.shared.u32 	%r503, [%r1225+76];
	// begin inline asm
	dp4a.s32.s32 %r501, %r502, %r503, %r437;
	// end inline asm
	ld.shared.u32 	%r506, [%r1223+448];
	ld.shared.u32 	%r507, [%r1225+2124];
	// begin inline asm
	dp4a.s32.s32 %r505, %r506, %r507, %r441;
	// end inline asm
	ld.shared.u32 	%r510, [%r1223+2240];
	ld.shared.u32 	%r511, [%r1225+2124];
	// begin inline asm
	dp4a.s32.s32 %r509, %r510, %r511, %r445;
	// end inline asm
	ld.shared.u32 	%r514, [%r1223+560];
	ld.shared.u32 	%r515, [%r1225+80];
	// begin inline asm
	dp4a.s32.s32 %r513, %r514, %r515, %r449;
	// end inline asm
	ld.shared.u32 	%r518, [%r1223+2352];
	ld.shared.u32 	%r519, [%r1225+80];
	// begin inline asm
	dp4a.s32.s32 %r517, %r518, %r519, %r453;
	// end inline asm
	ld.shared.u32 	%r522, [%r1223+560];
	ld.shared.u32 	%r523, [%r1225+2128];
	// begin inline asm
	dp4a.s32.s32 %r521, %r522, %r523, %r457;
	// end inline asm
	ld.shared.u32 	%r526, [%r1223+2352];
	ld.shared.u32 	%r527, [%r1225+2128];
	// begin inline asm
	dp4a.s32.s32 %r525, %r526, %r527, %r461;
	// end inline asm
	ld.shared.u32 	%r530, [%r1223+560];
	ld.shared.u32 	%r531, [%r1225+84];
	// begin inline asm
	dp4a.s32.s32 %r529, %r530, %r531, %r465;
	// end inline asm
	ld.shared.u32 	%r534, [%r1223+2352];
	ld.shared.u32 	%r535, [%r1225+84];
	// begin inline asm
	dp4a.s32.s32 %r533, %r534, %r535, %r469;
	// end inline asm
	ld.shared.u32 	%r538, [%r1223+560];
	ld.shared.u32 	%r539, [%r1225+2132];
	// begin inline asm
	dp4a.s32.s32 %r537, %r538, %r539, %r473;
	// end inline asm
	ld.shared.u32 	%r542, [%r1223+2352];
	ld.shared.u32 	%r543, [%r1225+2132];
	// begin inline asm
	dp4a.s32.s32 %r541, %r542, %r543, %r477;
	// end inline asm
	ld.shared.u32 	%r546, [%r1223+560];
	ld.shared.u32 	%r547, [%r1225+88];
	// begin inline asm
	dp4a.s32.s32 %r545, %r546, %r547, %r481;
	// end inline asm
	ld.shared.u32 	%r550, [%r1223+2352];
	ld.shared.u32 	%r551, [%r1225+88];
	// begin inline asm
	dp4a.s32.s32 %r549, %r550, %r551, %r485;
	// end inline asm
	ld.shared.u32 	%r554, [%r1223+560];
	ld.shared.u32 	%r555, [%r1225+2136];
	// begin inline asm
	dp4a.s32.s32 %r553, %r554, %r555, %r489;
	// end inline asm
	ld.shared.u32 	%r558, [%r1223+2352];
	ld.shared.u32 	%r559, [%r1225+2136];
	// begin inline asm
	dp4a.s32.s32 %r557, %r558, %r559, %r493;
	// end inline asm
	ld.shared.u32 	%r562, [%r1223+560];
	ld.shared.u32 	%r563, [%r1225+92];
	// begin inline asm
	dp4a.s32.s32 %r561, %r562, %r563, %r497;
	// end inline asm
	ld.shared.u32 	%r566, [%r1223+2352];
	ld.shared.u32 	%r567, [%r1225+92];
	// begin inline asm
	dp4a.s32.s32 %r565, %r566, %r567, %r501;
	// end inline asm
	ld.shared.u32 	%r570, [%r1223+560];
	ld.shared.u32 	%r571, [%r1225+2140];
	// begin inline asm
	dp4a.s32.s32 %r569, %r570, %r571, %r505;
	// end inline asm
	ld.shared.u32 	%r574, [%r1223+2352];
	ld.shared.u32 	%r575, [%r1225+2140];
	// begin inline asm
	dp4a.s32.s32 %r573, %r574, %r575, %r509;
	// end inline asm
	ld.shared.u32 	%r578, [%r1223+672];
	ld.shared.u32 	%r579, [%r1225+96];
	// begin inline asm
	dp4a.s32.s32 %r577, %r578, %r579, %r513;
	// end inline asm
	ld.shared.u32 	%r582, [%r1223+2464];
	ld.shared.u32 	%r583, [%r1225+96];
	// begin inline asm
	dp4a.s32.s32 %r581, %r582, %r583, %r517;
	// end inline asm
	ld.shared.u32 	%r586, [%r1223+672];
	ld.shared.u32 	%r587, [%r1225+2144];
	// begin inline asm
	dp4a.s32.s32 %r585, %r586, %r587, %r521;
	// end inline asm
	ld.shared.u32 	%r590, [%r1223+2464];
	ld.shared.u32 	%r591, [%r1225+2144];
	// begin inline asm
	dp4a.s32.s32 %r589, %r590, %r591, %r525;
	// end inline asm
	ld.shared.u32 	%r594, [%r1223+672];
	ld.shared.u32 	%r595, [%r1225+100];
	// begin inline asm
	dp4a.s32.s32 %r593, %r594, %r595, %r529;
	// end inline asm
	ld.shared.u32 	%r598, [%r1223+2464];
	ld.shared.u32 	%r599, [%r1225+100];
	// begin inline asm
	dp4a.s32.s32 %r597, %r598, %r599, %r533;
	// end inline asm
	ld.shared.u32 	%r602, [%r1223+672];
	ld.shared.u32 	%r603, [%r1225+2148];
	// begin inline asm
	dp4a.s32.s32 %r601, %r602, %r603, %r537;
	// end inline asm
	ld.shared.u32 	%r606, [%r1223+2464];
	ld.shared.u32 	%r607, [%r1225+2148];
	// begin inline asm
	dp4a.s32.s32 %r605, %r606, %r607, %r541;
	// end inline asm
	ld.shared.u32 	%r610, [%r1223+672];
	ld.shared.u32 	%r611, [%r1225+104];
	// begin inline asm
	dp4a.s32.s32 %r609, %r610, %r611, %r545;
	// end inline asm
	ld.shared.u32 	%r614, [%r1223+2464];
	ld.shared.u32 	%r615, [%r1225+104];
	// begin inline asm
	dp4a.s32.s32 %r613, %r614, %r615, %r549;
	// end inline asm
	ld.shared.u32 	%r618, [%r1223+672];
	ld.shared.u32 	%r619, [%r1225+2152];
	// begin inline asm
	dp4a.s32.s32 %r617, %r618, %r619, %r553;
	// end inline asm
	ld.shared.u32 	%r622, [%r1223+2464];
	ld.shared.u32 	%r623, [%r1225+2152];
	// begin inline asm
	dp4a.s32.s32 %r621, %r622, %r623, %r557;
	// end inline asm
	ld.shared.u32 	%r626, [%r1223+672];
	ld.shared.u32 	%r627, [%r1225+108];
	// begin inline asm
	dp4a.s32.s32 %r625, %r626, %r627, %r561;
	// end inline asm
	ld.shared.u32 	%r630, [%r1223+2464];
	ld.shared.u32 	%r631, [%r1225+108];
	// begin inline asm
	dp4a.s32.s32 %r629, %r630, %r631, %r565;
	// end inline asm
	ld.shared.u32 	%r634, [%r1223+672];
	ld.shared.u32 	%r635, [%r1225+2156];
	// begin inline asm
	dp4a.s32.s32 %r633, %r634, %r635, %r569;
	// end inline asm
	ld.shared.u32 	%r638, [%r1223+2464];
	ld.shared.u32 	%r639, [%r1225+2156];
	// begin inline asm
	dp4a.s32.s32 %r637, %r638, %r639, %r573;
	// end inline asm
	ld.shared.u32 	%r642, [%r1223+784];
	ld.shared.u32 	%r643, [%r1225+112];
	// begin inline asm
	dp4a.s32.s32 %r641, %r642, %r643, %r577;
	// end inline asm
	ld.shared.u32 	%r646, [%r1223+2576];
	ld.shared.u32 	%r647, [%r1225+112];
	// begin inline asm
	dp4a.s32.s32 %r645, %r646, %r647, %r581;
	// end inline asm
	ld.shared.u32 	%r650, [%r1223+784];
	ld.shared.u32 	%r651, [%r1225+2160];
	// begin inline asm
	dp4a.s32.s32 %r649, %r650, %r651, %r585;
	// end inline asm
	ld.shared.u32 	%r654, [%r1223+2576];
	ld.shared.u32 	%r655, [%r1225+2160];
	// begin inline asm
	dp4a.s32.s32 %r653, %r654, %r655, %r589;
	// end inline asm
	ld.shared.u32 	%r658, [%r1223+784];
	ld.shared.u32 	%r659, [%r1225+116];
	// begin inline asm
	dp4a.s32.s32 %r657, %r658, %r659, %r593;
	// end inline asm
	ld.shared.u32 	%r662, [%r1223+2576];
	ld.shared.u32 	%r663, [%r1225+116];
	// begin inline asm
	dp4a.s32.s32 %r661, %r662, %r663, %r597;
	// end inline asm
	ld.shared.u32 	%r666, [%r1223+784];
	ld.shared.u32 	%r667, [%r1225+2164];
	// begin inline asm
	dp4a.s32.s32 %r665, %r666, %r667, %r601;
	// end inline asm
	ld.shared.u32 	%r670, [%r1223+2576];
	ld.shared.u32 	%r671, [%r1225+2164];
	// begin inline asm
	dp4a.s32.s32 %r669, %r670, %r671, %r605;
	// end inline asm
	ld.shared.u32 	%r674, [%r1223+784];
	ld.shared.u32 	%r675, [%r1225+120];
	// begin inline asm
	dp4a.s32.s32 %r673, %r674, %r675, %r609;
	// end inline asm
	ld.shared.u32 	%r678, [%r1223+2576];
	ld.shared.u32 	%r679, [%r1225+120];
	// begin inline asm
	dp4a.s32.s32 %r677, %r678, %r679, %r613;
	// end inline asm
	ld.shared.u32 	%r682, [%r1223+784];
	ld.shared.u32 	%r683, [%r1225+2168];
	// begin inline asm
	dp4a.s32.s32 %r681, %r682, %r683, %r617;
	// end inline asm
	ld.shared.u32 	%r686, [%r1223+2576];
	ld.shared.u32 	%r687, [%r1225+2168];
	// begin inline asm
	dp4a.s32.s32 %r685, %r686, %r687, %r621;
	// end inline asm
	ld.shared.u32 	%r690, [%r1223+784];
	ld.shared.u32 	%r691, [%r1225+124];
	// begin inline asm
	dp4a.s32.s32 %r689, %r690, %r691, %r625;
	// end inline asm
	ld.shared.u32 	%r694, [%r1223+2576];
	ld.shared.u32 	%r695, [%r1225+124];
	// begin inline asm
	dp4a.s32.s32 %r693, %r694, %r695, %r629;
	// end inline asm
	ld.shared.u32 	%r698, [%r1223+784];
	ld.shared.u32 	%r699, [%r1225+2172];
	// begin inline asm
	dp4a.s32.s32 %r697, %r698, %r699, %r633;
	// end inline asm
	ld.shared.u32 	%r702, [%r1223+2576];
	ld.shared.u32 	%r703, [%r1225+2172];
	// begin inline asm
	dp4a.s32.s32 %r701, %r702, %r703, %r637;
	// end inline asm
	ld.shared.u32 	%r706, [%r1223+896];
	ld.shared.u32 	%r707, [%r1225+128];
	// begin inline asm
	dp4a.s32.s32 %r705, %r706, %r707, %r641;
	// end inline asm
	ld.shared.u32 	%r710, [%r1223+2688];
	ld.shared.u32 	%r711, [%r1225+128];
	// begin inline asm
	dp4a.s32.s32 %r709, %r710, %r711, %r645;
	// end inline asm
	ld.shared.u32 	%r714, [%r1223+896];
	ld.shared.u32 	%r715, [%r1225+2176];
	// begin inline asm
	dp4a.s32.s32 %r713, %r714, %r715, %r649;
	// end inline asm
	ld.shared.u32 	%r718, [%r1223+2688];
	ld.shared.u32 	%r719, [%r1225+2176];
	// begin inline asm
	dp4a.s32.s32 %r717, %r718, %r719, %r653;
	// end inline asm
	ld.shared.u32 	%r722, [%r1223+896];
	ld.shared.u32 	%r723, [%r1225+132];
	// begin inline asm
	dp4a.s32.s32 %r721, %r722, %r723, %r657;
	// end inline asm
	ld.shared.u32 	%r726, [%r1223+2688];
	ld.shared.u32 	%r727, [%r1225+132];
	// begin inline asm
	dp4a.s32.s32 %r725, %r726, %r727, %r661;
	// end inline asm
	ld.shared.u32 	%r730, [%r1223+896];
	ld.shared.u32 	%r731, [%r1225+2180];
	// begin inline asm
	dp4a.s32.s32 %r729, %r730, %r731, %r665;
	// end inline asm
	ld.shared.u32 	%r734, [%r1223+2688];
	ld.shared.u32 	%r735, [%r1225+2180];
	// begin inline asm
	dp4a.s32.s32 %r733, %r734, %r735, %r669;
	// end inline asm
	ld.shared.u32 	%r738, [%r1223+896];
	ld.shared.u32 	%r739, [%r1225+136];
	// begin inline asm
	dp4a.s32.s32 %r737, %r738, %r739, %r673;
	// end inline asm
	ld.shared.u32 	%r742, [%r1223+2688];
	ld.shared.u32 	%r743, [%r1225+136];
	// begin inline asm
	dp4a.s32.s32 %r741, %r742, %r743, %r677;
	// end inline asm
	ld.shared.u32 	%r746, [%r1223+896];
	ld.shared.u32 	%r747, [%r1225+2184];
	// begin inline asm
	dp4a.s32.s32 %r745, %r746, %r747, %r681;
	// end inline asm
	ld.shared.u32 	%r750, [%r1223+2688];
	ld.shared.u32 	%r751, [%r1225+2184];
	// begin inline asm
	dp4a.s32.s32 %r749, %r750, %r751, %r685;
	// end inline asm
	ld.shared.u32 	%r754, [%r1223+896];
	ld.shared.u32 	%r755, [%r1225+140];
	// begin inline asm
	dp4a.s32.s32 %r753, %r754, %r755, %r689;
	// end inline asm
	ld.shared.u32 	%r758, [%r1223+2688];
	ld.shared.u32 	%r759, [%r1225+140];
	// begin inline asm
	dp4a.s32.s32 %r757, %r758, %r759, %r693;
	// end inline asm
	ld.shared.u32 	%r762, [%r1223+896];
	ld.shared.u32 	%r763, [%r1225+2188];
	// begin inline asm
	dp4a.s32.s32 %r761, %r762, %r763, %r697;
	// end inline asm
	ld.shared.u32 	%r766, [%r1223+2688];
	ld.shared.u32 	%r767, [%r1225+2188];
	// begin inline asm
	dp4a.s32.s32 %r765, %r766, %r767, %r701;
	// end inline asm
	ld.shared.u32 	%r770, [%r1223+1008];
	ld.shared.u32 	%r771, [%r1225+144];
	// begin inline asm
	dp4a.s32.s32 %r769, %r770, %r771, %r705;
	// end inline asm
	ld.shared.u32 	%r774, [%r1223+2800];
	ld.shared.u32 	%r775, [%r1225+144];
	// begin inline asm
	dp4a.s32.s32 %r773, %r774, %r775, %r709;
	// end inline asm
	ld.shared.u32 	%r778, [%r1223+1008];
	ld.shared.u32 	%r779, [%r1225+2192];
	// begin inline asm
	dp4a.s32.s32 %r777, %r778, %r779, %r713;
	// end inline asm
	ld.shared.u32 	%r782, [%r1223+2800];
	ld.shared.u32 	%r783, [%r1225+2192];
	// begin inline asm
	dp4a.s32.s32 %r781, %r782, %r783, %r717;
	// end inline asm
	ld.shared.u32 	%r786, [%r1223+1008];
	ld.shared.u32 	%r787, [%r1225+148];
	// begin inline asm
	dp4a.s32.s32 %r785, %r786, %r787, %r721;
	// end inline asm
	ld.shared.u32 	%r790, [%r1223+2800];
	ld.shared.u32 	%r791, [%r1225+148];
	// begin inline asm
	dp4a.s32.s32 %r789, %r790, %r791, %r725;
	// end inline asm
	ld.shared.u32 	%r794, [%r1223+1008];
	ld.shared.u32 	%r795, [%r1225+2196];
	// begin inline asm
	dp4a.s32.s32 %r793, %r794, %r795, %r729;
	// end inline asm
	ld.shared.u32 	%r798, [%r1223+2800];
	ld.shared.u32 	%r799, [%r1225+2196];
	// begin inline asm
	dp4a.s32.s32 %r797, %r798, %r799, %r733;
	// end inline asm
	ld.shared.u32 	%r802, [%r1223+1008];
	ld.shared.u32 	%r803, [%r1225+152];
	// begin inline asm
	dp4a.s32.s32 %r801, %r802, %r803, %r737;
	// end inline asm
	ld.shared.u32 	%r806, [%r1223+2800];
	ld.shared.u32 	%r807, [%r1225+152];
	// begin inline asm
	dp4a.s32.s32 %r805, %r806, %r807, %r741;
	// end inline asm
	ld.shared.u32 	%r810, [%r1223+1008];
	ld.shared.u32 	%r811, [%r1225+2200];
	// begin inline asm
	dp4a.s32.s32 %r809, %r810, %r811, %r745;
	// end inline asm
	ld.shared.u32 	%r814, [%r1223+2800];
	ld.shared.u32 	%r815, [%r1225+2200];
	// begin inline asm
	dp4a.s32.s32 %r813, %r814, %r815, %r749;
	// end inline asm
	ld.shared.u32 	%r818, [%r1223+1008];
	ld.shared.u32 	%r819, [%r1225+156];
	// begin inline asm
	dp4a.s32.s32 %r817, %r818, %r819, %r753;
	// end inline asm
	ld.shared.u32 	%r822, [%r1223+2800];
	ld.shared.u32 	%r823, [%r1225+156];
	// begin inline asm
	dp4a.s32.s32 %r821, %r822, %r823, %r757;
	// end inline asm
	ld.shared.u32 	%r826, [%r1223+1008];
	ld.shared.u32 	%r827, [%r1225+2204];
	// begin inline asm
	dp4a.s32.s32 %r825, %r826, %r827, %r761;
	// end inline asm
	ld.shared.u32 	%r830, [%r1223+2800];
	ld.shared.u32 	%r831, [%r1225+2204];
	// begin inline asm
	dp4a.s32.s32 %r829, %r830, %r831, %r765;
	// end inline asm
	ld.shared.u32 	%r834, [%r1223+1120];
	ld.shared.u32 	%r835, [%r1225+160];
	// begin inline asm
	dp4a.s32.s32 %r833, %r834, %r835, %r769;
	// end inline asm
	ld.shared.u32 	%r838, [%r1223+2912];
	ld.shared.u32 	%r839, [%r1225+160];
	// begin inline asm
	dp4a.s32.s32 %r837, %r838, %r839, %r773;
	// end inline asm
	ld.shared.u32 	%r842, [%r1223+1120];
	ld.shared.u32 	%r843, [%r1225+2208];
	// begin inline asm
	dp4a.s32.s32 %r841, %r842, %r843, %r777;
	// end inline asm
	ld.shared.u32 	%r846, [%r1223+2912];
	ld.shared.u32 	%r847, [%r1225+2208];
	// begin inline asm
	dp4a.s32.s32 %r845, %r846, %r847, %r781;
	// end inline asm
	ld.shared.u32 	%r850, [%r1223+1120];
	ld.shared.u32 	%r851, [%r1225+164];
	// begin inline asm
	dp4a.s32.s32 %r849, %r850, %r851, %r785;
	// end inline asm
	ld.shared.u32 	%r854, [%r1223+2912];
	ld.shared.u32 	%r855, [%r1225+164];
	// begin inline asm
	dp4a.s32.s32 %r853, %r854, %r855, %r789;
	// end inline asm
	ld.shared.u32 	%r858, [%r1223+1120];
	ld.shared.u32 	%r859, [%r1225+2212];
	// begin inline asm
	dp4a.s32.s32 %r857, %r858, %r859, %r793;
	// end inline asm
	ld.shared.u32 	%r862, [%r1223+2912];
	ld.shared.u32 	%r863, [%r1225+2212];
	// begin inline asm
	dp4a.s32.s32 %r861, %r862, %r863, %r797;
	// end inline asm
	ld.shared.u32 	%r866, [%r1223+1120];
	ld.shared.u32 	%r867, [%r1225+168];
	// begin inline asm
	dp4a.s32.s32 %r865, %r866, %r867, %r801;
	// end inline asm
	ld.shared.u32 	%r870, [%r1223+2912];
	ld.shared.u32 	%r871, [%r1225+168];
	// begin inline asm
	dp4a.s32.s32 %r869, %r870, %r871, %r805;
	// end inline asm
	ld.shared.u32 	%r874, [%r1223+1120];
	ld.shared.u32 	%r875, [%r1225+2216];
	// begin inline asm
	dp4a.s32.s32 %r873, %r874, %r875, %r809;
	// end inline asm
	ld.shared.u32 	%r878, [%r1223+2912];
	ld.shared.u32 	%r879, [%r1225+2216];
	// begin inline asm
	dp4a.s32.s32 %r877, %r878, %r879, %r813;
	// end inline asm
	ld.shared.u32 	%r882, [%r1223+1120];
	ld.shared.u32 	%r883, [%r1225+172];
	// begin inline asm
	dp4a.s32.s32 %r881, %r882, %r883, %r817;
	// end inline asm
	ld.shared.u32 	%r886, [%r1223+2912];
	ld.shared.u32 	%r887, [%r1225+172];
	// begin inline asm
	dp4a.s32.s32 %r885, %r886, %r887, %r821;
	// end inline asm
	ld.shared.u32 	%r890, [%r1223+1120];
	ld.shared.u32 	%r891, [%r1225+2220];
	// begin inline asm
	dp4a.s32.s32 %r889, %r890, %r891, %r825;
	// end inline asm
	ld.shared.u32 	%r894, [%r1223+2912];
	ld.shared.u32 	%r895, [%r1225+2220];
	// begin inline asm
	dp4a.s32.s32 %r893, %r894, %r895, %r829;
	// end inline asm
	ld.shared.u32 	%r898, [%r1223+1232];
	ld.shared.u32 	%r899, [%r1225+176];
	// begin inline asm
	dp4a.s32.s32 %r897, %r898, %r899, %r833;
	// end inline asm
	ld.shared.u32 	%r902, [%r1223+3024];
	ld.shared.u32 	%r903, [%r1225+176];
	// begin inline asm
	dp4a.s32.s32 %r901, %r902, %r903, %r837;
	// end inline asm
	ld.shared.u32 	%r906, [%r1223+1232];
	ld.shared.u32 	%r907, [%r1225+2224];
	// begin inline asm
	dp4a.s32.s32 %r905, %r906, %r907, %r841;
	// end inline asm
	ld.shared.u32 	%r910, [%r1223+3024];
	ld.shared.u32 	%r911, [%r1225+2224];
	// begin inline asm
	dp4a.s32.s32 %r909, %r910, %r911, %r845;
	// end inline asm
	ld.shared.u32 	%r914, [%r1223+1232];
	ld.shared.u32 	%r915, [%r1225+180];
	// begin inline asm
	dp4a.s32.s32 %r913, %r914, %r915, %r849;
	// end inline asm
	ld.shared.u32 	%r918, [%r1223+3024];
	ld.shared.u32 	%r919, [%r1225+180];
	// begin inline asm
	dp4a.s32.s32 %r917, %r918, %r919, %r853;
	// end inline asm
	ld.shared.u32 	%r922, [%r1223+1232];
	ld.shared.u32 	%r923, [%r1225+2228];
	// begin inline asm
	dp4a.s32.s32 %r921, %r922, %r923, %r857;
	// end inline asm
	ld.shared.u32 	%r926, [%r1223+3024];
	ld.shared.u32 	%r927, [%r1225+2228];
	// begin inline asm
	dp4a.s32.s32 %r925, %r926, %r927, %r861;
	// end inline asm
	ld.shared.u32 	%r930, [%r1223+1232];
	ld.shared.u32 	%r931, [%r1225+184];
	// begin inline asm
	dp4a.s32.s32 %r929, %r930, %r931, %r865;
	// end inline asm
	ld.shared.u32 	%r934, [%r1223+3024];
	ld.shared.u32 	%r935, [%r1225+184];
	// begin inline asm
	dp4a.s32.s32 %r933, %r934, %r935, %r869;
	// end inline asm
	ld.shared.u32 	%r938, [%r1223+1232];
	ld.shared.u32 	%r939, [%r1225+2232];
	// begin inline asm
	dp4a.s32.s32 %r937, %r938, %r939, %r873;
	// end inline asm
	ld.shared.u32 	%r942, [%r1223+3024];
	ld.shared.u32 	%r943, [%r1225+2232];
	// begin inline asm
	dp4a.s32.s32 %r941, %r942, %r943, %r877;
	// end inline asm
	ld.shared.u32 	%r946, [%r1223+1232];
	ld.shared.u32 	%r947, [%r1225+188];
	// begin inline asm
	dp4a.s32.s32 %r945, %r946, %r947, %r881;
	// end inline asm
	ld.shared.u32 	%r950, [%r1223+3024];
	ld.shared.u32 	%r951, [%r1225+188];
	// begin inline asm
	dp4a.s32.s32 %r949, %r950, %r951, %r885;
	// end inline asm
	ld.shared.u32 	%r954, [%r1223+1232];
	ld.shared.u32 	%r955, [%r1225+2236];
	// begin inline asm
	dp4a.s32.s32 %r953, %r954, %r955, %r889;
	// end inline asm
	ld.shared.u32 	%r958, [%r1223+3024];
	ld.shared.u32 	%r959, [%r1225+2236];
	// begin inline asm
	dp4a.s32.s32 %r957, %r958, %r959, %r893;
	// end inline asm
	ld.shared.u32 	%r962, [%r1223+1344];
	ld.shared.u32 	%r963, [%r1225+192];
	// begin inline asm
	dp4a.s32.s32 %r961, %r962, %r963, %r897;
	// end inline asm
	ld.shared.u32 	%r966, [%r1223+3136];
	ld.shared.u32 	%r967, [%r1225+192];
	// begin inline asm
	dp4a.s32.s32 %r965, %r966, %r967, %r901;
	// end inline asm
	ld.shared.u32 	%r970, [%r1223+1344];
	ld.shared.u32 	%r971, [%r1225+2240];
	// begin inline asm
	dp4a.s32.s32 %r969, %r970, %r971, %r905;
	// end inline asm
	ld.shared.u32 	%r974, [%r1223+3136];
	ld.shared.u32 	%r975, [%r1225+2240];
	// begin inline asm
	dp4a.s32.s32 %r973, %r974, %r975, %r909;
	// end inline asm
	ld.shared.u32 	%r978, [%r1223+1344];
	ld.shared.u32 	%r979, [%r1225+196];
	// begin inline asm
	dp4a.s32.s32 %r977, %r978, %r979, %r913;
	// end inline asm
	ld.shared.u32 	%r982, [%r1223+3136];
	ld.shared.u32 	%r983, [%r1225+196];
	// begin inline asm
	dp4a.s32.s32 %r981, %r982, %r983, %r917;
	// end inline asm
	ld.shared.u32 	%r986, [%r1223+1344];
	ld.shared.u32 	%r987, [%r1225+2244];
	// begin inline asm
	dp4a.s32.s32 %r985, %r986, %r987, %r921;
	// end inline asm
	ld.shared.u32 	%r990, [%r1223+3136];
	ld.shared.u32 	%r991, [%r1225+2244];
	// begin inline asm
	dp4a.s32.s32 %r989, %r990, %r991, %r925;
	// end inline asm
	ld.shared.u32 	%r994, [%r1223+1344];
	ld.shared.u32 	%r995, [%r1225+200];
	// begin inline asm
	dp4a.s32.s32 %r993, %r994, %r995, %r929;
	// end inline asm
	ld.shared.u32 	%r998, [%r1223+3136];
	ld.shared.u32 	%r999, [%r1225+200];
	// begin inline asm
	dp4a.s32.s32 %r997, %r998, %r999, %r933;
	// end inline asm
	ld.shared.u32 	%r1002, [%r1223+1344];
	ld.shared.u32 	%r1003, [%r1225+2248];
	// begin inline asm
	dp4a.s32.s32 %r1001, %r1002, %r1003, %r937;
	// end inline asm
	ld.shared.u32 	%r1006, [%r1223+3136];
	ld.shared.u32 	%r1007, [%r1225+2248];
	// begin inline asm
	dp4a.s32.s32 %r1005, %r1006, %r1007, %r941;
	// end inline asm
	ld.shared.u32 	%r1010, [%r1223+1344];
	ld.shared.u32 	%r1011, [%r1225+204];
	// begin inline asm
	dp4a.s32.s32 %r1009, %r1010, %r1011, %r945;
	// end inline asm
	ld.shared.u32 	%r1014, [%r1223+3136];
	ld.shared.u32 	%r1015, [%r1225+204];
	// begin inline asm
	dp4a.s32.s32 %r1013, %r1014, %r1015, %r949;
	// end inline asm
	ld.shared.u32 	%r1018, [%r1223+1344];
	ld.shared.u32 	%r1019, [%r1225+2252];
	// begin inline asm
	dp4a.s32.s32 %r1017, %r1018, %r1019, %r953;
	// end inline asm
	ld.shared.u32 	%r1022, [%r1223+3136];
	ld.shared.u32 	%r1023, [%r1225+2252];
	// begin inline asm
	dp4a.s32.s32 %r1021, %r1022, %r1023, %r957;
	// end inline asm
	ld.shared.u32 	%r1026, [%r1223+1456];
	ld.shared.u32 	%r1027, [%r1225+208];
	// begin inline asm
	dp4a.s32.s32 %r1025, %r1026, %r1027, %r961;
	// end inline asm
	ld.shared.u32 	%r1030, [%r1223+3248];
	ld.shared.u32 	%r1031, [%r1225+208];
	// begin inline asm
	dp4a.s32.s32 %r1029, %r1030, %r1031, %r965;
	// end inline asm
	ld.shared.u32 	%r1034, [%r1223+1456];
	ld.shared.u32 	%r1035, [%r1225+2256];
	// begin inline asm
	dp4a.s32.s32 %r1033, %r1034, %r1035, %r969;
	// end inline asm
	ld.shared.u32 	%r1038, [%r1223+3248];
	ld.shared.u32 	%r1039, [%r1225+2256];
	// begin inline asm
	dp4a.s32.s32 %r1037, %r1038, %r1039, %r973;
	// end inline asm
	ld.shared.u32 	%r1042, [%r1223+1456];
	ld.shared.u32 	%r1043, [%r1225+212];
	// begin inline asm
	dp4a.s32.s32 %r1041, %r1042, %r1043, %r977;
	// end inline asm
	ld.shared.u32 	%r1046, [%r1223+3248];
	ld.shared.u32 	%r1047, [%r1225+212];
	// begin inline asm
	dp4a.s32.s32 %r1045, %r1046, %r1047, %r981;
	// end inline asm
	ld.shared.u32 	%r1050, [%r1223+1456];
	ld.shared.u32 	%r1051, [%r1225+2260];
	// begin inline asm
	dp4a.s32.s32 %r1049, %r1050, %r1051, %r985;
	// end inline asm
	ld.shared.u32 	%r1054, [%r1223+3248];
	ld.shared.u32 	%r1055, [%r1225+2260];
	// begin inline asm
	dp4a.s32.s32 %r1053, %r1054, %r1055, %r989;
	// end inline asm
	ld.shared.u32 	%r1058, [%r1223+1456];
	ld.shared.u32 	%r1059, [%r1225+216];
	// begin inline asm
	dp4a.s32.s32 %r1057, %r1058, %r1059, %r993;
	// end inline asm
	ld.shared.u32 	%r1062, [%r1223+3248];
	ld.shared.u32 	%r1063, [%r1225+216];
	// begin inline asm
	dp4a.s32.s32 %r1061, %r1062, %r1063, %r997;
	// end inline asm
	ld.shared.u32 	%r1066, [%r1223+1456];
	ld.shared.u32 	%r1067, [%r1225+2264];
	// begin inline asm
	dp4a.s32.s32 %r1065, %r1066, %r1067, %r1001;
	// end inline asm
	ld.shared.u32 	%r1070, [%r1223+3248];
	ld.shared.u32 	%r1071, [%r1225+2264];
	// begin inline asm
	dp4a.s32.s32 %r1069, %r1070, %r1071, %r1005;
	// end inline asm
	ld.shared.u32 	%r1074, [%r1223+1456];
	ld.shared.u32 	%r1075, [%r1225+220];
	// begin inline asm
	dp4a.s32.s32 %r1073, %r1074, %r1075, %r1009;
	// end inline asm
	ld.shared.u32 	%r1078, [%r1223+3248];
	ld.shared.u32 	%r1079, [%r1225+220];
	// begin inline asm
	dp4a.s32.s32 %r1077, %r1078, %r1079, %r1013;
	// end inline asm
	ld.shared.u32 	%r1082, [%r1223+1456];
	ld.shared.u32 	%r1083, [%r1225+2268];
	// begin inline asm
	dp4a.s32.s32 %r1081, %r1082, %r1083, %r1017;
	// end inline asm
	ld.shared.u32 	%r1086, [%r1223+3248];
	ld.shared.u32 	%r1087, [%r1225+2268];
	// begin inline asm
	dp4a.s32.s32 %r1085, %r1086, %r1087, %r1021;
	// end inline asm
	ld.shared.u32 	%r1090, [%r1223+1568];
	ld.shared.u32 	%r1091, [%r1225+224];
	// begin inline asm
	dp4a.s32.s32 %r1089, %r1090, %r1091, %r1025;
	// end inline asm
	ld.shared.u32 	%r1094, [%r1223+3360];
	ld.shared.u32 	%r1095, [%r1225+224];
	// begin inline asm
	dp4a.s32.s32 %r1093, %r1094, %r1095, %r1029;
	// end inline asm
	ld.shared.u32 	%r1098, [%r1223+1568];
	ld.shared.u32 	%r1099, [%r1225+2272];
	// begin inline asm
	dp4a.s32.s32 %r1097, %r1098, %r1099, %r1033;
	// end inline asm
	ld.shared.u32 	%r1102, [%r1223+3360];
	ld.shared.u32 	%r1103, [%r1225+2272];
	// begin inline asm
	dp4a.s32.s32 %r1101, %r1102, %r1103, %r1037;
	// end inline asm
	ld.shared.u32 	%r1106, [%r1223+1568];
	ld.shared.u32 	%r1107, [%r1225+228];
	// begin inline asm
	dp4a.s32.s32 %r1105, %r1106, %r1107, %r1041;
	// end inline asm
	ld.shared.u32 	%r1110, [%r1223+3360];
	ld.shared.u32 	%r1111, [%r1225+228];
	// begin inline asm
	dp4a.s32.s32 %r1109, %r1110, %r1111, %r1045;
	// end inline asm
	ld.shared.u32 	%r1114, [%r1223+1568];
	ld.shared.u32 	%r1115, [%r1225+2276];
	// begin inline asm
	dp4a.s32.s32 %r1113, %r1114, %r1115, %r1049;
	// end inline asm
	ld.shared.u32 	%r1118, [%r1223+3360];
	ld.shared.u32 	%r1119, [%r1225+2276];
	// begin inline asm
	dp4a.s32.s32 %r1117, %r1118, %r1119, %r1053;
	// end inline asm
	ld.shared.u32 	%r1122, [%r1223+1568];
	ld.shared.u32 	%r1123, [%r1225+232];
	// begin inline asm
	dp4a.s32.s32 %r1121, %r1122, %r1123, %r1057;
	// end inline asm
	ld.shared.u32 	%r1126, [%r1223+3360];
	ld.shared.u32 	%r1127, [%r1225+232];
	// begin inline asm
	dp4a.s32.s32 %r1125, %r1126, %r1127, %r1061;
	// end inline asm
	ld.shared.u32 	%r1130, [%r1223+1568];
	ld.shared.u32 	%r1131, [%r1225+2280];
	// begin inline asm
	dp4a.s32.s32 %r1129, %r1130, %r1131, %r1065;
	// end inline asm
	ld.shared.u32 	%r1134, [%r1223+3360];
	ld.shared.u32 	%r1135, [%r1225+2280];
	// begin inline asm
	dp4a.s32.s32 %r1133, %r1134, %r1135, %r1069;
	// end inline asm
	ld.shared.u32 	%r1138, [%r1223+1568];
	ld.shared.u32 	%r1139, [%r1225+236];
	// begin inline asm
	dp4a.s32.s32 %r1137, %r1138, %r1139, %r1073;
	// end inline asm
	ld.shared.u32 	%r1142, [%r1223+3360];
	ld.shared.u32 	%r1143, [%r1225+236];
	// begin inline asm
	dp4a.s32.s32 %r1141, %r1142, %r1143, %r1077;
	// end inline asm
	ld.shared.u32 	%r1146, [%r1223+1568];
	ld.shared.u32 	%r1147, [%r1225+2284];
	// begin inline asm
	dp4a.s32.s32 %r1145, %r1146, %r1147, %r1081;
	// end inline asm
	ld.shared.u32 	%r1150, [%r1223+3360];
	ld.shared.u32 	%r1151, [%r1225+2284];
	// begin inline asm
	dp4a.s32.s32 %r1149, %r1150, %r1151, %r1085;
	// end inline asm
	ld.shared.u32 	%r1154, [%r1223+1680];
	ld.shared.u32 	%r1155, [%r1225+240];
	// begin inline asm
	dp4a.s32.s32 %r2437, %r1154, %r1155, %r1089;
	// end inline asm
	ld.shared.u32 	%r1158, [%r1223+3472];
	ld.shared.u32 	%r1159, [%r1225+240];
	// begin inline asm
	dp4a.s32.s32 %r2429, %r1158, %r1159, %r1093;
	// end inline asm
	ld.shared.u32 	%r1162, [%r1223+1680];
	ld.shared.u32 	%r1163, [%r1225+2288];
	// begin inline asm
	dp4a.s32.s32 %r2433, %r1162, %r1163, %r1097;
	// end inline asm
	ld.shared.u32 	%r1166, [%r1223+3472];
	ld.shared.u32 	%r1167, [%r1225+2288];
	// begin inline asm
	dp4a.s32.s32 %r2425, %r1166, %r1167, %r1101;
	// end inline asm
	ld.shared.u32 	%r1170, [%r1223+1680];
	ld.shared.u32 	%r1171, [%r1225+244];
	// begin inline asm
	dp4a.s32.s32 %r2436, %r1170, %r1171, %r1105;
	// end inline asm
	ld.shared.u32 	%r1174, [%r1223+3472];
	ld.shared.u32 	%r1175, [%r1225+244];
	// begin inline asm
	dp4a.s32.s32 %r2428, %r1174, %r1175, %r1109;
	// end inline asm
	ld.shared.u32 	%r1178, [%r1223+1680];
	ld.shared.u32 	%r1179, [%r1225+2292];
	// begin inline asm
	dp4a.s32.s32 %r2432, %r1178, %r1179, %r1113;
	// end inline asm
	ld.shared.u32 	%r1182, [%r1223+3472];
	ld.shared.u32 	%r1183, [%r1225+2292];
	// begin inline asm
	dp4a.s32.s32 %r2424, %r1182, %r1183, %r1117;
	// end inline asm
	ld.shared.u32 	%r1186, [%r1223+1680];
	ld.shared.u32 	%r1187, [%r1225+248];
	// begin inline asm
	dp4a.s32.s32 %r2435, %r1186, %r1187, %r1121;
	// end inline asm
	ld.shared.u32 	%r1190, [%r1223+3472];
	ld.shared.u32 	%r1191, [%r1225+248];
	// begin inline asm
	dp4a.s32.s32 %r2427, %r1190, %r1191, %r1125;
	// end inline asm
	ld.shared.u32 	%r1194, [%r1223+1680];
	ld.shared.u32 	%r1195, [%r1225+2296];
	// begin inline asm
	dp4a.s32.s32 %r2431, %r1194, %r1195, %r1129;
	// end inline asm
	ld.shared.u32 	%r1198, [%r1223+3472];
	ld.shared.u32 	%r1199, [%r1225+2296];
	// begin inline asm
	dp4a.s32.s32 %r2423, %r1198, %r1199, %r1133;
	// end inline asm
	ld.shared.u32 	%r1202, [%r1223+1680];
	ld.shared.u32 	%r1203, [%r1225+252];
	// begin inline asm
	dp4a.s32.s32 %r2434, %r1202, %r1203, %r1137;
	// end inline asm
	ld.shared.u32 	%r1206, [%r1223+3472];
	ld.shared.u32 	%r1207, [%r1225+252];
	// begin inline asm
	dp4a.s32.s32 %r2426, %r1206, %r1207, %r1141;
	// end inline asm
	ld.shared.u32 	%r1210, [%r1223+1680];
	ld.shared.u32 	%r1211, [%r1225+2300];
	// begin inline asm
	dp4a.s32.s32 %r2430, %r1210, %r1211, %r1145;
	// end inline asm
	ld.shared.u32 	%r1214, [%r1223+3472];
	ld.shared.u32 	%r1215, [%r1225+2300];
	// begin inline asm
	dp4a.s32.s32 %r2422, %r1214, %r1215, %r1149;
	// end inline asm
	add.s32 	%r2438, %r2438, 1;
	setp.ne.s32 	%p37, %r2438, 3;
	@%p37 bra 	$L__BB18_11;
	ld.param.u64 	%rd269, [fused_nn_conv2d_cast_fixed_point_multiply_add_cast_fixed_point_multiply_add_cast_15119380522063600768__1_kernel0_param_5];
	ld.param.u64 	%rd268, [fused_nn_conv2d_cast_fixed_point_multiply_add_cast_fixed_point_multiply_add_cast_15119380522063600768__1_kernel0_param_4];
	ld.param.u64 	%rd267, [fused_nn_conv2d_cast_fixed_point_multiply_add_cast_fixed_point_multiply_add_cast_15119380522063600768__1_kernel0_param_3];
	ld.param.u64 	%rd266, [fused_nn_conv2d_cast_fixed_point_multiply_add_cast_fixed_point_multiply_add_cast_15119380522063600768__1_kernel0_param_2];
	bar.sync 	0;
	add.s32 	%r2251, %r1222, %r4;
	ld.shared.u32 	%r1227, [%r2251+3584];
	add.s32 	%r2253, %r1224, %r36;
	ld.shared.u32 	%r1228, [%r2253+4096];
	// begin inline asm
	dp4a.s32.s32 %r1226, %r1227, %r1228, %r2437;
	// end inline asm
	ld.shared.u32 	%r1231, [%r2251+5376];
	ld.shared.u32 	%r1232, [%r2253+4096];
	// begin inline asm
	dp4a.s32.s32 %r1230, %r1231, %r1232, %r2429;
	// end inline asm
	ld.shared.u32 	%r1235, [%r2251+3584];
	ld.shared.u32 	%r1236, [%r2253+6144];
	// begin inline asm
	dp4a.s32.s32 %r1234, %r1235, %r1236, %r2433;
	// end inline asm
	ld.shared.u32 	%r1239, [%r2251+5376];
	ld.shared.u32 	%r1240, [%r2253+6144];
	// begin inline asm
	dp4a.s32.s32 %r1238, %r1239, %r1240, %r2425;
	// end inline asm
	ld.shared.u32 	%r1243, [%r2251+3584];
	ld.shared.u32 	%r1244, [%r2253+4100];
	// begin inline asm
	dp4a.s32.s32 %r1242, %r1243, %r1244, %r2436;
	// end inline asm
	ld.shared.u32 	%r1247, [%r2251+5376];
	ld.shared.u32 	%r1248, [%r2253+4100];
	// begin inline asm
	dp4a.s32.s32 %r1246, %r1247, %r1248, %r2428;
	// end inline asm
	ld.shared.u32 	%r1251, [%r2251+3584];
	ld.shared.u32 	%r1252, [%r2253+6148];
	// begin inline asm
	dp4a.s32.s32 %r1250, %r1251, %r1252, %r2432;
	// end inline asm
	ld.shared.u32 	%r1255, [%r2251+5376];
	ld.shared.u32 	%r1256, [%r2253+6148];
	// begin inline asm
	dp4a.s32.s32 %r1254, %r1255, %r1256, %r2424;
	// end inline asm
	ld.shared.u32 	%r1259, [%r2251+3584];
	ld.shared.u32 	%r1260, [%r2253+4104];
	// begin inline asm
	dp4a.s32.s32 %r1258, %r1259, %r1260, %r2435;
	// end inline asm
	ld.shared.u32 	%r1263, [%r2251+5376];
	ld.shared.u32 	%r1264, [%r2253+4104];
	// begin inline asm
	dp4a.s32.s32 %r1262, %r1263, %r1264, %r2427;
	// end inline asm
	ld.shared.u32 	%r1267, [%r2251+3584];
	ld.shared.u32 	%r1268, [%r2253+6152];
	// begin inline asm
	dp4a.s32.s32 %r1266, %r1267, %r1268, %r2431;
	// end inline asm
	ld.shared.u32 	%r1271, [%r2251+5376];
	ld.shared.u32 	%r1272, [%r2253+6152];
	// begin inline asm
	dp4a.s32.s32 %r1270, %r1271, %r1272, %r2423;
	// end inline asm
	ld.shared.u32 	%r1275, [%r2251+3584];
	ld.shared.u32 	%r1276, [%r2253+4108];
	// begin inline asm
	dp4a.s32.s32 %r1274, %r1275, %r1276, %r2434;
	// end inline asm
	ld.shared.u32 	%r1279, [%r2251+5376];
	ld.shared.u32 	%r1280, [%r2253+4108];
	// begin inline asm
	dp4a.s32.s32 %r1278, %r1279, %r1280, %r2426;
	// end inline asm
	ld.shared.u32 	%r1283, [%r2251+3584];
	ld.shared.u32 	%r1284, [%r2253+6156];
	// begin inline asm
	dp4a.s32.s32 %r1282, %r1283, %r1284, %r2430;
	// end inline asm
	ld.shared.u32 	%r1287, [%r2251+5376];
	ld.shared.u32 	%r1288, [%r2253+6156];
	// begin inline asm
	dp4a.s32.s32 %r1286, %r1287, %r1288, %r2422;
	// end inline asm
	ld.shared.u32 	%r1291, [%r2251+3696];
	ld.shared.u32 	%r1292, [%r2253+4112];
	// begin inline asm
	dp4a.s32.s32 %r1290, %r1291, %r1292, %r1226;
	// end inline asm
	ld.shared.u32 	%r1295, [%r2251+5488];
	ld.shared.u32 	%r1296, [%r2253+4112];
	// begin inline asm
	dp4a.s32.s32 %r1294, %r1295, %r1296, %r1230;
	// end inline asm
	ld.shared.u32 	%r1299, [%r2251+3696];
	ld.shared.u32 	%r1300, [%r2253+6160];
	// begin inline asm
	dp4a.s32.s32 %r1298, %r1299, %r1300, %r1234;
	// end inline asm
	ld.shared.u32 	%r1303, [%r2251+5488];
	ld.shared.u32 	%r1304, [%r2253+6160];
	// begin inline asm
	dp4a.s32.s32 %r1302, %r1303, %r1304, %r1238;
	// end inline asm
	ld.shared.u32 	%r1307, [%r2251+3696];
	ld.shared.u32 	%r1308, [%r2253+4116];
	// begin inline asm
	dp4a.s32.s32 %r1306, %r1307, %r1308, %r1242;
	// end inline asm
	ld.shared.u32 	%r1311, [%r2251+5488];
	ld.shared.u32 	%r1312, [%r2253+4116];
	// begin inline asm
	dp4a.s32.s32 %r1310, %r1311, %r1312, %r1246;
	// end inline asm
	ld.shared.u32 	%r1315, [%r2251+3696];
	ld.shared.u32 	%r1316, [%r2253+6164];
	// begin inline asm
	dp4a.s32.s32 %r1314, %r1315, %r1316, %r1250;
	// end inline asm
	ld.shared.u32 	%r1319, [%r2251+5488];
	ld.shared.u32 	%r1320, [%r2253+6164];
	// begin inline asm
	dp4a.s32.s32 %r1318, %r1319, %r1320, %r1254;
	// end inline asm
	ld.shared.u32 	%r1323, [%r2251+3696];
	ld.shared.u32 	%r1324, [%r2253+4120];
	// begin inline asm
	dp4a.s32.s32 %r1322, %r1323, %r1324, %r1258;
	// end inline asm
	ld.shared.u32 	%r1327, [%r2251+5488];
	ld.shared.u32 	%r1328, [%r2253+4120];
	// begin inline asm
	dp4a.s32.s32 %r1326, %r1327, %r1328, %r1262;
	// end inline asm
	ld.shared.u32 	%r1331, [%r2251+3696];
	ld.shared.u32 	%r1332, [%r2253+6168];
	// begin inline asm
	dp4a.s32.s32 %r1330, %r1331, %r1332, %r1266;
	// end inline asm
	ld.shared.u32 	%r1335, [%r2251+5488];
	ld.shared.u32 	%r1336, [%r2253+6168];
	// begin inline asm
	dp4a.s32.s32 %r1334, %r1335, %r1336, %r1270;
	// end inline asm
	ld.shared.u32 	%r1339, [%r2251+3696];
	ld.shared.u32 	%r1340, [%r2253+4124];
	// begin inline asm
	dp4a.s32.s32 %r1338, %r1339, %r1340, %r1274;
	// end inline asm
	ld.shared.u32 	%r1343, [%r2251+5488];
	ld.shared.u32 	%r1344, [%r2253+4124];
	// begin inline asm
	dp4a.s32.s32 %r1342, %r1343, %r1344, %r1278;
	// end inline asm
	ld.shared.u32 	%r1347, [%r2251+3696];
	ld.shared.u32 	%r1348, [%r2253+6172];
	// begin inline asm
	dp4a.s32.s32 %r1346, %r1347, %r1348, %r1282;
	// end inline asm
	ld.shared.u32 	%r1351, [%r2251+5488];
	ld.shared.u32 	%r1352, [%r2253+6172];
	// begin inline asm
	dp4a.s32.s32 %r1350, %r1351, %r1352, %r1286;
	// end inline asm
	ld.shared.u32 	%r1355, [%r2251+3808];
	ld.shared.u32 	%r1356, [%r2253+4128];
	// begin inline asm
	dp4a.s32.s32 %r1354, %r1355, %r1356, %r1290;
	// end inline asm
	ld.shared.u32 	%r1359, [%r2251+5600];
	ld.shared.u32 	%r1360, [%r2253+4128];
	// begin inline asm
	dp4a.s32.s32 %r1358, %r1359, %r1360, %r1294;
	// end inline asm
	ld.shared.u32 	%r1363, [%r2251+3808];
	ld.shared.u32 	%r1364, [%r2253+6176];
	// begin inline asm
	dp4a.s32.s32 %r1362, %r1363, %r1364, %r1298;
	// end inline asm
	ld.shared.u32 	%r1367, [%r2251+5600];
	ld.shared.u32 	%r1368, [%r2253+6176];
	// begin inline asm
	dp4a.s32.s32 %r1366, %r1367, %r1368, %r1302;
	// end inline asm
	ld.shared.u32 	%r1371, [%r2251+3808];
	ld.shared.u32 	%r1372, [%r2253+4132];
	// begin inline asm
	dp4a.s32.s32 %r1370, %r1371, %r1372, %r1306;
	// end inline asm
	ld.shared.u32 	%r1375, [%r2251+5600];
	ld.shared.u32 	%r1376, [%r2253+4132];
	// begin inline asm
	dp4a.s32.s32 %r1374, %r1375, %r1376, %r1310;
	// end inline asm
	ld.shared.u32 	%r1379, [%r2251+3808];
	ld.shared.u32 	%r1380, [%r2253+6180];
	// begin inline asm
	dp4a.s32.s32 %r1378, %r1379, %r1380, %r1314;
	// end inline asm
	ld.shared.u32 	%r1383, [%r2251+5600];
	ld.shared.u32 	%r1384, [%r2253+6180];
	// begin inline asm
	dp4a.s32.s32 %r1382, %r1383, %r1384, %r1318;
	// end inline asm
	ld.shared.u32 	%r1387, [%r2251+3808];
	ld.shared.u32 	%r1388, [%r2253+4136];
	// begin inline asm
	dp4a.s32.s32 %r1386, %r1387, %r1388, %r1322;
	// end inline asm
	ld.shared.u32 	%r1391, [%r2251+5600];
	ld.shared.u32 	%r1392, [%r2253+4136];
	// begin inline asm
	dp4a.s32.s32 %r1390, %r1391, %r1392, %r1326;
	// end inline asm
	ld.shared.u32 	%r1395, [%r2251+3808];
	ld.shared.u32 	%r1396, [%r2253+6184];
	// begin inline asm
	dp4a.s32.s32 %r1394, %r1395, %r1396, %r1330;
	// end inline asm
	ld.shared.u32 	%r1399, [%r2251+5600];
	ld.shared.u32 	%r1400, [%r2253+6184];
	// begin inline asm
	dp4a.s32.s32 %r1398, %r1399, %r1400, %r1334;
	// end inline asm
	ld.shared.u32 	%r1403, [%r2251+3808];
	ld.shared.u32 	%r1404, [%r2253+4140];
	// begin inline asm
	dp4a.s32.s32 %r1402, %r1403, %r1404, %r1338;
	// end inline asm
	ld.shared.u32 	%r1407, [%r2251+5600];
	ld.shared.u32 	%r1408, [%r2253+4140];
	// begin inline asm
	dp4a.s32.s32 %r1406, %r1407, %r1408, %r1342;
	// end inline asm
	ld.shared.u32 	%r1411, [%r2251+3808];
	ld.shared.u32 	%r1412, [%r2253+6188];
	// begin inline asm
	dp4a.s32.s32 %r1410, %r1411, %r1412, %r1346;
	// end inline asm
	ld.shared.u32 	%r1415, [%r2251+5600];
	ld.shared.u32 	%r1416, [%r2253+6188];
	// begin inline asm
	dp4a.s32.s32 %r1414, %r1415, %r1416, %r1350;
	// end inline asm
	ld.shared.u32 	%r1419, [%r2251+3920];
	ld.shared.u32 	%r1420, [%r2253+4144];
	// begin inline asm
	dp4a.s32.s32 %r1418, %r1419, %r1420, %r1354;
	// end inline asm
	ld.shared.u32 	%r1423, [%r2251+5712];
	ld.shared.u32 	%r1424, [%r2253+4144];
	// begin inline asm
	dp4a.s32.s32 %r1422, %r1423, %r1424, %r1358;
	// end inline asm
	ld.shared.u32 	%r1427, [%r2251+3920];
	ld.shared.u32 	%r1428, [%r2253+6192];
	// begin inline asm
	dp4a.s32.s32 %r1426, %r1427, %r1428, %r1362;
	// end inline asm
	ld.shared.u32 	%r1431, [%r2251+5712];
	ld.shared.u32 	%r1432, [%r2253+6192];
	// begin inline asm
	dp4a.s32.s32 %r1430, %r1431, %r1432, %r1366;
	// end inline asm
	ld.shared.u32 	%r1435, [%r2251+3920];
	ld.shared.u32 	%r1436, [%r2253+4148];
	// begin inline asm
	dp4a.s32.s32 %r1434, %r1435, %r1436, %r1370;
	// end inline asm
	ld.shared.u32 	%r1439, [%r2251+5712];
	ld.shared.u32 	%r1440, [%r2253+4148];
	// begin inline asm
	dp4a.s32.s32 %r1438, %r1439, %r1440, %r1374;
	// end inline asm
	ld.shared.u32 	%r1443, [%r2251+3920];
	ld.shared.u32 	%r1444, [%r2253+6196];
	// begin inline asm
	dp4a.s32.s32 %r1442, %r1443, %r1444, %r1378;
	// end inline asm
	ld.shared.u32 	%r1447, [%r2251+5712];
	ld.shared.u32 	%r1448, [%r2253+6196];
	// begin inline asm
	dp4a.s32.s32 %r1446, %r1447, %r1448, %r1382;
	// end inline asm
	ld.shared.u32 	%r1451, [%r2251+3920];
	ld.shared.u32 	%r1452, [%r2253+4152];
	// begin inline asm
	dp4a.s32.s32 %r1450, %r1451, %r1452, %r1386;
	// end inline asm
	ld.shared.u32 	%r1455, [%r2251+5712];
	ld.shared.u32 	%r1456, [%r2253+4152];
	// begin inline asm
	dp4a.s32.s32 %r1454, %r1455, %r1456, %r1390;
	// end inline asm
	ld.shared.u32 	%r1459, [%r2251+3920];
	ld.shared.u32 	%r1460, [%r2253+6200];
	// begin inline asm
	dp4a.s32.s32 %r1458, %r1459, %r1460, %r1394;
	// end inline asm
	ld.shared.u32 	%r1463, [%r2251+5712];
	ld.shared.u32 	%r1464, [%r2253+6200];
	// begin inline asm
	dp4a.s32.s32 %r1462, %r1463, %r1464, %r1398;
	// end inline asm
	ld.shared.u32 	%r1467, [%r2251+3920];
	ld.shared.u32 	%r1468, [%r2253+4156];
	// begin inline asm
	dp4a.s32.s32 %r1466, %r1467, %r1468, %r1402;
	// end inline asm
	ld.shared.u32 	%r1471, [%r2251+5712];
	ld.shared.u32 	%r1472, [%r2253+4156];
	// begin inline asm
	dp4a.s32.s32 %r1470, %r1471, %r1472, %r1406;
	// end inline asm
	ld.shared.u32 	%r1475, [%r2251+3920];
	ld.shared.u32 	%r1476, [%r2253+6204];
	// begin inline asm
	dp4a.s32.s32 %r1474, %r1475, %r1476, %r1410;
	// end inline asm
	ld.shared.u32 	%r1479, [%r2251+5712];
	ld.shared.u32 	%r1480, [%r2253+6204];
	// begin inline asm
	dp4a.s32.s32 %r1478, %r1479, %r1480, %r1414;
	// end inline asm
	ld.shared.u32 	%r1483, [%r2251+4032];
	ld.shared.u32 	%r1484, [%r2253+4160];
	// begin inline asm
	dp4a.s32.s32 %r1482, %r1483, %r1484, %r1418;
	// end inline asm
	ld.shared.u32 	%r1487, [%r2251+5824];
	ld.shared.u32 	%r1488, [%r2253+4160];
	// begin inline asm
	dp4a.s32.s32 %r1486, %r1487, %r1488, %r1422;
	// end inline asm
	ld.shared.u32 	%r1491, [%r2251+4032];
	ld.shared.u32 	%r1492, [%r2253+6208];
	// begin inline asm
	dp4a.s32.s32 %r1490, %r1491, %r1492, %r1426;
	// end inline asm
	ld.shared.u32 	%r1495, [%r2251+5824];
	ld.shared.u32 	%r1496, [%r2253+6208];
	// begin inline asm
	dp4a.s32.s32 %r1494, %r1495, %r1496, %r1430;
	// end inline asm
	ld.shared.u32 	%r1499, [%r2251+4032];
	ld.shared.u32 	%r1500, [%r2253+4164];
	// begin inline asm
	dp4a.s32.s32 %r1498, %r1499, %r1500, %r1434;
	// end inline asm
	ld.shared.u32 	%r1503, [%r2251+5824];
	ld.shared.u32 	%r1504, [%r2253+4164];
	// begin inline asm
	dp4a.s32.s32 %r1502, %r1503, %r1504, %r1438;
	// end inline asm
	ld.shared.u32 	%r1507, [%r2251+4032];
	ld.shared.u32 	%r1508, [%r2253+6212];
	// begin inline asm
	dp4a.s32.s32 %r1506, %r1507, %r1508, %r1442;
	// end inline asm
	ld.shared.u32 	%r1511, [%r2251+5824];
	ld.shared.u32 	%r1512, [%r2253+6212];
	// begin inline asm
	dp4a.s32.s32 %r1510, %r1511, %r1512, %r1446;
	// end inline asm
	ld.shared.u32 	%r1515, [%r2251+4032];
	ld.shared.u32 	%r1516, [%r2253+4168];
	// begin inline asm
	dp4a.s32.s32 %r1514, %r1515, %r1516, %r1450;
	// end inline asm
	ld.shared.u32 	%r1519, [%r2251+5824];
	ld.shared.u32 	%r1520, [%r2253+4168];
	// begin inline asm
	dp4a.s32.s32 %r1518, %r1519, %r1520, %r1454;
	// end inline asm
	ld.shared.u32 	%r1523, [%r2251+4032];
	ld.shared.u32 	%r1524, [%r2253+6216];
	// begin inline asm
	dp4a.s32.s32 %r1522, %r1523, %r1524, %r1458;
	// end inline asm
	ld.shared.u32 	%r1527, [%r2251+5824];
	ld.shared.u32 	%r1528, [%r2253+6216];
	// begin inline asm
	dp4a.s32.s32 %r1526, %r1527, %r1528, %r1462;
	// end inline asm
	ld.shared.u32 	%r1531, [%r2251+4032];
	ld.shared.u32 	%r1532, [%r2253+4172];
	// begin inline asm
	dp4a.s32.s32 %r1530, %r1531, %r1532, %r1466;
	// end inline asm
	ld.shared.u32 	%r1535, [%r2251+5824];
	ld.shared.u32 	%r1536, [%r2253+4172];
	// begin inline asm
	dp4a.s32.s32 %r1534, %r1535, %r1536, %r1470;
	// end inline asm
	ld.shared.u32 	%r1539, [%r2251+4032];
	ld.shared.u32 	%r1540, [%r2253+6220];
	// begin inline asm
	dp4a.s32.s32 %r1538, %r1539, %r1540, %r1474;
	// end inline asm
	ld.shared.u32 	%r1543, [%r2251+5824];
	ld.shared.u32 	%r1544, [%r2253+6220];
	// begin inline asm
	dp4a.s32.s32 %r1542, %r1543, %r1544, %r1478;
	// end inline asm
	ld.shared.u32 	%r1547, [%r2251+4144];
	ld.shared.u32 	%r1548, [%r2253+4176];
	// begin inline asm
	dp4a.s32.s32 %r1546, %r1547, %r1548, %r1482;
	// end inline asm
	ld.shared.u32 	%r1551, [%r2251+5936];
	ld.shared.u32 	%r1552, [%r2253+4176];
	// begin inline asm
	dp4a.s32.s32 %r1550, %r1551, %r1552, %r1486;
	// end inline asm
	ld.shared.u32 	%r1555, [%r2251+4144];
	ld.shared.u32 	%r1556, [%r2253+6224];
	// begin inline asm
	dp4a.s32.s32 %r1554, %r1555, %r1556, %r1490;
	// end inline asm
	ld.shared.u32 	%r1559, [%r2251+5936];
	ld.shared.u32 	%r1560, [%r2253+6224];
	// begin inline asm
	dp4a.s32.s32 %r1558, %r1559, %r1560, %r1494;
	// end inline asm
	ld.shared.u32 	%r1563, [%r2251+4144];
	ld.shared.u32 	%r1564, [%r2253+4180];
	// begin inline asm
	dp4a.s32.s32 %r1562, %r1563, %r1564, %r1498;
	// end inline asm
	ld.shared.u32 	%r1567, [%r2251+5936];
	ld.shared.u32 	%r1568, [%r2253+4180];
	// begin inline asm
	dp4a.s32.s32 %r1566, %r1567, %r1568, %r1502;
	// end inline asm
	ld.shared.u32 	%r1571, [%r2251+4144];
	ld.shared.u32 	%r1572, [%r2253+6228];
	// begin inline asm
	dp4a.s32.s32 %r1570, %r1571, %r1572, %r1506;
	// end inline asm
	ld.shared.u32 	%r1575, [%r2251+5936];
	ld.shared.u32 	%r1576, [%r2253+6228];
	// begin inline asm
	dp4a.s32.s32 %r1574, %r1575, %r1576, %r1510;
	// end inline asm
	ld.shared.u32 	%r1579, [%r2251+4144];
	ld.shared.u32 	%r1580, [%r2253+4184];
	// begin inline asm
	dp4a.s32.s32 %r1578, %r1579, %r1580, %r1514;
	// end inline asm
	ld.shared.u32 	%r1583, [%r2251+5936];
	ld.shared.u32 	%r1584, [%r2253+4184];
	// begin inline asm
	dp4a.s32.s32 %r1582, %r1583, %r1584, %r1518;
	// end inline asm
	ld.shared.u32 	%r1587, [%r2251+4144];
	ld.shared.u32 	%r1588, [%r2253+6232];
	// begin inline asm
	dp4a.s32.s32 %r1586, %r1587, %r1588, %r1522;
	// end inline asm
	ld.shared.u32 	%r1591, [%r2251+5936];
	ld.shared.u32 	%r1592, [%r2253+6232];
	// begin inline asm
	dp4a.s32.s32 %r1590, %r1591, %r1592, %r1526;
	// end inline asm
	ld.shared.u32 	%r1595, [%r2251+4144];
	ld.shared.u32 	%r1596, [%r2253+4188];
	// begin inline asm
	dp4a.s32.s32 %r1594, %r1595, %r1596, %r1530;
	// end inline asm
	ld.shared.u32 	%r1599, [%r2251+5936];
	ld.shared.u32 	%r1600, [%r2253+4188];
	// begin inline asm
	dp4a.s32.s32 %r1598, %r1599, %r1600, %r1534;
	// end inline asm
	ld.shared.u32 	%r1603, [%r2251+4144];
	ld.shared.u32 	%r1604, [%r2253+6236];
	// begin inline asm
	dp4a.s32.s32 %r1602, %r1603, %r1604, %r1538;
	// end inline asm
	ld.shared.u32 	%r1607, [%r2251+5936];
	ld.shared.u32 	%r1608, [%r2253+6236];
	// begin inline asm
	dp4a.s32.s32 %r1606, %r1607, %r1608, %r1542;
	// end inline asm
	ld.shared.u32 	%r1611, [%r2251+4256];
	ld.shared.u32 	%r1612, [%r2253+4192];
	// begin inline asm
	dp4a.s32.s32 %r1610, %r1611, %r1612, %r1546;
	// end inline asm
	ld.shared.u32 	%r1615, [%r2251+6048];
	ld.shared.u32 	%r1616, [%r2253+4192];
	// begin inline asm
	dp4a.s32.s32 %r1614, %r1615, %r1616, %r1550;
	// end inline asm
	ld.shared.u32 	%r1619, [%r2251+4256];
	ld.shared.u32 	%r1620, [%r2253+6240];
	// begin inline asm
	dp4a.s32.s32 %r1618, %r1619, %r1620, %r1554;
	// end inline asm
	ld.shared.u32 	%r1623, [%r2251+6048];
	ld.shared.u32 	%r1624, [%r2253+6240];
	// begin inline asm
	dp4a.s32.s32 %r1622, %r1623, %r1624, %r1558;
	// end inline asm
	ld.shared.u32 	%r1627, [%r2251+4256];
	ld.shared.u32 	%r1628, [%r2253+4196];
	// begin inline asm
	dp4a.s32.s32 %r1626, %r1627, %r1628, %r1562;
	// end inline asm
	ld.shared.u32 	%r1631, [%r2251+6048];
	ld.shared.u32 	%r1632, [%r2253+4196];
	// begin inline asm
	dp4a.s32.s32 %r1630, %r1631, %r1632, %r1566;
	// end inline asm
	ld.shared.u32 	%r1635, [%r2251+4256];
	ld.shared.u32 	%r1636, [%r2253+6244];
	// begin inline asm
	dp4a.s32.s32 %r1634, %r1635, %r1636, %r1570;
	// end inline asm
	ld.shared.u32 	%r1639, [%r2251+6048];
	ld.shared.u32 	%r1640, [%r2253+6244];
	// begin inline asm
	dp4a.s32.s32 %r1638, %r1639, %r1640, %r1574;
	// end inline asm
	ld.shared.u32 	%r1643, [%r2251+4256];
	ld.shared.u32 	%r1644, [%r2253+4200];
	// begin inline asm
	dp4a.s32.s32 %r1642, %r1643, %r1644, %r1578;
	// end inline asm
	ld.shared.u32 	%r1647, [%r2251+6048];
	ld.shared.u32 	%r1648, [%r2253+4200];
	// begin inline asm
	dp4a.s32.s32 %r1646, %r1647, %r1648, %r1582;
	// end inline asm
	ld.shared.u32 	%r1651, [%r2251+4256];
	ld.shared.u32 	%r1652, [%r2253+6248];
	// begin inline asm
	dp4a.s32.s32 %r1650, %r1651, %r1652, %r1586;
	// end inline asm
	ld.shared.u32 	%r1655, [%r2251+6048];
	ld.shared.u32 	%r1656, [%r2253+6248];
	// begin inline asm
	dp4a.s32.s32 %r1654, %r1655, %r1656, %r1590;
	// end inline asm
	ld.shared.u32 	%r1659, [%r2251+4256];
	ld.shared.u32 	%r1660, [%r2253+4204];
	// begin inline asm
	dp4a.s32.s32 %r1658, %r1659, %r1660, %r1594;
	// end inline asm
	ld.shared.u32 	%r1663, [%r2251+6048];
	ld.shared.u32 	%r1664, [%r2253+4204];
	// begin inline asm
	dp4a.s32.s32 %r1662, %r1663, %r1664, %r1598;
	// end inline asm
	ld.shared.u32 	%r1667, [%r2251+4256];
	ld.shared.u32 	%r1668, [%r2253+6252];
	// begin inline asm
	dp4a.s32.s32 %r1666, %r1667, %r1668, %r1602;
	// end inline asm
	ld.shared.u32 	%r1671, [%r2251+6048];
	ld.shared.u32 	%r1672, [%r2253+6252];
	// begin inline asm
	dp4a.s32.s32 %r1670, %r1671, %r1672, %r1606;
	// end inline asm
	ld.shared.u32 	%r1675, [%r2251+4368];
	ld.shared.u32 	%r1676, [%r2253+4208];
	// begin inline asm
	dp4a.s32.s32 %r1674, %r1675, %r1676, %r1610;
	// end inline asm
	ld.shared.u32 	%r1679, [%r2251+6160];
	ld.shared.u32 	%r1680, [%r2253+4208];
	// begin inline asm
	dp4a.s32.s32 %r1678, %r1679, %r1680, %r1614;
	// end inline asm
	ld.shared.u32 	%r1683, [%r2251+4368];
	ld.shared.u32 	%r1684, [%r2253+6256];
	// begin inline asm
	dp4a.s32.s32 %r1682, %r1683, %r1684, %r1618;
	// end inline asm
	ld.shared.u32 	%r1687, [%r2251+6160];
	ld.shared.u32 	%r1688, [%r2253+6256];
	// begin inline asm
	dp4a.s32.s32 %r1686, %r1687, %r1688, %r1622;
	// end inline asm
	ld.shared.u32 	%r1691, [%r2251+4368];
	ld.shared.u32 	%r1692, [%r2253+4212];
	// begin inline asm
	dp4a.s32.s32 %r1690, %r1691, %r1692, %r1626;
	// end inline asm
	ld.shared.u32 	%r1695, [%r2251+6160];
	ld.shared.u32 	%r1696, [%r2253+4212];
	// begin inline asm
	dp4a.s32.s32 %r1694, %r1695, %r1696, %r1630;
	// end inline asm
	ld.shared.u32 	%r1699, [%r2251+4368];
	ld.shared.u32 	%r1700, [%r2253+6260];
	// begin inline asm
	dp4a.s32.s32 %r1698, %r1699, %r1700, %r1634;
	// end inline asm
	ld.shared.u32 	%r1703, [%r2251+6160];
	ld.shared.u32 	%r1704, [%r2253+6260];
	// begin inline asm
	dp4a.s32.s32 %r1702, %r1703, %r1704, %r1638;
	// end inline asm
	ld.shared.u32 	%r1707, [%r2251+4368];
	ld.shared.u32 	%r1708, [%r2253+4216];
	// begin inline asm
	dp4a.s32.s32 %r1706, %r1707, %r1708, %r1642;
	// end inline asm
	ld.shared.u32 	%r1711, [%r2251+6160];
	ld.shared.u32 	%r1712, [%r2253+4216];
	// begin inline asm
	dp4a.s32.s32 %r1710, %r1711, %r1712, %r1646;
	// end inline asm
	ld.shared.u32 	%r1715, [%r2251+4368];
	ld.shared.u32 	%r1716, [%r2253+6264];
	// begin inline asm
	dp4a.s32.s32 %r1714, %r1715, %r1716, %r1650;
	// end inline asm
	ld.shared.u32 	%r1719, [%r2251+6160];
	ld.shared.u32 	%r1720, [%r2253+6264];
	// begin inline asm
	dp4a.s32.s32 %r1718, %r1719, %r1720, %r1654;
	// end inline asm
	ld.shared.u32 	%r1723, [%r2251+4368];
	ld.shared.u32 	%r1724, [%r2253+4220];
	// begin inline asm
	dp4a.s32.s32 %r1722, %r1723, %r1724, %r1658;
	// end inline asm
	ld.shared.u32 	%r1727, [%r2251+6160];
	ld.shared.u32 	%r1728, [%r2253+4220];
	// begin inline asm
	dp4a.s32.s32 %r1726, %r1727, %r1728, %r1662;
	// end inline asm
	ld.shared.u32 	%r1731, [%r2251+4368];
	ld.shared.u32 	%r1732, [%r2253+6268];
	// begin inline asm
	dp4a.s32.s32 %r1730, %r1731, %r1732, %r1666;
	// end inline asm
	ld.shared.u32 	%r1735, [%r2251+6160];
	ld.shared.u32 	%r1736, [%r2253+6268];
	// begin inline asm
	dp4a.s32.s32 %r1734, %r1735, %r1736, %r1670;
	// end inline asm
	ld.shared.u32 	%r1739, [%r2251+4480];
	ld.shared.u32 	%r1740, [%r2253+4224];
	// begin inline asm
	dp4a.s32.s32 %r1738, %r1739, %r1740, %r1674;
	// end inline asm
	ld.shared.u32 	%r1743, [%r2251+6272];
	ld.shared.u32 	%r1744, [%r2253+4224];
	// begin inline asm
	dp4a.s32.s32 %r1742, %r1743, %r1744, %r1678;
	// end inline asm
	ld.shared.u32 	%r1747, [%r2251+4480];
	ld.shared.u32 	%r1748, [%r2253+6272];
	// begin inline asm
	dp4a.s32.s32 %r1746, %r1747, %r1748, %r1682;
	// end inline asm
	ld.shared.u32 	%r1751, [%r2251+6272];
	ld.shared.u32 	%r1752, [%r2253+6272];
	// begin inline asm
	dp4a.s32.s32 %r1750, %r1751, %r1752, %r1686;
	// end inline asm
	ld.shared.u32 	%r1755, [%r2251+4480];
	ld.shared.u32 	%r1756, [%r2253+4228];
	// begin inline asm
	dp4a.s32.s32 %r1754, %r1755, %r1756, %r1690;
	// end inline asm
	ld.shared.u32 	%r1759, [%r2251+6272];
	ld.shared.u32 	%r1760, [%r2253+4228];
	// begin inline asm
	dp4a.s32.s32 %r1758, %r1759, %r1760, %r1694;
	// end inline asm
	ld.shared.u32 	%r1763, [%r2251+4480];
	ld.shared.u32 	%r1764, [%r2253+6276];
	// begin inline asm
	dp4a.s32.s32 %r1762, %r1763, %r1764, %r1698;
	// end inline asm
	ld.shared.u32 	%r1767, [%r2251+6272];
	ld.shared.u32 	%r1768, [%r2253+6276];
	// begin inline asm
	dp4a.s32.s32 %r1766, %r1767, %r1768, %r1702;
	// end inline asm
	ld.shared.u32 	%r1771, [%r2251+4480];
	ld.shared.u32 	%r1772, [%r2253+4232];
	// begin inline asm
	dp4a.s32.s32 %r1770, %r1771, %r1772, %r1706;
	// end inline asm
	ld.shared.u32 	%r1775, [%r2251+6272];
	ld.shared.u32 	%r1776, [%r2253+4232];
	// begin inline asm
	dp4a.s32.s32 %r1774, %r1775, %r1776, %r1710;
	// end inline asm
	ld.shared.u32 	%r1779, [%r2251+4480];
	ld.shared.u32 	%r1780, [%r2253+6280];
	// begin inline asm
	dp4a.s32.s32 %r1778, %r1779, %r1780, %r1714;
	// end inline asm
	ld.shared.u32 	%r1783, [%r2251+6272];
	ld.shared.u32 	%r1784, [%r2253+6280];
	// begin inline asm
	dp4a.s32.s32 %r1782, %r1783, %r1784, %r1718;
	// end inline asm
	ld.shared.u32 	%r1787, [%r2251+4480];
	ld.shared.u32 	%r1788, [%r2253+4236];
	// begin inline asm
	dp4a.s32.s32 %r1786, %r1787, %r1788, %r1722;
	// end inline asm
	ld.shared.u32 	%r1791, [%r2251+6272];
	ld.shared.u32 	%r1792, [%r2253+4236];
	// begin inline asm
	dp4a.s32.s32 %r1790, %r1791, %r1792, %r1726;
	// end inline asm
	ld.shared.u32 	%r1795, [%r2251+4480];
	ld.shared.u32 	%r1796, [%r2253+6284];
	// begin inline asm
	dp4a.s32.s32 %r1794, %r1795, %r1796, %r1730;
	// end inline asm
	ld.shared.u32 	%r1799, [%r2251+6272];
	ld.shared.u32 	%r1800, [%r2253+6284];
	// begin inline asm
	dp4a.s32.s32 %r1798, %r1799, %r1800, %r1734;
	// end inline asm
	ld.shared.u32 	%r1803, [%r2251+4592];
	ld.shared.u32 	%r1804, [%r2253+4240];
	// begin inline asm
	dp4a.s32.s32 %r1802, %r1803, %r1804, %r1738;
	// end inline asm
	ld.shared.u32 	%r1807, [%r2251+6384];
	ld.shared.u32 	%r1808, [%r2253+4240];
	// begin inline asm
	dp4a.s32.s32 %r1806, %r1807, %r1808, %r1742;
	// end inline asm
	ld.shared.u32 	%r1811, [%r2251+4592];
	ld.shared.u32 	%r1812, [%r2253+6288];
	// begin inline asm
	dp4a.s32.s32 %r1810, %r1811, %r1812, %r1746;
	// end inline asm
	ld.shared.u32 	%r1815, [%r2251+6384];
	ld.shared.u32 	%r1816, [%r2253+6288];
	// begin inline asm
	dp4a.s32.s32 %r1814, %r1815, %r1816, %r1750;
	// end inline asm
	ld.shared.u32 	%r1819, [%r2251+4592];
	ld.shared.u32 	%r1820, [%r2253+4244];
	// begin inline asm
	dp4a.s32.s32 %r1818, %r1819, %r1820, %r1754;
	// end inline asm
	ld.shared.u32 	%r1823, [%r2251+6384];
	ld.shared.u32 	%r1824, [%r2253+4244];
	// begin inline asm
	dp4a.s32.s32 %r1822, %r1823, %r1824, %r1758;
	// end inline asm
	ld.shared.u32 	%r1827, [%r2251+4592];
	ld.shared.u32 	%r1828, [%r2253+6292];
	// begin inline asm
	dp4a.s32.s32 %r1826, %r1827, %r1828, %r1762;
	// end inline asm
	ld.shared.u32 	%r1831, [%r2251+6384];
	ld.shared.u32 	%r1832, [%r2253+6292];
	// begin inline asm
	dp4a.s32.s32 %r1830, %r1831, %r1832, %r1766;
	// end inline asm
	ld.shared.u32 	%r1835, [%r2251+4592];
	ld.shared.u32 	%r1836, [%r2253+4248];
	// begin inline asm
	dp4a.s32.s32 %r1834, %r1835, %r1836, %r1770;
	// end inline asm
	ld.shared.u32 	%r1839, [%r2251+6384];
	ld.shared.u32 	%r1840, [%r2253+4248];
	// begin inline asm
	dp4a.s32.s32 %r1838, %r1839, %r1840, %r1774;
	// end inline asm
	ld.shared.u32 	%r1843, [%r2251+4592];
	ld.shared.u32 	%r1844, [%r2253+6296];
	// begin inline asm
	dp4a.s32.s32 %r1842, %r1843, %r1844, %r1778;
	// end inline asm
	ld.shared.u32 	%r1847, [%r2251+6384];
	ld.shared.u32 	%r1848, [%r2253+6296];
	// begin inline asm
	dp4a.s32.s32 %r1846, %r1847, %r1848, %r1782;
	// end inline asm
	ld.shared.u32 	%r1851, [%r2251+4592];
	ld.shared.u32 	%r1852, [%r2253+4252];
	// begin inline asm
	dp4a.s32.s32 %r1850, %r1851, %r1852, %r1786;
	// end inline asm
	ld.shared.u32 	%r1855, [%r2251+6384];
	ld.shared.u32 	%r1856, [%r2253+4252];
	// begin inline asm
	dp4a.s32.s32 %r1854, %r1855, %r1856, %r1790;
	// end inline asm
	ld.shared.u32 	%r1859, [%r2251+4592];
	ld.shared.u32 	%r1860, [%r2253+6300];
	// begin inline asm
	dp4a.s32.s32 %r1858, %r1859, %r1860, %r1794;
	// end inline asm
	ld.shared.u32 	%r1863, [%r2251+6384];
	ld.shared.u32 	%r1864, [%r2253+6300];
	// begin inline asm
	dp4a.s32.s32 %r1862, %r1863, %r1864, %r1798;
	// end inline asm
	ld.shared.u32 	%r1867, [%r2251+4704];
	ld.shared.u32 	%r1868, [%r2253+4256];
	// begin inline asm
	dp4a.s32.s32 %r1866, %r1867, %r1868, %r1802;
	// end inline asm
	ld.shared.u32 	%r1871, [%r2251+6496];
	ld.shared.u32 	%r1872, [%r2253+4256];
	// begin inline asm
	dp4a.s32.s32 %r1870, %r1871, %r1872, %r1806;
	// end inline asm
	ld.shared.u32 	%r1875, [%r2251+4704];
	ld.shared.u32 	%r1876, [%r2253+6304];
	// begin inline asm
	dp4a.s32.s32 %r1874, %r1875, %r1876, %r1810;
	// end inline asm
	ld.shared.u32 	%r1879, [%r2251+6496];
	ld.shared.u32 	%r1880, [%r2253+6304];
	// begin inline asm
	dp4a.s32.s32 %r1878, %r1879, %r1880, %r1814;
	// end inline asm
	ld.shared.u32 	%r1883, [%r2251+4704];
	ld.shared.u32 	%r1884, [%r2253+4260];
	// begin inline asm
	dp4a.s32.s32 %r1882, %r1883, %r1884, %r1818;
	// end inline asm
	ld.shared.u32 	%r1887, [%r2251+6496];
	ld.shared.u32 	%r1888, [%r2253+4260];
	// begin inline asm
	dp4a.s32.s32 %r1886, %r1887, %r1888, %r1822;
	// end inline asm
	ld.shared.u32 	%r1891, [%r2251+4704];
	ld.shared.u32 	%r1892, [%r2253+6308];
	// begin inline asm
	dp4a.s32.s32 %r1890, %r1891, %r1892, %r1826;
	// end inline asm
	ld.shared.u32 	%r1895, [%r2251+6496];
	ld.shared.u32 	%r1896, [%r2253+6308];
	// begin inline asm
	dp4a.s32.s32 %r1894, %r1895, %r1896, %r1830;
	// end inline asm
	ld.shared.u32 	%r1899, [%r2251+4704];
	ld.shared.u32 	%r1900, [%r2253+4264];
	// begin inline asm
	dp4a.s32.s32 %r1898, %r1899, %r1900, %r1834;
	// end inline asm
	ld.shared.u32 	%r1903, [%r2251+6496];
	ld.shared.u32 	%r1904, [%r2253+4264];
	// begin inline asm
	dp4a.s32.s32 %r1902, %r1903, %r1904, %r1838;
	// end inline asm
	ld.shared.u32 	%r1907, [%r2251+4704];
	ld.shared.u32 	%r1908, [%r2253+6312];
	// begin inline asm
	dp4a.s32.s32 %r1906, %r1907, %r1908, %r1842;
	// end inline asm
	ld.shared.u32 	%r1911, [%r2251+6496];
	ld.shared.u32 	%r1912, [%r2253+6312];
	// begin inline asm
	dp4a.s32.s32 %r1910, %r1911, %r1912, %r1846;
	// end inline asm
	ld.shared.u32 	%r1915, [%r2251+4704];
	ld.shared.u32 	%r1916, [%r2253+4268];
	// begin inline asm
	dp4a.s32.s32 %r1914, %r1915, %r1916, %r1850;
	// end inline asm
	ld.shared.u32 	%r1919, [%r2251+6496];
	ld.shared.u32 	%r1920, [%r2253+4268];
	// begin inline asm
	dp4a.s32.s32 %r1918, %r1919, %r1920, %r1854;
	// end inline asm
	ld.shared.u32 	%r1923, [%r2251+4704];
	ld.shared.u32 	%r1924, [%r2253+6316];
	// begin inline asm
	dp4a.s32.s32 %r1922, %r1923, %r1924, %r1858;
	// end inline asm
	ld.shared.u32 	%r1927, [%r2251+6496];
	ld.shared.u32 	%r1928, [%r2253+6316];
	// begin inline asm
	dp4a.s32.s32 %r1926, %r1927, %r1928, %r1862;
	// end inline asm
	ld.shared.u32 	%r1931, [%r2251+4816];
	ld.shared.u32 	%r1932, [%r2253+4272];
	// begin inline asm
	dp4a.s32.s32 %r1930, %r1931, %r1932, %r1866;
	// end inline asm
	ld.shared.u32 	%r1935, [%r2251+6608];
	ld.shared.u32 	%r1936, [%r2253+4272];
	// begin inline asm
	dp4a.s32.s32 %r1934, %r1935, %r1936, %r1870;
	// end inline asm
	ld.shared.u32 	%r1939, [%r2251+4816];
	ld.shared.u32 	%r1940, [%r2253+6320];
	// begin inline asm
	dp4a.s32.s32 %r1938, %r1939, %r1940, %r1874;
	// end inline asm
	ld.shared.u32 	%r1943, [%r2251+6608];
	ld.shared.u32 	%r1944, [%r2253+6320];
	// begin inline asm
	dp4a.s32.s32 %r1942, %r1943, %r1944, %r1878;
	// end inline asm
	ld.shared.u32 	%r1947, [%r2251+4816];
	ld.shared.u32 	%r1948, [%r2253+4276];
	// begin inline asm
	dp4a.s32.s32 %r1946, %r1947, %r1948, %r1882;
	// end inline asm
	ld.shared.u32 	%r1951, [%r2251+6608];
	ld.shared.u32 	%r1952, [%r2253+4276];
	// begin inline asm
	dp4a.s32.s32 %r1950, %r1951, %r1952, %r1886;
	// end inline asm
	ld.shared.u32 	%r1955, [%r2251+4816];
	ld.shared.u32 	%r1956, [%r2253+6324];
	// begin inline asm
	dp4a.s32.s32 %r1954, %r1955, %r1956, %r1890;
	// end inline asm
	ld.shared.u32 	%r1959, [%r2251+6608];
	ld.shared.u32 	%r1960, [%r2253+6324];
	// begin inline asm
	dp4a.s32.s32 %r1958, %r1959, %r1960, %r1894;
	// end inline asm
	ld.shared.u32 	%r1963, [%r2251+4816];
	ld.shared.u32 	%r1964, [%r2253+4280];
	// begin inline asm
	dp4a.s32.s32 %r1962, %r1963, %r1964, %r1898;
	// end inline asm
	ld.shared.u32 	%r1967, [%r2251+6608];
	ld.shared.u32 	%r1968, [%r2253+4280];
	// begin inline asm
	dp4a.s32.s32 %r1966, %r1967, %r1968, %r1902;
	// end inline asm
	ld.shared.u32 	%r1971, [%r2251+4816];
	ld.shared.u32 	%r1972, [%r2253+6328];
	// begin inline asm
	dp4a.s32.s32 %r1970, %r1971, %r1972, %r1906;
	// end inline asm
	ld.shared.u32 	%r1975, [%r2251+6608];
	ld.shared.u32 	%r1976, [%r2253+6328];
	// begin inline asm
	dp4a.s32.s32 %r1974, %r1975, %r1976, %r1910;
	// end inline asm
	ld.shared.u32 	%r1979, [%r2251+4816];
	ld.shared.u32 	%r1980, [%r2253+4284];
	// begin inline asm
	dp4a.s32.s32 %r1978, %r1979, %r1980, %r1914;
	// end inline asm
	ld.shared.u32 	%r1983, [%r2251+6608];
	ld.shared.u32 	%r1984, [%r2253+4284];
	// begin inline asm
	dp4a.s32.s32 %r1982, %r1983, %r1984, %r1918;
	// end inline asm
	ld.shared.u32 	%r1987, [%r2251+4816];
	ld.shared.u32 	%r1988, [%r2253+6332];
	// begin inline asm
	dp4a.s32.s32 %r1986, %r1987, %r1988, %r1922;
	// end inline asm
	ld.shared.u32 	%r1991, [%r2251+6608];
	ld.shared.u32 	%r1992, [%r2253+6332];
	// begin inline asm
	dp4a.s32.s32 %r1990, %r1991, %r1992, %r1926;
	// end inline asm
	ld.shared.u32 	%r1995, [%r2251+4928];
	ld.shared.u32 	%r1996, [%r2253+4288];
	// begin inline asm
	dp4a.s32.s32 %r1994, %r1995, %r1996, %r1930;
	// end inline asm
	ld.shared.u32 	%r1999, [%r2251+6720];
	ld.shared.u32 	%r2000, [%r2253+4288];
	// begin inline asm
	dp4a.s32.s32 %r1998, %r1999, %r2000, %r1934;
	// end inline asm
	ld.shared.u32 	%r2003, [%r2251+4928];
	ld.shared.u32 	%r2004, [%r2253+6336];
	// begin inline asm
	dp4a.s32.s32 %r2002, %r2003, %r2004, %r1938;
	// end inline asm
	ld.shared.u32 	%r2007, [%r2251+6720];
	ld.shared.u32 	%r2008, [%r2253+6336];
	// begin inline asm
	dp4a.s32.s32 %r2006, %r2007, %r2008, %r1942;
	// end inline asm
	ld.shared.u32 	%r2011, [%r2251+4928];
	ld.shared.u32 	%r2012, [%r2253+4292];
	// begin inline asm
	dp4a.s32.s32 %r2010, %r2011, %r2012, %r1946;
	// end inline asm
	ld.shared.u32 	%r2015, [%r2251+6720];
	ld.shared.u32 	%r2016, [%r2253+4292];
	// begin inline asm
	dp4a.s32.s32 %r2014, %r2015, %r2016, %r1950;
	// end inline asm
	ld.shared.u32 	%r2019, [%r2251+4928];
	ld.shared.u32 	%r2020, [%r2253+6340];
	// begin inline asm
	dp4a.s32.s32 %r2018, %r2019, %r2020, %r1954;
	// end inline asm
	ld.shared.u32 	%r2023, [%r2251+6720];
	ld.shared.u32 	%r2024, [%r2253+6340];
	// begin inline asm
	dp4a.s32.s32 %r2022, %r2023, %r2024, %r1958;
	// end inline asm
	ld.shared.u32 	%r2027, [%r2251+4928];
	ld.shared.u32 	%r2028, [%r2253+4296];
	// begin inline asm
	dp4a.s32.s32 %r2026, %r2027, %r2028, %r1962;
	// end inline asm
	ld.shared.u32 	%r2031, [%r2251+6720];
	ld.shared.u32 	%r2032, [%r2253+4296];
	// begin inline asm
	dp4a.s32.s32 %r2030, %r2031, %r2032, %r1966;
	// end inline asm
	ld.shared.u32 	%r2035, [%r2251+4928];
	ld.shared.u32 	%r2036, [%r2253+6344];
	// begin inline asm
	dp4a.s32.s32 %r2034, %r2035, %r2036, %r1970;
	// end inline asm
	ld.shared.u32 	%r2039, [%r2251+6720];
	ld.shared.u32 	%r2040, [%r2253+6344];
	// begin inline asm
	dp4a.s32.s32 %r2038, %r2039, %r2040, %r1974;
	// end inline asm
	ld.shared.u32 	%r2043, [%r2251+4928];
	ld.shared.u32 	%r2044, [%r2253+4300];
	// begin inline asm
	dp4a.s32.s32 %r2042, %r2043, %r2044, %r1978;
	// end inline asm
	ld.shared.u32 	%r2047, [%r2251+6720];
	ld.shared.u32 	%r2048, [%r2253+4300];
	// begin inline asm
	dp4a.s32.s32 %r2046, %r2047, %r2048, %r1982;
	// end inline asm
	ld.shared.u32 	%r2051, [%r2251+4928];
	ld.shared.u32 	%r2052, [%r2253+6348];
	// begin inline asm
	dp4a.s32.s32 %r2050, %r2051, %r2052, %r1986;
	// end inline asm
	ld.shared.u32 	%r2055, [%r2251+6720];
	ld.shared.u32 	%r2056, [%r2253+6348];
	// begin inline asm
	dp4a.s32.s32 %r2054, %r2055, %r2056, %r1990;
	// end inline asm
	ld.shared.u32 	%r2059, [%r2251+5040];
	ld.shared.u32 	%r2060, [%r2253+4304];
	// begin inline asm
	dp4a.s32.s32 %r2058, %r2059, %r2060, %r1994;
	// end inline asm
	ld.shared.u32 	%r2063, [%r2251+6832];
	ld.shared.u32 	%r2064, [%r2253+4304];
	// begin inline asm
	dp4a.s32.s32 %r2062, %r2063, %r2064, %r1998;
	// end inline asm
	ld.shared.u32 	%r2067, [%r2251+5040];
	ld.shared.u32 	%r2068, [%r2253+6352];
	// begin inline asm
	dp4a.s32.s32 %r2066, %r2067, %r2068, %r2002;
	// end inline asm
	ld.shared.u32 	%r2071, [%r2251+6832];
	ld.shared.u32 	%r2072, [%r2253+6352];
	// begin inline asm
	dp4a.s32.s32 %r2070, %r2071, %r2072, %r2006;
	// end inline asm
	ld.shared.u32 	%r2075, [%r2251+5040];
	ld.shared.u32 	%r2076, [%r2253+4308];
	// begin inline asm
	dp4a.s32.s32 %r2074, %r2075, %r2076, %r2010;
	// end inline asm
	ld.shared.u32 	%r2079, [%r2251+6832];
	ld.shared.u32 	%r2080, [%r2253+4308];
	// begin inline asm
	dp4a.s32.s32 %r2078, %r2079, %r2080, %r2014;
	// end inline asm
	ld.shared.u32 	%r2083, [%r2251+5040];
	ld.shared.u32 	%r2084, [%r2253+6356];
	// begin inline asm
	dp4a.s32.s32 %r2082, %r2083, %r2084, %r2018;
	// end inline asm
	ld.shared.u32 	%r2087, [%r2251+6832];
	ld.shared.u32 	%r2088, [%r2253+6356];
	// begin inline asm
	dp4a.s32.s32 %r2086, %r2087, %r2088, %r2022;
	// end inline asm
	ld.shared.u32 	%r2091, [%r2251+5040];
	ld.shared.u32 	%r2092, [%r2253+4312];
	// begin inline asm
	dp4a.s32.s32 %r2090, %r2091, %r2092, %r2026;
	// end inline asm
	ld.shared.u32 	%r2095, [%r2251+6832];
	ld.shared.u32 	%r2096, [%r2253+4312];
	// begin inline asm
	dp4a.s32.s32 %r2094, %r2095, %r2096, %r2030;
	// end inline asm
	ld.shared.u32 	%r2099, [%r2251+5040];
	ld.shared.u32 	%r2100, [%r2253+6360];
	// begin inline asm
	dp4a.s32.s32 %r2098, %r2099, %r2100, %r2034;
	// end inline asm
	ld.shared.u32 	%r2103, [%r2251+6832];
	ld.shared.u32 	%r2104, [%r2253+6360];
	// begin inline asm
	dp4a.s32.s32 %r2102, %r2103, %r2104, %r2038;
	// end inline asm
	ld.shared.u32 	%r2107, [%r2251+5040];
	ld.shared.u32 	%r2108, [%r2253+4316];
	// begin inline asm
	dp4a.s32.s32 %r2106, %r2107, %r2108, %r2042;
	// end inline asm
	ld.shared.u32 	%r2111, [%r2251+6832];
	ld.shared.u32 	%r2112, [%r2253+4316];
	// begin inline asm
	dp4a.s32.s32 %r2110, %r2111, %r2112, %r2046;
	// end inline asm
	ld.shared.u32 	%r2115, [%r2251+5040];
	ld.shared.u32 	%r2116, [%r2253+6364];
	// begin inline asm
	dp4a.s32.s32 %r2114, %r2115, %r2116, %r2050;
	// end inline asm
	ld.shared.u32 	%r2119, [%r2251+6832];
	ld.shared.u32 	%r2120, [%r2253+6364];
	// begin inline asm
	dp4a.s32.s32 %r2118, %r2119, %r2120, %r2054;
	// end inline asm
	ld.shared.u32 	%r2123, [%r2251+5152];
	ld.shared.u32 	%r2124, [%r2253+4320];
	// begin inline asm
	dp4a.s32.s32 %r2122, %r2123, %r2124, %r2058;
	// end inline asm
	ld.shared.u32 	%r2127, [%r2251+6944];
	ld.shared.u32 	%r2128, [%r2253+4320];
	// begin inline asm
	dp4a.s32.s32 %r2126, %r2127, %r2128, %r2062;
	// end inline asm
	ld.shared.u32 	%r2131, [%r2251+5152];
	ld.shared.u32 	%r2132, [%r2253+6368];
	// begin inline asm
	dp4a.s32.s32 %r2130, %r2131, %r2132, %r2066;
	// end inline asm
	ld.shared.u32 	%r2135, [%r2251+6944];
	ld.shared.u32 	%r2136, [%r2253+6368];
	// begin inline asm
	dp4a.s32.s32 %r2134, %r2135, %r2136, %r2070;
	// end inline asm
	ld.shared.u32 	%r2139, [%r2251+5152];
	ld.shared.u32 	%r2140, [%r2253+4324];
	// begin inline asm
	dp4a.s32.s32 %r2138, %r2139, %r2140, %r2074;
	// end inline asm
	ld.shared.u32 	%r2143, [%r2251+6944];
	ld.shared.u32 	%r2144, [%r2253+4324];
	// begin inline asm
	dp4a.s32.s32 %r2142, %r2143, %r2144, %r2078;
	// end inline asm
	ld.shared.u32 	%r2147, [%r2251+5152];
	ld.shared.u32 	%r2148, [%r2253+6372];
	// begin inline asm
	dp4a.s32.s32 %r2146, %r2147, %r2148, %r2082;
	// end inline asm
	ld.shared.u32 	%r2151, [%r2251+6944];
	ld.shared.u32 	%r2152, [%r2253+6372];
	// begin inline asm
	dp4a.s32.s32 %r2150, %r2151, %r2152, %r2086;
	// end inline asm
	ld.shared.u32 	%r2155, [%r2251+5152];
	ld.shared.u32 	%r2156, [%r2253+4328];
	// begin inline asm
	dp4a.s32.s32 %r2154, %r2155, %r2156, %r2090;
	// end inline asm
	ld.shared.u32 	%r2159, [%r2251+6944];
	ld.shared.u32 	%r2160, [%r2253+4328];
	// begin inline asm
	dp4a.s32.s32 %r2158, %r2159, %r2160, %r2094;
	// end inline asm
	ld.shared.u32 	%r2163, [%r2251+5152];
	ld.shared.u32 	%r2164, [%r2253+6376];
	// begin inline asm
	dp4a.s32.s32 %r2162, %r2163, %r2164, %r2098;
	// end inline asm
	ld.shared.u32 	%r2167, [%r2251+6944];
	ld.shared.u32 	%r2168, [%r2253+6376];
	// begin inline asm
	dp4a.s32.s32 %r2166, %r2167, %r2168, %r2102;
	// end inline asm
	ld.shared.u32 	%r2171, [%r2251+5152];
	ld.shared.u32 	%r2172, [%r2253+4332];
	// begin inline asm
	dp4a.s32.s32 %r2170, %r2171, %r2172, %r2106;
	// end inline asm
	ld.shared.u32 	%r2175, [%r2251+6944];
	ld.shared.u32 	%r2176, [%r2253+4332];
	// begin inline asm
	dp4a.s32.s32 %r2174, %r2175, %r2176, %r2110;
	// end inline asm
	ld.shared.u32 	%r2179, [%r2251+5152];
	ld.shared.u32 	%r2180, [%r2253+6380];
	// begin inline asm
	dp4a.s32.s32 %r2178, %r2179, %r2180, %r2114;
	// end inline asm
	ld.shared.u32 	%r2183, [%r2251+6944];
	ld.shared.u32 	%r2184, [%r2253+6380];
	// begin inline asm
	dp4a.s32.s32 %r2182, %r2183, %r2184, %r2118;
	// end inline asm
	ld.shared.u32 	%r2187, [%r2251+5264];
	ld.shared.u32 	%r2188, [%r2253+4336];
	// begin inline asm
	dp4a.s32.s32 %r2186, %r2187, %r2188, %r2122;
	// end inline asm
	ld.shared.u32 	%r2191, [%r2251+7056];
	ld.shared.u32 	%r2192, [%r2253+4336];
	// begin inline asm
	dp4a.s32.s32 %r2190, %r2191, %r2192, %r2126;
	// end inline asm
	ld.shared.u32 	%r2195, [%r2251+5264];
	ld.shared.u32 	%r2196, [%r2253+6384];
	// begin inline asm
	dp4a.s32.s32 %r2194, %r2195, %r2196, %r2130;
	// end inline asm
	ld.shared.u32 	%r2199, [%r2251+7056];
	ld.shared.u32 	%r2200, [%r2253+6384];
	// begin inline asm
	dp4a.s32.s32 %r2198, %r2199, %r2200, %r2134;
	// end inline asm
	ld.shared.u32 	%r2203, [%r2251+5264];
	ld.shared.u32 	%r2204, [%r2253+4340];
	// begin inline asm
	dp4a.s32.s32 %r2202, %r2203, %r2204, %r2138;
	// end inline asm
	ld.shared.u32 	%r2207, [%r2251+7056];
	ld.shared.u32 	%r2208, [%r2253+4340];
	// begin inline asm
	dp4a.s32.s32 %r2206, %r2207, %r2208, %r2142;
	// end inline asm
	ld.shared.u32 	%r2211, [%r2251+5264];
	ld.shared.u32 	%r2212, [%r2253+6388];
	// begin inline asm
	dp4a.s32.s32 %r2210, %r2211, %r2212, %r2146;
	// end inline asm
	ld.shared.u32 	%r2215, [%r2251+7056];
	ld.shared.u32 	%r2216, [%r2253+6388];
	// begin inline asm
	dp4a.s32.s32 %r2214, %r2215, %r2216, %r2150;
	// end inline asm
	ld.shared.u32 	%r2219, [%r2251+5264];
	ld.shared.u32 	%r2220, [%r2253+4344];
	// begin inline asm
	dp4a.s32.s32 %r2218, %r2219, %r2220, %r2154;
	// end inline asm
	ld.shared.u32 	%r2223, [%r2251+7056];
	ld.shared.u32 	%r2224, [%r2253+4344];
	// begin inline asm
	dp4a.s32.s32 %r2222, %r2223, %r2224, %r2158;
	// end inline asm
	ld.shared.u32 	%r2227, [%r2251+5264];
	ld.shared.u32 	%r2228, [%r2253+6392];
	// begin inline asm
	dp4a.s32.s32 %r2226, %r2227, %r2228, %r2162;
	// end inline asm
	ld.shared.u32 	%r2231, [%r2251+7056];
	ld.shared.u32 	%r2232, [%r2253+6392];
	// begin inline asm
	dp4a.s32.s32 %r2230, %r2231, %r2232, %r2166;
	// end inline asm
	ld.shared.u32 	%r2235, [%r2251+5264];
	ld.shared.u32 	%r2236, [%r2253+4348];
	// begin inline asm
	dp4a.s32.s32 %r2234, %r2235, %r2236, %r2170;
	// end inline asm
	ld.shared.u32 	%r2239, [%r2251+7056];
	ld.shared.u32 	%r2240, [%r2253+4348];
	// begin inline asm
	dp4a.s32.s32 %r2238, %r2239, %r2240, %r2174;
	// end inline asm
	ld.shared.u32 	%r2243, [%r2251+5264];
	ld.shared.u32 	%r2244, [%r2253+6396];
	// begin inline asm
	dp4a.s32.s32 %r2242, %r2243, %r2244, %r2178;
	// end inline asm
	ld.shared.u32 	%r2247, [%r2251+7056];
	ld.shared.u32 	%r2248, [%r2253+6396];
	// begin inline asm
	dp4a.s32.s32 %r2246, %r2247, %r2248, %r2182;
	// end inline asm
	shl.b32 	%r2254, %r10, 6;
	shl.b32 	%r2255, %r54, 2;
	add.s32 	%r2256, %r2254, %r2255;
	mul.lo.s32 	%r2257, %r10, 12544;
	mad.lo.s32 	%r2258, %r1, 401408, %r2257;
	mad.lo.s32 	%r2259, %r54, 784, %r2258;
	add.s32 	%r2260, %r2259, %r3;
	add.s32 	%r2261, %r2260, %r4;
	cvta.to.global.u64 	%rd64, %rd267;
	cvta.to.global.u64 	%rd65, %rd268;
	cvta.to.global.u64 	%rd66, %rd269;
	cvta.to.global.u64 	%rd67, %rd266;
	cvt.s64.s32 	%rd68, %r2186;
	mad.lo.s64 	%rd69, %rd68, 258467306668032, 1073741824;
	shr.u64 	%rd70, %rd69, 31;
	cvt.u32.u64 	%r2262, %rd70;
	mul.wide.u32 	%rd71, %r2256, 4;
	add.s64 	%rd72, %rd64, %rd71;
	ld.global.nc.u32 	%r2263, [%rd72];
	add.s32 	%r2264, %r2263, %r2262;
	cvt.s64.s32 	%rd73, %r2264;
	mad.lo.s64 	%rd74, %rd73, 2147534040, 1073741824;
	shr.u64 	%rd75, %rd74, 31;
	cvt.u32.u64 	%r2265, %rd75;
	add.s64 	%rd76, %rd65, %rd71;
	ld.global.nc.u32 	%r2266, [%rd76];
	add.s32 	%r2267, %r2266, %r2265;
	mul.wide.s32 	%rd77, %r2267, 1367864638;
	add.s64 	%rd78, %rd77, 1073741824;
	shr.u64 	%rd79, %rd78, 31;
	cvt.u32.u64 	%r2268, %rd79;
	mul.wide.u32 	%rd80, %r2261, 4;
	add.s64 	%rd81, %rd66, %rd80;
	ld.global.nc.u32 	%r2269, [%rd81];
	mul.wide.s32 	%rd82, %r2269, 1595052047;
	add.s64 	%rd83, %rd82, 1073741824;
	shr.u64 	%rd84, %rd83, 31;
	cvt.u32.u64 	%r2270, %rd84;
	add.s32 	%r2271, %r2268, %r2270;
	max.s32 	%r2272, %r2271, 0;
	add.s64 	%rd85, %rd67, %rd80;
	st.global.u32 	[%rd85], %r2272;
	cvt.s64.s32 	%rd86, %r2190;
	mad.lo.s64 	%rd87, %rd86, 258467306668032, 1073741824;
	shr.u64 	%rd88, %rd87, 31;
	cvt.u32.u64 	%r2273, %rd88;
	add.s32 	%r2274, %r2263, %r2273;
	cvt.s64.s32 	%rd89, %r2274;
	mad.lo.s64 	%rd90, %rd89, 2147534040, 1073741824;
	shr.u64 	%rd91, %rd90, 31;
	cvt.u32.u64 	%r2275, %rd91;
	add.s32 	%r2276, %r2266, %r2275;
	mul.wide.s32 	%rd92, %r2276, 1367864638;
	add.s64 	%rd93, %rd92, 1073741824;
	shr.u64 	%rd94, %rd93, 31;
	cvt.u32.u64 	%r2277, %rd94;
	ld.global.nc.u32 	%r2278, [%rd81+802816];
	mul.wide.s32 	%rd95, %r2278, 1595052047;
	add.s64 	%rd96, %rd95, 1073741824;
	shr.u64 	%rd97, %rd96, 31;
	cvt.u32.u64 	%r2279, %rd97;
	add.s32 	%r2280, %r2277, %r2279;
	max.s32 	%r2281, %r2280, 0;
	st.global.u32 	[%rd85+802816], %r2281;
	cvt.s64.s32 	%rd98, %r2194;
	mad.lo.s64 	%rd99, %rd98, 258467306668032, 1073741824;
	shr.u64 	%rd100, %rd99, 31;
	cvt.u32.u64 	%r2282, %rd100;
	ld.global.nc.u32 	%r2283, [%rd72+128];
	add.s32 	%r2284, %r2283, %r2282;
	cvt.s64.s32 	%rd101, %r2284;
	mad.lo.s64 	%rd102, %rd101, 2147534040, 1073741824;
	shr.u64 	%rd103, %rd102, 31;
	cvt.u32.u64 	%r2285, %rd103;
	ld.global.nc.u32 	%r2286, [%rd76+128];
	add.s32 	%r2287, %r2286, %r2285;
	mul.wide.s32 	%rd104, %r2287, 1367864638;
	add.s64 	%rd105, %rd104, 1073741824;
	shr.u64 	%rd106, %rd105, 31;
	cvt.u32.u64 	%r2288, %rd106;
	ld.global.nc.u32 	%r2289, [%rd81+25088];
	mul.wide.s32 	%rd107, %r2289, 1595052047;
	add.s64 	%rd108, %rd107, 1073741824;
	shr.u64 	%rd109, %rd108, 31;
	cvt.u32.u64 	%r2290, %rd109;
	add.s32 	%r2291, %r2288, %r2290;
	max.s32 	%r2292, %r2291, 0;
	st.global.u32 	[%rd85+25088], %r2292;
	cvt.s64.s32 	%rd110, %r2198;
	mad.lo.s64 	%rd111, %rd110, 258467306668032, 1073741824;
	shr.u64 	%rd112, %rd111, 31;
	cvt.u32.u64 	%r2293, %rd112;
	add.s32 	%r2294, %r2283, %r2293;
	cvt.s64.s32 	%rd113, %r2294;
	mad.lo.s64 	%rd114, %rd113, 2147534040, 1073741824;
	shr.u64 	%rd115, %rd114, 31;
	cvt.u32.u64 	%r2295, %rd115;
	add.s32 	%r2296, %r2286, %r2295;
	mul.wide.s32 	%rd116, %r2296, 1367864638;
	add.s64 	%rd117, %rd116, 1073741824;
	shr.u64 	%rd118, %rd117, 31;
	cvt.u32.u64 	%r2297, %rd118;
	ld.global.nc.u32 	%r2298, [%rd81+827904];
	mul.wide.s32 	%rd119, %r2298, 1595052047;
	add.s64 	%rd120, %rd119, 1073741824;
	shr.u64 	%rd121, %rd120, 31;
	cvt.u32.u64 	%r2299, %rd121;
	add.s32 	%r2300, %r2297, %r2299;
	max.s32 	%r2301, %r2300, 0;
	st.global.u32 	[%rd85+827904], %r2301;
	cvt.s64.s32 	%rd122, %r2202;
	mad.lo.s64 	%rd123, %rd122, 258467306668032, 1073741824;
	shr.u64 	%rd124, %rd123, 31;
	cvt.u32.u64 	%r2302, %rd124;
	ld.global.nc.u32 	%r2303, [%rd72+4];
	add.s32 	%r2304, %r2303, %r2302;
	cvt.s64.s32 	%rd125, %r2304;
	mad.lo.s64 	%rd126, %rd125, 2147534040, 1073741824;
	shr.u64 	%rd127, %rd126, 31;
	cvt.u32.u64 	%r2305, %rd127;
	ld.global.nc.u32 	%r2306, [%rd76+4];
	add.s32 	%r2307, %r2306, %r2305;
	mul.wide.s32 	%rd128, %r2307, 1367864638;
	add.s64 	%rd129, %rd128, 1073741824;
	shr.u64 	%rd130, %rd129, 31;
	cvt.u32.u64 	%r2308, %rd130;
	ld.global.nc.u32 	%r2309, [%rd81+4];
	mul.wide.s32 	%rd131, %r2309, 1595052047;
	add.s64 	%rd132, %rd131, 1073741824;
	shr.u64 	%rd133, %rd132, 31;
	cvt.u32.u64 	%r2310, %rd133;
	add.s32 	%r2311, %r2308, %r2310;
	max.s32 	%r2312, %r2311, 0;
	st.global.u32 	[%rd85+4], %r2312;
	cvt.s64.s32 	%rd134, %r2206;
	mad.lo.s64 	%rd135, %rd134, 258467306668032, 1073741824;
	shr.u64 	%rd136, %rd135, 31;
	cvt.u32.u64 	%r2313, %rd136;
	add.s32 	%r2314, %r2303, %r2313;
	cvt.s64.s32 	%rd137, %r2314;
	mad.lo.s64 	%rd138, %rd137, 2147534040, 1073741824;
	shr.u64 	%rd139, %rd138, 31;
	cvt.u32.u64 	%r2315, %rd139;
	add.s32 	%r2316, %r2306, %r2315;
	mul.wide.s32 	%rd140, %r2316, 1367864638;
	add.s64 	%rd141, %rd140, 1073741824;
	shr.u64 	%rd142, %rd141, 31;
	cvt.u32.u64 	%r2317, %rd142;
	ld.global.nc.u32 	%r2318, [%rd81+802820];
	mul.wide.s32 	%rd143, %r2318, 1595052047;
	add.s64 	%rd144, %rd143, 1073741824;
	shr.u64 	%rd145, %rd144, 31;
	cvt.u32.u64 	%r2319, %rd145;
	add.s32 	%r2320, %r2317, %r2319;
	max.s32 	%r2321, %r2320, 0;
	st.global.u32 	[%rd85+802820], %r2321;
	cvt.s64.s32 	%rd146, %r2210;
	mad.lo.s64 	%rd147, %rd146, 258467306668032, 1073741824;
	shr.u64 	%rd148, %rd147, 31;
	cvt.u32.u64 	%r2322, %rd148;
	ld.global.nc.u32 	%r2323, [%rd72+132];
	add.s32 	%r2324, %r2323, %r2322;
	cvt.s64.s32 	%rd149, %r2324;
	mad.lo.s64 	%rd150, %rd149, 2147534040, 1073741824;
	shr.u64 	%rd151, %rd150, 31;
	cvt.u32.u64 	%r2325, %rd151;
	ld.global.nc.u32 	%r2326, [%rd76+132];
	add.s32 	%r2327, %r2326, %r2325;
	mul.wide.s32 	%rd152, %r2327, 1367864638;
	add.s64 	%rd153, %rd152, 1073741824;
	shr.u64 	%rd154, %rd153, 31;
	cvt.u32.u64 	%r2328, %rd154;
	ld.global.nc.u32 	%r2329, [%rd81+25092];
	mul.wide.s32 	%rd155, %r2329, 1595052047;
	add.s64 	%rd156, %rd155, 1073741824;
	shr.u64 	%rd157, %rd156, 31;
	cvt.u32.u64 	%r2330, %rd157;
	add.s32 	%r2331, %r2328, %r2330;
	max.s32 	%r2332, %r2331, 0;
	st.global.u32 	[%rd85+25092], %r2332;
	cvt.s64.s32 	%rd158, %r2214;
	mad.lo.s64 	%rd159, %rd158, 258467306668032, 1073741824;
	shr.u64 	%rd160, %rd159, 31;
	cvt.u32.u64 	%r2333, %rd160;
	add.s32 	%r2334, %r2323, %r2333;
	cvt.s64.s32 	%rd161, %r2334;
	mad.lo.s64 	%rd162, %rd161, 2147534040, 1073741824;
	shr.u64 	%rd163, %rd162, 31;
	cvt.u32.u64 	%r2335, %rd163;
	add.s32 	%r2336, %r2326, %r2335;
	mul.wide.s32 	%rd164, %r2336, 1367864638;
	add.s64 	%rd165, %rd164, 1073741824;
	shr.u64 	%rd166, %rd165, 31;
	cvt.u32.u64 	%r2337, %rd166;
	ld.global.nc.u32 	%r2338, [%rd81+827908];
	mul.wide.s32 	%rd167, %r2338, 1595052047;
	add.s64 	%rd168, %rd167, 1073741824;
	shr.u64 	%rd169, %rd168, 31;
	cvt.u32.u64 	%r2339, %rd169;
	add.s32 	%r2340, %r2337, %r2339;
	max.s32 	%r2341, %r2340, 0;
	st.global.u32 	[%rd85+827908], %r2341;
	cvt.s64.s32 	%rd170, %r2218;
	mad.lo.s64 	%rd171, %rd170, 258467306668032, 1073741824;
	shr.u64 	%rd172, %rd171, 31;
	cvt.u32.u64 	%r2342, %rd172;
	ld.global.nc.u32 	%r2343, [%rd72+8];
	add.s32 	%r2344, %r2343, %r2342;
	cvt.s64.s32 	%rd173, %r2344;
	mad.lo.s64 	%rd174, %rd173, 2147534040, 1073741824;
	shr.u64 	%rd175, %rd174, 31;
	cvt.u32.u64 	%r2345, %rd175;
	ld.global.nc.u32 	%r2346, [%rd76+8];
	add.s32 	%r2347, %r2346, %r2345;
	mul.wide.s32 	%rd176, %r2347, 1367864638;
	add.s64 	%rd177, %rd176, 1073741824;
	shr.u64 	%rd178, %rd177, 31;
	cvt.u32.u64 	%r2348, %rd178;
	ld.global.nc.u32 	%r2349, [%rd81+8];
	mul.wide.s32 	%rd179, %r2349, 1595052047;
	add.s64 	%rd180, %rd179, 1073741824;
	shr.u64 	%rd181, %rd180, 31;
	cvt.u32.u64 	%r2350, %rd181;
	add.s32 	%r2351, %r2348, %r2350;
	max.s32 	%r2352, %r2351, 0;
	st.global.u32 	[%rd85+8], %r2352;
	cvt.s64.s32 	%rd182, %r2222;
	mad.lo.s64 	%rd183, %rd182, 258467306668032, 1073741824;
	shr.u64 	%rd184, %rd183, 31;
	cvt.u32.u64 	%r2353, %rd184;
	add.s32 	%r2354, %r2343, %r2353;
	cvt.s64.s32 	%rd185, %r2354;
	mad.lo.s64 	%rd186, %rd185, 2147534040, 1073741824;
	shr.u64 	%rd187, %rd186, 31;
	cvt.u32.u64 	%r2355, %rd187;
	add.s32 	%r2356, %r2346, %r2355;
	mul.wide.s32 	%rd188, %r2356, 1367864638;
	add.s64 	%rd189, %rd188, 1073741824;
	shr.u64 	%rd190, %rd189, 31;
	cvt.u32.u64 	%r2357, %rd190;
	ld.global.nc.u32 	%r2358, [%rd81+802824];
	mul.wide.s32 	%rd191, %r2358, 1595052047;
	add.s64 	%rd192, %rd191, 1073741824;
	shr.u64 	%rd193, %rd192, 31;
	cvt.u32.u64 	%r2359, %rd193;
	add.s32 	%r2360, %r2357, %r2359;
	max.s32 	%r2361, %r2360, 0;
	st.global.u32 	[%rd85+802824], %r2361;
	cvt.s64.s32 	%rd194, %r2226;
	mad.lo.s64 	%rd195, %rd194, 258467306668032, 1073741824;
	shr.u64 	%rd196, %rd195, 31;
	cvt.u32.u64 	%r2362, %rd196;
	ld.global.nc.u32 	%r2363, [%rd72+136];
	add.s32 	%r2364, %r2363, %r2362;
	cvt.s64.s32 	%rd197, %r2364;
	mad.lo.s64 	%rd198, %rd197, 2147534040, 1073741824;
	shr.u64 	%rd199, %rd198, 31;
	cvt.u32.u64 	%r2365, %rd199;
	ld.global.nc.u32 	%r2366, [%rd76+136];
	add.s32 	%r2367, %r2366, %r2365;
	mul.wide.s32 	%rd200, %r2367, 1367864638;
	add.s64 	%rd201, %rd200, 1073741824;
	shr.u64 	%rd202, %rd201, 31;
	cvt.u32.u64 	%r2368, %rd202;
	ld.global.nc.u32 	%r2369, [%rd81+25096];
	mul.wide.s32 	%rd203, %r2369, 1595052047;
	add.s64 	%rd204, %rd203, 1073741824;
	shr.u64 	%rd205, %rd204, 31;
	cvt.u32.u64 	%r2370, %rd205;
	add.s32 	%r2371, %r2368, %r2370;
	max.s32 	%r2372, %r2371, 0;
	st.global.u32 	[%rd85+25096], %r2372;
	cvt.s64.s32 	%rd206, %r2230;
	mad.lo.s64 	%rd207, %rd206, 258467306668032, 1073741824;
	shr.u64 	%rd208, %rd207, 31;
	cvt.u32.u64 	%r2373, %rd208;
	add.s32 	%r2374, %r2363, %r2373;
	cvt.s64.s32 	%rd209, %r2374;
	mad.lo.s64 	%rd210, %rd209, 2147534040, 1073741824;
	shr.u64 	%rd211, %rd210, 31;
	cvt.u32.u64 	%r2375, %rd211;
	add.s32 	%r2376, %r2366, %r2375;
	mul.wide.s32 	%rd212, %r2376, 1367864638;
	add.s64 	%rd213, %rd212, 1073741824;
	shr.u64 	%rd214, %rd213, 31;
	cvt.u32.u64 	%r2377, %rd214;
	ld.global.nc.u32 	%r2378, [%rd81+827912];
	mul.wide.s32 	%rd215, %r2378, 1595052047;
	add.s64 	%rd216, %rd215, 1073741824;
	shr.u64 	%rd217, %rd216, 31;
	cvt.u32.u64 	%r2379, %rd217;
	add.s32 	%r2380, %r2377, %r2379;
	max.s32 	%r2381, %r2380, 0;
	st.global.u32 	[%rd85+827912], %r2381;
	cvt.s64.s32 	%rd218, %r2234;
	mad.lo.s64 	%rd219, %rd218, 258467306668032, 1073741824;
	shr.u64 	%rd220, %rd219, 31;
	cvt.u32.u64 	%r2382, %rd220;
	ld.global.nc.u32 	%r2383, [%rd72+12];
	add.s32 	%r2384, %r2383, %r2382;
	cvt.s64.s32 	%rd221, %r2384;
	mad.lo.s64 	%rd222, %rd221, 2147534040, 1073741824;
	shr.u64 	%rd223, %rd222, 31;
	cvt.u32.u64 	%r2385, %rd223;
	ld.global.nc.u32 	%r2386, [%rd76+12];
	add.s32 	%r2387, %r2386, %r2385;
	mul.wide.s32 	%rd224, %r2387, 1367864638;
	add.s64 	%rd225, %rd224, 1073741824;
	shr.u64 	%rd226, %rd225, 31;
	cvt.u32.u64 	%r2388, %rd226;
	ld.global.nc.u32 	%r2389, [%rd81+12];
	mul.wide.s32 	%rd227, %r2389, 1595052047;
	add.s64 	%rd228, %rd227, 1073741824;
	shr.u64 	%rd229, %rd228, 31;
	cvt.u32.u64 	%r2390, %rd229;
	add.s32 	%r2391, %r2388, %r2390;
	max.s32 	%r2392, %r2391, 0;
	st.global.u32 	[%rd85+12], %r2392;
	cvt.s64.s32 	%rd230, %r2238;
	mad.lo.s64 	%rd231, %rd230, 258467306668032, 1073741824;
	shr.u64 	%rd232, %rd231, 31;
	cvt.u32.u64 	%r2393, %rd232;
	add.s32 	%r2394, %r2383, %r2393;
	cvt.s64.s32 	%rd233, %r2394;
	mad.lo.s64 	%rd234, %rd233, 2147534040, 1073741824;
	shr.u64 	%rd235, %rd234, 31;
	cvt.u32.u64 	%r2395, %rd235;
	add.s32 	%r2396, %r2386, %r2395;
	mul.wide.s32 	%rd236, %r2396, 1367864638;
	add.s64 	%rd237, %rd236, 1073741824;
	shr.u64 	%rd238, %rd237, 31;
	cvt.u32.u64 	%r2397, %rd238;
	ld.global.nc.u32 	%r2398, [%rd81+802828];
	mul.wide.s32 	%rd239, %r2398, 1595052047;
	add.s64 	%rd240, %rd239, 1073741824;
	shr.u64 	%rd241, %rd240, 31;
	cvt.u32.u64 	%r2399, %rd241;
	add.s32 	%r2400, %r2397, %r2399;
	max.s32 	%r2401, %r2400, 0;
	st.global.u32 	[%rd85+802828], %r2401;
	cvt.s64.s32 	%rd242, %r2242;
	mad.lo.s64 	%rd243, %rd242, 258467306668032, 1073741824;
	shr.u64 	%rd244, %rd243, 31;
	cvt.u32.u64 	%r2402, %rd244;
	ld.global.nc.u32 	%r2403, [%rd72+140];
	add.s32 	%r2404, %r2403, %r2402;
	cvt.s64.s32 	%rd245, %r2404;
	mad.lo.s64 	%rd246, %rd245, 2147534040, 1073741824;
	shr.u64 	%rd247, %rd246, 31;
	cvt.u32.u64 	%r2405, %rd247;
	ld.global.nc.u32 	%r2406, [%rd76+140];
	add.s32 	%r2407, %r2406, %r2405;
	mul.wide.s32 	%rd248, %r2407, 1367864638;
	add.s64 	%rd249, %rd248, 1073741824;
	shr.u64 	%rd250, %rd249, 31;
	cvt.u32.u64 	%r2408, %rd250;
	ld.global.nc.u32 	%r2409, [%rd81+25100];
	mul.wide.s32 	%rd251, %r2409, 1595052047;
	add.s64 	%rd252, %rd251, 1073741824;
	shr.u64 	%rd253, %rd252, 31;
	cvt.u32.u64 	%r2410, %rd253;
	add.s32 	%r2411, %r2408, %r2410;
	max.s32 	%r2412, %r2411, 0;
	st.global.u32 	[%rd85+25100], %r2412;
	cvt.s64.s32 	%rd254, %r2246;
	mad.lo.s64 	%rd255, %rd254, 258467306668032, 1073741824;
	shr.u64 	%rd256, %rd255, 31;
	cvt.u32.u64 	%r2413, %rd256;
	add.s32 	%r2414, %r2403, %r2413;
	cvt.s64.s32 	%rd257, %r2414;
	mad.lo.s64 	%rd258, %rd257, 2147534040, 1073741824;
	shr.u64 	%rd259, %rd258, 31;
	cvt.u32.u64 	%r2415, %rd259;
	add.s32 	%r2416, %r2406, %r2415;
	mul.wide.s32 	%rd260, %r2416, 1367864638;
	add.s64 	%rd261, %rd260, 1073741824;
	shr.u64 	%rd262, %rd261, 31;
	cvt.u32.u64 	%r2417, %rd262;
	ld.global.nc.u32 	%r2418, [%rd81+827916];
	mul.wide.s32 	%rd263, %r2418, 1595052047;
	add.s64 	%rd264, %rd263, 1073741824;
	shr.u64 	%rd265, %rd264, 31;
	cvt.u32.u64 	%r2419, %rd265;
	add.s32 	%r2420, %r2417, %r2419;
	max.s32 	%r2421, %r2420, 0;
	st.global.u32 	[%rd85+827916], %r2421;
	ret;

}
	// .globl	fused_nn_conv2d_cast_fixed_point_multiply_add_cast_fixed_point_multiply_1_kernel0
.visible .entry fused_nn_conv2d_cast_fixed_point_multiply_add_cast_fixed_point_multiply_1_kernel0(
	.param .u64 .ptr .align 1 fused_nn_conv2d_cast_fixed_point_multiply_add_cast_fixed_point_multiply_1_kernel0_param_0,
	.param .u64 .ptr .align 1 fused_nn_conv2d_cast_fixed_point_multiply_add_cast_fixed_point_multiply_1_kernel0_param_1,
	.param .u64 .ptr .align 1 fused_nn_conv2d_cast_fixed_point_multiply_add_cast_fixed_point_multiply_1_kernel0_param_2,
	.param .u64 .ptr .align 1 fused_nn_conv2d_cast_fixed_point_multiply_add_cast_fixed_point_multiply_1_kernel0_param_3
)
{
	.reg .pred 	%p<12>;
	.reg .b16 	%rs<34>;
	.reg .b32 	%r<1150>;
	.reg .b64 	%rd<204>;
	// demoted variable
	.shared .align 4 .b8 _ZZ81fused_nn_conv2d_cast_fixed_point_multiply_add_cast_fixed_point_multiply_1_kernel0E15pad_data_shared[1760];
	// demoted variable
	.shared .align 4 .b8 _ZZ81fused_nn_conv2d_cast_fixed_point_multiply_add_cast_fixed_point_multiply_1_kernel0E18placeholder_shared[4096];
	ld.param.u64 	%rd7, [fused_nn_conv2d_cast_fixed_point_multiply_add_cast_fixed_point_multiply_1_kernel0_param_1];
	cvta.to.global.u64 	%rd8, %rd7;
	mov.u32 	%r75, %tid.z;
	shl.b32 	%r77, %r75, 2;
	mov.u32 	%r78, %tid.x;
	add.s32 	%r1, %r77, %r78;
	mov.u32 	%r79, %ctaid.z;
	mul.lo.s32 	%r80, %r79, 802816;
	mov.u32 	%r81, %ctaid.x;
	mul.lo.s32 	%r82, %r81, 448;
	shl.b32 	%r2, %r78, 2;
	mov.u32 	%r83, %ctaid.y;
	shl.b32 	%r84, %r83, 15;
	shl.b32 	%r85, %r75, 7;
	and.b32  	%r86, %r85, 7168;
	shl.b32 	%r87, %r75, 4;
	and.b32  	%r88, %r87, 112;
	cvt.u16.u32 	%rs1, %r1;
	mul.hi.u16 	%rs2, %rs1, 10725;
	sub.s16 	%rs3, %rs1, %rs2;
	shr.u16 	%rs4, %rs3, 1;
	add.s16 	%rs5, %rs4, %rs2;
	shr.u16 	%rs6, %rs5, 5;
	mul.wide.u16 	%r89, %rs6, 12544;
	mul.lo.s16 	%rs7, %rs6, 55;
	sub.s16 	%rs8, %rs1, %rs7;
	shl.b16 	%rs9, %rs8, 2;
	cvt.u32.u16 	%r90, %rs9;
	add.s16 	%rs10, %rs1, 128;
	mul.hi.u16 	%rs11, %rs10, 10725;
	sub.s16 	%rs12, %rs10, %rs11;
	shr.u16 	%rs13, %rs12, 1;
	add.s16 	%rs14, %rs13, %rs11;
	shr.u16 	%rs15, %rs14, 5;
	mul.wide.u16 	%r91, %rs15, 12544;
	mul.lo.s16 	%rs16, %rs15, 55;
	sub.s16 	%rs17, %rs10, %rs16;
	shl.b16 	%rs18, %rs17, 2;
	cvt.u32.u16 	%r92, %rs18;
	setp.lt.u32 	%p3, %r1, 184;
	setp.lt.u32 	%p4, %r75, 46;
	and.pred  	%p1, %p3, %p4;
	add.s16 	%rs19, %rs1, 256;
	mul.hi.u16 	%rs20, %rs19, 10725;
	sub.s16 	%rs21, %rs19, %rs20;
	shr.u16 	%rs22, %rs21, 1;
	add.s16 	%rs23, %rs22, %rs20;
	shr.u16 	%rs24, %rs23, 5;
	mul.wide.u16 	%r93, %rs24, 12544;
	mul.lo.s16 	%rs25, %rs24, 55;
	sub.s16 	%rs26, %rs19, %rs25;
	shl.b16 	%rs27, %rs26, 2;
	cvt.u32.u16 	%r94, %rs27;
	setp.lt.u32 	%p5, %r1, 56;
	setp.lt.u32 	%p6, %r75, 14;
	and.pred  	%p2, %p5, %p6;
	add.s16 	%rs28, %rs1, 384;
	mul.hi.u16 	%rs29, %rs28, 4767;
	shr.u16 	%rs30, %rs29, 2;
	mul.wide.u16 	%r95, %rs30, 12544;
	mul.lo.s16 	%rs31, %rs30, 55;
	sub.s16 	%rs32, %rs28, %rs31;
	shl.b16 	%rs33, %rs32, 2;
	cvt.u32.u16 	%r96, %rs33;
	add.s32 	%r97, %r80, %r89;
	add.s32 	%r98, %r97, %r82;
	add.s32 	%r1120, %r98, %r90;
	add.s32 	%r99, %r80, %r91;
	add.s32 	%r100, %r99, %r82;
	add.s32 	%r1119, %r100, %r92;
	add.s32 	%r101, %r80, %r93;
	add.s32 	%r102, %r101, %r82;
	add.s32 	%r1118, %r102, %r94;
	add.s32 	%r103, %r80, %r95;
	add.s32 	%r104, %r103, %r82;
	add.s32 	%r1117, %r104, %r96;
	or.b32  	%r105, %r84, %r86;
	or.b32  	%r106, %r105, %r88;
	add.s32 	%r107, %r106, %r2;
	cvt.u64.u32 	%rd9, %r107;
	add.s64 	%rd10, %rd9, %rd8;
	add.s64 	%rd203, %rd10, 16384;
	mov.b32 	%r1121, 0;
	not.pred 	%p9, %p1;
	not.pred 	%p10, %p2;
	mov.u32 	%r1122, %r1121;
	mov.u32 	%r1123, %r1121;
	mov.u32 	%r1124, %r1121;
	mov.u32 	%r1125, %r1121;
	mov.u32 	%r1126, %r1121;
	mov.u32 	%r1127, %r1121;
	mov.u32 	%r1128, %r1121;
	mov.u32 	%r1129, %r1121;
	mov.u32 	%r1130, %r1121;
	mov.u32 	%r1131, %r1121;
	mov.u32 	%r1132, %r1121;
	mov.u32 	%r1133, %r1121;
	mov.u32 	%r1134, %r1121;
	mov.u32 	%r1135, %r1121;
	mov.u32 	%r1136, %r1121;
	mov.u32 	%r1137, %r1121;
	mov.u32 	%r1138, %r1121;
	mov.u32 	%r1139, %r1121;
	mov.u32 	%r1140, %r1121;
	mov.u32 	%r1141, %r1121;
	mov.u32 	%r1142, %r1121;
	mov.u32 	%r1143, %r1121;
	mov.u32 	%r1144, %r1121;
	mov.u32 	%r1145, %r1121;
	mov.u32 	%r1146, %r1121;
	mov.u32 	%r1147, %r1121;
	mov.u32 	%r1148, %r1121;
	mov.u32 	%r1149, %r1121;
$L__BB19_1:
	setp.gt.u32 	%p7, %r1, 439;
	bar.sync 	0;
	@%p7 bra 	$L__BB19_3;
	ld.param.u64 	%rd197, [fused_nn_conv2d_cast_fixed_point_multiply_add_cast_fixed_point_multiply_1_kernel0_param_0];
	cvt.u64.u32 	%rd11, %r1120;
	cvta.to.global.u64 	%rd12, %rd197;
	add.s64 	%rd13, %rd12, %rd11;
	ld.global.nc.u32 	%r108, [%rd13];
	mov.u32 	%r109, %tid.z;
	shl.b32 	%r110, %r109, 4;
	add.s32 	%r111, %r2, %r110;
	mov.u32 	%r112, _ZZ81fused_nn_conv2d_cast_fixed_point_multiply_add_cast_fixed_point_multiply_1_kernel0E15pad_data_shared;
	add.s32 	%r113, %r112, %r111;
	st.shared.u32 	[%r113], %r108;
$L__BB19_3:
	setp.gt.u32 	%p8, %r1, 311;
	@%p8 bra 	$L__BB19_5;
	ld.param.u64 	%rd198, [fused_nn_conv2d_cast_fixed_point_multiply_add_cast_fixed_point_multiply_1_kernel0_param_0];
	cvt.u64.u32 	%rd14, %r1119;
	cvta.to.global.u64 	%rd15, %rd198;
	add.s64 	%rd16, %rd15, %rd14;
	ld.global.nc.u32 	%r114, [%rd16];
	mov.u32 	%r115, %tid.z;
	shl.b32 	%r116, %r115, 4;
	add.s32 	%r117, %r2, %r116;
	mov.u32 	%r118, _ZZ81fused_nn_conv2d_cast_fixed_point_multiply_add_cast_fixed_point_multiply_1_kernel0E15pad_data_shared;
	add.s32 	%r119, %r118, %r117;
	st.shared.u32 	[%r119+512], %r114;
$L__BB19_5:
	@%p9 bra 	$L__BB19_7;
	ld.param.u64 	%rd199, [fused_nn_conv2d_cast_fixed_point_multiply_add_cast_fixed_point_multiply_1_kernel0_param_0];
	cvt.u64.u32 	%rd17, %r1118;
	cvta.to.global.u64 	%rd18, %rd199;
	add.s64 	%rd19, %rd18, %rd17;
	ld.global.nc.u32 	%r120, [%rd19];
	mov.u32 	%r121, %tid.z;
	shl.b32 	%r122, %r121, 4;
	add.s32 	%r123, %r2, %r122;
	mov.u32 	%r124, _ZZ81fused_nn_conv2d_cast_fixed_point_multiply_add_cast_fixed_point_multiply_1_kernel0E15pad_data_shared;
	add.s32 	%r125, %r124, %r123;
	st.shared.u32 	[%r125+1024], %r120;
$L__BB19_7:
	@%p10 bra 	$L__BB19_9;
	ld.param.u64 	%rd200, [fused_nn_conv2d_cast_fixed_point_multiply_add_cast_fixed_point_multiply_1_kernel0_param_0];
	cvt.u64.u32 	%rd20, %r1117;
	cvta.to.global.u64 	%rd21, %rd200;
	add.s64 	%rd22, %rd21, %rd20;
	ld.global.nc.u32 	%r126, [%rd22];
	mov.u32 	%r127, %tid.z;
	shl.b32 	%r128, %r127, 4;
	add.s32 	%r129, %r2, %r128;
	mov.u32 	%r130, _ZZ81fused_nn_conv2d_cast_fixed_point_multiply_add_cast_fixed_point_multiply_1_kernel0E15pad_data_shared;
	add.s32 	%r131, %r130, %r129;
	st.shared.u32 	[%r131+1536], %r126;
$L__BB19_9:
	ld.global.nc.u32 	%r1028, [%rd203+-16384];
	mov.u32 	%r40, %tid.z;
	shl.b32 	%r1029, %r40, 4;
	add.s32 	%r1030, %r2, %r1029;
	mov.u32 	%r1031, _ZZ81fused_nn_conv2d_cast_fixed_point_multiply_add_cast_fixed_point_multiply_1_kernel0E18placeholder_shared;
	add.s32 	%r1032, %r1031, %r1030;
	st.shared.u32 	[%r1032], %r1028;
	ld.global.nc.u32 	%r1033, [%rd203+-12288];
	st.shared.u32 	[%r1032+512], %r1033;
	ld.global.nc.u32 	%r1034, [%rd203+-8192];
	st.shared.u32 	[%r1032+1024], %r1034;
	ld.global.nc.u32 	%r1035, [%rd203+-4096];
	st.shared.u32 	[%r1032+1536], %r1035;
	ld.global.nc.u32 	%r1036, [%rd203];
	st.shared.u32 	[%r1032+2048], %r1036;
	ld.global.nc.u32 	%r1037, [%rd203+4096];
	st.shared.u32 	[%r1032+2560], %r1037;
	ld.global.nc.u32 	%r1038, [%rd203+8192];
	st.shared.u32 	[%r1032+3072], %r1038;
	ld.global.nc.u32 	%r1039, [%rd203+12288];
	st.shared.u32 	[%r1032+3584], %r1039;
	bar.sync 	0;
	mov.u32 	%r1040, %tid.x;
	shl.b32 	%r1041, %r1040, 3;
	mov.u32 	%r1042, _ZZ81fused_nn_conv2d_cast_fixed_point_multiply_add_cast_fixed_point_multiply_1_kernel0E15pad_data_shared;
	add.s32 	%r1043, %r1042, %r1041;
	ld.shared.u32 	%r133, [%r1043];
	shl.b32 	%r1044, %r40, 7;
	add.s32 	%r1045, %r1031, %r1044;
	ld.shared.u32 	%r134, [%r1045];
	// begin inline asm
	dp4a.s32.s32 %r132, %r133, %r134, %r1148;
	// end inline asm
	ld.shared.u32 	%r137, [%r1043+32];
	ld.shared.u32 	%r138, [%r1045];
	// begin inline asm
	dp4a.s32.s32 %r136, %r137, %r138, %r1144;
	// end inline asm
	ld.shared.u32 	%r141, [%r1043+64];
	ld.shared.u32 	%r142, [%r1045];
	// begin inline asm
	dp4a.s32.s32 %r140, %r141, %r142, %r1140;
	// end inline asm
	ld.shared.u32 	%r145, [%r1043+96];
	ld.shared.u32 	%r146, [%r1045];
	// begin inline asm
	dp4a.s32.s32 %r144, %r145, %r146, %r1136;
	// end inline asm
	ld.shared.u32 	%r149, [%r1043+128];
	ld.shared.u32 	%r150, [%r1045];
	// begin inline asm
	dp4a.s32.s32 %r148, %r149, %r150, %r1132;
	// end inline asm
	ld.shared.u32 	%r153, [%r1043+160];
	ld.shared.u32 	%r154, [%r1045];
	// begin inline asm
	dp4a.s32.s32 %r152, %r153, %r154, %r1128;
	// end inline asm
	ld.shared.u32 	%r157, [%r1043+192];
	ld.shared.u32 	%r158, [%r1045];
	// begin inline asm
	dp4a.s32.s32 %r156, %r157, %r158, %r1124;
	// end inline asm
	ld.shared.u32 	%r161, [%r1043];
	ld.shared.u32 	%r162, [%r1045+4];
	// begin inline asm
	dp4a.s32.s32 %r160, %r161, %r162, %r1147;
	// end inline asm
	ld.shared.u32 	%r165, [%r1043+32];
	ld.shared.u32 	%r166, [%r1045+4];
	// begin inline asm
	dp4a.s32.s32 %r164, %r165, %r166, %r1143;
	// end inline asm
	ld.shared.u32 	%r169, [%r1043+64];
	ld.shared.u32 	%r170, [%r1045+4];
	// begin inline asm
	dp4a.s32.s32 %r168, %r169, %r170, %r1139;
	// end inline asm
	ld.shared.u32 	%r173, [%r1043+96];
	ld.shared.u32 	%r174, [%r1045+4];
	// begin inline asm
	dp4a.s32.s32 %r172, %r173, %r174, %r1135;
	// end inline asm
	ld.shared.u32 	%r177, [%r1043+128];
	ld.shared.u32 	%r178, [%r1045+4];
	// begin inline asm
	dp4a.s32.s32 %r176, %r177, %r178, %r1131;
	// end inline asm
	ld.shared.u32 	%r181, [%r1043+160];
	ld.shared.u32 	%r182, [%r1045+4];
	// begin inline asm
	dp4a.s32.s32 %r180, %r181, %r182, %r1127;
	// end inline asm
	ld.shared.u32 	%r185, [%r1043+192];
	ld.shared.u32 	%r186, [%r1045+4];
	// begin inline asm
	dp4a.s32.s32 %r184, %r185, %r186, %r1123;
	// end inline asm
	ld.shared.u32 	%r189, [%r1043];
	ld.shared.u32 	%r190, [%r1045+8];
	// begin inline asm
	dp4a.s32.s32 %r188, %r189, %r190, %r1146;
	// end inline asm
	ld.shared.u32 	%r193, [%r1043+32];
	ld.shared.u32 	%r194, [%r1045+8];
	// begin inline asm
	dp4a.s32.s32 %r192, %r193, %r194, %r1142;
	// end inline asm
	ld.shared.u32 	%r197, [%r1043+64];
	ld.shared.u32 	%r198, [%r1045+8];
	// begin inline asm
	dp4a.s32.s32 %r196, %r197, %r198, %r1138;
	// end inline asm
	ld.shared.u32 	%r201, [%r1043+96];
	ld.shared.u32 	%r202, [%r1045+8];
	// begin inline asm
	dp4a.s32.s32 %r200, %r201, %r202, %r1134;
	// end inline asm
	ld.shared.u32 	%r205, [%r1043+128];
	ld.shared.u32 	%r206, [%r1045+8];
	// begin inline asm
	dp4a.s32.s32 %r204, %r205, %r206, %r1130;
	// end inline asm
	ld.shared.u32 	%r209, [%r1043+160];
	ld.shared.u32 	%r210, [%r1045+8];
	// begin inline asm
	dp4a.s32.s32 %r208, %r209, %r210, %r1126;
	// end inline asm
	ld.shared.u32 	%r213, [%r1043+192];
	ld.shared.u32 	%r214, [%r1045+8];
	// begin inline asm
	dp4a.s32.s32 %r212, %r213, %r214, %r1122;
	// end inline asm
	ld.shared.u32 	%r217, [%r1043];
	ld.shared.u32 	%r218, [%r1045+12];
	// begin inline asm
	dp4a.s32.s32 %r216, %r217, %r218, %r1145;
	// end inline asm
	ld.shared.u32 	%r221, [%r1043+32];
	ld.shared.u32 	%r222, [%r1045+12];
	// begin inline asm
	dp4a.s32.s32 %r220, %r221, %r222, %r1141;
	// end inline asm
	ld.shared.u32 	%r225, [%r1043+64];
	ld.shared.u32 	%r226, [%r1045+12];
	// begin inline asm
	dp4a.s32.s32 %r224, %r225, %r226, %r1137;
	// end inline asm
	ld.shared.u32 	%r229, [%r1043+96];
	ld.shared.u32 	%r230, [%r1045+12];
	// begin inline asm
	dp4a.s32.s32 %r228, %r229, %r230, %r1133;
	// end inline asm
	ld.shared.u32 	%r233, [%r1043+128];
	ld.shared.u32 	%r234, [%r1045+12];
	// begin inline asm
	dp4a.s32.s32 %r232, %r233, %r234, %r1129;
	// end inline asm
	ld.shared.u32 	%r237, [%r1043+160];
	ld.shared.u32 	%r238, [%r1045+12];
	// begin inline asm
	dp4a.s32.s32 %r236, %r237, %r238, %r1125;
	// end inline asm
	ld.shared.u32 	%r241, [%r1043+192];
	ld.shared.u32 	%r242, [%r1045+12];
	// begin inline asm
	dp4a.s32.s32 %r240, %r241, %r242, %r1121;
	// end inline asm
	ld.shared.u32 	%r245, [%r1043+220];
	ld.shared.u32 	%r246, [%r1045+16];
	// begin inline asm
	dp4a.s32.s32 %r244, %r245, %r246, %r132;
	// end inline asm
	ld.shared.u32 	%r249, [%r1043+252];
	ld.shared.u32 	%r250, [%r1045+16];
	// begin inline asm
	dp4a.s32.s32 %r248, %r249, %r250, %r136;
	// end inline asm
	ld.shared.u32 	%r253, [%r1043+284];
	ld.shared.u32 	%r254, [%r1045+16];
	// begin inline asm
	dp4a.s32.s32 %r252, %r253, %r254, %r140;
	// end inline asm
	ld.shared.u32 	%r257, [%r1043+316];
	ld.shared.u32 	%r258, [%r1045+16];
	// begin inline asm
	dp4a.s32.s32 %r256, %r257, %r258, %r144;
	// end inline asm
	ld.shared.u32 	%r261, [%r1043+348];
	ld.shared.u32 	%r262, [%r1045+16];
	// begin inline asm
	dp4a.s32.s32 %r260, %r261, %r262, %r148;
	// end inline asm
	ld.shared.u32 	%r265, [%r1043+380];
	ld.shared.u32 	%r266, [%r1045+16];
	// begin inline asm
	dp4a.s32.s32 %r264, %r265, %r266, %r152;
	// end inline asm
	ld.shared.u32 	%r269, [%r1043+412];
	ld.shared.u32 	%r270, [%r1045+16];
	// begin inline asm
	dp4a.s32.s32 %r268, %r269, %r270, %r156;
	// end inline asm
	ld.shared.u32 	%r273, [%r1043+220];
	ld.shared.u32 	%r274, [%r1045+20];
	// begin inline asm
	dp4a.s32.s32 %r272, %r273, %r274, %r160;
	// end inline asm
	ld.shared.u32 	%r277, [%r1043+252];
	ld.shared.u32 	%r278, [%r1045+20];
	// begin inline asm
	dp4a.s32.s32 %r276, %r277, %r278, %r164;
	// end inline asm
	ld.shared.u32 	%r281, [%r1043+284];
	ld.shared.u32 	%r282, [%r1045+20];
	// begin inline asm
	dp4a.s32.s32 %r280, %r281, %r282, %r168;
	// end inline asm
	ld.shared.u32 	%r285, [%r1043+316];
	ld.shared.u32 	%r286, [%r1045+20];
	// begin inline asm
	dp4a.s32.s32 %r284, %r285, %r286, %r172;
	// end inline asm
	ld.shared.u32 	%r289, [%r1043+348];
	ld.shared.u32 	%r290, [%r1045+20];
	// begin inline asm
	dp4a.s32.s32 %r288, %r289, %r290, %r176;
	// end inline asm
	ld.shared.u32 	%r293, [%r1043+380];
	ld.shared.u32 	%r294, [%r1045+20];
	// begin inline asm
	dp4a.s32.s32 %r292, %r293, %r294, %r180;
	// end inline asm
	ld.shared.u32 	%r297, [%r1043+412];
	ld.shared.u32 	%r298, [%r1045+20];
	// begin inline asm
	dp4a.s32.s32 %r296, %r297, %r298, %r184;
	// end inline asm
	ld.shared.u32 	%r301, [%r1043+220];
	ld.shared.u32 	%r302, [%r1045+24];
	// begin inline asm
	dp4a.s32.s32 %r300, %r301, %r302, %r188;
	// end inline asm
	ld.shared.u32 	%r305, [%r1043+252];
	ld.shared.u32 	%r306, [%r1045+24];
	// begin inline asm
	dp4a.s32.s32 %r304, %r305, %r306, %r192;
	// end inline asm
	ld.shared.u32 	%r309, [%r1043+284];
	ld.shared.u32 	%r310, [%r1045+24];
	// begin inline asm
	dp4a.s32.s32 %r308, %r309, %r310, %r196;
	// end inline asm
	ld.shared.u32 	%r313, [%r1043+316];
	ld.shared.u32 	%r314, [%r1045+24];
	// begin inline asm
	dp4a.s32.s32 %r312, %r313, %r314, %r200;
	// end inline asm
	ld.shared.u32 	%r317, [%r1043+348];
	ld.shared.u32 	%r318, [%r1045+24];
	// begin inline asm
	dp4a.s32.s32 %r316, %r317, %r318, %r204;
	// end inline asm
	ld.shared.u32 	%r321, [%r1043+380];
	ld.shared.u32 	%r322, [%r1045+24];
	// begin inline asm
	dp4a.s32.s32 %r320, %r321, %r322, %r208;
	// end inline asm
	ld.shared.u32 	%r325, [%r1043+412];
	ld.shared.u32 	%r326, [%r1045+24];
	// begin inline asm
	dp4a.s32.s32 %r324, %r325, %r326, %r212;
	// end inline asm
	ld.shared.u32 	%r329, [%r1043+220];
	ld.shared.u32 	%r330, [%r1045+28];
	// begin inline asm
	dp4a.s32.s32 %r328, %r329, %r330, %r216;
	// end inline asm
	ld.shared.u32 	%r333, [%r1043+252];
	ld.shared.u32 	%r334, [%r1045+28];
	// begin inline asm
	dp4a.s32.s32 %r332, %r333, %r334, %r220;
	// end inline asm
	ld.shared.u32 	%r337, [%r1043+284];
	ld.shared.u32 	%r338, [%r1045+28];
	// begin inline asm
	dp4a.s32.s32 %r336, %r337, %r338, %r224;
	// end inline asm
	ld.shared.u32 	%r341, [%r1043+316];
	ld.shared.u32 	%r342, [%r1045+28];
	// begin inline asm
	dp4a.s32.s32 %r340, %r341, %r342, %r228;
	// end inline asm
	ld.shared.u32 	%r345, [%r1043+348];
	ld.shared.u32 	%r346, [%r1045+28];
	// begin inline asm
	dp4a.s32.s32 %r344, %r345, %r346, %r232;
	// end inline asm
	ld.shared.u32 	%r349, [%r1043+380];
	ld.shared.u32 	%r350, [%r1045+28];
	// begin inline asm
	dp4a.s32.s32 %r348, %r349, %r350, %r236;
	// end inline asm
	ld.shared.u32 	%r353, [%r1043+412];
	ld.shared.u32 	%r354, [%r1045+28];
	// begin inline asm
	dp4a.s32.s32 %r352, %r353, %r354, %r240;
	// end inline asm
	ld.shared.u32 	%r357, [%r1043+440];
	ld.shared.u32 	%r358, [%r1045+32];
	// begin inline asm
	dp4a.s32.s32 %r356, %r357, %r358, %r244;
	// end inline asm
	ld.shared.u32 	%r361, [%r1043+472];
	ld.shared.u32 	%r362, [%r1045+32];
	// begin inline asm
	dp4a.s32.s32 %r360, %r361, %r362, %r248;
	// end inline asm
	ld.shared.u32 	%r365, [%r1043+504];
	ld.shared.u32 	%r366, [%r1045+32];
	// begin inline asm
	dp4a.s32.s32 %r364, %r365, %r366, %r252;
	// end inline asm
	ld.shared.u32 	%r369, [%r1043+536];
	ld.shared.u32 	%r370, [%r1045+32];
	// begin inline asm
	dp4a.s32.s32 %r368, %r369, %r370, %r256;
	// end inline asm
	ld.shared.u32 	%r373, [%r1043+568];
	ld.shared.u32 	%r374, [%r1045+32];
	// begin inline asm
	dp4a.s32.s32 %r372, %r373, %r374, %r260;
	// end inline asm
	ld.shared.u32 	%r377, [%r1043+600];
	ld.shared.u32 	%r378, [%r1045+32];
	// begin inline asm
	dp4a.s32.s32 %r376, %r377, %r378, %r264;
	// end inline asm
	ld.shared.u32 	%r381, [%r1043+632];
	ld.shared.u32 	%r382, [%r1045+32];
	// begin inline asm
	dp4a.s32.s32 %r380, %r381, %r382, %r268;
	// end inline asm
	ld.shared.u32 	%r385, [%r1043+440];
	ld.shared.u32 	%r386, [%r1045+36];
	// begin inline asm
	dp4a.s32.s32 %r384, %r385, %r386, %r272;
	// end inline asm
	ld.shared.u32 	%r389, [%r1043+472];
	ld.shared.u32 	%r390, [%r1045+36];
	// begin inline asm
	dp4a.s32.s32 %r388, %r389, %r390, %r276;
	// end inline asm
	ld.shared.u32 	%r393, [%r1043+504];
	ld.shared.u32 	%r394, [%r1045+36];
	// begin inline asm
	dp4a.s32.s32 %r392, %r393, %r394, %r280;
	// end inline asm
	ld.shared.u32 	%r397, [%r1043+536];
	ld.shared.u32 	%r398, [%r1045+36];
	// begin inline asm
	dp4a.s32.s32 %r396, %r397, %r398, %r284;
	// end inline asm
	ld.shared.u32 	%r401, [%r1043+568];
	ld.shared.u32 	%r402, [%r1045+36];
	// begin inline asm
	dp4a.s32.s32 %r400, %r401, %r402, %r288;
	// end inline asm
	ld.shared.u32 	%r405, [%r1043+600];
	ld.shared.u32 	%r406, [%r1045+36];
	// begin inline asm
	dp4a.s32.s32 %r404, %r405, %r406, %r292;
	// end inline asm
	ld.shared.u32 	%r409, [%r1043+632];
	ld.shared.u32 	%r410, [%r1045+36];
	// begin inline asm
	dp4a.s32.s32 %r408, %r409, %r410, %r296;
	// end inline asm
	ld.shared.u32 	%r413, [%r1043+440];
	ld.shared.u32 	%r414, [%r1045+40];
	// begin inline asm
	dp4a.s32.s32 %r412, %r413, %r414, %r300;
	// end inline asm
	ld.shared.u32 	%r417, [%r1043+472];
	ld.shared.u32 	%r418, [%r1045+40];
	// begin inline asm
	dp4a.s32.s32 %r416, %r417, %r418, %r304;
	// end inline asm
	ld.shared.u32 	%r421, [%r1043+504];
	ld.shared.u32 	%r422, [%r1045+40];
	// begin inline asm
	dp4a.s32.s32 %r420, %r421, %r422, %r308;
	// end inline asm
	ld.shared.u32 	%r425, [%r1043+536];
	ld.shared.u32 	%r426, [%r1045+40];
	// begin inline asm
	dp4a.s32.s32 %r424, %r425, %r426, %r312;
	// end inline asm
	ld.shared.u32 	%r429, [%r1043+568];
	ld.shared.u32 	%r430, [%r1045+40];
	// begin inline asm
	dp4a.s32.s32 %r428, %r429, %r430, %r316;
	// end inline asm
	ld.shared.u32 	%r433, [%r1043+600];
	ld.shared.u32 	%r434, [%r1045+40];
	// begin inline asm
	dp4a.s32.s32 %r432, %r433, %r434, %r320;
	// end inline asm
	ld.shared.u32 	%r437, [%r1043+632];
	ld.shared.u32 	%r438, [%r1045+40];
	// begin inline asm
	dp4a.s32.s32 %r436, %r437, %r438, %r324;
	// end inline asm
	ld.shared.u32 	%r441, [%r1043+440];
	ld.shared.u32 	%r442, [%r1045+44];
	// begin inline asm
	dp4a.s32.s32 %r440, %r441, %r442, %r328;
	// end inline asm
	ld.shared.u32 	%r445, [%r1043+472];
	ld.shared.u32 	%r446, [%r1045+44];
	// begin inline asm
	dp4a.s32.s32 %r444, %r445, %r446, %r332;
	// end inline asm
	ld.shared.u32 	%r449, [%r1043+504];
	ld.shared.u32 	%r450, [%r1045+44];
	// begin inline asm
	dp4a.s32.s32 %r448, %r449, %r450, %r336;
	// end inline asm
	ld.shared.u32 	%r453, [%r1043+536];
	ld.shared.u32 	%r454, [%r1045+44];
	// begin inline asm
	dp4a.s32.s32 %r452, %r453, %r454, %r340;
	// end inline asm
	ld.shared.u32 	%r457, [%r1043+568];
	ld.shared.u32 	%r458, [%r1045+44];
	// begin inline asm
	dp4a.s32.s32 %r456, %r457, %r458, %r344;
	// end inline asm
	ld.shared.u32 	%r461, [%r1043+600];
	ld.shared.u32 	%r462, [%r1045+44];
	// begin inline asm
	dp4a.s32.s32 %r460, %r461, %r462, %r348;
	// end inline asm
	ld.shared.u32 	%r465, [%r1043+632];
	ld.shared.u32 	%r466, [%r1045+44];
	// begin inline asm
	dp4a.s32.s32 %r464, %r465, %r466, %r352;
	// end inline asm
	ld.shared.u32 	%r469, [%r1043+660];
	ld.shared.u32 	%r470, [%r1045+48];
	// begin inline asm
	dp4a.s32.s32 %r468, %r469, %r470, %r356;
	// end inline asm
	ld.shared.u32 	%r473, [%r1043+692];
	ld.shared.u32 	%r474, [%r1045+48];
	// begin inline asm
	dp4a.s32.s32 %r472, %r473, %r474, %r360;
	// end inline asm
	ld.shared.u32 	%r477, [%r1043+724];
	ld.shared.u32 	%r478, [%r1045+48];
	// begin inline asm
	dp4a.s32.s32 %r476, %r477, %r478, %r364;
	// end inline asm
	ld.shared.u32 	%r481, [%r1043+756];
	ld.shared.u32 	%r482, [%r1045+48];
	// begin inline asm
	dp4a.s32.s32 %r480, %r481, %r482, %r368;
	// end inline asm
	ld.shared.u32 	%r485, [%r1043+788];
	ld.shared.u32 	%r486, [%r1045+48];
	// begin inline asm
	dp4a.s32.s32 %r484, %r485, %r486, %r372;
	// end inline asm
	ld.shared.u32 	%r489, [%r1043+820];
	ld.shared.u32 	%r490, [%r1045+48];
	// begin inline asm
	dp4a.s32.s32 %r488, %r489, %r490, %r376;
	// end inline asm
	ld.shared.u32 	%r493, [%r1043+852];
	ld.shared.u32 	%r494, [%r1045+48];
	// begin inline asm
	dp4a.s32.s32 %r492, %r493, %r494, %r380;
	// end inline asm
	ld.shared.u32 	%r497, [%r1043+660];
	ld.shared.u32 	%r498, [%r1045+52];
	// begin inline asm
	dp4a.s32.s32 %r496, %r497, %r498, %r384;
	// end inline asm
	ld.shared.u32 	%r501, [%r1043+692];
	ld.shared.u32 	%r502, [%r1045+52];
	// begin inline asm
	dp4a.s32.s32 %r500, %r501, %r502, %r388;
	// end inline asm
	ld.shared.u32 	%r505, [%r1043+724];
	ld.shared.u32 	%r506, [%r1045+52];
	// begin inline asm
	dp4a.s32.s32 %r504, %r505, %r506, %r392;
	// end inline asm
	ld.shared.u32 	%r509, [%r1043+756];
	ld.shared.u32 	%r510, [%r1045+52];
	// begin inline asm
	dp4a.s32.s32 %r508, %r509, %r510, %r396;
	// end inline asm
	ld.shared.u32 	%r513, [%r1043+788];
	ld.shared.u32 	%r514, [%r1045+52];
	// begin inline asm
	dp4a.s32.s32 %r512, %r513, %r514, %r400;
	// end inline asm
	ld.shared.u32 	%r517, [%r1043+820];
	ld.shared.u32 	%r518, [%r1045+52];
	// begin inline asm
	dp4a.s32.s32 %r516, %r517, %r518, %r404;
	// end inline asm
	ld.shared.u32 	%r521, [%r1043+852];
	ld.shared.u32 	%r522, [%r1045+52];
	// begin inline asm
	dp4a.s32.s32 %r520, %r521, %r522, %r408;
	// end inline asm
	ld.shared.u32 	%r525, [%r1043+660];
	ld.shared.u32 	%r526, [%r1045+56];
	// begin inline asm
	dp4a.s32.s32 %r524, %r525, %r526, %r412;
	// end inline asm
	ld.shared.u32 	%r529, [%r1043+692];
	ld.shared.u32 	%r530, [%r1045+56];
	// begin inline asm
	dp4a.s32.s32 %r528, %r529, %r530, %r416;
	// end inline asm
	ld.shared.u32 	%r533, [%r1043+724];
	ld.shared.u32 	%r534, [%r1045+56];
	// begin inline asm
	dp4a.s32.s32 %r532, %r533, %r534, %r420;
	// end inline asm
	ld.shared.u32 	%r537, [%r1043+756];
	ld.shared.u32 	%r538, [%r1045+56];
	// begin inline asm
	dp4a.s32.s32 %r536, %r537, %r538, %r424;
	// end inline asm
	ld.shared.u32 	%r541, [%r1043+788];
	ld.shared.u32 	%r542, [%r1045+56];
	// begin inline asm
	dp4a.s32.s32 %r540, %r541, %r542, %r428;
	// end inline asm
	ld.shared.u32 	%r545, [%r1043+820];
	ld.shared.u32 	%r546, [%r1045+56];
	// begin inline asm
	dp4a.s32.s32 %r544, %r545, %r546, %r432;
	// end inline asm
	ld.shared.u32 	%r549, [%r1043+852];
	ld.shared.u32 	%r550, [%r1045+56];
	// begin inline asm
	dp4a.s32.s32 %r548, %r549, %r550, %r436;
	// end inline asm
	ld.shared.u32 	%r553, [%r1043+660];
	ld.shared.u32 	%r554, [%r1045+60];
	// begin inline asm
	dp4a.s32.s32 %r552, %r553, %r554, %r440;
	// end inline asm
	ld.shared.u32 	%r557, [%r1043+692];
	ld.shared.u32 	%r558, [%r1045+60];
	// begin inline asm
	dp4a.s32.s32 %r556, %r557, %r558, %r444;
	// end inline asm
	ld.shared.u32 	%r561, [%r1043+724];
	ld.shared.u32 	%r562, [%r1045+60];
	// begin inline asm
	dp4a.s32.s32 %r560, %r561, %r562, %r448;
	// end inline asm
	ld.shared.u32 	%r565, [%r1043+756];
	ld.shared.u32 	%r566, [%r1045+60];
	// begin inline asm
	dp4a.s32.s32 %r564, %r565, %r566, %r452;
	// end inline asm
	ld.shared.u32 	%r569, [%r1043+788];
	ld.shared.u32 	%r570, [%r1045+60];
	// begin inline asm
	dp4a.s32.s32 %r568, %r569, %r570, %r456;
	// end inline asm
	ld.shared.u32 	%r573, [%r1043+820];
	ld.shared.u32 	%r574, [%r1045+60];
	// begin inline asm
	dp4a.s32.s32 %r572, %r573, %r574, %r460;
	// end inline asm
	ld.shared.u32 	%r577, [%r1043+852];
	ld.shared.u32 	%r578, [%r1045+60];
	// begin inline asm
	dp4a.s32.s32 %r576, %r577, %r578, %r464;
	// end inline asm
	ld.shared.u32 	%r581, [%r1043+880];
	ld.shared.u32 	%r582, [%r1045+64];
	// begin inline asm
	dp4a.s32.s32 %r580, %r581, %r582, %r468;
	// end inline asm
	ld.shared.u32 	%r585, [%r1043+912];
	ld.shared.u32 	%r586, [%r1045+64];
	// begin inline asm
	dp4a.s32.s32 %r584, %r585, %r586, %r472;
	// end inline asm
	ld.shared.u32 	%r589, [%r1043+944];
	ld.shared.u32 	%r590, [%r1045+64];
	// begin inline asm
	dp4a.s32.s32 %r588, %r589, %r590, %r476;
	// end inline asm
	ld.shared.u32 	%r593, [%r1043+976];
	ld.shared.u32 	%r594, [%r1045+64];
	// begin inline asm
	dp4a.s32.s32 %r592, %r593, %r594, %r480;
	// end inline asm
	ld.shared.u32 	%r597, [%r1043+1008];
	ld.shared.u32 	%r598, [%r1045+64];
	// begin inline asm
	dp4a.s32.s32 %r596, %r597, %r598, %r484;
	// end inline asm
	ld.shared.u32 	%r601, [%r1043+1040];
	ld.shared.u32 	%r602, [%r1045+64];
	// begin inline asm
	dp4a.s32.s32 %r600, %r601, %r602, %r488;
	// end inline asm
	ld.shared.u32 	%r605, [%r1043+1072];
	ld.shared.u32 	%r606, [%r1045+64];
	// begin inline asm
	dp4a.s32.s32 %r604, %r605, %r606, %r492;
	// end inline asm
	ld.shared.u32 	%r609, [%r1043+880];
	ld.shared.u32 	%r610, [%r1045+68];
	// begin inline asm
	dp4a.s32.s32 %r608, %r609, %r610, %r496;
	// end inline asm
	ld.shared.u32 	%r613, [%r1043+912];
	ld.shared.u32 	%r614, [%r1045+68];
	// begin inline asm
	dp4a.s32.s32 %r612, %r613, %r614, %r500;
	// end inline asm
	ld.shared.u32 	%r617, [%r1043+944];
	ld.shared.u32 	%r618, [%r1045+68];
	// begin inline asm
	dp4a.s32.s32 %r616, %r617, %r618, %r504;
	// end inline asm
	ld.shared.u32 	%r621, [%r1043+976];
	ld.shared.u32 	%r622, [%r1045+68];
	// begin inline asm
	dp4a.s32.s32 %r620, %r621, %r622, %r508;
	// end inline asm
	ld.shared.u32 	%r625, [%r1043+1008];
	ld.shared.u32 	%r626, [%r1045+68];
	// begin inline asm
	dp4a.s32.s32 %r624, %r625, %r626, %r512;
	// end inline asm
	ld.shared.u32 	%r629, [%r1043+1040];
	ld.shared.u32 	%r630, [%r1045+68];
	// begin inline asm
	dp4a.s32.s32 %r628, %r629, %r630, %r516;
	// end inline asm
	ld.shared.u32 	%r633, [%r1043+1072];
	ld.shared.u32 	%r634, [%r1045+68];
	// begin inline asm
	dp4a.s32.s32 %r632, %r633, %r634, %r520;
	// end inline asm
	ld.shared.u32 	%r637, [%r1043+880];
	ld.shared.u32 	%r638, [%r1045+72];
	// begin inline asm
	dp4a.s32.s32 %r636, %r637, %r638, %r524;
	// end inline asm
	ld.shared.u32 	%r641, [%r1043+912];
	ld.shared.u32 	%r642, [%r1045+72];
	// begin inline asm
	dp4a.s32.s32 %r640, %r641, %r642, %r528;
	// end inline asm
	ld.shared.u32 	%r645, [%r1043+944];
	ld.shared.u32 	%r646, [%r1045+72];
	// begin inline asm
	dp4a.s32.s32 %r644, %r645, %r646, %r532;
	// end inline asm
	ld.shared.u32 	%r649, [%r1043+976];
	ld.shared.u32 	%r650, [%r1045+72];
	// begin inline asm
	dp4a.s32.s32 %r648, %r649, %r650, %r536;
	// end inline asm
	ld.shared.u32 	%r653, [%r1043+1008];
	ld.shared.u32 	%r654, [%r1045+72];
	// begin inline asm
	dp4a.s32.s32 %r652, %r653, %r654, %r540;
	// end inline asm
	ld.shared.u32 	%r657, [%r1043+1040];
	ld.shared.u32 	%r658, [%r1045+72];
	// begin inline asm
	dp4a.s32.s32 %r656, %r657, %r658, %r544;
	// end inline asm
	ld.shared.u32 	%r661, [%r1043+1072];
	ld.shared.u32 	%r662, [%r1045+72];
	// begin inline asm
	dp4a.s32.s32 %r660, %r661, %r662, %r548;
	// end inline asm
	ld.shared.u32 	%r665, [%r1043+880];
	ld.shared.u32 	%r666, [%r1045+76];
	// begin inline asm
	dp4a.s32.s32 %r664, %r665, %r666, %r552;
	// end inline asm
	ld.shared.u32 	%r669, [%r1043+912];
	ld.shared.u32 	%r670, [%r1045+76];
	// begin inline asm
	dp4a.s32.s32 %r668, %r669, %r670, %r556;
	// end inline asm
	ld.shared.u32 	%r673, [%r1043+944];
	ld.shared.u32 	%r674, [%r1045+76];
	// begin inline asm
	dp4a.s32.s32 %r672, %r673, %r674, %r560;
	// end inline asm
	ld.shared.u32 	%r677, [%r1043+976];
	ld.shared.u32 	%r678, [%r1045+76];
	// begin inline asm
	dp4a.s32.s32 %r676, %r677, %r678, %r564;
	// end inline asm
	ld.shared.u32 	%r681, [%r1043+1008];
	ld.shared.u32 	%r682, [%r1045+76];
	// begin inline asm
	dp4a.s32.s32 %r680, %r681, %r682, %r568;
	// end inline asm
	ld.shared.u32 	%r685, [%r1043+1040];
	ld.shared.u32 	%r686, [%r1045+76];
	// begin inline asm
	dp4a.s32.s32 %r684, %r685, %r686, %r572;
	// end inline asm
	ld.shared.u32 	%r689, [%r1043+1072];
	ld.shared.u32 	%r690, [%r1045+76];
	// begin inline asm
	dp4a.s32.s32 %r688, %r689, %r690, %r576;
	// end inline asm
	ld.shared.u32 	%r693, [%r1043+1100];
	ld.shared.u32 	%r694, [%r1045+80];
	// begin inline asm
	dp4a.s32.s32 %r692, %r693, %r694, %r580;
	// end inline asm
	ld.shared.u32 	%r697, [%r1043+1132];
	ld.shared.u32 	%r698, [%r1045+80];
	// begin inline asm
	dp4a.s32.s32 %r696, %r697, %r698, %r584;
	// end inline asm
	ld.shared.u32 	%r701, [%r1043+1164];
	ld.shared.u32 	%r702, [%r1045+80];
	// begin inline asm
	dp4a.s32.s32 %r700, %r701, %r702, %r588;
	// end inline asm
	ld.shared.u32 	%r705, [%r1043+1196];
	ld.shared.u32 	%r706, [%r1045+80];
	// begin inline asm
	dp4a.s32.s32 %r704, %r705, %r706, %r592;
	// end inline asm
	ld.shared.u32 	%r709, [%r1043+1228];
	ld.shared.u32 	%r710, [%r1045+80];
	// begin inline asm
	dp4a.s32.s32 %r708, %r709, %r710, %r596;
	// end inline asm
	ld.shared.u32 	%r713, [%r1043+1260];
	ld.shared.u32 	%r714, [%r1045+80];
	// begin inline asm
	dp4a.s32.s32 %r712, %r713, %r714, %r600;
	// end inline asm
	ld.shared.u32 	%r717, [%r1043+1292];
	ld.shared.u32 	%r718, [%r1045+80];
	// begin inline asm
	dp4a.s32.s32 %r716, %r717, %r718, %r604;
	// end inline asm
	ld.shared.u32 	%r721, [%r1043+1100];
	ld.shared.u32 	%r722, [%r1045+84];
	// begin inline asm
	dp4a.s32.s32 %r720, %r721, %r722, %r608;
	// end inline asm
	ld.shared.u32 	%r725, [%r1043+1132];
	ld.shared.u32 	%r726, [%r1045+84];
	// begin inline asm
	dp4a.s32.s32 %r724, %r725, %r726, %r612;
	// end inline asm
	ld.shared.u32 	%r729, [%r1043+1164];
	ld.shared.u32 	%r730, [%r1045+84];
	// begin inline asm
	dp4a.s32.s32 %r728, %r729, %r730, %r616;
	// end inline asm
	ld.shared.u32 	%r733, [%r1043+1196];
	ld.shared.u32 	%r734, [%r1045+84];
	// begin inline asm
	dp4a.s32.s32 %r732, %r733, %r734, %r620;
	// end inline asm
	ld.shared.u32 	%r737, [%r1043+1228];
	ld.shared.u32 	%r738, [%r1045+84];
	// begin inline asm
	dp4a.s32.s32 %r736, %r737, %r738, %r624;
	// end inline asm
	ld.shared.u32 	%r741, [%r1043+1260];
	ld.shared.u32 	%r742, [%r1045+84];
	// begin inline asm
	dp4a.s32.s32 %r740, %r741, %r742, %r628;
	// end inline asm
	ld.shared.u32 	%r745, [%r1043+1292];
	ld.shared.u32 	%r746, [%r1045+84];
	// begin inline asm
	dp4a.s32.s32 %r744, %r745, %r746, %r632;
	// end inline asm
	ld.shared.u32 	%r749, [%r1043+1100];
	ld.shared.u32 	%r750, [%r1045+88];
	// begin inline asm
	dp4a.s32.s32 %r748, %r749, %r750, %r636;
	// end inline asm
	ld.shared.u32 	%r753, [%r1043+1132];
	ld.shared.u32 	%r754, [%r1045+88];
	// begin inline asm
	dp4a.s32.s32 %r752, %r753, %r754, %r640;
	// end inline asm
	ld.shared.u32 	%r757, [%r1043+1164];
	ld.shared.u32 	%r758, [%r1045+88];
	// begin inline asm
	dp4a.s32.s32 %r756, %r757, %r758, %r644;
	// end inline asm
	ld.shared.u32 	%r761, [%r1043+1196];
	ld.shared.u32 	%r762, [%r1045+88];
	// begin inline asm
	dp4a.s32.s32 %r760, %r761, %r762, %r648;
	// end inline asm
	ld.shared.u32 	%r765, [%r1043+1228];
	ld.shared.u32 	%r766, [%r1045+88];
	// begin inline asm
	dp4a.s32.s32 %r764, %r765, %r766, %r652;
	// end inline asm
	ld.shared.u32 	%r769, [%r1043+1260];
	ld.shared.u32 	%r770, [%r1045+88];
	// begin inline asm
	dp4a.s32.s32 %r768, %r769, %r770, %r656;
	// end inline asm
	ld.shared.u32 	%r773, [%r1043+1292];
	ld.shared.u32 	%r774, [%r1045+88];
	// begin inline asm
	dp4a.s32.s32 %r772, %r773, %r774, %r660;
	// end inline asm
	ld.shared.u32 	%r777, [%r1043+1100];
	ld.shared.u32 	%r778, [%r1045+92];
	// begin inline asm
	dp4a.s32.s32 %r776, %r777, %r778, %r664;
	// end inline asm
	ld.shared.u32 	%r781, [%r1043+1132];
	ld.shared.u32 	%r782, [%r1045+92];
	// begin inline asm
	dp4a.s32.s32 %r780, %r781, %r782, %r668;
	// end inline asm
	ld.shared.u32 	%r785, [%r1043+1164];
	ld.shared.u32 	%r786, [%r1045+92];
	// begin inline asm
	dp4a.s32.s32 %r784, %r785, %r786, %r672;
	// end inline asm
	ld.shared.u32 	%r789, [%r1043+1196];
	ld.shared.u32 	%r790, [%r1045+92];
	// begin inline asm
	dp4a.s32.s32 %r788, %r789, %r790, %r676;
	// end inline asm
	ld.shared.u32 	%r793, [%r1043+1228];
	ld.shared.u32 	%r794, [%r1045+92];
	// begin inline asm
	dp4a.s32.s32 %r792, %r793, %r794, %r680;
	// end inline asm
	ld.shared.u32 	%r797, [%r1043+1260];
	ld.shared.u32 	%r798, [%r1045+92];
	// begin inline asm
	dp4a.s32.s32 %r796, %r797, %r798, %r684;
	// end inline asm
	ld.shared.u32 	%r801, [%r1043+1292];
	ld.shared.u32 	%r802, [%r1045+92];
	// begin inline asm
	dp4a.s32.s32 %r800, %r801, %r802, %r688;
	// end inline asm
	ld.shared.u32 	%r805, [%r1043+1320];
	ld.shared.u32 	%r806, [%r1045+96];
	// begin inline asm
	dp4a.s32.s32 %r804, %r805, %r806, %r692;
	// end inline asm
	ld.shared.u32 	%r809, [%r1043+1352];
	ld.shared.u32 	%r810, [%r1045+96];
	// begin inline asm
	dp4a.s32.s32 %r808, %r809, %r810, %r696;
	// end inline asm
	ld.shared.u32 	%r813, [%r1043+1384];
	ld.shared.u32 	%r814, [%r1045+96];
	// begin inline asm
	dp4a.s32.s32 %r812, %r813, %r814, %r700;
	// end inline asm
	ld.shared.u32 	%r817, [%r1043+1416];
	ld.shared.u32 	%r818, [%r1045+96];
	// begin inline asm
	dp4a.s32.s32 %r816, %r817, %r818, %r704;
	// end inline asm
	ld.shared.u32 	%r821, [%r1043+1448];
	ld.shared.u32 	%r822, [%r1045+96];
	// begin inline asm
	dp4a.s32.s32 %r820, %r821, %r822, %r708;
	// end inline asm
	ld.shared.u32 	%r825, [%r1043+1480];
	ld.shared.u32 	%r826, [%r1045+96];
	// begin inline asm
	dp4a.s32.s32 %r824, %r825, %r826, %r712;
	// end inline asm
	ld.shared.u32 	%r829, [%r1043+1512];
	ld.shared.u32 	%r830, [%r1045+96];
	// begin inline asm
	dp4a.s32.s32 %r828, %r829, %r830, %r716;
	// end inline asm
	ld.shared.u32 	%r833, [%r1043+1320];
	ld.shared.u32 	%r834, [%r1045+100];
	// begin inline asm
	dp4a.s32.s32 %r832, %r833, %r834, %r720;
	// end inline asm
	ld.shared.u32 	%r837, [%r1043+1352];
	ld.shared.u32 	%r838, [%r1045+100];
	// begin inline asm
	dp4a.s32.s32 %r836, %r837, %r838, %r724;
	// end inline asm
	ld.shared.u32 	%r841, [%r1043+1384];
	ld.shared.u32 	%r842, [%r1045+100];
	// begin inline asm
	dp4a.s32.s32 %r840, %r841, %r842, %r728;
	// end inline asm
	ld.shared.u32 	%r845, [%r1043+1416];
	ld.shared.u32 	%r846, [%r1045+100];
	// begin inline asm
	dp4a.s32.s32 %r844, %r845, %r846, %r732;
	// end inline asm
	ld.shared.u32 	%r849, [%r1043+1448];
	ld.shared.u32 	%r850, [%r1045+100];
	// begin inline asm
	dp4a.s32.s32 %r848, %r849, %r850, %r736;
	// end inline asm
	ld.shared.u32 	%r853, [%r1043+1480];
	ld.shared.u32 	%r854, [%r1045+100];
	// begin inline asm
	dp4a.s32.s32 %r852, %r853, %r854, %r740;
	// end inline asm
	ld.shared.u32 	%r857, [%r1043+1512];
	ld.shared.u32 	%r858, [%r1045+100];
	// begin inline asm
	dp4a.s32.s32 %r856, %r857, %r858, %r744;
	// end inline asm
	ld.shared.u32 	%r861, [%r1043+1320];
	ld.shared.u32 	%r862, [%r1045+104];
	// begin inline asm
	dp4a.s32.s32 %r860, %r861, %r862, %r748;
	// end inline asm
	ld.shared.u32 	%r865, [%r1043+1352];
	ld.shared.u32 	%r866, [%r1045+104];
	// begin inline asm
	dp4a.s32.s32 %r864, %r865, %r866, %r752;
	// end inline asm
	ld.shared.u32 	%r869, [%r1043+1384];
	ld.shared.u32 	%r870, [%r1045+104];
	// begin inline asm
	dp4a.s32.s32 %r868, %r869, %r870, %r756;
	// end inline asm
	ld.shared.u32 	%r873, [%r1043+1416];
	ld.shared.u32 	%r874, [%r1045+104];
	// begin inline asm
	dp4a.s32.s32 %r872, %r873, %r874, %r760;
	// end inline asm
	ld.shared.u32 	%r877, [%r1043+1448];
	ld.shared.u32 	%r878, [%r1045+104];
	// begin inline asm
	dp4a.s32.s32 %r876, %r877, %r878, %r764;
	// end inline asm
	ld.shared.u32 	%r881, [%r1043+1480];
	ld.shared.u32 	%r882, [%r1045+104];
	// begin inline asm
	dp4a.s32.s32 %r880, %r881, %r882, %r768;
	// end inline asm
	ld.shared.u32 	%r885, [%r1043+1512];
	ld.shared.u32 	%r886, [%r1045+104];
	// begin inline asm
	dp4a.s32.s32 %r884, %r885, %r886, %r772;
	// end inline asm
	ld.shared.u32 	%r889, [%r1043+1320];
	ld.shared.u32 	%r890, [%r1045+108];
	// begin inline asm
	dp4a.s32.s32 %r888, %r889, %r890, %r776;
	// end inline asm
	ld.shared.u32 	%r893, [%r1043+1352];
	ld.shared.u32 	%r894, [%r1045+108];
	// begin inline asm
	dp4a.s32.s32 %r892, %r893, %r894, %r780;
	// end inline asm
	ld.shared.u32 	%r897, [%r1043+1384];
	ld.shared.u32 	%r898, [%r1045+108];
	// begin inline asm
	dp4a.s32.s32 %r896, %r897, %r898, %r784;
	// end inline asm
	ld.shared.u32 	%r901, [%r1043+1416];
	ld.shared.u32 	%r902, [%r1045+108];
	// begin inline asm
	dp4a.s32.s32 %r900, %r901, %r902, %r788;
	// end inline asm
	ld.shared.u32 	%r905, [%r1043+1448];
	ld.shared.u32 	%r906, [%r1045+108];
	// begin inline asm
	dp4a.s32.s32 %r904, %r905, %r906, %r792;
	// end inline asm
	ld.shared.u32 	%r909, [%r1043+1480];
	ld.shared.u32 	%r910, [%r1045+108];
	// begin inline asm
	dp4a.s32.s32 %r908, %r909, %r910, %r796;
	// end inline asm
	ld.shared.u32 	%r913, [%r1043+1512];
	ld.shared.u32 	%r914, [%r1045+108];
	// begin inline asm
	dp4a.s32.s32 %r912, %r913, %r914, %r800;
	// end inline asm
	ld.shared.u32 	%r917, [%r1043+1540];
	ld.shared.u32 	%r918, [%r1045+112];
	// begin inline asm
	dp4a.s32.s32 %r1148, %r917, %r918, %r804;
	// end inline asm
	ld.shared.u32 	%r921, [%r1043+1572];
	ld.shared.u32 	%r922, [%r1045+112];
	// begin inline asm
	dp4a.s32.s32 %r1144, %r921, %r922, %r808;
	// end inline asm
	ld.shared.u32 	%r925, [%r1043+1604];
	ld.shared.u32 	%r926, [%r1045+112];
	// begin inline asm
	dp4a.s32.s32 %r1140, %r925, %r926, %r812;
	// end inline asm
	ld.shared.u32 	%r929, [%r1043+1636];
	ld.shared.u32 	%r930, [%r1045+112];
	// begin inline asm
	dp4a.s32.s32 %r1136, %r929, %r930, %r816;
	// end inline asm
	ld.shared.u32 	%r933, [%r1043+1668];
	ld.shared.u32 	%r934, [%r1045+112];
	// begin inline asm
	dp4a.s32.s32 %r1132, %r933, %r934, %r820;
	// end inline asm
	ld.shared.u32 	%r937, [%r1043+1700];
	ld.shared.u32 	%r938, [%r1045+112];
	// begin inline asm
	dp4a.s32.s32 %r1128, %r937, %r938, %r824;
	// end inline asm
	ld.shared.u32 	%r941, [%r1043+1732];
	ld.shared.u32 	%r942, [%r1045+112];
	// begin inline asm
	dp4a.s32.s32 %r1124, %r941, %r942, %r828;
	// end inline asm
	ld.shared.u32 	%r945, [%r1043+1540];
	ld.shared.u32 	%r946, [%r1045+116];
	// begin inline asm
	dp4a.s32.s32 %r1147, %r945, %r946, %r832;
	// end inline asm
	ld.shared.u32 	%r949, [%r1043+1572];
	ld.shared.u32 	%r950, [%r1045+116];
	// begin inline asm
	dp4a.s32.s32 %r1143, %r949, %r950, %r836;
	// end inline asm
	ld.shared.u32 	%r953, [%r1043+1604];
	ld.shared.u32 	%r954, [%r1045+116];
	// begin inline asm
	dp4a.s32.s32 %r1139, %r953, %r954, %r840;
	// end inline asm
	ld.shared.u32 	%r957, [%r1043+1636];
	ld.shared.u32 	%r958, [%r1045+116];
	// begin inline asm
	dp4a.s32.s32 %r1135, %r957, %r958, %r844;
	// end inline asm
	ld.shared.u32 	%r961, [%r1043+1668];
	ld.shared.u32 	%r962, [%r1045+116];
	// begin inline asm
	dp4a.s32.s32 %r1131, %r961, %r962, %r848;
	// end inline asm
	ld.shared.u32 	%r965, [%r1043+1700];
	ld.shared.u32 	%r966, [%r1045+116];
	// begin inline asm
	dp4a.s32.s32 %r1127, %r965, %r966, %r852;
	// end inline asm
	ld.shared.u32 	%r969, [%r1043+1732];
	ld.shared.u32 	%r970, [%r1045+116];
	// begin inline asm
	dp4a.s32.s32 %r1123, %r969, %r970, %r856;
	// end inline asm
	ld.shared.u32 	%r973, [%r1043+1540];
	ld.shared.u32 	%r974, [%r1045+120];
	// begin inline asm
	dp4a.s32.s32 %r1146, %r973, %r974, %r860;
	// end inline asm
	ld.shared.u32 	%r977, [%r1043+1572];
	ld.shared.u32 	%r978, [%r1045+120];
	// begin inline asm
	dp4a.s32.s32 %r1142, %r977, %r978, %r864;
	// end inline asm
	ld.shared.u32 	%r981, [%r1043+1604];
	ld.shared.u32 	%r982, [%r1045+120];
	// begin inline asm
	dp4a.s32.s32 %r1138, %r981, %r982, %r868;
	// end inline asm
	ld.shared.u32 	%r985, [%r1043+1636];
	ld.shared.u32 	%r986, [%r1045+120];
	// begin inline asm
	dp4a.s32.s32 %r1134, %r985, %r986, %r872;
	// end inline asm
	ld.shared.u32 	%r989, [%r1043+1668];
	ld.shared.u32 	%r990, [%r1045+120];
	// begin inline asm
	dp4a.s32.s32 %r1130, %r989, %r990, %r876;
	// end inline asm
	ld.shared.u32 	%r993, [%r1043+1700];
	ld.shared.u32 	%r994, [%r1045+120];
	// begin inline asm
	dp4a.s32.s32 %r1126, %r993, %r994, %r880;
	// end inline asm
	ld.shared.u32 	%r997, [%r1043+1732];
	ld.shared.u32 	%r998, [%r1045+120];
	// begin inline asm
	dp4a.s32.s32 %r1122, %r997, %r998, %r884;
	// end inline asm
	ld.shared.u32 	%r1001, [%r1043+1540];
	ld.shared.u32 	%r1002, [%r1045+124];
	// begin inline asm
	dp4a.s32.s32 %r1145, %r1001, %r1002, %r888;
	// end inline asm
	ld.shared.u32 	%r1005, [%r1043+1572];
	ld.shared.u32 	%r1006, [%r1045+124];
	// begin inline asm
	dp4a.s32.s32 %r1141, %r1005, %r1006, %r892;
	// end inline asm
	ld.shared.u32 	%r1009, [%r1043+1604];
	ld.shared.u32 	%r1010, [%r1045+124];
	// begin inline asm
	dp4a.s32.s32 %r1137, %r1009, %r1010, %r896;
	// end inline asm
	ld.shared.u32 	%r1013, [%r1043+1636];
	ld.shared.u32 	%r1014, [%r1045+124];
	// begin inline asm
	dp4a.s32.s32 %r1133, %r1013, %r1014, %r900;
	// end inline asm
	ld.shared.u32 	%r1017, [%r1043+1668];
	ld.shared.u32 	%r1018, [%r1045+124];
	// begin inline asm
	dp4a.s32.s32 %r1129, %r1017, %r1018, %r904;
	// end inline asm
	ld.shared.u32 	%r1021, [%r1043+1700];
	ld.shared.u32 	%r1022, [%r1045+124];
	// begin inline asm
	dp4a.s32.s32 %r1125, %r1021, %r1022, %r908;
	// end inline asm
	ld.shared.u32 	%r1025, [%r1043+1732];
	ld.shared.u32 	%r1026, [%r1045+124];
	// begin inline asm
	dp4a.s32.s32 %r1121, %r1025, %r1026, %r912;
	// end inline asm
	add.s32 	%r1149, %r1149, 1;
	add.s32 	%r1120, %r1120, 100352;
	add.s32 	%r1119, %r1119, 100352;
	add.s32 	%r1118, %r1118, 100352;
	add.s32 	%r1117, %r1117, 100352;
	add.s64 	%rd203, %rd203, 128;
	setp.ne.s32 	%p11, %r1149, 8;
	@%p11 bra 	$L__BB19_1;
	ld.param.u64 	%rd202, [fused_nn_conv2d_cast_fixed_point_multiply_add_cast_fixed_point_multiply_1_kernel0_param_3];
	ld.param.u64 	%rd201, [fused_nn_conv2d_cast_fixed_point_multiply_add_cast_fixed_point_multiply_1_kernel0_param_2];
	mov.u32 	%r1046, %ctaid.y;
	shl.b32 	%r1047, %r1046, 7;
	shl.b32 	%r1048, %r40, 2;
	add.s32 	%r1049, %r1047, %r1048;
	mov.u32 	%r1050, %ctaid.z;
	mul.lo.s32 	%r1051, %r1046, 100352;
	mad.lo.s32 	%r1052, %r1050, 401408, %r1051;
	mad.lo.s32 	%r1053, %r40, 3136, %r1052;
	mov.u32 	%r1054, %ctaid.x;
	mad.lo.s32 	%r1055, %r1054, 112, %r1053;
	add.s32 	%r1056, %r1055, %r2;
	cvta.to.global.u64 	%rd23, %rd202;
	cvta.to.global.u64 	%rd24, %rd201;
	cvt.s64.s32 	%rd25, %r1148;
	mad.lo.s64 	%rd26, %rd25, 311409949540352, 1073741824;
	shr.u64 	%rd27, %rd26, 31;
	cvt.u32.u64 	%r1057, %rd27;
	mul.wide.u32 	%rd28, %r1049, 4;
	add.s64 	%rd29, %rd23, %rd28;
	ld.global.nc.u32 	%r1058, [%rd29];
	add.s32 	%r1059, %r1058, %r1057;
	cvt.s64.s32 	%rd30, %r1059;
	mad.lo.s64 	%rd31, %rd30, 2285135044, 1073741824;
	shr.u64 	%rd32, %rd31, 31;
	mul.wide.u32 	%rd33, %r1056, 4;
	add.s64 	%rd34, %rd24, %rd33;
	st.global.u32 	[%rd34], %rd32;
	cvt.s64.s32 	%rd35, %r1144;
	mad.lo.s64 	%rd36, %rd35, 311409949540352, 1073741824;
	shr.u64 	%rd37, %rd36, 31;
	cvt.u32.u64 	%r1060, %rd37;
	add.s32 	%r1061, %r1058, %r1060;
	cvt.s64.s32 	%rd38, %r1061;
	mad.lo.s64 	%rd39, %rd38, 2285135044, 1073741824;
	shr.u64 	%rd40, %rd39, 31;
	st.global.u32 	[%rd34+64], %rd40;
	cvt.s64.s32 	%rd41, %r1140;
	mad.lo.s64 	%rd42, %rd41, 311409949540352, 1073741824;
	shr.u64 	%rd43, %rd42, 31;
	cvt.u32.u64 	%r1062, %rd43;
	add.s32 	%r1063, %r1058, %r1062;
	cvt.s64.s32 	%rd44, %r1063;
	mad.lo.s64 	%rd45, %rd44, 2285135044, 1073741824;
	shr.u64 	%rd46, %rd45, 31;
	st.global.u32 	[%rd34+128], %rd46;
	cvt.s64.s32 	%rd47, %r1136;
	mad.lo.s64 	%rd48, %rd47, 311409949540352, 1073741824;
	shr.u64 	%rd49, %rd48, 31;
	cvt.u32.u64 	%r1064, %rd49;
	add.s32 	%r1065, %r1058, %r1064;
	cvt.s64.s32 	%rd50, %r1065;
	mad.lo.s64 	%rd51, %rd50, 2285135044, 1073741824;
	shr.u64 	%rd52, %rd51, 31;
	st.global.u32 	[%rd34+192], %rd52;
	cvt.s64.s32 	%rd53, %r1132;
	mad.lo.s64 	%rd54, %rd53, 311409949540352, 1073741824;
	shr.u64 	%rd55, %rd54, 31;
	cvt.u32.u64 	%r1066, %rd55;
	add.s32 	%r1067, %r1058, %r1066;
	cvt.s64.s32 	%rd56, %r1067;
	mad.lo.s64 	%rd57, %rd56, 2285135044, 1073741824;
	shr.u64 	%rd58, %rd57, 31;
	st.global.u32 	[%rd34+256], %rd58;
	cvt.s64.s32 	%rd59, %r1128;
	mad.lo.s64 	%rd60, %rd59, 311409949540352, 1073741824;
	shr.u64 	%rd61, %rd60, 31;
	cvt.u32.u64 	%r1068, %rd61;
	add.s32 	%r1069, %r1058, %r1068;
	cvt.s64.s32 	%rd62, %r1069;
	mad.lo.s64 	%rd63, %rd62, 2285135044, 1073741824;
	shr.u64 	%rd64, %rd63, 31;
	st.global.u32 	[%rd34+320], %rd64;
	cvt.s64.s32 	%rd65, %r1124;
	mad.lo.s64 	%rd66, %rd65, 311409949540352, 1073741824;
	shr.u64 	%rd67, %rd66, 31;
	cvt.u32.u64 	%r1070, %rd67;
	add.s32 	%r1071, %r1058, %r1070;
	cvt.s64.s32 	%rd68, %r1071;
	mad.lo.s64 	%rd69, %rd68, 2285135044, 1073741824;
	shr.u64 	%rd70, %rd69, 31;
	st.global.u32 	[%rd34+384], %rd70;
	cvt.s64.s32 	%rd71, %r1147;
	mad.lo.s64 	%rd72, %rd71, 311409949540352, 1073741824;
	shr.u64 	%rd73, %rd72, 31;
	cvt.u32.u64 	%r1072, %rd73;
	ld.global.nc.u32 	%r1073, [%rd29+4];
	add.s32 	%r1074, %r1073, %r1072;
	cvt.s64.s32 	%rd74, %r1074;
	mad.lo.s64 	%rd75, %rd74, 2285135044, 1073741824;
	shr.u64 	%rd76, %rd75, 31;
	st.global.u32 	[%rd34+4], %rd76;
	cvt.s64.s32 	%rd77, %r1143;
	mad.lo.s64 	%rd78, %rd77, 311409949540352, 1073741824;
	shr.u64 	%rd79, %rd78, 31;
	cvt.u32.u64 	%r1075, %rd79;
	add.s32 	%r1076, %r1073, %r1075;
	cvt.s64.s32 	%rd80, %r1076;
	mad.lo.s64 	%rd81, %rd80, 2285135044, 1073741824;
	shr.u64 	%rd82, %rd81, 31;
	st.global.u32 	[%rd34+68], %rd82;
	cvt.s64.s32 	%rd83, %r1139;
	mad.lo.s64 	%rd84, %rd83, 311409949540352, 1073741824;
	shr.u64 	%rd85, %rd84, 31;
	cvt.u32.u64 	%r1077, %rd85;
	add.s32 	%r1078, %r1073, %r1077;
	cvt.s64.s32 	%rd86, %r1078;
	mad.lo.s64 	%rd87, %rd86, 2285135044, 1073741824;
	shr.u64 	%rd88, %rd87, 31;
	st.global.u32 	[%rd34+132], %rd88;
	cvt.s64.s32 	%rd89, %r1135;
	mad.lo.s64 	%rd90, %rd89, 311409949540352, 1073741824;
	shr.u64 	%rd91, %rd90, 31;
	cvt.u32.u64 	%r1079, %rd91;
	add.s32 	%r1080, %r1073, %r1079;
	cvt.s64.s32 	%rd92, %r1080;
	mad.lo.s64 	%rd93, %rd92, 2285135044, 1073741824;
	shr.u64 	%rd94, %rd93, 31;
	st.global.u32 	[%rd34+196], %rd94;
	cvt.s64.s32 	%rd95, %r1131;
	mad.lo.s64 	%rd96, %rd95, 311409949540352, 1073741824;
	shr.u64 	%rd97, %rd96, 31;
	cvt.u32.u64 	%r1081, %rd97;
	add.s32 	%r1082, %r1073, %r1081;
	cvt.s64.s32 	%rd98, %r1082;
	mad.lo.s64 	%rd99, %rd98, 2285135044, 1073741824;
	shr.u64 	%rd100, %rd99, 31;
	st.global.u32 	[%rd34+260], %rd100;
	cvt.s64.s32 	%rd101, %r1127;
	mad.lo.s64 	%rd102, %rd101, 311409949540352, 1073741824;
	shr.u64 	%rd103, %rd102, 31;
	cvt.u32.u64 	%r1083, %rd103;
	add.s32 	%r1084, %r1073, %r1083;
	cvt.s64.s32 	%rd104, %r1084;
	mad.lo.s64 	%rd105, %rd104, 2285135044, 1073741824;
	shr.u64 	%rd106, %rd105, 31;
	st.global.u32 	[%rd34+324], %rd106;
	cvt.s64.s32 	%rd107, %r1123;
	mad.lo.s64 	%rd108, %rd107, 311409949540352, 1073741824;
	shr.u64 	%rd109, %rd108, 31;
	cvt.u32.u64 	%r1085, %rd109;
	add.s32 	%r1086, %r1073, %r1085;
	cvt.s64.s32 	%rd110, %r1086;
	mad.lo.s64 	%rd111, %rd110, 2285135044, 1073741824;
	shr.u64 	%rd112, %rd111, 31;
	st.global.u32 	[%rd34+388], %rd112;
	cvt.s64.s32 	%rd113, %r1146;
	mad.lo.s64 	%rd114, %rd113, 311409949540352, 1073741824;
	shr.u64 	%rd115, %rd114, 31;
	cvt.u32.u64 	%r1087, %rd115;
	ld.global.nc.u32 	%r1088, [%rd29+8];
	add.s32 	%r1089, %r1088, %r1087;
	cvt.s64.s32 	%rd116, %r1089;
	mad.lo.s64 	%rd117, %rd116, 2285135044, 1073741824;
	shr.u64 	%rd118, %rd117, 31;
	st.global.u32 	[%rd34+8], %rd118;
	cvt.s64.s32 	%rd119, %r1142;
	mad.lo.s64 	%rd120, %rd119, 311409949540352, 1073741824;
	shr.u64 	%rd121, %rd120, 31;
	cvt.u32.u64 	%r1090, %rd121;
	add.s32 	%r1091, %r1088, %r1090;
	cvt.s64.s32 	%rd122, %r1091;
	mad.lo.s64 	%rd123, %rd122, 2285135044, 1073741824;
	shr.u64 	%rd124, %rd123, 31;
	st.global.u32 	[%rd34+72], %rd124;
	cvt.s64.s32 	%rd125, %r1138;
	mad.lo.s64 	%rd126, %rd125, 311409949540352, 1073741824;
	shr.u64 	%rd127, %rd126, 31;
	cvt.u32.u64 	%r1092, %rd127;
	add.s32 	%r1093, %r1088, %r1092;
	cvt.s64.s32 	%rd128, %r1093;
	mad.lo.s64 	%rd129, %rd128, 2285135044, 1073741824;
	shr.u64 	%rd130, %rd129, 31;
	st.global.u32 	[%rd34+136], %rd130;
	cvt.s64.s32 	%rd131, %r1134;
	mad.lo.s64 	%rd132, %rd131, 311409949540352, 1073741824;
	shr.u64 	%rd133, %rd132, 31;
	cvt.u32.u64 	%r1094, %rd133;
	add.s32 	%r1095, %r1088, %r1094;
	cvt.s64.s32 	%rd134, %r1095;
	mad.lo.s64 	%rd135, %rd134, 2285135044, 1073741824;
	shr.u64 	%rd136, %rd135, 31;
	st.global.u32 	[%rd34+200], %rd136;
	cvt.s64.s32 	%rd137, %r1130;
	mad.lo.s64 	%rd138, %rd137, 311409949540352, 1073741824;
	shr.u64 	%rd139, %rd138, 31;
	cvt.u32.u64 	%r1096, %rd139;
	add.s32 	%r1097, %r1088, %r1096;
	cvt.s64.s32 	%rd140, %r1097;
	mad.lo.s64 	%rd141, %rd140, 2285135044, 1073741824;
	shr.u64 	%rd142, %rd141, 31;
	st.global.u32 	[%rd34+264], %rd142;
	cvt.s64.s32 	%rd143, %r1126;
	mad.lo.s64 	%rd144, %rd143, 311409949540352, 1073741824;
	shr.u64 	%rd145, %rd144, 31;
	cvt.u32.u64 	%r1098, %rd145;
	add.s32 	%r1099, %r1088, %r1098;
	cvt.s64.s32 	%rd146, %r1099;
	mad.lo.s64 	%rd147, %rd146, 2285135044, 1073741824;
	shr.u64 	%rd148, %rd147, 31;
	st.global.u32 	[%rd34+328], %rd148;
	cvt.s64.s32 	%rd149, %r1122;
	mad.lo.s64 	%rd150, %rd149, 311409949540352, 1073741824;
	shr.u64 	%rd151, %rd150, 31;
	cvt.u32.u64 	%r1100, %rd151;
	add.s32 	%r1101, %r1088, %r1100;
	cvt.s64.s32 	%rd152, %r1101;
	mad.lo.s64 	%rd153, %rd152, 2285135044, 1073741824;
	shr.u64 	%rd154, %rd153, 31;
	st.global.u32 	[%rd34+392], %rd154;
	cvt.s64.s32 	%rd155, %r1145;
	mad.lo.s64 	%rd156, %rd155, 311409949540352, 1073741824;
	shr.u64 	%rd157, %rd156, 31;
	cvt.u32.u64 	%r1102, %rd157;
	ld.global.nc.u32 	%r1103, [%rd29+12];
	add.s32 	%r1104, %r1103, %r1102;
	cvt.s64.s32 	%rd158, %r1104;
	mad.lo.s64 	%rd159, %rd158, 2285135044, 1073741824;
	shr.u64 	%rd160, %rd159, 31;
	st.global.u32 	[%rd34+12], %rd160;
	cvt.s64.s32 	%rd161, %r1141;
	mad.lo.s64 	%rd162, %rd161, 311409949540352, 1073741824;
	shr.u64 	%rd163, %rd162, 31;
	cvt.u32.u64 	%r1105, %rd163;
	add.s32 	%r1106, %r1103, %r1105;
	cvt.s64.s32 	%rd164, %r1106;
	mad.lo.s64 	%rd165, %rd164, 2285135044, 1073741824;
	shr.u64 	%rd166, %rd165, 31;
	st.global.u32 	[%rd34+76], %rd166;
	cvt.s64.s32 	%rd167, %r1137;
	mad.lo.s64 	%rd168, %rd167, 311409949540352, 1073741824;
	shr.u64 	%rd169, %rd168, 31;
	cvt.u32.u64 	%r1107, %rd169;
	add.s32 	%r1108, %r1103, %r1107;
	cvt.s64.s32 	%rd170, %r1108;
	mad.lo.s64 	%rd171, %rd170, 2285135044, 1073741824;
	shr.u64 	%rd172, %rd171, 31;
	st.global.u32 	[%rd34+140], %rd172;
	cvt.s64.s32 	%rd173, %r1133;
	mad.lo.s64 	%rd174, %rd173, 311409949540352, 1073741824;
	shr.u64 	%rd175, %rd174, 31;
	cvt.u32.u64 	%r1109, %rd175;
	add.s32 	%r1110, %r1103, %r1109;
	cvt.s64.s32 	%rd176, %r1110;
	mad.lo.s64 	%rd177, %rd176, 2285135044, 1073741824;
	shr.u64 	%rd178, %rd177, 31;
	st.global.u32 	[%rd34+204], %rd178;
	cvt.s64.s32 	%rd179, %r1129;
	mad.lo.s64 	%rd180, %rd179, 311409949540352, 1073741824;
	shr.u64 	%rd181, %rd180, 31;
	cvt.u32.u64 	%r1111, %rd181;
	add.s32 	%r1112, %r1103, %r1111;
	cvt.s64.s32 	%rd182, %r1112;
	mad.lo.s64 	%rd183, %rd182, 2285135044, 1073741824;
	shr.u64 	%rd184, %rd183, 31;
	st.global.u32 	[%rd34+268], %rd184;
	cvt.s64.s32 	%rd185, %r1125;
	mad.lo.s64 	%rd186, %rd185, 311409949540352, 1073741824;
	shr.u64 	%rd187, %rd186, 31;
	cvt.u32.u64 	%r1113, %rd187;
	add.s32 	%r1114, %r1103, %r1113;
	cvt.s64.s32 	%rd188, %r1114;
	mad.lo.s64 	%rd189, %rd188, 2285135044, 1073741824;
	shr.u64 	%rd190, %rd189, 31;
	st.global.u32 	[%rd34+332], %rd190;
	cvt.s64.s32 	%rd191, %r1121;
	mad.lo.s64 	%rd192, %rd191, 311409949540352, 1073741824;
	shr.u64 	%rd193, %rd192, 31;
	cvt.u32.u64 	%r1115, %rd193;
	add.s32 	%r1116, %r1103, %r1115;
	cvt.s64.s32 	%rd194, %r1116;
	mad.lo.s64 	%rd195, %rd194, 2285135044, 1073741824;
	shr.u64 	%rd196, %rd195, 31;
	st.global.u32 	[%rd34+396], %rd196;
	ret;

}
	// .globl	fused_nn_conv2d_cast_fixed_point_multiply_add_cast_nn_relu_cast_fixed_point_mult_18399029763786111876__1_kernel0
.visible .entry fused_nn_conv2d_cast_fixed_point_multiply_add_cast_nn_relu_cast_fixed_point_mult_18399029763786111876__1_kernel0(
	.param .u64 .ptr .align 1 fused_nn_conv2d_cast_fixed_point_multiply_add_cast_nn_relu_cast_fixed_point_mult_18399029763786111876__1_kernel0_param_0,
	.param .u64 .ptr .align 1 fused_nn_conv2d_cast_fixed_point_multiply_add_cast_nn_relu_cast_fixed_point_mult_18399029763786111876__1_kernel0_param_1,
	.param .u64 .ptr .align 1 fused_nn_conv2d_cast_fixed_point_multiply_add_cast_nn_relu_cast_fixed_point_mult_18399029763786111876__1_kernel0_param_2,
	.param .u64 .ptr .align 1 fused_nn_conv2d_cast_fixed_point_multiply_add_cast_nn_relu_cast_fixed_point_mult_18399029763786111876__1_kernel0_param_3
)
{
	.reg .pred 	%p<128>;
	.reg .b16 	%rs<319>;
	.reg .b32 	%r<2852>;
	.reg .b64 	%rd<195>;
	// demoted variable
	.shared .align 4 .b8 _ZZ112fused_nn_conv2d_cast_fixed_point_multiply_add_cast_nn_relu_cast_fixed_point_mult_18399029763786111876__1_kernel0E15pad_data_shared[3456];
	// demoted variable
	.shared .align 4 .b8 _ZZ112fused_nn_conv2d_cast_fixed_point_multiply_add_cast_nn_relu_cast_fixed_point_mult_18399029763786111876__1_kernel0E18placeholder_shared[4608];
	ld.param.u64 	%rd11, [fused_nn_conv2d_cast_fixed_point_multiply_add_cast_nn_relu_cast_fixed_point_mult_18399029763786111876__1_kernel0_param_0];
	ld.param.u64 	%rd12, [fused_nn_conv2d_cast_fixed_point_multiply_add_cast_nn_relu_cast_fixed_point_mult_18399029763786111876__1_kernel0_param_1];
	cvta.to.global.u64 	%rd1, %rd11;
	cvta.to.global.u64 	%rd2, %rd12;
	mov.u32 	%r1, %tid.z;
	mov.u32 	%r2, %tid.y;
	mul.lo.s32 	%r3, %r2, 7;
	mov.u32 	%r4, %tid.x;
	mad.lo.s32 	%r89, %r1, 56, %r4;
	add.s32 	%r5, %r89, %r3;
	shl.b32 	%r90, %r1, 3;
	add.s32 	%r91, %r90, %r2;
	mov.u32 	%r7, %ctaid.x;
	mov.u32 	%r92, %ctaid.z;
	mul.lo.s32 	%r8, %r92, 200704;
	add.s32 	%r9, %r8, -32;
	mul.lo.s32 	%r93, %r1, 224;
	shl.b32 	%r10, %r4, 2;
	mad.lo.s32 	%r94, %r2, 28, %r93;
	add.s32 	%r95, %r94, %r10;
	setp.gt.u32 	%p6, %r5, 431;
	setp.gt.u32 	%p7, %r91, 61;
	mov.u32 	%r96, _ZZ112fused_nn_conv2d_cast_fixed_point_multiply_add_cast_nn_relu_cast_fixed_point_mult_18399029763786111876__1_kernel0E15pad_data_shared;
	add.s32 	%r11, %r96, %r95;
	or.pred  	%p8, %p6, %p7;
	@%p8 bra 	$L__BB20_5;
	cvt.u16.u32 	%rs1, %r5;
	mul.hi.u16 	%rs13, %rs1, 19419;
	shr.u16 	%rs14, %rs13, 3;
	mul.lo.s16 	%rs15, %rs14, 27;
	sub.s16 	%rs16, %rs1, %rs15;
	mul.lo.s16 	%rs17, %rs16, 29;
	shr.u16 	%rs18, %rs17, 8;
	cvt.u32.u16 	%r98, %rs18;
	or.b32  	%r99, %r7, %r98;
	setp.eq.s32 	%p9, %r99, 0;
	add.s32 	%r100, %r7, %r98;
	setp.gt.u32 	%p10, %r100, 7;
	mov.b32 	%r2825, 0;
	or.pred  	%p11, %p9, %p10;
	@%p11 bra 	$L__BB20_4;
	mul.hi.u16 	%rs19, %rs1, 7282;
	mul.lo.s16 	%rs20, %rs19, 9;
	sub.s16 	%rs2, %rs1, %rs20;
	add.s16 	%rs21, %rs2, -1;
	setp.gt.u16 	%p12, %rs21, 6;
	@%p12 bra 	$L__BB20_4;
	shr.u16 	%rs23, %rs13, 4;
	mul.wide.u16 	%r102, %rs23, 25088;
	mul.lo.s16 	%rs24, %rs23, 54;
	sub.s16 	%rs25, %rs1, %rs24;
	setp.gt.u16 	%p13, %rs25, 26;
	selp.b32 	%r103, 196, 0, %p13;
	shl.b16 	%rs26, %rs2, 2;
	cvt.u32.u16 	%r104, %rs26;
	add.s32 	%r105, %r9, %r102;
	add.s32 	%r106, %r105, %r103;
	add.s32 	%r107, %r106, %r104;
	mad.lo.s32 	%r108, %r100, 28, %r107;
	cvt.s64.s32 	%rd13, %r108;
	add.s64 	%rd14, %rd1, %rd13;
	ld.global.nc.u32 	%r2825, [%rd14];
$L__BB20_4:
	st.shared.u32 	[%r11], %r2825;
$L__BB20_5:
	add.s32 	%r15, %r5, 112;
	setp.gt.u32 	%p14, %r5, 319;
	setp.gt.u32 	%p15, %r91, 45;
	or.pred  	%p16, %p14, %p15;
	@%p16 bra 	$L__BB20_10;
	cvt.u16.u32 	%rs3, %r15;
	mul.hi.u16 	%rs27, %rs3, -26699;
	shr.u16 	%rs28, %rs27, 4;
	mul.lo.s16 	%rs29, %rs28, 27;
	sub.s16 	%rs30, %rs3, %rs29;
	mul.lo.s16 	%rs31, %rs30, 29;
	shr.u16 	%rs32, %rs31, 8;
	cvt.u32.u16 	%r110, %rs32;
	or.b32  	%r111, %r7, %r110;
	setp.eq.s32 	%p17, %r111, 0;
	add.s32 	%r112, %r7, %r110;
	setp.gt.u32 	%p18, %r112, 7;
	mov.b32 	%r2826, 0;
	or.pred  	%p19, %p17, %p18;
	@%p19 bra 	$L__BB20_9;
	mul.hi.u16 	%rs33, %rs3, 7282;
	mul.lo.s16 	%rs34, %rs33, 9;
	sub.s16 	%rs4, %rs3, %rs34;
	add.s16 	%rs35, %rs4, -1;
	setp.gt.u16 	%p20, %rs35, 6;
	@%p20 bra 	$L__BB20_9;
	shr.u16 	%rs37, %rs27, 5;
	mul.wide.u16 	%r114, %rs37, 25088;
	mul.lo.s16 	%rs38, %rs37, 54;
	sub.s16 	%rs39, %rs3, %rs38;
	setp.gt.u16 	%p21, %rs39, 26;
	selp.b32 	%r115, 196, 0, %p21;
	shl.b16 	%rs40, %rs4, 2;
	cvt.u32.u16 	%r116, %rs40;
	add.s32 	%r117, %r9, %r114;
	add.s32 	%r118, %r117, %r115;
	add.s32 	%r119, %r118, %r116;
	mad.lo.s32 	%r120, %r112, 28, %r119;
	cvt.s64.s32 	%rd15, %r120;
	add.s64 	%rd16, %rd1, %rd15;
	ld.global.nc.u32 	%r2826, [%rd16];
$L__BB20_9:
	st.shared.u32 	[%r11+448], %r2826;
$L__BB20_10:
	add.s32 	%r19, %r5, 224;
	setp.gt.u32 	%p22, %r5, 207;
	setp.gt.u32 	%p23, %r91, 29;
	or.pred  	%p24, %p22, %p23;
	@%p24 bra 	$L__BB20_15;
	cvt.u16.u32 	%rs5, %r19;
	mul.hi.u16 	%rs41, %rs5, -26699;
	shr.u16 	%rs42, %rs41, 4;
	mul.lo.s16 	%rs43, %rs42, 27;
	sub.s16 	%rs44, %rs5, %rs43;
	mul.lo.s16 	%rs45, %rs44, 29;
	shr.u16 	%rs46, %rs45, 8;
	cvt.u32.u16 	%r122, %rs46;
	or.b32  	%r123, %r7, %r122;
	setp.eq.s32 	%p25, %r123, 0;
	add.s32 	%r124, %r7, %r122;
	setp.gt.u32 	%p26, %r124, 7;
	mov.b32 	%r2827, 0;
	or.pred  	%p27, %p25, %p26;
	@%p27 bra 	$L__BB20_14;
	mul.hi.u16 	%rs47, %rs5, 7282;
	mul.lo.s16 	%rs48, %rs47, 9;
	sub.s16 	%rs6, %rs5, %rs48;
	add.s16 	%rs49, %rs6, -1;
	setp.gt.u16 	%p28, %rs49, 6;
	@%p28 bra 	$L__BB20_14;
	shr.u16 	%rs51, %rs41, 5;
	mul.wide.u16 	%r126, %rs51, 25088;
	mul.lo.s16 	%rs52, %rs51, 54;
	sub.s16 	%rs53, %rs5, %rs52;
	setp.gt.u16 	%p29, %rs53, 26;
	selp.b32 	%r127, 196, 0, %p29;
	shl.b16 	%rs54, %rs6, 2;
	cvt.u32.u16 	%r128, %rs54;
	add.s32 	%r129, %r9, %r126;
	add.s32 	%r130, %r129, %r127;
	add.s32 	%r131, %r130, %r128;
	mad.lo.s32 	%r132, %r124, 28, %r131;
	cvt.s64.s32 	%rd17, %r132;
	add.s64 	%rd18, %rd1, %rd17;
	ld.global.nc.u32 	%r2827, [%rd18];
$L__BB20_14:
	st.shared.u32 	[%r11+896], %r2827;
$L__BB20_15:
	add.s32 	%r23, %r5, 336;
	setp.gt.u32 	%p30, %r5, 95;
	setp.gt.u32 	%p31, %r91, 13;
	or.pred  	%p32, %p30, %p31;
	@%p32 bra 	$L__BB20_20;
	cvt.u16.u32 	%rs7, %r23;
	mul.hi.u16 	%rs55, %rs7, -26699;
	shr.u16 	%rs56, %rs55, 4;
	mul.lo.s16 	%rs57, %rs56, 27;
	sub.s16 	%rs58, %rs7, %rs57;
	mul.lo.s16 	%rs59, %rs58, 29;
	shr.u16 	%rs60, %rs59, 8;
	cvt.u32.u16 	%r134, %rs60;
	or.b32  	%r135, %r7, %r134;
	setp.eq.s32 	%p33, %r135, 0;
	add.s32 	%r136, %r7, %r134;
	setp.gt.u32 	%p34, %r136, 7;
	mov.b32 	%r2828, 0;
	or.pred  	%p35, %p33, %p34;
	@%p35 bra 	$L__BB20_19;
	mul.hi.u16 	%rs61, %rs7, 7282;
	mul.lo.s16 	%rs62, %rs61, 9;
	sub.s16 	%rs8, %rs7, %rs62;
	add.s16 	%rs63, %rs8, -1;
	setp.gt.u16 	%p36, %rs63, 6;
	@%p36 bra 	$L__BB20_19;
	shr.u16 	%rs65, %rs55, 5;
	mul.wide.u16 	%r138, %rs65, 25088;
	mul.lo.s16 	%rs66, %rs65, 54;
	sub.s16 	%rs67, %rs7, %rs66;
	setp.gt.u16 	%p37, %rs67, 26;
	selp.b32 	%r139, 196, 0, %p37;
	shl.b16 	%rs68, %rs8, 2;
	cvt.u32.u16 	%r140, %rs68;
	add.s32 	%r141, %r9, %r138;
	add.s32 	%r142, %r141, %r139;
	add.s32 	%r143, %r142, %r140;
	mad.lo.s32 	%r144, %r136, 28, %r143;
	cvt.s64.s32 	%rd19, %r144;
	add.s64 	%rd20, %rd1, %rd19;
	ld.global.nc.u32 	%r2828, [%rd20];
$L__BB20_19:
	st.shared.u32 	[%r11+1344], %r2828;
$L__BB20_20:
	mov.u32 	%r145, %ctaid.y;
	mul.lo.s32 	%r146, %r145, 147456;
	add.s32 	%r148, %r3, %r4;
	shr.u32 	%r27, %r148, 2;
	mad.lo.s32 	%r28, %r1, 14, %r27;
	shl.b32 	%r149, %r148, 2;
	and.b32  	%r29, %r149, 12;
	or.b32  	%r2830, %r29, %r146;
	setp.gt.u32 	%p38, %r5, 575;
	setp.gt.u32 	%p39, %r91, 82;
	or.pred  	%p40, %p38, %p39;
	setp.gt.u32 	%p41, %r1, 10;
	or.pred  	%p42, %p40, %p41;
	@%p42 bra 	$L__BB20_22;
	cvt.u16.u32 	%rs69, %r5;
	mul.hi.u16 	%rs70, %rs69, 3641;
	shr.u16 	%rs71, %rs70, 2;
	mul.wide.u16 	%r150, %rs71, 18432;
	mul.lo.s16 	%rs72, %rs71, 72;
	sub.s16 	%rs73, %rs69, %rs72;
	mul.lo.s16 	%rs74, %rs73, 43;
	shr.u16 	%rs75, %rs74, 9;
	mul.wide.u16 	%r151, %rs75, 48;
	cvt.u16.u32 	%rs76, %r28;
	mul.hi.u16 	%rs77, %rs76, -21845;
	shr.u16 	%rs78, %rs77, 1;
	mul.lo.s16 	%rs79, %rs78, 3;
	sub.s16 	%rs80, %rs76, %rs79;
	shl.b16 	%rs81, %rs80, 4;
	cvt.u32.u16 	%r152, %rs81;
	add.s32 	%r153, %r2830, %r152;
	add.s32 	%r154, %r153, %r150;
	add.s32 	%r155, %r154, %r151;
	cvt.u64.u32 	%rd21, %r155;
	add.s64 	%rd22, %rd2, %rd21;
	ld.global.nc.u32 	%r156, [%rd22];
	mul.hi.u16 	%rs82, %rs69, 10923;
	shr.u16 	%rs83, %rs82, 1;
	mad.lo.s16 	%rs84, %rs83, 48, %rs81;
	cvt.u32.u16 	%r157, %rs84;
	or.b32  	%r158, %r29, %r157;
	mov.u32 	%r159, _ZZ112fused_nn_conv2d_cast_fixed_point_multiply_add_cast_nn_relu_cast_fixed_point_mult_18399029763786111876__1_kernel0E18placeholder_shared;
	add.s32 	%r160, %r159, %r158;
	st.shared.u32 	[%r160], %r156;
$L__BB20_22:
	setp.gt.u32 	%p43, %r5, 463;
	setp.gt.u32 	%p44, %r91, 66;
	or.pred  	%p45, %p43, %p44;
	setp.gt.u32 	%p46, %r1, 8;
	or.pred  	%p47, %p45, %p46;
	@%p47 bra 	$L__BB20_24;
	cvt.u16.u32 	%rs85, %r15;
	mul.hi.u16 	%rs86, %rs85, 3641;
	shr.u16 	%rs87, %rs86, 2;
	mul.wide.u16 	%r162, %rs87, 18432;
	mul.lo.s16 	%rs88, %rs87, 72;
	sub.s16 	%rs89, %rs85, %rs88;
	mul.lo.s16 	%rs90, %rs89, 43;
	shr.u16 	%rs91, %rs90, 9;
	mul.wide.u16 	%r163, %rs91, 48;
	cvt.u16.u32 	%rs92, %r28;
	add.s16 	%rs93, %rs92, 28;
	mul.hi.u16 	%rs94, %rs93, -21845;
	shr.u16 	%rs95, %rs94, 1;
	mul.lo.s16 	%rs96, %rs95, 3;
	sub.s16 	%rs97, %rs93, %rs96;
	shl.b16 	%rs98, %rs97, 4;
	cvt.u32.u16 	%r164, %rs98;
	add.s32 	%r165, %r2830, %r164;
	add.s32 	%r166, %r165, %r162;
	add.s32 	%r167, %r166, %r163;
	cvt.u64.u32 	%rd23, %r167;
	add.s64 	%rd24, %rd2, %rd23;
	ld.global.nc.u32 	%r168, [%rd24];
	mul.hi.u16 	%rs99, %rs85, 10923;
	shr.u16 	%rs100, %rs99, 1;
	mad.lo.s16 	%rs101, %rs100, 48, %rs98;
	cvt.u32.u16 	%r169, %rs101;
	or.b32  	%r170, %r29, %r169;
	mov.u32 	%r171, _ZZ112fused_nn_conv2d_cast_fixed_point_multiply_add_cast_nn_relu_cast_fixed_point_mult_18399029763786111876__1_kernel0E18placeholder_shared;
	add.s32 	%r172, %r171, %r170;
	st.shared.u32 	[%r172], %r168;
$L__BB20_24:
	setp.gt.u32 	%p48, %r5, 351;
	setp.gt.u32 	%p49, %r91, 50;
	or.pred  	%p50, %p48, %p49;
	setp.gt.u32 	%p51, %r1, 6;
	or.pred  	%p52, %p50, %p51;
	@%p52 bra 	$L__BB20_26;
	cvt.u16.u32 	%rs102, %r19;
	mul.hi.u16 	%rs103, %rs102, 3641;
	shr.u16 	%rs104, %rs103, 2;
	mul.wide.u16 	%r174, %rs104, 18432;
	mul.lo.s16 	%rs105, %rs104, 72;
	sub.s16 	%rs106, %rs102, %rs105;
	mul.lo.s16 	%rs107, %rs106, 43;
	shr.u16 	%rs108, %rs107, 9;
	mul.wide.u16 	%r175, %rs108, 48;
	cvt.u16.u32 	%rs109, %r28;
	add.s16 	%rs110, %rs109, 56;
	mul.hi.u16 	%rs111, %rs110, -21845;
	shr.u16 	%rs112, %rs111, 1;
	mul.lo.s16 	%rs113, %rs112, 3;
	sub.s16 	%rs114, %rs110, %rs113;
	shl.b16 	%rs115, %rs114, 4;
	cvt.u32.u16 	%r176, %rs115;
	add.s32 	%r177, %r2830, %r176;
	add.s32 	%r178, %r177, %r174;
	add.s32 	%r179, %r178, %r175;
	cvt.u64.u32 	%rd25, %r179;
	add.s64 	%rd26, %rd2, %rd25;
	ld.global.nc.u32 	%r180, [%rd26];
	mul.hi.u16 	%rs116, %rs102, 10923;
	shr.u16 	%rs117, %rs116, 1;
	mad.lo.s16 	%rs118, %rs117, 48, %rs115;
	cvt.u32.u16 	%r181, %rs118;
	or.b32  	%r182, %r29, %r181;
	mov.u32 	%r183, _ZZ112fused_nn_conv2d_cast_fixed_point_multiply_add_cast_nn_relu_cast_fixed_point_mult_18399029763786111876__1_kernel0E18placeholder_shared;
	add.s32 	%r184, %r183, %r182;
	st.shared.u32 	[%r184], %r180;
$L__BB20_26:
	setp.gt.u32 	%p53, %r5, 239;
	setp.gt.u32 	%p54, %r91, 34;
	or.pred  	%p55, %p53, %p54;
	setp.gt.u32 	%p56, %r1, 4;
	or.pred  	%p57, %p55, %p56;
	@%p57 bra 	$L__BB20_28;
	cvt.u16.u32 	%rs119, %r23;
	mul.hi.u16 	%rs120, %rs119, 3641;
	shr.u16 	%rs121, %rs120, 2;
	mul.wide.u16 	%r186, %rs121, 18432;
	mul.lo.s16 	%rs122, %rs121, 72;
	sub.s16 	%rs123, %rs119, %rs122;
	mul.lo.s16 	%rs124, %rs123, 43;
	shr.u16 	%rs125, %rs124, 9;
	mul.wide.u16 	%r187, %rs125, 48;
	cvt.u16.u32 	%rs126, %r28;
	add.s16 	%rs127, %rs126, 84;
	mul.hi.u16 	%rs128, %rs127, -21845;
	shr.u16 	%rs129, %rs128, 1;
	mul.lo.s16 	%rs130, %rs129, 3;
	sub.s16 	%rs131, %rs127, %rs130;
	shl.b16 	%rs132, %rs131, 4;
	cvt.u32.u16 	%r188, %rs132;
	add.s32 	%r189, %r2830, %r188;
	add.s32 	%r190, %r189, %r186;
	add.s32 	%r191, %r190, %r187;
	cvt.u64.u32 	%rd27, %r191;
	add.s64 	%rd28, %rd2, %rd27;
	ld.global.nc.u32 	%r192, [%rd28];
	mul.hi.u16 	%rs133, %rs119, 10923;
	shr.u16 	%rs134, %rs133, 1;
	mad.lo.s16 	%rs135, %rs134, 48, %rs132;
	cvt.u32.u16 	%r193, %rs135;
	or.b32  	%r194, %r29, %r193;
	mov.u32 	%r195, _ZZ112fused_nn_conv2d_cast_fixed_point_multiply_add_cast_nn_relu_cast_fixed_point_mult_18399029763786111876__1_kernel0E18placeholder_shared;
	add.s32 	%r196, %r195, %r194;
	st.shared.u32 	[%r196], %r192;
$L__BB20_28:
	setp.gt.u32 	%p58, %r5, 127;
	setp.gt.u32 	%p59, %r91, 18;
	or.pred  	%p60, %p58, %p59;
	setp.gt.u32 	%p61, %r1, 2;
	or.pred  	%p62, %p60, %p61;
	@%p62 bra 	$L__BB20_30;
	cvt.u16.u32 	%rs136, %r5;
	add.s16 	%rs137, %rs136, 448;
	mul.hi.u16 	%rs138, %rs137, 3641;
	shr.u16 	%rs139, %rs138, 2;
	mul.wide.u16 	%r198, %rs139, 18432;
	mul.lo.s16 	%rs140, %rs139, 72;
	sub.s16 	%rs141, %rs137, %rs140;
	mul.lo.s16 	%rs142, %rs141, 43;
	shr.u16 	%rs143, %rs142, 9;
	mul.wide.u16 	%r199, %rs143, 48;
	cvt.u16.u32 	%rs144, %r28;
	add.s16 	%rs145, %rs144, 112;
	mul.hi.u16 	%rs146, %rs145, -21845;
	shr.u16 	%rs147, %rs146, 1;
	mul.lo.s16 	%rs148, %rs147, 3;
	sub.s16 	%rs149, %rs145, %rs148;
	shl.b16 	%rs150, %rs149, 4;
	cvt.u32.u16 	%r200, %rs150;
	add.s32 	%r201, %r2830, %r200;
	add.s32 	%r202, %r201, %r198;
	add.s32 	%r203, %r202, %r199;
	cvt.u64.u32 	%rd29, %r203;
	add.s64 	%rd30, %rd2, %rd29;
	ld.global.nc.u32 	%r204, [%rd30];
	mul.hi.u16 	%rs151, %rs137, 10923;
	shr.u16 	%rs152, %rs151, 1;
	mad.lo.s16 	%rs153, %rs152, 48, %rs150;
	cvt.u32.u16 	%r205, %rs153;
	or.b32  	%r206, %r29, %r205;
	mov.u32 	%r207, _ZZ112fused_nn_conv2d_cast_fixed_point_multiply_add_cast_nn_relu_cast_fixed_point_mult_18399029763786111876__1_kernel0E18placeholder_shared;
	add.s32 	%r208, %r207, %r206;
	st.shared.u32 	[%r208], %r204;
$L__BB20_30:
	setp.lt.u32 	%p63, %r5, 16;
	setp.lt.u32 	%p64, %r91, 3;
	and.pred  	%p65, %p63, %p64;
	setp.eq.s32 	%p66, %r1, 0;
	and.pred  	%p1, %p65, %p66;
	not.pred 	%p67, %p1;
	@%p67 bra 	$L__BB20_32;
	cvt.u16.u32 	%rs154, %r5;
	add.s16 	%rs155, %rs154, 560;
	mul.hi.u16 	%rs156, %rs155, 3641;
	shr.u16 	%rs157, %rs156, 2;
	mul.wide.u16 	%r209, %rs157, 18432;
	mul.lo.s16 	%rs158, %rs157, 72;
	sub.s16 	%rs159, %rs155, %rs158;
	mul.lo.s16 	%rs160, %rs159, 43;
	shr.u16 	%rs161, %rs160, 9;
	mul.wide.u16 	%r210, %rs161, 48;
	cvt.u16.u32 	%rs162, %r27;
	add.s16 	%rs163, %rs162, 140;
	mul.hi.u16 	%rs164, %rs163, 21846;
	mul.lo.s16 	%rs165, %rs164, 3;
	sub.s16 	%rs166, %rs163, %rs165;
	shl.b16 	%rs167, %rs166, 4;
	cvt.u32.u16 	%r211, %rs167;
	add.s32 	%r212, %r2830, %r211;
	add.s32 	%r213, %r212, %r209;
	add.s32 	%r214, %r213, %r210;
	cvt.u64.u32 	%rd31, %r214;
	add.s64 	%rd32, %rd2, %rd31;
	ld.global.nc.u32 	%r215, [%rd32];
	mul.hi.u16 	%rs168, %rs155, 10923;
	shr.u16 	%rs169, %rs168, 1;
	mad.lo.s16 	%rs170, %rs169, 48, %rs167;
	cvt.u32.u16 	%r216, %rs170;
	or.b32  	%r217, %r29, %r216;
	mov.u32 	%r218, _ZZ112fused_nn_conv2d_cast_fixed_point_multiply_add_cast_nn_relu_cast_fixed_point_mult_18399029763786111876__1_kernel0E18placeholder_shared;
	add.s32 	%r219, %r218, %r217;
	st.shared.u32 	[%r219], %r215;
$L__BB20_32:
	cvt.u16.u32 	%rs171, %r5;
	mul.hi.u16 	%rs172, %rs171, 19419;
	shr.u16 	%rs173, %rs172, 3;
	mul.lo.s16 	%rs174, %rs173, 27;
	sub.s16 	%rs175, %rs171, %rs174;
	mul.lo.s16 	%rs176, %rs175, 29;
	shr.u16 	%rs177, %rs176, 8;
	cvt.u32.u16 	%r221, %rs177;
	or.b32  	%r222, %r7, %r221;
	setp.eq.s32 	%p68, %r222, 0;
	add.s32 	%r223, %r7, %r221;
	setp.gt.u32 	%p69, %r223, 7;
	or.pred  	%p2, %p68, %p69;
	mul.hi.u16 	%rs178, %rs171, 7282;
	mul.lo.s16 	%rs179, %rs178, 9;
	sub.s16 	%rs180, %rs171, %rs179;
	add.s16 	%rs9, %rs180, -8;
	shr.u16 	%rs181, %rs172, 4;
	mul.wide.u16 	%r225, %rs181, 25088;
	mul.lo.s16 	%rs182, %rs181, 54;
	sub.s16 	%rs183, %rs171, %rs182;
	setp.gt.u16 	%p70, %rs183, 26;
	selp.b32 	%r226, 196, 0, %p70;
	shl.b16 	%rs184, %rs180, 2;
	cvt.u32.u16 	%r227, %rs184;
	or.b32  	%r228, %r225, %r226;
	add.s32 	%r229, %r228, %r227;
	mad.lo.s32 	%r31, %r223, 28, %r229;
	cvt.u16.u32 	%rs185, %r15;
	mul.hi.u16 	%rs186, %rs185, -26699;
	shr.u16 	%rs187, %rs186, 4;
	mul.lo.s16 	%rs188, %rs187, 27;
	sub.s16 	%rs189, %rs185, %rs188;
	mul.lo.s16 	%rs190, %rs189, 29;
	shr.u16 	%rs191, %rs190, 8;
	cvt.u32.u16 	%r230, %rs191;
	or.b32  	%r231, %r7, %r230;
	setp.eq.s32 	%p71, %r231, 0;
	add.s32 	%r232, %r7, %r230;
	setp.gt.u32 	%p72, %r232, 7;
	or.pred  	%p3, %p71, %p72;
	mul.hi.u16 	%rs192, %rs185, 7282;
	mul.lo.s16 	%rs193, %rs192, 9;
	sub.s16 	%rs194, %rs185, %rs193;
	add.s16 	%rs10, %rs194, -8;
	shr.u16 	%rs195, %rs186, 5;
	mul.wide.u16 	%r234, %rs195, 25088;
	mul.lo.s16 	%rs196, %rs195, 54;
	sub.s16 	%rs197, %rs185, %rs196;
	setp.gt.u16 	%p73, %rs197, 26;
	selp.b32 	%r235, 196, 0, %p73;
	shl.b16 	%rs198, %rs194, 2;
	cvt.u32.u16 	%r236, %rs198;
	or.b32  	%r237, %r234, %r235;
	add.s32 	%r238, %r237, %r236;
	mad.lo.s32 	%r32, %r232, 28, %r238;
	cvt.u16.u32 	%rs199, %r19;
	mul.hi.u16 	%rs200, %rs199, -26699;
	shr.u16 	%rs201, %rs200, 4;
	mul.lo.s16 	%rs202, %rs201, 27;
	sub.s16 	%rs203, %rs199, %rs202;
	mul.lo.s16 	%rs204, %rs203, 29;
	shr.u16 	%rs205, %rs204, 8;
	cvt.u32.u16 	%r239, %rs205;
	or.b32  	%r240, %r7, %r239;
	setp.eq.s32 	%p74, %r240, 0;
	add.s32 	%r241, %r7, %r239;
	setp.gt.u32 	%p75, %r241, 7;
	or.pred  	%p4, %p74, %p75;
	mul.hi.u16 	%rs206, %rs199, 7282;
	mul.lo.s16 	%rs207, %rs206, 9;
	sub.s16 	%rs208, %rs199, %rs207;
	add.s16 	%rs11, %rs208, -8;
	shr.u16 	%rs209, %rs200, 5;
	mul.wide.u16 	%r243, %rs209, 25088;
	mul.lo.s16 	%rs210, %rs209, 54;
	sub.s16 	%rs211, %rs199, %rs210;
	setp.gt.u16 	%p76, %rs211, 26;
	selp.b32 	%r244, 196, 0, %p76;
	shl.b16 	%rs212, %rs208, 2;
	cvt.u32.u16 	%r245, %rs212;
	or.b32  	%r246, %r243, %r244;
	add.s32 	%r247, %r246, %r245;
	mad.lo.s32 	%r33, %r241, 28, %r247;
	cvt.u16.u32 	%rs213, %r23;
	mul.hi.u16 	%rs214, %rs213, -26699;
	shr.u16 	%rs215, %rs214, 4;
	mul.lo.s16 	%rs216, %rs215, 27;
	sub.s16 	%rs217, %rs213, %rs216;
	mul.lo.s16 	%rs218, %rs217, 29;
	shr.u16 	%rs219, %rs218, 8;
	cvt.u32.u16 	%r248, %rs219;
	or.b32  	%r249, %r7, %r248;
	setp.eq.s32 	%p77, %r249, 0;
	add.s32 	%r250, %r7, %r248;
	setp.gt.u32 	%p78, %r250, 7;
	or.pred  	%p5, %p77, %p78;
	mul.hi.u16 	%rs220, %rs213, 7282;
	mul.lo.s16 	%rs221, %rs220, 9;
	sub.s16 	%rs222, %rs213, %rs221;
	add.s16 	%rs12, %rs222, -8;
	shr.u16 	%rs223, %rs214, 5;
	mul.wide.u16 	%r252, %rs223, 25088;
	mul.lo.s16 	%rs224, %rs223, 54;
	sub.s16 	%rs225, %rs213, %rs224;
	setp.gt.u16 	%p79, %rs225, 26;
	selp.b32 	%r253, 196, 0, %p79;
	shl.b16 	%rs226, %rs222, 2;
	cvt.u32.u16 	%r254, %rs226;
	or.b32  	%r255, %r252, %r253;
	add.s32 	%r256, %r255, %r254;
	mad.lo.s32 	%r34, %r250, 28, %r256;
	mul.hi.u16 	%rs227, %rs171, 3641;
	shr.u16 	%rs228, %rs227, 2;
	cvt.u32.u16 	%r257, %rs228;
	mul.wide.u32 	%rd33, %r257, 18432;
	mul.lo.s16 	%rs229, %rs228, 72;
	sub.s16 	%rs230, %rs171, %rs229;
	mul.lo.s16 	%rs231, %rs230, 43;
	shr.u16 	%rs232, %rs231, 9;
	cvt.u32.u16 	%r258, %rs232;
	mul.wide.u32 	%rd34, %r258, 48;
	cvt.u16.u32 	%rs233, %r28;
	mul.hi.u16 	%rs234, %rs233, -21845;
	shr.u16 	%rs235, %rs234, 1;
	mul.lo.s16 	%rs236, %rs235, 3;
	sub.s16 	%rs237, %rs233, %rs236;
	shl.b16 	%rs238, %rs237, 4;
	cvt.u64.u16 	%rd35, %rs238;
	or.b64  	%rd36, %rd33, %rd35;
	add.s64 	%rd3, %rd36, %rd34;
	mul.hi.u16 	%rs239, %rs171, 10923;
	shr.u16 	%rs240, %rs239, 1;
	mad.lo.s16 	%rs241, %rs240, 48, %rs238;
	cvt.u32.u16 	%r35, %rs241;
	mul.hi.u16 	%rs242, %rs185, 3641;
	shr.u16 	%rs243, %rs242, 2;
	cvt.u32.u16 	%r259, %rs243;
	mul.wide.u32 	%rd37, %r259, 18432;
	mul.lo.s16 	%rs244, %rs243, 72;
	sub.s16 	%rs245, %rs185, %rs244;
	mul.lo.s16 	%rs246, %rs245, 43;
	shr.u16 	%rs247, %rs246, 9;
	cvt.u32.u16 	%r260, %rs247;
	mul.wide.u32 	%rd38, %r260, 48;
	add.s16 	%rs248, %rs233, 28;
	mul.hi.u16 	%rs249, %rs248, -21845;
	shr.u16 	%rs250, %rs249, 1;
	mul.lo.s16 	%rs251, %rs250, 3;
	sub.s16 	%rs252, %rs248, %rs251;
	shl.b16 	%rs253, %rs252, 4;
	cvt.u64.u16 	%rd39, %rs253;
	or.b64  	%rd40, %rd37, %rd39;
	add.s64 	%rd4, %rd40, %rd38;
	mul.hi.u16 	%rs254, %rs185, 10923;
	shr.u16 	%rs255, %rs254, 1;
	mad.lo.s16 	%rs256, %rs255, 48, %rs253;
	cvt.u32.u16 	%r36, %rs256;
	mul.hi.u16 	%rs257, %rs199, 3641;
	shr.u16 	%rs258, %rs257, 2;
	cvt.u32.u16 	%r261, %rs258;
	mul.wide.u32 	%rd41, %r261, 18432;
	mul.lo.s16 	%rs259, %rs258, 72;
	sub.s16 	%rs260, %rs199, %rs259;
	mul.lo.s16 	%rs261, %rs260, 43;
	shr.u16 	%rs262, %rs261, 9;
	cvt.u32.u16 	%r262, %rs262;
	mul.wide.u32 	%rd42, %r262, 48;
	add.s16 	%rs263, %rs233, 56;
	mul.hi.u16 	%rs264, %rs263, -21845;
	shr.u16 	%rs265, %rs264, 1;
	mul.lo.s16 	%rs266, %rs265, 3;
	sub.s16 	%rs267, %rs263, %rs266;
	shl.b16 	%rs268, %rs267, 4;
	cvt.u64.u16 	%rd43, %rs268;
	or.b64  	%rd44, %rd41, %rd43;
	add.s64 	%rd5, %rd44, %rd42;
	mul.hi.u16 	%rs269, %rs199, 10923;
	shr.u16 	%rs270, %rs269, 1;
	mad.lo.s16 	%rs271, %rs270, 48, %rs268;
	cvt.u32.u16 	%r37, %rs271;
	mul.hi.u16 	%rs272, %rs213, 3641;
	shr.u16 	%rs273, %rs272, 2;
	cvt.u32.u16 	%r263, %rs273;
	mul.wide.u32 	%rd45, %r263, 18432;
	mul.lo.s16 	%rs274, %rs273, 72;
	sub.s16 	%rs275, %rs213, %rs274;
	mul.lo.s16 	%rs276, %rs275, 43;
	shr.u16 	%rs277, %rs276, 9;
	cvt.u32.u16 	%r264, %rs277;
	mul.wide.u32 	%rd46, %r264, 48;
	add.s16 	%rs278, %rs233, 84;
	mul.hi.u16 	%rs279, %rs278, -21845;
	shr.u16 	%rs280, %rs279, 1;
	mul.lo.s16 	%rs281, %rs280, 3;
	sub.s16 	%rs282, %rs278, %rs281;
	shl.b16 	%rs283, %rs282, 4;
	cvt.u64.u16 	%rd47, %rs283;
	or.b64  	%rd48, %rd45, %rd47;
	add.s64 	%rd6, %rd48, %rd46;
	mul.hi.u16 	%rs284, %rs213, 10923;
	shr.u16 	%rs285, %rs284, 1;
	mad.lo.s16 	%rs286, %rs285, 48, %rs283;
	cvt.u32.u16 	%r38, %rs286;
	add.s16 	%rs287, %rs171, 448;
	mul.hi.u16 	%rs288, %rs287, 3641;
	shr.u16 	%rs289, %rs288, 2;
	cvt.u32.u16 	%r265, %rs289;
	mul.wide.u32 	%rd49, %r265, 18432;
	mul.lo.s16 	%rs290, %rs289, 72;
	sub.s16 	%rs291, %rs287, %rs290;
	mul.lo.s16 	%rs292, %rs291, 43;
	shr.u16 	%rs293, %rs292, 9;
	cvt.u32.u16 	%r266, %rs293;
	mul.wide.u32 	%rd50, %r266, 48;
	add.s16 	%rs294, %rs233, 112;
	mul.hi.u16 	%rs295, %rs294, -21845;
	shr.u16 	%rs296, %rs295, 1;
	mul.lo.s16 	%rs297, %rs296, 3;
	sub.s16 	%rs298, %rs294, %rs297;
	shl.b16 	%rs299, %rs298, 4;
	cvt.u64.u16 	%rd51, %rs299;
	or.b64  	%rd52, %rd49, %rd51;
	add.s64 	%rd7, %rd52, %rd50;
	mul.hi.u16 	%rs300, %rs287, 10923;
	shr.u16 	%rs301, %rs300, 1;
	mad.lo.s16 	%rs302, %rs301, 48, %rs299;
	cvt.u32.u16 	%r39, %rs302;
	add.s16 	%rs303, %rs171, 560;
	mul.hi.u16 	%rs304, %rs303, 3641;
	shr.u16 	%rs305, %rs304, 2;
	cvt.u32.u16 	%r267, %rs305;
	mul.wide.u32 	%rd53, %r267, 18432;
	mul.lo.s16 	%rs306, %rs305, 72;
	sub.s16 	%rs307, %rs303, %rs306;
	mul.lo.s16 	%rs308, %rs307, 43;
	shr.u16 	%rs309, %rs308, 9;
	cvt.u32.u16 	%r268, %rs309;
	mul.wide.u32 	%rd54, %r268, 48;
	cvt.u16.u32 	%rs310, %r27;
	add.s16 	%rs311, %rs310, 140;
	mul.hi.u16 	%rs312, %rs311, 21846;
	mul.lo.s16 	%rs313, %rs312, 3;
	sub.s16 	%rs314, %rs311, %rs313;
	shl.b16 	%rs315, %rs314, 4;
	cvt.u64.u16 	%rd55, %rs315;
	or.b64  	%rd56, %rd53, %rd55;
	add.s64 	%rd8, %rd56, %rd54;
	mul.hi.u16 	%rs316, %rs303, 10923;
	shr.u16 	%rs317, %rs316, 1;
	mad.lo.s16 	%rs318, %rs317, 48, %rs315;
	cvt.u32.u16 	%r40, %rs318;
	mov.b32 	%r2831, 0;
	mov.u32 	%r2829, %r8;
	mov.u32 	%r2832, %r2831;
	mov.u32 	%r2833, %r2831;
	mov.u32 	%r2834, %r2831;
	mov.u32 	%r2835, %r2831;
	mov.u32 	%r2836, %r2831;
	mov.u32 	%r2837, %r2831;
	mov.u32 	%r2838, %r2831;
	mov.u32 	%r2839, %r2831;
	mov.u32 	%r2840, %r2831;
	mov.u32 	%r2841, %r2831;
	mov.u32 	%r2842, %r2831;
	mov.u32 	%r2843, %r2831;
	mov.u32 	%r2844, %r2831;
	mov.u32 	%r2845, %r2831;
	mov.u32 	%r2846, %r2831;
	mov.u32 	%r2847, %r2831;
$L__BB20_33:
	bar.sync 	0;
	mov.u32 	%r269, %tid.x;
	mad.lo.s32 	%r270, %r1, 56, %r269;
	mad.lo.s32 	%r271, %r2, 7, %r270;
	setp.gt.u32 	%p80, %r271, 431;
	shl.b32 	%r272, %r1, 3;
	add.s32 	%r273, %r272, %r2;
	setp.gt.u32 	%p81, %r273, 61;
	or.pred  	%p82, %p80, %p81;
	@%p82 bra 	$L__BB20_37;
	setp.lt.u16 	%p83, %rs9, -7;
	or.pred  	%p84, %p2, %p83;
	mov.b32 	%r2848, 0;
	@%p84 bra 	$L__BB20_36;
	cvt.u64.u32 	%rd57, %r31;
	cvt.u64.u32 	%rd58, %r2829;
	add.s64 	%rd59, %rd58, %rd57;
	add.s64 	%rd60, %rd1, %rd59;
	ld.global.nc.u32 	%r2848, [%rd60+360];
$L__BB20_36:
	not.b32 	%r276, %r2847;
	and.b32  	%r277, %r276, 1;
	mul.lo.s32 	%r278, %r1, 224;
	mad.lo.s32 	%r279, %r2, 28, %r278;
	add.s32 	%r280, %r279, %r10;
	mov.u32 	%r281, _ZZ112fused_nn_conv2d_cast_fixed_point_multiply_add_cast_nn_relu_cast_fixed_point_mult_18399029763786111876__1_kernel0E15pad_data_shared;
	add.s32 	%r282, %r281, %r280;
	mad.lo.s32 	%r283, %r277, 1728, %r282;
	st.shared.u32 	[%r283], %r2848;
$L__BB20_37:
	mov.u32 	%r284, %tid.x;
	mad.lo.s32 	%r285, %r1, 56, %r284;
	mad.lo.s32 	%r286, %r2, 7, %r285;
	setp.gt.u32 	%p85, %r286, 319;
	shl.b32 	%r287, %r1, 3;
	add.s32 	%r288, %r287, %r2;
	setp.gt.u32 	%p86, %r288, 45;
	or.pred  	%p87, %p85, %p86;
	@%p87 bra 	$L__BB20_41;
	setp.lt.u16 	%p88, %rs10, -7;
	or.pred  	%p89, %p3, %p88;
	mov.b32 	%r2849, 0;
	@%p89 bra 	$L__BB20_40;
	cvt.u64.u32 	%rd61, %r32;
	cvt.u64.u32 	%rd62, %r2829;
	add.s64 	%rd63, %rd62, %rd61;
	add.s64 	%rd64, %rd1, %rd63;
	ld.global.nc.u32 	%r2849, [%rd64+360];
$L__BB20_40:
	not.b32 	%r291, %r2847;
	and.b32  	%r292, %r291, 1;
	mul.lo.s32 	%r293, %r1, 224;
	mad.lo.s32 	%r294, %r2, 28, %r293;
	add.s32 	%r295, %r294, %r10;
	mov.u32 	%r296, _ZZ112fused_nn_conv2d_cast_fixed_point_multiply_add_cast_nn_relu_cast_fixed_point_mult_18399029763786111876__1_kernel0E15pad_data_shared;
	add.s32 	%r297, %r296, %r295;
	mad.lo.s32 	%r298, %r292, 1728, %r297;
	st.shared.u32 	[%r298+448], %r2849;
$L__BB20_41:
	mov.u32 	%r299, %tid.x;
	mad.lo.s32 	%r300, %r1, 56, %r299;
	mad.lo.s32 	%r301, %r2, 7, %r300;
	setp.gt.u32 	%p90, %r301, 207;
	shl.b32 	%r302, %r1, 3;
	add.s32 	%r303, %r302, %r2;
	setp.gt.u32 	%p91, %r303, 29;
	or.pred  	%p92, %p90, %p91;
	@%p92 bra 	$L__BB20_45;
	setp.lt.u16 	%p93, %rs11, -7;
	or.pred  	%p94, %p4, %p93;
	mov.b32 	%r2850, 0;
	@%p94 bra 	$L__BB20_44;
	cvt.u64.u32 	%rd65, %r33;
	cvt.u64.u32 	%rd66, %r2829;
	add.s64 	%rd67, %rd66, %rd65;
	add.s64 	%rd68, %rd1, %rd67;
	ld.global.nc.u32 	%r2850, [%rd68+360];
$L__BB20_44:
	not.b32 	%r306, %r2847;
	and.b32  	%r307, %r306, 1;
	mul.lo.s32 	%r308, %r1, 224;
	mad.lo.s32 	%r309, %r2, 28, %r308;
	add.s32 	%r310, %r309, %r10;
	mov.u32 	%r311, _ZZ112fused_nn_conv2d_cast_fixed_point_multiply_add_cast_nn_relu_cast_fixed_point_mult_18399029763786111876__1_kernel0E15pad_data_shared;
	add.s32 	%r312, %r311, %r310;
	mad.lo.s32 	%r313, %r307, 1728, %r312;
	st.shared.u32 	[%r313+896], %r2850;
$L__BB20_45:
	mov.u32 	%r314, %tid.x;
	mad.lo.s32 	%r315, %r1, 56, %r314;
	mad.lo.s32 	%r316, %r2, 7, %r315;
	setp.gt.u32 	%p95, %r316, 95;
	shl.b32 	%r317, %r1, 3;
	add.s32 	%r318, %r317, %r2;
	setp.gt.u32 	%p96, %r318, 13;
	or.pred  	%p97, %p95, %p96;
	@%p97 bra 	$L__BB20_49;
	setp.lt.u16 	%p98, %rs12, -7;
	or.pred  	%p99, %p5, %p98;
	mov.b32 	%r2851, 0;
	@%p99 bra 	$L__BB20_48;
	cvt.u64.u32 	%rd69, %r34;
	cvt.u64.u32 	%rd70, %r2829;
	add.s64 	%rd71, %rd70, %rd69;
	add.s64 	%rd72, %rd1, %rd71;
	ld.global.nc.u32 	%r2851, [%rd72+360];
$L__BB20_48:
	not.b32 	%r321, %r2847;
	and.b32  	%r322, %r321, 1;
	mul.lo.s32 	%r323, %r1, 224;
	mad.lo.s32 	%r324, %r2, 28, %r323;
	add.s32 	%r325, %r324, %r10;
	mov.u32 	%r326, _ZZ112fused_nn_conv2d_cast_fixed_point_multiply_add_cast_nn_relu_cast_fixed_point_mult_18399029763786111876__1_kernel0E15pad_data_shared;
	add.s32 	%r327, %r326, %r325;
	mad.lo.s32 	%r328, %r322, 1728, %r327;
	st.shared.u32 	[%r328+1344], %r2851;
$L__BB20_49:
	mov.u32 	%r330, %tid.x;
	mad.lo.s32 	%r331, %r1, 56, %r330;
	mad.lo.s32 	%r332, %r2, 7, %r331;
	setp.gt.u32 	%p100, %r332, 575;
	shl.b32 	%r333, %r1, 3;
	add.s32 	%r334, %r333, %r2;
	setp.gt.u32 	%p101, %r334, 82;
	or.pred  	%p102, %p100, %p101;
	setp.gt.u32 	%p103, %r1, 10;
	or.pred  	%p104, %p102, %p103;
	@%p104 bra 	$L__BB20_51;
	cvt.u64.u32 	%rd73, %r2830;
	add.s64 	%rd74, %rd3, %rd73;
	add.s64 	%rd75, %rd2, %rd74;
	ld.global.nc.u32 	%r336, [%rd75+288];
	not.b32 	%r337, %r2847;
	and.b32  	%r338, %r337, 1;
	mul.lo.s32 	%r339, %r338, 2304;
	or.b32  	%r340, %r339, %r29;
	add.s32 	%r341, %r340, %r35;
	mov.u32 	%r342, _ZZ112fused_nn_conv2d_cast_fixed_point_multiply_add_cast_nn_relu_cast_fixed_point_mult_18399029763786111876__1_kernel0E18placeholder_shared;
	add.s32 	%r343, %r342, %r341;
	st.shared.u32 	[%r343], %r336;
$L__BB20_51:
	mov.u32 	%r345, %tid.x;
	mad.lo.s32 	%r346, %r1, 56, %r345;
	mad.lo.s32 	%r347, %r2, 7, %r346;
	setp.gt.u32 	%p105, %r347, 463;
	shl.b32 	%r348, %r1, 3;
	add.s32 	%r349, %r348, %r2;
	setp.gt.u32 	%p106, %r349, 66;
	or.pred  	%p107, %p105, %p106;
	setp.gt.u32 	%p108, %r1, 8;
	or.pred  	%p109, %p107, %p108;
	@%p109 bra 	$L__BB20_53;
	cvt.u64.u32 	%rd76, %r2830;
	add.s64 	%rd77, %rd4, %rd76;
	add.s64 	%rd78, %rd2, %rd77;
	ld.global.nc.u32 	%r351, [%rd78+288];
	not.b32 	%r352, %r2847;
	and.b32  	%r353, %r352, 1;
	mul.lo.s32 	%r354, %r353, 2304;
	or.b32  	%r355, %r354, %r29;
	add.s32 	%r356, %r355, %r36;
	mov.u32 	%r357, _ZZ112fused_nn_conv2d_cast_fixed_point_multiply_add_cast_nn_relu_cast_fixed_point_mult_18399029763786111876__1_kernel0E18placeholder_shared;
	add.s32 	%r358, %r357, %r356;
	st.shared.u32 	[%r358], %r351;
$L__BB20_53:
	mov.u32 	%r360, %tid.x;
	mad.lo.s32 	%r361, %r1, 56, %r360;
	mad.lo.s32 	%r362, %r2, 7, %r361;
	setp.gt.u32 	%p110, %r362, 351;
	shl.b32 	%r363, %r1, 3;
	add.s32 	%r364, %r363, %r2;
	setp.gt.u32 	%p111, %r364, 50;
	or.pred  	%p112, %p110, %p111;
	setp.gt.u32 	%p113, %r1, 6;
	or.pred  	%p114, %p112, %p113;
	@%p114 bra 	$L__BB20_55;
	cvt.u64.u32 	%rd79, %r2830;
	add.s64 	%rd80, %rd5, %rd79;
	add.s64 	%rd81, %rd2, %rd80;
	ld.global.nc.u32 	%r366, [%rd81+288];
	not.b32 	%r367, %r2847;
	and.b32  	%r368, %r367, 1;
	mul.lo.s32 	%r369, %r368, 2304;
	or.b32  	%r370, %r369, %r29;
	add.s32 	%r371, %r370, %r37;
	mov.u32 	%r372, _ZZ112fused_nn_conv2d_cast_fixed_point_multiply_add_cast_nn_relu_cast_fixed_point_mult_18399029763786111876__1_kernel0E18placeholder_shared;
	add.s32 	%r373, %r372, %r371;
	st.shared.u32 	[%r373], %r366;
$L__BB20_55:
	mov.u32 	%r375, %tid.x;
	mad.lo.s32 	%r376, %r1, 56, %r375;
	mad.lo.s32 	%r377, %r2, 7, %r376;
	setp.gt.u32 	%p115, %r377, 239;
	shl.b32 	%r378, %r1, 3;
	add.s32 	%r379, %r378, %r2;
	setp.gt.u32 	%p116, %r379, 34;
	or.pred  	%p117, %p115, %p116;
	setp.gt.u32 	%p118, %r1, 4;
	or.pred  	%p119, %p117, %p118;
	@%p119 bra 	$L__BB20_57;
	cvt.u64.u32 	%rd82, %r2830;
	add.s64 	%rd83, %rd6, %rd82;
	add.s64 	%rd84, %rd2, %rd83;
	ld.global.nc.u32 	%r381, [%rd84+288];
	not.b32 	%r382, %r2847;
	and.b32  	%r383, %r382, 1;
	mul.lo.s32 	%r384, %r383, 2304;
	or.b32  	%r385, %r384, %r29;
	add.s32 	%r386, %r385, %r38;
	mov.u32 	%r387, _ZZ112fused_nn_conv2d_cast_fixed_point_multiply_add_cast_nn_relu_cast_fixed_point_mult_18399029763786111876__1_kernel0E18placeholder_shared;
	add.s32 	%r388, %r387, %r386;
	st.shared.u32 	[%r388], %r381;
$L__BB20_57:
	mov.u32 	%r390, %tid.x;
	mad.lo.s32 	%r391, %r1, 56, %r390;
	mad.lo.s32 	%r392, %r2, 7, %r391;
	setp.gt.u32 	%p120, %r392, 127;
	shl.b32 	%r393, %r1, 3;
	add.s32 	%r394, %r393, %r2;
	setp.gt.u32 	%p121, %r394, 18;
	or.pred  	%p122, %p120, %p121;
	setp.gt.u32 	%p123, %r1, 2;
	or.pred  	%p124, %p122, %p123;
	@%p124 bra 	$L__BB20_59;
	cvt.u64.u32 	%rd85, %r2830;
	add.s64 	%rd86, %rd7, %rd85;
	add.s64 	%rd87, %rd2, %rd86;
	ld.global.nc.u32 	%r396, [%rd87+288];
	not.b32 	%r397, %r2847;
	and.b32  	%r398, %r397, 1;
	mul.lo.s32 	%r399, %r398, 2304;
	or.b32  	%r400, %r399, %r29;
	add.s32 	%r401, %r400, %r39;
	mov.u32 	%r402, _ZZ112fused_nn_conv2d_cast_fixed_point_multiply_add_cast_nn_relu_cast_fixed_point_mult_18399029763786111876__1_kernel0E18placeholder_shared;
	add.s32 	%r403, %r402, %r401;
	st.shared.u32 	[%r403], %r396;
$L__BB20_59:
	@%p67 bra 	$L__BB20_61;
	cvt.u64.u32 	%rd88, %r2830;
	add.s64 	%rd89, %rd8, %rd88;
	add.s64 	%rd90, %rd2, %rd89;
	ld.global.nc.u32 	%r404, [%rd90+288];
	not.b32 	%r405, %r2847;
	and.b32  	%r406, %r405, 1;
	mul.lo.s32 	%r407, %r406, 2304;
	or.b32  	%r408, %r407, %r29;
	add.s32 	%r409, %r408, %r40;
	mov.u32 	%r410, _ZZ112fused_nn_conv2d_cast_fixed_point_multiply_add_cast_nn_relu_cast_fixed_point_mult_18399029763786111876__1_kernel0E18placeholder_shared;
	add.s32 	%r411, %r410, %r409;
	st.shared.u32 	[%r411], %r404;
$L__BB20_61:
	and.b32  	%r1564, %r2847, 1;
	setp.eq.b32 	%p126, %r1564, 1;
	selp.b32 	%r1565, 1728, 0, %p126;
	mul.lo.s32 	%r68, %r1, 864;
	add.s32 	%r1566, %r68, %r1565;
	selp.b32 	%r1567, 2304, 0, %p126;
	mul.lo.s32 	%r69, %r2, 288;
	add.s32 	%r1568, %r1567, %r69;
	add.s32 	%r1569, %r1566, %r10;
	mov.u32 	%r1570, _ZZ112fused_nn_conv2d_cast_fixed_point_multiply_add_cast_nn_relu_cast_fixed_point_mult_18399029763786111876__1_kernel0E15pad_data_shared;
	add.s32 	%r1571, %r1570, %r1569;
	ld.shared.u32 	%r413, [%r1571];
	mov.u32 	%r1572, _ZZ112fused_nn_conv2d_cast_fixed_point_multiply_add_cast_nn_relu_cast_fixed_point_mult_18399029763786111876__1_kernel0E18placeholder_shared;
	add.s32 	%r1573, %r1572, %r1568;
	ld.shared.u32 	%r414, [%r1573];
	// begin inline asm
	dp4a.s32.s32 %r412, %r413, %r414, %r2846;
	// end inline asm
	ld.shared.u32 	%r417, [%r1571];
	ld.shared.u32 	%r418, [%r1573+4];
	// begin inline asm
	dp4a.s32.s32 %r416, %r417, %r418, %r2845;
	// end inline asm
	ld.shared.u32 	%r421, [%r1571];
	ld.shared.u32 	%r422, [%r1573+8];
	// begin inline asm
	dp4a.s32.s32 %r420, %r421, %r422, %r2844;
	// end inline asm
	ld.shared.u32 	%r425, [%r1571];
	ld.shared.u32 	%r426, [%r1573+12];
	// begin inline asm
	dp4a.s32.s32 %r424, %r425, %r426, %r2843;
	// end inline asm
	ld.shared.u32 	%r429, [%r1571+216];
	ld.shared.u32 	%r430, [%r1573];
	// begin inline asm
	dp4a.s32.s32 %r428, %r429, %r430, %r2842;
	// end inline asm
	ld.shared.u32 	%r433, [%r1571+216];
	ld.shared.u32 	%r434, [%r1573+4];
	// begin inline asm
	dp4a.s32.s32 %r432, %r433, %r434, %r2841;
	// end inline asm
	ld.shared.u32 	%r437, [%r1571+216];
	ld.shared.u32 	%r438, [%r1573+8];
	// begin inline asm
	dp4a.s32.s32 %r436, %r437, %r438, %r2840;
	// end inline asm
	ld.shared.u32 	%r441, [%r1571+216];
	ld.shared.u32 	%r442, [%r1573+12];
	// begin inline asm
	dp4a.s32.s32 %r440, %r441, %r442, %r2839;
	// end inline asm
	ld.shared.u32 	%r445, [%r1571+432];
	ld.shared.u32 	%r446, [%r1573];
	// begin inline asm
	dp4a.s32.s32 %r444, %r445, %r446, %r2838;
	// end inline asm
	ld.shared.u32 	%r449, [%r1571+432];
	ld.shared.u32 	%r450, [%r1573+4];
	// begin inline asm
	dp4a.s32.s32 %r448, %r449, %r450, %r2837;
	// end inline asm
	ld.shared.u32 	%r453, [%r1571+432];
	ld.shared.u32 	%r454, [%r1573+8];
	// begin inline asm
	dp4a.s32.s32 %r452, %r453, %r454, %r2836;
	// end inline asm
	ld.shared.u32 	%r457, [%r1571+432];
	ld.shared.u32 	%r458, [%r1573+12];
	// begin inline asm
	dp4a.s32.s32 %r456, %r457, %r458, %r2835;
	// end inline asm
	ld.shared.u32 	%r461, [%r1571+648];
	ld.shared.u32 	%r462, [%r1573];
	// begin inline asm
	dp4a.s32.s32 %r460, %r461, %r462, %r2834;
	// end inline asm
	ld.shared.u32 	%r465, [%r1571+648];
	ld.shared.u32 	%r466, [%r1573+4];
	// begin inline asm
	dp4a.s32.s32 %r464, %r465, %r466, %r2833;
	// end inline asm
	ld.shared.u32 	%r469, [%r1571+648];
	ld.shared.u32 	%r470, [%r1573+8];
	// begin inline asm
	dp4a.s32.s32 %r468, %r469, %r470, %r2832;
	// end inline asm
	ld.shared.u32 	%r473, [%r1571+648];
	ld.shared.u32 	%r474, [%r1573+12];
	// begin inline asm
	dp4a.s32.s32 %r472, %r473, %r474, %r2831;
	// end inline asm
	ld.shared.u32 	%r477, [%r1571+4];
	ld.shared.u32 	%r478, [%r1573+16];
	// begin inline asm
	dp4a.s32.s32 %r476, %r477, %r478, %r412;
	// end inline asm
	ld.shared.u32 	%r481, [%r1571+4];
	ld.shared.u32 	%r482, [%r1573+20];
	// begin inline asm
	dp4a.s32.s32 %r480, %r481, %r482, %r416;
	// end inline asm
	ld.shared.u32 	%r485, [%r1571+4];
	ld.shared.u32 	%r486, [%r1573+24];
	// begin inline asm
	dp4a.s32.s32 %r484, %r485, %r486, %r420;
	// end inline asm
	ld.shared.u32 	%r489, [%r1571+4];
	ld.shared.u32 	%r490, [%r1573+28];
	// begin inline asm
	dp4a.s32.s32 %r488, %r489, %r490, %r424;
	// end inline asm
	ld.shared.u32 	%r493, [%r1571+220];
	ld.shared.u32 	%r494, [%r1573+16];
	// begin inline asm
	dp4a.s32.s32 %r492, %r493, %r494, %r428;
	// end inline asm
	ld.shared.u32 	%r497, [%r1571+220];
	ld.shared.u32 	%r498, [%r1573+20];
	// begin inline asm
	dp4a.s32.s32 %r496, %r497, %r498, %r432;
	// end inline asm
	ld.shared.u32 	%r501, [%r1571+220];
	ld.shared.u32 	%r502, [%r1573+24];
	// begin inline asm
	dp4a.s32.s32 %r500, %r501, %r502, %r436;
	// end inline asm
	ld.shared.u32 	%r505, [%r1571+220];
	ld.shared.u32 	%r506, [%r1573+28];
	// begin inline asm
	dp4a.s32.s32 %r504, %r505, %r506, %r440;
	// end inline asm
	ld.shared.u32 	%r509, [%r1571+436];
	ld.shared.u32 	%r510, [%r1573+16];
	// begin inline asm
	dp4a.s32.s32 %r508, %r509, %r510, %r444;
	// end inline asm
	ld.shared.u32 	%r513, [%r1571+436];
	ld.shared.u32 	%r514, [%r1573+20];
	// begin inline asm
	dp4a.s32.s32 %r512, %r513, %r514, %r448;
	// end inline asm
	ld.shared.u32 	%r517, [%r1571+436];
	ld.shared.u32 	%r518, [%r1573+24];
	// begin inline asm
	dp4a.s32.s32 %r516, %r517, %r518, %r452;
	// end inline asm
	ld.shared.u32 	%r521, [%r1571+436];
	ld.shared.u32 	%r522, [%r1573+28];
	// begin inline asm
	dp4a.s32.s32 %r520, %r521, %r522, %r456;
	// end inline asm
	ld.shared.u32 	%r525, [%r1571+652];
	ld.shared.u32 	%r526, [%r1573+16];
	// begin inline asm
	dp4a.s32.s32 %r524, %r525, %r526, %r460;
	// end inline asm
	ld.shared.u32 	%r529, [%r1571+652];
	ld.shared.u32 	%r530, [%r1573+20];
	// begin inline asm
	dp4a.s32.s32 %r528, %r529, %r530, %r464;
	// end inline asm
	ld.shared.u32 	%r533, [%r1571+652];
	ld.shared.u32 	%r534, [%r1573+24];
	// begin inline asm
	dp4a.s32.s32 %r532, %r533, %r534, %r468;
	// end inline asm
	ld.shared.u32 	%r537, [%r1571+652];
	ld.shared.u32 	%r538, [%r1573+28];
	// begin inline asm
	dp4a.s32.s32 %r536, %r537, %r538, %r472;
	// end inline asm
	ld.shared.u32 	%r541, [%r1571+8];
	ld.shared.u32 	%r542, [%r1573+32];
	// begin inline asm
	dp4a.s32.s32 %r540, %r541, %r542, %r476;
	// end inline asm
	ld.shared.u32 	%r545, [%r1571+8];
	ld.shared.u32 	%r546, [%r1573+36];
	// begin inline asm
	dp4a.s32.s32 %r544, %r545, %r546, %r480;
	// end inline asm
	ld.shared.u32 	%r549, [%r1571+8];
	ld.shared.u32 	%r550, [%r1573+40];
	// begin inline asm
	dp4a.s32.s32 %r548, %r549, %r550, %r484;
	// end inline asm
	ld.shared.u32 	%r553, [%r1571+8];
	ld.shared.u32 	%r554, [%r1573+44];
	// begin inline asm
	dp4a.s32.s32 %r552, %r553, %r554, %r488;
	// end inline asm
	ld.shared.u32 	%r557, [%r1571+224];
	ld.shared.u32 	%r558, [%r1573+32];
	// begin inline asm
	dp4a.s32.s32 %r556, %r557, %r558, %r492;
	// end inline asm
	ld.shared.u32 	%r561, [%r1571+224];
	ld.shared.u32 	%r562, [%r1573+36];
	// begin inline asm
	dp4a.s32.s32 %r560, %r561, %r562, %r496;
	// end inline asm
	ld.shared.u32 	%r565, [%r1571+224];
	ld.shared.u32 	%r566, [%r1573+40];
	// begin inline asm
	dp4a.s32.s32 %r564, %r565, %r566, %r500;
	// end inline asm
	ld.shared.u32 	%r569, [%r1571+224];
	ld.shared.u32 	%r570, [%r1573+44];
	// begin inline asm
	dp4a.s32.s32 %r568, %r569, %r570, %r504;
	// end inline asm
	ld.shared.u32 	%r573, [%r1571+440];
	ld.shared.u32 	%r574, [%r1573+32];
	// begin inline asm
	dp4a.s32.s32 %r572, %r573, %r574, %r508;
	// end inline asm
	ld.shared.u32 	%r577, [%r1571+440];
	ld.shared.u32 	%r578, [%r1573+36];
	// begin inline asm
	dp4a.s32.s32 %r576, %r577, %r578, %r512;
	// end inline asm
	ld.shared.u32 	%r581, [%r1571+440];
	ld.shared.u32 	%r582, [%r1573+40];
	// begin inline asm
	dp4a.s32.s32 %r580, %r581, %r582, %r516;
	// end inline asm
	ld.shared.u32 	%r585, [%r1571+440];
	ld.shared.u32 	%r586, [%r1573+44];
	// begin inline asm
	dp4a.s32.s32 %r584, %r585, %r586, %r520;
	// end inline asm
	ld.shared.u32 	%r589, [%r1571+656];
	ld.shared.u32 	%r590, [%r1573+32];
	// begin inline asm
	dp4a.s32.s32 %r588, %r589, %r590, %r524;
	// end inline asm
	ld.shared.u32 	%r593, [%r1571+656];
	ld.shared.u32 	%r594, [%r1573+36];
	// begin inline asm
	dp4a.s32.s32 %r592, %r593, %r594, %r528;
	// end inline asm
	ld.shared.u32 	%r597, [%r1571+656];
	ld.shared.u32 	%r598, [%r1573+40];
	// begin inline asm
	dp4a.s32.s32 %r596, %r597, %r598, %r532;
	// end inline asm
	ld.shared.u32 	%r601, [%r1571+656];
	ld.shared.u32 	%r602, [%r1573+44];
	// begin inline asm
	dp4a.s32.s32 %r600, %r601, %r602, %r536;
	// end inline asm
	ld.shared.u32 	%r605, [%r1571+108];
	ld.shared.u32 	%r606, [%r1573+144];
	// begin inline asm
	dp4a.s32.s32 %r604, %r605, %r606, %r540;
	// end inline asm
	ld.shared.u32 	%r609, [%r1571+108];
	ld.shared.u32 	%r610, [%r1573+148];
	// begin inline asm
	dp4a.s32.s32 %r608, %r609, %r610, %r544;
	// end inline asm
	ld.shared.u32 	%r613, [%r1571+108];
	ld.shared.u32 	%r614, [%r1573+152];
	// begin inline asm
	dp4a.s32.s32 %r612, %r613, %r614, %r548;
	// end inline asm
	ld.shared.u32 	%r617, [%r1571+108];
	ld.shared.u32 	%r618, [%r1573+156];
	// begin inline asm
	dp4a.s32.s32 %r616, %r617, %r618, %r552;
	// end inline asm
	ld.shared.u32 	%r621, [%r1571+324];
	ld.shared.u32 	%r622, [%r1573+144];
	// begin inline asm
	dp4a.s32.s32 %r620, %r621, %r622, %r556;
	// end inline asm
	ld.shared.u32 	%r625, [%r1571+324];
	ld.shared.u32 	%r626, [%r1573+148];
	// begin inline asm
	dp4a.s32.s32 %r624, %r625, %r626, %r560;
	// end inline asm
	ld.shared.u32 	%r629, [%r1571+324];
	ld.shared.u32 	%r630, [%r1573+152];
	// begin inline asm
	dp4a.s32.s32 %r628, %r629, %r630, %r564;
	// end inline asm
	ld.shared.u32 	%r633, [%r1571+324];
	ld.shared.u32 	%r634, [%r1573+156];
	// begin inline asm
	dp4a.s32.s32 %r632, %r633, %r634, %r568;
	// end inline asm
	ld.shared.u32 	%r637, [%r1571+540];
	ld.shared.u32 	%r638, [%r1573+144];
	// begin inline asm
	dp4a.s32.s32 %r636, %r637, %r638, %r572;
	// end inline asm
	ld.shared.u32 	%r641, [%r1571+540];
	ld.shared.u32 	%r642, [%r1573+148];
	// begin inline asm
	dp4a.s32.s32 %r640, %r641, %r642, %r576;
	// end inline asm
	ld.shared.u32 	%r645, [%r1571+540];
	ld.shared.u32 	%r646, [%r1573+152];
	// begin inline asm
	dp4a.s32.s32 %r644, %r645, %r646, %r580;
	// end inline asm
	ld.shared.u32 	%r649, [%r1571+540];
	ld.shared.u32 	%r650, [%r1573+156];
	// begin inline asm
	dp4a.s32.s32 %r648, %r649, %r650, %r584;
	// end inline asm
	ld.shared.u32 	%r653, [%r1571+756];
	ld.shared.u32 	%r654, [%r1573+144];
	// begin inline asm
	dp4a.s32.s32 %r652, %r653, %r654, %r588;
	// end inline asm
	ld.shared.u32 	%r657, [%r1571+756];
	ld.shared.u32 	%r658, [%r1573+148];
	// begin inline asm
	dp4a.s32.s32 %r656, %r657, %r658, %r592;
	// end inline asm
	ld.shared.u32 	%r661, [%r1571+756];
	ld.shared.u32 	%r662, [%r1573+152];
	// begin inline asm
	dp4a.s32.s32 %r660, %r661, %r662, %r596;
	// end inline asm
	ld.shared.u32 	%r665, [%r1571+756];
	ld.shared.u32 	%r666, [%r1573+156];
	// begin inline asm
	dp4a.s32.s32 %r664, %r665, %r666, %r600;
	// end inline asm
	ld.shared.u32 	%r669, [%r1571+112];
	ld.shared.u32 	%r670, [%r1573+160];
	// begin inline asm
	dp4a.s32.s32 %r668, %r669, %r670, %r604;
	// end inline asm
	ld.shared.u32 	%r673, [%r1571+112];
	ld.shared.u32 	%r674, [%r1573+164];
	// begin inline asm
	dp4a.s32.s32 %r672, %r673, %r674, %r608;
	// end inline asm
	ld.shared.u32 	%r677, [%r1571+112];
	ld.shared.u32 	%r678, [%r1573+168];
	// begin inline asm
	dp4a.s32.s32 %r676, %r677, %r678, %r612;
	// end inline asm
	ld.shared.u32 	%r681, [%r1571+112];
	ld.shared.u32 	%r682, [%r1573+172];
	// begin inline asm
	dp4a.s32.s32 %r680, %r681, %r682, %r616;
	// end inline asm
	ld.shared.u32 	%r685, [%r1571+328];
	ld.shared.u32 	%r686, [%r1573+160];
	// begin inline asm
	dp4a.s32.s32 %r684, %r685, %r686, %r620;
	// end inline asm
	ld.shared.u32 	%r689, [%r1571+328];
	ld.shared.u32 	%r690, [%r1573+164];
	// begin inline asm
	dp4a.s32.s32 %r688, %r689, %r690, %r624;
	// end inline asm
	ld.shared.u32 	%r693, [%r1571+328];
	ld.shared.u32 	%r694, [%r1573+168];
	// begin inline asm
	dp4a.s32.s32 %r692, %r693, %r694, %r628;
	// end inline asm
	ld.shared.u32 	%r697, [%r1571+328];
	ld.shared.u32 	%r698, [%r1573+172];
	// begin inline asm
	dp4a.s32.s32 %r696, %r697, %r698, %r632;
	// end inline asm
	ld.shared.u32 	%r701, [%r1571+544];
	ld.shared.u32 	%r702, [%r1573+160];
	// begin inline asm
	dp4a.s32.s32 %r700, %r701, %r702, %r636;
	// end inline asm
	ld.shared.u32 	%r705, [%r1571+544];
	ld.shared.u32 	%r706, [%r1573+164];
	// begin inline asm
	dp4a.s32.s32 %r704, %r705, %r706, %r640;
	// end inline asm
	ld.shared.u32 	%r709, [%r1571+544];
	ld.shared.u32 	%r710, [%r1573+168];
	// begin inline asm
	dp4a.s32.s32 %r708, %r709, %r710, %r644;
	// end inline asm
	ld.shared.u32 	%r713, [%r1571+544];
	ld.shared.u32 	%r714, [%r1573+172];
	// begin inline asm
	dp4a.s32.s32 %r712, %r713, %r714, %r648;
	// end inline asm
	ld.shared.u32 	%r717, [%r1571+760];
	ld.shared.u32 	%r718, [%r1573+160];
	// begin inline asm
	dp4a.s32.s32 %r716, %r717, %r718, %r652;
	// end inline asm
	ld.shared.u32 	%r721, [%r1571+760];
	ld.shared.u32 	%r722, [%r1573+164];
	// begin inline asm
	dp4a.s32.s32 %r720, %r721, %r722, %r656;
	// end inline asm
	ld.shared.u32 	%r725, [%r1571+760];
	ld.shared.u32 	%r726, [%r1573+168];
	// begin inline asm
	dp4a.s32.s32 %r724, %r725, %r726, %r660;
	// end inline asm
	ld.shared.u32 	%r729, [%r1571+760];
	ld.shared.u32 	%r730, [%r1573+172];
	// begin inline asm
	dp4a.s32.s32 %r728, %r729, %r730, %r664;
	// end inline asm
	ld.shared.u32 	%r733, [%r1571+116];
	ld.shared.u32 	%r734, [%r1573+176];
	// begin inline asm
	dp4a.s32.s32 %r732, %r733, %r734, %r668;
	// end inline asm
	ld.shared.u32 	%r737, [%r1571+116];
	ld.shared.u32 	%r738, [%r1573+180];
	// begin inline asm
	dp4a.s32.s32 %r736, %r737, %r738, %r672;
	// end inline asm
	ld.shared.u32 	%r741, [%r1571+116];
	ld.shared.u32 	%r742, [%r1573+184];
	// begin inline asm
	dp4a.s32.s32 %r740, %r741, %r742, %r676;
	// end inline asm
	ld.shared.u32 	%r745, [%r1571+116];
	ld.shared.u32 	%r746, [%r1573+188];
	// begin inline asm
	dp4a.s32.s32 %r744, %r745, %r746, %r680;
	// end inline asm
	ld.shared.u32 	%r749, [%r1571+332];
	ld.shared.u32 	%r750, [%r1573+176];
	// begin inline asm
	dp4a.s32.s32 %r748, %r749, %r750, %r684;
	// end inline asm
	ld.shared.u32 	%r753, [%r1571+332];
	ld.shared.u32 	%r754, [%r1573+180];
	// begin inline asm
	dp4a.s32.s32 %r752, %r753, %r754, %r688;
	// end inline asm
	ld.shared.u32 	%r757, [%r1571+332];
	ld.shared.u32 	%r758, [%r1573+184];
	// begin inline asm
	dp4a.s32.s32 %r756, %r757, %r758, %r692;
	// end inline asm
	ld.shared.u32 	%r761, [%r1571+332];
	ld.shared.u32 	%r762, [%r1573+188];
	// begin inline asm
	dp4a.s32.s32 %r760, %r761, %r762, %r696;
	// end inline asm
	ld.shared.u32 	%r765, [%r1571+548];
	ld.shared.u32 	%r766, [%r1573+176];
	// begin inline asm
	dp4a.s32.s32 %r764, %r765, %r766, %r700;
	// end inline asm
	ld.shared.u32 	%r769, [%r1571+548];
	ld.shared.u32 	%r770, [%r1573+180];
	// begin inline asm
	dp4a.s32.s32 %r768, %r769, %r770, %r704;
	// end inline asm
	ld.shared.u32 	%r773, [%r1571+548];
	ld.shared.u32 	%r774, [%r1573+184];
	// begin inline asm
	dp4a.s32.s32 %r772, %r773, %r774, %r708;
	// end inline asm
	ld.shared.u32 	%r777, [%r1571+548];
	ld.shared.u32 	%r778, [%r1573+188];
	// begin inline asm
	dp4a.s32.s32 %r776, %r777, %r778, %r712;
	// end inline asm
	ld.shared.u32 	%r781, [%r1571+764];
	ld.shared.u32 	%r782, [%r1573+176];
	// begin inline asm
	dp4a.s32.s32 %r780, %r781, %r782, %r716;
	// end inline asm
	ld.shared.u32 	%r785, [%r1571+764];
	ld.shared.u32 	%r786, [%r1573+180];
	// begin inline asm
	dp4a.s32.s32 %r784, %r785, %r786, %r720;
	// end inline asm
	ld.shared.u32 	%r789, [%r1571+764];
	ld.shared.u32 	%r790, [%r1573+184];
	// begin inline asm
	dp4a.s32.s32 %r788, %r789, %r790, %r724;
	// end inline asm
	ld.shared.u32 	%r793, [%r1571+764];
	ld.shared.u32 	%r794, [%r1573+188];
	// begin inline asm
	dp4a.s32.s32 %r792, %r793, %r794, %r728;
	// end inline asm
	ld.shared.u32 	%r797, [%r1571+36];
	ld.shared.u32 	%r798, [%r1573+48];
	// begin inline asm
	dp4a.s32.s32 %r796, %r797, %r798, %r732;
	// end inline asm
	ld.shared.u32 	%r801, [%r1571+36];
	ld.shared.u32 	%r802, [%r1573+52];
	// begin inline asm
	dp4a.s32.s32 %r800, %r801, %r802, %r736;
	// end inline asm
	ld.shared.u32 	%r805, [%r1571+36];
	ld.shared.u32 	%r806, [%r1573+56];
	// begin inline asm
	dp4a.s32.s32 %r804, %r805, %r806, %r740;
	// end inline asm
	ld.shared.u32 	%r809, [%r1571+36];
	ld.shared.u32 	%r810, [%r1573+60];
	// begin inline asm
	dp4a.s32.s32 %r808, %r809, %r810, %r744;
	// end inline asm
	ld.shared.u32 	%r813, [%r1571+252];
	ld.shared.u32 	%r814, [%r1573+48];
	// begin inline asm
	dp4a.s32.s32 %r812, %r813, %r814, %r748;
	// end inline asm
	ld.shared.u32 	%r817, [%r1571+252];
	ld.shared.u32 	%r818, [%r1573+52];
	// begin inline asm
	dp4a.s32.s32 %r816, %r817, %r818, %r752;
	// end inline asm
	ld.shared.u32 	%r821, [%r1571+252];
	ld.shared.u32 	%r822, [%r1573+56];
	// begin inline asm
	dp4a.s32.s32 %r820, %r821, %r822, %r756;
	// end inline asm
	ld.shared.u32 	%r825, [%r1571+252];
	ld.shared.u32 	%r826, [%r1573+60];
	// begin inline asm
	dp4a.s32.s32 %r824, %r825, %r826, %r760;
	// end inline asm
	ld.shared.u32 	%r829, [%r1571+468];
	ld.shared.u32 	%r830, [%r1573+48];
	// begin inline asm
	dp4a.s32.s32 %r828, %r829, %r830, %r764;
	// end inline asm
	ld.shared.u32 	%r833, [%r1571+468];
	ld.shared.u32 	%r834, [%r1573+52];
	// begin inline asm
	dp4a.s32.s32 %r832, %r833, %r834, %r768;
	// end inline asm
	ld.shared.u32 	%r837, [%r1571+468];
	ld.shared.u32 	%r838, [%r1573+56];
	// begin inline asm
	dp4a.s32.s32 %r836, %r837, %r838, %r772;
	// end inline asm
	ld.shared.u32 	%r841, [%r1571+468];
	ld.shared.u32 	%r842, [%r1573+60];
	// begin inline asm
	dp4a.s32.s32 %r840, %r841, %r842, %r776;
	// end inline asm
	ld.shared.u32 	%r845, [%r1571+684];
	ld.shared.u32 	%r846, [%r1573+48];
	// begin inline asm
	dp4a.s32.s32 %r844, %r845, %r846, %r780;
	// end inline asm
	ld.shared.u32 	%r849, [%r1571+684];
	ld.shared.u32 	%r850, [%r1573+52];
	// begin inline asm
	dp4a.s32.s32 %r848, %r849, %r850, %r784;
	// end inline asm
	ld.shared.u32 	%r853, [%r1571+684];
	ld.shared.u32 	%r854, [%r1573+56];
	// begin inline asm
	dp4a.s32.s32 %r852, %r853, %r854, %r788;
	// end inline asm
	ld.shared.u32 	%r857, [%r1571+684];
	ld.shared.u32 	%r858, [%r1573+60];
	// begin inline asm
	dp4a.s32.s32 %r856, %r857, %r858, %r792;
	// end inline asm
	ld.shared.u32 	%r861, [%r1571+40];
	ld.shared.u32 	%r862, [%r1573+64];
	// begin inline asm
	dp4a.s32.s32 %r860, %r861, %r862, %r796;
	// end inline asm
	ld.shared.u32 	%r865, [%r1571+40];
	ld.shared.u32 	%r866, [%r1573+68];
	// begin inline asm
	dp4a.s32.s32 %r864, %r865, %r866, %r800;
	// end inline asm
	ld.shared.u32 	%r869, [%r1571+40];
	ld.shared.u32 	%r870, [%r1573+72];
	// begin inline asm
	dp4a.s32.s32 %r868, %r869, %r870, %r804;
	// end inline asm
	ld.shared.u32 	%r873, [%r1571+40];
	ld.shared.u32 	%r874, [%r1573+76];
	// begin inline asm
	dp4a.s32.s32 %r872, %r873, %r874, %r808;
	// end inline asm
	ld.shared.u32 	%r877, [%r1571+256];
	ld.shared.u32 	%r878, [%r1573+64];
	// begin inline asm
	dp4a.s32.s32 %r876, %r877, %r878, %r812;
	// end inline asm
	ld.shared.u32 	%r881, [%r1571+256];
	ld.shared.u32 	%r882, [%r1573+68];
	// begin inline asm
	dp4a.s32.s32 %r880, %r881, %r882, %r816;
	// end inline asm
	ld.shared.u32 	%r885, [%r1571+256];
	ld.shared.u32 	%r886, [%r1573+72];
	// begin inline asm
	dp4a.s32.s32 %r884, %r885, %r886, %r820;
	// end inline asm
	ld.shared.u32 	%r889, [%r1571+256];
	ld.shared.u32 	%r890, [%r1573+76];
	// begin inline asm
	dp4a.s32.s32 %r888, %r889, %r890, %r824;
	// end inline asm
	ld.shared.u32 	%r893, [%r1571+472];
	ld.shared.u32 	%r894, [%r1573+64];
	// begin inline asm
	dp4a.s32.s32 %r892, %r893, %r894, %r828;
	// end inline asm
	ld.shared.u32 	%r897, [%r1571+472];
	ld.shared.u32 	%r898, [%r1573+68];
	// begin inline asm
	dp4a.s32.s32 %r896, %r897, %r898, %r832;
	// end inline asm
	ld.shared.u32 	%r901, [%r1571+472];
	ld.shared.u32 	%r902, [%r1573+72];
	// begin inline asm
	dp4a.s32.s32 %r900, %r901, %r902, %r836;
	// end inline asm
	ld.shared.u32 	%r905, [%r1571+472];
	ld.shared.u32 	%r906, [%r1573+76];
	// begin inline asm
	dp4a.s32.s32 %r904, %r905, %r906, %r840;
	// end inline asm
	ld.shared.u32 	%r909, [%r1571+688];
	ld.shared.u32 	%r910, [%r1573+64];
	// begin inline asm
	dp4a.s32.s32 %r908, %r909, %r910, %r844;
	// end inline asm
	ld.shared.u32 	%r913, [%r1571+688];
	ld.shared.u32 	%r914, [%r1573+68];
	// begin inline asm
	dp4a.s32.s32 %r912, %r913, %r914, %r848;
	// end inline asm
	ld.shared.u32 	%r917, [%r1571+688];
	ld.shared.u32 	%r918, [%r1573+72];
	// begin inline asm
	dp4a.s32.s32 %r916, %r917, %r918, %r852;
	// end inline asm
	ld.shared.u32 	%r921, [%r1571+688];
	ld.shared.u32 	%r922, [%r1573+76];
	// begin inline asm
	dp4a.s32.s32 %r920, %r921, %r922, %r856;
	// end inline asm
	ld.shared.u32 	%r925, [%r1571+44];
	ld.shared.u32 	%r926, [%r1573+80];
	// begin inline asm
	dp4a.s32.s32 %r924, %r925, %r926, %r860;
	// end inline asm
	ld.shared.u32 	%r929, [%r1571+44];
	ld.shared.u32 	%r930, [%r1573+84];
	// begin inline asm
	dp4a.s32.s32 %r928, %r929, %r930, %r864;
	// end inline asm
	ld.shared.u32 	%r933, [%r1571+44];
	ld.shared.u32 	%r934, [%r1573+88];
	// begin inline asm
	dp4a.s32.s32 %r932, %r933, %r934, %r868;
	// end inline asm
	ld.shared.u32 	%r937, [%r1571+44];
	ld.shared.u32 	%r938, [%r1573+92];
	// begin inline asm
	dp4a.s32.s32 %r936, %r937, %r938, %r872;
	// end inline asm
	ld.shared.u32 	%r941, [%r1571+260];
	ld.shared.u32 	%r942, [%r1573+80];
	// begin inline asm
	dp4a.s32.s32 %r940, %r941, %r942, %r876;
	// end inline asm
	ld.shared.u32 	%r945, [%r1571+260];
	ld.shared.u32 	%r946, [%r1573+84];
	// begin inline asm
	dp4a.s32.s32 %r944, %r945, %r946, %r880;
	// end inline asm
	ld.shared.u32 	%r949, [%r1571+260];
	ld.shared.u32 	%r950, [%r1573+88];
	// begin inline asm
	dp4a.s32.s32 %r948, %r949, %r950, %r884;
	// end inline asm
	ld.shared.u32 	%r953, [%r1571+260];
	ld.shared.u32 	%r954, [%r1573+92];
	// begin inline asm
	dp4a.s32.s32 %r952, %r953, %r954, %r888;
	// end inline asm
	ld.shared.u32 	%r957, [%r1571+476];
	ld.shared.u32 	%r958, [%r1573+80];
	// begin inline asm
	dp4a.s32.s32 %r956, %r957, %r958, %r892;
	// end inline asm
	ld.shared.u32 	%r961, [%r1571+476];
	ld.shared.u32 	%r962, [%r1573+84];
	// begin inline asm
	dp4a.s32.s32 %r960, %r961, %r962, %r896;
	// end inline asm
	ld.shared.u32 	%r965, [%r1571+476];
	ld.shared.u32 	%r966, [%r1573+88];
	// begin inline asm
	dp4a.s32.s32 %r964, %r965, %r966, %r900;
	// end inline asm
	ld.shared.u32 	%r969, [%r1571+476];
	ld.shared.u32 	%r970, [%r1573+92];
	// begin inline asm
	dp4a.s32.s32 %r968, %r969, %r970, %r904;
	// end inline asm
	ld.shared.u32 	%r973, [%r1571+692];
	ld.shared.u32 	%r974, [%r1573+80];
	// begin inline asm
	dp4a.s32.s32 %r972, %r973, %r974, %r908;
	// end inline asm
	ld.shared.u32 	%r977, [%r1571+692];
	ld.shared.u32 	%r978, [%r1573+84];
	// begin inline asm
	dp4a.s32.s32 %r976, %r977, %r978, %r912;
	// end inline asm
	ld.shared.u32 	%r981, [%r1571+692];
	ld.shared.u32 	%r982, [%r1573+88];
	// begin inline asm
	dp4a.s32.s32 %r980, %r981, %r982, %r916;
	// end inline asm
	ld.shared.u32 	%r985, [%r1571+692];
	ld.shared.u32 	%r986, [%r1573+92];
	// begin inline asm
	dp4a.s32.s32 %r984, %r985, %r986, %r920;
	// end inline asm
	ld.shared.u32 	%r989, [%r1571+144];
	ld.shared.u32 	%r990, [%r1573+192];
	// begin inline asm
	dp4a.s32.s32 %r988, %r989, %r990, %r924;
	// end inline asm
	ld.shared.u32 	%r993, [%r1571+144];
	ld.shared.u32 	%r994, [%r1573+196];
	// begin inline asm
	dp4a.s32.s32 %r992, %r993, %r994, %r928;
	// end inline asm
	ld.shared.u32 	%r997, [%r1571+144];
	ld.shared.u32 	%r998, [%r1573+200];
	// begin inline asm
	dp4a.s32.s32 %r996, %r997, %r998, %r932;
	// end inline asm
	ld.shared.u32 	%r1001, [%r1571+144];
	ld.shared.u32 	%r1002, [%r1573+204];
	// begin inline asm
	dp4a.s32.s32 %r1000, %r1001, %r1002, %r936;
	// end inline asm
	ld.shared.u32 	%r1005, [%r1571+360];
	ld.shared.u32 	%r1006, [%r1573+192];
	// begin inline asm
	dp4a.s32.s32 %r1004, %r1005, %r1006, %r940;
	// end inline asm
	ld.shared.u32 	%r1009, [%r1571+360];
	ld.shared.u32 	%r1010, [%r1573+196];
	// begin inline asm
	dp4a.s32.s32 %r1008, %r1009, %r1010, %r944;
	// end inline asm
	ld.shared.u32 	%r1013, [%r1571+360];
	ld.shared.u32 	%r1014, [%r1573+200];
	// begin inline asm
	dp4a.s32.s32 %r1012, %r1013, %r1014, %r948;
	// end inline asm
	ld.shared.u32 	%r1017, [%r1571+360];
	ld.shared.u32 	%r1018, [%r1573+204];
	// begin inline asm
	dp4a.s32.s32 %r1016, %r1017, %r1018, %r952;
	// end inline asm
	ld.shared.u32 	%r1021, [%r1571+576];
	ld.shared.u32 	%r1022, [%r1573+192];
	// begin inline asm
	dp4a.s32.s32 %r1020, %r1021, %r1022, %r956;
	// end inline asm
	ld.shared.u32 	%r1025, [%r1571+576];
	ld.shared.u32 	%r1026, [%r1573+196];
	// begin inline asm
	dp4a.s32.s32 %r1024, %r1025, %r1026, %r960;
	// end inline asm
	ld.shared.u32 	%r1029, [%r1571+576];
	ld.shared.u32 	%r1030, [%r1573+200];
	// begin inline asm
	dp4a.s32.s32 %r1028, %r1029, %r1030, %r964;
	// end inline asm
	ld.shared.u32 	%r1033, [%r1571+576];
	ld.shared.u32 	%r1034, [%r1573+204];
	// begin inline asm
	dp4a.s32.s32 %r1032, %r1033, %r1034, %r968;
	// end inline asm
	ld.shared.u32 	%r1037, [%r1571+792];
	ld.shared.u32 	%r1038, [%r1573+192];
	// begin inline asm
	dp4a.s32.s32 %r1036, %r1037, %r1038, %r972;
	// end inline asm
	ld.shared.u32 	%r1041, [%r1571+792];
	ld.shared.u32 	%r1042, [%r1573+196];
	// begin inline asm
	dp4a.s32.s32 %r1040, %r1041, %r1042, %r976;
	// end inline asm
	ld.shared.u32 	%r1045, [%r1571+792];
	ld.shared.u32 	%r1046, [%r1573+200];
	// begin inline asm
	dp4a.s32.s32 %r1044, %r1045, %r1046, %r980;
	// end inline asm
	ld.shared.u32 	%r1049, [%r1571+792];
	ld.shared.u32 	%r1050, [%r1573+204];
	// begin inline asm
	dp4a.s32.s32 %r1048, %r1049, %r1050, %r984;
	// end inline asm
	ld.shared.u32 	%r1053, [%r1571+148];
	ld.shared.u32 	%r1054, [%r1573+208];
	// begin inline asm
	dp4a.s32.s32 %r1052, %r1053, %r1054, %r988;
	// end inline asm
	ld.shared.u32 	%r1057, [%r1571+148];
	ld.shared.u32 	%r1058, [%r1573+212];
	// begin inline asm
	dp4a.s32.s32 %r1056, %r1057, %r1058, %r992;
	// end inline asm
	ld.shared.u32 	%r1061, [%r1571+148];
	ld.shared.u32 	%r1062, [%r1573+216];
	// begin inline asm
	dp4a.s32.s32 %r1060, %r1061, %r1062, %r996;
	// end inline asm
	ld.shared.u32 	%r1065, [%r1571+148];
	ld.shared.u32 	%r1066, [%r1573+220];
	// begin inline asm
	dp4a.s32.s32 %r1064, %r1065, %r1066, %r1000;
	// end inline asm
	ld.shared.u32 	%r1069, [%r1571+364];
	ld.shared.u32 	%r1070, [%r1573+208];
	// begin inline asm
	dp4a.s32.s32 %r1068, %r1069, %r1070, %r1004;
	// end inline asm
	ld.shared.u32 	%r1073, [%r1571+364];
	ld.shared.u32 	%r1074, [%r1573+212];
	// begin inline asm
	dp4a.s32.s32 %r1072, %r1073, %r1074, %r1008;
	// end inline asm
	ld.shared.u32 	%r1077, [%r1571+364];
	ld.shared.u32 	%r1078, [%r1573+216];
	// begin inline asm
	dp4a.s32.s32 %r1076, %r1077, %r1078, %r1012;
	// end inline asm
	ld.shared.u32 	%r1081, [%r1571+364];
	ld.shared.u32 	%r1082, [%r1573+220];
	// begin inline asm
	dp4a.s32.s32 %r1080, %r1081, %r1082, %r1016;
	// end inline asm
	ld.shared.u32 	%r1085, [%r1571+580];
	ld.shared.u32 	%r1086, [%r1573+208];
	// begin inline asm
	dp4a.s32.s32 %r1084, %r1085, %r1086, %r1020;
	// end inline asm
	ld.shared.u32 	%r1089, [%r1571+580];
	ld.shared.u32 	%r1090, [%r1573+212];
	// begin inline asm
	dp4a.s32.s32 %r1088, %r1089, %r1090, %r1024;
	// end inline asm
	ld.shared.u32 	%r1093, [%r1571+580];
	ld.shared.u32 	%r1094, [%r1573+216];
	// begin inline asm
	dp4a.s32.s32 %r1092, %r1093, %r1094, %r1028;
	// end inline asm
	ld.shared.u32 	%r1097, [%r1571+580];
	ld.shared.u32 	%r1098, [%r1573+220];
	// begin inline asm
	dp4a.s32.s32 %r1096, %r1097, %r1098, %r1032;
	// end inline asm
	ld.shared.u32 	%r1101, [%r1571+796];
	ld.shared.u32 	%r1102, [%r1573+208];
	// begin inline asm
	dp4a.s32.s32 %r1100, %r1101, %r1102, %r1036;
	// end inline asm
	ld.shared.u32 	%r1105, [%r1571+796];
	ld.shared.u32 	%r1106, [%r1573+212];
	// begin inline asm
	dp4a.s32.s32 %r1104, %r1105, %r1106, %r1040;
	// end inline asm
	ld.shared.u32 	%r1109, [%r1571+796];
	ld.shared.u32 	%r1110, [%r1573+216];
	// begin inline asm
	dp4a.s32.s32 %r1108, %r1109, %r1110, %r1044;
	// end inline asm
	ld.shared.u32 	%r1113, [%r1571+796];
	ld.shared.u32 	%r1114, [%r1573+220];
	// begin inline asm
	dp4a.s32.s32 %r1112, %r1113, %r1114, %r1048;
	// end inline asm
	ld.shared.u32 	%r1117, [%r1571+152];
	ld.shared.u32 	%r1118, [%r1573+224];
	// begin inline asm
	dp4a.s32.s32 %r1116, %r1117, %r1118, %r1052;
	// end inline asm
	ld.shared.u32 	%r1121, [%r1571+152];
	ld.shared.u32 	%r1122, [%r1573+228];
	// begin inline asm
	dp4a.s32.s32 %r1120, %r1121, %r1122, %r1056;
	// end inline asm
	ld.shared.u32 	%r1125, [%r1571+152];
	ld.shared.u32 	%r1126, [%r1573+232];
	// begin inline asm
	dp4a.s32.s32 %r1124, %r1125, %r1126, %r1060;
	// end inline asm
	ld.shared.u32 	%r1129, [%r1571+152];
	ld.shared.u32 	%r1130, [%r1573+236];
	// begin inline asm
	dp4a.s32.s32 %r1128, %r1129, %r1130, %r1064;
	// end inline asm
	ld.shared.u32 	%r1133, [%r1571+368];
	ld.shared.u32 	%r1134, [%r1573+224];
	// begin inline asm
	dp4a.s32.s32 %r1132, %r1133, %r1134, %r1068;
	// end inline asm
	ld.shared.u32 	%r1137, [%r1571+368];
	ld.shared.u32 	%r1138, [%r1573+228];
	// begin inline asm
	dp4a.s32.s32 %r1136, %r1137, %r1138, %r1072;
	// end inline asm
	ld.shared.u32 	%r1141, [%r1571+368];
	ld.shared.u32 	%r1142, [%r1573+232];
	// begin inline asm
	dp4a.s32.s32 %r1140, %r1141, %r1142, %r1076;
	// end inline asm
	ld.shared.u32 	%r1145, [%r1571+368];
	ld.shared.u32 	%r1146, [%r1573+236];
	// begin inline asm
	dp4a.s32.s32 %r1144, %r1145, %r1146, %r1080;
	// end inline asm
	ld.shared.u32 	%r1149, [%r1571+584];
	ld.shared.u32 	%r1150, [%r1573+224];
	// begin inline asm
	dp4a.s32.s32 %r1148, %r1149, %r1150, %r1084;
	// end inline asm
	ld.shared.u32 	%r1153, [%r1571+584];
	ld.shared.u32 	%r1154, [%r1573+228];
	// begin inline asm
	dp4a.s32.s32 %r1152, %r1153, %r1154, %r1088;
	// end inline asm
	ld.shared.u32 	%r1157, [%r1571+584];
	ld.shared.u32 	%r1158, [%r1573+232];
	// begin inline asm
	dp4a.s32.s32 %r1156, %r1157, %r1158, %r1092;
	// end inline asm
	ld.shared.u32 	%r1161, [%r1571+584];
	ld.shared.u32 	%r1162, [%r1573+236];
	// begin inline asm
	dp4a.s32.s32 %r1160, %r1161, %r1162, %r1096;
	// end inline asm
	ld.shared.u32 	%r1165, [%r1571+800];
	ld.shared.u32 	%r1166, [%r1573+224];
	// begin inline asm
	dp4a.s32.s32 %r1164, %r1165, %r1166, %r1100;
	// end inline asm
	ld.shared.u32 	%r1169, [%r1571+800];
	ld.shared.u32 	%r1170, [%r1573+228];
	// begin inline asm
	dp4a.s32.s32 %r1168, %r1169, %r1170, %r1104;
	// end inline asm
	ld.shared.u32 	%r1173, [%r1571+800];
	ld.shared.u32 	%r1174, [%r1573+232];
	// begin inline asm
	dp4a.s32.s32 %r1172, %r1173, %r1174, %r1108;
	// end inline asm
	ld.shared.u32 	%r1177, [%r1571+800];
	ld.shared.u32 	%r1178, [%r1573+236];
	// begin inline asm
	dp4a.s32.s32 %r1176, %r1177, %r1178, %r1112;
	// end inline asm
	ld.shared.u32 	%r1181, [%r1571+72];
	ld.shared.u32 	%r1182, [%r1573+96];
	// begin inline asm
	dp4a.s32.s32 %r1180, %r1181, %r1182, %r1116;
	// end inline asm
	ld.shared.u32 	%r1185, [%r1571+72];
	ld.shared.u32 	%r1186, [%r1573+100];
	// begin inline asm
	dp4a.s32.s32 %r1184, %r1185, %r1186, %r1120;
	// end inline asm
	ld.shared.u32 	%r1189, [%r1571+72];
	ld.shared.u32 	%r1190, [%r1573+104];
	// begin inline asm
	dp4a.s32.s32 %r1188, %r1189, %r1190, %r1124;
	// end inline asm
	ld.shared.u32 	%r1193, [%r1571+72];
	ld.shared.u32 	%r1194, [%r1573+108];
	// begin inline asm
	dp4a.s32.s32 %r1192, %r1193, %r1194, %r1128;
	// end inline asm
	ld.shared.u32 	%r1197, [%r1571+288];
	ld.shared.u32 	%r1198, [%r1573+96];
	// begin inline asm
	dp4a.s32.s32 %r1196, %r1197, %r1198, %r1132;
	// end inline asm
	ld.shared.u32 	%r1201, [%r1571+288];
	ld.shared.u32 	%r1202, [%r1573+100];
	// begin inline asm
	dp4a.s32.s32 %r1200, %r1201, %r1202, %r1136;
	// end inline asm
	ld.shared.u32 	%r1205, [%r1571+288];
	ld.shared.u32 	%r1206, [%r1573+104];
	// begin inline asm
	dp4a.s32.s32 %r1204, %r1205, %r1206, %r1140;
	// end inline asm
	ld.shared.u32 	%r1209, [%r1571+288];
	ld.shared.u32 	%r1210, [%r1573+108];
	// begin inline asm
	dp4a.s32.s32 %r1208, %r1209, %r1210, %r1144;
	// end inline asm
	ld.shared.u32 	%r1213, [%r1571+504];
	ld.shared.u32 	%r1214, [%r1573+96];
	// begin inline asm
	dp4a.s32.s32 %r1212, %r1213, %r1214, %r1148;
	// end inline asm
	ld.shared.u32 	%r1217, [%r1571+504];
	ld.shared.u32 	%r1218, [%r1573+100];
	// begin inline asm
	dp4a.s32.s32 %r1216, %r1217, %r1218, %r1152;
	// end inline asm
	ld.shared.u32 	%r1221, [%r1571+504];
	ld.shared.u32 	%r1222, [%r1573+104];
	// begin inline asm
	dp4a.s32.s32 %r1220, %r1221, %r1222, %r1156;
	// end inline asm
	ld.shared.u32 	%r1225, [%r1571+504];
	ld.shared.u32 	%r1226, [%r1573+108];
	// begin inline asm
	dp4a.s32.s32 %r1224, %r1225, %r1226, %r1160;
	// end inline asm
	ld.shared.u32 	%r1229, [%r1571+720];
	ld.shared.u32 	%r1230, [%r1573+96];
	// begin inline asm
	dp4a.s32.s32 %r1228, %r1229, %r1230, %r1164;
	// end inline asm
	ld.shared.u32 	%r1233, [%r1571+720];
	ld.shared.u32 	%r1234, [%r1573+100];
	// begin inline asm
	dp4a.s32.s32 %r1232, %r1233, %r1234, %r1168;
	// end inline asm
	ld.shared.u32 	%r1237, [%r1571+720];
	ld.shared.u32 	%r1238, [%r1573+104];
	// begin inline asm
	dp4a.s32.s32 %r1236, %r1237, %r1238, %r1172;
	// end inline asm
	ld.shared.u32 	%r1241, [%r1571+720];
	ld.shared.u32 	%r1242, [%r1573+108];
	// begin inline asm
	dp4a.s32.s32 %r1240, %r1241, %r1242, %r1176;
	// end inline asm
	ld.shared.u32 	%r1245, [%r1571+76];
	ld.shared.u32 	%r1246, [%r1573+112];
	// begin inline asm
	dp4a.s32.s32 %r1244, %r1245, %r1246, %r1180;
	// end inline asm
	ld.shared.u32 	%r1249, [%r1571+76];
	ld.shared.u32 	%r1250, [%r1573+116];
	// begin inline asm
	dp4a.s32.s32 %r1248, %r1249, %r1250, %r1184;
	// end inline asm
	ld.shared.u32 	%r1253, [%r1571+76];
	ld.shared.u32 	%r1254, [%r1573+120];
	// begin inline asm
	dp4a.s32.s32 %r1252, %r1253, %r1254, %r1188;
	// end inline asm
	ld.shared.u32 	%r1257, [%r1571+76];
	ld.shared.u32 	%r1258, [%r1573+124];
	// begin inline asm
	dp4a.s32.s32 %r1256, %r1257, %r1258, %r1192;
	// end inline asm
	ld.shared.u32 	%r1261, [%r1571+292];
	ld.shared.u32 	%r1262, [%r1573+112];
	// begin inline asm
	dp4a.s32.s32 %r1260, %r1261, %r1262, %r1196;
	// end inline asm
	ld.shared.u32 	%r1265, [%r1571+292];
	ld.shared.u32 	%r1266, [%r1573+116];
	// begin inline asm
	dp4a.s32.s32 %r1264, %r1265, %r1266, %r1200;
	// end inline asm
	ld.shared.u32 	%r1269, [%r1571+292];
	ld.shared.u32 	%r1270, [%r1573+120];
	// begin inline asm
	dp4a.s32.s32 %r1268, %r1269, %r1270, %r1204;
	// end inline asm
	ld.shared.u32 	%r1273, [%r1571+292];
	ld.shared.u32 	%r1274, [%r1573+124];
	// begin inline asm
	dp4a.s32.s32 %r1272, %r1273, %r1274, %r1208;
	// end inline asm
	ld.shared.u32 	%r1277, [%r1571+508];
	ld.shared.u32 	%r1278, [%r1573+112];
	// begin inline asm
	dp4a.s32.s32 %r1276, %r1277, %r1278, %r1212;
	// end inline asm
	ld.shared.u32 	%r1281, [%r1571+508];
	ld.shared.u32 	%r1282, [%r1573+116];
	// begin inline asm
	dp4a.s32.s32 %r1280, %r1281, %r1282, %r1216;
	// end inline asm
	ld.shared.u32 	%r1285, [%r1571+508];
	ld.shared.u32 	%r1286, [%r1573+120];
	// begin inline asm
	dp4a.s32.s32 %r1284, %r1285, %r1286, %r1220;
	// end inline asm
	ld.shared.u32 	%r1289, [%r1571+508];
	ld.shared.u32 	%r1290, [%r1573+124];
	// begin inline asm
	dp4a.s32.s32 %r1288, %r1289, %r1290, %r1224;
	// end inline asm
	ld.shared.u32 	%r1293, [%r1571+724];
	ld.shared.u32 	%r1294, [%r1573+112];
	// begin inline asm
	dp4a.s32.s32 %r1292, %r1293, %r1294, %r1228;
	// end inline asm
	ld.shared.u32 	%r1297, [%r1571+724];
	ld.shared.u32 	%r1298, [%r1573+116];
	// begin inline asm
	dp4a.s32.s32 %r1296, %r1297, %r1298, %r1232;
	// end inline asm
	ld.shared.u32 	%r1301, [%r1571+724];
	ld.shared.u32 	%r1302, [%r1573+120];
	// begin inline asm
	dp4a.s32.s32 %r1300, %r1301, %r1302, %r1236;
	// end inline asm
	ld.shared.u32 	%r1305, [%r1571+724];
	ld.shared.u32 	%r1306, [%r1573+124];
	// begin inline asm
	dp4a.s32.s32 %r1304, %r1305, %r1306, %r1240;
	// end inline asm
	ld.shared.u32 	%r1309, [%r1571+80];
	ld.shared.u32 	%r1310, [%r1573+128];
	// begin inline asm
	dp4a.s32.s32 %r1308, %r1309, %r1310, %r1244;
	// end inline asm
	ld.shared.u32 	%r1313, [%r1571+80];
	ld.shared.u32 	%r1314, [%r1573+132];
	// begin inline asm
	dp4a.s32.s32 %r1312, %r1313, %r1314, %r1248;
	// end inline asm
	ld.shared.u32 	%r1317, [%r1571+80];
	ld.shared.u32 	%r1318, [%r1573+136];
	// begin inline asm
	dp4a.s32.s32 %r1316, %r1317, %r1318, %r1252;
	// end inline asm
	ld.shared.u32 	%r1321, [%r1571+80];
	ld.shared.u32 	%r1322, [%r1573+140];
	// begin inline asm
	dp4a.s32.s32 %r1320, %r1321, %r1322, %r1256;
	// end inline asm
	ld.shared.u32 	%r1325, [%r1571+296];
	ld.shared.u32 	%r1326, [%r1573+128];
	// begin inline asm
	dp4a.s32.s32 %r1324, %r1325, %r1326, %r1260;
	// end inline asm
	ld.shared.u32 	%r1329, [%r1571+296];
	ld.shared.u32 	%r1330, [%r1573+132];
	// begin inline asm
	dp4a.s32.s32 %r1328, %r1329, %r1330, %r1264;
	// end inline asm
	ld.shared.u32 	%r1333, [%r1571+296];
	ld.shared.u32 	%r1334, [%r1573+136];
	// begin inline asm
	dp4a.s32.s32 %r1332, %r1333, %r1334, %r1268;
	// end inline asm
	ld.shared.u32 	%r1337, [%r1571+296];
	ld.shared.u32 	%r1338, [%r1573+140];
	// begin inline asm
	dp4a.s32.s32 %r1336, %r1337, %r1338, %r1272;
	// end inline asm
	ld.shared.u32 	%r1341, [%r1571+512];
	ld.shared.u32 	%r1342, [%r1573+128];
	// begin inline asm
	dp4a.s32.s32 %r1340, %r1341, %r1342, %r1276;
	// end inline asm
	ld.shared.u32 	%r1345, [%r1571+512];
	ld.shared.u32 	%r1346, [%r1573+132];
	// begin inline asm
	dp4a.s32.s32 %r1344, %r1345, %r1346, %r1280;
	// end inline asm
	ld.shared.u32 	%r1349, [%r1571+512];
	ld.shared.u32 	%r1350, [%r1573+136];
	// begin inline asm
	dp4a.s32.s32 %r1348, %r1349, %r1350, %r1284;
	// end inline asm
	ld.shared.u32 	%r1353, [%r1571+512];
	ld.shared.u32 	%r1354, [%r1573+140];
	// begin inline asm
	dp4a.s32.s32 %r1352, %r1353, %r1354, %r1288;
	// end inline asm
	ld.shared.u32 	%r1357, [%r1571+728];
	ld.shared.u32 	%r1358, [%r1573+128];
	// begin inline asm
	dp4a.s32.s32 %r1356, %r1357, %r1358, %r1292;
	// end inline asm
	ld.shared.u32 	%r1361, [%r1571+728];
	ld.shared.u32 	%r1362, [%r1573+132];
	// begin inline asm
	dp4a.s32.s32 %r1360, %r1361, %r1362, %r1296;
	// end inline asm
	ld.shared.u32 	%r1365, [%r1571+728];
	ld.shared.u32 	%r1366, [%r1573+136];
	// begin inline asm
	dp4a.s32.s32 %r1364, %r1365, %r1366, %r1300;
	// end inline asm
	ld.shared.u32 	%r1369, [%r1571+728];
	ld.shared.u32 	%r1370, [%r1573+140];
	// begin inline asm
	dp4a.s32.s32 %r1368, %r1369, %r1370, %r1304;
	// end inline asm
	ld.shared.u32 	%r1373, [%r1571+180];
	ld.shared.u32 	%r1374, [%r1573+240];
	// begin inline asm
	dp4a.s32.s32 %r1372, %r1373, %r1374, %r1308;
	// end inline asm
	ld.shared.u32 	%r1377, [%r1571+180];
	ld.shared.u32 	%r1378, [%r1573+244];
	// begin inline asm
	dp4a.s32.s32 %r1376, %r1377, %r1378, %r1312;
	// end inline asm
	ld.shared.u32 	%r1381, [%r1571+180];
	ld.shared.u32 	%r1382, [%r1573+248];
	// begin inline asm
	dp4a.s32.s32 %r1380, %r1381, %r1382, %r1316;
	// end inline asm
	ld.shared.u32 	%r1385, [%r1571+180];
	ld.shared.u32 	%r1386, [%r1573+252];
	// begin inline asm
	dp4a.s32.s32 %r1384, %r1385, %r1386, %r1320;
	// end inline asm
	ld.shared.u32 	%r1389, [%r1571+396];
	ld.shared.u32 	%r1390, [%r1573+240];
	// begin inline asm
	dp4a.s32.s32 %r1388, %r1389, %r1390, %r1324;
	// end inline asm
	ld.shared.u32 	%r1393, [%r1571+396];
	ld.shared.u32 	%r1394, [%r1573+244];
	// begin inline asm
	dp4a.s32.s32 %r1392, %r1393, %r1394, %r1328;
	// end inline asm
	ld.shared.u32 	%r1397, [%r1571+396];
	ld.shared.u32 	%r1398, [%r1573+248];
	// begin inline asm
	dp4a.s32.s32 %r1396, %r1397, %r1398, %r1332;
	// end inline asm
	ld.shared.u32 	%r1401, [%r1571+396];
	ld.shared.u32 	%r1402, [%r1573+252];
	// begin inline asm
	dp4a.s32.s32 %r1400, %r1401, %r1402, %r1336;
	// end inline asm
	ld.shared.u32 	%r1405, [%r1571+612];
	ld.shared.u32 	%r1406, [%r1573+240];
	// begin inline asm
	dp4a.s32.s32 %r1404, %r1405, %r1406, %r1340;
	// end inline asm
	ld.shared.u32 	%r1409, [%r1571+612];
	ld.shared.u32 	%r1410, [%r1573+244];
	// begin inline asm
	dp4a.s32.s32 %r1408, %r1409, %r1410, %r1344;
	// end inline asm
	ld.shared.u32 	%r1413, [%r1571+612];
	ld.shared.u32 	%r1414, [%r1573+248];
	// begin inline asm
	dp4a.s32.s32 %r1412, %r1413, %r1414, %r1348;
	// end inline asm
	ld.shared.u32 	%r1417, [%r1571+612];
	ld.shared.u32 	%r1418, [%r1573+252];
	// begin inline asm
	dp4a.s32.s32 %r1416, %r1417, %r1418, %r1352;
	// end inline asm
	ld.shared.u32 	%r1421, [%r1571+828];
	ld.shared.u32 	%r1422, [%r1573+240];
	// begin inline asm
	dp4a.s32.s32 %r1420, %r1421, %r1422, %r1356;
	// end inline asm
	ld.shared.u32 	%r1425, [%r1571+828];
	ld.shared.u32 	%r1426, [%r1573+244];
	// begin inline asm
	dp4a.s32.s32 %r1424, %r1425, %r1426, %r1360;
	// end inline asm
	ld.shared.u32 	%r1429, [%r1571+828];
	ld.shared.u32 	%r1430, [%r1573+248];
	// begin inline asm
	dp4a.s32.s32 %r1428, %r1429, %r1430, %r1364;
	// end inline asm
	ld.shared.u32 	%r1433, [%r1571+828];
	ld.shared.u32 	%r1434, [%r1573+252];
	// begin inline asm
	dp4a.s32.s32 %r1432, %r1433, %r1434, %r1368;
	// end inline asm
	ld.shared.u32 	%r1437, [%r1571+184];
	ld.shared.u32 	%r1438, [%r1573+256];
	// begin inline asm
	dp4a.s32.s32 %r1436, %r1437, %r1438, %r1372;
	// end inline asm
	ld.shared.u32 	%r1441, [%r1571+184];
	ld.shared.u32 	%r1442, [%r1573+260];
	// begin inline asm
	dp4a.s32.s32 %r1440, %r1441, %r1442, %r1376;
	// end inline asm
	ld.shared.u32 	%r1445, [%r1571+184];
	ld.shared.u32 	%r1446, [%r1573+264];
	// begin inline asm
	dp4a.s32.s32 %r1444, %r1445, %r1446, %r1380;
	// end inline asm
	ld.shared.u32 	%r1449, [%r1571+184];
	ld.shared.u32 	%r1450, [%r1573+268];
	// begin inline asm
	dp4a.s32.s32 %r1448, %r1449, %r1450, %r1384;
	// end inline asm
	ld.shared.u32 	%r1453, [%r1571+400];
	ld.shared.u32 	%r1454, [%r1573+256];
	// begin inline asm
	dp4a.s32.s32 %r1452, %r1453, %r1454, %r1388;
	// end inline asm
	ld.shared.u32 	%r1457, [%r1571+400];
	ld.shared.u32 	%r1458, [%r1573+260];
	// begin inline asm
	dp4a.s32.s32 %r1456, %r1457, %r1458, %r1392;
	// end inline asm
	ld.shared.u32 	%r1461, [%r1571+400];
	ld.shared.u32 	%r1462, [%r1573+264];
	// begin inline asm
	dp4a.s32.s32 %r1460, %r1461, %r1462, %r1396;
	// end inline asm
	ld.shared.u32 	%r1465, [%r1571+400];
	ld.shared.u32 	%r1466, [%r1573+268];
	// begin inline asm
	dp4a.s32.s32 %r1464, %r1465, %r1466, %r1400;
	// end inline asm
	ld.shared.u32 	%r1469, [%r1571+616];
	ld.shared.u32 	%r1470, [%r1573+256];
	// begin inline asm
	dp4a.s32.s32 %r1468, %r1469, %r1470, %r1404;
	// end inline asm
	ld.shared.u32 	%r1473, [%r1571+616];
	ld.shared.u32 	%r1474, [%r1573+260];
	// begin inline asm
	dp4a.s32.s32 %r1472, %r1473, %r1474, %r1408;
	// end inline asm
	ld.shared.u32 	%r1477, [%r1571+616];
	ld.shared.u32 	%r1478, [%r1573+264];
	// begin inline asm
	dp4a.s32.s32 %r1476, %r1477, %r1478, %r1412;
	// end inline asm
	ld.shared.u32 	%r1481, [%r1571+616];
	ld.shared.u32 	%r1482, [%r1573+268];
	// begin inline asm
	dp4a.s32.s32 %r1480, %r1481, %r1482, %r1416;
	// end inline asm
	ld.shared.u32 	%r1485, [%r1571+832];
	ld.shared.u32 	%r1486, [%r1573+256];
	// begin inline asm
	dp4a.s32.s32 %r1484, %r1485, %r1486, %r1420;
	// end inline asm
	ld.shared.u32 	%r1489, [%r1571+832];
	ld.shared.u32 	%r1490, [%r1573+260];
	// begin inline asm
	dp4a.s32.s32 %r1488, %r1489, %r1490, %r1424;
	// end inline asm
	ld.shared.u32 	%r1493, [%r1571+832];
	ld.shared.u32 	%r1494, [%r1573+264];
	// begin inline asm
	dp4a.s32.s32 %r1492, %r1493, %r1494, %r1428;
	// end inline asm
	ld.shared.u32 	%r1497, [%r1571+832];
	ld.shared.u32 	%r1498, [%r1573+268];
	// begin inline asm
	dp4a.s32.s32 %r1496, %r1497, %r1498, %r1432;
	// end inline asm
	ld.shared.u32 	%r1501, [%r1571+188];
	ld.shared.u32 	%r1502, [%r1573+272];
	// begin inline asm
	dp4a.s32.s32 %r2846, %r1501, %r1502, %r1436;
	// end inline asm
	ld.shared.u32 	%r1505, [%r1571+188];
	ld.shared.u32 	%r1506, [%r1573+276];
	// begin inline asm
	dp4a.s32.s32 %r2845, %r1505, %r1506, %r1440;
	// end inline asm
	ld.shared.u32 	%r1509, [%r1571+188];
	ld.shared.u32 	%r1510, [%r1573+280];
	// begin inline asm
	dp4a.s32.s32 %r2844, %r1509, %r1510, %r1444;
	// end inline asm
	ld.shared.u32 	%r1513, [%r1571+188];
	ld.shared.u32 	%r1514, [%r1573+284];
	// begin inline asm
	dp4a.s32.s32 %r2843, %r1513, %r1514, %r1448;
	// end inline asm
	ld.shared.u32 	%r1517, [%r1571+404];
	ld.shared.u32 	%r1518, [%r1573+272];
	// begin inline asm
	dp4a.s32.s32 %r2842, %r1517, %r1518, %r1452;
	// end inline asm
	ld.shared.u32 	%r1521, [%r1571+404];
	ld.shared.u32 	%r1522, [%r1573+276];
	// begin inline asm
	dp4a.s32.s32 %r2841, %r1521, %r1522, %r1456;
	// end inline asm
	ld.shared.u32 	%r1525, [%r1571+404];
	ld.shared.u32 	%r1526, [%r1573+280];
	// begin inline asm
	dp4a.s32.s32 %r2840, %r1525, %r1526, %r1460;
	// end inline asm
	ld.shared.u32 	%r1529, [%r1571+404];
	ld.shared.u32 	%r1530, [%r1573+284];
	// begin inline asm
	dp4a.s32.s32 %r2839, %r1529, %r1530, %r1464;
	// end inline asm
	ld.shared.u32 	%r1533, [%r1571+620];
	ld.shared.u32 	%r1534, [%r1573+272];
	// begin inline asm
	dp4a.s32.s32 %r2838, %r1533, %r1534, %r1468;
	// end inline asm
	ld.shared.u32 	%r1537, [%r1571+620];
	ld.shared.u32 	%r1538, [%r1573+276];
	// begin inline asm
	dp4a.s32.s32 %r2837, %r1537, %r1538, %r1472;
	// end inline asm
	ld.shared.u32 	%r1541, [%r1571+620];
	ld.shared.u32 	%r1542, [%r1573+280];
	// begin inline asm
	dp4a.s32.s32 %r2836, %r1541, %r1542, %r1476;
	// end inline asm
	ld.shared.u32 	%r1545, [%r1571+620];
	ld.shared.u32 	%r1546, [%r1573+284];
	// begin inline asm
	dp4a.s32.s32 %r2835, %r1545, %r1546, %r1480;
	// end inline asm
	ld.shared.u32 	%r1549, [%r1571+836];
	ld.shared.u32 	%r1550, [%r1573+272];
	// begin inline asm
	dp4a.s32.s32 %r2834, %r1549, %r1550, %r1484;
	// end inline asm
	ld.shared.u32 	%r1553, [%r1571+836];
	ld.shared.u32 	%r1554, [%r1573+276];
	// begin inline asm
	dp4a.s32.s32 %r2833, %r1553, %r1554, %r1488;
	// end inline asm
	ld.shared.u32 	%r1557, [%r1571+836];
	ld.shared.u32 	%r1558, [%r1573+280];
	// begin inline asm
	dp4a.s32.s32 %r2832, %r1557, %r1558, %r1492;
	// end inline asm
	ld.shared.u32 	%r1561, [%r1571+836];
	ld.shared.u32 	%r1562, [%r1573+284];
	// begin inline asm
	dp4a.s32.s32 %r2831, %r1561, %r1562, %r1496;
	// end inline asm
	add.s32 	%r2847, %r2847, 1;
	add.s32 	%r2830, %r2830, 288;
	add.s32 	%r2829, %r2829, 392;
	setp.ne.s32 	%p127, %r2847, 63;
	@%p127 bra 	$L__BB20_33;
	ld.param.u64 	%rd194, [fused_nn_conv2d_cast_fixed_point_multiply_add_cast_nn_relu_cast_fixed_point_mult_18399029763786111876__1_kernel0_param_3];
	ld.param.u64 	%rd193, [fused_nn_conv2d_cast_fixed_point_multiply_add_cast_nn_relu_cast_fixed_point_mult_18399029763786111876__1_kernel0_param_2];
	cvta.to.global.u64 	%rd91, %rd194;
	cvta.to.global.u64 	%rd92, %rd193;
	bar.sync 	0;
	add.s32 	%r2726, %r68, %r10;
	add.s32 	%r2728, %r1570, %r2726;
	ld.shared.u32 	%r1575, [%r2728+1728];
	add.s32 	%r2730, %r1572, %r69;
	ld.shared.u32 	%r1576, [%r2730+2304];
	// begin inline asm
	dp4a.s32.s32 %r1574, %r1575, %r1576, %r2846;
	// end inline asm
	ld.shared.u32 	%r1579, [%r2728+1728];
	ld.shared.u32 	%r1580, [%r2730+2308];
	// begin inline asm
	dp4a.s32.s32 %r1578, %r1579, %r1580, %r2845;
	// end inline asm
	ld.shared.u32 	%r1583, [%r2728+1728];
	ld.shared.u32 	%r1584, [%r2730+2312];
	// begin inline asm
	dp4a.s32.s32 %r1582, %r1583, %r1584, %r2844;
	// end inline asm
	ld.shared.u32 	%r1587, [%r2728+1728];
	ld.shared.u32 	%r1588, [%r2730+2316];
	// begin inline asm
	dp4a.s32.s32 %r1586, %r1587, %r1588, %r2843;
	// end inline asm
	ld.shared.u32 	%r1591, [%r2728+1944];
	ld.shared.u32 	%r1592, [%r2730+2304];
	// begin inline asm
	dp4a.s32.s32 %r1590, %r1591, %r1592, %r2842;
	// end inline asm
	ld.shared.u32 	%r1595, [%r2728+1944];
	ld.shared.u32 	%r1596, [%r2730+2308];
	// begin inline asm
	dp4a.s32.s32 %r1594, %r1595, %r1596, %r2841;
	// end inline asm
	ld.shared.u32 	%r1599, [%r2728+1944];
	ld.shared.u32 	%r1600, [%r2730+2312];
	// begin inline asm
	dp4a.s32.s32 %r1598, %r1599, %r1600, %r2840;
	// end inline asm
	ld.shared.u32 	%r1603, [%r2728+1944];
	ld.shared.u32 	%r1604, [%r2730+2316];
	// begin inline asm
	dp4a.s32.s32 %r1602, %r1603, %r1604, %r2839;
	// end inline asm
	ld.shared.u32 	%r1607, [%r2728+2160];
	ld.shared.u32 	%r1608, [%r2730+2304];
	// begin inline asm
	dp4a.s32.s32 %r1606, %r1607, %r1608, %r2838;
	// end inline asm
	ld.shared.u32 	%r1611, [%r2728+2160];
	ld.shared.u32 	%r1612, [%r2730+2308];
	// begin inline asm
	dp4a.s32.s32 %r1610, %r1611, %r1612, %r2837;
	// end inline asm
	ld.shared.u32 	%r1615, [%r2728+2160];
	ld.shared.u32 	%r1616, [%r2730+2312];
	// begin inline asm
	dp4a.s32.s32 %r1614, %r1615, %r1616, %r2836;
	// end inline asm
	ld.shared.u32 	%r1619, [%r2728+2160];
	ld.shared.u32 	%r1620, [%r2730+2316];
	// begin inline asm
	dp4a.s32.s32 %r1618, %r1619, %r1620, %r2835;
	// end inline asm
	ld.shared.u32 	%r1623, [%r2728+2376];
	ld.shared.u32 	%r1624, [%r2730+2304];
	// begin inline asm
	dp4a.s32.s32 %r1622, %r1623, %r1624, %r2834;
	// end inline asm
	ld.shared.u32 	%r1627, [%r2728+2376];
	ld.shared.u32 	%r1628, [%r2730+2308];
	// begin inline asm
	dp4a.s32.s32 %r1626, %r1627, %r1628, %r2833;
	// end inline asm
	ld.shared.u32 	%r1631, [%r2728+2376];
	ld.shared.u32 	%r1632, [%r2730+2312];
	// begin inline asm
	dp4a.s32.s32 %r1630, %r1631, %r1632, %r2832;
	// end inline asm
	ld.shared.u32 	%r1635, [%r2728+2376];
	ld.shared.u32 	%r1636, [%r2730+2316];
	// begin inline asm
	dp4a.s32.s32 %r1634, %r1635, %r1636, %r2831;
	// end inline asm
	ld.shared.u32 	%r1639, [%r2728+1732];
	ld.shared.u32 	%r1640, [%r2730+2320];
	// begin inline asm
	dp4a.s32.s32 %r1638, %r1639, %r1640, %r1574;
	// end inline asm
	ld.shared.u32 	%r1643, [%r2728+1732];
	ld.shared.u32 	%r1644, [%r2730+2324];
	// begin inline asm
	dp4a.s32.s32 %r1642, %r1643, %r1644, %r1578;
	// end inline asm
	ld.shared.u32 	%r1647, [%r2728+1732];
	ld.shared.u32 	%r1648, [%r2730+2328];
	// begin inline asm
	dp4a.s32.s32 %r1646, %r1647, %r1648, %r1582;
	// end inline asm
	ld.shared.u32 	%r1651, [%r2728+1732];
	ld.shared.u32 	%r1652, [%r2730+2332];
	// begin inline asm
	dp4a.s32.s32 %r1650, %r1651, %r1652, %r1586;
	// end inline asm
	ld.shared.u32 	%r1655, [%r2728+1948];
	ld.shared.u32 	%r1656, [%r2730+2320];
	// begin inline asm
	dp4a.s32.s32 %r1654, %r1655, %r1656, %r1590;
	// end inline asm
	ld.shared.u32 	%r1659, [%r2728+1948];
	ld.shared.u32 	%r1660, [%r2730+2324];
	// begin inline asm
	dp4a.s32.s32 %r1658, %r1659, %r1660, %r1594;
	// end inline asm
	ld.shared.u32 	%r1663, [%r2728+1948];
	ld.shared.u32 	%r1664, [%r2730+2328];
	// begin inline asm
	dp4a.s32.s32 %r1662, %r1663, %r1664, %r1598;
	// end inline asm
	ld.shared.u32 	%r1667, [%r2728+1948];
	ld.shared.u32 	%r1668, [%r2730+2332];
	// begin inline asm
	dp4a.s32.s32 %r1666, %r1667, %r1668, %r1602;
	// end inline asm
	ld.shared.u32 	%r1671, [%r2728+2164];
	ld.shared.u32 	%r1672, [%r2730+2320];
	// begin inline asm
	dp4a.s32.s32 %r1670, %r1671, %r1672, %r1606;
	// end inline asm
	ld.shared.u32 	%r1675, [%r2728+2164];
	ld.shared.u32 	%r1676, [%r2730+2324];
	// begin inline asm
	dp4a.s32.s32 %r1674, %r1675, %r1676, %r1610;
	// end inline asm
	ld.shared.u32 	%r1679, [%r2728+2164];
	ld.shared.u32 	%r1680, [%r2730+2328];
	// begin inline asm
	dp4a.s32.s32 %r1678, %r1679, %r1680, %r1614;
	// end inline asm
	ld.shared.u32 	%r1683, [%r2728+2164];
	ld.shared.u32 	%r1684, [%r2730+2332];
	// begin inline asm
	dp4a.s32.s32 %r1682, %r1683, %r1684, %r1618;
	// end inline asm
	ld.shared.u32 	%r1687, [%r2728+2380];
	ld.shared.u32 	%r1688, [%r2730+2320];
	// begin inline asm
	dp4a.s32.s32 %r1686, %r1687, %r1688, %r1622;
	// end inline asm
	ld.shared.u32 	%r1691, [%r2728+2380];
	ld.shared.u32 	%r1692, [%r2730+2324];
	// begin inline asm
	dp4a.s32.s32 %r1690, %r1691, %r1692, %r1626;
	// end inline asm
	ld.shared.u32 	%r1695, [%r2728+2380];
	ld.shared.u32 	%r1696, [%r2730+2328];
	// begin inline asm
	dp4a.s32.s32 %r1694, %r1695, %r1696, %r1630;
	// end inline asm
	ld.shared.u32 	%r1699, [%r2728+2380];
	ld.shared.u32 	%r1700, [%r2730+2332];
	// begin inline asm
	dp4a.s32.s32 %r1698, %r1699, %r1700, %r1634;
	// end inline asm
	ld.shared.u32 	%r1703, [%r2728+1736];
	ld.shared.u32 	%r1704, [%r2730+2336];
	// begin inline asm
	dp4a.s32.s32 %r1702, %r1703, %r1704, %r1638;
	// end inline asm
	ld.shared.u32 	%r1707, [%r2728+1736];
	ld.shared.u32 	%r1708, [%r2730+2340];
	// begin inline asm
	dp4a.s32.s32 %r1706, %r1707, %r1708, %r1642;
	// end inline asm
	ld.shared.u32 	%r1711, [%r2728+1736];
	ld.shared.u32 	%r1712, [%r2730+2344];
	// begin inline asm
	dp4a.s32.s32 %r1710, %r1711, %r1712, %r1646;
	// end inline asm
	ld.shared.u32 	%r1715, [%r2728+1736];
	ld.shared.u32 	%r1716, [%r2730+2348];
	// begin inline asm
	dp4a.s32.s32 %r1714, %r1715, %r1716, %r1650;
	// end inline asm
	ld.shared.u32 	%r1719, [%r2728+1952];
	ld.shared.u32 	%r1720, [%r2730+2336];
	// begin inline asm
	dp4a.s32.s32 %r1718, %r1719, %r1720, %r1654;
	// end inline asm
	ld.shared.u32 	%r1723, [%r2728+1952];
	ld.shared.u32 	%r1724, [%r2730+2340];
	// begin inline asm
	dp4a.s32.s32 %r1722, %r1723, %r1724, %r1658;
	// end inline asm
	ld.shared.u32 	%r1727, [%r2728+1952];
	ld.shared.u32 	%r1728, [%r2730+2344];
	// begin inline asm
	dp4a.s32.s32 %r1726, %r1727, %r1728, %r1662;
	// end inline asm
	ld.shared.u32 	%r1731, [%r2728+1952];
	ld.shared.u32 	%r1732, [%r2730+2348];
	// begin inline asm
	dp4a.s32.s32 %r1730, %r1731, %r1732, %r1666;
	// end inline asm
	ld.shared.u32 	%r1735, [%r2728+2168];
	ld.shared.u32 	%r1736, [%r2730+2336];
	// begin inline asm
	dp4a.s32.s32 %r1734, %r1735, %r1736, %r1670;
	// end inline asm
	ld.shared.u32 	%r1739, [%r2728+2168];
	ld.shared.u32 	%r1740, [%r2730+2340];
	// begin inline asm
	dp4a.s32.s32 %r1738, %r1739, %r1740, %r1674;
	// end inline asm
	ld.shared.u32 	%r1743, [%r2728+2168];
	ld.shared.u32 	%r1744, [%r2730+2344];
	// begin inline asm
	dp4a.s32.s32 %r1742, %r1743, %r1744, %r1678;
	// end inline asm
	ld.shared.u32 	%r1747, [%r2728+2168];
	ld.shared.u32 	%r1748, [%r2730+2348];
	// begin inline asm
	dp4a.s32.s32 %r1746, %r1747, %r1748, %r1682;
	// end inline asm
	ld.shared.u32 	%r1751, [%r2728+2384];
	ld.shared.u32 	%r1752, [%r2730+2336];
	// begin inline asm
	dp4a.s32.s32 %r1750, %r1751, %r1752, %r1686;
	// end inline asm
	ld.shared.u32 	%r1755, [%r2728+2384];
	ld.shared.u32 	%r1756, [%r2730+2340];
	// begin inline asm
	dp4a.s32.s32 %r1754, %r1755, %r1756, %r1690;
	// end inline asm
	ld.shared.u32 	%r1759, [%r2728+2384];
	ld.shared.u32 	%r1760, [%r2730+2344];
	// begin inline asm
	dp4a.s32.s32 %r1758, %r1759, %r1760, %r1694;
	// end inline asm
	ld.shared.u32 	%r1763, [%r2728+2384];
	ld.shared.u32 	%r1764, [%r2730+2348];
	// begin inline asm
	dp4a.s32.s32 %r1762, %r1763, %r1764, %r1698;
	// end inline asm
	ld.shared.u32 	%r1767, [%r2728+1836];
	ld.shared.u32 	%r1768, [%r2730+2448];
	// begin inline asm
	dp4a.s32.s32 %r1766, %r1767, %r1768, %r1702;
	// end inline asm
	ld.shared.u32 	%r1771, [%r2728+1836];
	ld.shared.u32 	%r1772, [%r2730+2452];
	// begin inline asm
	dp4a.s32.s32 %r1770, %r1771, %r1772, %r1706;
	// end inline asm
	ld.shared.u32 	%r1775, [%r2728+1836];
	ld.shared.u32 	%r1776, [%r2730+2456];
	// begin inline asm
	dp4a.s32.s32 %r1774, %r1775, %r1776, %r1710;
	// end inline asm
	ld.shared.u32 	%r1779, [%r2728+1836];
	ld.shared.u32 	%r1780, [%r2730+2460];
	// begin inline asm
	dp4a.s32.s32 %r1778, %r1779, %r1780, %r1714;
	// end inline asm
	ld.shared.u32 	%r1783, [%r2728+2052];
	ld.shared.u32 	%r1784, [%r2730+2448];
	// begin inline asm
	dp4a.s32.s32 %r1782, %r1783, %r1784, %r1718;
	// end inline asm
	ld.shared.u32 	%r1787, [%r2728+2052];
	ld.shared.u32 	%r1788, [%r2730+2452];
	// begin inline asm
	dp4a.s32.s32 %r1786, %r1787, %r1788, %r1722;
	// end inline asm
	ld.shared.u32 	%r1791, [%r2728+2052];
	ld.shared.u32 	%r1792, [%r2730+2456];
	// begin inline asm
	dp4a.s32.s32 %r1790, %r1791, %r1792, %r1726;
	// end inline asm
	ld.shared.u32 	%r1795, [%r2728+2052];
	ld.shared.u32 	%r1796, [%r2730+2460];
	// begin inline asm
	dp4a.s32.s32 %r1794, %r1795, %r1796, %r1730;
	// end inline asm
	ld.shared.u32 	%r1799, [%r2728+2268];
	ld.shared.u32 	%r1800, [%r2730+2448];
	// begin inline asm
	dp4a.s32.s32 %r1798, %r1799, %r1800, %r1734;
	// end inline asm
	ld.shared.u32 	%r1803, [%r2728+2268];
	ld.shared.u32 	%r1804, [%r2730+2452];
	// begin inline asm
	dp4a.s32.s32 %r1802, %r1803, %r1804, %r1738;
	// end inline asm
	ld.shared.u32 	%r1807, [%r2728+2268];
	ld.shared.u32 	%r1808, [%r2730+2456];
	// begin inline asm
	dp4a.s32.s32 %r1806, %r1807, %r1808, %r1742;
	// end inline asm
	ld.shared.u32 	%r1811, [%r2728+2268];
	ld.shared.u32 	%r1812, [%r2730+2460];
	// begin inline asm
	dp4a.s32.s32 %r1810, %r1811, %r1812, %r1746;
	// end inline asm
	ld.shared.u32 	%r1815, [%r2728+2484];
	ld.shared.u32 	%r1816, [%r2730+2448];
	// begin inline asm
	dp4a.s32.s32 %r1814, %r1815, %r1816, %r1750;
	// end inline asm
	ld.shared.u32 	%r1819, [%r2728+2484];
	ld.shared.u32 	%r1820, [%r2730+2452];
	// begin inline asm
	dp4a.s32.s32 %r1818, %r1819, %r1820, %r1754;
	// end inline asm
	ld.shared.u32 	%r1823, [%r2728+2484];
	ld.shared.u32 	%r1824, [%r2730+2456];
	// begin inline asm
	dp4a.s32.s32 %r1822, %r1823, %r1824, %r1758;
	// end inline asm
	ld.shared.u32 	%r1827, [%r2728+2484];
	ld.shared.u32 	%r1828, [%r2730+2460];
	// begin inline asm
	dp4a.s32.s32 %r1826, %r1827, %r1828, %r1762;
	// end inline asm
	ld.shared.u32 	%r1831, [%r2728+1840];
	ld.shared.u32 	%r1832, [%r2730+2464];
	// begin inline asm
	dp4a.s32.s32 %r1830, %r1831, %r1832, %r1766;
	// end inline asm
	ld.shared.u32 	%r1835, [%r2728+1840];
	ld.shared.u32 	%r1836, [%r2730+2468];
	// begin inline asm
	dp4a.s32.s32 %r1834, %r1835, %r1836, %r1770;
	// end inline asm
	ld.shared.u32 	%r1839, [%r2728+1840];
	ld.shared.u32 	%r1840, [%r2730+2472];
	// begin inline asm
	dp4a.s32.s32 %r1838, %r1839, %r1840, %r1774;
	// end inline asm
	ld.shared.u32 	%r1843, [%r2728+1840];
	ld.shared.u32 	%r1844, [%r2730+2476];
	// begin inline asm
	dp4a.s32.s32 %r1842, %r1843, %r1844, %r1778;
	// end inline asm
	ld.shared.u32 	%r1847, [%r2728+2056];
	ld.shared.u32 	%r1848, [%r2730+2464];
	// begin inline asm
	dp4a.s32.s32 %r1846, %r1847, %r1848, %r1782;
	// end inline asm
	ld.shared.u32 	%r1851, [%r2728+2056];
	ld.shared.u32 	%r1852, [%r2730+2468];
	// begin inline asm
	dp4a.s32.s32 %r1850, %r1851, %r1852, %r1786;
	// end inline asm
	ld.shared.u32 	%r1855, [%r2728+2056];
	ld.shared.u32 	%r1856, [%r2730+2472];
	// begin inline asm
	dp4a.s32.s32 %r1854, %r1855, %r1856, %r1790;
	// end inline asm
	ld.shared.u32 	%r1859, [%r2728+2056];
	ld.shared.u32 	%r1860, [%r2730+2476];
	// begin inline asm
	dp4a.s32.s32 %r1858, %r1859, %r1860, %r1794;
	// end inline asm
	ld.shared.u32 	%r1863, [%r2728+2272];
	ld.shared.u32 	%r1864, [%r2730+2464];
	// begin inline asm
	dp4a.s32.s32 %r1862, %r1863, %r1864, %r1798;
	// end inline asm
	ld.shared.u32 	%r1867, [%r2728+2272];
	ld.shared.u32 	%r1868, [%r2730+2468];
	// begin inline asm
	dp4a.s32.s32 %r1866, %r1867, %r1868, %r1802;
	// end inline asm
	ld.shared.u32 	%r1871, [%r2728+2272];
	ld.shared.u32 	%r1872, [%r2730+2472];
	// begin inline asm
	dp4a.s32.s32 %r1870, %r1871, %r1872, %r1806;
	// end inline asm
	ld.shared.u32 	%r1875, [%r2728+2272];
	ld.shared.u32 	%r1876, [%r2730+2476];
	// begin inline asm
	dp4a.s32.s32 %r1874, %r1875, %r1876, %r1810;
	// end inline asm
	ld.shared.u32 	%r1879, [%r2728+2488];
	ld.shared.u32 	%r1880, [%r2730+2464];
	// begin inline asm
	dp4a.s32.s32 %r1878, %r1879, %r1880, %r1814;
	// end inline asm
	ld.shared.u32 	%r1883, [%r2728+2488];
	ld.shared.u32 	%r1884, [%r2730+2468];
	// begin inline asm
	dp4a.s32.s32 %r1882, %r1883, %r1884, %r1818;
	// end inline asm
	ld.shared.u32 	%r1887, [%r2728+2488];
	ld.shared.u32 	%r1888, [%r2730+2472];
	// begin inline asm
	dp4a.s32.s32 %r1886, %r1887, %r1888, %r1822;
	// end inline asm
	ld.shared.u32 	%r1891, [%r2728+2488];
	ld.shared.u32 	%r1892, [%r2730+2476];
	// begin inline asm
	dp4a.s32.s32 %r1890, %r1891, %r1892, %r1826;
	// end inline asm
	ld.shared.u32 	%r1895, [%r2728+1844];
	ld.shared.u32 	%r1896, [%r2730+2480];
	// begin inline asm
	dp4a.s32.s32 %r1894, %r1895, %r1896, %r1830;
	// end inline asm
	ld.shared.u32 	%r1899, [%r2728+1844];
	ld.shared.u32 	%r1900, [%r2730+2484];
	// begin inline asm
	dp4a.s32.s32 %r1898, %r1899, %r1900, %r1834;
	// end inline asm
	ld.shared.u32 	%r1903, [%r2728+1844];
	ld.shared.u32 	%r1904, [%r2730+2488];
	// begin inline asm
	dp4a.s32.s32 %r1902, %r1903, %r1904, %r1838;
	// end inline asm
	ld.shared.u32 	%r1907, [%r2728+1844];
	ld.shared.u32 	%r1908, [%r2730+2492];
	// begin inline asm
	dp4a.s32.s32 %r1906, %r1907, %r1908, %r1842;
	// end inline asm
	ld.shared.u32 	%r1911, [%r2728+2060];
	ld.shared.u32 	%r1912, [%r2730+2480];
	// begin inline asm
	dp4a.s32.s32 %r1910, %r1911, %r1912, %r1846;
	// end inline asm
	ld.shared.u32 	%r1915, [%r2728+2060];
	ld.shared.u32 	%r1916, [%r2730+2484];
	// begin inline asm
	dp4a.s32.s32 %r1914, %r1915, %r1916, %r1850;
	// end inline asm
	ld.shared.u32 	%r1919, [%r2728+2060];
	ld.shared.u32 	%r1920, [%r2730+2488];
	// begin inline asm
	dp4a.s32.s32 %r1918, %r1919, %r1920, %r1854;
	// end inline asm
	ld.shared.u32 	%r1923, [%r2728+2060];
	ld.shared.u32 	%r1924, [%r2730+2492];
	// begin inline asm
	dp4a.s32.s32 %r1922, %r1923, %r1924, %r1858;
	// end inline asm
	ld.shared.u32 	%r1927, [%r2728+2276];
	ld.shared.u32 	%r1928, [%r2730+2480];
	// begin inline asm
	dp4a.s32.s32 %r1926, %r1927, %r1928, %r1862;
	// end inline asm
	ld.shared.u32 	%r1931, [%r2728+2276];
	ld.shared.u32 	%r1932, [%r2730+2484];
	// begin inline asm
	dp4a.s32.s32 %r1930, %r1931, %r1932, %r1866;
	// end inline asm
	ld.shared.u32 	%r1935, [%r2728+2276];
	ld.shared.u32 	%r1936, [%r2730+2488];
	// begin inline asm
	dp4a.s32.s32 %r1934, %r1935, %r1936, %r1870;
	// end inline asm
	ld.shared.u32 	%r1939, [%r2728+2276];
	ld.shared.u32 	%r1940, [%r2730+2492];
	// begin inline asm
	dp4a.s32.s32 %r1938, %r1939, %r1940, %r1874;
	// end inline asm
	ld.shared.u32 	%r1943, [%r2728+2492];
	ld.shared.u32 	%r1944, [%r2730+2480];
	// begin inline asm
	dp4a.s32.s32 %r1942, %r1943, %r1944, %r1878;
	// end inline asm
	ld.shared.u32 	%r1947, [%r2728+2492];
	ld.shared.u32 	%r1948, [%r2730+2484];
	// begin inline asm
	dp4a.s32.s32 %r1946, %r1947, %r1948, %r1882;
	// end inline asm
	ld.shared.u32 	%r1951, [%r2728+2492];
	ld.shared.u32 	%r1952, [%r2730+2488];
	// begin inline asm
	dp4a.s32.s32 %r1950, %r1951, %r1952, %r1886;
	// end inline asm
	ld.shared.u32 	%r1955, [%r2728+2492];
	ld.shared.u32 	%r1956, [%r2730+2492];
	// begin inline asm
	dp4a.s32.s32 %r1954, %r1955, %r1956, %r1890;
	// end inline asm
	ld.shared.u32 	%r1959, [%r2728+1764];
	ld.shared.u32 	%r1960, [%r2730+2352];
	// begin inline asm
	dp4a.s32.s32 %r1958, %r1959, %r1960, %r1894;
	// end inline asm
	ld.shared.u32 	%r1963, [%r2728+1764];
	ld.shared.u32 	%r1964, [%r2730+2356];
	// begin inline asm
	dp4a.s32.s32 %r1962, %r1963, %r1964, %r1898;
	// end inline asm
	ld.shared.u32 	%r1967, [%r2728+1764];
	ld.shared.u32 	%r1968, [%r2730+2360];
	// begin inline asm
	dp4a.s32.s32 %r1966, %r1967, %r1968, %r1902;
	// end inline asm
	ld.shared.u32 	%r1971, [%r2728+1764];
	ld.shared.u32 	%r1972, [%r2730+2364];
	// begin inline asm
	dp4a.s32.s32 %r1970, %r1971, %r1972, %r1906;
	// end inline asm
	ld.shared.u32 	%r1975, [%r2728+1980];
	ld.shared.u32 	%r1976, [%r2730+2352];
	// begin inline asm
	dp4a.s32.s32 %r1974, %r1975, %r1976, %r1910;
	// end inline asm
	ld.shared.u32 	%r1979, [%r2728+1980];
	ld.shared.u32 	%r1980, [%r2730+2356];
	// begin inline asm
	dp4a.s32.s32 %r1978, %r1979, %r1980, %r1914;
	// end inline asm
	ld.shared.u32 	%r1983, [%r2728+1980];
	ld.shared.u32 	%r1984, [%r2730+2360];
	// begin inline asm
	dp4a.s32.s32 %r1982, %r1983, %r1984, %r1918;
	// end inline asm
	ld.shared.u32 	%r1987, [%r2728+1980];
	ld.shared.u32 	%r1988, [%r2730+2364];
	// begin inline asm
	dp4a.s32.s32 %r1986, %r1987, %r1988, %r1922;
	// end inline asm
	ld.shared.u32 	%r1991, [%r2728+2196];
	ld.shared.u32 	%r1992, [%r2730+2352];
	// begin inline asm
	dp4a.s32.s32 %r1990, %r1991, %r1992, %r1926;
	// end inline asm
	ld.shared.u32 	%r1995, [%r2728+2196];
	ld.shared.u32 	%r1996, [%r2730+2356];
	// begin inline asm
	dp4a.s32.s32 %r1994, %r1995, %r1996, %r1930;
	// end inline asm
	ld.shared.u32 	%r1999, [%r2728+2196];
	ld.shared.u32 	%r2000, [%r2730+2360];
	// begin inline asm
	dp4a.s32.s32 %r1998, %r1999, %r2000, %r1934;
	// end inline asm
	ld.shared.u32 	%r2003, [%r2728+2196];
	ld.shared.u32 	%r2004, [%r2730+2364];
	// begin inline asm
	dp4a.s32.s32 %r2002, %r2003, %r2004, %r1938;
	// end inline asm
	ld.shared.u32 	%r2007, [%r2728+2412];
	ld.shared.u32 	%r2008, [%r2730+2352];
	// begin inline asm
	dp4a.s32.s32 %r2006, %r2007, %r2008, %r1942;
	// end inline asm
	ld.shared.u32 	%r2011, [%r2728+2412];
	ld.shared.u32 	%r2012, [%r2730+2356];
	// begin inline asm
	dp4a.s32.s32 %r2010, %r2011, %r2012, %r1946;
	// end inline asm
	ld.shared.u32 	%r2015, [%r2728+2412];
	ld.shared.u32 	%r2016, [%r2730+2360];
	// begin inline asm
	dp4a.s32.s32 %r2014, %r2015, %r2016, %r1950;
	// end inline asm
	ld.shared.u32 	%r2019, [%r2728+2412];
	ld.shared.u32 	%r2020, [%r2730+2364];
	// begin inline asm
	dp4a.s32.s32 %r2018, %r2019, %r2020, %r1954;
	// end inline asm
	ld.shared.u32 	%r2023, [%r2728+1768];
	ld.shared.u32 	%r2024, [%r2730+2368];
	// begin inline asm
	dp4a.s32.s32 %r2022, %r2023, %r2024, %r1958;
	// end inline asm
	ld.shared.u32 	%r2027, [%r2728+1768];
	ld.shared.u32 	%r2028, [%r2730+2372];
	// begin inline asm
	dp4a.s32.s32 %r2026, %r2027, %r2028, %r1962;
	// end inline asm
	ld.shared.u32 	%r2031, [%r2728+1768];
	ld.shared.u32 	%r2032, [%r2730+2376];
	// begin inline asm
	dp4a.s32.s32 %r2030, %r2031, %r2032, %r1966;
	// end inline asm
	ld.shared.u32 	%r2035, [%r2728+1768];
	ld.shared.u32 	%r2036, [%r2730+2380];
	// begin inline asm
	dp4a.s32.s32 %r2034, %r2035, %r2036, %r1970;
	// end inline asm
	ld.shared.u32 	%r2039, [%r2728+1984];
	ld.shared.u32 	%r2040, [%r2730+2368];
	// begin inline asm
	dp4a.s32.s32 %r2038, %r2039, %r2040, %r1974;
	// end inline asm
	ld.shared.u32 	%r2043, [%r2728+1984];
	ld.shared.u32 	%r2044, [%r2730+2372];
	// begin inline asm
	dp4a.s32.s32 %r2042, %r2043, %r2044, %r1978;
	// end inline asm
	ld.shared.u32 	%r2047, [%r2728+1984];
	ld.shared.u32 	%r2048, [%r2730+2376];
	// begin inline asm
	dp4a.s32.s32 %r2046, %r2047, %r2048, %r1982;
	// end inline asm
	ld.shared.u32 	%r2051, [%r2728+1984];
	ld.shared.u32 	%r2052, [%r2730+2380];
	// begin inline asm
	dp4a.s32.s32 %r2050, %r2051, %r2052, %r1986;
	// end inline asm
	ld.shared.u32 	%r2055, [%r2728+2200];
	ld.shared.u32 	%r2056, [%r2730+2368];
	// begin inline asm
	dp4a.s32.s32 %r2054, %r2055, %r2056, %r1990;
	// end inline asm
	ld.shared.u32 	%r2059, [%r2728+2200];
	ld.shared.u32 	%r2060, [%r2730+2372];
	// begin inline asm
	dp4a.s32.s32 %r2058, %r2059, %r2060, %r1994;
	// end inline asm
	ld.shared.u32 	%r2063, [%r2728+2200];
	ld.shared.u32 	%r2064, [%r2730+2376];
	// begin inline asm
	dp4a.s32.s32 %r2062, %r2063, %r2064, %r1998;
	// end inline asm
	ld.shared.u32 	%r2067, [%r2728+2200];
	ld.shared.u32 	%r2068, [%r2730+2380];
	// begin inline asm
	dp4a.s32.s32 %r2066, %r2067, %r2068, %r2002;
	// end inline asm
	ld.shared.u32 	%r2071, [%r2728+2416];
	ld.shared.u32 	%r2072, [%r2730+2368];
	// begin inline asm
	dp4a.s32.s32 %r2070, %r2071, %r2072, %r2006;
	// end inline asm
	ld.shared.u32 	%r2075, [%r2728+2416];
	ld.shared.u32 	%r2076, [%r2730+2372];
	// begin inline asm
	dp4a.s32.s32 %r2074, %r2075, %r2076, %r2010;
	// end inline asm
	ld.shared.u32 	%r2079, [%r2728+2416];
	ld.shared.u32 	%r2080, [%r2730+2376];
	// begin inline asm
	dp4a.s32.s32 %r2078, %r2079, %r2080, %r2014;
	// end inline asm
	ld.shared.u32 	%r2083, [%r2728+2416];
	ld.shared.u32 	%r2084, [%r2730+2380];
	// begin inline asm
	dp4a.s32.s32 %r2082, %r2083, %r2084, %r2018;
	// end inline asm
	ld.shared.u32 	%r2087, [%r2728+1772];
	ld.shared.u32 	%r2088, [%r2730+2384];
	// begin inline asm
	dp4a.s32.s32 %r2086, %r2087, %r2088, %r2022;
	// end inline asm
	ld.shared.u32 	%r2091, [%r2728+1772];
	ld.shared.u32 	%r2092, [%r2730+2388];
	// begin inline asm
	dp4a.s32.s32 %r2090, %r2091, %r2092, %r2026;
	// end inline asm
	ld.shared.u32 	%r2095, [%r2728+1772];
	ld.shared.u32 	%r2096, [%r2730+2392];
	// begin inline asm
	dp4a.s32.s32 %r2094, %r2095, %r2096, %r2030;
	// end inline asm
	ld.shared.u32 	%r2099, [%r2728+1772];
	ld.shared.u32 	%r2100, [%r2730+2396];
	// begin inline asm
	dp4a.s32.s32 %r2098, %r2099, %r2100, %r2034;
	// end inline asm
	ld.shared.u32 	%r2103, [%r2728+1988];
	ld.shared.u32 	%r2104, [%r2730+2384];
	// begin inline asm
	dp4a.s32.s32 %r2102, %r2103, %r2104, %r2038;
	// end inline asm
	ld.shared.u32 	%r2107, [%r2728+1988];
	ld.shared.u32 	%r2108, [%r2730+2388];
	// begin inline asm
	dp4a.s32.s32 %r2106, %r2107, %r2108, %r2042;
	// end inline asm
	ld.shared.u32 	%r2111, [%r2728+1988];
	ld.shared.u32 	%r2112, [%r2730+2392];
	// begin inline asm
	dp4a.s32.s32 %r2110, %r2111, %r2112, %r2046;
	// end inline asm
	ld.shared.u32 	%r2115, [%r2728+1988];
	ld.shared.u32 	%r2116, [%r2730+2396];
	// begin inline asm
	dp4a.s32.s32 %r2114, %r2115, %r2116, %r2050;
	// end inline asm
	ld.shared.u32 	%r2119, [%r2728+2204];
	ld.shared.u32 	%r2120, [%r2730+2384];
	// begin inline asm
	dp4a.s32.s32 %r2118, %r2119, %r2120, %r2054;
	// end inline asm
	ld.shared.u32 	%r2123, [%r2728+2204];
	ld.shared.u32 	%r2124, [%r2730+2388];
	// begin inline asm
	dp4a.s32.s32 %r2122, %r2123, %r2124, %r2058;
	// end inline asm
	ld.shared.u32 	%r2127, [%r2728+2204];
	ld.shared.u32 	%r2128, [%r2730+2392];
	// begin inline asm
	dp4a.s32.s32 %r2126, %r2127, %r2128, %r2062;
	// end inline asm
	ld.shared.u32 	%r2131, [%r2728+2204];
	ld.shared.u32 	%r2132, [%r2730+2396];
	// begin inline asm
	dp4a.s32.s32 %r2130, %r2131, %r2132, %r2066;
	// end inline asm
	ld.shared.u32 	%r2135, [%r2728+2420];
	ld.shared.u32 	%r2136, [%r2730+2384];
	// begin inline asm
	dp4a.s32.s32 %r2134, %r2135, %r2136, %r2070;
	// end inline asm
	ld.shared.u32 	%r2139, [%r2728+2420];
	ld.shared.u32 	%r2140, [%r2730+2388];
	// begin inline asm
	dp4a.s32.s32 %r2138, %r2139, %r2140, %r2074;
	// end inline asm
	ld.shared.u32 	%r2143, [%r2728+2420];
	ld.shared.u32 	%r2144, [%r2730+2392];
	// begin inline asm
	dp4a.s32.s32 %r2142, %r2143, %r2144, %r2078;
	// end inline asm
	ld.shared.u32 	%r2147, [%r2728+2420];
	ld.shared.u32 	%r2148, [%r2730+2396];
	// begin inline asm
	dp4a.s32.s32 %r2146, %r2147, %r2148, %r2082;
	// end inline asm
	ld.shared.u32 	%r2151, [%r2728+1872];
	ld.shared.u32 	%r2152, [%r2730+2496];
	// begin inline asm
	dp4a.s32.s32 %r2150, %r2151, %r2152, %r2086;
	// end inline asm
	ld.shared.u32 	%r2155, [%r2728+1872];
	ld.shared.u32 	%r2156, [%r2730+2500];
	// begin inline asm
	dp4a.s32.s32 %r2154, %r2155, %r2156, %r2090;
	// end inline asm
	ld.shared.u32 	%r2159, [%r2728+1872];
	ld.shared.u32 	%r2160, [%r2730+2504];
	// begin inline asm
	dp4a.s32.s32 %r2158, %r2159, %r2160, %r2094;
	// end inline asm
	ld.shared.u32 	%r2163, [%r2728+1872];
	ld.shared.u32 	%r2164, [%r2730+2508];
	// begin inline asm
	dp4a.s32.s32 %r2162, %r2163, %r2164, %r2098;
	// end inline asm
	ld.shared.u32 	%r2167, [%r2728+2088];
	ld.shared.u32 	%r2168, [%r2730+2496];
	// begin inline asm
	dp4a.s32.s32 %r2166, %r2167, %r2168, %r2102;
	// end inline asm
	ld.shared.u32 	%r2171, [%r2728+2088];
	ld.shared.u32 	%r2172, [%r2730+2500];
	// begin inline asm
	dp4a.s32.s32 %r2170, %r2171, %r2172, %r2106;
	// end inline asm
	ld.shared.u32 	%r2175, [%r2728+2088];
	ld.shared.u32 	%r2176, [%r2730+2504];
	// begin inline asm
	dp4a.s32.s32 %r2174, %r2175, %r2176, %r2110;
	// end inline asm
	ld.shared.u32 	%r2179, [%r2728+2088];
	ld.shared.u32 	%r2180, [%r2730+2508];
	// begin inline asm
	dp4a.s32.s32 %r2178, %r2179, %r2180, %r2114;
	// end inline asm
	ld.shared.u32 	%r2183, [%r2728+2304];
	ld.shared.u32 	%r2184, [%r2730+2496];
	// begin inline asm
	dp4a.s32.s32 %r2182, %r2183, %r2184, %r2118;
	// end inline asm
	ld.shared.u32 	%r2187, [%r2728+2304];
	ld.shared.u32 	%r2188, [%r2730+2500];
	// begin inline asm
	dp4a.s32.s32 %r2186, %r2187, %r2188, %r2122;
	// end inline asm
	ld.shared.u32 	%r2191, [%r2728+2304];
	ld.shared.u32 	%r2192, [%r2730+2504];
	// begin inline asm
	dp4a.s32.s32 %r2190, %r2191, %r2192, %r2126;
	// end inline asm
	ld.shared.u32 	%r2195, [%r2728+2304];
	ld.shared.u32 	%r2196, [%r2730+2508];
	// begin inline asm
	dp4a.s32.s32 %r2194, %r2195, %r2196, %r2130;
	// end inline asm
	ld.shared.u32 	%r2199, [%r2728+2520];
	ld.shared.u32 	%r2200, [%r2730+2496];
	// begin inline asm
	dp4a.s32.s32 %r2198, %r2199, %r2200, %r2134;
	// end inline asm
	ld.shared.u32 	%r2203, [%r2728+2520];
	ld.shared.u32 	%r2204, [%r2730+2500];
	// begin inline asm
	dp4a.s32.s32 %r2202, %r2203, %r2204, %r2138;
	// end inline asm
	ld.shared.u32 	%r2207, [%r2728+2520];
	ld.shared.u32 	%r2208, [%r2730+2504];
	// begin inline asm
	dp4a.s32.s32 %r2206, %r2207, %r2208, %r2142;
	// end inline asm
	ld.shared.u32 	%r2211, [%r2728+2520];
	ld.shared.u32 	%r2212, [%r2730+2508];
	// begin inline asm
	dp4a.s32.s32 %r2210, %r2211, %r2212, %r2146;
	// end inline asm
	ld.shared.u32 	%r2215, [%r2728+1876];
	ld.shared.u32 	%r2216, [%r2730+2512];
	// begin inline asm
	dp4a.s32.s32 %r2214, %r2215, %r2216, %r2150;
	// end inline asm
	ld.shared.u32 	%r2219, [%r2728+1876];
	ld.shared.u32 	%r2220, [%r2730+2516];
	// begin inline asm
	dp4a.s32.s32 %r2218, %r2219, %r2220, %r2154;
	// end inline asm
	ld.shared.u32 	%r2223, [%r2728+1876];
	ld.shared.u32 	%r2224, [%r2730+2520];
	// begin inline asm
	dp4a.s32.s32 %r2222, %r2223, %r2224, %r2158;
	// end inline asm
	ld.shared.u32 	%r2227, [%r2728+1876];
	ld.shared.u32 	%r2228, [%r2730+2524];
	// begin inline asm
	dp4a.s32.s32 %r2226, %r2227, %r2228, %r2162;
	// end inline asm
	ld.shared.u32 	%r2231, [%r2728+2092];
	ld.shared.u32 	%r2232, [%r2730+2512];
	// begin inline asm
	dp4a.s32.s32 %r2230, %r2231, %r2232, %r2166;
	// end inline asm
	ld.shared.u32 	%r2235, [%r2728+2092];
	ld.shared.u32 	%r2236, [%r2730+2516];
	// begin inline asm
	dp4a.s32.s32 %r2234, %r2235, %r2236, %r2170;
	// end inline asm
	ld.shared.u32 	%r2239, [%r2728+2092];
	ld.shared.u32 	%r2240, [%r2730+2520];
	// begin inline asm
	dp4a.s32.s32 %r2238, %r2239, %r2240, %r2174;
	// end inline asm
	ld.shared.u32 	%r2243, [%r2728+2092];
	ld.shared.u32 	%r2244, [%r2730+2524];
	// begin inline asm
	dp4a.s32.s32 %r2242, %r2243, %r2244, %r2178;
	// end inline asm
	ld.shared.u32 	%r2247, [%r2728+2308];
	ld.shared.u32 	%r2248, [%r2730+2512];
	// begin inline asm
	dp4a.s32.s32 %r2246, %r2247, %r2248, %r2182;
	// end inline asm
	ld.shared.u32 	%r2251, [%r2728+2308];
	ld.shared.u32 	%r2252, [%r2730+2516];
	// begin inline asm
	dp4a.s32.s32 %r2250, %r2251, %r2252, %r2186;
	// end inline asm
	ld.shared.u32 	%r2255, [%r2728+2308];
	ld.shared.u32 	%r2256, [%r2730+2520];
	// begin inline asm
	dp4a.s32.s32 %r2254, %r2255, %r2256, %r2190;
	// end inline asm
	ld.shared.u32 	%r2259, [%r2728+2308];
	ld.shared.u32 	%r2260, [%r2730+2524];
	// begin inline asm
	dp4a.s32.s32 %r2258, %r2259, %r2260, %r2194;
	// end inline asm
	ld.shared.u32 	%r2263, [%r2728+2524];
	ld.shared.u32 	%r2264, [%r2730+2512];
	// begin inline asm
	dp4a.s32.s32 %r2262, %r2263, %r2264, %r2198;
	// end inline asm
	ld.shared.u32 	%r2267, [%r2728+2524];
	ld.shared.u32 	%r2268, [%r2730+2516];
	// begin inline asm
	dp4a.s32.s32 %r2266, %r2267, %r2268, %r2202;
	// end inline asm
	ld.shared.u32 	%r2271, [%r2728+2524];
	ld.shared.u32 	%r2272, [%r2730+2520];
	// begin inline asm
	dp4a.s32.s32 %r2270, %r2271, %r2272, %r2206;
	// end inline asm
	ld.shared.u32 	%r2275, [%r2728+2524];
	ld.shared.u32 	%r2276, [%r2730+2524];
	// begin inline asm
	dp4a.s32.s32 %r2274, %r2275, %r2276, %r2210;
	// end inline asm
	ld.shared.u32 	%r2279, [%r2728+1880];
	ld.shared.u32 	%r2280, [%r2730+2528];
	// begin inline asm
	dp4a.s32.s32 %r2278, %r2279, %r2280, %r2214;
	// end inline asm
	ld.shared.u32 	%r2283, [%r2728+1880];
	ld.shared.u32 	%r2284, [%r2730+2532];
	// begin inline asm
	dp4a.s32.s32 %r2282, %r2283, %r2284, %r2218;
	// end inline asm
	ld.shared.u32 	%r2287, [%r2728+1880];
	ld.shared.u32 	%r2288, [%r2730+2536];
	// begin inline asm
	dp4a.s32.s32 %r2286, %r2287, %r2288, %r2222;
	// end inline asm
	ld.shared.u32 	%r2291, [%r2728+1880];
	ld.shared.u32 	%r2292, [%r2730+2540];
	// begin inline asm
	dp4a.s32.s32 %r2290, %r2291, %r2292, %r2226;
	// end inline asm
	ld.shared.u32 	%r2295, [%r2728+2096];
	ld.shared.u32 	%r2296, [%r2730+2528];
	// begin inline asm
	dp4a.s32.s32 %r2294, %r2295, %r2296, %r2230;
	// end inline asm
	ld.shared.u32 	%r2299, [%r2728+2096];
	ld.shared.u32 	%r2300, [%r2730+2532];
	// begin inline asm
	dp4a.s32.s32 %r2298, %r2299, %r2300, %r2234;
	// end inline asm
	ld.shared.u32 	%r2303, [%r2728+2096];
	ld.shared.u32 	%r2304, [%r2730+2536];
	// begin inline asm
	dp4a.s32.s32 %r2302, %r2303, %r2304, %r2238;
	// end inline asm
	ld.shared.u32 	%r2307, [%r2728+2096];
	ld.shared.u32 	%r2308, [%r2730+2540];
	// begin inline asm
	dp4a.s32.s32 %r2306, %r2307, %r2308, %r2242;
	// end inline asm
	ld.shared.u32 	%r2311, [%r2728+2312];
	ld.shared.u32 	%r2312, [%r2730+2528];
	// begin inline asm
	dp4a.s32.s32 %r2310, %r2311, %r2312, %r2246;
	// end inline asm
	ld.shared.u32 	%r2315, [%r2728+2312];
	ld.shared.u32 	%r2316, [%r2730+2532];
	// begin inline asm
	dp4a.s32.s32 %r2314, %r2315, %r2316, %r2250;
	// end inline asm
	ld.shared.u32 	%r2319, [%r2728+2312];
	ld.shared.u32 	%r2320, [%r2730+2536];
	// begin inline asm
	dp4a.s32.s32 %r2318, %r2319, %r2320, %r2254;
	// end inline asm
	ld.shared.u32 	%r2323, [%r2728+2312];
	ld.shared.u32 	%r2324, [%r2730+2540];
	// begin inline asm
	dp4a.s32.s32 %r2322, %r2323, %r2324, %r2258;
	// end inline asm
	ld.shared.u32 	%r2327, [%r2728+2528];
	ld.shared.u32 	%r2328, [%r2730+2528];
	// begin inline asm
	dp4a.s32.s32 %r2326, %r2327, %r2328, %r2262;
	// end inline asm
	ld.shared.u32 	%r2331, [%r2728+2528];
	ld.shared.u32 	%r2332, [%r2730+2532];
	// begin inline asm
	dp4a.s32.s32 %r2330, %r2331, %r2332, %r2266;
	// end inline asm
	ld.shared.u32 	%r2335, [%r2728+2528];
	ld.shared.u32 	%r2336, [%r2730+2536];
	// begin inline asm
	dp4a.s32.s32 %r2334, %r2335, %r2336, %r2270;
	// end inline asm
	ld.shared.u32 	%r2339, [%r2728+2528];
	ld.shared.u32 	%r2340, [%r2730+2540];
	// begin inline asm
	dp4a.s32.s32 %r2338, %r2339, %r2340, %r2274;
	// end inline asm
	ld.shared.u32 	%r2343, [%r2728+1800];
	ld.shared.u32 	%r2344, [%r2730+2400];
	// begin inline asm
	dp4a.s32.s32 %r2342, %r2343, %r2344, %r2278;
	// end inline asm
	ld.shared.u32 	%r2347, [%r2728+1800];
	ld.shared.u32 	%r2348, [%r2730+2404];
	// begin inline asm
	dp4a.s32.s32 %r2346, %r2347, %r2348, %r2282;
	// end inline asm
	ld.shared.u32 	%r2351, [%r2728+1800];
	ld.shared.u32 	%r2352, [%r2730+2408];
	// begin inline asm
	dp4a.s32.s32 %r2350, %r2351, %r2352, %r2286;
	// end inline asm
	ld.shared.u32 	%r2355, [%r2728+1800];
	ld.shared.u32 	%r2356, [%r2730+2412];
	// begin inline asm
	dp4a.s32.s32 %r2354, %r2355, %r2356, %r2290;
	// end inline asm
	ld.shared.u32 	%r2359, [%r2728+2016];
	ld.shared.u32 	%r2360, [%r2730+2400];
	// begin inline asm
	dp4a.s32.s32 %r2358, %r2359, %r2360, %r2294;
	// end inline asm
	ld.shared.u32 	%r2363, [%r2728+2016];
	ld.shared.u32 	%r2364, [%r2730+2404];
	// begin inline asm
	dp4a.s32.s32 %r2362, %r2363, %r2364, %r2298;
	// end inline asm
	ld.shared.u32 	%r2367, [%r2728+2016];
	ld.shared.u32 	%r2368, [%r2730+2408];
	// begin inline asm
	dp4a.s32.s32 %r2366, %r2367, %r2368, %r2302;
	// end inline asm
	ld.shared.u32 	%r2371, [%r2728+2016];
	ld.shared.u32 	%r2372, [%r2730+2412];
	// begin inline asm
	dp4a.s32.s32 %r2370, %r2371, %r2372, %r2306;
	// end inline asm
	ld.shared.u32 	%r2375, [%r2728+2232];
	ld.shared.u32 	%r2376, [%r2730+2400];
	// begin inline asm
	dp4a.s32.s32 %r2374, %r2375, %r2376, %r2310;
	// end inline asm
	ld.shared.u32 	%r2379, [%r2728+2232];
	ld.shared.u32 	%r2380, [%r2730+2404];
	// begin inline asm
	dp4a.s32.s32 %r2378, %r2379, %r2380, %r2314;
	// end inline asm
	ld.shared.u32 	%r2383, [%r2728+2232];
	ld.shared.u32 	%r2384, [%r2730+2408];
	// begin inline asm
	dp4a.s32.s32 %r2382, %r2383, %r2384, %r2318;
	// end inline asm
	ld.shared.u32 	%r2387, [%r2728+2232];
	ld.shared.u32 	%r2388, [%r2730+2412];
	// begin inline asm
	dp4a.s32.s32 %r2386, %r2387, %r2388, %r2322;
	// end inline asm
	ld.shared.u32 	%r2391, [%r2728+2448];
	ld.shared.u32 	%r2392, [%r2730+2400];
	// begin inline asm
	dp4a.s32.s32 %r2390, %r2391, %r2392, %r2326;
	// end inline asm
	ld.shared.u32 	%r2395, [%r2728+2448];
	ld.shared.u32 	%r2396, [%r2730+2404];
	// begin inline asm
	dp4a.s32.s32 %r2394, %r2395, %r2396, %r2330;
	// end inline asm
	ld.shared.u32 	%r2399, [%r2728+2448];
	ld.shared.u32 	%r2400, [%r2730+2408];
	// begin inline asm
	dp4a.s32.s32 %r2398, %r2399, %r2400, %r2334;
	// end inline asm
	ld.shared.u32 	%r2403, [%r2728+2448];
	ld.shared.u32 	%r2404, [%r2730+2412];
	// begin inline asm
	dp4a.s32.s32 %r2402, %r2403, %r2404, %r2338;
	// end inline asm
	ld.shared.u32 	%r2407, [%r2728+1804];
	ld.shared.u32 	%r2408, [%r2730+2416];
	// begin inline asm
	dp4a.s32.s32 %r2406, %r2407, %r2408, %r2342;
	// end inline asm
	ld.shared.u32 	%r2411, [%r2728+1804];
	ld.shared.u32 	%r2412, [%r2730+2420];
	// begin inline asm
	dp4a.s32.s32 %r2410, %r2411, %r2412, %r2346;
	// end inline asm
	ld.shared.u32 	%r2415, [%r2728+1804];
	ld.shared.u32 	%r2416, [%r2730+2424];
	// begin inline asm
	dp4a.s32.s32 %r2414, %r2415, %r2416, %r2350;
	// end inline asm
	ld.shared.u32 	%r2419, [%r2728+1804];
	ld.shared.u32 	%r2420, [%r2730+2428];
	// begin inline asm
	dp4a.s32.s32 %r2418, %r2419, %r2420, %r2354;
	// end inline asm
	ld.shared.u32 	%r2423, [%r2728+2020];
	ld.shared.u32 	%r2424, [%r2730+2416];
	// begin inline asm
	dp4a.s32.s32 %r2422, %r2423, %r2424, %r2358;
	// end inline asm
	ld.shared.u32 	%r2427, [%r2728+2020];
	ld.shared.u32 	%r2428, [%r2730+2420];
	// begin inline asm
	dp4a.s32.s32 %r2426, %r2427, %r2428, %r2362;
	// end inline asm
	ld.shared.u32 	%r2431, [%r2728+2020];
	ld.shared.u32 	%r2432, [%r2730+2424];
	// begin inline asm
	dp4a.s32.s32 %r2430, %r2431, %r2432, %r2366;
	// end inline asm
	ld.shared.u32 	%r2435, [%r2728+2020];
	ld.shared.u32 	%r2436, [%r2730+2428];
	// begin inline asm
	dp4a.s32.s32 %r2434, %r2435, %r2436, %r2370;
	// end inline asm
	ld.shared.u32 	%r2439, [%r2728+2236];
	ld.shared.u32 	%r2440, [%r2730+2416];
	// begin inline asm
	dp4a.s32.s32 %r2438, %r2439, %r2440, %r2374;
	// end inline asm
	ld.shared.u32 	%r2443, [%r2728+2236];
	ld.shared.u32 	%r2444, [%r2730+2420];
	// begin inline asm
	dp4a.s32.s32 %r2442, %r2443, %r2444, %r2378;
	// end inline asm
	ld.shared.u32 	%r2447, [%r2728+2236];
	ld.shared.u32 	%r2448, [%r2730+2424];
	// begin inline asm
	dp4a.s32.s32 %r2446, %r2447, %r2448, %r2382;
	// end inline asm
	ld.shared.u32 	%r2451, [%r2728+2236];
	ld.shared.u32 	%r2452, [%r2730+2428];
	// begin inline asm
	dp4a.s32.s32 %r2450, %r2451, %r2452, %r2386;
	// end inline asm
	ld.shared.u32 	%r2455, [%r2728+2452];
	ld.shared.u32 	%r2456, [%r2730+2416];
	// begin inline asm
	dp4a.s32.s32 %r2454, %r2455, %r2456, %r2390;
	// end inline asm
	ld.shared.u32 	%r2459, [%r2728+2452];
	ld.shared.u32 	%r2460, [%r2730+2420];
	// begin inline asm
	dp4a.s32.s32 %r2458, %r2459, %r2460, %r2394;
	// end inline asm
	ld.shared.u32 	%r2463, [%r2728+2452];
	ld.shared.u32 	%r2464, [%r2730+2424];
	// begin inline asm
	dp4a.s32.s32 %r2462, %r2463, %r2464, %r2398;
	// end inline asm
	ld.shared.u32 	%r2467, [%r2728+2452];
	ld.shared.u32 	%r2468, [%r2730+2428];
	// begin inline asm
	dp4a.s32.s32 %r2466, %r2467, %r2468, %r2402;
	// end inline asm
	ld.shared.u32 	%r2471, [%r2728+1808];
	ld.shared.u32 	%r2472, [%r2730+2432];
	// begin inline asm
	dp4a.s32.s32 %r2470, %r2471, %r2472, %r2406;
	// end inline asm
	ld.shared.u32 	%r2475, [%r2728+1808];
	ld.shared.u32 	%r2476, [%r2730+2436];
	// begin inline asm
	dp4a.s32.s32 %r2474, %r2475, %r2476, %r2410;
	// end inline asm
	ld.shared.u32 	%r2479, [%r2728+1808];
	ld.shared.u32 	%r2480, [%r2730+2440];
	// begin inline asm
	dp4a.s32.s32 %r2478, %r2479, %r2480, %r2414;
	// end inline asm
	ld.shared.u32 	%r2483, [%r2728+1808];
	ld.shared.u32 	%r2484, [%r2730+2444];
	// begin inline asm
	dp4a.s32.s32 %r2482, %r2483, %r2484, %r2418;
	// end inline asm
	ld.shared.u32 	%r2487, [%r2728+2024];
	ld.shared.u32 	%r2488, [%r2730+2432];
	// begin inline asm
	dp4a.s32.s32 %r2486, %r2487, %r2488, %r2422;
	// end inline asm
	ld.shared.u32 	%r2491, [%r2728+2024];
	ld.shared.u32 	%r2492, [%r2730+2436];
	// begin inline asm
	dp4a.s32.s32 %r2490, %r2491, %r2492, %r2426;
	// end inline asm
	ld.shared.u32 	%r2495, [%r2728+2024];
	ld.shared.u32 	%r2496, [%r2730+2440];
	// begin inline asm
	dp4a.s32.s32 %r2494, %r2495, %r2496, %r2430;
	// end inline asm
	ld.shared.u32 	%r2499, [%r2728+2024];
	ld.shared.u32 	%r2500, [%r2730+2444];
	// begin inline asm
	dp4a.s32.s32 %r2498, %r2499, %r2500, %r2434;
	// end inline asm
	ld.shared.u32 	%r2503, [%r2728+2240];
	ld.shared.u32 	%r2504, [%r2730+2432];
	// begin inline asm
	dp4a.s32.s32 %r2502, %r2503, %r2504, %r2438;
	// end inline asm
	ld.shared.u32 	%r2507, [%r2728+2240];
	ld.shared.u32 	%r2508, [%r2730+2436];
	// begin inline asm
	dp4a.s32.s32 %r2506, %r2507, %r2508, %r2442;
	// end inline asm
	ld.shared.u32 	%r2511, [%r2728+2240];
	ld.shared.u32 	%r2512, [%r2730+2440];
	// begin inline asm
	dp4a.s32.s32 %r2510, %r2511, %r2512, %r2446;
	// end inline asm
	ld.shared.u32 	%r2515, [%r2728+2240];
	ld.shared.u32 	%r2516, [%r2730+2444];
	// begin inline asm
	dp4a.s32.s32 %r2514, %r2515, %r2516, %r2450;
	// end inline asm
	ld.shared.u32 	%r2519, [%r2728+2456];
	ld.shared.u32 	%r2520, [%r2730+2432];
	// begin inline asm
	dp4a.s32.s32 %r2518, %r2519, %r2520, %r2454;
	// end inline asm
	ld.shared.u32 	%r2523, [%r2728+2456];
	ld.shared.u32 	%r2524, [%r2730+2436];
	// begin inline asm
	dp4a.s32.s32 %r2522, %r2523, %r2524, %r2458;
	// end inline asm
	ld.shared.u32 	%r2527, [%r2728+2456];
	ld.shared.u32 	%r2528, [%r2730+2440];
	// begin inline asm
	dp4a.s32.s32 %r2526, %r2527, %r2528, %r2462;
	// end inline asm
	ld.shared.u32 	%r2531, [%r2728+2456];
	ld.shared.u32 	%r2532, [%r2730+2444];
	// begin inline asm
	dp4a.s32.s32 %r2530, %r2531, %r2532, %r2466;
	// end inline asm
	ld.shared.u32 	%r2535, [%r2728+1908];
	ld.shared.u32 	%r2536, [%r2730+2544];
	// begin inline asm
	dp4a.s32.s32 %r2534, %r2535, %r2536, %r2470;
	// end inline asm
	ld.shared.u32 	%r2539, [%r2728+1908];
	ld.shared.u32 	%r2540, [%r2730+2548];
	// begin inline asm
	dp4a.s32.s32 %r2538, %r2539, %r2540, %r2474;
	// end inline asm
	ld.shared.u32 	%r2543, [%r2728+1908];
	ld.shared.u32 	%r2544, [%r2730+2552];
	// begin inline asm
	dp4a.s32.s32 %r2542, %r2543, %r2544, %r2478;
	// end inline asm
	ld.shared.u32 	%r2547, [%r2728+1908];
	ld.shared.u32 	%r2548, [%r2730+2556];
	// begin inline asm
	dp4a.s32.s32 %r2546, %r2547, %r2548, %r2482;
	// end inline asm
	ld.shared.u32 	%r2551, [%r2728+2124];
	ld.shared.u32 	%r2552, [%r2730+2544];
	// begin inline asm
	dp4a.s32.s32 %r2550, %r2551, %r2552, %r2486;
	// end inline asm
	ld.shared.u32 	%r2555, [%r2728+2124];
	ld.shared.u32 	%r2556, [%r2730+2548];
	// begin inline asm
	dp4a.s32.s32 %r2554, %r2555, %r2556, %r2490;
	// end inline asm
	ld.shared.u32 	%r2559, [%r2728+2124];
	ld.shared.u32 	%r2560, [%r2730+2552];
	// begin inline asm
	dp4a.s32.s32 %r2558, %r2559, %r2560, %r2494;
	// end inline asm
	ld.shared.u32 	%r2563, [%r2728+2124];
	ld.shared.u32 	%r2564, [%r2730+2556];
	// begin inline asm
	dp4a.s32.s32 %r2562, %r2563, %r2564, %r2498;
	// end inline asm
	ld.shared.u32 	%r2567, [%r2728+2340];
	ld.shared.u32 	%r2568, [%r2730+2544];
	// begin inline asm
	dp4a.s32.s32 %r2566, %r2567, %r2568, %r2502;
	// end inline asm
	ld.shared.u32 	%r2571, [%r2728+2340];
	ld.shared.u32 	%r2572, [%r2730+2548];
	// begin inline asm
	dp4a.s32.s32 %r2570, %r2571, %r2572, %r2506;
	// end inline asm
	ld.shared.u32 	%r2575, [%r2728+2340];
	ld.shared.u32 	%r2576, [%r2730+2552];
	// begin inline asm
	dp4a.s32.s32 %r2574, %r2575, %r2576, %r2510;
	// end inline asm
	ld.shared.u32 	%r2579, [%r2728+2340];
	ld.shared.u32 	%r2580, [%r2730+2556];
	// begin inline asm
	dp4a.s32.s32 %r2578, %r2579, %r2580, %r2514;
	// end inline asm
	ld.shared.u32 	%r2583, [%r2728+2556];
	ld.shared.u32 	%r2584, [%r2730+2544];
	// begin inline asm
	dp4a.s32.s32 %r2582, %r2583, %r2584, %r2518;
	// end inline asm
	ld.shared.u32 	%r2587, [%r2728+2556];
	ld.shared.u32 	%r2588, [%r2730+2548];
	// begin inline asm
	dp4a.s32.s32 %r2586, %r2587, %r2588, %r2522;
	// end inline asm
	ld.shared.u32 	%r2591, [%r2728+2556];
	ld.shared.u32 	%r2592, [%r2730+2552];
	// begin inline asm
	dp4a.s32.s32 %r2590, %r2591, %r2592, %r2526;
	// end inline asm
	ld.shared.u32 	%r2595, [%r2728+2556];
	ld.shared.u32 	%r2596, [%r2730+2556];
	// begin inline asm
	dp4a.s32.s32 %r2594, %r2595, %r2596, %r2530;
	// end inline asm
	ld.shared.u32 	%r2599, [%r2728+1912];
	ld.shared.u32 	%r2600, [%r2730+2560];
	// begin inline asm
	dp4a.s32.s32 %r2598, %r2599, %r2600, %r2534;
	// end inline asm
	ld.shared.u32 	%r2603, [%r2728+1912];
	ld.shared.u32 	%r2604, [%r2730+2564];
	// begin inline asm
	dp4a.s32.s32 %r2602, %r2603, %r2604, %r2538;
	// end inline asm
	ld.shared.u32 	%r2607, [%r2728+1912];
	ld.shared.u32 	%r2608, [%r2730+2568];
	// begin inline asm
	dp4a.s32.s32 %r2606, %r2607, %r2608, %r2542;
	// end inline asm
	ld.shared.u32 	%r2611, [%r2728+1912];
	ld.shared.u32 	%r2612, [%r2730+2572];
	// begin inline asm
	dp4a.s32.s32 %r2610, %r2611, %r2612, %r2546;
	// end inline asm
	ld.shared.u32 	%r2615, [%r2728+2128];
	ld.shared.u32 	%r2616, [%r2730+2560];
	// begin inline asm
	dp4a.s32.s32 %r2614, %r2615, %r2616, %r2550;
	// end inline asm
	ld.shared.u32 	%r2619, [%r2728+2128];
	ld.shared.u32 	%r2620, [%r2730+2564];
	// begin inline asm
	dp4a.s32.s32 %r2618, %r2619, %r2620, %r2554;
	// end inline asm
	ld.shared.u32 	%r2623, [%r2728+2128];
	ld.shared.u32 	%r2624, [%r2730+2568];
	// begin inline asm
	dp4a.s32.s32 %r2622, %r2623, %r2624, %r2558;
	// end inline asm
	ld.shared.u32 	%r2627, [%r2728+2128];
	ld.shared.u32 	%r2628, [%r2730+2572];
	// begin inline asm
	dp4a.s32.s32 %r2626, %r2627, %r2628, %r2562;
	// end inline asm
	ld.shared.u32 	%r2631, [%r2728+2344];
	ld.shared.u32 	%r2632, [%r2730+2560];
	// begin inline asm
	dp4a.s32.s32 %r2630, %r2631, %r2632, %r2566;
	// end inline asm
	ld.shared.u32 	%r2635, [%r2728+2344];
	ld.shared.u32 	%r2636, [%r2730+2564];
	// begin inline asm
	dp4a.s32.s32 %r2634, %r2635, %r2636, %r2570;
	// end inline asm
	ld.shared.u32 	%r2639, [%r2728+2344];
	ld.shared.u32 	%r2640, [%r2730+2568];
	// begin inline asm
	dp4a.s32.s32 %r2638, %r2639, %r2640, %r2574;
	// end inline asm
	ld.shared.u32 	%r2643, [%r2728+2344];
	ld.shared.u32 	%r2644, [%r2730+2572];
	// begin inline asm
	dp4a.s32.s32 %r2642, %r2643, %r2644, %r2578;
	// end inline asm
	ld.shared.u32 	%r2647, [%r2728+2560];
	ld.shared.u32 	%r2648, [%r2730+2560];
	// begin inline asm
	dp4a.s32.s32 %r2646, %r2647, %r2648, %r2582;
	// end inline asm
	ld.shared.u32 	%r2651, [%r2728+2560];
	ld.shared.u32 	%r2652, [%r2730+2564];
	// begin inline asm
	dp4a.s32.s32 %r2650, %r2651, %r2652, %r2586;
	// end inline asm
	ld.shared.u32 	%r2655, [%r2728+2560];
	ld.shared.u32 	%r2656, [%r2730+2568];
	// begin inline asm
	dp4a.s32.s32 %r2654, %r2655, %r2656, %r2590;
	// end inline asm
	ld.shared.u32 	%r2659, [%r2728+2560];
	ld.shared.u32 	%r2660, [%r2730+2572];
	// begin inline asm
	dp4a.s32.s32 %r2658, %r2659, %r2660, %r2594;
	// end inline asm
	ld.shared.u32 	%r2663, [%r2728+1916];
	ld.shared.u32 	%r2664, [%r2730+2576];
	// begin inline asm
	dp4a.s32.s32 %r2662, %r2663, %r2664, %r2598;
	// end inline asm
	ld.shared.u32 	%r2667, [%r2728+1916];
	ld.shared.u32 	%r2668, [%r2730+2580];
	// begin inline asm
	dp4a.s32.s32 %r2666, %r2667, %r2668, %r2602;
	// end inline asm
	ld.shared.u32 	%r2671, [%r2728+1916];
	ld.shared.u32 	%r2672, [%r2730+2584];
	// begin inline asm
	dp4a.s32.s32 %r2670, %r2671, %r2672, %r2606;
	// end inline asm
	ld.shared.u32 	%r2675, [%r2728+1916];
	ld.shared.u32 	%r2676, [%r2730+2588];
	// begin inline asm
	dp4a.s32.s32 %r2674, %r2675, %r2676, %r2610;
	// end inline asm
	ld.shared.u32 	%r2679, [%r2728+2132];
	ld.shared.u32 	%r2680, [%r2730+2576];
	// begin inline asm
	dp4a.s32.s32 %r2678, %r2679, %r2680, %r2614;
	// end inline asm
	ld.shared.u32 	%r2683, [%r2728+2132];
	ld.shared.u32 	%r2684, [%r2730+2580];
	// begin inline asm
	dp4a.s32.s32 %r2682, %r2683, %r2684, %r2618;
	// end inline asm
	ld.shared.u32 	%r2687, [%r2728+2132];
	ld.shared.u32 	%r2688, [%r2730+2584];
	// begin inline asm
	dp4a.s32.s32 %r2686, %r2687, %r2688, %r2622;
	// end inline asm
	ld.shared.u32 	%r2691, [%r2728+2132];
	ld.shared.u32 	%r2692, [%r2730+2588];
	// begin inline asm
	dp4a.s32.s32 %r2690, %r2691, %r2692, %r2626;
	// end inline asm
	ld.shared.u32 	%r2695, [%r2728+2348];
	ld.shared.u32 	%r2696, [%r2730+2576];
	// begin inline asm
	dp4a.s32.s32 %r2694, %r2695, %r2696, %r2630;
	// end inline asm
	ld.shared.u32 	%r2699, [%r2728+2348];
	ld.shared.u32 	%r2700, [%r2730+2580];
	// begin inline asm
	dp4a.s32.s32 %r2698, %r2699, %r2700, %r2634;
	// end inline asm
	ld.shared.u32 	%r2703, [%r2728+2348];
	ld.shared.u32 	%r2704, [%r2730+2584];
	// begin inline asm
	dp4a.s32.s32 %r2702, %r2703, %r2704, %r2638;
	// end inline asm
	ld.shared.u32 	%r2707, [%r2728+2348];
	ld.shared.u32 	%r2708, [%r2730+2588];
	// begin inline asm
	dp4a.s32.s32 %r2706, %r2707, %r2708, %r2642;
	// end inline asm
	ld.shared.u32 	%r2711, [%r2728+2564];
	ld.shared.u32 	%r2712, [%r2730+2576];
	// begin inline asm
	dp4a.s32.s32 %r2710, %r2711, %r2712, %r2646;
	// end inline asm
	ld.shared.u32 	%r2715, [%r2728+2564];
	ld.shared.u32 	%r2716, [%r2730+2580];
	// begin inline asm
	dp4a.s32.s32 %r2714, %r2715, %r2716, %r2650;
	// end inline asm
	ld.shared.u32 	%r2719, [%r2728+2564];
	ld.shared.u32 	%r2720, [%r2730+2584];
	// begin inline asm
	dp4a.s32.s32 %r2718, %r2719, %r2720, %r2654;
	// end inline asm
	ld.shared.u32 	%r2723, [%r2728+2564];
	ld.shared.u32 	%r2724, [%r2730+2588];
	// begin inline asm
	dp4a.s32.s32 %r2722, %r2723, %r2724, %r2658;
	// end inline asm
	mov.u32 	%r2731, %ctaid.y;
	shl.b32 	%r2732, %r2731, 5;
	shl.b32 	%r2733, %r2, 2;
	add.s32 	%r2734, %r2732, %r2733;
	mad.lo.s32 	%r2735, %r1, 100352, %r8;
	mov.u32 	%r2736, %ctaid.x;
	mad.lo.s32 	%r2737, %r2731, 1568, %r2735;
	mad.lo.s32 	%r2738, %r2, 196, %r2737;
	mad.lo.s32 	%r2739, %r2736, 28, %r2738;
	add.s32 	%r2740, %r2739, %r10;
	cvt.s64.s32 	%rd93, %r2662;
	mad.lo.s64 	%rd94, %rd93, 98700120621056, 1073741824;
	shr.u64 	%rd95, %rd94, 31;
	cvt.u32.u64 	%r2741, %rd95;
	mul.wide.u32 	%rd96, %r2734, 4;
	add.s64 	%rd97, %rd91, %rd96;
	ld.global.nc.u32 	%r2742, [%rd97];
	add.s32 	%r2743, %r2742, %r2741;
	max.s32 	%r2744, %r2743, 0;
	mul.wide.u32 	%rd98, %r2744, 1082269554;
	add.s64 	%rd99, %rd98, 9007199254740992;
	shr.u64 	%rd100, %rd99, 54;
	cvt.u32.u64 	%r2745, %rd100;
	min.u32 	%r2746, %r2745, 127;
	cvt.u64.u32 	%rd101, %r2740;
	add.s64 	%rd102, %rd92, %rd101;
	st.global.u8 	[%rd102], %r2746;
	cvt.s64.s32 	%rd103, %r2666;
	mad.lo.s64 	%rd104, %rd103, 98700120621056, 1073741824;
	shr.u64 	%rd105, %rd104, 31;
	cvt.u32.u64 	%r2747, %rd105;
	ld.global.nc.u32 	%r2748, [%rd97+4];
	add.s32 	%r2749, %r2748, %r2747;
	max.s32 	%r2750, %r2749, 0;
	mul.wide.u32 	%rd106, %r2750, 1082269554;
	add.s64 	%rd107, %rd106, 9007199254740992;
	shr.u64 	%rd108, %rd107, 54;
	cvt.u32.u64 	%r2751, %rd108;
	min.u32 	%r2752, %r2751, 127;
	st.global.u8 	[%rd102+1], %r2752;
	cvt.s64.s32 	%rd109, %r2670;
	mad.lo.s64 	%rd110, %rd109, 98700120621056, 1073741824;
	shr.u64 	%rd111, %rd110, 31;
	cvt.u32.u64 	%r2753, %rd111;
	ld.global.nc.u32 	%r2754, [%rd97+8];
	add.s32 	%r2755, %r2754, %r2753;
	max.s32 	%r2756, %r2755, 0;
	mul.wide.u32 	%rd112, %r2756, 1082269554;
	add.s64 	%rd113, %rd112, 9007199254740992;
	shr.u64 	%rd114, %rd113, 54;
	cvt.u32.u64 	%r2757, %rd114;
	min.u32 	%r2758, %r2757, 127;
	st.global.u8 	[%rd102+2], %r2758;
	cvt.s64.s32 	%rd115, %r2674;
	mad.lo.s64 	%rd116, %rd115, 98700120621056, 1073741824;
	shr.u64 	%rd117, %rd116, 31;
	cvt.u32.u64 	%r2759, %rd117;
	ld.global.nc.u32 	%r2760, [%rd97+12];
	add.s32 	%r2761, %r2760, %r2759;
	max.s32 	%r2762, %r2761, 0;
	mul.wide.u32 	%rd118, %r2762, 1082269554;
	add.s64 	%rd119, %rd118, 9007199254740992;
	shr.u64 	%rd120, %rd119, 54;
	cvt.u32.u64 	%r2763, %rd120;
	min.u32 	%r2764, %r2763, 127;
	st.global.u8 	[%rd102+3], %r2764;
	cvt.s64.s32 	%rd121, %r2678;
	mad.lo.s64 	%rd122, %rd121, 98700120621056, 1073741824;
	shr.u64 	%rd123, %rd122, 31;
	cvt.u32.u64 	%r2765, %rd123;
	add.s32 	%r2766, %r2742, %r2765;
	max.s32 	%r2767, %r2766, 0;
	mul.wide.u32 	%rd124, %r2767, 1082269554;
	add.s64 	%rd125, %rd124, 9007199254740992;
	shr.u64 	%rd126, %rd125, 54;
	cvt.u32.u64 	%r2768, %rd126;
	min.u32 	%r2769, %r2768, 127;
	st.global.u8 	[%rd102+25088], %r2769;
	cvt.s64.s32 	%rd127, %r2682;
	mad.lo.s64 	%rd128, %rd127, 98700120621056, 1073741824;
	shr.u64 	%rd129, %rd128, 31;
	cvt.u32.u64 	%r2770, %rd129;
	add.s32 	%r2771, %r2748, %r2770;
	max.s32 	%r2772, %r2771, 0;
	mul.wide.u32 	%rd130, %r2772, 1082269554;
	add.s64 	%rd131, %rd130, 9007199254740992;
	shr.u64 	%rd132, %rd131, 54;
	cvt.u32.u64 	%r2773, %rd132;
	min.u32 	%r2774, %r2773, 127;
	st.global.u8 	[%rd102+25089], %r2774;
	cvt.s64.s32 	%rd133, %r2686;
	mad.lo.s64 	%rd134, %rd133, 98700120621056, 1073741824;
	shr.u64 	%rd135, %rd134, 31;
	cvt.u32.u64 	%r2775, %rd135;
	add.s32 	%r2776, %r2754, %r2775;
	max.s32 	%r2777, %r2776, 0;
	mul.wide.u32 	%rd136, %r2777, 1082269554;
	add.s64 	%rd137, %rd136, 9007199254740992;
	shr.u64 	%rd138, %rd137, 54;
	cvt.u32.u64 	%r2778, %rd138;
	min.u32 	%r2779, %r2778, 127;
	st.global.u8 	[%rd102+25090], %r2779;
	cvt.s64.s32 	%rd139, %r2690;
	mad.lo.s64 	%rd140, %rd139, 98700120621056, 1073741824;
	shr.u64 	%rd141, %rd140, 31;
	cvt.u32.u64 	%r2780, %rd141;
	add.s32 	%r2781, %r2760, %r2780;
	max.s32 	%r2782, %r2781, 0;
	mul.wide.u32 	%rd142, %r2782, 1082269554;
	add.s64 	%rd143, %rd142, 9007199254740992;
	shr.u64 	%rd144, %rd143, 54;
	cvt.u32.u64 	%r2783, %rd144;
	min.u32 	%r2784, %r2783, 127;
	st.global.u8 	[%rd102+25091], %r2784;
	cvt.s64.s32 	%rd145, %r2694;
	mad.lo.s64 	%rd146, %rd145, 98700120621056, 1073741824;
	shr.u64 	%rd147, %rd146, 31;
	cvt.u32.u64 	%r2785, %rd147;
	add.s32 	%r2786, %r2742, %r2785;
	max.s32 	%r2787, %r2786, 0;
	mul.wide.u32 	%rd148, %r2787, 1082269554;
	add.s64 	%rd149, %rd148, 9007199254740992;
	shr.u64 	%rd150, %rd149, 54;
	cvt.u32.u64 	%r2788, %rd150;
	min.u32 	%r2789, %r2788, 127;
	st.global.u8 	[%rd102+50176], %r2789;
	cvt.s64.s32 	%rd151, %r2698;
	mad.lo.s64 	%rd152, %rd151, 98700120621056, 1073741824;
	shr.u64 	%rd153, %rd152, 31;
	cvt.u32.u64 	%r2790, %rd153;
	add.s32 	%r2791, %r2748, %r2790;
	max.s32 	%r2792, %r2791, 0;
	mul.wide.u32 	%rd154, %r2792, 1082269554;
	add.s64 	%rd155, %rd154, 9007199254740992;
	shr.u64 	%rd156, %rd155, 54;
	cvt.u32.u64 	%r2793, %rd156;
	min.u32 	%r2794, %r2793, 127;
	st.global.u8 	[%rd102+50177], %r2794;
	cvt.s64.s32 	%rd157, %r2702;
	mad.lo.s64 	%rd158, %rd157, 98700120621056, 1073741824;
	shr.u64 	%rd159, %rd158, 31;
	cvt.u32.u64 	%r2795, %rd159;
	add.s32 	%r2796, %r2754, %r2795;
	max.s32 	%r2797, %r2796, 0;
	mul.wide.u32 	%rd160, %r2797, 1082269554;
	add.s64 	%rd161, %rd160, 9007199254740992;
	shr.u64 	%rd162, %rd161, 54;
	cvt.u32.u64 	%r2798, %rd162;
	min.u32 	%r2799, %r2798, 127;
	st.global.u8 	[%rd102+50178], %r2799;
	cvt.s64.s32 	%rd163, %r2706;
	mad.lo.s64 	%rd164, %rd163, 98700120621056, 1073741824;
	shr.u64 	%rd165, %rd164, 31;
	cvt.u32.u64 	%r2800, %rd165;
	add.s32 	%r2801, %r2760, %r2800;
	max.s32 	%r2802, %r2801, 0;
	mul.wide.u32 	%rd166, %r2802, 1082269554;
	add.s64 	%rd167, %rd166, 9007199254740992;
	shr.u64 	%rd168, %rd167, 54;
	cvt.u32.u64 	%r2803, %rd168;
	min.u32 	%r2804, %r2803, 127;
	st.global.u8 	[%rd102+50179], %r2804;
	cvt.s64.s32 	%rd169, %r2710;
	mad.lo.s64 	%rd170, %rd169, 98700120621056, 1073741824;
	shr.u64 	%rd171, %rd170, 31;
	cvt.u32.u64 	%r2805, %rd171;
	add.s32 	%r2806, %r2742, %r2805;
	max.s32 	%r2807, %r2806, 0;
	mul.wide.u32 	%rd172, %r2807, 1082269554;
	add.s64 	%rd173, %rd172, 9007199254740992;
	shr.u64 	%rd174, %rd173, 54;
	cvt.u32.u64 	%r2808, %rd174;
	min.u32 	%r2809, %r2808, 127;
	st.global.u8 	[%rd102+75264], %r2809;
	cvt.s64.s32 	%rd175, %r2714;
	mad.lo.s64 	%rd176, %rd175, 98700120621056, 1073741824;
	shr.u64 	%rd177, %rd176, 31;
	cvt.u32.u64 	%r2810, %rd177;
	add.s32 	%r2811, %r2748, %r2810;
	max.s32 	%r2812, %r2811, 0;
	mul.wide.u32 	%rd178, %r2812, 1082269554;
	add.s64 	%rd179, %rd178, 9007199254740992;
	shr.u64 	%rd180, %rd179, 54;
	cvt.u32.u64 	%r2813, %rd180;
	min.u32 	%r2814, %r2813, 127;
	st.global.u8 	[%rd102+75265], %r2814;
	cvt.s64.s32 	%rd181, %r2718;
	mad.lo.s64 	%rd182, %rd181, 98700120621056, 1073741824;
	shr.u64 	%rd183, %rd182, 31;
	cvt.u32.u64 	%r2815, %rd183;
	add.s32 	%r2816, %r2754, %r2815;
	max.s32 	%r2817, %r2816, 0;
	mul.wide.u32 	%rd184, %r2817, 1082269554;
	add.s64 	%rd185, %rd184, 9007199254740992;
	shr.u64 	%rd186, %rd185, 54;
	cvt.u32.u64 	%r2818, %rd186;
	min.u32 	%r2819, %r2818, 127;
	st.global.u8 	[%rd102+75266], %r2819;
	cvt.s64.s32 	%rd187, %r2722;
	mad.lo.s64 	%rd188, %rd187, 98700120621056, 1073741824;
	shr.u64 	%rd189, %rd188, 31;
	cvt.u32.u64 	%r2820, %rd189;
	add.s32 	%r2821, %r2760, %r2820;
	max.s32 	%r2822, %r2821, 0;
	mul.wide.u32 	%rd190, %r2822, 1082269554;
	add.s64 	%rd191, %rd190, 9007199254740992;
	shr.u64 	%rd192, %rd191, 54;
	cvt.u32.u64 	%r2823, %rd192;
	min.u32 	%r2824, %r2823, 127;
	st.global.u8 	[%rd102+75267], %r2824;
	ret;

}
	// .globl	fused_nn_dense_add_kernel0
.visible .entry fused_nn_dense_add_kernel0(
	.param .u64 .ptr .align 1 fused_nn_dense_add_kernel0_param_0,
	.param .u64 .ptr .align 1 fused_nn_dense_add_kernel0_param_1,
	.param .u64 .ptr .align 1 fused_nn_dense_add_kernel0_param_2,
	.param .u64 .ptr .align 1 fused_nn_dense_add_kernel0_param_3
)
{
	.reg .pred 	%p<2>;
	.reg .b16 	%rs<21>;
	.reg .b32 	%r<45>;
	.reg .b32 	%f<63>;
	.reg .b64 	%rd<27>;
	// demoted variable
	.shared .align 2 .b8 _ZZ26fused_nn_dense_add_kernel0E14compute_shared[1024];
	// demoted variable
	.shared .align 2 .b8 _ZZ26fused_nn_dense_add_kernel0E15compute_shared1[256];
	ld.param.u64 	%rd9, [fused_nn_dense_add_kernel0_param_0];
	ld.param.u64 	%rd10, [fused_nn_dense_add_kernel0_param_1];
	cvta.to.global.u64 	%rd11, %rd9;
	cvta.to.global.u64 	%rd12, %rd10;
	mov.u32 	%r1, %tid.x;
	shl.b32 	%r7, %r1, 7;
	or.b32  	%r8, %r7, %r1;
	and.b32  	%r9, %r8, 129039;
	mov.u32 	%r2, %ctaid.y;
	shl.b32 	%r10, %r2, 14;
	shl.b32 	%r11, %r1, 1;
	mov.u32 	%r12, _ZZ26fused_nn_dense_add_kernel0E14compute_shared;
	add.s32 	%r3, %r12, %r11;
	mul.wide.u32 	%rd13, %r9, 4;
	add.s64 	%rd14, %rd13, %rd11;
	add.s64 	%rd26, %rd14, 131072;
	add.s32 	%r13, %r9, %r10;
	mul.wide.u32 	%rd15, %r13, 4;
	add.s64 	%rd16, %rd15, %rd12;
	add.s64 	%rd25, %rd16, 32768;
	mov.b32 	%r44, 0;
	mov.f32 	%f55, 0f00000000;
	mov.u32 	%r15, _ZZ26fused_nn_dense_add_kernel0E15compute_shared1;
	mov.f32 	%f56, %f55;
	mov.f32 	%f57, %f55;
	mov.f32 	%f58, %f55;
	mov.f32 	%f59, %f55;
	mov.f32 	%f60, %f55;
	mov.f32 	%f61, %f55;
	mov.f32 	%f62, %f55;
$L__BB21_1:
	bar.sync 	0;
	ld.global.nc.f32 	%f18, [%rd26+-131072];
	// begin inline asm
	{  cvt.rn.f16.f32 %rs1, %f18;}

	// end inline asm
	st.shared.u16 	[%r3], %rs1;
	ld.global.nc.f32 	%f19, [%rd26+-114688];
	// begin inline asm
	{  cvt.rn.f16.f32 %rs2, %f19;}

	// end inline asm
	st.shared.u16 	[%r3+64], %rs2;
	ld.global.nc.f32 	%f20, [%rd26+-98304];
	// begin inline asm
	{  cvt.rn.f16.f32 %rs3, %f20;}

	// end inline asm
	st.shared.u16 	[%r3+128], %rs3;
	ld.global.nc.f32 	%f21, [%rd26+-81920];
	// begin inline asm
	{  cvt.rn.f16.f32 %rs4, %f21;}

	// end inline asm
	st.shared.u16 	[%r3+192], %rs4;
	ld.global.nc.f32 	%f22, [%rd26+-65536];
	// begin inline asm
	{  cvt.rn.f16.f32 %rs5, %f22;}

	// end inline asm
	st.shared.u16 	[%r3+256], %rs5;
	ld.global.nc.f32 	%f23, [%rd26+-49152];
	// begin inline asm
	{  cvt.rn.f16.f32 %rs6, %f23;}

	// end inline asm
	st.shared.u16 	[%r3+320], %rs6;
	ld.global.nc.f32 	%f24, [%rd26+-32768];
	// begin inline asm
	{  cvt.rn.f16.f32 %rs7, %f24;}

	// end inline asm
	st.shared.u16 	[%r3+384], %rs7;
	ld.global.nc.f32 	%f25, [%rd26+-16384];
	// begin inline asm
	{  cvt.rn.f16.f32 %rs8, %f25;}

	// end inline asm
	st.shared.u16 	[%r3+448], %rs8;
	ld.global.nc.f32 	%f26, [%rd26];
	// begin inline asm
	{  cvt.rn.f16.f32 %rs9, %f26;}

	// end inline asm
	st.shared.u16 	[%r3+512], %rs9;
	ld.global.nc.f32 	%f27, [%rd26+16384];
	// begin inline asm
	{  cvt.rn.f16.f32 %rs10, %f27;}

	// end inline asm
	st.shared.u16 	[%r3+576], %rs10;
	ld.global.nc.f32 	%f28, [%rd26+32768];
	// begin inline asm
	{  cvt.rn.f16.f32 %rs11, %f28;}

	// end inline asm
	st.shared.u16 	[%r3+640], %rs11;
	ld.global.nc.f32 	%f29, [%rd26+49152];
	// begin inline asm
	{  cvt.rn.f16.f32 %rs12, %f29;}

	// end inline asm
	st.shared.u16 	[%r3+704], %rs12;
	ld.global.nc.f32 	%f30, [%rd26+65536];
	// begin inline asm
	{  cvt.rn.f16.f32 %rs13, %f30;}

	// end inline asm
	st.shared.u16 	[%r3+768], %rs13;
	ld.global.nc.f32 	%f31, [%rd26+81920];
	// begin inline asm
	{  cvt.rn.f16.f32 %rs14, %f31;}

	// end inline asm
	st.shared.u16 	[%r3+832], %rs14;
	ld.global.nc.f32 	%f32, [%rd26+98304];
	// begin inline asm
	{  cvt.rn.f16.f32 %rs15, %f32;}

	// end inline asm
	st.shared.u16 	[%r3+896], %rs15;
	ld.global.nc.f32 	%f33, [%rd26+114688];
	// begin inline asm
	{  cvt.rn.f16.f32 %rs16, %f33;}

	// end inline asm
	st.shared.u16 	[%r3+960], %rs16;
	ld.global.nc.f32 	%f34, [%rd25+-32768];
	// begin inline asm
	{  cvt.rn.f16.f32 %rs17, %f34;}

	// end inline asm
	add.s32 	%r16, %r15, %r11;
	st.shared.u16 	[%r16], %rs17;
	ld.global.nc.f32 	%f35, [%rd25+-16384];
	// begin inline asm
	{  cvt.rn.f16.f32 %rs18, %f35;}

	// end inline asm
	st.shared.u16 	[%r16+64], %rs18;
	ld.global.nc.f32 	%f36, [%rd25];
	// begin inline asm
	{  cvt.rn.f16.f32 %rs19, %f36;}

	// end inline asm
	st.shared.u16 	[%r16+128], %rs19;
	ld.global.nc.f32 	%f37, [%rd25+16384];
	// begin inline asm
	{  cvt.rn.f16.f32 %rs20, %f37;}

	// end inline asm
	st.shared.u16 	[%r16+192], %rs20;
	bar.sync 	0;
	mov.b32 	%r18, 16;
	wmma.load.a.sync.aligned.row.m32n8k16.shared.f16 	{%r19, %r20, %r21, %r22, %r23, %r24, %r25, %r26}, [%r12], %r18;
	wmma.load.b.sync.aligned.col.m32n8k16.shared.f16 	{%r27, %r28, %r29, %r30, %r31, %r32, %r33, %r34}, [%r15], %r18;
	wmma.mma.sync.aligned.row.col.m32n8k16.f32.f32 {%f62, %f61, %f60, %f59, %f58, %f57, %f56, %f55}, {%r19, %r20, %r21, %r22, %r23, %r24, %r25, %r26}, {%r27, %r28, %r29, %r30, %r31, %r32, %r33, %r34}, {%f62, %f61, %f60, %f59, %f58, %f57, %f56, %f55};
	add.s32 	%r44, %r44, 1;
	add.s64 	%rd26, %rd26, 64;
	add.s64 	%rd25, %rd25, 64;
	setp.ne.s32 	%p1, %r44, 128;
	@%p1 bra 	$L__BB21_1;
	ld.param.u64 	%rd24, [fused_nn_dense_add_kernel0_param_3];
	ld.param.u64 	%rd23, [fused_nn_dense_add_kernel0_param_2];
	cvta.to.global.u64 	%rd17, %rd24;
	bar.sync 	0;
	mov.b32 	%r36, 8;
	wmma.store.d.sync.aligned.row.m32n8k16.shared.f32 	[%r12], {%f62, %f61, %f60, %f59, %f58, %f57, %f56, %f55}, %r36;
	bar.sync 	0;
	shl.b32 	%r37, %r2, 3;
	and.b32  	%r38, %r1, 7;
	or.b32  	%r39, %r37, %r38;
	mul.wide.u32 	%rd18, %r39, 4;
	add.s64 	%rd19, %rd17, %rd18;
	shr.u32 	%r40, %r1, 3;
	mad.lo.s32 	%r41, %r40, 1000, %r39;
	ld.global.nc.f32 	%f38, [%rd19];
	cvta.to.global.u64 	%rd20, %rd23;
	add.s32 	%r43, %r3, %r11;
	ld.shared.f32 	%f39, [%r43];
	add.f32 	%f40, %f39, %f38;
	mul.wide.u32 	%rd21, %r41, 4;
	add.s64 	%rd22, %rd20, %rd21;
	st.global.f32 	[%rd22], %f40;
	ld.shared.f32 	%f41, [%r43+128];
	add.f32 	%f42, %f41, %f38;
	st.global.f32 	[%rd22+16000], %f42;
	ld.shared.f32 	%f43, [%r43+256];
	add.f32 	%f44, %f43, %f38;
	st.global.f32 	[%rd22+32000], %f44;
	ld.shared.f32 	%f45, [%r43+384];
	add.f32 	%f46, %f45, %f38;
	st.global.f32 	[%rd22+48000], %f46;
	ld.shared.f32 	%f47, [%r43+512];
	add.f32 	%f48, %f47, %f38;
	st.global.f32 	[%rd22+64000], %f48;
	ld.shared.f32 	%f49, [%r43+640];
	add.f32 	%f50, %f49, %f38;
	st.global.f32 	[%rd22+80000], %f50;
	ld.shared.f32 	%f51, [%r43+768];
	add.f32 	%f52, %f51, %f38;
	st.global.f32 	[%rd22+96000], %f52;
	ld.shared.f32 	%f53, [%r43+896];
	add.f32 	%f54, %f53, %f38;
	st.global.f32 	[%rd22+112000], %f54;
	ret;

}
	// .globl	fused_cast_fixed_point_multiply_clip_cast_3_kernel0
.visible .entry fused_cast_fixed_point_multiply_clip_cast_3_kernel0(
	.param .u64 .ptr .align 1 fused_cast_fixed_point_multiply_clip_cast_3_kernel0_param_0,
	.param .u64 .ptr .align 1 fused_cast_fixed_point_multiply_clip_cast_3_kernel0_param_1
)
{
	.reg .pred 	%p<76>;
	.reg .b32 	%r<32>;
	.reg .b64 	%rd<84>;

	ld.param.u64 	%rd3, [fused_cast_fixed_point_multiply_clip_cast_3_kernel0_param_0];
	ld.param.u64 	%rd4, [fused_cast_fixed_point_multiply_clip_cast_3_kernel0_param_1];
	cvta.to.global.u64 	%rd5, %rd3;
	cvta.to.global.u64 	%rd6, %rd4;
	mov.u32 	%r3, %ctaid.x;
	shl.b32 	%r1, %r3, 8;
	mov.u32 	%r4, %tid.x;
	shl.b32 	%r5, %r3, 10;
	or.b32  	%r6, %r5, %r4;
	setp.gt.u32 	%p1, %r1, 1605631;
	setp.gt.u32 	%p2, %r6, 6422527;
	cvt.u64.u32 	%rd7, %r6;
	mul.wide.u32 	%rd8, %r6, 4;
	add.s64 	%rd1, %rd6, %rd8;
	add.s64 	%rd2, %rd5, %rd7;
	or.pred  	%p3, %p1, %p2;
	@%p3 bra 	$L__BB22_2;
	ld.global.nc.u32 	%r7, [%rd1];
	mul.wide.s32 	%rd9, %r7, 1595052047;
	add.s64 	%rd10, %rd9, 18014398509481984;
	shr.u64 	%rd11, %rd10, 55;
	st.global.u8 	[%rd2], %rd11;
$L__BB22_2:
	setp.gt.u32 	%p4, %r1, 1540095;
	setp.gt.u32 	%p5, %r6, 6160383;
	or.pred  	%p6, %p4, %p5;
	@%p6 bra 	$L__BB22_4;
	ld.global.nc.u32 	%r8, [%rd1+1048576];
	mul.wide.s32 	%rd12, %r8, 1595052047;
	add.s64 	%rd13, %rd12, 18014398509481984;
	shr.u64 	%rd14, %rd13, 55;
	st.global.u8 	[%rd2+262144], %rd14;
$L__BB22_4:
	setp.gt.u32 	%p7, %r1, 1474559;
	setp.gt.u32 	%p8, %r6, 5898239;
	or.pred  	%p9, %p7, %p8;
	@%p9 bra 	$L__BB22_6;
	ld.global.nc.u32 	%r9, [%rd1+2097152];
	mul.wide.s32 	%rd15, %r9, 1595052047;
	add.s64 	%rd16, %rd15, 18014398509481984;
	shr.u64 	%rd17, %rd16, 55;
	st.global.u8 	[%rd2+524288], %rd17;
$L__BB22_6:
	setp.gt.u32 	%p10, %r1, 1409023;
	setp.gt.u32 	%p11, %r6, 5636095;
	or.pred  	%p12, %p10, %p11;
	@%p12 bra 	$L__BB22_8;
	ld.global.nc.u32 	%r10, [%rd1+3145728];
	mul.wide.s32 	%rd18, %r10, 1595052047;
	add.s64 	%rd19, %rd18, 18014398509481984;
	shr.u64 	%rd20, %rd19, 55;
	st.global.u8 	[%rd2+786432], %rd20;
$L__BB22_8:
	setp.gt.u32 	%p13, %r1, 1343487;
	setp.gt.u32 	%p14, %r6, 5373951;
	or.pred  	%p15, %p13, %p14;
	@%p15 bra 	$L__BB22_10;
	ld.global.nc.u32 	%r11, [%rd1+4194304];
	mul.wide.s32 	%rd21, %r11, 1595052047;
	add.s64 	%rd22, %rd21, 18014398509481984;
	shr.u64 	%rd23, %rd22, 55;
	st.global.u8 	[%rd2+1048576], %rd23;
$L__BB22_10:
	setp.gt.u32 	%p16, %r1, 1277951;
	setp.gt.u32 	%p17, %r6, 5111807;
	or.pred  	%p18, %p16, %p17;
	@%p18 bra 	$L__BB22_12;
	ld.global.nc.u32 	%r12, [%rd1+5242880];
	mul.wide.s32 	%rd24, %r12, 1595052047;
	add.s64 	%rd25, %rd24, 18014398509481984;
	shr.u64 	%rd26, %rd25, 55;
	st.global.u8 	[%rd2+1310720], %rd26;
$L__BB22_12:
	setp.gt.u32 	%p19, %r1, 1212415;
	setp.gt.u32 	%p20, %r6, 4849663;
	or.pred  	%p21, %p19, %p20;
	@%p21 bra 	$L__BB22_14;
	ld.global.nc.u32 	%r13, [%rd1+6291456];
	mul.wide.s32 	%rd27, %r13, 1595052047;
	add.s64 	%rd28, %rd27, 18014398509481984;
	shr.u64 	%rd29, %rd28, 55;
	st.global.u8 	[%rd2+1572864], %rd29;
$L__BB22_14:
	setp.gt.u32 	%p22, %r1, 1146879;
	setp.gt.u32 	%p23, %r6, 4587519;
	or.pred  	%p24, %p22, %p23;
	@%p24 bra 	$L__BB22_16;
	ld.global.nc.u32 	%r14, [%rd1+7340032];
	mul.wide.s32 	%rd30, %r14, 1595052047;
	add.s64 	%rd31, %rd30, 18014398509481984;
	shr.u64 	%rd32, %rd31, 55;
	st.global.u8 	[%rd2+1835008], %rd32;
$L__BB22_16:
	setp.gt.u32 	%p25, %r1, 1081343;
	setp.gt.u32 	%p26, %r6, 4325375;
	or.pred  	%p27, %p25, %p26;
	@%p27 bra 	$L__BB22_18;
	ld.global.nc.u32 	%r15, [%rd1+8388608];
	mul.wide.s32 	%rd33, %r15, 1595052047;
	add.s64 	%rd34, %rd33, 18014398509481984;
	shr.u64 	%rd35, %rd34, 55;
	st.global.u8 	[%rd2+2097152], %rd35;
$L__BB22_18:
	setp.gt.u32 	%p28, %r1, 1015807;
	setp.gt.u32 	%p29, %r6, 4063231;
	or.pred  	%p30, %p28, %p29;
	@%p30 bra 	$L__BB22_20;
	ld.global.nc.u32 	%r16, [%rd1+9437184];
	mul.wide.s32 	%rd36, %r16, 1595052047;
	add.s64 	%rd37, %rd36, 18014398509481984;
	shr.u64 	%rd38, %rd37, 55;
	st.global.u8 	[%rd2+2359296], %rd38;
$L__BB22_20:
	setp.gt.u32 	%p31, %r1, 950271;
	setp.gt.u32 	%p32, %r6, 3801087;
	or.pred  	%p33, %p31, %p32;
	@%p33 bra 	$L__BB22_22;
	ld.global.nc.u32 	%r17, [%rd1+10485760];
	mul.wide.s32 	%rd39, %r17, 1595052047;
	add.s64 	%rd40, %rd39, 18014398509481984;
	shr.u64 	%rd41, %rd40, 55;
	st.global.u8 	[%rd2+2621440], %rd41;
$L__BB22_22:
	setp.gt.u32 	%p34, %r1, 884735;
	setp.gt.u32 	%p35, %r6, 3538943;
	or.pred  	%p36, %p34, %p35;
	@%p36 bra 	$L__BB22_24;
	ld.global.nc.u32 	%r18, [%rd1+11534336];
	mul.wide.s32 	%rd42, %r18, 1595052047;
	add.s64 	%rd43, %rd42, 18014398509481984;
	shr.u64 	%rd44, %rd43, 55;
	st.global.u8 	[%rd2+2883584], %rd44;
$L__BB22_24:
	setp.gt.u32 	%p37, %r1, 819199;
	setp.gt.u32 	%p38, %r6, 3276799;
	or.pred  	%p39, %p37, %p38;
	@%p39 bra 	$L__BB22_26;
	ld.global.nc.u32 	%r19, [%rd1+12582912];
	mul.wide.s32 	%rd45, %r19, 1595052047;
	add.s64 	%rd46, %rd45, 18014398509481984;
	shr.u64 	%rd47, %rd46, 55;
	st.global.u8 	[%rd2+3145728], %rd47;
$L__BB22_26:
	setp.gt.u32 	%p40, %r1, 753663;
	setp.gt.u32 	%p41, %r6, 3014655;
	or.pred  	%p42, %p40, %p41;
	@%p42 bra 	$L__BB22_28;
	ld.global.nc.u32 	%r20, [%rd1+13631488];
	mul.wide.s32 	%rd48, %r20, 1595052047;
	add.s64 	%rd49, %rd48, 18014398509481984;
	shr.u64 	%rd50, %rd49, 55;
	st.global.u8 	[%rd2+3407872], %rd50;
$L__BB22_28:
	setp.gt.u32 	%p43, %r1, 688127;
	setp.gt.u32 	%p44, %r6, 2752511;
	or.pred  	%p45, %p43, %p44;
	@%p45 bra 	$L__BB22_30;
	ld.global.nc.u32 	%r21, [%rd1+14680064];
	mul.wide.s32 	%rd51, %r21, 1595052047;
	add.s64 	%rd52, %rd51, 18014398509481984;
	shr.u64 	%rd53, %rd52, 55;
	st.global.u8 	[%rd2+3670016], %rd53;
$L__BB22_30:
	setp.gt.u32 	%p46, %r1, 622591;
	setp.gt.u32 	%p47, %r6, 2490367;
	or.pred  	%p48, %p46, %p47;
	@%p48 bra 	$L__BB22_32;
	ld.global.nc.u32 	%r22, [%rd1+15728640];
	mul.wide.s32 	%rd54, %r22, 1595052047;
	add.s64 	%rd55, %rd54, 18014398509481984;
	shr.u64 	%rd56, %rd55, 55;
	st.global.u8 	[%rd2+3932160], %rd56;
$L__BB22_32:
	setp.gt.u32 	%p49, %r1, 557055;
	setp.gt.u32 	%p50, %r6, 2228223;
	or.pred  	%p51, %p49, %p50;
	@%p51 bra 	$L__BB22_34;
	ld.global.nc.u32 	%r23, [%rd1+16777216];
	mul.wide.s32 	%rd57, %r23, 1595052047;
	add.s64 	%rd58, %rd57, 18014398509481984;
	shr.u64 	%rd59, %rd58, 55;
	st.global.u8 	[%rd2+4194304], %rd59;
$L__BB22_34:
	setp.gt.u32 	%p52, %r1, 491519;
	setp.gt.u32 	%p53, %r6, 1966079;
	or.pred  	%p54, %p52, %p53;
	@%p54 bra 	$L__BB22_36;
	ld.global.nc.u32 	%r24, [%rd1+17825792];
	mul.wide.s32 	%rd60, %r24, 1595052047;
	add.s64 	%rd61, %rd60, 18014398509481984;
	shr.u64 	%rd62, %rd61, 55;
	st.global.u8 	[%rd2+4456448], %rd62;
$L__BB22_36:
	setp.gt.u32 	%p55, %r1, 425983;
	setp.gt.u32 	%p56, %r6, 1703935;
	or.pred  	%p57, %p55, %p56;
	@%p57 bra 	$L__BB22_38;
	ld.global.nc.u32 	%r25, [%rd1+18874368];
	mul.wide.s32 	%rd63, %r25, 1595052047;
	add.s64 	%rd64, %rd63, 18014398509481984;
	shr.u64 	%rd65, %rd64, 55;
	st.global.u8 	[%rd2+4718592], %rd65;
$L__BB22_38:
	setp.gt.u32 	%p58, %r1, 360447;
	setp.gt.u32 	%p59, %r6, 1441791;
	or.pred  	%p60, %p58, %p59;
	@%p60 bra 	$L__BB22_40;
	ld.global.nc.u32 	%r26, [%rd1+19922944];
	mul.wide.s32 	%rd66, %r26, 1595052047;
	add.s64 	%rd67, %rd66, 18014398509481984;
	shr.u64 	%rd68, %rd67, 55;
	st.global.u8 	[%rd2+4980736], %rd68;
$L__BB22_40:
	setp.gt.u32 	%p61, %r1, 294911;
	setp.gt.u32 	%p62, %r6, 1179647;
	or.pred  	%p63, %p61, %p62;
	@%p63 bra 	$L__BB22_42;
	ld.global.nc.u32 	%r27, [%rd1+20971520];
	mul.wide.s32 	%rd69, %r27, 1595052047;
	add.s64 	%rd70, %rd69, 18014398509481984;
	shr.u64 	%rd71, %rd70, 55;
	st.global.u8 	[%rd2+5242880], %rd71;
$L__BB22_42:
	setp.gt.u32 	%p64, %r1, 229375;
	setp.gt.u32 	%p65, %r6, 917503;
	or.pred  	%p66, %p64, %p65;
	@%p66 bra 	$L__BB22_44;
	ld.global.nc.u32 	%r28, [%rd1+22020096];
	mul.wide.s32 	%rd72, %r28, 1595052047;
	add.s64 	%rd73, %rd72, 18014398509481984;
	shr.u64 	%rd74, %rd73, 55;
	st.global.u8 	[%rd2+5505024], %rd74;
$L__BB22_44:
	setp.gt.u32 	%p67, %r1, 163839;
	setp.gt.u32 	%p68, %r6, 655359;
	or.pred  	%p69, %p67, %p68;
	@%p69 bra 	$L__BB22_46;
	ld.global.nc.u32 	%r29, [%rd1+23068672];
	mul.wide.s32 	%rd75, %r29, 1595052047;
	add.s64 	%rd76, %rd75, 18014398509481984;
	shr.u64 	%rd77, %rd76, 55;
	st.global.u8 	[%rd2+5767168], %rd77;
$L__BB22_46:
	setp.gt.u32 	%p70, %r1, 98303;
	setp.gt.u32 	%p71, %r6, 393215;
	or.pred  	%p72, %p70, %p71;
	@%p72 bra 	$L__BB22_48;
	ld.global.nc.u32 	%r30, [%rd1+24117248];
	mul.wide.s32 	%rd78, %r30, 1595052047;
	add.s64 	%rd79, %rd78, 18014398509481984;
	shr.u64 	%rd80, %rd79, 55;
	st.global.u8 	[%rd2+6029312], %rd80;
$L__BB22_48:
	setp.gt.u32 	%p73, %r1, 32767;
	setp.gt.u32 	%p74, %r6, 131071;
	or.pred  	%p75, %p73, %p74;
	@%p75 bra 	$L__BB22_50;
	ld.global.nc.u32 	%r31, [%rd1+25165824];
	mul.wide.s32 	%rd81, %r31, 1595052047;
	add.s64 	%rd82, %rd81, 18014398509481984;
	shr.u64 	%rd83, %rd82, 55;
	st.global.u8 	[%rd2+6291456], %rd83;
$L__BB22_50:
	ret;

}
	// .globl	fused_cast_fixed_point_multiply_clip_cast_10_kernel0
.visible .entry fused_cast_fixed_point_multiply_clip_cast_10_kernel0(
	.param .u64 .ptr .align 1 fused_cast_fixed_point_multiply_clip_cast_10_kernel0_param_0,
	.param .u64 .ptr .align 1 fused_cast_fixed_point_multiply_clip_cast_10_kernel0_param_1
)
{
	.reg .pred 	%p<2>;
	.reg .b32 	%r<19>;
	.reg .b64 	%rd<43>;

	ld.param.u64 	%rd9, [fused_cast_fixed_point_multiply_clip_cast_10_kernel0_param_0];
	ld.param.u64 	%rd10, [fused_cast_fixed_point_multiply_clip_cast_10_kernel0_param_1];
	cvta.to.global.u64 	%rd1, %rd9;
	cvta.to.global.u64 	%rd2, %rd10;
	mov.u32 	%r7, %ctaid.x;
	shl.b32 	%r8, %r7, 10;
	mov.u32 	%r9, %tid.x;
	or.b32  	%r10, %r9, %r8;
	add.s32 	%r17, %r10, 524288;
	mul.wide.u32 	%rd11, %r7, 1024;
	cvt.u64.u32 	%rd12, %r9;
	or.b64  	%rd13, %rd11, %rd12;
	add.s64 	%rd42, %rd1, %rd13;
	mul.wide.u32 	%rd14, %r7, 4096;
	mul.wide.u32 	%rd15, %r9, 4;
	or.b64  	%rd16, %rd14, %rd15;
	add.s64 	%rd41, %rd2, %rd16;
	mov.b32 	%r18, 524288;
$L__BB23_1:
	ld.global.nc.u32 	%r11, [%rd41];
	mul.wide.s32 	%rd17, %r11, 2136391595;
	add.s64 	%rd18, %rd17, 18014398509481984;
	shr.u64 	%rd19, %rd18, 55;
	st.global.u8 	[%rd42], %rd19;
	setp.eq.s32 	%p1, %r18, 13107200;
	@%p1 bra 	$L__BB23_3;
	add.s32 	%r12, %r17, -262144;
	cvt.u64.u32 	%rd20, %r12;
	mul.wide.u32 	%rd21, %r12, 4;
	add.s64 	%rd22, %rd2, %rd21;
	ld.global.nc.u32 	%r13, [%rd22];
	mul.wide.s32 	%rd23, %r13, 2136391595;
	add.s64 	%rd24, %rd23, 18014398509481984;
	shr.u64 	%rd25, %rd24, 55;
	add.s64 	%rd26, %rd1, %rd20;
	st.global.u8 	[%rd26], %rd25;
	add.s32 	%r14, %r17, 262144;
	cvt.u64.u32 	%rd27, %r17;
	mul.wide.u32 	%rd28, %r17, 4;
	add.s64 	%rd29, %rd2, %rd28;
	ld.global.nc.u32 	%r15, [%rd29];
	mul.wide.s32 	%rd30, %r15, 2136391595;
	add.s64 	%rd31, %rd30, 18014398509481984;
	shr.u64 	%rd32, %rd31, 55;
	add.s64 	%rd33, %rd1, %rd27;
	st.global.u8 	[%rd33], %rd32;
	cvt.u64.u32 	%rd34, %r14;
	mul.wide.u32 	%rd35, %r14, 4;
	add.s64 	%rd36, %rd2, %rd35;
	ld.global.nc.u32 	%r16, [%rd36];
	mul.wide.s32 	%rd37, %r16, 2136391595;
	add.s64 	%rd38, %rd37, 18014398509481984;
	shr.u64 	%rd39, %rd38, 55;
	add.s64 	%rd40, %rd1, %rd34;
	st.global.u8 	[%rd40], %rd39;
	add.s32 	%r18, %r18, 1048576;
	add.s32 	%r17, %r17, 1048576;
	add.s64 	%rd42, %rd42, 1048576;
	add.s64 	%rd41, %rd41, 4194304;
	bra.uni 	$L__BB23_1;
$L__BB23_3:
	ret;

}
	// .globl	fused_layout_transform_nn_batch_flatten_kernel0
.visible .entry fused_layout_transform_nn_batch_flatten_kernel0(
	.param .u64 .ptr .align 1 fused_layout_transform_nn_batch_flatten_kernel0_param_0,
	.param .u64 .ptr .align 1 fused_layout_transform_nn_batch_flatten_kernel0_param_1
)
{
	.reg .b32 	%r<5>;
	.reg .b32 	%f<2>;
	.reg .b64 	%rd<8>;

	ld.param.u64 	%rd1, [fused_layout_transform_nn_batch_flatten_kernel0_param_0];
	ld.param.u64 	%rd2, [fused_layout_transform_nn_batch_flatten_kernel0_param_1];
	cvta.to.global.u64 	%rd3, %rd1;
	cvta.to.global.u64 	%rd4, %rd2;
	mov.u32 	%r1, %ctaid.x;
	shl.b32 	%r2, %r1, 10;
	mov.u32 	%r3, %tid.x;
	or.b32  	%r4, %r2, %r3;
	mul.wide.u32 	%rd5, %r4, 4;
	add.s64 	%rd6, %rd4, %rd5;
	ld.global.nc.f32 	%f1, [%rd6];
	add.s64 	%rd7, %rd3, %rd5;
	st.global.f32 	[%rd7], %f1;
	ret;

}
	// .globl	fused_cast_fixed_point_multiply_clip_cast_6_kernel0
.visible .entry fused_cast_fixed_point_multiply_clip_cast_6_kernel0(
	.param .u64 .ptr .align 1 fused_cast_fixed_point_multiply_clip_cast_6_kernel0_param_0,
	.param .u64 .ptr .align 1 fused_cast_fixed_point_multiply_clip_cast_6_kernel0_param_1
)
{
	.reg .pred 	%p<10>;
	.reg .b32 	%r<36>;
	.reg .b64 	%rd<33>;

	ld.param.u64 	%rd3, [fused_cast_fixed_point_multiply_clip_cast_6_kernel0_param_0];
	ld.param.u64 	%rd4, [fused_cast_fixed_point_multiply_clip_cast_6_kernel0_param_1];
	cvta.to.global.u64 	%rd1, %rd3;
	cvta.to.global.u64 	%rd2, %rd4;
	mov.u32 	%r13, %ctaid.x;
	shl.b32 	%r33, %r13, 8;
	mov.u32 	%r14, %tid.x;
	shl.b32 	%r15, %r13, 10;
	or.b32  	%r16, %r14, %r15;
	add.s32 	%r35, %r16, 524288;
	mov.b32 	%r34, 524288;
$L__BB25_1:
	setp.gt.u32 	%p1, %r33, 1605631;
	@%p1 bra 	$L__BB25_4;
	add.s32 	%r6, %r35, -524288;
	setp.gt.u32 	%p2, %r6, 6422527;
	@%p2 bra 	$L__BB25_4;
	cvt.u64.u32 	%rd5, %r6;
	mul.wide.u32 	%rd6, %r6, 4;
	add.s64 	%rd7, %rd2, %rd6;
	ld.global.nc.u32 	%r17, [%rd7];
	mul.wide.s32 	%rd8, %r17, 1169394485;
	add.s64 	%rd9, %rd8, 9007199254740992;
	shr.s64 	%rd10, %rd9, 54;
	cvt.u32.u64 	%r18, %rd10;
	min.s32 	%r19, %r18, 127;
	max.s32 	%r20, %r19, -128;
	add.s64 	%rd11, %rd1, %rd5;
	st.global.u8 	[%rd11], %r20;
$L__BB25_4:
	setp.eq.s32 	%p3, %r34, 6815744;
	@%p3 bra 	$L__BB25_15;
	setp.gt.u32 	%p4, %r33, 1540095;
	@%p4 bra 	$L__BB25_8;
	add.s32 	%r7, %r35, -262144;
	setp.gt.u32 	%p5, %r7, 6422527;
	@%p5 bra 	$L__BB25_8;
	cvt.u64.u32 	%rd12, %r7;
	mul.wide.u32 	%rd13, %r7, 4;
	add.s64 	%rd14, %rd2, %rd13;
	ld.global.nc.u32 	%r21, [%rd14];
	mul.wide.s32 	%rd15, %r21, 1169394485;
	add.s64 	%rd16, %rd15, 9007199254740992;
	shr.s64 	%rd17, %rd16, 54;
	cvt.u32.u64 	%r22, %rd17;
	min.s32 	%r23, %r22, 127;
	max.s32 	%r24, %r23, -128;
	add.s64 	%rd18, %rd1, %rd12;
	st.global.u8 	[%rd18], %r24;
$L__BB25_8:
	setp.gt.u32 	%p6, %r33, 1474559;
	@%p6 bra 	$L__BB25_11;
	setp.gt.u32 	%p7, %r35, 6422527;
	@%p7 bra 	$L__BB25_11;
	cvt.u64.u32 	%rd19, %r35;
	mul.wide.u32 	%rd20, %r35, 4;
	add.s64 	%rd21, %rd2, %rd20;
	ld.global.nc.u32 	%r25, [%rd21];
	mul.wide.s32 	%rd22, %r25, 1169394485;
	add.s64 	%rd23, %rd22, 9007199254740992;
	shr.s64 	%rd24, %rd23, 54;
	cvt.u32.u64 	%r26, %rd24;
	min.s32 	%r27, %r26, 127;
	max.s32 	%r28, %r27, -128;
	add.s64 	%rd25, %rd1, %rd19;
	st.global.u8 	[%rd25], %r28;
$L__BB25_11:
	setp.gt.u32 	%p8, %r33, 1409023;
	@%p8 bra 	$L__BB25_14;
	add.s32 	%r8, %r35, 262144;
	setp.gt.u32 	%p9, %r8, 6422527;
	@%p9 bra 	$L__BB25_14;
	cvt.u64.u32 	%rd26, %r8;
	mul.wide.u32 	%rd27, %r8, 4;
	add.s64 	%rd28, %rd2, %rd27;
	ld.global.nc.u32 	%r29, [%rd28];
	mul.wide.s32 	%rd29, %r29, 1169394485;
	add.s64 	%rd30, %rd29, 9007199254740992;
	shr.s64 	%rd31, %rd30, 54;
	cvt.u32.u64 	%r30, %rd31;
	min.s32 	%r31, %r30, 127;
	max.s32 	%r32, %r31, -128;
	add.s64 	%rd32, %rd1, %rd26;
	st.global.u8 	[%rd32], %r32;
$L__BB25_14:
	add.s32 	%r35, %r35, 1048576;
	add.s32 	%r34, %r34, 1048576;
	add.s32 	%r33, %r33, 262144;
	bra.uni 	$L__BB25_1;
$L__BB25_15:
	ret;

}
	// .globl	fused_nn_conv2d_cast_fixed_point_multiply_add_cast_nn_relu_cast_fixed_point_mult_18399029763786111876__9_kernel0
.visible .entry fused_nn_conv2d_cast_fixed_point_multiply_add_cast_nn_relu_cast_fixed_point_mult_18399029763786111876__9_kernel0(
	.param .u64 .ptr .align 1 fused_nn_conv2d_cast_fixed_point_multiply_add_cast_nn_relu_cast_fixed_point_mult_18399029763786111876__9_kernel0_param_0,
	.param .u64 .ptr .align 1 fused_nn_conv2d_cast_fixed_point_multiply_add_cast_nn_relu_cast_fixed_point_mult_18399029763786111876__9_kernel0_param_1,
	.param .u64 .ptr .align 1 fused_nn_conv2d_cast_fixed_point_multiply_add_cast_nn_relu_cast_fixed_point_mult_18399029763786111876__9_kernel0_param_2,
	.param .u64 .ptr .align 1 fused_nn_conv2d_cast_fixed_point_multiply_add_cast_nn_relu_cast_fixed_point_mult_18399029763786111876__9_kernel0_param_3
)
{
	.reg .pred 	%p<53>;
	.reg .b16 	%rs<107>;
	.reg .b32 	%r<2641>;
	.reg .b64 	%rd<176>;
	// demoted variable
	.shared .align 4 .b8 _ZZ112fused_nn_conv2d_cast_fixed_point_multiply_add_cast_nn_relu_cast_fixed_point_mult_18399029763786111876__9_kernel0E15pad_data_shared[1152];
	// demoted variable
	.shared .align 4 .b8 _ZZ112fused_nn_conv2d_cast_fixed_point_multiply_add_cast_nn_relu_cast_fixed_point_mult_18399029763786111876__9_kernel0E18placeholder_shared[9216];
	ld.param.u64 	%rd5, [fused_nn_conv2d_cast_fixed_point_multiply_add_cast_nn_relu_cast_fixed_point_mult_18399029763786111876__9_kernel0_param_0];
	ld.param.u64 	%rd6, [fused_nn_conv2d_cast_fixed_point_multiply_add_cast_nn_relu_cast_fixed_point_mult_18399029763786111876__9_kernel0_param_1];
	ld.param.u64 	%rd4, [fused_nn_conv2d_cast_fixed_point_multiply_add_cast_nn_relu_cast_fixed_point_mult_18399029763786111876__9_kernel0_param_3];
	cvta.to.global.u64 	%rd1, %rd5;
	cvta.to.global.u64 	%rd2, %rd6;
	mov.u32 	%r85, %tid.z;
	shl.b32 	%r86, %r85, 6;
	mov.u32 	%r2, %tid.y;
	shl.b32 	%r3, %r2, 2;
	add.s32 	%r87, %r3, %r86;
	mov.u32 	%r89, %tid.x;
	shl.b32 	%r90, %r85, 4;
	add.s32 	%r91, %r90, %r2;
	mov.u32 	%r92, %ctaid.x;
	mul.hi.u32 	%r93, %r92, -1840700269;
	and.b32  	%r5, %r93, 2147483644;
	shr.u32 	%r94, %r93, 2;
	mul.lo.s32 	%r95, %r94, 7;
	sub.s32 	%r96, %r92, %r95;
	shl.b32 	%r6, %r96, 2;
	xor.b32  	%r7, %r6, 29;
	mov.u32 	%r97, %ctaid.z;
	mul.lo.s32 	%r8, %r97, 200704;
	mul.lo.s32 	%r9, %r94, 448;
	shl.b32 	%r10, %r96, 4;
	add.s32 	%r98, %r8, %r9;
	add.s32 	%r99, %r98, %r10;
	add.s32 	%r11, %r99, -116;
	shl.b32 	%r100, %r85, 8;
	shl.b32 	%r101, %r2, 4;
	shl.b32 	%r12, %r89, 2;
	add.s32 	%r102, %r101, %r100;
	add.s32 	%r13, %r102, %r12;
	add.s32 	%r14, %r87, %r89;
	setp.lt.u32 	%p5, %r14, 144;
	setp.lt.u32 	%p6, %r91, 36;
	and.pred  	%p7, %p5, %p6;
	setp.lt.u32 	%p8, %r85, 3;
	and.pred  	%p1, %p7, %p8;
	mov.u32 	%r103, _ZZ112fused_nn_conv2d_cast_fixed_point_multiply_add_cast_nn_relu_cast_fixed_point_mult_18399029763786111876__9_kernel0E15pad_data_shared;
	add.s32 	%r15, %r103, %r13;
	not.pred 	%p9, %p1;
	@%p9 bra 	$L__BB26_5;
	cvt.u16.u32 	%rs1, %r14;
	mul.lo.s16 	%rs3, %rs1, 57;
	shr.u16 	%rs4, %rs3, 11;
	mul.lo.s16 	%rs5, %rs4, 36;
	sub.s16 	%rs6, %rs1, %rs5;
	and.b16  	%rs7, %rs6, 255;
	mul.lo.s16 	%rs8, %rs7, 43;
	shr.u16 	%rs9, %rs8, 8;
	cvt.u32.u16 	%r16, %rs9;
	or.b32  	%r105, %r5, %r16;
	setp.eq.s32 	%p10, %r105, 0;
	add.s32 	%r106, %r5, %r16;
	setp.gt.u32 	%p11, %r106, 28;
	mov.b32 	%r2620, 0;
	or.pred  	%p12, %p10, %p11;
	@%p12 bra 	$L__BB26_4;
	and.b16  	%rs10, %rs1, 255;
	mul.lo.s16 	%rs11, %rs10, 171;
	shr.u16 	%rs12, %rs11, 10;
	mul.lo.s16 	%rs13, %rs12, 6;
	sub.s16 	%rs14, %rs1, %rs13;
	cvt.u32.u16 	%r109, %rs14;
	and.b32  	%r17, %r109, 255;
	or.b32  	%r110, %r6, %r17;
	setp.eq.s32 	%p13, %r110, 0;
	setp.le.u32 	%p14, %r7, %r17;
	or.pred  	%p15, %p13, %p14;
	@%p15 bra 	$L__BB26_4;
	setp.gt.u32 	%p16, %r14, 71;
	selp.b32 	%r112, 100352, 0, %p16;
	add.s32 	%r113, %r14, -72;
	setp.lt.u32 	%p17, %r14, 72;
	selp.b32 	%r114, %r14, %r113, %p17;
	setp.gt.u32 	%p18, %r114, 35;
	selp.b32 	%r115, 3136, 0, %p18;
	shl.b32 	%r116, %r17, 2;
	add.s32 	%r117, %r11, %r112;
	add.s32 	%r118, %r117, %r115;
	add.s32 	%r119, %r118, %r116;
	mad.lo.s32 	%r120, %r16, 112, %r119;
	cvt.s64.s32 	%rd7, %r120;
	add.s64 	%rd8, %rd1, %rd7;
	ld.global.nc.u32 	%r2620, [%rd8];
$L__BB26_4:
	st.shared.u32 	[%r15], %r2620;
$L__BB26_5:
	add.s32 	%r20, %r14, 128;
	setp.lt.u32 	%p19, %r20, 144;
	setp.lt.u32 	%p20, %r91, 4;
	and.pred  	%p21, %p19, %p20;
	setp.eq.s32 	%p22, %r85, 0;
	and.pred  	%p2, %p21, %p22;
	not.pred 	%p23, %p2;
	@%p23 bra 	$L__BB26_10;
	cvt.u16.u32 	%rs2, %r20;
	mul.lo.s16 	%rs15, %rs2, 57;
	shr.u16 	%rs16, %rs15, 11;
	mul.lo.s16 	%rs17, %rs16, 36;
	sub.s16 	%rs18, %rs2, %rs17;
	and.b16  	%rs19, %rs18, 255;
	mul.lo.s16 	%rs20, %rs19, 43;
	shr.u16 	%rs21, %rs20, 8;
	cvt.u32.u16 	%r21, %rs21;
	or.b32  	%r122, %r5, %r21;
	setp.eq.s32 	%p24, %r122, 0;
	add.s32 	%r123, %r5, %r21;
	setp.gt.u32 	%p25, %r123, 28;
	mov.b32 	%r2621, 0;
	or.pred  	%p26, %p24, %p25;
	@%p26 bra 	$L__BB26_9;
	and.b16  	%rs22, %rs2, 255;
	mul.lo.s16 	%rs23, %rs22, 171;
	shr.u16 	%rs24, %rs23, 10;
	mul.lo.s16 	%rs25, %rs24, 6;
	sub.s16 	%rs26, %rs2, %rs25;
	cvt.u32.u16 	%r126, %rs26;
	and.b32  	%r22, %r126, 255;
	or.b32  	%r127, %r6, %r22;
	setp.eq.s32 	%p27, %r127, 0;
	setp.le.u32 	%p28, %r7, %r22;
	or.pred  	%p29, %p27, %p28;
	@%p29 bra 	$L__BB26_9;
	setp.gt.u32 	%p30, %r20, 71;
	selp.b32 	%r129, 100352, 0, %p30;
	add.s32 	%r130, %r14, 56;
	setp.lt.u32 	%p31, %r20, 72;
	selp.b32 	%r131, %r20, %r130, %p31;
	setp.gt.u32 	%p32, %r131, 35;
	selp.b32 	%r132, 3136, 0, %p32;
	shl.b32 	%r133, %r22, 2;
	add.s32 	%r134, %r11, %r129;
	add.s32 	%r135, %r134, %r132;
	add.s32 	%r136, %r135, %r133;
	mad.lo.s32 	%r137, %r21, 112, %r136;
	cvt.s64.s32 	%rd9, %r137;
	add.s64 	%rd10, %rd1, %rd9;
	ld.global.nc.u32 	%r2621, [%rd10];
$L__BB26_9:
	st.shared.u32 	[%r15+512], %r2621;
$L__BB26_10:
	mov.u32 	%r25, %ctaid.y;
	mul.lo.s32 	%r139, %r25, 73728;
	or.b32  	%r26, %r12, %r139;
	cvt.u16.u32 	%rs27, %r91;
	mul.hi.u16 	%rs28, %rs27, -7281;
	shr.u16 	%rs29, %rs28, 4;
	mul.wide.u16 	%r140, %rs29, 4608;
	mul.lo.s16 	%rs30, %rs29, 18;
	sub.s16 	%rs31, %rs27, %rs30;
	shl.b16 	%rs32, %rs31, 4;
	cvt.u32.u16 	%r141, %rs32;
	add.s32 	%r142, %r26, %r140;
	add.s32 	%r143, %r142, %r141;
	cvt.u64.u32 	%rd11, %r143;
	add.s64 	%rd12, %rd2, %rd11;
	ld.global.nc.u32 	%r144, [%rd12];
	mov.u32 	%r145, _ZZ112fused_nn_conv2d_cast_fixed_point_multiply_add_cast_nn_relu_cast_fixed_point_mult_18399029763786111876__9_kernel0E18placeholder_shared;
	add.s32 	%r146, %r145, %r13;
	st.shared.u32 	[%r146], %r144;
	add.s16 	%rs33, %rs27, 32;
	mul.hi.u16 	%rs34, %rs33, -7281;
	shr.u16 	%rs35, %rs34, 4;
	mul.wide.u16 	%r147, %rs35, 4608;
	mul.lo.s16 	%rs36, %rs35, 18;
	sub.s16 	%rs37, %rs33, %rs36;
	shl.b16 	%rs38, %rs37, 4;
	cvt.u32.u16 	%r148, %rs38;
	add.s32 	%r149, %r26, %r147;
	add.s32 	%r150, %r149, %r148;
	cvt.u64.u32 	%rd13, %r150;
	add.s64 	%rd14, %rd2, %rd13;
	ld.global.nc.u32 	%r151, [%rd14];
	st.shared.u32 	[%r146+512], %r151;
	add.s16 	%rs39, %rs27, 64;
	mul.hi.u16 	%rs40, %rs39, -7281;
	shr.u16 	%rs41, %rs40, 4;
	mul.wide.u16 	%r152, %rs41, 4608;
	mul.lo.s16 	%rs42, %rs41, 18;
	sub.s16 	%rs43, %rs39, %rs42;
	shl.b16 	%rs44, %rs43, 4;
	cvt.u32.u16 	%r153, %rs44;
	add.s32 	%r154, %r26, %r152;
	add.s32 	%r155, %r154, %r153;
	cvt.u64.u32 	%rd15, %r155;
	add.s64 	%rd16, %rd2, %rd15;
	ld.global.nc.u32 	%r156, [%rd16];
	st.shared.u32 	[%r146+1024], %r156;
	add.s16 	%rs45, %rs27, 96;
	mul.hi.u16 	%rs46, %rs45, -7281;
	shr.u16 	%rs47, %rs46, 4;
	mul.wide.u16 	%r157, %rs47, 4608;
	mul.lo.s16 	%rs48, %rs47, 18;
	sub.s16 	%rs49, %rs45, %rs48;
	shl.b16 	%rs50, %rs49, 4;
	cvt.u32.u16 	%r158, %rs50;
	add.s32 	%r159, %r26, %r157;
	add.s32 	%r160, %r159, %r158;
	cvt.u64.u32 	%rd17, %r160;
	add.s64 	%rd18, %rd2, %rd17;
	ld.global.nc.u32 	%r161, [%rd18];
	st.shared.u32 	[%r146+1536], %r161;
	add.s16 	%rs51, %rs27, 128;
	mul.hi.u16 	%rs52, %rs51, -7281;
	shr.u16 	%rs53, %rs52, 4;
	mul.wide.u16 	%r162, %rs53, 4608;
	mul.lo.s16 	%rs54, %rs53, 18;
	sub.s16 	%rs55, %rs51, %rs54;
	shl.b16 	%rs56, %rs55, 4;
	cvt.u32.u16 	%r163, %rs56;
	add.s32 	%r164, %r26, %r162;
	add.s32 	%r165, %r164, %r163;
	cvt.u64.u32 	%rd19, %r165;
	add.s64 	%rd20, %rd2, %rd19;
	ld.global.nc.u32 	%r166, [%rd20];
	st.shared.u32 	[%r146+2048], %r166;
	add.s16 	%rs57, %rs27, 160;
	mul.hi.u16 	%rs58, %rs57, -7281;
	shr.u16 	%rs59, %rs58, 4;
	mul.wide.u16 	%r167, %rs59, 4608;
	mul.lo.s16 	%rs60, %rs59, 18;
	sub.s16 	%rs61, %rs57, %rs60;
	shl.b16 	%rs62, %rs61, 4;
	cvt.u32.u16 	%r168, %rs62;
	add.s32 	%r169, %r26, %r167;
	add.s32 	%r170, %r169, %r168;
	cvt.u64.u32 	%rd21, %r170;
	add.s64 	%rd22, %rd2, %rd21;
	ld.global.nc.u32 	%r171, [%rd22];
	st.shared.u32 	[%r146+2560], %r171;
	add.s16 	%rs63, %rs27, 192;
	mul.hi.u16 	%rs64, %rs63, -7281;
	shr.u16 	%rs65, %rs64, 4;
	mul.wide.u16 	%r172, %rs65, 4608;
	mul.lo.s16 	%rs66, %rs65, 18;
	sub.s16 	%rs67, %rs63, %rs66;
	shl.b16 	%rs68, %rs67, 4;
	cvt.u32.u16 	%r173, %rs68;
	add.s32 	%r174, %r26, %r172;
	add.s32 	%r175, %r174, %r173;
	cvt.u64.u32 	%rd23, %r175;
	add.s64 	%rd24, %rd2, %rd23;
	ld.global.nc.u32 	%r176, [%rd24];
	st.shared.u32 	[%r146+3072], %r176;
	add.s16 	%rs69, %rs27, 224;
	mul.hi.u16 	%rs70, %rs69, -7281;
	shr.u16 	%rs71, %rs70, 4;
	mul.wide.u16 	%r177, %rs71, 4608;
	mul.lo.s16 	%rs72, %rs71, 18;
	sub.s16 	%rs73, %rs69, %rs72;
	shl.b16 	%rs74, %rs73, 4;
	cvt.u32.u16 	%r178, %rs74;
	add.s32 	%r179, %r26, %r177;
	add.s32 	%r180, %r179, %r178;
	cvt.u64.u32 	%rd25, %r180;
	add.s64 	%rd26, %rd2, %rd25;
	ld.global.nc.u32 	%r181, [%rd26];
	st.shared.u32 	[%r146+3584], %r181;
	add.s16 	%rs75, %rs27, 256;
	mul.hi.u16 	%rs76, %rs75, -7281;
	shr.u16 	%rs77, %rs76, 4;
	mul.wide.u16 	%r182, %rs77, 4608;
	mul.lo.s16 	%rs78, %rs77, 18;
	sub.s16 	%rs79, %rs75, %rs78;
	shl.b16 	%rs80, %rs79, 4;
	cvt.u32.u16 	%r183, %rs80;
	add.s32 	%r184, %r26, %r182;
	add.s32 	%r185, %r184, %r183;
	cvt.u64.u32 	%rd27, %r185;
	add.s64 	%rd28, %rd2, %rd27;
	ld.global.nc.u32 	%r186, [%rd28];
	st.shared.u32 	[%r146+4096], %r186;
	cvt.u16.u32 	%rs81, %r14;
	mul.lo.s16 	%rs82, %rs81, 57;
	shr.u16 	%rs83, %rs82, 11;
	mul.lo.s16 	%rs84, %rs83, 36;
	sub.s16 	%rs85, %rs81, %rs84;
	and.b16  	%rs86, %rs85, 255;
	mul.lo.s16 	%rs87, %rs86, 43;
	shr.u16 	%rs88, %rs87, 8;
	cvt.u32.u16 	%r187, %rs88;
	or.b32  	%r188, %r5, %r187;
	setp.eq.s32 	%p33, %r188, 0;
	add.s32 	%r189, %r5, %r187;
	setp.gt.u32 	%p34, %r189, 28;
	or.pred  	%p3, %p33, %p34;
	mul.lo.s16 	%rs89, %rs81, 171;
	shr.u16 	%rs90, %rs89, 10;
	mul.lo.s16 	%rs91, %rs90, 6;
	sub.s16 	%rs92, %rs81, %rs91;
	cvt.u32.u16 	%r191, %rs92;
	and.b32  	%r27, %r191, 255;
	or.b32  	%r28, %r6, %r27;
	setp.gt.u32 	%p35, %r14, 71;
	selp.b32 	%r192, 100352, 0, %p35;
	add.s32 	%r193, %r14, -72;
	setp.lt.u32 	%p36, %r14, 72;
	selp.b32 	%r194, %r14, %r193, %p36;
	mul.hi.u32 	%r195, %r194, 954437177;
	shr.u32 	%r196, %r195, 3;
	mul.wide.u16 	%r197, %rs88, 112;
	and.b16  	%rs93, %rs92, 255;
	mul.wide.u16 	%r198, %rs93, 4;
	mad.lo.s32 	%r199, %r196, 3136, %r192;
	or.b32  	%r200, %r199, %r198;
	add.s32 	%r29, %r200, %r197;
	cvt.u16.u32 	%rs94, %r20;
	mul.lo.s16 	%rs95, %rs94, 57;
	shr.u16 	%rs96, %rs95, 11;
	mul.lo.s16 	%rs97, %rs96, 36;
	sub.s16 	%rs98, %rs94, %rs97;
	and.b16  	%rs99, %rs98, 255;
	mul.lo.s16 	%rs100, %rs99, 43;
	shr.u16 	%rs101, %rs100, 8;
	cvt.u32.u16 	%r201, %rs101;
	or.b32  	%r202, %r5, %r201;
	setp.eq.s32 	%p37, %r202, 0;
	add.s32 	%r203, %r5, %r201;
	setp.gt.u32 	%p38, %r203, 28;
	or.pred  	%p4, %p37, %p38;
	mul.lo.s16 	%rs102, %rs94, 171;
	shr.u16 	%rs103, %rs102, 10;
	mul.lo.s16 	%rs104, %rs103, 6;
	sub.s16 	%rs105, %rs94, %rs104;
	cvt.u32.u16 	%r205, %rs105;
	and.b32  	%r30, %r205, 255;
	or.b32  	%r31, %r6, %r30;
	setp.gt.u32 	%p39, %r20, 71;
	selp.b32 	%r206, 100352, 0, %p39;
	add.s32 	%r207, %r14, 56;
	setp.lt.u32 	%p40, %r20, 72;
	selp.b32 	%r208, %r20, %r207, %p40;
	mul.hi.u32 	%r209, %r208, 954437177;
	shr.u32 	%r210, %r209, 3;
	mul.wide.u16 	%r211, %rs101, 112;
	and.b16  	%rs106, %rs105, 255;
	mul.wide.u16 	%r212, %rs106, 4;
	mad.lo.s32 	%r213, %r210, 3136, %r206;
	or.b32  	%r214, %r213, %r212;
	add.s32 	%r32, %r214, %r211;
	or.b32  	%r33, %r140, %r141;
	or.b32  	%r34, %r147, %r148;
	or.b32  	%r35, %r152, %r153;
	or.b32  	%r36, %r157, %r158;
	or.b32  	%r37, %r162, %r163;
	or.b32  	%r38, %r167, %r168;
	or.b32  	%r39, %r172, %r173;
	or.b32  	%r40, %r177, %r178;
	or.b32  	%r41, %r182, %r183;
	mov.b32 	%r2622, 0;
	cvt.u64.u32 	%rd29, %r29;
	cvt.u64.u32 	%rd31, %r10;
	cvt.u64.u32 	%rd37, %r32;
	cvt.u64.u32 	%rd45, %r33;
	cvt.u64.u32 	%rd49, %r34;
	mov.u32 	%r2623, %r2622;
	mov.u32 	%r2624, %r2622;
	mov.u32 	%r2625, %r2622;
	mov.u32 	%r2626, %r2622;
	mov.u32 	%r2627, %r2622;
	mov.u32 	%r2628, %r2622;
	mov.u32 	%r2629, %r2622;
	mov.u32 	%r2630, %r2622;
	mov.u32 	%r2631, %r2622;
	mov.u32 	%r2632, %r2622;
	mov.u32 	%r2633, %r2622;
	mov.u32 	%r2634, %r2622;
	mov.u32 	%r2635, %r2622;
	mov.u32 	%r2636, %r2622;
	mov.u32 	%r2637, %r2622;
	mov.u32 	%r2638, %r2622;
$L__BB26_11:
	bar.sync 	0;
	not.b32 	%r215, %r2638;
	and.b32  	%r59, %r215, 1;
	mul.lo.s32 	%r60, %r59, 576;
	add.s32 	%r61, %r15, %r60;
	@%p9 bra 	$L__BB26_15;
	setp.le.u32 	%p42, %r7, %r27;
	setp.eq.s32 	%p43, %r28, 0;
	or.pred  	%p44, %p3, %p43;
	or.pred  	%p45, %p44, %p42;
	mov.b32 	%r2639, 0;
	@%p45 bra 	$L__BB26_14;
	mul.lo.s32 	%r220, %r2638, 6272;
	cvt.u64.u32 	%rd30, %r220;
	add.s32 	%r221, %r8, %r9;
	cvt.u64.u32 	%rd32, %r221;
	add.s64 	%rd33, %rd32, %rd31;
	add.s64 	%rd34, %rd33, %rd30;
	add.s64 	%rd35, %rd34, %rd29;
	add.s64 	%rd36, %rd1, %rd35;
	ld.global.nc.u32 	%r2639, [%rd36+6156];
$L__BB26_14:
	st.shared.u32 	[%r61], %r2639;
$L__BB26_15:
	@%p23 bra 	$L__BB26_19;
	setp.le.u32 	%p47, %r7, %r30;
	setp.eq.s32 	%p48, %r31, 0;
	or.pred  	%p49, %p4, %p48;
	or.pred  	%p50, %p49, %p47;
	mov.b32 	%r2640, 0;
	@%p50 bra 	$L__BB26_18;
	mul.lo.s32 	%r226, %r2638, 6272;
	cvt.u64.u32 	%rd38, %r226;
	add.s32 	%r227, %r8, %r9;
	cvt.u64.u32 	%rd40, %r227;
	add.s64 	%rd41, %rd40, %rd31;
	add.s64 	%rd42, %rd41, %rd38;
	add.s64 	%rd43, %rd42, %rd37;
	add.s64 	%rd44, %rd1, %rd43;
	ld.global.nc.u32 	%r2640, [%rd44+6156];
$L__BB26_18:
	st.shared.u32 	[%r61+512], %r2640;
$L__BB26_19:
	add.s32 	%r1380, %r13, %r60;
	mad.lo.s32 	%r1381, %r59, 4032, %r1380;
	mad.lo.s32 	%r1382, %r2638, 288, %r26;
	cvt.u64.u32 	%rd46, %r1382;
	add.s64 	%rd47, %rd46, %rd45;
	add.s64 	%rd48, %rd2, %rd47;
	ld.global.nc.u32 	%r1383, [%rd48+288];
	mov.u32 	%r1384, _ZZ112fused_nn_conv2d_cast_fixed_point_multiply_add_cast_nn_relu_cast_fixed_point_mult_18399029763786111876__9_kernel0E18placeholder_shared;
	add.s32 	%r1385, %r1384, %r1381;
	st.shared.u32 	[%r1385], %r1383;
	add.s64 	%rd50, %rd46, %rd49;
	add.s64 	%rd51, %rd2, %rd50;
	ld.global.nc.u32 	%r1386, [%rd51+288];
	st.shared.u32 	[%r1385+512], %r1386;
	cvt.u64.u32 	%rd52, %r35;
	add.s64 	%rd53, %rd46, %rd52;
	add.s64 	%rd54, %rd2, %rd53;
	ld.global.nc.u32 	%r1387, [%rd54+288];
	st.shared.u32 	[%r1385+1024], %r1387;
	cvt.u64.u32 	%rd55, %r36;
	add.s64 	%rd56, %rd46, %rd55;
	add.s64 	%rd57, %rd2, %rd56;
	ld.global.nc.u32 	%r1388, [%rd57+288];
	st.shared.u32 	[%r1385+1536], %r1388;
	cvt.u64.u32 	%rd58, %r37;
	add.s64 	%rd59, %rd46, %rd58;
	add.s64 	%rd60, %rd2, %rd59;
	ld.global.nc.u32 	%r1389, [%rd60+288];
	st.shared.u32 	[%r1385+2048], %r1389;
	cvt.u64.u32 	%rd61, %r38;
	add.s64 	%rd62, %rd46, %rd61;
	add.s64 	%rd63, %rd2, %rd62;
	ld.global.nc.u32 	%r1390, [%rd63+288];
	st.shared.u32 	[%r1385+2560], %r1390;
	cvt.u64.u32 	%rd64, %r39;
	add.s64 	%rd65, %rd46, %rd64;
	add.s64 	%rd66, %rd2, %rd65;
	ld.global.nc.u32 	%r1391, [%rd66+288];
	st.shared.u32 	[%r1385+3072], %r1391;
	cvt.u64.u32 	%rd67, %r40;
	add.s64 	%rd68, %rd46, %rd67;
	add.s64 	%rd69, %rd2, %rd68;
	ld.global.nc.u32 	%r1392, [%rd69+288];
	st.shared.u32 	[%r1385+3584], %r1392;
	cvt.u64.u32 	%rd70, %r41;
	add.s64 	%rd71, %rd46, %rd70;
	add.s64 	%rd72, %rd2, %rd71;
	ld.global.nc.u32 	%r1393, [%rd72+288];
	st.shared.u32 	[%r1385+4096], %r1393;
	and.b32  	%r1394, %r2638, 1;
	setp.eq.b32 	%p51, %r1394, 1;
	selp.b32 	%r1395, 576, 0, %p51;
	mul.lo.s32 	%r66, %r85, 288;
	add.s32 	%r1396, %r1395, %r66;
	selp.b32 	%r1397, 4608, 0, %p51;
	mul.lo.s32 	%r67, %r2, 288;
	add.s32 	%r1398, %r1397, %r67;
	add.s32 	%r1399, %r1396, %r12;
	mov.u32 	%r1400, _ZZ112fused_nn_conv2d_cast_fixed_point_multiply_add_cast_nn_relu_cast_fixed_point_mult_18399029763786111876__9_kernel0E15pad_data_shared;
	add.s32 	%r1401, %r1400, %r1399;
	ld.shared.u32 	%r229, [%r1401];
	add.s32 	%r1402, %r1384, %r1398;
	ld.shared.u32 	%r230, [%r1402];
	// begin inline asm
	dp4a.s32.s32 %r228, %r229, %r230, %r2637;
	// end inline asm
	ld.shared.u32 	%r233, [%r1401+48];
	ld.shared.u32 	%r234, [%r1402];
	// begin inline asm
	dp4a.s32.s32 %r232, %r233, %r234, %r2629;
	// end inline asm
	ld.shared.u32 	%r237, [%r1401];
	ld.shared.u32 	%r238, [%r1402+4];
	// begin inline asm
	dp4a.s32.s32 %r236, %r237, %r238, %r2636;
	// end inline asm
	ld.shared.u32 	%r241, [%r1401+48];
	ld.shared.u32 	%r242, [%r1402+4];
	// begin inline asm
	dp4a.s32.s32 %r240, %r241, %r242, %r2628;
	// end inline asm
	ld.shared.u32 	%r245, [%r1401];
	ld.shared.u32 	%r246, [%r1402+8];
	// begin inline asm
	dp4a.s32.s32 %r244, %r245, %r246, %r2635;
	// end inline asm
	ld.shared.u32 	%r249, [%r1401+48];
	ld.shared.u32 	%r250, [%r1402+8];
	// begin inline asm
	dp4a.s32.s32 %r248, %r249, %r250, %r2627;
	// end inline asm
	ld.shared.u32 	%r253, [%r1401];
	ld.shared.u32 	%r254, [%r1402+12];
	// begin inline asm
	dp4a.s32.s32 %r252, %r253, %r254, %r2634;
	// end inline asm
	ld.shared.u32 	%r257, [%r1401+48];
	ld.shared.u32 	%r258, [%r1402+12];
	// begin inline asm
	dp4a.s32.s32 %r256, %r257, %r258, %r2626;
	// end inline asm
	ld.shared.u32 	%r261, [%r1401+24];
	ld.shared.u32 	%r262, [%r1402];
	// begin inline asm
	dp4a.s32.s32 %r260, %r261, %r262, %r2633;
	// end inline asm
	ld.shared.u32 	%r265, [%r1401+72];
	ld.shared.u32 	%r266, [%r1402];
	// begin inline asm
	dp4a.s32.s32 %r264, %r265, %r266, %r2625;
	// end inline asm
	ld.shared.u32 	%r269, [%r1401+24];
	ld.shared.u32 	%r270, [%r1402+4];
	// begin inline asm
	dp4a.s32.s32 %r268, %r269, %r270, %r2632;
	// end inline asm
	ld.shared.u32 	%r273, [%r1401+72];
	ld.shared.u32 	%r274, [%r1402+4];
	// begin inline asm
	dp4a.s32.s32 %r272, %r273, %r274, %r2624;
	// end inline asm
	ld.shared.u32 	%r277, [%r1401+24];
	ld.shared.u32 	%r278, [%r1402+8];
	// begin inline asm
	dp4a.s32.s32 %r276, %r277, %r278, %r2631;
	// end inline asm
	ld.shared.u32 	%r281, [%r1401+72];
	ld.shared.u32 	%r282, [%r1402+8];
	// begin inline asm
	dp4a.s32.s32 %r280, %r281, %r282, %r2623;
	// end inline asm
	ld.shared.u32 	%r285, [%r1401+24];
	ld.shared.u32 	%r286, [%r1402+12];
	// begin inline asm
	dp4a.s32.s32 %r284, %r285, %r286, %r2630;
	// end inline asm
	ld.shared.u32 	%r289, [%r1401+72];
	ld.shared.u32 	%r290, [%r1402+12];
	// begin inline asm
	dp4a.s32.s32 %r288, %r289, %r290, %r2622;
	// end inline asm
	ld.shared.u32 	%r293, [%r1401+24];
	ld.shared.u32 	%r294, [%r1402+48];
	// begin inline asm
	dp4a.s32.s32 %r292, %r293, %r294, %r228;
	// end inline asm
	ld.shared.u32 	%r297, [%r1401+72];
	ld.shared.u32 	%r298, [%r1402+48];
	// begin inline asm
	dp4a.s32.s32 %r296, %r297, %r298, %r232;
	// end inline asm
	ld.shared.u32 	%r301, [%r1401+24];
	ld.shared.u32 	%r302, [%r1402+52];
	// begin inline asm
	dp4a.s32.s32 %r300, %r301, %r302, %r236;
	// end inline asm
	ld.shared.u32 	%r305, [%r1401+72];
	ld.shared.u32 	%r306, [%r1402+52];
	// begin inline asm
	dp4a.s32.s32 %r304, %r305, %r306, %r240;
	// end inline asm
	ld.shared.u32 	%r309, [%r1401+24];
	ld.shared.u32 	%r310, [%r1402+56];
	// begin inline asm
	dp4a.s32.s32 %r308, %r309, %r310, %r244;
	// end inline asm
	ld.shared.u32 	%r313, [%r1401+72];
	ld.shared.u32 	%r314, [%r1402+56];
	// begin inline asm
	dp4a.s32.s32 %r312, %r313, %r314, %r248;
	// end inline asm
	ld.shared.u32 	%r317, [%r1401+24];
	ld.shared.u32 	%r318, [%r1402+60];
	// begin inline asm
	dp4a.s32.s32 %r316, %r317, %r318, %r252;
	// end inline asm
	ld.shared.u32 	%r321, [%r1401+72];
	ld.shared.u32 	%r322, [%r1402+60];
	// begin inline asm
	dp4a.s32.s32 %r320, %r321, %r322, %r256;
	// end inline asm
	ld.shared.u32 	%r325, [%r1401+48];
	ld.shared.u32 	%r326, [%r1402+48];
	// begin inline asm
	dp4a.s32.s32 %r324, %r325, %r326, %r260;
	// end inline asm
	ld.shared.u32 	%r329, [%r1401+96];
	ld.shared.u32 	%r330, [%r1402+48];
	// begin inline asm
	dp4a.s32.s32 %r328, %r329, %r330, %r264;
	// end inline asm
	ld.shared.u32 	%r333, [%r1401+48];
	ld.shared.u32 	%r334, [%r1402+52];
	// begin inline asm
	dp4a.s32.s32 %r332, %r333, %r334, %r268;
	// end inline asm
	ld.shared.u32 	%r337, [%r1401+96];
	ld.shared.u32 	%r338, [%r1402+52];
	// begin inline asm
	dp4a.s32.s32 %r336, %r337, %r338, %r272;
	// end inline asm
	ld.shared.u32 	%r341, [%r1401+48];
	ld.shared.u32 	%r342, [%r1402+56];
	// begin inline asm
	dp4a.s32.s32 %r340, %r341, %r342, %r276;
	// end inline asm
	ld.shared.u32 	%r345, [%r1401+96];
	ld.shared.u32 	%r346, [%r1402+56];
	// begin inline asm
	dp4a.s32.s32 %r344, %r345, %r346, %r280;
	// end inline asm
	ld.shared.u32 	%r349, [%r1401+48];
	ld.shared.u32 	%r350, [%r1402+60];
	// begin inline asm
	dp4a.s32.s32 %r348, %r349, %r350, %r284;
	// end inline asm
	ld.shared.u32 	%r353, [%r1401+96];
	ld.shared.u32 	%r354, [%r1402+60];
	// begin inline asm
	dp4a.s32.s32 %r352, %r353, %r354, %r288;
	// end inline asm
	ld.shared.u32 	%r357, [%r1401+48];
	ld.shared.u32 	%r358, [%r1402+96];
	// begin inline asm
	dp4a.s32.s32 %r356, %r357, %r358, %r292;
	// end inline asm
	ld.shared.u32 	%r361, [%r1401+96];
	ld.shared.u32 	%r362, [%r1402+96];
	// begin inline asm
	dp4a.s32.s32 %r360, %r361, %r362, %r296;
	// end inline asm
	ld.shared.u32 	%r365, [%r1401+48];
	ld.shared.u32 	%r366, [%r1402+100];
	// begin inline asm
	dp4a.s32.s32 %r364, %r365, %r366, %r300;
	// end inline asm
	ld.shared.u32 	%r369, [%r1401+96];
	ld.shared.u32 	%r370, [%r1402+100];
	// begin inline asm
	dp4a.s32.s32 %r368, %r369, %r370, %r304;
	// end inline asm
	ld.shared.u32 	%r373, [%r1401+48];
	ld.shared.u32 	%r374, [%r1402+104];
	// begin inline asm
	dp4a.s32.s32 %r372, %r373, %r374, %r308;
	// end inline asm
	ld.shared.u32 	%r377, [%r1401+96];
	ld.shared.u32 	%r378, [%r1402+104];
	// begin inline asm
	dp4a.s32.s32 %r376, %r377, %r378, %r312;
	// end inline asm
	ld.shared.u32 	%r381, [%r1401+48];
	ld.shared.u32 	%r382, [%r1402+108];
	// begin inline asm
	dp4a.s32.s32 %r380, %r381, %r382, %r316;
	// end inline asm
	ld.shared.u32 	%r385, [%r1401+96];
	ld.shared.u32 	%r386, [%r1402+108];
	// begin inline asm
	dp4a.s32.s32 %r384, %r385, %r386, %r320;
	// end inline asm
	ld.shared.u32 	%r389, [%r1401+72];
	ld.shared.u32 	%r390, [%r1402+96];
	// begin inline asm
	dp4a.s32.s32 %r388, %r389, %r390, %r324;
	// end inline asm
	ld.shared.u32 	%r393, [%r1401+120];
	ld.shared.u32 	%r394, [%r1402+96];
	// begin inline asm
	dp4a.s32.s32 %r392, %r393, %r394, %r328;
	// end inline asm
	ld.shared.u32 	%r397, [%r1401+72];
	ld.shared.u32 	%r398, [%r1402+100];
	// begin inline asm
	dp4a.s32.s32 %r396, %r397, %r398, %r332;
	// end inline asm
	ld.shared.u32 	%r401, [%r1401+120];
	ld.shared.u32 	%r402, [%r1402+100];
	// begin inline asm
	dp4a.s32.s32 %r400, %r401, %r402, %r336;
	// end inline asm
	ld.shared.u32 	%r405, [%r1401+72];
	ld.shared.u32 	%r406, [%r1402+104];
	// begin inline asm
	dp4a.s32.s32 %r404, %r405, %r406, %r340;
	// end inline asm
	ld.shared.u32 	%r409, [%r1401+120];
	ld.shared.u32 	%r410, [%r1402+104];
	// begin inline asm
	dp4a.s32.s32 %r408, %r409, %r410, %r344;
	// end inline asm
	ld.shared.u32 	%r413, [%r1401+72];
	ld.shared.u32 	%r414, [%r1402+108];
	// begin inline asm
	dp4a.s32.s32 %r412, %r413, %r414, %r348;
	// end inline asm
	ld.shared.u32 	%r417, [%r1401+120];
	ld.shared.u32 	%r418, [%r1402+108];
	// begin inline asm
	dp4a.s32.s32 %r416, %r417, %r418, %r352;
	// end inline asm
	ld.shared.u32 	%r421, [%r1401+144];
	ld.shared.u32 	%r422, [%r1402+144];
	// begin inline asm
	dp4a.s32.s32 %r420, %r421, %r422, %r356;
	// end inline asm
	ld.shared.u32 	%r425, [%r1401+192];
	ld.shared.u32 	%r426, [%r1402+144];
	// begin inline asm
	dp4a.s32.s32 %r424, %r425, %r426, %r360;
	// end inline asm
	ld.shared.u32 	%r429, [%r1401+144];
	ld.shared.u32 	%r430, [%r1402+148];
	// begin inline asm
	dp4a.s32.s32 %r428, %r429, %r430, %r364;
	// end inline asm
	ld.shared.u32 	%r433, [%r1401+192];
	ld.shared.u32 	%r434, [%r1402+148];
	// begin inline asm
	dp4a.s32.s32 %r432, %r433, %r434, %r368;
	// end inline asm
	ld.shared.u32 	%r437, [%r1401+144];
	ld.shared.u32 	%r438, [%r1402+152];
	// begin inline asm
	dp4a.s32.s32 %r436, %r437, %r438, %r372;
	// end inline asm
	ld.shared.u32 	%r441, [%r1401+192];
	ld.shared.u32 	%r442, [%r1402+152];
	// begin inline asm
	dp4a.s32.s32 %r440, %r441, %r442, %r376;
	// end inline asm
	ld.shared.u32 	%r445, [%r1401+144];
	ld.shared.u32 	%r446, [%r1402+156];
	// begin inline asm
	dp4a.s32.s32 %r444, %r445, %r446, %r380;
	// end inline asm
	ld.shared.u32 	%r449, [%r1401+192];
	ld.shared.u32 	%r450, [%r1402+156];
	// begin inline asm
	dp4a.s32.s32 %r448, %r449, %r450, %r384;
	// end inline asm
	ld.shared.u32 	%r453, [%r1401+168];
	ld.shared.u32 	%r454, [%r1402+144];
	// begin inline asm
	dp4a.s32.s32 %r452, %r453, %r454, %r388;
	// end inline asm
	ld.shared.u32 	%r457, [%r1401+216];
	ld.shared.u32 	%r458, [%r1402+144];
	// begin inline asm
	dp4a.s32.s32 %r456, %r457, %r458, %r392;
	// end inline asm
	ld.shared.u32 	%r461, [%r1401+168];
	ld.shared.u32 	%r462, [%r1402+148];
	// begin inline asm
	dp4a.s32.s32 %r460, %r461, %r462, %r396;
	// end inline asm
	ld.shared.u32 	%r465, [%r1401+216];
	ld.shared.u32 	%r466, [%r1402+148];
	// begin inline asm
	dp4a.s32.s32 %r464, %r465, %r466, %r400;
	// end inline asm
	ld.shared.u32 	%r469, [%r1401+168];
	ld.shared.u32 	%r470, [%r1402+152];
	// begin inline asm
	dp4a.s32.s32 %r468, %r469, %r470, %r404;
	// end inline asm
	ld.shared.u32 	%r473, [%r1401+216];
	ld.shared.u32 	%r474, [%r1402+152];
	// begin inline asm
	dp4a.s32.s32 %r472, %r473, %r474, %r408;
	// end inline asm
	ld.shared.u32 	%r477, [%r1401+168];
	ld.shared.u32 	%r478, [%r1402+156];
	// begin inline asm
	dp4a.s32.s32 %r476, %r477, %r478, %r412;
	// end inline asm
	ld.shared.u32 	%r481, [%r1401+216];
	ld.shared.u32 	%r482, [%r1402+156];
	// begin inline asm
	dp4a.s32.s32 %r480, %r481, %r482, %r416;
	// end inline asm
	ld.shared.u32 	%r485, [%r1401+168];
	ld.shared.u32 	%r486, [%r1402+192];
	// begin inline asm
	dp4a.s32.s32 %r484, %r485, %r486, %r420;
	// end inline asm
	ld.shared.u32 	%r489, [%r1401+216];
	ld.shared.u32 	%r490, [%r1402+192];
	// begin inline asm
	dp4a.s32.s32 %r488, %r489, %r490, %r424;
	// end inline asm
	ld.shared.u32 	%r493, [%r1401+168];
	ld.shared.u32 	%r494, [%r1402+196];
	// begin inline asm
	dp4a.s32.s32 %r492, %r493, %r494, %r428;
	// end inline asm
	ld.shared.u32 	%r497, [%r1401+216];
	ld.shared.u32 	%r498, [%r1402+196];
	// begin inline asm
	dp4a.s32.s32 %r496, %r497, %r498, %r432;
	// end inline asm
	ld.shared.u32 	%r501, [%r1401+168];
	ld.shared.u32 	%r502, [%r1402+200];
	// begin inline asm
	dp4a.s32.s32 %r500, %r501, %r502, %r436;
	// end inline asm
	ld.shared.u32 	%r505, [%r1401+216];
	ld.shared.u32 	%r506, [%r1402+200];
	// begin inline asm
	dp4a.s32.s32 %r504, %r505, %r506, %r440;
	// end inline asm
	ld.shared.u32 	%r509, [%r1401+168];
	ld.shared.u32 	%r510, [%r1402+204];
	// begin inline asm
	dp4a.s32.s32 %r508, %r509, %r510, %r444;
	// end inline asm
	ld.shared.u32 	%r513, [%r1401+216];
	ld.shared.u32 	%r514, [%r1402+204];
	// begin inline asm
	dp4a.s32.s32 %r512, %r513, %r514, %r448;
	// end inline asm
	ld.shared.u32 	%r517, [%r1401+192];
	ld.shared.u32 	%r518, [%r1402+192];
	// begin inline asm
	dp4a.s32.s32 %r516, %r517, %r518, %r452;
	// end inline asm
	ld.shared.u32 	%r521, [%r1401+240];
	ld.shared.u32 	%r522, [%r1402+192];
	// begin inline asm
	dp4a.s32.s32 %r520, %r521, %r522, %r456;
	// end inline asm
	ld.shared.u32 	%r525, [%r1401+192];
	ld.shared.u32 	%r526, [%r1402+196];
	// begin inline asm
	dp4a.s32.s32 %r524, %r525, %r526, %r460;
	// end inline asm
	ld.shared.u32 	%r529, [%r1401+240];
	ld.shared.u32 	%r530, [%r1402+196];
	// begin inline asm
	dp4a.s32.s32 %r528, %r529, %r530, %r464;
	// end inline asm
	ld.shared.u32 	%r533, [%r1401+192];
	ld.shared.u32 	%r534, [%r1402+200];
	// begin inline asm
	dp4a.s32.s32 %r532, %r533, %r534, %r468;
	// end inline asm
	ld.shared.u32 	%r537, [%r1401+240];
	ld.shared.u32 	%r538, [%r1402+200];
	// begin inline asm
	dp4a.s32.s32 %r536, %r537, %r538, %r472;
	// end inline asm
	ld.shared.u32 	%r541, [%r1401+192];
	ld.shared.u32 	%r542, [%r1402+204];
	// begin inline asm
	dp4a.s32.s32 %r540, %r541, %r542, %r476;
	// end inline asm
	ld.shared.u32 	%r545, [%r1401+240];
	ld.shared.u32 	%r546, [%r1402+204];
	// begin inline asm
	dp4a.s32.s32 %r544, %r545, %r546, %r480;
	// end inline asm
	ld.shared.u32 	%r549, [%r1401+192];
	ld.shared.u32 	%r550, [%r1402+240];
	// begin inline asm
	dp4a.s32.s32 %r548, %r549, %r550, %r484;
	// end inline asm
	ld.shared.u32 	%r553, [%r1401+240];
	ld.shared.u32 	%r554, [%r1402+240];
	// begin inline asm
	dp4a.s32.s32 %r552, %r553, %r554, %r488;
	// end inline asm
	ld.shared.u32 	%r557, [%r1401+192];
	ld.shared.u32 	%r558, [%r1402+244];
	// begin inline asm
	dp4a.s32.s32 %r556, %r557, %r558, %r492;
	// end inline asm
	ld.shared.u32 	%r561, [%r1401+240];
	ld.shared.u32 	%r562, [%r1402+244];
	// begin inline asm
	dp4a.s32.s32 %r560, %r561, %r562, %r496;
	// end inline asm
	ld.shared.u32 	%r565, [%r1401+192];
	ld.shared.u32 	%r566, [%r1402+248];
	// begin inline asm
	dp4a.s32.s32 %r564, %r565, %r566, %r500;
	// end inline asm
	ld.shared.u32 	%r569, [%r1401+240];
	ld.shared.u32 	%r570, [%r1402+248];
	// begin inline asm
	dp4a.s32.s32 %r568, %r569, %r570, %r504;
	// end inline asm
	ld.shared.u32 	%r573, [%r1401+192];
	ld.shared.u32 	%r574, [%r1402+252];
	// begin inline asm
	dp4a.s32.s32 %r572, %r573, %r574, %r508;
	// end inline asm
	ld.shared.u32 	%r577, [%r1401+240];
	ld.shared.u32 	%r578, [%r1402+252];
	// begin inline asm
	dp4a.s32.s32 %r576, %r577, %r578, %r512;
	// end inline asm
	ld.shared.u32 	%r581, [%r1401+216];
	ld.shared.u32 	%r582, [%r1402+240];
	// begin inline asm
	dp4a.s32.s32 %r580, %r581, %r582, %r516;
	// end inline asm
	ld.shared.u32 	%r585, [%r1401+264];
	ld.shared.u32 	%r586, [%r1402+240];
	// begin inline asm
	dp4a.s32.s32 %r584, %r585, %r586, %r520;
	// end inline asm
	ld.shared.u32 	%r589, [%r1401+216];
	ld.shared.u32 	%r590, [%r1402+244];
	// begin inline asm
	dp4a.s32.s32 %r588, %r589, %r590, %r524;
	// end inline asm
	ld.shared.u32 	%r593, [%r1401+264];
	ld.shared.u32 	%r594, [%r1402+244];
	// begin inline asm
	dp4a.s32.s32 %r592, %r593, %r594, %r528;
	// end inline asm
	ld.shared.u32 	%r597, [%r1401+216];
	ld.shared.u32 	%r598, [%r1402+248];
	// begin inline asm
	dp4a.s32.s32 %r596, %r597, %r598, %r532;
	// end inline asm
	ld.shared.u32 	%r601, [%r1401+264];
	ld.shared.u32 	%r602, [%r1402+248];
	// begin inline asm
	dp4a.s32.s32 %r600, %r601, %r602, %r536;
	// end inline asm
	ld.shared.u32 	%r605, [%r1401+216];
	ld.shared.u32 	%r606, [%r1402+252];
	// begin inline asm
	dp4a.s32.s32 %r604, %r605, %r606, %r540;
	// end inline asm
	ld.shared.u32 	%r609, [%r1401+264];
	ld.shared.u32 	%r610, [%r1402+252];
	// begin inline asm
	dp4a.s32.s32 %r608, %r609, %r610, %r544;
	// end inline asm
	ld.shared.u32 	%r613, [%r1401+4];
	ld.shared.u32 	%r614, [%r1402+16];
	// begin inline asm
	dp4a.s32.s32 %r612, %r613, %r614, %r548;
	// end inline asm
	ld.shared.u32 	%r617, [%r1401+52];
	ld.shared.u32 	%r618, [%r1402+16];
	// begin inline asm
	dp4a.s32.s32 %r616, %r617, %r618, %r552;
	// end inline asm
	ld.shared.u32 	%r621, [%r1401+4];
	ld.shared.u32 	%r622, [%r1402+20];
	// begin inline asm
	dp4a.s32.s32 %r620, %r621, %r622, %r556;
	// end inline asm
	ld.shared.u32 	%r625, [%r1401+52];
	ld.shared.u32 	%r626, [%r1402+20];
	// begin inline asm
	dp4a.s32.s32 %r624, %r625, %r626, %r560;
	// end inline asm
	ld.shared.u32 	%r629, [%r1401+4];
	ld.shared.u32 	%r630, [%r1402+24];
	// begin inline asm
	dp4a.s32.s32 %r628, %r629, %r630, %r564;
	// end inline asm
	ld.shared.u32 	%r633, [%r1401+52];
	ld.shared.u32 	%r634, [%r1402+24];
	// begin inline asm
	dp4a.s32.s32 %r632, %r633, %r634, %r568;
	// end inline asm
	ld.shared.u32 	%r637, [%r1401+4];
	ld.shared.u32 	%r638, [%r1402+28];
	// begin inline asm
	dp4a.s32.s32 %r636, %r637, %r638, %r572;
	// end inline asm
	ld.shared.u32 	%r641, [%r1401+52];
	ld.shared.u32 	%r642, [%r1402+28];
	// begin inline asm
	dp4a.s32.s32 %r640, %r641, %r642, %r576;
	// end inline asm
	ld.shared.u32 	%r645, [%r1401+28];
	ld.shared.u32 	%r646, [%r1402+16];
	// begin inline asm
	dp4a.s32.s32 %r644, %r645, %r646, %r580;
	// end inline asm
	ld.shared.u32 	%r649, [%r1401+76];
	ld.shared.u32 	%r650, [%r1402+16];
	// begin inline asm
	dp4a.s32.s32 %r648, %r649, %r650, %r584;
	// end inline asm
	ld.shared.u32 	%r653, [%r1401+28];
	ld.shared.u32 	%r654, [%r1402+20];
	// begin inline asm
	dp4a.s32.s32 %r652, %r653, %r654, %r588;
	// end inline asm
	ld.shared.u32 	%r657, [%r1401+76];
	ld.shared.u32 	%r658, [%r1402+20];
	// begin inline asm
	dp4a.s32.s32 %r656, %r657, %r658, %r592;
	// end inline asm
	ld.shared.u32 	%r661, [%r1401+28];
	ld.shared.u32 	%r662, [%r1402+24];
	// begin inline asm
	dp4a.s32.s32 %r660, %r661, %r662, %r596;
	// end inline asm
	ld.shared.u32 	%r665, [%r1401+76];
	ld.shared.u32 	%r666, [%r1402+24];
	// begin inline asm
	dp4a.s32.s32 %r664, %r665, %r666, %r600;
	// end inline asm
	ld.shared.u32 	%r669, [%r1401+28];
	ld.shared.u32 	%r670, [%r1402+28];
	// begin inline asm
	dp4a.s32.s32 %r668, %r669, %r670, %r604;
	// end inline asm
	ld.shared.u32 	%r673, [%r1401+76];
	ld.shared.u32 	%r674, [%r1402+28];
	// begin inline asm
	dp4a.s32.s32 %r672, %r673, %r674, %r608;
	// end inline asm
	ld.shared.u32 	%r677, [%r1401+28];
	ld.shared.u32 	%r678, [%r1402+64];
	// begin inline asm
	dp4a.s32.s32 %r676, %r677, %r678, %r612;
	// end inline asm
	ld.shared.u32 	%r681, [%r1401+76];
	ld.shared.u32 	%r682, [%r1402+64];
	// begin inline asm
	dp4a.s32.s32 %r680, %r681, %r682, %r616;
	// end inline asm
	ld.shared.u32 	%r685, [%r1401+28];
	ld.shared.u32 	%r686, [%r1402+68];
	// begin inline asm
	dp4a.s32.s32 %r684, %r685, %r686, %r620;
	// end inline asm
	ld.shared.u32 	%r689, [%r1401+76];
	ld.shared.u32 	%r690, [%r1402+68];
	// begin inline asm
	dp4a.s32.s32 %r688, %r689, %r690, %r624;
	// end inline asm
	ld.shared.u32 	%r693, [%r1401+28];
	ld.shared.u32 	%r694, [%r1402+72];
	// begin inline asm
	dp4a.s32.s32 %r692, %r693, %r694, %r628;
	// end inline asm
	ld.shared.u32 	%r697, [%r1401+76];
	ld.shared.u32 	%r698, [%r1402+72];
	// begin inline asm
	dp4a.s32.s32 %r696, %r697, %r698, %r632;
	// end inline asm
	ld.shared.u32 	%r701, [%r1401+28];
	ld.shared.u32 	%r702, [%r1402+76];
	// begin inline asm
	dp4a.s32.s32 %r700, %r701, %r702, %r636;
	// end inline asm
	ld.shared.u32 	%r705, [%r1401+76];
	ld.shared.u32 	%r706, [%r1402+76];
	// begin inline asm
	dp4a.s32.s32 %r704, %r705, %r706, %r640;
	// end inline asm
	ld.shared.u32 	%r709, [%r1401+52];
	ld.shared.u32 	%r710, [%r1402+64];
	// begin inline asm
	dp4a.s32.s32 %r708, %r709, %r710, %r644;
	// end inline asm
	ld.shared.u32 	%r713, [%r1401+100];
	ld.shared.u32 	%r714, [%r1402+64];
	// begin inline asm
	dp4a.s32.s32 %r712, %r713, %r714, %r648;
	// end inline asm
	ld.shared.u32 	%r717, [%r1401+52];
	ld.shared.u32 	%r718, [%r1402+68];
	// begin inline asm
	dp4a.s32.s32 %r716, %r717, %r718, %r652;
	// end inline asm
	ld.shared.u32 	%r721, [%r1401+100];
	ld.shared.u32 	%r722, [%r1402+68];
	// begin inline asm
	dp4a.s32.s32 %r720, %r721, %r722, %r656;
	// end inline asm
	ld.shared.u32 	%r725, [%r1401+52];
	ld.shared.u32 	%r726, [%r1402+72];
	// begin inline asm
	dp4a.s32.s32 %r724, %r725, %r726, %r660;
	// end inline asm
	ld.shared.u32 	%r729, [%r1401+100];
	ld.shared.u32 	%r730, [%r1402+72];
	// begin inline asm
	dp4a.s32.s32 %r728, %r729, %r730, %r664;
	// end inline asm
	ld.shared.u32 	%r733, [%r1401+52];
	ld.shared.u32 	%r734, [%r1402+76];
	// begin inline asm
	dp4a.s32.s32 %r732, %r733, %r734, %r668;
	// end inline asm
	ld.shared.u32 	%r737, [%r1401+100];
	ld.shared.u32 	%r738, [%r1402+76];
	// begin inline asm
	dp4a.s32.s32 %r736, %r737, %r738, %r672;
	// end inline asm
	ld.shared.u32 	%r741, [%r1401+52];
	ld.shared.u32 	%r742, [%r1402+112];
	// begin inline asm
	dp4a.s32.s32 %r740, %r741, %r742, %r676;
	// end inline asm
	ld.shared.u32 	%r745, [%r1401+100];
	ld.shared.u32 	%r746, [%r1402+112];
	// begin inline asm
	dp4a.s32.s32 %r744, %r745, %r746, %r680;
	// end inline asm
	ld.shared.u32 	%r749, [%r1401+52];
	ld.shared.u32 	%r750, [%r1402+116];
	// begin inline asm
	dp4a.s32.s32 %r748, %r749, %r750, %r684;
	// end inline asm
	ld.shared.u32 	%r753, [%r1401+100];
	ld.shared.u32 	%r754, [%r1402+116];
	// begin inline asm
	dp4a.s32.s32 %r752, %r753, %r754, %r688;
	// end inline asm
	ld.shared.u32 	%r757, [%r1401+52];
	ld.shared.u32 	%r758, [%r1402+120];
	// begin inline asm
	dp4a.s32.s32 %r756, %r757, %r758, %r692;
	// end inline asm
	ld.shared.u32 	%r761, [%r1401+100];
	ld.shared.u32 	%r762, [%r1402+120];
	// begin inline asm
	dp4a.s32.s32 %r760, %r761, %r762, %r696;
	// end inline asm
	ld.shared.u32 	%r765, [%r1401+52];
	ld.shared.u32 	%r766, [%r1402+124];
	// begin inline asm
	dp4a.s32.s32 %r764, %r765, %r766, %r700;
	// end inline asm
	ld.shared.u32 	%r769, [%r1401+100];
	ld.shared.u32 	%r770, [%r1402+124];
	// begin inline asm
	dp4a.s32.s32 %r768, %r769, %r770, %r704;
	// end inline asm
	ld.shared.u32 	%r773, [%r1401+76];
	ld.shared.u32 	%r774, [%r1402+112];
	// begin inline asm
	dp4a.s32.s32 %r772, %r773, %r774, %r708;
	// end inline asm
	ld.shared.u32 	%r777, [%r1401+124];
	ld.shared.u32 	%r778, [%r1402+112];
	// begin inline asm
	dp4a.s32.s32 %r776, %r777, %r778, %r712;
	// end inline asm
	ld.shared.u32 	%r781, [%r1401+76];
	ld.shared.u32 	%r782, [%r1402+116];
	// begin inline asm
	dp4a.s32.s32 %r780, %r781, %r782, %r716;
	// end inline asm
	ld.shared.u32 	%r785, [%r1401+124];
	ld.shared.u32 	%r786, [%r1402+116];
	// begin inline asm
	dp4a.s32.s32 %r784, %r785, %r786, %r720;
	// end inline asm
	ld.shared.u32 	%r789, [%r1401+76];
	ld.shared.u32 	%r790, [%r1402+120];
	// begin inline asm
	dp4a.s32.s32 %r788, %r789, %r790, %r724;
	// end inline asm
	ld.shared.u32 	%r793, [%r1401+124];
	ld.shared.u32 	%r794, [%r1402+120];
	// begin inline asm
	dp4a.s32.s32 %r792, %r793, %r794, %r728;
	// end inline asm
	ld.shared.u32 	%r797, [%r1401+76];
	ld.shared.u32 	%r798, [%r1402+124];
	// begin inline asm
	dp4a.s32.s32 %r796, %r797, %r798, %r732;
	// end inline asm
	ld.shared.u32 	%r801, [%r1401+124];
	ld.shared.u32 	%r802, [%r1402+124];
	// begin inline asm
	dp4a.s32.s32 %r800, %r801, %r802, %r736;
	// end inline asm
	ld.shared.u32 	%r805, [%r1401+148];
	ld.shared.u32 	%r806, [%r1402+160];
	// begin inline asm
	dp4a.s32.s32 %r804, %r805, %r806, %r740;
	// end inline asm
	ld.shared.u32 	%r809, [%r1401+196];
	ld.shared.u32 	%r810, [%r1402+160];
	// begin inline asm
	dp4a.s32.s32 %r808, %r809, %r810, %r744;
	// end inline asm
	ld.shared.u32 	%r813, [%r1401+148];
	ld.shared.u32 	%r814, [%r1402+164];
	// begin inline asm
	dp4a.s32.s32 %r812, %r813, %r814, %r748;
	// end inline asm
	ld.shared.u32 	%r817, [%r1401+196];
	ld.shared.u32 	%r818, [%r1402+164];
	// begin inline asm
	dp4a.s32.s32 %r816, %r817, %r818, %r752;
	// end inline asm
	ld.shared.u32 	%r821, [%r1401+148];
	ld.shared.u32 	%r822, [%r1402+168];
	// begin inline asm
	dp4a.s32.s32 %r820, %r821, %r822, %r756;
	// end inline asm
	ld.shared.u32 	%r825, [%r1401+196];
	ld.shared.u32 	%r826, [%r1402+168];
	// begin inline asm
	dp4a.s32.s32 %r824, %r825, %r826, %r760;
	// end inline asm
	ld.shared.u32 	%r829, [%r1401+148];
	ld.shared.u32 	%r830, [%r1402+172];
	// begin inline asm
	dp4a.s32.s32 %r828, %r829, %r830, %r764;
	// end inline asm
	ld.shared.u32 	%r833, [%r1401+196];
	ld.shared.u32 	%r834, [%r1402+172];
	// begin inline asm
	dp4a.s32.s32 %r832, %r833, %r834, %r768;
	// end inline asm
	ld.shared.u32 	%r837, [%r1401+172];
	ld.shared.u32 	%r838, [%r1402+160];
	// begin inline asm
	dp4a.s32.s32 %r836, %r837, %r838, %r772;
	// end inline asm
	ld.shared.u32 	%r841, [%r1401+220];
	ld.shared.u32 	%r842, [%r1402+160];
	// begin inline asm
	dp4a.s32.s32 %r840, %r841, %r842, %r776;
	// end inline asm
	ld.shared.u32 	%r845, [%r1401+172];
	ld.shared.u32 	%r846, [%r1402+164];
	// begin inline asm
	dp4a.s32.s32 %r844, %r845, %r846, %r780;
	// end inline asm
	ld.shared.u32 	%r849, [%r1401+220];
	ld.shared.u32 	%r850, [%r1402+164];
	// begin inline asm
	dp4a.s32.s32 %r848, %r849, %r850, %r784;
	// end inline asm
	ld.shared.u32 	%r853, [%r1401+172];
	ld.shared.u32 	%r854, [%r1402+168];
	// begin inline asm
	dp4a.s32.s32 %r852, %r853, %r854, %r788;
	// end inline asm
	ld.shared.u32 	%r857, [%r1401+220];
	ld.shared.u32 	%r858, [%r1402+168];
	// begin inline asm
	dp4a.s32.s32 %r856, %r857, %r858, %r792;
	// end inline asm
	ld.shared.u32 	%r861, [%r1401+172];
	ld.shared.u32 	%r862, [%r1402+172];
	// begin inline asm
	dp4a.s32.s32 %r860, %r861, %r862, %r796;
	// end inline asm
	ld.shared.u32 	%r865, [%r1401+220];
	ld.shared.u32 	%r866, [%r1402+172];
	// begin inline asm
	dp4a.s32.s32 %r864, %r865, %r866, %r800;
	// end inline asm
	ld.shared.u32 	%r869, [%r1401+172];
	ld.shared.u32 	%r870, [%r1402+208];
	// begin inline asm
	dp4a.s32.s32 %r868, %r869, %r870, %r804;
	// end inline asm
	ld.shared.u32 	%r873, [%r1401+220];
	ld.shared.u32 	%r874, [%r1402+208];
	// begin inline asm
	dp4a.s32.s32 %r872, %r873, %r874, %r808;
	// end inline asm
	ld.shared.u32 	%r877, [%r1401+172];
	ld.shared.u32 	%r878, [%r1402+212];
	// begin inline asm
	dp4a.s32.s32 %r876, %r877, %r878, %r812;
	// end inline asm
	ld.shared.u32 	%r881, [%r1401+220];
	ld.shared.u32 	%r882, [%r1402+212];
	// begin inline asm
	dp4a.s32.s32 %r880, %r881, %r882, %r816;
	// end inline asm
	ld.shared.u32 	%r885, [%r1401+172];
	ld.shared.u32 	%r886, [%r1402+216];
	// begin inline asm
	dp4a.s32.s32 %r884, %r885, %r886, %r820;
	// end inline asm
	ld.shared.u32 	%r889, [%r1401+220];
	ld.shared.u32 	%r890, [%r1402+216];
	// begin inline asm
	dp4a.s32.s32 %r888, %r889, %r890, %r824;
	// end inline asm
	ld.shared.u32 	%r893, [%r1401+172];
	ld.shared.u32 	%r894, [%r1402+220];
	// begin inline asm
	dp4a.s32.s32 %r892, %r893, %r894, %r828;
	// end inline asm
	ld.shared.u32 	%r897, [%r1401+220];
	ld.shared.u32 	%r898, [%r1402+220];
	// begin inline asm
	dp4a.s32.s32 %r896, %r897, %r898, %r832;
	// end inline asm
	ld.shared.u32 	%r901, [%r1401+196];
	ld.shared.u32 	%r902, [%r1402+208];
	// begin inline asm
	dp4a.s32.s32 %r900, %r901, %r902, %r836;
	// end inline asm
	ld.shared.u32 	%r905, [%r1401+244];
	ld.shared.u32 	%r906, [%r1402+208];
	// begin inline asm
	dp4a.s32.s32 %r904, %r905, %r906, %r840;
	// end inline asm
	ld.shared.u32 	%r909, [%r1401+196];
	ld.shared.u32 	%r910, [%r1402+212];
	// begin inline asm
	dp4a.s32.s32 %r908, %r909, %r910, %r844;
	// end inline asm
	ld.shared.u32 	%r913, [%r1401+244];
	ld.shared.u32 	%r914, [%r1402+212];
	// begin inline asm
	dp4a.s32.s32 %r912, %r913, %r914, %r848;
	// end inline asm
	ld.shared.u32 	%r917, [%r1401+196];
	ld.shared.u32 	%r918, [%r1402+216];
	// begin inline asm
	dp4a.s32.s32 %r916, %r917, %r918, %r852;
	// end inline asm
	ld.shared.u32 	%r921, [%r1401+244];
	ld.shared.u32 	%r922, [%r1402+216];
	// begin inline asm
	dp4a.s32.s32 %r920, %r921, %r922, %r856;
	// end inline asm
	ld.shared.u32 	%r925, [%r1401+196];
	ld.shared.u32 	%r926, [%r1402+220];
	// begin inline asm
	dp4a.s32.s32 %r924, %r925, %r926, %r860;
	// end inline asm
	ld.shared.u32 	%r929, [%r1401+244];
	ld.shared.u32 	%r930, [%r1402+220];
	// begin inline asm
	dp4a.s32.s32 %r928, %r929, %r930, %r864;
	// end inline asm
	ld.shared.u32 	%r933, [%r1401+196];
	ld.shared.u32 	%r934, [%r1402+256];
	// begin inline asm
	dp4a.s32.s32 %r932, %r933, %r934, %r868;
	// end inline asm
	ld.shared.u32 	%r937, [%r1401+244];
	ld.shared.u32 	%r938, [%r1402+256];
	// begin inline asm
	dp4a.s32.s32 %r936, %r937, %r938, %r872;
	// end inline asm
	ld.shared.u32 	%r941, [%r1401+196];
	ld.shared.u32 	%r942, [%r1402+260];
	// begin inline asm
	dp4a.s32.s32 %r940, %r941, %r942, %r876;
	// end inline asm
	ld.shared.u32 	%r945, [%r1401+244];
	ld.shared.u32 	%r946, [%r1402+260];
	// begin inline asm
	dp4a.s32.s32 %r944, %r945, %r946, %r880;
	// end inline asm
	ld.shared.u32 	%r949, [%r1401+196];
	ld.shared.u32 	%r950, [%r1402+264];
	// begin inline asm
	dp4a.s32.s32 %r948, %r949, %r950, %r884;
	// end inline asm
	ld.shared.u32 	%r953, [%r1401+244];
	ld.shared.u32 	%r954, [%r1402+264];
	// begin inline asm
	dp4a.s32.s32 %r952, %r953, %r954, %r888;
	// end inline asm
	ld.shared.u32 	%r957, [%r1401+196];
	ld.shared.u32 	%r958, [%r1402+268];
	// begin inline asm
	dp4a.s32.s32 %r956, %r957, %r958, %r892;
	// end inline asm
	ld.shared.u32 	%r961, [%r1401+244];
	ld.shared.u32 	%r962, [%r1402+268];
	// begin inline asm
	dp4a.s32.s32 %r960, %r961, %r962, %r896;
	// end inline asm
	ld.shared.u32 	%r965, [%r1401+220];
	ld.shared.u32 	%r966, [%r1402+256];
	// begin inline asm
	dp4a.s32.s32 %r964, %r965, %r966, %r900;
	// end inline asm
	ld.shared.u32 	%r969, [%r1401+268];
	ld.shared.u32 	%r970, [%r1402+256];
	// begin inline asm
	dp4a.s32.s32 %r968, %r969, %r970, %r904;
	// end inline asm
	ld.shared.u32 	%r973, [%r1401+220];
	ld.shared.u32 	%r974, [%r1402+260];
	// begin inline asm
	dp4a.s32.s32 %r972, %r973, %r974, %r908;
	// end inline asm
	ld.shared.u32 	%r977, [%r1401+268];
	ld.shared.u32 	%r978, [%r1402+260];
	// begin inline asm
	dp4a.s32.s32 %r976, %r977, %r978, %r912;
	// end inline asm
	ld.shared.u32 	%r981, [%r1401+220];
	ld.shared.u32 	%r982, [%r1402+264];
	// begin inline asm
	dp4a.s32.s32 %r980, %r981, %r982, %r916;
	// end inline asm
	ld.shared.u32 	%r985, [%r1401+268];
	ld.shared.u32 	%r986, [%r1402+264];
	// begin inline asm
	dp4a.s32.s32 %r984, %r985, %r986, %r920;
	// end inline asm
	ld.shared.u32 	%r989, [%r1401+220];
	ld.shared.u32 	%r990, [%r1402+268];
	// begin inline asm
	dp4a.s32.s32 %r988, %r989, %r990, %r924;
	// end inline asm
	ld.shared.u32 	%r993, [%r1401+268];
	ld.shared.u32 	%r994, [%r1402+268];
	// begin inline asm
	dp4a.s32.s32 %r992, %r993, %r994, %r928;
	// end inline asm
	ld.shared.u32 	%r997, [%r1401+8];
	ld.shared.u32 	%r998, [%r1402+32];
	// begin inline asm
	dp4a.s32.s32 %r996, %r997, %r998, %r932;
	// end inline asm
	ld.shared.u32 	%r1001, [%r1401+56];
	ld.shared.u32 	%r1002, [%r1402+32];
	// begin inline asm
	dp4a.s32.s32 %r1000, %r1001, %r1002, %r936;
	// end inline asm
	ld.shared.u32 	%r1005, [%r1401+8];
	ld.shared.u32 	%r1006, [%r1402+36];
	// begin inline asm
	dp4a.s32.s32 %r1004, %r1005, %r1006, %r940;
	// end inline asm
	ld.shared.u32 	%r1009, [%r1401+56];
	ld.shared.u32 	%r1010, [%r1402+36];
	// begin inline asm
	dp4a.s32.s32 %r1008, %r1009, %r1010, %r944;
	// end inline asm
	ld.shared.u32 	%r1013, [%r1401+8];
	ld.shared.u32 	%r1014, [%r1402+40];
	// begin inline asm
	dp4a.s32.s32 %r1012, %r1013, %r1014, %r948;
	// end inline asm
	ld.shared.u32 	%r1017, [%r1401+56];
	ld.shared.u32 	%r1018, [%r1402+40];
	// begin inline asm
	dp4a.s32.s32 %r1016, %r1017, %r1018, %r952;
	// end inline asm
	ld.shared.u32 	%r1021, [%r1401+8];
	ld.shared.u32 	%r1022, [%r1402+44];
	// begin inline asm
	dp4a.s32.s32 %r1020, %r1021, %r1022, %r956;
	// end inline asm
	ld.shared.u32 	%r1025, [%r1401+56];
	ld.shared.u32 	%r1026, [%r1402+44];
	// begin inline asm
	dp4a.s32.s32 %r1024, %r1025, %r1026, %r960;
	// end inline asm
	ld.shared.u32 	%r1029, [%r1401+32];
	ld.shared.u32 	%r1030, [%r1402+32];
	// begin inline asm
	dp4a.s32.s32 %r1028, %r1029, %r1030, %r964;
	// end inline asm
	ld.shared.u32 	%r1033, [%r1401+80];
	ld.shared.u32 	%r1034, [%r1402+32];
	// begin inline asm
	dp4a.s32.s32 %r1032, %r1033, %r1034, %r968;
	// end inline asm
	ld.shared.u32 	%r1037, [%r1401+32];
	ld.shared.u32 	%r1038, [%r1402+36];
	// begin inline asm
	dp4a.s32.s32 %r1036, %r1037, %r1038, %r972;
	// end inline asm
	ld.shared.u32 	%r1041, [%r1401+80];
	ld.shared.u32 	%r1042, [%r1402+36];
	// begin inline asm
	dp4a.s32.s32 %r1040, %r1041, %r1042, %r976;
	// end inline asm
	ld.shared.u32 	%r1045, [%r1401+32];
	ld.shared.u32 	%r1046, [%r1402+40];
	// begin inline asm
	dp4a.s32.s32 %r1044, %r1045, %r1046, %r980;
	// end inline asm
	ld.shared.u32 	%r1049, [%r1401+80];
	ld.shared.u32 	%r1050, [%r1402+40];
	// begin inline asm
	dp4a.s32.s32 %r1048, %r1049, %r1050, %r984;
	// end inline asm
	ld.shared.u32 	%r1053, [%r1401+32];
	ld.shared.u32 	%r1054, [%r1402+44];
	// begin inline asm
	dp4a.s32.s32 %r1052, %r1053, %r1054, %r988;
	// end inline asm
	ld.shared.u32 	%r1057, [%r1401+80];
	ld.shared.u32 	%r1058, [%r1402+44];
	// begin inline asm
	dp4a.s32.s32 %r1056, %r1057, %r1058, %r992;
	// end inline asm
	ld.shared.u32 	%r1061, [%r1401+32];
	ld.shared.u32 	%r1062, [%r1402+80];
	// begin inline asm
	dp4a.s32.s32 %r1060, %r1061, %r1062, %r996;
	// end inline asm
	ld.shared.u32 	%r1065, [%r1401+80];
	ld.shared.u32 	%r1066, [%r1402+80];
	// begin inline asm
	dp4a.s32.s32 %r1064, %r1065, %r1066, %r1000;
	// end inline asm
	ld.shared.u32 	%r1069, [%r1401+32];
	ld.shared.u32 	%r1070, [%r1402+84];
	// begin inline asm
	dp4a.s32.s32 %r1068, %r1069, %r1070, %r1004;
	// end inline asm
	ld.shared.u32 	%r1073, [%r1401+80];
	ld.shared.u32 	%r1074, [%r1402+84];
	// begin inline asm
	dp4a.s32.s32 %r1072, %r1073, %r1074, %r1008;
	// end inline asm
	ld.shared.u32 	%r1077, [%r1401+32];
	ld.shared.u32 	%r1078, [%r1402+88];
	// begin inline asm
	dp4a.s32.s32 %r1076, %r1077, %r1078, %r1012;
	// end inline asm
	ld.shared.u32 	%r1081, [%r1401+80];
	ld.shared.u32 	%r1082, [%r1402+88];
	// begin inline asm
	dp4a.s32.s32 %r1080, %r1081, %r1082, %r1016;
	// end inline asm
	ld.shared.u32 	%r1085, [%r1401+32];
	ld.shared.u32 	%r1086, [%r1402+92];
	// begin inline asm
	dp4a.s32.s32 %r1084, %r1085, %r1086, %r1020;
	// end inline asm
	ld.shared.u32 	%r1089, [%r1401+80];
	ld.shared.u32 	%r1090, [%r1402+92];
	// begin inline asm
	dp4a.s32.s32 %r1088, %r1089, %r1090, %r1024;
	// end inline asm
	ld.shared.u32 	%r1093, [%r1401+56];
	ld.shared.u32 	%r1094, [%r1402+80];
	// begin inline asm
	dp4a.s32.s32 %r1092, %r1093, %r1094, %r1028;
	// end inline asm
	ld.shared.u32 	%r1097, [%r1401+104];
	ld.shared.u32 	%r1098, [%r1402+80];
	// begin inline asm
	dp4a.s32.s32 %r1096, %r1097, %r1098, %r1032;
	// end inline asm
	ld.shared.u32 	%r1101, [%r1401+56];
	ld.shared.u32 	%r1102, [%r1402+84];
	// begin inline asm
	dp4a.s32.s32 %r1100, %r1101, %r1102, %r1036;
	// end inline asm
	ld.shared.u32 	%r1105, [%r1401+104];
	ld.shared.u32 	%r1106, [%r1402+84];
	// begin inline asm
	dp4a.s32.s32 %r1104, %r1105, %r1106, %r1040;
	// end inline asm
	ld.shared.u32 	%r1109, [%r1401+56];
	ld.shared.u32 	%r1110, [%r1402+88];
	// begin inline asm
	dp4a.s32.s32 %r1108, %r1109, %r1110, %r1044;
	// end inline asm
	ld.shared.u32 	%r1113, [%r1401+104];
	ld.shared.u32 	%r1114, [%r1402+88];
	// begin inline asm
	dp4a.s32.s32 %r1112, %r1113, %r1114, %r1048;
	// end inline asm
	ld.shared.u32 	%r1117, [%r1401+56];
	ld.shared.u32 	%r1118, [%r1402+92];
	// begin inline asm
	dp4a.s32.s32 %r1116, %r1117, %r1118, %r1052;
	// end inline asm
	ld.shared.u32 	%r1121, [%r1401+104];
	ld.shared.u32 	%r1122, [%r1402+92];
	// begin inline asm
	dp4a.s32.s32 %r1120, %r1121, %r1122, %r1056;
	// end inline asm
	ld.shared.u32 	%r1125, [%r1401+56];
	ld.shared.u32 	%r1126, [%r1402+128];
	// begin inline asm
	dp4a.s32.s32 %r1124, %r1125, %r1126, %r1060;
	// end inline asm
	ld.shared.u32 	%r1129, [%r1401+104];
	ld.shared.u32 	%r1130, [%r1402+128];
	// begin inline asm
	dp4a.s32.s32 %r1128, %r1129, %r1130, %r1064;
	// end inline asm
	ld.shared.u32 	%r1133, [%r1401+56];
	ld.shared.u32 	%r1134, [%r1402+132];
	// begin inline asm
	dp4a.s32.s32 %r1132, %r1133, %r1134, %r1068;
	// end inline asm
	ld.shared.u32 	%r1137, [%r1401+104];
	ld.shared.u32 	%r1138, [%r1402+132];
	// begin inline asm
	dp4a.s32.s32 %r1136, %r1137, %r1138, %r1072;
	// end inline asm
	ld.shared.u32 	%r1141, [%r1401+56];
	ld.shared.u32 	%r1142, [%r1402+136];
	// begin inline asm
	dp4a.s32.s32 %r1140, %r1141, %r1142, %r1076;
	// end inline asm
	ld.shared.u32 	%r1145, [%r1401+104];
	ld.shared.u32 	%r1146, [%r1402+136];
	// begin inline asm
	dp4a.s32.s32 %r1144, %r1145, %r1146, %r1080;
	// end inline asm
	ld.shared.u32 	%r1149, [%r1401+56];
	ld.shared.u32 	%r1150, [%r1402+140];
	// begin inline asm
	dp4a.s32.s32 %r1148, %r1149, %r1150, %r1084;
	// end inline asm
	ld.shared.u32 	%r1153, [%r1401+104];
	ld.shared.u32 	%r1154, [%r1402+140];
	// begin inline asm
	dp4a.s32.s32 %r1152, %r1153, %r1154, %r1088;
	// end inline asm
	ld.shared.u32 	%r1157, [%r1401+80];
	ld.shared.u32 	%r1158, [%r1402+128];
	// begin inline asm
	dp4a.s32.s32 %r1156, %r1157, %r1158, %r1092;
	// end inline asm
	ld.shared.u32 	%r1161, [%r1401+128];
	ld.shared.u32 	%r1162, [%r1402+128];
	// begin inline asm
	dp4a.s32.s32 %r1160, %r1161, %r1162, %r1096;
	// end inline asm
	ld.shared.u32 	%r1165, [%r1401+80];
	ld.shared.u32 	%r1166, [%r1402+132];
	// begin inline asm
	dp4a.s32.s32 %r1164, %r1165, %r1166, %r1100;
	// end inline asm
	ld.shared.u32 	%r1169, [%r1401+128];
	ld.shared.u32 	%r1170, [%r1402+132];
	// begin inline asm
	dp4a.s32.s32 %r1168, %r1169, %r1170, %r1104;
	// end inline asm
	ld.shared.u32 	%r1173, [%r1401+80];
	ld.shared.u32 	%r1174, [%r1402+136];
	// begin inline asm
	dp4a.s32.s32 %r1172, %r1173, %r1174, %r1108;
	// end inline asm
	ld.shared.u32 	%r1177, [%r1401+128];
	ld.shared.u32 	%r1178, [%r1402+136];
	// begin inline asm
	dp4a.s32.s32 %r1176, %r1177, %r1178, %r1112;
	// end inline asm
	ld.shared.u32 	%r1181, [%r1401+80];
	ld.shared.u32 	%r1182, [%r1402+140];
	// begin inline asm
	dp4a.s32.s32 %r1180, %r1181, %r1182, %r1116;
	// end inline asm
	ld.shared.u32 	%r1185, [%r1401+128];
	ld.shared.u32 	%r1186, [%r1402+140];
	// begin inline asm
	dp4a.s32.s32 %r1184, %r1185, %r1186, %r1120;
	// end inline asm
	ld.shared.u32 	%r1189, [%r1401+152];
	ld.shared.u32 	%r1190, [%r1402+176];
	// begin inline asm
	dp4a.s32.s32 %r1188, %r1189, %r1190, %r1124;
	// end inline asm
	ld.shared.u32 	%r1193, [%r1401+200];
	ld.shared.u32 	%r1194, [%r1402+176];
	// begin inline asm
	dp4a.s32.s32 %r1192, %r1193, %r1194, %r1128;
	// end inline asm
	ld.shared.u32 	%r1197, [%r1401+152];
	ld.shared.u32 	%r1198, [%r1402+180];
	// begin inline asm
	dp4a.s32.s32 %r1196, %r1197, %r1198, %r1132;
	// end inline asm
	ld.shared.u32 	%r1201, [%r1401+200];
	ld.shared.u32 	%r1202, [%r1402+180];
	// begin inline asm
	dp4a.s32.s32 %r1200, %r1201, %r1202, %r1136;
	// end inline asm
	ld.shared.u32 	%r1205, [%r1401+152];
	ld.shared.u32 	%r1206, [%r1402+184];
	// begin inline asm
	dp4a.s32.s32 %r1204, %r1205, %r1206, %r1140;
	// end inline asm
	ld.shared.u32 	%r1209, [%r1401+200];
	ld.shared.u32 	%r1210, [%r1402+184];
	// begin inline asm
	dp4a.s32.s32 %r1208, %r1209, %r1210, %r1144;
	// end inline asm
	ld.shared.u32 	%r1213, [%r1401+152];
	ld.shared.u32 	%r1214, [%r1402+188];
	// begin inline asm
	dp4a.s32.s32 %r1212, %r1213, %r1214, %r1148;
	// end inline asm
	ld.shared.u32 	%r1217, [%r1401+200];
	ld.shared.u32 	%r1218, [%r1402+188];
	// begin inline asm
	dp4a.s32.s32 %r1216, %r1217, %r1218, %r1152;
	// end inline asm
	ld.shared.u32 	%r1221, [%r1401+176];
	ld.shared.u32 	%r1222, [%r1402+176];
	// begin inline asm
	dp4a.s32.s32 %r1220, %r1221, %r1222, %r1156;
	// end inline asm
	ld.shared.u32 	%r1225, [%r1401+224];
	ld.shared.u32 	%r1226, [%r1402+176];
	// begin inline asm
	dp4a.s32.s32 %r1224, %r1225, %r1226, %r1160;
	// end inline asm
	ld.shared.u32 	%r1229, [%r1401+176];
	ld.shared.u32 	%r1230, [%r1402+180];
	// begin inline asm
	dp4a.s32.s32 %r1228, %r1229, %r1230, %r1164;
	// end inline asm
	ld.shared.u32 	%r1233, [%r1401+224];
	ld.shared.u32 	%r1234, [%r1402+180];
	// begin inline asm
	dp4a.s32.s32 %r1232, %r1233, %r1234, %r1168;
	// end inline asm
	ld.shared.u32 	%r1237, [%r1401+176];
	ld.shared.u32 	%r1238, [%r1402+184];
	// begin inline asm
	dp4a.s32.s32 %r1236, %r1237, %r1238, %r1172;
	// end inline asm
	ld.shared.u32 	%r1241, [%r1401+224];
	ld.shared.u32 	%r1242, [%r1402+184];
	// begin inline asm
	dp4a.s32.s32 %r1240, %r1241, %r1242, %r1176;
	// end inline asm
	ld.shared.u32 	%r1245, [%r1401+176];
	ld.shared.u32 	%r1246, [%r1402+188];
	// begin inline asm
	dp4a.s32.s32 %r1244, %r1245, %r1246, %r1180;
	// end inline asm
	ld.shared.u32 	%r1249, [%r1401+224];
	ld.shared.u32 	%r1250, [%r1402+188];
	// begin inline asm
	dp4a.s32.s32 %r1248, %r1249, %r1250, %r1184;
	// end inline asm
	ld.shared.u32 	%r1253, [%r1401+176];
	ld.shared.u32 	%r1254, [%r1402+224];
	// begin inline asm
	dp4a.s32.s32 %r1252, %r1253, %r1254, %r1188;
	// end inline asm
	ld.shared.u32 	%r1257, [%r1401+224];
	ld.shared.u32 	%r1258, [%r1402+224];
	// begin inline asm
	dp4a.s32.s32 %r1256, %r1257, %r1258, %r1192;
	// end inline asm
	ld.shared.u32 	%r1261, [%r1401+176];
	ld.shared.u32 	%r1262, [%r1402+228];
	// begin inline asm
	dp4a.s32.s32 %r1260, %r1261, %r1262, %r1196;
	// end inline asm
	ld.shared.u32 	%r1265, [%r1401+224];
	ld.shared.u32 	%r1266, [%r1402+228];
	// begin inline asm
	dp4a.s32.s32 %r1264, %r1265, %r1266, %r1200;
	// end inline asm
	ld.shared.u32 	%r1269, [%r1401+176];
	ld.shared.u32 	%r1270, [%r1402+232];
	// begin inline asm
	dp4a.s32.s32 %r1268, %r1269, %r1270, %r1204;
	// end inline asm
	ld.shared.u32 	%r1273, [%r1401+224];
	ld.shared.u32 	%r1274, [%r1402+232];
	// begin inline asm
	dp4a.s32.s32 %r1272, %r1273, %r1274, %r1208;
	// end inline asm
	ld.shared.u32 	%r1277, [%r1401+176];
	ld.shared.u32 	%r1278, [%r1402+236];
	// begin inline asm
	dp4a.s32.s32 %r1276, %r1277, %r1278, %r1212;
	// end inline asm
	ld.shared.u32 	%r1281, [%r1401+224];
	ld.shared.u32 	%r1282, [%r1402+236];
	// begin inline asm
	dp4a.s32.s32 %r1280, %r1281, %r1282, %r1216;
	// end inline asm
	ld.shared.u32 	%r1285, [%r1401+200];
	ld.shared.u32 	%r1286, [%r1402+224];
	// begin inline asm
	dp4a.s32.s32 %r1284, %r1285, %r1286, %r1220;
	// end inline asm
	ld.shared.u32 	%r1289, [%r1401+248];
	ld.shared.u32 	%r1290, [%r1402+224];
	// begin inline asm
	dp4a.s32.s32 %r1288, %r1289, %r1290, %r1224;
	// end inline asm
	ld.shared.u32 	%r1293, [%r1401+200];
	ld.shared.u32 	%r1294, [%r1402+228];
	// begin inline asm
	dp4a.s32.s32 %r1292, %r1293, %r1294, %r1228;
	// end inline asm
	ld.shared.u32 	%r1297, [%r1401+248];
	ld.shared.u32 	%r1298, [%r1402+228];
	// begin inline asm
	dp4a.s32.s32 %r1296, %r1297, %r1298, %r1232;
	// end inline asm
	ld.shared.u32 	%r1301, [%r1401+200];
	ld.shared.u32 	%r1302, [%r1402+232];
	// begin inline asm
	dp4a.s32.s32 %r1300, %r1301, %r1302, %r1236;
	// end inline asm
	ld.shared.u32 	%r1305, [%r1401+248];
	ld.shared.u32 	%r1306, [%r1402+232];
	// begin inline asm
	dp4a.s32.s32 %r1304, %r1305, %r1306, %r1240;
	// end inline asm
	ld.shared.u32 	%r1309, [%r1401+200];
	ld.shared.u32 	%r1310, [%r1402+236];
	// begin inline asm
	dp4a.s32.s32 %r1308, %r1309, %r1310, %r1244;
	// end inline asm
	ld.shared.u32 	%r1313, [%r1401+248];
	ld.shared.u32 	%r1314, [%r1402+236];
	// begin inline asm
	dp4a.s32.s32 %r1312, %r1313, %r1314, %r1248;
	// end inline asm
	ld.shared.u32 	%r1317, [%r1401+200];
	ld.shared.u32 	%r1318, [%r1402+272];
	// begin inline asm
	dp4a.s32.s32 %r2637, %r1317, %r1318, %r1252;
	// end inline asm
	ld.shared.u32 	%r1321, [%r1401+248];
	ld.shared.u32 	%r1322, [%r1402+272];
	// begin inline asm
	dp4a.s32.s32 %r2629, %r1321, %r1322, %r1256;
	// end inline asm
	ld.shared.u32 	%r1325, [%r1401+200];
	ld.shared.u32 	%r1326, [%r1402+276];
	// begin inline asm
	dp4a.s32.s32 %r2636, %r1325, %r1326, %r1260;
	// end inline asm
	ld.shared.u32 	%r1329, [%r1401+248];
	ld.shared.u32 	%r1330, [%r1402+276];
	// begin inline asm
	dp4a.s32.s32 %r2628, %r1329, %r1330, %r1264;
	// end inline asm
	ld.shared.u32 	%r1333, [%r1401+200];
	ld.shared.u32 	%r1334, [%r1402+280];
	// begin inline asm
	dp4a.s32.s32 %r2635, %r1333, %r1334, %r1268;
	// end inline asm
	ld.shared.u32 	%r1337, [%r1401+248];
	ld.shared.u32 	%r1338, [%r1402+280];
	// begin inline asm
	dp4a.s32.s32 %r2627, %r1337, %r1338, %r1272;
	// end inline asm
	ld.shared.u32 	%r1341, [%r1401+200];
	ld.shared.u32 	%r1342, [%r1402+284];
	// begin inline asm
	dp4a.s32.s32 %r2634, %r1341, %r1342, %r1276;
	// end inline asm
	ld.shared.u32 	%r1345, [%r1401+248];
	ld.shared.u32 	%r1346, [%r1402+284];
	// begin inline asm
	dp4a.s32.s32 %r2626, %r1345, %r1346, %r1280;
	// end inline asm
	ld.shared.u32 	%r1349, [%r1401+224];
	ld.shared.u32 	%r1350, [%r1402+272];
	// begin inline asm
	dp4a.s32.s32 %r2633, %r1349, %r1350, %r1284;
	// end inline asm
	ld.shared.u32 	%r1353, [%r1401+272];
	ld.shared.u32 	%r1354, [%r1402+272];
	// begin inline asm
	dp4a.s32.s32 %r2625, %r1353, %r1354, %r1288;
	// end inline asm
	ld.shared.u32 	%r1357, [%r1401+224];
	ld.shared.u32 	%r1358, [%r1402+276];
	// begin inline asm
	dp4a.s32.s32 %r2632, %r1357, %r1358, %r1292;
	// end inline asm
	ld.shared.u32 	%r1361, [%r1401+272];
	ld.shared.u32 	%r1362, [%r1402+276];
	// begin inline asm
	dp4a.s32.s32 %r2624, %r1361, %r1362, %r1296;
	// end inline asm
	ld.shared.u32 	%r1365, [%r1401+224];
	ld.shared.u32 	%r1366, [%r1402+280];
	// begin inline asm
	dp4a.s32.s32 %r2631, %r1365, %r1366, %r1300;
	// end inline asm
	ld.shared.u32 	%r1369, [%r1401+272];
	ld.shared.u32 	%r1370, [%r1402+280];
	// begin inline asm
	dp4a.s32.s32 %r2623, %r1369, %r1370, %r1304;
	// end inline asm
	ld.shared.u32 	%r1373, [%r1401+224];
	ld.shared.u32 	%r1374, [%r1402+284];
	// begin inline asm
	dp4a.s32.s32 %r2630, %r1373, %r1374, %r1308;
	// end inline asm
	ld.shared.u32 	%r1377, [%r1401+272];
	ld.shared.u32 	%r1378, [%r1402+284];
	// begin inline asm
	dp4a.s32.s32 %r2622, %r1377, %r1378, %r1312;
	// end inline asm
	add.s32 	%r2638, %r2638, 1;
	setp.ne.s32 	%p52, %r2638, 15;
	@%p52 bra 	$L__BB26_11;
	ld.param.u64 	%rd175, [fused_nn_conv2d_cast_fixed_point_multiply_add_cast_nn_relu_cast_fixed_point_mult_18399029763786111876__9_kernel0_param_2];
	cvta.to.global.u64 	%rd73, %rd4;
	cvta.to.global.u64 	%rd74, %rd175;
	bar.sync 	0;
	add.s32 	%r2555, %r12, %r66;
	add.s32 	%r2557, %r1400, %r2555;
	ld.shared.u32 	%r1404, [%r2557+576];
	add.s32 	%r2559, %r1384, %r67;
	ld.shared.u32 	%r1405, [%r2559+4608];
	// begin inline asm
	dp4a.s32.s32 %r1403, %r1404, %r1405, %r2637;
	// end inline asm
	ld.shared.u32 	%r1408, [%r2557+624];
	ld.shared.u32 	%r1409, [%r2559+4608];
	// begin inline asm
	dp4a.s32.s32 %r1407, %r1408, %r1409, %r2629;
	// end inline asm
	ld.shared.u32 	%r1412, [%r2557+576];
	ld.shared.u32 	%r1413, [%r2559+4612];
	// begin inline asm
	dp4a.s32.s32 %r1411, %r1412, %r1413, %r2636;
	// end inline asm
	ld.shared.u32 	%r1416, [%r2557+624];
	ld.shared.u32 	%r1417, [%r2559+4612];
	// begin inline asm
	dp4a.s32.s32 %r1415, %r1416, %r1417, %r2628;
	// end inline asm
	ld.shared.u32 	%r1420, [%r2557+576];
	ld.shared.u32 	%r1421, [%r2559+4616];
	// begin inline asm
	dp4a.s32.s32 %r1419, %r1420, %r1421, %r2635;
	// end inline asm
	ld.shared.u32 	%r1424, [%r2557+624];
	ld.shared.u32 	%r1425, [%r2559+4616];
	// begin inline asm
	dp4a.s32.s32 %r1423, %r1424, %r1425, %r2627;
	// end inline asm
	ld.shared.u32 	%r1428, [%r2557+576];
	ld.shared.u32 	%r1429, [%r2559+4620];
	// begin inline asm
	dp4a.s32.s32 %r1427, %r1428, %r1429, %r2634;
	// end inline asm
	ld.shared.u32 	%r1432, [%r2557+624];
	ld.shared.u32 	%r1433, [%r2559+4620];
	// begin inline asm
	dp4a.s32.s32 %r1431, %r1432, %r1433, %r2626;
	// end inline asm
	ld.shared.u32 	%r1436, [%r2557+600];
	ld.shared.u32 	%r1437, [%r2559+4608];
	// begin inline asm
	dp4a.s32.s32 %r1435, %r1436, %r1437, %r2633;
	// end inline asm
	ld.shared.u32 	%r1440, [%r2557+648];
	ld.shared.u32 	%r1441, [%r2559+4608];
	// begin inline asm
	dp4a.s32.s32 %r1439, %r1440, %r1441, %r2625;
	// end inline asm
	ld.shared.u32 	%r1444, [%r2557+600];
	ld.shared.u32 	%r1445, [%r2559+4612];
	// begin inline asm
	dp4a.s32.s32 %r1443, %r1444, %r1445, %r2632;
	// end inline asm
	ld.shared.u32 	%r1448, [%r2557+648];
	ld.shared.u32 	%r1449, [%r2559+4612];
	// begin inline asm
	dp4a.s32.s32 %r1447, %r1448, %r1449, %r2624;
	// end inline asm
	ld.shared.u32 	%r1452, [%r2557+600];
	ld.shared.u32 	%r1453, [%r2559+4616];
	// begin inline asm
	dp4a.s32.s32 %r1451, %r1452, %r1453, %r2631;
	// end inline asm
	ld.shared.u32 	%r1456, [%r2557+648];
	ld.shared.u32 	%r1457, [%r2559+4616];
	// begin inline asm
	dp4a.s32.s32 %r1455, %r1456, %r1457, %r2623;
	// end inline asm
	ld.shared.u32 	%r1460, [%r2557+600];
	ld.shared.u32 	%r1461, [%r2559+4620];
	// begin inline asm
	dp4a.s32.s32 %r1459, %r1460, %r1461, %r2630;
	// end inline asm
	ld.shared.u32 	%r1464, [%r2557+648];
	ld.shared.u32 	%r1465, [%r2559+4620];
	// begin inline asm
	dp4a.s32.s32 %r1463, %r1464, %r1465, %r2622;
	// end inline asm
	ld.shared.u32 	%r1468, [%r2557+600];
	ld.shared.u32 	%r1469, [%r2559+4656];
	// begin inline asm
	dp4a.s32.s32 %r1467, %r1468, %r1469, %r1403;
	// end inline asm
	ld.shared.u32 	%r1472, [%r2557+648];
	ld.shared.u32 	%r1473, [%r2559+4656];
	// begin inline asm
	dp4a.s32.s32 %r1471, %r1472, %r1473, %r1407;
	// end inline asm
	ld.shared.u32 	%r1476, [%r2557+600];
	ld.shared.u32 	%r1477, [%r2559+4660];
	// begin inline asm
	dp4a.s32.s32 %r1475, %r1476, %r1477, %r1411;
	// end inline asm
	ld.shared.u32 	%r1480, [%r2557+648];
	ld.shared.u32 	%r1481, [%r2559+4660];
	// begin inline asm
	dp4a.s32.s32 %r1479, %r1480, %r1481, %r1415;
	// end inline asm
	ld.shared.u32 	%r1484, [%r2557+600];
	ld.shared.u32 	%r1485, [%r2559+4664];
	// begin inline asm
	dp4a.s32.s32 %r1483, %r1484, %r1485, %r1419;
	// end inline asm
	ld.shared.u32 	%r1488, [%r2557+648];
	ld.shared.u32 	%r1489, [%r2559+4664];
	// begin inline asm
	dp4a.s32.s32 %r1487, %r1488, %r1489, %r1423;
	// end inline asm
	ld.shared.u32 	%r1492, [%r2557+600];
	ld.shared.u32 	%r1493, [%r2559+4668];
	// begin inline asm
	dp4a.s32.s32 %r1491, %r1492, %r1493, %r1427;
	// end inline asm
	ld.shared.u32 	%r1496, [%r2557+648];
	ld.shared.u32 	%r1497, [%r2559+4668];
	// begin inline asm
	dp4a.s32.s32 %r1495, %r1496, %r1497, %r1431;
	// end inline asm
	ld.shared.u32 	%r1500, [%r2557+624];
	ld.shared.u32 	%r1501, [%r2559+4656];
	// begin inline asm
	dp4a.s32.s32 %r1499, %r1500, %r1501, %r1435;
	// end inline asm
	ld.shared.u32 	%r1504, [%r2557+672];
	ld.shared.u32 	%r1505, [%r2559+4656];
	// begin inline asm
	dp4a.s32.s32 %r1503, %r1504, %r1505, %r1439;
	// end inline asm
	ld.shared.u32 	%r1508, [%r2557+624];
	ld.shared.u32 	%r1509, [%r2559+4660];
	// begin inline asm
	dp4a.s32.s32 %r1507, %r1508, %r1509, %r1443;
	// end inline asm
	ld.shared.u32 	%r1512, [%r2557+672];
	ld.shared.u32 	%r1513, [%r2559+4660];
	// begin inline asm
	dp4a.s32.s32 %r1511, %r1512, %r1513, %r1447;
	// end inline asm
	ld.shared.u32 	%r1516, [%r2557+624];
	ld.shared.u32 	%r1517, [%r2559+4664];
	// begin inline asm
	dp4a.s32.s32 %r1515, %r1516, %r1517, %r1451;
	// end inline asm
	ld.shared.u32 	%r1520, [%r2557+672];
	ld.shared.u32 	%r1521, [%r2559+4664];
	// begin inline asm
	dp4a.s32.s32 %r1519, %r1520, %r1521, %r1455;
	// end inline asm
	ld.shared.u32 	%r1524, [%r2557+624];
	ld.shared.u32 	%r1525, [%r2559+4668];
	// begin inline asm
	dp4a.s32.s32 %r1523, %r1524, %r1525, %r1459;
	// end inline asm
	ld.shared.u32 	%r1528, [%r2557+672];
	ld.shared.u32 	%r1529, [%r2559+4668];
	// begin inline asm
	dp4a.s32.s32 %r1527, %r1528, %r1529, %r1463;
	// end inline asm
	ld.shared.u32 	%r1532, [%r2557+624];
	ld.shared.u32 	%r1533, [%r2559+4704];
	// begin inline asm
	dp4a.s32.s32 %r1531, %r1532, %r1533, %r1467;
	// end inline asm
	ld.shared.u32 	%r1536, [%r2557+672];
	ld.shared.u32 	%r1537, [%r2559+4704];
	// begin inline asm
	dp4a.s32.s32 %r1535, %r1536, %r1537, %r1471;
	// end inline asm
	ld.shared.u32 	%r1540, [%r2557+624];
	ld.shared.u32 	%r1541, [%r2559+4708];
	// begin inline asm
	dp4a.s32.s32 %r1539, %r1540, %r1541, %r1475;
	// end inline asm
	ld.shared.u32 	%r1544, [%r2557+672];
	ld.shared.u32 	%r1545, [%r2559+4708];
	// begin inline asm
	dp4a.s32.s32 %r1543, %r1544, %r1545, %r1479;
	// end inline asm
	ld.shared.u32 	%r1548, [%r2557+624];
	ld.shared.u32 	%r1549, [%r2559+4712];
	// begin inline asm
	dp4a.s32.s32 %r1547, %r1548, %r1549, %r1483;
	// end inline asm
	ld.shared.u32 	%r1552, [%r2557+672];
	ld.shared.u32 	%r1553, [%r2559+4712];
	// begin inline asm
	dp4a.s32.s32 %r1551, %r1552, %r1553, %r1487;
	// end inline asm
	ld.shared.u32 	%r1556, [%r2557+624];
	ld.shared.u32 	%r1557, [%r2559+4716];
	// begin inline asm
	dp4a.s32.s32 %r1555, %r1556, %r1557, %r1491;
	// end inline asm
	ld.shared.u32 	%r1560, [%r2557+672];
	ld.shared.u32 	%r1561, [%r2559+4716];
	// begin inline asm
	dp4a.s32.s32 %r1559, %r1560, %r1561, %r1495;
	// end inline asm
	ld.shared.u32 	%r1564, [%r2557+648];
	ld.shared.u32 	%r1565, [%r2559+4704];
	// begin inline asm
	dp4a.s32.s32 %r1563, %r1564, %r1565, %r1499;
	// end inline asm
	ld.shared.u32 	%r1568, [%r2557+696];
	ld.shared.u32 	%r1569, [%r2559+4704];
	// begin inline asm
	dp4a.s32.s32 %r1567, %r1568, %r1569, %r1503;
	// end inline asm
	ld.shared.u32 	%r1572, [%r2557+648];
	ld.shared.u32 	%r1573, [%r2559+4708];
	// begin inline asm
	dp4a.s32.s32 %r1571, %r1572, %r1573, %r1507;
	// end inline asm
	ld.shared.u32 	%r1576, [%r2557+696];
	ld.shared.u32 	%r1577, [%r2559+4708];
	// begin inline asm
	dp4a.s32.s32 %r1575, %r1576, %r1577, %r1511;
	// end inline asm
	ld.shared.u32 	%r1580, [%r2557+648];
	ld.shared.u32 	%r1581, [%r2559+4712];
	// begin inline asm
	dp4a.s32.s32 %r1579, %r1580, %r1581, %r1515;
	// end inline asm
	ld.shared.u32 	%r1584, [%r2557+696];
	ld.shared.u32 	%r1585, [%r2559+4712];
	// begin inline asm
	dp4a.s32.s32 %r1583, %r1584, %r1585, %r1519;
	// end inline asm
	ld.shared.u32 	%r1588, [%r2557+648];
	ld.shared.u32 	%r1589, [%r2559+4716];
	// begin inline asm
	dp4a.s32.s32 %r1587, %r1588, %r1589, %r1523;
	// end inline asm
	ld.shared.u32 	%r1592, [%r2557+696];
	ld.shared.u32 	%r1593, [%r2559+4716];
	// begin inline asm
	dp4a.s32.s32 %r1591, %r1592, %r1593, %r1527;
	// end inline asm
	ld.shared.u32 	%r1596, [%r2557+720];
	ld.shared.u32 	%r1597, [%r2559+4752];
	// begin inline asm
	dp4a.s32.s32 %r1595, %r1596, %r1597, %r1531;
	// end inline asm
	ld.shared.u32 	%r1600, [%r2557+768];
	ld.shared.u32 	%r1601, [%r2559+4752];
	// begin inline asm
	dp4a.s32.s32 %r1599, %r1600, %r1601, %r1535;
	// end inline asm
	ld.shared.u32 	%r1604, [%r2557+720];
	ld.shared.u32 	%r1605, [%r2559+4756];
	// begin inline asm
	dp4a.s32.s32 %r1603, %r1604, %r1605, %r1539;
	// end inline asm
	ld.shared.u32 	%r1608, [%r2557+768];
	ld.shared.u32 	%r1609, [%r2559+4756];
	// begin inline asm
	dp4a.s32.s32 %r1607, %r1608, %r1609, %r1543;
	// end inline asm
	ld.shared.u32 	%r1612, [%r2557+720];
	ld.shared.u32 	%r1613, [%r2559+4760];
	// begin inline asm
	dp4a.s32.s32 %r1611, %r1612, %r1613, %r1547;
	// end inline asm
	ld.shared.u32 	%r1616, [%r2557+768];
	ld.shared.u32 	%r1617, [%r2559+4760];
	// begin inline asm
	dp4a.s32.s32 %r1615, %r1616, %r1617, %r1551;
	// end inline asm
	ld.shared.u32 	%r1620, [%r2557+720];
	ld.shared.u32 	%r1621, [%r2559+4764];
	// begin inline asm
	dp4a.s32.s32 %r1619, %r1620, %r1621, %r1555;
	// end inline asm
	ld.shared.u32 	%r1624, [%r2557+768];
	ld.shared.u32 	%r1625, [%r2559+4764];
	// begin inline asm
	dp4a.s32.s32 %r1623, %r1624, %r1625, %r1559;
	// end inline asm
	ld.shared.u32 	%r1628, [%r2557+744];
	ld.shared.u32 	%r1629, [%r2559+4752];
	// begin inline asm
	dp4a.s32.s32 %r1627, %r1628, %r1629, %r1563;
	// end inline asm
	ld.shared.u32 	%r1632, [%r2557+792];
	ld.shared.u32 	%r1633, [%r2559+4752];
	// begin inline asm
	dp4a.s32.s32 %r1631, %r1632, %r1633, %r1567;
	// end inline asm
	ld.shared.u32 	%r1636, [%r2557+744];
	ld.shared.u32 	%r1637, [%r2559+4756];
	// begin inline asm
	dp4a.s32.s32 %r1635, %r1636, %r1637, %r1571;
	// end inline asm
	ld.shared.u32 	%r1640, [%r2557+792];
	ld.shared.u32 	%r1641, [%r2559+4756];
	// begin inline asm
	dp4a.s32.s32 %r1639, %r1640, %r1641, %r1575;
	// end inline asm
	ld.shared.u32 	%r1644, [%r2557+744];
	ld.shared.u32 	%r1645, [%r2559+4760];
	// begin inline asm
	dp4a.s32.s32 %r1643, %r1644, %r1645, %r1579;
	// end inline asm
	ld.shared.u32 	%r1648, [%r2557+792];
	ld.shared.u32 	%r1649, [%r2559+4760];
	// begin inline asm
	dp4a.s32.s32 %r1647, %r1648, %r1649, %r1583;
	// end inline asm
	ld.shared.u32 	%r1652, [%r2557+744];
	ld.shared.u32 	%r1653, [%r2559+4764];
	// begin inline asm
	dp4a.s32.s32 %r1651, %r1652, %r1653, %r1587;
	// end inline asm
	ld.shared.u32 	%r1656, [%r2557+792];
	ld.shared.u32 	%r1657, [%r2559+4764];
	// begin inline asm
	dp4a.s32.s32 %r1655, %r1656, %r1657, %r1591;
	// end inline asm
	ld.shared.u32 	%r1660, [%r2557+744];
	ld.shared.u32 	%r1661, [%r2559+4800];
	// begin inline asm
	dp4a.s32.s32 %r1659, %r1660, %r1661, %r1595;
	// end inline asm
	ld.shared.u32 	%r1664, [%r2557+792];
	ld.shared.u32 	%r1665, [%r2559+4800];
	// begin inline asm
	dp4a.s32.s32 %r1663, %r1664, %r1665, %r1599;
	// end inline asm
	ld.shared.u32 	%r1668, [%r2557+744];
	ld.shared.u32 	%r1669, [%r2559+4804];
	// begin inline asm
	dp4a.s32.s32 %r1667, %r1668, %r1669, %r1603;
	// end inline asm
	ld.shared.u32 	%r1672, [%r2557+792];
	ld.shared.u32 	%r1673, [%r2559+4804];
	// begin inline asm
	dp4a.s32.s32 %r1671, %r1672, %r1673, %r1607;
	// end inline asm
	ld.shared.u32 	%r1676, [%r2557+744];
	ld.shared.u32 	%r1677, [%r2559+4808];
	// begin inline asm
	dp4a.s32.s32 %r1675, %r1676, %r1677, %r1611;
	// end inline asm
	ld.shared.u32 	%r1680, [%r2557+792];
	ld.shared.u32 	%r1681, [%r2559+4808];
	// begin inline asm
	dp4a.s32.s32 %r1679, %r1680, %r1681, %r1615;
	// end inline asm
	ld.shared.u32 	%r1684, [%r2557+744];
	ld.shared.u32 	%r1685, [%r2559+4812];
	// begin inline asm
	dp4a.s32.s32 %r1683, %r1684, %r1685, %r1619;
	// end inline asm
	ld.shared.u32 	%r1688, [%r2557+792];
	ld.shared.u32 	%r1689, [%r2559+4812];
	// begin inline asm
	dp4a.s32.s32 %r1687, %r1688, %r1689, %r1623;
	// end inline asm
	ld.shared.u32 	%r1692, [%r2557+768];
	ld.shared.u32 	%r1693, [%r2559+4800];
	// begin inline asm
	dp4a.s32.s32 %r1691, %r1692, %r1693, %r1627;
	// end inline asm
	ld.shared.u32 	%r1696, [%r2557+816];
	ld.shared.u32 	%r1697, [%r2559+4800];
	// begin inline asm
	dp4a.s32.s32 %r1695, %r1696, %r1697, %r1631;
	// end inline asm
	ld.shared.u32 	%r1700, [%r2557+768];
	ld.shared.u32 	%r1701, [%r2559+4804];
	// begin inline asm
	dp4a.s32.s32 %r1699, %r1700, %r1701, %r1635;
	// end inline asm
	ld.shared.u32 	%r1704, [%r2557+816];
	ld.shared.u32 	%r1705, [%r2559+4804];
	// begin inline asm
	dp4a.s32.s32 %r1703, %r1704, %r1705, %r1639;
	// end inline asm
	ld.shared.u32 	%r1708, [%r2557+768];
	ld.shared.u32 	%r1709, [%r2559+4808];
	// begin inline asm
	dp4a.s32.s32 %r1707, %r1708, %r1709, %r1643;
	// end inline asm
	ld.shared.u32 	%r1712, [%r2557+816];
	ld.shared.u32 	%r1713, [%r2559+4808];
	// begin inline asm
	dp4a.s32.s32 %r1711, %r1712, %r1713, %r1647;
	// end inline asm
	ld.shared.u32 	%r1716, [%r2557+768];
	ld.shared.u32 	%r1717, [%r2559+4812];
	// begin inline asm
	dp4a.s32.s32 %r1715, %r1716, %r1717, %r1651;
	// end inline asm
	ld.shared.u32 	%r1720, [%r2557+816];
	ld.shared.u32 	%r1721, [%r2559+4812];
	// begin inline asm
	dp4a.s32.s32 %r1719, %r1720, %r1721, %r1655;
	// end inline asm
	ld.shared.u32 	%r1724, [%r2557+768];
	ld.shared.u32 	%r1725, [%r2559+4848];
	// begin inline asm
	dp4a.s32.s32 %r1723, %r1724, %r1725, %r1659;
	// end inline asm
	ld.shared.u32 	%r1728, [%r2557+816];
	ld.shared.u32 	%r1729, [%r2559+4848];
	// begin inline asm
	dp4a.s32.s32 %r1727, %r1728, %r1729, %r1663;
	// end inline asm
	ld.shared.u32 	%r1732, [%r2557+768];
	ld.shared.u32 	%r1733, [%r2559+4852];
	// begin inline asm
	dp4a.s32.s32 %r1731, %r1732, %r1733, %r1667;
	// end inline asm
	ld.shared.u32 	%r1736, [%r2557+816];
	ld.shared.u32 	%r1737, [%r2559+4852];
	// begin inline asm
	dp4a.s32.s32 %r1735, %r1736, %r1737, %r1671;
	// end inline asm
	ld.shared.u32 	%r1740, [%r2557+768];
	ld.shared.u32 	%r1741, [%r2559+4856];
	// begin inline asm
	dp4a.s32.s32 %r1739, %r1740, %r1741, %r1675;
	// end inline asm
	ld.shared.u32 	%r1744, [%r2557+816];
	ld.shared.u32 	%r1745, [%r2559+4856];
	// begin inline asm
	dp4a.s32.s32 %r1743, %r1744, %r1745, %r1679;
	// end inline asm
	ld.shared.u32 	%r1748, [%r2557+768];
	ld.shared.u32 	%r1749, [%r2559+4860];
	// begin inline asm
	dp4a.s32.s32 %r1747, %r1748, %r1749, %r1683;
	// end inline asm
	ld.shared.u32 	%r1752, [%r2557+816];
	ld.shared.u32 	%r1753, [%r2559+4860];
	// begin inline asm
	dp4a.s32.s32 %r1751, %r1752, %r1753, %r1687;
	// end inline asm
	ld.shared.u32 	%r1756, [%r2557+792];
	ld.shared.u32 	%r1757, [%r2559+4848];
	// begin inline asm
	dp4a.s32.s32 %r1755, %r1756, %r1757, %r1691;
	// end inline asm
	ld.shared.u32 	%r1760, [%r2557+840];
	ld.shared.u32 	%r1761, [%r2559+4848];
	// begin inline asm
	dp4a.s32.s32 %r1759, %r1760, %r1761, %r1695;
	// end inline asm
	ld.shared.u32 	%r1764, [%r2557+792];
	ld.shared.u32 	%r1765, [%r2559+4852];
	// begin inline asm
	dp4a.s32.s32 %r1763, %r1764, %r1765, %r1699;
	// end inline asm
	ld.shared.u32 	%r1768, [%r2557+840];
	ld.shared.u32 	%r1769, [%r2559+4852];
	// begin inline asm
	dp4a.s32.s32 %r1767, %r1768, %r1769, %r1703;
	// end inline asm
	ld.shared.u32 	%r1772, [%r2557+792];
	ld.shared.u32 	%r1773, [%r2559+4856];
	// begin inline asm
	dp4a.s32.s32 %r1771, %r1772, %r1773, %r1707;
	// end inline asm
	ld.shared.u32 	%r1776, [%r2557+840];
	ld.shared.u32 	%r1777, [%r2559+4856];
	// begin inline asm
	dp4a.s32.s32 %r1775, %r1776, %r1777, %r1711;
	// end inline asm
	ld.shared.u32 	%r1780, [%r2557+792];
	ld.shared.u32 	%r1781, [%r2559+4860];
	// begin inline asm
	dp4a.s32.s32 %r1779, %r1780, %r1781, %r1715;
	// end inline asm
	ld.shared.u32 	%r1784, [%r2557+840];
	ld.shared.u32 	%r1785, [%r2559+4860];
	// begin inline asm
	dp4a.s32.s32 %r1783, %r1784, %r1785, %r1719;
	// end inline asm
	ld.shared.u32 	%r1788, [%r2557+580];
	ld.shared.u32 	%r1789, [%r2559+4624];
	// begin inline asm
	dp4a.s32.s32 %r1787, %r1788, %r1789, %r1723;
	// end inline asm
	ld.shared.u32 	%r1792, [%r2557+628];
	ld.shared.u32 	%r1793, [%r2559+4624];
	// begin inline asm
	dp4a.s32.s32 %r1791, %r1792, %r1793, %r1727;
	// end inline asm
	ld.shared.u32 	%r1796, [%r2557+580];
	ld.shared.u32 	%r1797, [%r2559+4628];
	// begin inline asm
	dp4a.s32.s32 %r1795, %r1796, %r1797, %r1731;
	// end inline asm
	ld.shared.u32 	%r1800, [%r2557+628];
	ld.shared.u32 	%r1801, [%r2559+4628];
	// begin inline asm
	dp4a.s32.s32 %r1799, %r1800, %r1801, %r1735;
	// end inline asm
	ld.shared.u32 	%r1804, [%r2557+580];
	ld.shared.u32 	%r1805, [%r2559+4632];
	// begin inline asm
	dp4a.s32.s32 %r1803, %r1804, %r1805, %r1739;
	// end inline asm
	ld.shared.u32 	%r1808, [%r2557+628];
	ld.shared.u32 	%r1809, [%r2559+4632];
	// begin inline asm
	dp4a.s32.s32 %r1807, %r1808, %r1809, %r1743;
	// end inline asm
	ld.shared.u32 	%r1812, [%r2557+580];
	ld.shared.u32 	%r1813, [%r2559+4636];
	// begin inline asm
	dp4a.s32.s32 %r1811, %r1812, %r1813, %r1747;
	// end inline asm
	ld.shared.u32 	%r1816, [%r2557+628];
	ld.shared.u32 	%r1817, [%r2559+4636];
	// begin inline asm
	dp4a.s32.s32 %r1815, %r1816, %r1817, %r1751;
	// end inline asm
	ld.shared.u32 	%r1820, [%r2557+604];
	ld.shared.u32 	%r1821, [%r2559+4624];
	// begin inline asm
	dp4a.s32.s32 %r1819, %r1820, %r1821, %r1755;
	// end inline asm
	ld.shared.u32 	%r1824, [%r2557+652];
	ld.shared.u32 	%r1825, [%r2559+4624];
	// begin inline asm
	dp4a.s32.s32 %r1823, %r1824, %r1825, %r1759;
	// end inline asm
	ld.shared.u32 	%r1828, [%r2557+604];
	ld.shared.u32 	%r1829, [%r2559+4628];
	// begin inline asm
	dp4a.s32.s32 %r1827, %r1828, %r1829, %r1763;
	// end inline asm
	ld.shared.u32 	%r1832, [%r2557+652];
	ld.shared.u32 	%r1833, [%r2559+4628];
	// begin inline asm
	dp4a.s32.s32 %r1831, %r1832, %r1833, %r1767;
	// end inline asm
	ld.shared.u32 	%r1836, [%r2557+604];
	ld.shared.u32 	%r1837, [%r2559+4632];
	// begin inline asm
	dp4a.s32.s32 %r1835, %r1836, %r1837, %r1771;
	// end inline asm
	ld.shared.u32 	%r1840, [%r2557+652];
	ld.shared.u32 	%r1841, [%r2559+4632];
	// begin inline asm
	dp4a.s32.s32 %r1839, %r1840, %r1841, %r1775;
	// end inline asm
	ld.shared.u32 	%r1844, [%r2557+604];
	ld.shared.u32 	%r1845, [%r2559+4636];
	// begin inline asm
	dp4a.s32.s32 %r1843, %r1844, %r1845, %r1779;
	// end inline asm
	ld.shared.u32 	%r1848, [%r2557+652];
	ld.shared.u32 	%r1849, [%r2559+4636];
	// begin inline asm
	dp4a.s32.s32 %r1847, %r1848, %r1849, %r1783;
	// end inline asm
	ld.shared.u32 	%r1852, [%r2557+604];
	ld.shared.u32 	%r1853, [%r2559+4672];
	// begin inline asm
	dp4a.s32.s32 %r1851, %r1852, %r1853, %r1787;
	// end inline asm
	ld.shared.u32 	%r1856, [%r2557+652];
	ld.shared.u32 	%r1857, [%r2559+4672];
	// begin inline asm
	dp4a.s32.s32 %r1855, %r1856, %r1857, %r1791;
	// end inline asm
	ld.shared.u32 	%r1860, [%r2557+604];
	ld.shared.u32 	%r1861, [%r2559+4676];
	// begin inline asm
	dp4a.s32.s32 %r1859, %r1860, %r1861, %r1795;
	// end inline asm
	ld.shared.u32 	%r1864, [%r2557+652];
	ld.shared.u32 	%r1865, [%r2559+4676];
	// begin inline asm
	dp4a.s32.s32 %r1863, %r1864, %r1865, %r1799;
	// end inline asm
	ld.shared.u32 	%r1868, [%r2557+604];
	ld.shared.u32 	%r1869, [%r2559+4680];
	// begin inline asm
	dp4a.s32.s32 %r1867, %r1868, %r1869, %r1803;
	// end inline asm
	ld.shared.u32 	%r1872, [%r2557+652];
	ld.shared.u32 	%r1873, [%r2559+4680];
	// begin inline asm
	dp4a.s32.s32 %r1871, %r1872, %r1873, %r1807;
	// end inline asm
	ld.shared.u32 	%r1876, [%r2557+604];
	ld.shared.u32 	%r1877, [%r2559+4684];
	// begin inline asm
	dp4a.s32.s32 %r1875, %r1876, %r1877, %r1811;
	// end inline asm
	ld.shared.u32 	%r1880, [%r2557+652];
	ld.shared.u32 	%r1881, [%r2559+4684];
	// begin inline asm
	dp4a.s32.s32 %r1879, %r1880, %r1881, %r1815;
	// end inline asm
	ld.shared.u32 	%r1884, [%r2557+628];
	ld.shared.u32 	%r1885, [%r2559+4672];
	// begin inline asm
	dp4a.s32.s32 %r1883, %r1884, %r1885, %r1819;
	// end inline asm
	ld.shared.u32 	%r1888, [%r2557+676];
	ld.shared.u32 	%r1889, [%r2559+4672];
	// begin inline asm
	dp4a.s32.s32 %r1887, %r1888, %r1889, %r1823;
	// end inline asm
	ld.shared.u32 	%r1892, [%r2557+628];
	ld.shared.u32 	%r1893, [%r2559+4676];
	// begin inline asm
	dp4a.s32.s32 %r1891, %r1892, %r1893, %r1827;
	// end inline asm
	ld.shared.u32 	%r1896, [%r2557+676];
	ld.shared.u32 	%r1897, [%r2559+4676];
	// begin inline asm
	dp4a.s32.s32 %r1895, %r1896, %r1897, %r1831;
	// end inline asm
	ld.shared.u32 	%r1900, [%r2557+628];
	ld.shared.u32 	%r1901, [%r2559+4680];
	// begin inline asm
	dp4a.s32.s32 %r1899, %r1900, %r1901, %r1835;
	// end inline asm
	ld.shared.u32 	%r1904, [%r2557+676];
	ld.shared.u32 	%r1905, [%r2559+4680];
	// begin inline asm
	dp4a.s32.s32 %r1903, %r1904, %r1905, %r1839;
	// end inline asm
	ld.shared.u32 	%r1908, [%r2557+628];
	ld.shared.u32 	%r1909, [%r2559+4684];
	// begin inline asm
	dp4a.s32.s32 %r1907, %r1908, %r1909, %r1843;
	// end inline asm
	ld.shared.u32 	%r1912, [%r2557+676];
	ld.shared.u32 	%r1913, [%r2559+4684];
	// begin inline asm
	dp4a.s32.s32 %r1911, %r1912, %r1913, %r1847;
	// end inline asm
	ld.shared.u32 	%r1916, [%r2557+628];
	ld.shared.u32 	%r1917, [%r2559+4720];
	// begin inline asm
	dp4a.s32.s32 %r1915, %r1916, %r1917, %r1851;
	// end inline asm
	ld.shared.u32 	%r1920, [%r2557+676];
	ld.shared.u32 	%r1921, [%r2559+4720];
	// begin inline asm
	dp4a.s32.s32 %r1919, %r1920, %r1921, %r1855;
	// end inline asm
	ld.shared.u32 	%r1924, [%r2557+628];
	ld.shared.u32 	%r1925, [%r2559+4724];
	// begin inline asm
	dp4a.s32.s32 %r1923, %r1924, %r1925, %r1859;
	// end inline asm
	ld.shared.u32 	%r1928, [%r2557+676];
	ld.shared.u32 	%r1929, [%r2559+4724];
	// begin inline asm
	dp4a.s32.s32 %r1927, %r1928, %r1929, %r1863;
	// end inline asm
	ld.shared.u32 	%r1932, [%r2557+628];
	ld.shared.u32 	%r1933, [%r2559+4728];
	// begin inline asm
	dp4a.s32.s32 %r1931, %r1932, %r1933, %r1867;
	// end inline asm
	ld.shared.u32 	%r1936, [%r2557+676];
	ld.shared.u32 	%r1937, [%r2559+4728];
	// begin inline asm
	dp4a.s32.s32 %r1935, %r1936, %r1937, %r1871;
	// end inline asm
	ld.shared.u32 	%r1940, [%r2557+628];
	ld.shared.u32 	%r1941, [%r2559+4732];
	// begin inline asm
	dp4a.s32.s32 %r1939, %r1940, %r1941, %r1875;
	// end inline asm
	ld.shared.u32 	%r1944, [%r2557+676];
	ld.shared.u32 	%r1945, [%r2559+4732];
	// begin inline asm
	dp4a.s32.s32 %r1943, %r1944, %r1945, %r1879;
	// end inline asm
	ld.shared.u32 	%r1948, [%r2557+652];
	ld.shared.u32 	%r1949, [%r2559+4720];
	// begin inline asm
	dp4a.s32.s32 %r1947, %r1948, %r1949, %r1883;
	// end inline asm
	ld.shared.u32 	%r1952, [%r2557+700];
	ld.shared.u32 	%r1953, [%r2559+4720];
	// begin inline asm
	dp4a.s32.s32 %r1951, %r1952, %r1953, %r1887;
	// end inline asm
	ld.shared.u32 	%r1956, [%r2557+652];
	ld.shared.u32 	%r1957, [%r2559+4724];
	// begin inline asm
	dp4a.s32.s32 %r1955, %r1956, %r1957, %r1891;
	// end inline asm
	ld.shared.u32 	%r1960, [%r2557+700];
	ld.shared.u32 	%r1961, [%r2559+4724];
	// begin inline asm
	dp4a.s32.s32 %r1959, %r1960, %r1961, %r1895;
	// end inline asm
	ld.shared.u32 	%r1964, [%r2557+652];
	ld.shared.u32 	%r1965, [%r2559+4728];
	// begin inline asm
	dp4a.s32.s32 %r1963, %r1964, %r1965, %r1899;
	// end inline asm
	ld.shared.u32 	%r1968, [%r2557+700];
	ld.shared.u32 	%r1969, [%r2559+4728];
	// begin inline asm
	dp4a.s32.s32 %r1967, %r1968, %r1969, %r1903;
	// end inline asm
	ld.shared.u32 	%r1972, [%r2557+652];
	ld.shared.u32 	%r1973, [%r2559+4732];
	// begin inline asm
	dp4a.s32.s32 %r1971, %r1972, %r1973, %r1907;
	// end inline asm
	ld.shared.u32 	%r1976, [%r2557+700];
	ld.shared.u32 	%r1977, [%r2559+4732];
	// begin inline asm
	dp4a.s32.s32 %r1975, %r1976, %r1977, %r1911;
	// end inline asm
	ld.shared.u32 	%r1980, [%r2557+724];
	ld.shared.u32 	%r1981, [%r2559+4768];
	// begin inline asm
	dp4a.s32.s32 %r1979, %r1980, %r1981, %r1915;
	// end inline asm
	ld.shared.u32 	%r1984, [%r2557+772];
	ld.shared.u32 	%r1985, [%r2559+4768];
	// begin inline asm
	dp4a.s32.s32 %r1983, %r1984, %r1985, %r1919;
	// end inline asm
	ld.shared.u32 	%r1988, [%r2557+724];
	ld.shared.u32 	%r1989, [%r2559+4772];
	// begin inline asm
	dp4a.s32.s32 %r1987, %r1988, %r1989, %r1923;
	// end inline asm
	ld.shared.u32 	%r1992, [%r2557+772];
	ld.shared.u32 	%r1993, [%r2559+4772];
	// begin inline asm
	dp4a.s32.s32 %r1991, %r1992, %r1993, %r1927;
	// end inline asm
	ld.shared.u32 	%r1996, [%r2557+724];
	ld.shared.u32 	%r1997, [%r2559+4776];
	// begin inline asm
	dp4a.s32.s32 %r1995, %r1996, %r1997, %r1931;
	// end inline asm
	ld.shared.u32 	%r2000, [%r2557+772];
	ld.shared.u32 	%r2001, [%r2559+4776];
	// begin inline asm
	dp4a.s32.s32 %r1999, %r2000, %r2001, %r1935;
	// end inline asm
	ld.shared.u32 	%r2004, [%r2557+724];
	ld.shared.u32 	%r2005, [%r2559+4780];
	// begin inline asm
	dp4a.s32.s32 %r2003, %r2004, %r2005, %r1939;
	// end inline asm
	ld.shared.u32 	%r2008, [%r2557+772];
	ld.shared.u32 	%r2009, [%r2559+4780];
	// begin inline asm
	dp4a.s32.s32 %r2007, %r2008, %r2009, %r1943;
	// end inline asm
	ld.shared.u32 	%r2012, [%r2557+748];
	ld.shared.u32 	%r2013, [%r2559+4768];
	// begin inline asm
	dp4a.s32.s32 %r2011, %r2012, %r2013, %r1947;
	// end inline asm
	ld.shared.u32 	%r2016, [%r2557+796];
	ld.shared.u32 	%r2017, [%r2559+4768];
	// begin inline asm
	dp4a.s32.s32 %r2015, %r2016, %r2017, %r1951;
	// end inline asm
	ld.shared.u32 	%r2020, [%r2557+748];
	ld.shared.u32 	%r2021, [%r2559+4772];
	// begin inline asm
	dp4a.s32.s32 %r2019, %r2020, %r2021, %r1955;
	// end inline asm
	ld.shared.u32 	%r2024, [%r2557+796];
	ld.shared.u32 	%r2025, [%r2559+4772];
	// begin inline asm
	dp4a.s32.s32 %r2023, %r2024, %r2025, %r1959;
	// end inline asm
	ld.shared.u32 	%r2028, [%r2557+748];
	ld.shared.u32 	%r2029, [%r2559+4776];
	// begin inline asm
	dp4a.s32.s32 %r2027, %r2028, %r2029, %r1963;
	// end inline asm
	ld.shared.u32 	%r2032, [%r2557+796];
	ld.shared.u32 	%r2033, [%r2559+4776];
	// begin inline asm
	dp4a.s32.s32 %r2031, %r2032, %r2033, %r1967;
	// end inline asm
	ld.shared.u32 	%r2036, [%r2557+748];
	ld.shared.u32 	%r2037, [%r2559+4780];
	// begin inline asm
	dp4a.s32.s32 %r2035, %r2036, %r2037, %r1971;
	// end inline asm
	ld.shared.u32 	%r2040, [%r2557+796];
	ld.shared.u32 	%r2041, [%r2559+4780];
	// begin inline asm
	dp4a.s32.s32 %r2039, %r2040, %r2041, %r1975;
	// end inline asm
	ld.shared.u32 	%r2044, [%r2557+748];
	ld.shared.u32 	%r2045, [%r2559+4816];
	// begin inline asm
	dp4a.s32.s32 %r2043, %r2044, %r2045, %r1979;
	// end inline asm
	ld.shared.u32 	%r2048, [%r2557+796];
	ld.shared.u32 	%r2049, [%r2559+4816];
	// begin inline asm
	dp4a.s32.s32 %r2047, %r2048, %r2049, %r1983;
	// end inline asm
	ld.shared.u32 	%r2052, [%r2557+748];
	ld.shared.u32 	%r2053, [%r2559+4820];
	// begin inline asm
	dp4a.s32.s32 %r2051, %r2052, %r2053, %r1987;
	// end inline asm
	ld.shared.u32 	%r2056, [%r2557+796];
	ld.shared.u32 	%r2057, [%r2559+4820];
	// begin inline asm
	dp4a.s32.s32 %r2055, %r2056, %r2057, %r1991;
	// end inline asm
	ld.shared.u32 	%r2060, [%r2557+748];
	ld.shared.u32 	%r2061, [%r2559+4824];
	// begin inline asm
	dp4a.s32.s32 %r2059, %r2060, %r2061, %r1995;
	// end inline asm
	ld.shared.u32 	%r2064, [%r2557+796];
	ld.shared.u32 	%r2065, [%r2559+4824];
	// begin inline asm
	dp4a.s32.s32 %r2063, %r2064, %r2065, %r1999;
	// end inline asm
	ld.shared.u32 	%r2068, [%r2557+748];
	ld.shared.u32 	%r2069, [%r2559+4828];
	// begin inline asm
	dp4a.s32.s32 %r2067, %r2068, %r2069, %r2003;
	// end inline asm
	ld.shared.u32 	%r2072, [%r2557+796];
	ld.shared.u32 	%r2073, [%r2559+4828];
	// begin inline asm
	dp4a.s32.s32 %r2071, %r2072, %r2073, %r2007;
	// end inline asm
	ld.shared.u32 	%r2076, [%r2557+772];
	ld.shared.u32 	%r2077, [%r2559+4816];
	// begin inline asm
	dp4a.s32.s32 %r2075, %r2076, %r2077, %r2011;
	// end inline asm
	ld.shared.u32 	%r2080, [%r2557+820];
	ld.shared.u32 	%r2081, [%r2559+4816];
	// begin inline asm
	dp4a.s32.s32 %r2079, %r2080, %r2081, %r2015;
	// end inline asm
	ld.shared.u32 	%r2084, [%r2557+772];
	ld.shared.u32 	%r2085, [%r2559+4820];
	// begin inline asm
	dp4a.s32.s32 %r2083, %r2084, %r2085, %r2019;
	// end inline asm
	ld.shared.u32 	%r2088, [%r2557+820];
	ld.shared.u32 	%r2089, [%r2559+4820];
	// begin inline asm
	dp4a.s32.s32 %r2087, %r2088, %r2089, %r2023;
	// end inline asm
	ld.shared.u32 	%r2092, [%r2557+772];
	ld.shared.u32 	%r2093, [%r2559+4824];
	// begin inline asm
	dp4a.s32.s32 %r2091, %r2092, %r2093, %r2027;
	// end inline asm
	ld.shared.u32 	%r2096, [%r2557+820];
	ld.shared.u32 	%r2097, [%r2559+4824];
	// begin inline asm
	dp4a.s32.s32 %r2095, %r2096, %r2097, %r2031;
	// end inline asm
	ld.shared.u32 	%r2100, [%r2557+772];
	ld.shared.u32 	%r2101, [%r2559+4828];
	// begin inline asm
	dp4a.s32.s32 %r2099, %r2100, %r2101, %r2035;
	// end inline asm
	ld.shared.u32 	%r2104, [%r2557+820];
	ld.shared.u32 	%r2105, [%r2559+4828];
	// begin inline asm
	dp4a.s32.s32 %r2103, %r2104, %r2105, %r2039;
	// end inline asm
	ld.shared.u32 	%r2108, [%r2557+772];
	ld.shared.u32 	%r2109, [%r2559+4864];
	// begin inline asm
	dp4a.s32.s32 %r2107, %r2108, %r2109, %r2043;
	// end inline asm
	ld.shared.u32 	%r2112, [%r2557+820];
	ld.shared.u32 	%r2113, [%r2559+4864];
	// begin inline asm
	dp4a.s32.s32 %r2111, %r2112, %r2113, %r2047;
	// end inline asm
	ld.shared.u32 	%r2116, [%r2557+772];
	ld.shared.u32 	%r2117, [%r2559+4868];
	// begin inline asm
	dp4a.s32.s32 %r2115, %r2116, %r2117, %r2051;
	// end inline asm
	ld.shared.u32 	%r2120, [%r2557+820];
	ld.shared.u32 	%r2121, [%r2559+4868];
	// begin inline asm
	dp4a.s32.s32 %r2119, %r2120, %r2121, %r2055;
	// end inline asm
	ld.shared.u32 	%r2124, [%r2557+772];
	ld.shared.u32 	%r2125, [%r2559+4872];
	// begin inline asm
	dp4a.s32.s32 %r2123, %r2124, %r2125, %r2059;
	// end inline asm
	ld.shared.u32 	%r2128, [%r2557+820];
	ld.shared.u32 	%r2129, [%r2559+4872];
	// begin inline asm
	dp4a.s32.s32 %r2127, %r2128, %r2129, %r2063;
	// end inline asm
	ld.shared.u32 	%r2132, [%r2557+772];
	ld.shared.u32 	%r2133, [%r2559+4876];
	// begin inline asm
	dp4a.s32.s32 %r2131, %r2132, %r2133, %r2067;
	// end inline asm
	ld.shared.u32 	%r2136, [%r2557+820];
	ld.shared.u32 	%r2137, [%r2559+4876];
	// begin inline asm
	dp4a.s32.s32 %r2135, %r2136, %r2137, %r2071;
	// end inline asm
	ld.shared.u32 	%r2140, [%r2557+796];
	ld.shared.u32 	%r2141, [%r2559+4864];
	// begin inline asm
	dp4a.s32.s32 %r2139, %r2140, %r2141, %r2075;
	// end inline asm
	ld.shared.u32 	%r2144, [%r2557+844];
	ld.shared.u32 	%r2145, [%r2559+4864];
	// begin inline asm
	dp4a.s32.s32 %r2143, %r2144, %r2145, %r2079;
	// end inline asm
	ld.shared.u32 	%r2148, [%r2557+796];
	ld.shared.u32 	%r2149, [%r2559+4868];
	// begin inline asm
	dp4a.s32.s32 %r2147, %r2148, %r2149, %r2083;
	// end inline asm
	ld.shared.u32 	%r2152, [%r2557+844];
	ld.shared.u32 	%r2153, [%r2559+4868];
	// begin inline asm
	dp4a.s32.s32 %r2151, %r2152, %r2153, %r2087;
	// end inline asm
	ld.shared.u32 	%r2156, [%r2557+796];
	ld.shared.u32 	%r2157, [%r2559+4872];
	// begin inline asm
	dp4a.s32.s32 %r2155, %r2156, %r2157, %r2091;
	// end inline asm
	ld.shared.u32 	%r2160, [%r2557+844];
	ld.shared.u32 	%r2161, [%r2559+4872];
	// begin inline asm
	dp4a.s32.s32 %r2159, %r2160, %r2161, %r2095;
	// end inline asm
	ld.shared.u32 	%r2164, [%r2557+796];
	ld.shared.u32 	%r2165, [%r2559+4876];
	// begin inline asm
	dp4a.s32.s32 %r2163, %r2164, %r2165, %r2099;
	// end inline asm
	ld.shared.u32 	%r2168, [%r2557+844];
	ld.shared.u32 	%r2169, [%r2559+4876];
	// begin inline asm
	dp4a.s32.s32 %r2167, %r2168, %r2169, %r2103;
	// end inline asm
	ld.shared.u32 	%r2172, [%r2557+584];
	ld.shared.u32 	%r2173, [%r2559+4640];
	// begin inline asm
	dp4a.s32.s32 %r2171, %r2172, %r2173, %r2107;
	// end inline asm
	ld.shared.u32 	%r2176, [%r2557+632];
	ld.shared.u32 	%r2177, [%r2559+4640];
	// begin inline asm
	dp4a.s32.s32 %r2175, %r2176, %r2177, %r2111;
	// end inline asm
	ld.shared.u32 	%r2180, [%r2557+584];
	ld.shared.u32 	%r2181, [%r2559+4644];
	// begin inline asm
	dp4a.s32.s32 %r2179, %r2180, %r2181, %r2115;
	// end inline asm
	ld.shared.u32 	%r2184, [%r2557+632];
	ld.shared.u32 	%r2185, [%r2559+4644];
	// begin inline asm
	dp4a.s32.s32 %r2183, %r2184, %r2185, %r2119;
	// end inline asm
	ld.shared.u32 	%r2188, [%r2557+584];
	ld.shared.u32 	%r2189, [%r2559+4648];
	// begin inline asm
	dp4a.s32.s32 %r2187, %r2188, %r2189, %r2123;
	// end inline asm
	ld.shared.u32 	%r2192, [%r2557+632];
	ld.shared.u32 	%r2193, [%r2559+4648];
	// begin inline asm
	dp4a.s32.s32 %r2191, %r2192, %r2193, %r2127;
	// end inline asm
	ld.shared.u32 	%r2196, [%r2557+584];
	ld.shared.u32 	%r2197, [%r2559+4652];
	// begin inline asm
	dp4a.s32.s32 %r2195, %r2196, %r2197, %r2131;
	// end inline asm
	ld.shared.u32 	%r2200, [%r2557+632];
	ld.shared.u32 	%r2201, [%r2559+4652];
	// begin inline asm
	dp4a.s32.s32 %r2199, %r2200, %r2201, %r2135;
	// end inline asm
	ld.shared.u32 	%r2204, [%r2557+608];
	ld.shared.u32 	%r2205, [%r2559+4640];
	// begin inline asm
	dp4a.s32.s32 %r2203, %r2204, %r2205, %r2139;
	// end inline asm
	ld.shared.u32 	%r2208, [%r2557+656];
	ld.shared.u32 	%r2209, [%r2559+4640];
	// begin inline asm
	dp4a.s32.s32 %r2207, %r2208, %r2209, %r2143;
	// end inline asm
	ld.shared.u32 	%r2212, [%r2557+608];
	ld.shared.u32 	%r2213, [%r2559+4644];
	// begin inline asm
	dp4a.s32.s32 %r2211, %r2212, %r2213, %r2147;
	// end inline asm
	ld.shared.u32 	%r2216, [%r2557+656];
	ld.shared.u32 	%r2217, [%r2559+4644];
	// begin inline asm
	dp4a.s32.s32 %r2215, %r2216, %r2217, %r2151;
	// end inline asm
	ld.shared.u32 	%r2220, [%r2557+608];
	ld.shared.u32 	%r2221, [%r2559+4648];
	// begin inline asm
	dp4a.s32.s32 %r2219, %r2220, %r2221, %r2155;
	// end inline asm
	ld.shared.u32 	%r2224, [%r2557+656];
	ld.shared.u32 	%r2225, [%r2559+4648];
	// begin inline asm
	dp4a.s32.s32 %r2223, %r2224, %r2225, %r2159;
	// end inline asm
	ld.shared.u32 	%r2228, [%r2557+608];
	ld.shared.u32 	%r2229, [%r2559+4652];
	// begin inline asm
	dp4a.s32.s32 %r2227, %r2228, %r2229, %r2163;
	// end inline asm
	ld.shared.u32 	%r2232, [%r2557+656];
	ld.shared.u32 	%r2233, [%r2559+4652];
	// begin inline asm
	dp4a.s32.s32 %r2231, %r2232, %r2233, %r2167;
	// end inline asm
	ld.shared.u32 	%r2236, [%r2557+608];
	ld.shared.u32 	%r2237, [%r2559+4688];
	// begin inline asm
	dp4a.s32.s32 %r2235, %r2236, %r2237, %r2171;
	// end inline asm
	ld.shared.u32 	%r2240, [%r2557+656];
	ld.shared.u32 	%r2241, [%r2559+4688];
	// begin inline asm
	dp4a.s32.s32 %r2239, %r2240, %r2241, %r2175;
	// end inline asm
	ld.shared.u32 	%r2244, [%r2557+608];
	ld.shared.u32 	%r2245, [%r2559+4692];
	// begin inline asm
	dp4a.s32.s32 %r2243, %r2244, %r2245, %r2179;
	// end inline asm
	ld.shared.u32 	%r2248, [%r2557+656];
	ld.shared.u32 	%r2249, [%r2559+4692];
	// begin inline asm
	dp4a.s32.s32 %r2247, %r2248, %r2249, %r2183;
	// end inline asm
	ld.shared.u32 	%r2252, [%r2557+608];
	ld.shared.u32 	%r2253, [%r2559+4696];
	// begin inline asm
	dp4a.s32.s32 %r2251, %r2252, %r2253, %r2187;
	// end inline asm
	ld.shared.u32 	%r2256, [%r2557+656];
	ld.shared.u32 	%r2257, [%r2559+4696];
	// begin inline asm
	dp4a.s32.s32 %r2255, %r2256, %r2257, %r2191;
	// end inline asm
	ld.shared.u32 	%r2260, [%r2557+608];
	ld.shared.u32 	%r2261, [%r2559+4700];
	// begin inline asm
	dp4a.s32.s32 %r2259, %r2260, %r2261, %r2195;
	// end inline asm
	ld.shared.u32 	%r2264, [%r2557+656];
	ld.shared.u32 	%r2265, [%r2559+4700];
	// begin inline asm
	dp4a.s32.s32 %r2263, %r2264, %r2265, %r2199;
	// end inline asm
	ld.shared.u32 	%r2268, [%r2557+632];
	ld.shared.u32 	%r2269, [%r2559+4688];
	// begin inline asm
	dp4a.s32.s32 %r2267, %r2268, %r2269, %r2203;
	// end inline asm
	ld.shared.u32 	%r2272, [%r2557+680];
	ld.shared.u32 	%r2273, [%r2559+4688];
	// begin inline asm
	dp4a.s32.s32 %r2271, %r2272, %r2273, %r2207;
	// end inline asm
	ld.shared.u32 	%r2276, [%r2557+632];
	ld.shared.u32 	%r2277, [%r2559+4692];
	// begin inline asm
	dp4a.s32.s32 %r2275, %r2276, %r2277, %r2211;
	// end inline asm
	ld.shared.u32 	%r2280, [%r2557+680];
	ld.shared.u32 	%r2281, [%r2559+4692];
	// begin inline asm
	dp4a.s32.s32 %r2279, %r2280, %r2281, %r2215;
	// end inline asm
	ld.shared.u32 	%r2284, [%r2557+632];
	ld.shared.u32 	%r2285, [%r2559+4696];
	// begin inline asm
	dp4a.s32.s32 %r2283, %r2284, %r2285, %r2219;
	// end inline asm
	ld.shared.u32 	%r2288, [%r2557+680];
	ld.shared.u32 	%r2289, [%r2559+4696];
	// begin inline asm
	dp4a.s32.s32 %r2287, %r2288, %r2289, %r2223;
	// end inline asm
	ld.shared.u32 	%r2292, [%r2557+632];
	ld.shared.u32 	%r2293, [%r2559+4700];
	// begin inline asm
	dp4a.s32.s32 %r2291, %r2292, %r2293, %r2227;
	// end inline asm
	ld.shared.u32 	%r2296, [%r2557+680];
	ld.shared.u32 	%r2297, [%r2559+4700];
	// begin inline asm
	dp4a.s32.s32 %r2295, %r2296, %r2297, %r2231;
	// end inline asm
	ld.shared.u32 	%r2300, [%r2557+632];
	ld.shared.u32 	%r2301, [%r2559+4736];
	// begin inline asm
	dp4a.s32.s32 %r2299, %r2300, %r2301, %r2235;
	// end inline asm
	ld.shared.u32 	%r2304, [%r2557+680];
	ld.shared.u32 	%r2305, [%r2559+4736];
	// begin inline asm
	dp4a.s32.s32 %r2303, %r2304, %r2305, %r2239;
	// end inline asm
	ld.shared.u32 	%r2308, [%r2557+632];
	ld.shared.u32 	%r2309, [%r2559+4740];
	// begin inline asm
	dp4a.s32.s32 %r2307, %r2308, %r2309, %r2243;
	// end inline asm
	ld.shared.u32 	%r2312, [%r2557+680];
	ld.shared.u32 	%r2313, [%r2559+4740];
	// begin inline asm
	dp4a.s32.s32 %r2311, %r2312, %r2313, %r2247;
	// end inline asm
	ld.shared.u32 	%r2316, [%r2557+632];
	ld.shared.u32 	%r2317, [%r2559+4744];
	// begin inline asm
	dp4a.s32.s32 %r2315, %r2316, %r2317, %r2251;
	// end inline asm
	ld.shared.u32 	%r2320, [%r2557+680];
	ld.shared.u32 	%r2321, [%r2559+4744];
	// begin inline asm
	dp4a.s32.s32 %r2319, %r2320, %r2321, %r2255;
	// end inline asm
	ld.shared.u32 	%r2324, [%r2557+632];
	ld.shared.u32 	%r2325, [%r2559+4748];
	// begin inline asm
	dp4a.s32.s32 %r2323, %r2324, %r2325, %r2259;
	// end inline asm
	ld.shared.u32 	%r2328, [%r2557+680];
	ld.shared.u32 	%r2329, [%r2559+4748];
	// begin inline asm
	dp4a.s32.s32 %r2327, %r2328, %r2329, %r2263;
	// end inline asm
	ld.shared.u32 	%r2332, [%r2557+656];
	ld.shared.u32 	%r2333, [%r2559+4736];
	// begin inline asm
	dp4a.s32.s32 %r2331, %r2332, %r2333, %r2267;
	// end inline asm
	ld.shared.u32 	%r2336, [%r2557+704];
	ld.shared.u32 	%r2337, [%r2559+4736];
	// begin inline asm
	dp4a.s32.s32 %r2335, %r2336, %r2337, %r2271;
	// end inline asm
	ld.shared.u32 	%r2340, [%r2557+656];
	ld.shared.u32 	%r2341, [%r2559+4740];
	// begin inline asm
	dp4a.s32.s32 %r2339, %r2340, %r2341, %r2275;
	// end inline asm
	ld.shared.u32 	%r2344, [%r2557+704];
	ld.shared.u32 	%r2345, [%r2559+4740];
	// begin inline asm
	dp4a.s32.s32 %r2343, %r2344, %r2345, %r2279;
	// end inline asm
	ld.shared.u32 	%r2348, [%r2557+656];
	ld.shared.u32 	%r2349, [%r2559+4744];
	// begin inline asm
	dp4a.s32.s32 %r2347, %r2348, %r2349, %r2283;
	// end inline asm
	ld.shared.u32 	%r2352, [%r2557+704];
	ld.shared.u32 	%r2353, [%r2559+4744];
	// begin inline asm
	dp4a.s32.s32 %r2351, %r2352, %r2353, %r2287;
	// end inline asm
	ld.shared.u32 	%r2356, [%r2557+656];
	ld.shared.u32 	%r2357, [%r2559+4748];
	// begin inline asm
	dp4a.s32.s32 %r2355, %r2356, %r2357, %r2291;
	// end inline asm
	ld.shared.u32 	%r2360, [%r2557+704];
	ld.shared.u32 	%r2361, [%r2559+4748];
	// begin inline asm
	dp4a.s32.s32 %r2359, %r2360, %r2361, %r2295;
	// end inline asm
	ld.shared.u32 	%r2364, [%r2557+728];
	ld.shared.u32 	%r2365, [%r2559+4784];
	// begin inline asm
	dp4a.s32.s32 %r2363, %r2364, %r2365, %r2299;
	// end inline asm
	ld.shared.u32 	%r2368, [%r2557+776];
	ld.shared.u32 	%r2369, [%r2559+4784];
	// begin inline asm
	dp4a.s32.s32 %r2367, %r2368, %r2369, %r2303;
	// end inline asm
	ld.shared.u32 	%r2372, [%r2557+728];
	ld.shared.u32 	%r2373, [%r2559+4788];
	// begin inline asm
	dp4a.s32.s32 %r2371, %r2372, %r2373, %r2307;
	// end inline asm
	ld.shared.u32 	%r2376, [%r2557+776];
	ld.shared.u32 	%r2377, [%r2559+4788];
	// begin inline asm
	dp4a.s32.s32 %r2375, %r2376, %r2377, %r2311;
	// end inline asm
	ld.shared.u32 	%r2380, [%r2557+728];
	ld.shared.u32 	%r2381, [%r2559+4792];
	// begin inline asm
	dp4a.s32.s32 %r2379, %r2380, %r2381, %r2315;
	// end inline asm
	ld.shared.u32 	%r2384, [%r2557+776];
	ld.shared.u32 	%r2385, [%r2559+4792];
	// begin inline asm
	dp4a.s32.s32 %r2383, %r2384, %r2385, %r2319;
	// end inline asm
	ld.shared.u32 	%r2388, [%r2557+728];
	ld.shared.u32 	%r2389, [%r2559+4796];
	// begin inline asm
	dp4a.s32.s32 %r2387, %r2388, %r2389, %r2323;
	// end inline asm
	ld.shared.u32 	%r2392, [%r2557+776];
	ld.shared.u32 	%r2393, [%r2559+4796];
	// begin inline asm
	dp4a.s32.s32 %r2391, %r2392, %r2393, %r2327;
	// end inline asm
	ld.shared.u32 	%r2396, [%r2557+752];
	ld.shared.u32 	%r2397, [%r2559+4784];
	// begin inline asm
	dp4a.s32.s32 %r2395, %r2396, %r2397, %r2331;
	// end inline asm
	ld.shared.u32 	%r2400, [%r2557+800];
	ld.shared.u32 	%r2401, [%r2559+4784];
	// begin inline asm
	dp4a.s32.s32 %r2399, %r2400, %r2401, %r2335;
	// end inline asm
	ld.shared.u32 	%r2404, [%r2557+752];
	ld.shared.u32 	%r2405, [%r2559+4788];
	// begin inline asm
	dp4a.s32.s32 %r2403, %r2404, %r2405, %r2339;
	// end inline asm
	ld.shared.u32 	%r2408, [%r2557+800];
	ld.shared.u32 	%r2409, [%r2559+4788];
	// begin inline asm
	dp4a.s32.s32 %r2407, %r2408, %r2409, %r2343;
	// end inline asm
	ld.shared.u32 	%r2412, [%r2557+752];
	ld.shared.u32 	%r2413, [%r2559+4792];
	// begin inline asm
	dp4a.s32.s32 %r2411, %r2412, %r2413, %r2347;
	// end inline asm
	ld.shared.u32 	%r2416, [%r2557+800];
	ld.shared.u32 	%r2417, [%r2559+4792];
	// begin inline asm
	dp4a.s32.s32 %r2415, %r2416, %r2417, %r2351;
	// end inline asm
	ld.shared.u32 	%r2420, [%r2557+752];
	ld.shared.u32 	%r2421, [%r2559+4796];
	// begin inline asm
	dp4a.s32.s32 %r2419, %r2420, %r2421, %r2355;
	// end inline asm
	ld.shared.u32 	%r2424, [%r2557+800];
	ld.shared.u32 	%r2425, [%r2559+4796];
	// begin inline asm
	dp4a.s32.s32 %r2423, %r2424, %r2425, %r2359;
	// end inline asm
	ld.shared.u32 	%r2428, [%r2557+752];
	ld.shared.u32 	%r2429, [%r2559+4832];
	// begin inline asm
	dp4a.s32.s32 %r2427, %r2428, %r2429, %r2363;
	// end inline asm
	ld.shared.u32 	%r2432, [%r2557+800];
	ld.shared.u32 	%r2433, [%r2559+4832];
	// begin inline asm
	dp4a.s32.s32 %r2431, %r2432, %r2433, %r2367;
	// end inline asm
	ld.shared.u32 	%r2436, [%r2557+752];
	ld.shared.u32 	%r2437, [%r2559+4836];
	// begin inline asm
	dp4a.s32.s32 %r2435, %r2436, %r2437, %r2371;
	// end inline asm
	ld.shared.u32 	%r2440, [%r2557+800];
	ld.shared.u32 	%r2441, [%r2559+4836];
	// begin inline asm
	dp4a.s32.s32 %r2439, %r2440, %r2441, %r2375;
	// end inline asm
	ld.shared.u32 	%r2444, [%r2557+752];
	ld.shared.u32 	%r2445, [%r2559+4840];
	// begin inline asm
	dp4a.s32.s32 %r2443, %r2444, %r2445, %r2379;
	// end inline asm
	ld.shared.u32 	%r2448, [%r2557+800];
	ld.shared.u32 	%r2449, [%r2559+4840];
	// begin inline asm
	dp4a.s32.s32 %r2447, %r2448, %r2449, %r2383;
	// end inline asm
	ld.shared.u32 	%r2452, [%r2557+752];
	ld.shared.u32 	%r2453, [%r2559+4844];
	// begin inline asm
	dp4a.s32.s32 %r2451, %r2452, %r2453, %r2387;
	// end inline asm
	ld.shared.u32 	%r2456, [%r2557+800];
	ld.shared.u32 	%r2457, [%r2559+4844];
	// begin inline asm
	dp4a.s32.s32 %r2455, %r2456, %r2457, %r2391;
	// end inline asm
	ld.shared.u32 	%r2460, [%r2557+776];
	ld.shared.u32 	%r2461, [%r2559+4832];
	// begin inline asm
	dp4a.s32.s32 %r2459, %r2460, %r2461, %r2395;
	// end inline asm
	ld.shared.u32 	%r2464, [%r2557+824];
	ld.shared.u32 	%r2465, [%r2559+4832];
	// begin inline asm
	dp4a.s32.s32 %r2463, %r2464, %r2465, %r2399;
	// end inline asm
	ld.shared.u32 	%r2468, [%r2557+776];
	ld.shared.u32 	%r2469, [%r2559+4836];
	// begin inline asm
	dp4a.s32.s32 %r2467, %r2468, %r2469, %r2403;
	// end inline asm
	ld.shared.u32 	%r2472, [%r2557+824];
	ld.shared.u32 	%r2473, [%r2559+4836];
	// begin inline asm
	dp4a.s32.s32 %r2471, %r2472, %r2473, %r2407;
	// end inline asm
	ld.shared.u32 	%r2476, [%r2557+776];
	ld.shared.u32 	%r2477, [%r2559+4840];
	// begin inline asm
	dp4a.s32.s32 %r2475, %r2476, %r2477, %r2411;
	// end inline asm
	ld.shared.u32 	%r2480, [%r2557+824];
	ld.shared.u32 	%r2481, [%r2559+4840];
	// begin inline asm
	dp4a.s32.s32 %r2479, %r2480, %r2481, %r2415;
	// end inline asm
	ld.shared.u32 	%r2484, [%r2557+776];
	ld.shared.u32 	%r2485, [%r2559+4844];
	// begin inline asm
	dp4a.s32.s32 %r2483, %r2484, %r2485, %r2419;
	// end inline asm
	ld.shared.u32 	%r2488, [%r2557+824];
	ld.shared.u32 	%r2489, [%r2559+4844];
	// begin inline asm
	dp4a.s32.s32 %r2487, %r2488, %r2489, %r2423;
	// end inline asm
	ld.shared.u32 	%r2492, [%r2557+776];
	ld.shared.u32 	%r2493, [%r2559+4880];
	// begin inline asm
	dp4a.s32.s32 %r2491, %r2492, %r2493, %r2427;
	// end inline asm
	ld.shared.u32 	%r2496, [%r2557+824];
	ld.shared.u32 	%r2497, [%r2559+4880];
	// begin inline asm
	dp4a.s32.s32 %r2495, %r2496, %r2497, %r2431;
	// end inline asm
	ld.shared.u32 	%r2500, [%r2557+776];
	ld.shared.u32 	%r2501, [%r2559+4884];
	// begin inline asm
	dp4a.s32.s32 %r2499, %r2500, %r2501, %r2435;
	// end inline asm
	ld.shared.u32 	%r2504, [%r2557+824];
	ld.shared.u32 	%r2505, [%r2559+4884];
	// begin inline asm
	dp4a.s32.s32 %r2503, %r2504, %r2505, %r2439;
	// end inline asm
	ld.shared.u32 	%r2508, [%r2557+776];
	ld.shared.u32 	%r2509, [%r2559+4888];
	// begin inline asm
	dp4a.s32.s32 %r2507, %r2508, %r2509, %r2443;
	// end inline asm
	ld.shared.u32 	%r2512, [%r2557+824];
	ld.shared.u32 	%r2513, [%r2559+4888];
	// begin inline asm
	dp4a.s32.s32 %r2511, %r2512, %r2513, %r2447;
	// end inline asm
	ld.shared.u32 	%r2516, [%r2557+776];
	ld.shared.u32 	%r2517, [%r2559+4892];
	// begin inline asm
	dp4a.s32.s32 %r2515, %r2516, %r2517, %r2451;
	// end inline asm
	ld.shared.u32 	%r2520, [%r2557+824];
	ld.shared.u32 	%r2521, [%r2559+4892];
	// begin inline asm
	dp4a.s32.s32 %r2519, %r2520, %r2521, %r2455;
	// end inline asm
	ld.shared.u32 	%r2524, [%r2557+800];
	ld.shared.u32 	%r2525, [%r2559+4880];
	// begin inline asm
	dp4a.s32.s32 %r2523, %r2524, %r2525, %r2459;
	// end inline asm
	ld.shared.u32 	%r2528, [%r2557+848];
	ld.shared.u32 	%r2529, [%r2559+4880];
	// begin inline asm
	dp4a.s32.s32 %r2527, %r2528, %r2529, %r2463;
	// end inline asm
	ld.shared.u32 	%r2532, [%r2557+800];
	ld.shared.u32 	%r2533, [%r2559+4884];
	// begin inline asm
	dp4a.s32.s32 %r2531, %r2532, %r2533, %r2467;
	// end inline asm
	ld.shared.u32 	%r2536, [%r2557+848];
	ld.shared.u32 	%r2537, [%r2559+4884];
	// begin inline asm
	dp4a.s32.s32 %r2535, %r2536, %r2537, %r2471;
	// end inline asm
	ld.shared.u32 	%r2540, [%r2557+800];
	ld.shared.u32 	%r2541, [%r2559+4888];
	// begin inline asm
	dp4a.s32.s32 %r2539, %r2540, %r2541, %r2475;
	// end inline asm
	ld.shared.u32 	%r2544, [%r2557+848];
	ld.shared.u32 	%r2545, [%r2559+4888];
	// begin inline asm
	dp4a.s32.s32 %r2543, %r2544, %r2545, %r2479;
	// end inline asm
	ld.shared.u32 	%r2548, [%r2557+800];
	ld.shared.u32 	%r2549, [%r2559+4892];
	// begin inline asm
	dp4a.s32.s32 %r2547, %r2548, %r2549, %r2483;
	// end inline asm
	ld.shared.u32 	%r2552, [%r2557+848];
	ld.shared.u32 	%r2553, [%r2559+4892];
	// begin inline asm
	dp4a.s32.s32 %r2551, %r2552, %r2553, %r2487;
	// end inline asm
	shl.b32 	%r2560, %r25, 6;
	add.s32 	%r2561, %r2560, %r3;
	mad.lo.s32 	%r2562, %r85, 100352, %r8;
	mad.lo.s32 	%r2563, %r25, 50176, %r2562;
	mad.lo.s32 	%r2564, %r2, 3136, %r2563;
	add.s32 	%r2565, %r2564, %r12;
	add.s32 	%r2566, %r2565, %r9;
	add.s32 	%r2567, %r2566, %r10;
	cvt.s64.s32 	%rd75, %r2491;
	mad.lo.s64 	%rd76, %rd75, 179141618827264, 1073741824;
	shr.u64 	%rd77, %rd76, 31;
	cvt.u32.u64 	%r2568, %rd77;
	mul.wide.u32 	%rd78, %r2561, 4;
	add.s64 	%rd79, %rd73, %rd78;
	ld.global.nc.u32 	%r2569, [%rd79];
	add.s32 	%r2570, %r2569, %r2568;
	max.s32 	%r2571, %r2570, 0;
	mul.wide.u32 	%rd80, %r2571, 2126681667;
	add.s64 	%rd81, %rd80, 18014398509481984;
	shr.u64 	%rd82, %rd81, 55;
	cvt.u64.u32 	%rd83, %r2567;
	add.s64 	%rd84, %rd74, %rd83;
	st.global.u8 	[%rd84], %rd82;
	cvt.s64.s32 	%rd85, %r2495;
	mad.lo.s64 	%rd86, %rd85, 179141618827264, 1073741824;
	shr.u64 	%rd87, %rd86, 31;
	cvt.u32.u64 	%r2572, %rd87;
	add.s32 	%r2573, %r2569, %r2572;
	max.s32 	%r2574, %r2573, 0;
	mul.wide.u32 	%rd88, %r2574, 2126681667;
	add.s64 	%rd89, %rd88, 18014398509481984;
	shr.u64 	%rd90, %rd89, 55;
	st.global.u8 	[%rd84+224], %rd90;
	cvt.s64.s32 	%rd91, %r2499;
	mad.lo.s64 	%rd92, %rd91, 179141618827264, 1073741824;
	shr.u64 	%rd93, %rd92, 31;
	cvt.u32.u64 	%r2575, %rd93;
	ld.global.nc.u32 	%r2576, [%rd79+4];
	add.s32 	%r2577, %r2576, %r2575;
	max.s32 	%r2578, %r2577, 0;
	mul.wide.u32 	%rd94, %r2578, 2126681667;
	add.s64 	%rd95, %rd94, 18014398509481984;
	shr.u64 	%rd96, %rd95, 55;
	st.global.u8 	[%rd84+1], %rd96;
	cvt.s64.s32 	%rd97, %r2503;
	mad.lo.s64 	%rd98, %rd97, 179141618827264, 1073741824;
	shr.u64 	%rd99, %rd98, 31;
	cvt.u32.u64 	%r2579, %rd99;
	add.s32 	%r2580, %r2576, %r2579;
	max.s32 	%r2581, %r2580, 0;
	mul.wide.u32 	%rd100, %r2581, 2126681667;
	add.s64 	%rd101, %rd100, 18014398509481984;
	shr.u64 	%rd102, %rd101, 55;
	st.global.u8 	[%rd84+225], %rd102;
	cvt.s64.s32 	%rd103, %r2507;
	mad.lo.s64 	%rd104, %rd103, 179141618827264, 1073741824;
	shr.u64 	%rd105, %rd104, 31;
	cvt.u32.u64 	%r2582, %rd105;
	ld.global.nc.u32 	%r2583, [%rd79+8];
	add.s32 	%r2584, %r2583, %r2582;
	max.s32 	%r2585, %r2584, 0;
	mul.wide.u32 	%rd106, %r2585, 2126681667;
	add.s64 	%rd107, %rd106, 18014398509481984;
	shr.u64 	%rd108, %rd107, 55;
	st.global.u8 	[%rd84+2], %rd108;
	cvt.s64.s32 	%rd109, %r2511;
	mad.lo.s64 	%rd110, %rd109, 179141618827264, 1073741824;
	shr.u64 	%rd111, %rd110, 31;
	cvt.u32.u64 	%r2586, %rd111;
	add.s32 	%r2587, %r2583, %r2586;
	max.s32 	%r2588, %r2587, 0;
	mul.wide.u32 	%rd112, %r2588, 2126681667;
	add.s64 	%rd113, %rd112, 18014398509481984;
	shr.u64 	%rd114, %rd113, 55;
	st.global.u8 	[%rd84+226], %rd114;
	cvt.s64.s32 	%rd115, %r2515;
	mad.lo.s64 	%rd116, %rd115, 179141618827264, 1073741824;
	shr.u64 	%rd117, %rd116, 31;
	cvt.u32.u64 	%r2589, %rd117;
	ld.global.nc.u32 	%r2590, [%rd79+12];
	add.s32 	%r2591, %r2590, %r2589;
	max.s32 	%r2592, %r2591, 0;
	mul.wide.u32 	%rd118, %r2592, 2126681667;
	add.s64 	%rd119, %rd118, 18014398509481984;
	shr.u64 	%rd120, %rd119, 55;
	st.global.u8 	[%rd84+3], %rd120;
	cvt.s64.s32 	%rd121, %r2519;
	mad.lo.s64 	%rd122, %rd121, 179141618827264, 1073741824;
	shr.u64 	%rd123, %rd122, 31;
	cvt.u32.u64 	%r2593, %rd123;
	add.s32 	%r2594, %r2590, %r2593;
	max.s32 	%r2595, %r2594, 0;
	mul.wide.u32 	%rd124, %r2595, 2126681667;
	add.s64 	%rd125, %rd124, 18014398509481984;
	shr.u64 	%rd126, %rd125, 55;
	st.global.u8 	[%rd84+227], %rd126;
	cvt.s64.s32 	%rd127, %r2523;
	mad.lo.s64 	%rd128, %rd127, 179141618827264, 1073741824;
	shr.u64 	%rd129, %rd128, 31;
	cvt.u32.u64 	%r2596, %rd129;
	add.s32 	%r2597, %r2569, %r2596;
	max.s32 	%r2598, %r2597, 0;
	mul.wide.u32 	%rd130, %r2598, 2126681667;
	add.s64 	%rd131, %rd130, 18014398509481984;
	shr.u64 	%rd132, %rd131, 55;
	st.global.u8 	[%rd84+112], %rd132;
	cvt.s64.s32 	%rd133, %r2527;
	mad.lo.s64 	%rd134, %rd133, 179141618827264, 1073741824;
	shr.u64 	%rd135, %rd134, 31;
	cvt.u32.u64 	%r2599, %rd135;
	add.s32 	%r2600, %r2569, %r2599;
	max.s32 	%r2601, %r2600, 0;
	mul.wide.u32 	%rd136, %r2601, 2126681667;
	add.s64 	%rd137, %rd136, 18014398509481984;
	shr.u64 	%rd138, %rd137, 55;
	st.global.u8 	[%rd84+336], %rd138;
	cvt.s64.s32 	%rd139, %r2531;
	mad.lo.s64 	%rd140, %rd139, 179141618827264, 1073741824;
	shr.u64 	%rd141, %rd140, 31;
	cvt.u32.u64 	%r2602, %rd141;
	add.s32 	%r2603, %r2576, %r2602;
	max.s32 	%r2604, %r2603, 0;
	mul.wide.u32 	%rd142, %r2604, 2126681667;
	add.s64 	%rd143, %rd142, 18014398509481984;
	shr.u64 	%rd144, %rd143, 55;
	st.global.u8 	[%rd84+113], %rd144;
	cvt.s64.s32 	%rd145, %r2535;
	mad.lo.s64 	%rd146, %rd145, 179141618827264, 1073741824;
	shr.u64 	%rd147, %rd146, 31;
	cvt.u32.u64 	%r2605, %rd147;
	add.s32 	%r2606, %r2576, %r2605;
	max.s32 	%r2607, %r2606, 0;
	mul.wide.u32 	%rd148, %r2607, 2126681667;
	add.s64 	%rd149, %rd148, 18014398509481984;
	shr.u64 	%rd150, %rd149, 55;
	st.global.u8 	[%rd84+337], %rd150;
	cvt.s64.s32 	%rd151, %r2539;
	mad.lo.s64 	%rd152, %rd151, 179141618827264, 1073741824;
	shr.u64 	%rd153, %rd152, 31;
	cvt.u32.u64 	%r2608, %rd153;
	add.s32 	%r2609, %r2583, %r2608;
	max.s32 	%r2610, %r2609, 0;
	mul.wide.u32 	%rd154, %r2610, 2126681667;
	add.s64 	%rd155, %rd154, 18014398509481984;
	shr.u64 	%rd156, %rd155, 55;
	st.global.u8 	[%rd84+114], %rd156;
	cvt.s64.s32 	%rd157, %r2543;
	mad.lo.s64 	%rd158, %rd157, 179141618827264, 1073741824;
	shr.u64 	%rd159, %rd158, 31;
	cvt.u32.u64 	%r2611, %rd159;
	add.s32 	%r2612, %r2583, %r2611;
	max.s32 	%r2613, %r2612, 0;
	mul.wide.u32 	%rd160, %r2613, 2126681667;
	add.s64 	%rd161, %rd160, 18014398509481984;
	shr.u64 	%rd162, %rd161, 55;
	st.global.u8 	[%rd84+338], %rd162;
	cvt.s64.s32 	%rd163, %r2547;
	mad.lo.s64 	%rd164, %rd163, 179141618827264, 1073741824;
	shr.u64 	%rd165, %rd164, 31;
	cvt.u32.u64 	%r2614, %rd165;
	add.s32 	%r2615, %r2590, %r2614;
	max.s32 	%r2616, %r2615, 0;
	mul.wide.u32 	%rd166, %r2616, 2126681667;
	add.s64 	%rd167, %rd166, 18014398509481984;
	shr.u64 	%rd168, %rd167, 55;
	st.global.u8 	[%rd84+115], %rd168;
	cvt.s64.s32 	%rd169, %r2551;
	mad.lo.s64 	%rd170, %rd169, 179141618827264, 1073741824;
	shr.u64 	%rd171, %rd170, 31;
	cvt.u32.u64 	%r2617, %rd171;
	add.s32 	%r2618, %r2590, %r2617;
	max.s32 	%r2619, %r2618, 0;
	mul.wide.u32 	%rd172, %r2619, 2126681667;
	add.s64 	%rd173, %rd172, 18014398509481984;
	shr.u64 	%rd174, %rd173, 55;
	st.global.u8 	[%rd84+339], %rd174;
	ret;

}
	// .globl	fused_cast_fixed_point_multiply_clip_cast_9_kernel0
.visible .entry fused_cast_fixed_point_multiply_clip_cast_9_kernel0(
	.param .u64 .ptr .align 1 fused_cast_fixed_point_multiply_clip_cast_9_kernel0_param_0,
	.param .u64 .ptr .align 1 fused_cast_fixed_point_multiply_clip_cast_9_kernel0_param_1
)
{
	.reg .pred 	%p<2>;
	.reg .b32 	%r<19>;
	.reg .b64 	%rd<43>;

	ld.param.u64 	%rd9, [fused_cast_fixed_point_multiply_clip_cast_9_kernel0_param_0];
	ld.param.u64 	%rd10, [fused_cast_fixed_point_multiply_clip_cast_9_kernel0_param_1];
	cvta.to.global.u64 	%rd1, %rd9;
	cvta.to.global.u64 	%rd2, %rd10;
	mov.u32 	%r7, %ctaid.x;
	shl.b32 	%r8, %r7, 10;
	mov.u32 	%r9, %tid.x;
	or.b32  	%r10, %r9, %r8;
	add.s32 	%r17, %r10, 524288;
	mul.wide.u32 	%rd11, %r7, 1024;
	cvt.u64.u32 	%rd12, %r9;
	or.b64  	%rd13, %rd11, %rd12;
	add.s64 	%rd42, %rd1, %rd13;
	mul.wide.u32 	%rd14, %r7, 4096;
	mul.wide.u32 	%rd15, %r9, 4;
	or.b64  	%rd16, %rd14, %rd15;
	add.s64 	%rd41, %rd2, %rd16;
	mov.b32 	%r18, 524288;
$L__BB27_1:
	ld.global.nc.u32 	%r11, [%rd41];
	mul.wide.s32 	%rd17, %r11, 1993989853;
	add.s64 	%rd18, %rd17, 18014398509481984;
	shr.u64 	%rd19, %rd18, 55;
	st.global.u8 	[%rd42], %rd19;
	setp.eq.s32 	%p1, %r18, 13107200;
	@%p1 bra 	$L__BB27_3;
	add.s32 	%r12, %r17, -262144;
	cvt.u64.u32 	%rd20, %r12;
	mul.wide.u32 	%rd21, %r12, 4;
	add.s64 	%rd22, %rd2, %rd21;
	ld.global.nc.u32 	%r13, [%rd22];
	mul.wide.s32 	%rd23, %r13, 1993989853;
	add.s64 	%rd24, %rd23, 18014398509481984;
	shr.u64 	%rd25, %rd24, 55;
	add.s64 	%rd26, %rd1, %rd20;
	st.global.u8 	[%rd26], %rd25;
	add.s32 	%r14, %r17, 262144;
	cvt.u64.u32 	%rd27, %r17;
	mul.wide.u32 	%rd28, %r17, 4;
	add.s64 	%rd29, %rd2, %rd28;
	ld.global.nc.u32 	%r15, [%rd29];
	mul.wide.s32 	%rd30, %r15, 1993989853;
	add.s64 	%rd31, %rd30, 18014398509481984;
	shr.u64 	%rd32, %rd31, 55;
	add.s64 	%rd33, %rd1, %rd27;
	st.global.u8 	[%rd33], %rd32;
	cvt.u64.u32 	%rd34, %r14;
	mul.wide.u32 	%rd35, %r14, 4;
	add.s64 	%rd36, %rd2, %rd35;
	ld.global.nc.u32 	%r16, [%rd36];
	mul.wide.s32 	%rd37, %r16, 1993989853;
	add.s64 	%rd38, %rd37, 18014398509481984;
	shr.u64 	%rd39, %rd38, 55;
	add.s64 	%rd40, %rd1, %rd34;
	st.global.u8 	[%rd40], %rd39;
	add.s32 	%r18, %r18, 1048576;
	add.s32 	%r17, %r17, 1048576;
	add.s64 	%rd42, %rd42, 1048576;
	add.s64 	%rd41, %rd41, 4194304;
	bra.uni 	$L__BB27_1;
$L__BB27_3:
	ret;

}
	// .globl	fused_nn_conv2d_cast_fixed_point_multiply_add_cast_fixed_point_multiply_add_cast_15119380522063600768__3_kernel0
.visible .entry fused_nn_conv2d_cast_fixed_point_multiply_add_cast_fixed_point_multiply_add_cast_15119380522063600768__3_kernel0(
	.param .u64 .ptr .align 1 fused_nn_conv2d_cast_fixed_point_multiply_add_cast_fixed_point_multiply_add_cast_15119380522063600768__3_kernel0_param_0,
	.param .u64 .ptr .align 1 fused_nn_conv2d_cast_fixed_point_multiply_add_cast_fixed_point_multiply_add_cast_15119380522063600768__3_kernel0_param_1,
	.param .u64 .ptr .align 1 fused_nn_conv2d_cast_fixed_point_multiply_add_cast_fixed_point_multiply_add_cast_15119380522063600768__3_kernel0_param_2,
	.param .u64 .ptr .align 1 fused_nn_conv2d_cast_fixed_point_multiply_add_cast_fixed_point_multiply_add_cast_15119380522063600768__3_kernel0_param_3,
	.param .u64 .ptr .align 1 fused_nn_conv2d_cast_fixed_point_multiply_add_cast_fixed_point_multiply_add_cast_15119380522063600768__3_kernel0_param_4,
	.param .u64 .ptr .align 1 fused_nn_conv2d_cast_fixed_point_multiply_add_cast_fixed_point_multiply_add_cast_15119380522063600768__3_kernel0_param_5
)
{
	.reg .pred 	%p<38>;
	.reg .b32 	%r<2439>;
	.reg .b64 	%rd<270>;
	// demoted variable
	.shared .align 4 .b8 _ZZ112fused_nn_conv2d_cast_fixed_point_multiply_add_cast_fixed_point_multiply_add_cast_15119380522063600768__3_kernel0E15pad_data_shared[7168];
	// demoted variable
	.shared .align 4 .b8 _ZZ112fused_nn_conv2d_cast_fixed_point_multiply_add_cast_fixed_point_multiply_add_cast_15119380522063600768__3_kernel0E18placeholder_shared[8192];
	ld.param.u64 	%rd7, [fused_nn_conv2d_cast_fixed_point_multiply_add_cast_fixed_point_multiply_add_cast_15119380522063600768__3_kernel0_param_0];
	ld.param.u64 	%rd8, [fused_nn_conv2d_cast_fixed_point_multiply_add_cast_fixed_point_multiply_add_cast_15119380522063600768__3_kernel0_param_1];
	cvta.to.global.u64 	%rd1, %rd7;
	cvta.to.global.u64 	%rd2, %rd8;
	mov.u32 	%r1, %ctaid.z;
	mov.u32 	%r54, %tid.y;
	mov.u32 	%r55, %ctaid.x;
	mul.lo.s32 	%r3, %r55, 112;
	mov.u32 	%r56, %tid.x;
	shl.b32 	%r4, %r56, 2;
	mad.lo.s32 	%r5, %r1, 100352, %r3;
	add.s32 	%r57, %r5, %r4;
	mad.lo.s32 	%r6, %r54, 112, %r4;
	shr.u32 	%r58, %r54, 4;
	and.b32  	%r59, %r54, 15;
	mul.lo.s32 	%r60, %r59, 784;
	mad.lo.s32 	%r61, %r58, 50176, %r57;
	add.s32 	%r62, %r61, %r60;
	cvt.u64.u32 	%rd9, %r62;
	add.s64 	%rd10, %rd1, %rd9;
	ld.global.nc.u32 	%r63, [%rd10];
	mov.u32 	%r64, _ZZ112fused_nn_conv2d_cast_fixed_point_multiply_add_cast_fixed_point_multiply_add_cast_15119380522063600768__3_kernel0E15pad_data_shared;
	add.s32 	%r7, %r64, %r6;
	st.shared.u32 	[%r7], %r63;
	add.s32 	%r65, %r54, 8;
	shr.u32 	%r66, %r65, 4;
	and.b32  	%r67, %r65, 15;
	mul.lo.s32 	%r68, %r67, 784;
	mad.lo.s32 	%r69, %r66, 50176, %r57;
	add.s32 	%r70, %r69, %r68;
	cvt.u64.u32 	%rd11, %r70;
	add.s64 	%rd12, %rd1, %rd11;
	ld.global.nc.u32 	%r71, [%rd12];
	st.shared.u32 	[%r7+896], %r71;
	add.s32 	%r72, %r54, 16;
	shr.u32 	%r73, %r72, 4;
	mad.lo.s32 	%r74, %r73, 50176, %r57;
	add.s32 	%r75, %r74, %r60;
	cvt.u64.u32 	%rd13, %r75;
	add.s64 	%rd14, %rd1, %rd13;
	ld.global.nc.u32 	%r76, [%rd14];
	st.shared.u32 	[%r7+1792], %r76;
	add.s32 	%r77, %r54, 24;
	shr.u32 	%r78, %r77, 4;
	mad.lo.s32 	%r79, %r78, 50176, %r57;
	add.s32 	%r80, %r79, %r68;
	cvt.u64.u32 	%rd15, %r80;
	add.s64 	%rd16, %rd1, %rd15;
	ld.global.nc.u32 	%r81, [%rd16];
	st.shared.u32 	[%r7+2688], %r81;
	shr.u32 	%r82, %r56, 2;
	mad.lo.s32 	%r8, %r54, 7, %r82;
	mad.lo.s32 	%r83, %r54, 28, %r56;
	mov.u32 	%r10, %ctaid.y;
	shl.b32 	%r84, %r10, 14;
	and.b32  	%r85, %r4, 12;
	or.b32  	%r11, %r85, %r84;
	setp.lt.u32 	%p6, %r8, 256;
	setp.lt.u32 	%p7, %r83, 1024;
	and.pred  	%p8, %p6, %p7;
	setp.lt.u32 	%p9, %r54, 37;
	and.pred  	%p1, %p8, %p9;
	mov.u32 	%r86, _ZZ112fused_nn_conv2d_cast_fixed_point_multiply_add_cast_fixed_point_multiply_add_cast_15119380522063600768__3_kernel0E18placeholder_shared;
	add.s32 	%r12, %r86, %r6;
	not.pred 	%p10, %p1;
	@%p10 bra 	$L__BB28_2;
	shl.b32 	%r87, %r8, 6;
	and.b32  	%r88, %r87, 15360;
	shl.b32 	%r89, %r8, 4;
	and.b32  	%r90, %r89, 240;
	add.s32 	%r91, %r11, %r88;
	add.s32 	%r92, %r91, %r90;
	cvt.u64.u32 	%rd17, %r92;
	add.s64 	%rd18, %rd2, %rd17;
	ld.global.nc.u32 	%r93, [%rd18];
	st.shared.u32 	[%r12], %r93;
$L__BB28_2:
	setp.lt.u32 	%p11, %r8, 200;
	setp.lt.u32 	%p12, %r83, 800;
	and.pred  	%p13, %p11, %p12;
	setp.lt.u32 	%p14, %r54, 29;
	and.pred  	%p2, %p13, %p14;
	not.pred 	%p15, %p2;
	@%p15 bra 	$L__BB28_4;
	shl.b32 	%r94, %r8, 6;
	add.s32 	%r95, %r94, 3584;
	and.b32  	%r96, %r95, 15360;
	shl.b32 	%r97, %r8, 4;
	and.b32  	%r98, %r97, 240;
	xor.b32  	%r99, %r98, 128;
	add.s32 	%r100, %r11, %r96;
	add.s32 	%r101, %r100, %r99;
	cvt.u64.u32 	%rd19, %r101;
	add.s64 	%rd20, %rd2, %rd19;
	ld.global.nc.u32 	%r102, [%rd20];
	st.shared.u32 	[%r12+896], %r102;
$L__BB28_4:
	setp.lt.u32 	%p16, %r8, 144;
	setp.lt.u32 	%p17, %r83, 576;
	and.pred  	%p18, %p16, %p17;
	setp.lt.u32 	%p19, %r54, 21;
	and.pred  	%p3, %p18, %p19;
	not.pred 	%p20, %p3;
	@%p20 bra 	$L__BB28_6;
	shl.b32 	%r103, %r8, 6;
	add.s32 	%r104, %r103, 7168;
	and.b32  	%r105, %r104, 15360;
	shl.b32 	%r106, %r8, 4;
	and.b32  	%r107, %r106, 240;
	add.s32 	%r108, %r11, %r105;
	add.s32 	%r109, %r108, %r107;
	cvt.u64.u32 	%rd21, %r109;
	add.s64 	%rd22, %rd2, %rd21;
	ld.global.nc.u32 	%r110, [%rd22];
	st.shared.u32 	[%r12+1792], %r110;
$L__BB28_6:
	setp.lt.u32 	%p21, %r8, 88;
	setp.lt.u32 	%p22, %r83, 352;
	and.pred  	%p23, %p21, %p22;
	setp.lt.u32 	%p24, %r54, 13;
	and.pred  	%p4, %p23, %p24;
	not.pred 	%p25, %p4;
	@%p25 bra 	$L__BB28_8;
	shl.b32 	%r111, %r8, 6;
	add.s32 	%r112, %r111, 10752;
	and.b32  	%r113, %r112, 15360;
	shl.b32 	%r114, %r8, 4;
	and.b32  	%r115, %r114, 240;
	xor.b32  	%r116, %r115, 128;
	add.s32 	%r117, %r11, %r113;
	add.s32 	%r118, %r117, %r116;
	cvt.u64.u32 	%rd23, %r118;
	add.s64 	%rd24, %rd2, %rd23;
	ld.global.nc.u32 	%r119, [%rd24];
	st.shared.u32 	[%r12+2688], %r119;
$L__BB28_8:
	setp.lt.u32 	%p26, %r8, 32;
	setp.lt.u32 	%p27, %r83, 128;
	and.pred  	%p28, %p26, %p27;
	setp.lt.u32 	%p29, %r54, 5;
	and.pred  	%p5, %p28, %p29;
	not.pred 	%p30, %p5;
	@%p30 bra 	$L__BB28_10;
	shl.b32 	%r120, %r8, 6;
	add.s32 	%r121, %r120, 14336;
	and.b32  	%r122, %r121, 15360;
	shl.b32 	%r123, %r8, 4;
	and.b32  	%r124, %r123, 240;
	add.s32 	%r125, %r11, %r122;
	add.s32 	%r126, %r125, %r124;
	cvt.u64.u32 	%rd25, %r126;
	add.s64 	%rd26, %rd2, %rd25;
	ld.global.nc.u32 	%r127, [%rd26];
	st.shared.u32 	[%r12+3584], %r127;
$L__BB28_10:
	shl.b32 	%r129, %r8, 6;
	shl.b32 	%r130, %r8, 4;
	and.b32  	%r131, %r130, 240;
	add.s32 	%r132, %r129, 3584;
	and.b32  	%r133, %r132, 15360;
	xor.b32  	%r134, %r131, 128;
	or.b32  	%r13, %r133, %r134;
	add.s32 	%r135, %r129, 7168;
	and.b32  	%r136, %r135, 15360;
	or.b32  	%r14, %r136, %r131;
	add.s32 	%r137, %r129, 10752;
	and.b32  	%r138, %r137, 15360;
	or.b32  	%r15, %r138, %r134;
	add.s32 	%r139, %r129, 14336;
	and.b32  	%r140, %r139, 15360;
	or.b32  	%r16, %r140, %r131;
	mov.b32 	%r2422, 0;
	cvt.u64.u32 	%rd29, %r4;
	cvt.u64.u32 	%rd30, %r5;
	add.s64 	%rd31, %rd30, %rd29;
	cvt.u64.u32 	%rd48, %r13;
	cvt.u64.u32 	%rd52, %r14;
	cvt.u64.u32 	%rd56, %r15;
	cvt.u64.u32 	%rd60, %r16;
	mov.u32 	%r2423, %r2422;
	mov.u32 	%r2424, %r2422;
	mov.u32 	%r2425, %r2422;
	mov.u32 	%r2426, %r2422;
	mov.u32 	%r2427, %r2422;
	mov.u32 	%r2428, %r2422;
	mov.u32 	%r2429, %r2422;
	mov.u32 	%r2430, %r2422;
	mov.u32 	%r2431, %r2422;
	mov.u32 	%r2432, %r2422;
	mov.u32 	%r2433, %r2422;
	mov.u32 	%r2434, %r2422;
	mov.u32 	%r2435, %r2422;
	mov.u32 	%r2436, %r2422;
	mov.u32 	%r2437, %r2422;
	mov.u32 	%r2438, %r2422;
$L__BB28_11:
	bar.sync 	0;
	mul.lo.s32 	%r141, %r2438, 12544;
	and.b32  	%r34, %r2438, 1;
	xor.b32  	%r142, %r34, 1;
	mul.lo.s32 	%r143, %r142, 3584;
	add.s32 	%r144, %r6, %r143;
	shr.u32 	%r145, %r54, 4;
	and.b32  	%r146, %r54, 15;
	mul.lo.s32 	%r147, %r146, 784;
	mad.lo.s32 	%r148, %r145, 50176, %r147;
	cvt.u64.u32 	%rd27, %r148;
	cvt.u64.u32 	%rd28, %r141;
	add.s64 	%rd32, %rd31, %rd28;
	add.s64 	%rd33, %rd32, %rd27;
	add.s64 	%rd34, %rd1, %rd33;
	ld.global.nc.u32 	%r149, [%rd34+12544];
	add.s32 	%r150, %r7, %r143;
	st.shared.u32 	[%r150], %r149;
	add.s32 	%r151, %r54, 8;
	shr.u32 	%r152, %r151, 4;
	and.b32  	%r153, %r151, 15;
	mul.lo.s32 	%r154, %r153, 784;
	mad.lo.s32 	%r155, %r152, 50176, %r154;
	cvt.u64.u32 	%rd35, %r155;
	add.s64 	%rd36, %rd32, %rd35;
	add.s64 	%rd37, %rd1, %rd36;
	ld.global.nc.u32 	%r156, [%rd37+12544];
	st.shared.u32 	[%r150+896], %r156;
	add.s32 	%r157, %r54, 16;
	shr.u32 	%r158, %r157, 4;
	mad.lo.s32 	%r159, %r158, 50176, %r147;
	cvt.u64.u32 	%rd38, %r159;
	add.s64 	%rd39, %rd32, %rd38;
	add.s64 	%rd40, %rd1, %rd39;
	ld.global.nc.u32 	%r160, [%rd40+12544];
	st.shared.u32 	[%r150+1792], %r160;
	add.s32 	%r161, %r54, 24;
	shr.u32 	%r162, %r161, 4;
	mad.lo.s32 	%r163, %r162, 50176, %r154;
	cvt.u64.u32 	%rd41, %r163;
	add.s64 	%rd42, %rd32, %rd41;
	add.s64 	%rd43, %rd1, %rd42;
	ld.global.nc.u32 	%r164, [%rd43+12544];
	st.shared.u32 	[%r150+2688], %r164;
	shl.b32 	%r165, %r2438, 9;
	not.b32 	%r166, %r165;
	and.b32  	%r167, %r166, 512;
	add.s32 	%r168, %r144, %r167;
	mov.u32 	%r169, _ZZ112fused_nn_conv2d_cast_fixed_point_multiply_add_cast_fixed_point_multiply_add_cast_15119380522063600768__3_kernel0E18placeholder_shared;
	add.s32 	%r35, %r169, %r168;
	@%p10 bra 	$L__BB28_13;
	mov.u32 	%r170, %tid.x;
	shr.u32 	%r171, %r170, 2;
	mad.lo.s32 	%r172, %r54, 7, %r171;
	shl.b32 	%r173, %r172, 6;
	and.b32  	%r174, %r173, 15360;
	shl.b32 	%r175, %r172, 4;
	and.b32  	%r176, %r175, 240;
	or.b32  	%r177, %r174, %r176;
	cvt.u64.u32 	%rd44, %r177;
	shl.b32 	%r178, %r2438, 8;
	add.s32 	%r179, %r11, %r178;
	cvt.u64.u32 	%rd45, %r179;
	add.s64 	%rd46, %rd45, %rd44;
	add.s64 	%rd47, %rd2, %rd46;
	ld.global.nc.u32 	%r180, [%rd47+256];
	st.shared.u32 	[%r35], %r180;
$L__BB28_13:
	@%p15 bra 	$L__BB28_15;
	shl.b32 	%r181, %r2438, 8;
	add.s32 	%r182, %r11, %r181;
	cvt.u64.u32 	%rd49, %r182;
	add.s64 	%rd50, %rd49, %rd48;
	add.s64 	%rd51, %rd2, %rd50;
	ld.global.nc.u32 	%r183, [%rd51+256];
	st.shared.u32 	[%r35+896], %r183;
$L__BB28_15:
	@%p20 bra 	$L__BB28_17;
	shl.b32 	%r184, %r2438, 8;
	add.s32 	%r185, %r11, %r184;
	cvt.u64.u32 	%rd53, %r185;
	add.s64 	%rd54, %rd53, %rd52;
	add.s64 	%rd55, %rd2, %rd54;
	ld.global.nc.u32 	%r186, [%rd55+256];
	st.shared.u32 	[%r35+1792], %r186;
$L__BB28_17:
	@%p25 bra 	$L__BB28_19;
	shl.b32 	%r187, %r2438, 8;
	add.s32 	%r188, %r11, %r187;
	cvt.u64.u32 	%rd57, %r188;
	add.s64 	%rd58, %rd57, %rd56;
	add.s64 	%rd59, %rd2, %rd58;
	ld.global.nc.u32 	%r189, [%rd59+256];
	st.shared.u32 	[%r35+2688], %r189;
$L__BB28_19:
	@%p30 bra 	$L__BB28_21;
	shl.b32 	%r190, %r2438, 8;
	add.s32 	%r191, %r11, %r190;
	cvt.u64.u32 	%rd61, %r191;
	add.s64 	%rd62, %rd61, %rd60;
	add.s64 	%rd63, %rd2, %rd62;
	ld.global.nc.u32 	%r192, [%rd63+256];
	st.shared.u32 	[%r35+3584], %r192;
$L__BB28_21:
	setp.eq.b32 	%p36, %r34, 1;
	selp.b32 	%r1218, 3584, 0, %p36;
	add.s32 	%r1219, %r1218, %r4;
	shl.b32 	%r1220, %r34, 12;
	shl.b32 	%r36, %r54, 8;
	add.s32 	%r1221, %r1220, %r36;
	mov.u32 	%r1222, _ZZ112fused_nn_conv2d_cast_fixed_point_multiply_add_cast_fixed_point_multiply_add_cast_15119380522063600768__3_kernel0E15pad_data_shared;
	add.s32 	%r1223, %r1222, %r1219;
	ld.shared.u32 	%r194, [%r1223];
	mov.u32 	%r1224, _ZZ112fused_nn_conv2d_cast_fixed_point_multiply_add_cast_fixed_point_multiply_add_cast_15119380522063600768__3_kernel0E18placeholder_shared;
	add.s32 	%r1225, %r1224, %r1221;
	ld.shared.u32 	%r195, [%r1225];
	// begin inline asm
	dp4a.s32.s32 %r193, %r194, %r195, %r2437;
	// end inline asm
	ld.shared.u32 	%r198, [%r1223+1792];
	ld.shared.u32 	%r199, [%r1225];
	// begin inline asm
	dp4a.s32.s32 %r197, %r198, %r199, %r2429;
	// end inline asm
	ld.shared.u32 	%r202, [%r1223];
	ld.shared.u32 	%r203, [%r1225+2048];
	// begin inline asm
	dp4a.s32.s32 %r201, %r202, %r203, %r2433;
	// end inline asm
	ld.shared.u32 	%r206, [%r1223+1792];
	ld.shared.u32 	%r207, [%r1225+2048];
	// begin inline asm
	dp4a.s32.s32 %r205, %r206, %r207, %r2425;
	// end inline asm
	ld.shared.u32 	%r210, [%r1223];
	ld.shared.u32 	%r211, [%r1225+4];
	// begin inline asm
	dp4a.s32.s32 %r209, %r210, %r211, %r2436;
	// end inline asm
	ld.shared.u32 	%r214, [%r1223+1792];
	ld.shared.u32 	%r215, [%r1225+4];
	// begin inline asm
	dp4a.s32.s32 %r213, %r214, %r215, %r2428;
	// end inline asm
	ld.shared.u32 	%r218, [%r1223];
	ld.shared.u32 	%r219, [%r1225+2052];
	// begin inline asm
	dp4a.s32.s32 %r217, %r218, %r219, %r2432;
	// end inline asm
	ld.shared.u32 	%r222, [%r1223+1792];
	ld.shared.u32 	%r223, [%r1225+2052];
	// begin inline asm
	dp4a.s32.s32 %r221, %r222, %r223, %r2424;
	// end inline asm
	ld.shared.u32 	%r226, [%r1223];
	ld.shared.u32 	%r227, [%r1225+8];
	// begin inline asm
	dp4a.s32.s32 %r225, %r226, %r227, %r2435;
	// end inline asm
	ld.shared.u32 	%r230, [%r1223+1792];
	ld.shared.u32 	%r231, [%r1225+8];
	// begin inline asm
	dp4a.s32.s32 %r229, %r230, %r231, %r2427;
	// end inline asm
	ld.shared.u32 	%r234, [%r1223];
	ld.shared.u32 	%r235, [%r1225+2056];
	// begin inline asm
	dp4a.s32.s32 %r233, %r234, %r235, %r2431;
	// end inline asm
	ld.shared.u32 	%r238, [%r1223+1792];
	ld.shared.u32 	%r239, [%r1225+2056];
	// begin inline asm
	dp4a.s32.s32 %r237, %r238, %r239, %r2423;
	// end inline asm
	ld.shared.u32 	%r242, [%r1223];
	ld.shared.u32 	%r243, [%r1225+12];
	// begin inline asm
	dp4a.s32.s32 %r241, %r242, %r243, %r2434;
	// end inline asm
	ld.shared.u32 	%r246, [%r1223+1792];
	ld.shared.u32 	%r247, [%r1225+12];
	// begin inline asm
	dp4a.s32.s32 %r245, %r246, %r247, %r2426;
	// end inline asm
	ld.shared.u32 	%r250, [%r1223];
	ld.shared.u32 	%r251, [%r1225+2060];
	// begin inline asm
	dp4a.s32.s32 %r249, %r250, %r251, %r2430;
	// end inline asm
	ld.shared.u32 	%r254, [%r1223+1792];
	ld.shared.u32 	%r255, [%r1225+2060];
	// begin inline asm
	dp4a.s32.s32 %r253, %r254, %r255, %r2422;
	// end inline asm
	ld.shared.u32 	%r258, [%r1223+112];
	ld.shared.u32 	%r259, [%r1225+16];
	// begin inline asm
	dp4a.s32.s32 %r257, %r258, %r259, %r193;
	// end inline asm
	ld.shared.u32 	%r262, [%r1223+1904];
	ld.shared.u32 	%r263, [%r1225+16];
	// begin inline asm
	dp4a.s32.s32 %r261, %r262, %r263, %r197;
	// end inline asm
	ld.shared.u32 	%r266, [%r1223+112];
	ld.shared.u32 	%r267, [%r1225+2064];
	// begin inline asm
	dp4a.s32.s32 %r265, %r266, %r267, %r201;
	// end inline asm
	ld.shared.u32 	%r270, [%r1223+1904];
	ld.shared.u32 	%r271, [%r1225+2064];
	// begin inline asm
	dp4a.s32.s32 %r269, %r270, %r271, %r205;
	// end inline asm
	ld.shared.u32 	%r274, [%r1223+112];
	ld.shared.u32 	%r275, [%r1225+20];
	// begin inline asm
	dp4a.s32.s32 %r273, %r274, %r275, %r209;
	// end inline asm
	ld.shared.u32 	%r278, [%r1223+1904];
	ld.shared.u32 	%r279, [%r1225+20];
	// begin inline asm
	dp4a.s32.s32 %r277, %r278, %r279, %r213;
	// end inline asm
	ld.shared.u32 	%r282, [%r1223+112];
	ld.shared.u32 	%r283, [%r1225+2068];
	// begin inline asm
	dp4a.s32.s32 %r281, %r282, %r283, %r217;
	// end inline asm
	ld.shared.u32 	%r286, [%r1223+1904];
	ld.shared.u32 	%r287, [%r1225+2068];
	// begin inline asm
	dp4a.s32.s32 %r285, %r286, %r287, %r221;
	// end inline asm
	ld.shared.u32 	%r290, [%r1223+112];
	ld.shared.u32 	%r291, [%r1225+24];
	// begin inline asm
	dp4a.s32.s32 %r289, %r290, %r291, %r225;
	// end inline asm
	ld.shared.u32 	%r294, [%r1223+1904];
	ld.shared.u32 	%r295, [%r1225+24];
	// begin inline asm
	dp4a.s32.s32 %r293, %r294, %r295, %r229;
	// end inline asm
	ld.shared.u32 	%r298, [%r1223+112];
	ld.shared.u32 	%r299, [%r1225+2072];
	// begin inline asm
	dp4a.s32.s32 %r297, %r298, %r299, %r233;
	// end inline asm
	ld.shared.u32 	%r302, [%r1223+1904];
	ld.shared.u32 	%r303, [%r1225+2072];
	// begin inline asm
	dp4a.s32.s32 %r301, %r302, %r303, %r237;
	// end inline asm
	ld.shared.u32 	%r306, [%r1223+112];
	ld.shared.u32 	%r307, [%r1225+28];
	// begin inline asm
	dp4a.s32.s32 %r305, %r306, %r307, %r241;
	// end inline asm
	ld.shared.u32 	%r310, [%r1223+1904];
	ld.shared.u32 	%r311, [%r1225+28];
	// begin inline asm
	dp4a.s32.s32 %r309, %r310, %r311, %r245;
	// end inline asm
	ld.shared.u32 	%r314, [%r1223+112];
	ld.shared.u32 	%r315, [%r1225+2076];
	// begin inline asm
	dp4a.s32.s32 %r313, %r314, %r315, %r249;
	// end inline asm
	ld.shared.u32 	%r318, [%r1223+1904];
	ld.shared.u32 	%r319, [%r1225+2076];
	// begin inline asm
	dp4a.s32.s32 %r317, %r318, %r319, %r253;
	// end inline asm
	ld.shared.u32 	%r322, [%r1223+224];
	ld.shared.u32 	%r323, [%r1225+32];
	// begin inline asm
	dp4a.s32.s32 %r321, %r322, %r323, %r257;
	// end inline asm
	ld.shared.u32 	%r326, [%r1223+2016];
	ld.shared.u32 	%r327, [%r1225+32];
	// begin inline asm
	dp4a.s32.s32 %r325, %r326, %r327, %r261;
	// end inline asm
	ld.shared.u32 	%r330, [%r1223+224];
	ld.shared.u32 	%r331, [%r1225+2080];
	// begin inline asm
	dp4a.s32.s32 %r329, %r330, %r331, %r265;
	// end inline asm
	ld.shared.u32 	%r334, [%r1223+2016];
	ld.shared.u32 	%r335, [%r1225+2080];
	// begin inline asm
	dp4a.s32.s32 %r333, %r334, %r335, %r269;
	// end inline asm
	ld.shared.u32 	%r338, [%r1223+224];
	ld.shared.u32 	%r339, [%r1225+36];
	// begin inline asm
	dp4a.s32.s32 %r337, %r338, %r339, %r273;
	// end inline asm
	ld.shared.u32 	%r342, [%r1223+2016];
	ld.shared.u32 	%r343, [%r1225+36];
	// begin inline asm
	dp4a.s32.s32 %r341, %r342, %r343, %r277;
	// end inline asm
	ld.shared.u32 	%r346, [%r1223+224];
	ld.shared.u32 	%r347, [%r1225+2084];
	// begin inline asm
	dp4a.s32.s32 %r345, %r346, %r347, %r281;
	// end inline asm
	ld.shared.u32 	%r350, [%r1223+2016];
	ld.shared.u32 	%r351, [%r1225+2084];
	// begin inline asm
	dp4a.s32.s32 %r349, %r350, %r351, %r285;
	// end inline asm
	ld.shared.u32 	%r354, [%r1223+224];
	ld.shared.u32 	%r355, [%r1225+40];
	// begin inline asm
	dp4a.s32.s32 %r353, %r354, %r355, %r289;
	// end inline asm
	ld.shared.u32 	%r358, [%r1223+2016];
	ld.shared.u32 	%r359, [%r1225+40];
	// begin inline asm
	dp4a.s32.s32 %r357, %r358, %r359, %r293;
	// end inline asm
	ld.shared.u32 	%r362, [%r1223+224];
	ld.shared.u32 	%r363, [%r1225+2088];
	// begin inline asm
	dp4a.s32.s32 %r361, %r362, %r363, %r297;
	// end inline asm
	ld.shared.u32 	%r366, [%r1223+2016];
	ld.shared.u32 	%r367, [%r1225+2088];
	// begin inline asm
	dp4a.s32.s32 %r365, %r366, %r367, %r301;
	// end inline asm
	ld.shared.u32 	%r370, [%r1223+224];
	ld.shared.u32 	%r371, [%r1225+44];
	// begin inline asm
	dp4a.s32.s32 %r369, %r370, %r371, %r305;
	// end inline asm
	ld.shared.u32 	%r374, [%r1223+2016];
	ld.shared.u32 	%r375, [%r1225+44];
	// begin inline asm
	dp4a.s32.s32 %r373, %r374, %r375, %r309;
	// end inline asm
	ld.shared.u32 	%r378, [%r1223+224];
	ld.shared.u32 	%r379, [%r1225+2092];
	// begin inline asm
	dp4a.s32.s32 %r377, %r378, %r379, %r313;
	// end inline asm
	ld.shared.u32 	%r382, [%r1223+2016];
	ld.shared.u32 	%r383, [%r1225+2092];
	// begin inline asm
	dp4a.s32.s32 %r381, %r382, %r383, %r317;
	// end inline asm
	ld.shared.u32 	%r386, [%r1223+336];
	ld.shared.u32 	%r387, [%r1225+48];
	// begin inline asm
	dp4a.s32.s32 %r385, %r386, %r387, %r321;
	// end inline asm
	ld.shared.u32 	%r390, [%r1223+2128];
	ld.shared.u32 	%r391, [%r1225+48];
	// begin inline asm
	dp4a.s32.s32 %r389, %r390, %r391, %r325;
	// end inline asm
	ld.shared.u32 	%r394, [%r1223+336];
	ld.shared.u32 	%r395, [%r1225+2096];
	// begin inline asm
	dp4a.s32.s32 %r393, %r394, %r395, %r329;
	// end inline asm
	ld.shared.u32 	%r398, [%r1223+2128];
	ld.shared.u32 	%r399, [%r1225+2096];
	// begin inline asm
	dp4a.s32.s32 %r397, %r398, %r399, %r333;
	// end inline asm
	ld.shared.u32 	%r402, [%r1223+336];
	ld.shared.u32 	%r403, [%r1225+52];
	// begin inline asm
	dp4a.s32.s32 %r401, %r402, %r403, %r337;
	// end inline asm
	ld.shared.u32 	%r406, [%r1223+2128];
	ld.shared.u32 	%r407, [%r1225+52];
	// begin inline asm
	dp4a.s32.s32 %r405, %r406, %r407, %r341;
	// end inline asm
	ld.shared.u32 	%r410, [%r1223+336];
	ld.shared.u32 	%r411, [%r1225+2100];
	// begin inline asm
	dp4a.s32.s32 %r409, %r410, %r411, %r345;
	// end inline asm
	ld.shared.u32 	%r414, [%r1223+2128];
	ld.shared.u32 	%r415, [%r1225+2100];
	// begin inline asm
	dp4a.s32.s32 %r413, %r414, %r415, %r349;
	// end inline asm
	ld.shared.u32 	%r418, [%r1223+336];
	ld.shared.u32 	%r419, [%r1225+56];
	// begin inline asm
	dp4a.s32.s32 %r417, %r418, %r419, %r353;
	// end inline asm
	ld.shared.u32 	%r422, [%r1223+2128];
	ld.shared.u32 	%r423, [%r1225+56];
	// begin inline asm
	dp4a.s32.s32 %r421, %r422, %r423, %r357;
	// end inline asm
	ld.shared.u32 	%r426, [%r1223+336];
	ld.shared.u32 	%r427, [%r1225+2104];
	// begin inline asm
	dp4a.s32.s32 %r425, %r426, %r427, %r361;
	// end inline asm
	ld.shared.u32 	%r430, [%r1223+2128];
	ld.shared.u32 	%r431, [%r1225+2104];
	// begin inline asm
	dp4a.s32.s32 %r429, %r430, %r431, %r365;
	// end inline asm
	ld.shared.u32 	%r434, [%r1223+336];
	ld.shared.u32 	%r435, [%r1225+60];
	// begin inline asm
	dp4a.s32.s32 %r433, %r434, %r435, %r369;
	// end inline asm
	ld.shared.u32 	%r438, [%r1223+2128];
	ld.shared.u32 	%r439, [%r1225+60];
	// begin inline asm
	dp4a.s32.s32 %r437, %r438, %r439, %r373;
	// end inline asm
	ld.shared.u32 	%r442, [%r1223+336];
	ld.shared.u32 	%r443, [%r1225+2108];
	// begin inline asm
	dp4a.s32.s32 %r441, %r442, %r443, %r377;
	// end inline asm
	ld.shared.u32 	%r446, [%r1223+2128];
	ld.shared.u32 	%r447, [%r1225+2108];
	// begin inline asm
	dp4a.s32.s32 %r445, %r446, %r447, %r381;
	// end inline asm
	ld.shared.u32 	%r450, [%r1223+448];
	ld.shared.u32 	%r451, [%r1225+64];
	// begin inline asm
	dp4a.s32.s32 %r449, %r450, %r451, %r385;
	// end inline asm
	ld.shared.u32 	%r454, [%r1223+2240];
	ld.shared.u32 	%r455, [%r1225+64];
	// begin inline asm
	dp4a.s32.s32 %r453, %r454, %r455, %r389;
	// end inline asm
	ld.shared.u32 	%r458, [%r1223+448];
	ld.shared.u32 	%r459, [%r1225+2112];
	// begin inline asm
	dp4a.s32.s32 %r457, %r458, %r459, %r393;
	// end inline asm
	ld.shared.u32 	%r462, [%r1223+2240];
	ld.shared.u32 	%r463, [%r1225+2112];
	// begin inline asm
	dp4a.s32.s32 %r461, %r462, %r463, %r397;
	// end inline asm
	ld.shared.u32 	%r466, [%r1223+448];
	ld.shared.u32 	%r467, [%r1225+68];
	// begin inline asm
	dp4a.s32.s32 %r465, %r466, %r467, %r401;
	// end inline asm
	ld.shared.u32 	%r470, [%r1223+2240];
	ld.shared.u32 	%r471, [%r1225+68];
	// begin inline asm
	dp4a.s32.s32 %r469, %r470, %r471, %r405;
	// end inline asm
	ld.shared.u32 	%r474, [%r1223+448];
	ld.shared.u32 	%r475, [%r1225+2116];
	// begin inline asm
	dp4a.s32.s32 %r473, %r474, %r475, %r409;
	// end inline asm
	ld.shared.u32 	%r478, [%r1223+2240];
	ld.shared.u32 	%r479, [%r1225+2116];
	// begin inline asm
	dp4a.s32.s32 %r477, %r478, %r479, %r413;
	// end inline asm
	ld.shared.u32 	%r482, [%r1223+448];
	ld.shared.u32 	%r483, [%r1225+72];
	// begin inline asm
	dp4a.s32.s32 %r481, %r482, %r483, %r417;
	// end inline asm
	ld.shared.u32 	%r486, [%r1223+2240];
	ld.shared.u32 	%r487, [%r1225+72];
	// begin inline asm
	dp4a.s32.s32 %r485, %r486, %r487, %r421;
	// end inline asm
	ld.shared.u32 	%r490, [%r1223+448];
	ld.shared.u32 	%r491, [%r1225+2120];
	// begin inline asm
	dp4a.s32.s32 %r489, %r490, %r491, %r425;
	// end inline asm
	ld.shared.u32 	%r494, [%r1223+2240];
	ld.shared.u32 	%r495, [%r1225+2120];
	// begin inline asm
	dp4a.s32.s32 %r493, %r494, %r495, %r429;
	// end inline asm
	ld.shared.u32 	%r498, [%r1223+448];
	ld.shared.u32 	%r499, [%r1225+76];
	// begin inline asm
	dp4a.s32.s32 %r497, %r498, %r499, %r433;
	// end inline asm
	ld.shared.u32 	%r502, [%r1223+2240];
	ld.shared.u32 	%r503, [%r1225+76];
	// begin inline asm
	dp4a.s32.s32 %r501, %r502, %r503, %r437;
	// end inline asm
	ld.shared.u32 	%r506, [%r1223+448];
	ld.shared.u32 	%r507, [%r1225+2124];
	// begin inline asm
	dp4a.s32.s32 %r505, %r506, %r507, %r441;
	// end inline asm
	ld.shared.u32 	%r510, [%r1223+2240];
	ld.shared.u32 	%r511, [%r1225+2124];
	// begin inline asm
	dp4a.s32.s32 %r509, %r510, %r511, %r445;
	// end inline asm
	ld.shared.u32 	%r514, [%r1223+560];
	ld.shared.u32 	%r515, [%r1225+80];
	// begin inline asm
	dp4a.s32.s32 %r513, %r514, %r515, %r449;
	// end inline asm
	ld.shared.u32 	%r518, [%r1223+2352];
	ld.shared.u32 	%r519, [%r1225+80];
	// begin inline asm
	dp4a.s32.s32 %r517, %r518, %r519, %r453;
	// end inline asm
	ld.shared.u32 	%r522, [%r1223+560];
	ld.shared.u32 	%r523, [%r1225+2128];
	// begin inline asm
	dp4a.s32.s32 %r521, %r522, %r523, %r457;
	// end inline asm
	ld.shared.u32 	%r526, [%r1223+2352];
	ld.shared.u32 	%r527, [%r1225+2128];
	// begin inline asm
	dp4a.s32.s32 %r525, %r526, %r527, %r461;
	// end inline asm
	ld.shared.u32 	%r530, [%r1223+560];
	ld.shared.u32 	%r531, [%r1225+84];
	// begin inline asm
	dp4a.s32.s32 %r529, %r530, %r531, %r465;
	// end inline asm
	ld.shared.u32 	%r534, [%r1223+2352];
	ld.shared.u32 	%r535, [%r1225+84];
	// begin inline asm
	dp4a.s32.s32 %r533, %r534, %r535, %r469;
	// end inline asm
	ld.shared.u32 	%r538, [%r1223+560];
	ld.shared.u32 	%r539, [%r1225+2132];
	// begin inline asm
	dp4a.s32.s32 %r537, %r538, %r539, %r473;
	// end inline asm
	ld.shared.u32 	%r542, [%r1223+2352];
	ld.shared.u32 	%r543, [%r1225+2132];
	// begin inline asm
	dp4a.s32.s32 %r541, %r542, %r543, %r477;
	// end inline asm
	ld.shared.u32 	%r546, [%r1223+560];
	ld.shared.u32 	%r547, [%r1225+88];
	// begin inline asm
	dp4a.s32.s32 %r545, %r546, %r547, %r481;
	// end inline asm
	ld.shared.u32 	%r550, [%r1223+2352];
	ld.shared.u32 	%r551, [%r1225+88];
	// begin inline asm
	dp4a.s32.s32 %r549, %r550, %r551, %r485;
	// end inline asm
	ld.shared.u32 	%r554, [%r1223+560];
	ld.shared.u32 	%r555, [%r1225+2136];
	// begin inline asm
	dp4a.s32.s32 %r553, %r554, %r555, %r489;
	// end inline asm
	ld.shared.u32 	%r558, [%r1223+2352];
	ld.shared.u32 	%r559, [%r1225+2136];
	// begin inline asm
	dp4a.s32.s32 %r557, %r558, %r559, %r493;
	// end inline asm
	ld.shared.u32 	%r562, [%r1223+560];
	ld.shared.u32 	%r563, [%r1225+92];
	// begin inline asm
	dp4a.s32.s32 %r561, %r562, %r563, %r497;
	// end inline asm
	ld.shared.u32 	%r566, [%r1223+2352];
	ld.shared.u32 	%r567, [%r1225+92];
	// begin inline asm
	dp4a.s32.s32 %r565, %r566, %r567, %r501;
	// end inline asm
	ld.shared.u32 	%r570, [%r1223+560];
	ld.shared.u32 	%r571, [%r1225+2140];
	// begin inline asm
	dp4a.s32.s32 %r569, %r570, %r571, %r505;
	// end inline asm
	ld.shared.u32 	%r574, [%r1223+2352];
	ld.shared.u32 	%r575, [%r1225+2140];
	// begin inline asm
	dp4a.s32.s32 %r573, %r574, %r575, %r509;
	// end inline asm
	ld.shared.u32 	%r578, [%r1223+672];
	ld.shared.u32 	%r579, [%r1225+96];
	// begin inline asm
	dp4a.s32.s32 %r577, %r578, %r579, %r513;
	// end inline asm
	ld.shared.u32 	%r582, [%r1223+2464];
	ld.shared.u32 	%r583, [%r1225+96];
	// begin inline asm
	dp4a.s32.s32 %r581, %r582, %r583, %r517;
	// end inline asm
	ld.shared.u32 	%r586, [%r1223+672];
	ld.shared.u32 	%r587, [%r1225+2144];
	// begin inline asm
	dp4a.s32.s32 %r585, %r586, %r587, %r521;
	// end inline asm
	ld.shared.u32 	%r590, [%r1223+2464];
	ld.shared.u32 	%r591, [%r1225+2144];
	// begin inline asm
	dp4a.s32.s32 %r589, %r590, %r591, %r525;
	// end inline asm
	ld.shared.u32 	%r594, [%r1223+672];
	ld.shared.u32 	%r595, [%r1225+100];
	// begin inline asm
	dp4a.s32.s32 %r593, %r594, %r595, %r529;
	// end inline asm
	ld.shared.u32 	%r598, [%r1223+2464];
	ld.shared.u32 	%r599, [%r1225+100];
	// begin inline asm
	dp4a.s32.s32 %r597, %r598, %r599, %r533;
	// end inline asm
	ld.shared.u32 	%r602, [%r1223+672];
	ld.shared.u32 	%r603, [%r1225+2148];
	// begin inline asm
	dp4a.s32.s32 %r601, %r602, %r603, %r537;
	// end inline asm
	ld.shared.u32 	%r606, [%r1223+2464];
	ld.shared.u32 	%r607, [%r1225+2148];
	// begin inline asm
	dp4a.s32.s32 %r605, %r606, %r607, %r541;
	// end inline asm
	ld.shared.u32 	%r610, [%r1223+672];
	ld.shared.u32 	%r611, [%r1225+104];
	// begin inline asm
	dp4a.s32.s32 %r609, %r610, %r611, %r545;
	// end inline asm
	ld.shared.u32 	%r614, [%r1223+2464];
	ld.shared.u32 	%r615, [%r1225+104];
	// begin inline asm
	dp4a.s32.s32 %r613, %r614, %r615, %r549;
	// end inline asm
	ld.shared.u32 	%r618, [%r1223+672];
	ld.shared.u32 	%r619, [%r1225+2152];
	// begin inline asm
	dp4a.s32.s32 %r617, %r618, %r619, %r553;
	// end inline asm
	ld.shared.u32 	%r622, [%r1223+2464];
	ld.shared.u32 	%r623, [%r1225+2152];
	// begin inline asm
	dp4a.s32.s32 %r621, %r622, %r623, %r557;
	// end inline asm
	ld.shared.u32 	%r626, [%r1223+672];
	ld.shared.u32 	%r627, [%r1225+108];
	// begin inline asm
	dp4a.s32.s32 %r625, %r626, %r627, %r561;
	// end inline asm
	ld.shared.u32 	%r630, [%r1223+2464];
	ld.shared.u32 	%r631, [%r1225+108];
	// begin inline asm
	dp4a.s32.s32 %r629, %r630, %r631, %r565;
	// end inline asm
	ld.shared.u32 	%r634, [%r1223+672];
	ld.shared.u32 	%r635, [%r1225+2156];
	// begin inline asm
	dp4a.s32.s32 %r633, %r634, %r635, %r569;
	// end inline asm
	ld.shared.u32 	%r638, [%r1223+2464];
	ld.shared.u32 	%r639, [%r1225+2156];
	// begin inline asm
	dp4a.s32.s32 %r637, %r638, %r639, %r573;
	// end inline asm
	ld.shared.u32 	%r642, [%r1223+784];
	ld.shared.u32 	%r643, [%r1225+112];
	// begin inline asm
	dp4a.s32.s32 %r641, %r642, %r643, %r577;
	// end inline asm
	ld.shared.u32 	%r646, [%r1223+2576];
	ld.shared.u32 	%r647, [%r1225+112];
	// begin inline asm
	dp4a.s32.s32 %r645, %r646, %r647, %r581;
	// end inline asm
	ld.shared.u32 	%r650, [%r1223+784];
	ld.shared.u32 	%r651, [%r1225+2160];
	// begin inline asm
	dp4a.s32.s32 %r649, %r650, %r651, %r585;
	// end inline asm
	ld.shared.u32 	%r654, [%r1223+2576];
	ld.shared.u32 	%r655, [%r1225+2160];
	// begin inline asm
	dp4a.s32.s32 %r653, %r654, %r655, %r589;
	// end inline asm
	ld.shared.u32 	%r658, [%r1223+784];
	ld.shared.u32 	%r659, [%r1225+116];
	// begin inline asm
	dp4a.s32.s32 %r657, %r658, %r659, %r593;
	// end inline asm
	ld.shared.u32 	%r662, [%r1223+2576];
	ld.shared.u32 	%r663, [%r1225+116];
	// begin inline asm
	dp4a.s32.s32 %r661, %r662, %r663, %r597;
	// end inline asm
	ld.shared.u32 	%r666, [%r1223+784];
	ld.shared.u32 	%r667, [%r1225+2164];
	// begin inline asm
	dp4a.s32.s32 %r665, %r666, %r667, %r601;
	// end inline asm
	ld.shared.u32 	%r670, [%r1223+2576];
	ld.shared.u32 	%r671, [%r1225+2164];
	// begin inline asm
	dp4a.s32.s32 %r669, %r670, %r671, %r605;
	// end inline asm
	ld.shared.u32 	%r674, [%r1223+784];
	ld.shared.u32 	%r675, [%r1225+120];
	// begin inline asm
	dp4a.s32.s32 %r673, %r674, %r675, %r609;
	// end inline asm
	ld.shared.u32 	%r678, [%r1223+2576];
	ld.shared.u32 	%r679, [%r1225+120];
	// begin inline asm
	dp4a.s32.s32 %r677, %r678, %r679, %r613;
	// end inline asm
	ld.shared.u32 	%r682, [%r1223+784];
	ld.shared.u32 	%r683, [%r1225+2168];
	// begin inline asm
	dp4a.s32.s32 %r681, %r682, %r683, %r617;
	// end inline asm
	ld.shared.u32 	%r686, [%r1223+2576];
	ld.shared.u32 	%r687, [%r1225+2168];
	// begin inline asm
	dp4a.s32.s32 %r685, %r686, %r687, %r621;
	// end inline asm
	ld.shared.u32 	%r690, [%r1223+784];
	ld.shared.u32 	%r691, [%r1225+124];
	// begin inline asm
	dp4a.s32.s32 %r689, %r690, %r691, %r625;
	// end inline asm
	ld.shared.u32 	%r694, [%r1223+2576];
	ld.shared.u32 	%r695, [%r1225+124];
	// begin inline asm
	dp4a.s32.s32 %r693, %r694, %r695, %r629;
	// end inline asm
	ld.shared.u32 	%r698, [%r1223+784];
	ld.shared.u32 	%r699, [%r1225+2172];
	// begin inline asm
	dp4a.s32.s32 %r697, %r698, %r699, %r633;
	// end inline asm
	ld.shared.u32 	%r702, [%r1223+2576];
	ld.shared.u32 	%r703, [%r1225+2172];
	// begin inline asm
	dp4a.s32.s32 %r701, %r702, %r703, %r637;
	// end inline asm
	ld.shared.u32 	%r706, [%r1223+896];
	ld.shared.u32 	%r707, [%r1225+128];
	// begin inline asm
	dp4a.s32.s32 %r705, %r706, %r707, %r641;
	// end inline asm
	ld.shared.u32 	%r710, [%r1223+2688];
	ld.shared.u32 	%r711, [%r1225+128];
	// begin inline asm
	dp4a.s32.s32 %r709, %r710, %r711, %r645;
	// end inline asm
	ld.shared.u32 	%r714, [%r1223+896];
	ld.shared.u32 	%r715, [%r1225+2176];
	// begin inline asm
	dp4a.s32.s32 %r713, %r714, %r715, %r649;
	// end inline asm
	ld.shared.u32 	%r718, [%r1223+2688];
	ld.shared.u32 	%r719, [%r1225+2176];
	// begin inline asm
	dp4a.s32.s32 %r717, %r718, %r719, %r653;
	// end inline asm
	ld.shared.u32 	%r722, [%r1223+896];
	ld.shared.u32 	%r723, [%r1225+132];
	// begin inline asm
	dp4a.s32.s32 %r721, %r722, %r723, %r657;
	// end inline asm
	ld.shared.u32 	%r726, [%r1223+2688];
	ld.shared.u32 	%r727, [%r1225+132];
	// begin inline asm
	dp4a.s32.s32 %r725, %r726, %r727, %r661;
	// end inline asm
	ld.shared.u32 	%r730, [%r1223+896];
	ld.shared.u32 	%r731, [%r1225+2180];
	// begin inline asm
	dp4a.s32.s32 %r729, %r730, %r731, %r665;
	// end inline asm
	ld.shared.u32 	%r734, [%r1223+2688];
	ld.shared.u32 	%r735, [%r1225+2180];
	// begin inline asm
	dp4a.s32.s32 %r733, %r734, %r735, %r669;
	// end inline asm
	ld.shared.u32 	%r738, [%r1223+896];
	ld.shared.u32 	%r739, [%r1225+136];
	// begin inline asm
	dp4a.s32.s32 %r737, %r738, %r739, %r673;
	// end inline asm
	ld.shared.u32 	%r742, [%r1223+2688];
	ld.shared.u32 	%r743, [%r1225+136];
	// begin inline asm
	dp4a.s32.s32 %r741, %r742, %r743, %r677;
	// end inline asm
	ld.shared.u32 	%r746, [%r1223+896];
	ld.shared.u32 	%r747, [%r1225+2184];
	// begin inline asm
	dp4a.s32.s32 %r745, %r746, %r747, %r681;
	// end inline asm
	ld.shared.u32 	%r750, [%r1223+2688];
	ld.shared.u32 	%r751, [%r1225+2184];
	// begin inline asm
	dp4a.s32.s32 %r749, %r750, %r751, %r685;
	// end inline asm
	ld.shared.u32 	%r754, [%r1223+896];
	ld.shared.u32 	%r755, [%r1225+140];
	// begin inline asm
	dp4a.s32.s32 %r753, %r754, %r755, %r689;
	// end inline asm
	ld.shared.u32 	%r758, [%r1223+2688];
	ld.shared.u32 	%r759, [%r1225+140];
	// begin inline asm
	dp4a.s32.s32 %r757, %r758, %r759, %r693;
	// end inline asm
	ld.shared.u32 	%r762, [%r1223+896];
	ld.shared.u32 	%r763, [%r1225+2188];
	// begin inline asm
	dp4a.s32.s32 %r761, %r762, %r763, %r697;
	// end inline asm
	ld.shared.u32 	%r766, [%r1223+2688];
	ld.shared.u32 	%r767, [%r1225+2188];
	// begin inline asm
	dp4a.s32.s32 %r765, %r766, %r767, %r701;
	// end inline asm
	ld.shared.u32 	%r770, [%r1223+1008];
	ld.shared.u32 	%r771, [%r1225+144];
	// begin inline asm
	dp4a.s32.s32 %r769, %r770, %r771, %r705;
	// end inline asm
	ld.shared.u32 	%r774, [%r1223+2800];
	ld.shared.u32 	%r775, [%r1225+144];
	// begin inline asm
	dp4a.s32.s32 %r773, %r774, %r775, %r709;
	// end inline asm
	ld.shared.u32 	%r778, [%r1223+1008];
	ld.shared.u32 	%r779, [%r1225+2192];
	// begin inline asm
	dp4a.s32.s32 %r777, %r778, %r779, %r713;
	// end inline asm
	ld.shared.u32 	%r782, [%r1223+2800];
	ld.shared.u32 	%r783, [%r1225+2192];
	// begin inline asm
	dp4a.s32.s32 %r781, %r782, %r783, %r717;
	// end inline asm
	ld.shared.u32 	%r786, [%r1223+1008];
	ld.shared.u32 	%r787, [%r1225+148];
	// begin inline asm
	dp4a.s32.s32 %r785, %r786, %r787, %r721;
	// end inline asm
	ld.shared.u32 	%r790, [%r1223+2800];
	ld.shared.u32 	%r791, [%r1225+148];
	// begin inline asm
	dp4a.s32.s32 %r789, %r790, %r791, %r725;
	// end inline asm
	ld.shared.u32 	%r794, [%r1223+1008];
	ld.shared.u32 	%r795, [%r1225+2196];
	// begin inline asm
	dp4a.s32.s32 %r793, %r794, %r795, %r729;
	// end inline asm
	ld.shared.u32 	%r798, [%r1223+2800];
	ld.shared.u32 	%r799, [%r1225+2196];
	// begin inline asm
	dp4a.s32.s32 %r797, %r798, %r799, %r733;
	// end inline asm
	ld.shared.u32 	%r802, [%r1223+1008];
	ld.shared.u32 	%r803, [%r1225+152];
	// begin inline asm
	dp4a.s32.s32 %r801, %r802, %r803, %r737;
	// end inline asm
	ld.shared.u32 	%r806, [%r1223+2800];
	ld.shared.u32 	%r807, [%r1225+152];
	// begin inline asm
	dp4a.s32.s32 %r805, %r806, %r807, %r741;
	// end inline asm
	ld.shared.u32 	%r810, [%r1223+1008];
	ld.shared.u32 	%r811, [%r1225+2200];
	// begin inline asm
	dp4a.s32.s32 %r809, %r810, %r811, %r745;
	// end inline asm
	ld.shared.u32 	%r814, [%r1223+2800];
	ld.shared.u32 	%r815, [%r1225+2200];
	// begin inline asm
	dp4a.s32.s32 %r813, %r814, %r815, %r749;
	// end inline asm
	ld.shared.u32 	%r818, [%r1223+1008];
	ld.shared.u32 	%r819, [%r1225+156];
	// begin inline asm
	dp4a.s32.s32 %r817, %r818, %r819, %r753;
	// end inline asm
	ld.shared.u32 	%r822, [%r1223+2800];
	ld.shared.u32 	%r823, [%r1225+156];
	// begin inline asm
	dp4a.s32.s32 %r821, %r822, %r823, %r757;
	// end inline asm
	ld.shared.u32 	%r826, [%r1223+1008];
	ld.shared.u32 	%r827, [%r1225+2204];
	// begin inline asm
	dp4a.s32.s32 %r825, %r826, %r827, %r761;
	// end inline asm
	ld.shared.u32 	%r830, [%r1223+2800];
	ld.shared.u32 	%r831, [%r1225+2204];
	// begin inline asm
	dp4a.s32.s32 %r829, %r830, %r831, %r765;
	// end inline asm
	ld.shared.u32 	%r834, [%r1223+1120];
	ld.shared.u32 	%r835, [%r1225+160];
	// begin inline asm
	dp4a.s32.s32 %r833, %r834, %r835, %r769;
	// end inline asm
	ld.shared.u32 	%r838, [%r1223+2912];
	ld.shared.u32 	%r839, [%r1225+160];
	// begin inline asm
	dp4a.s32.s32 %r837, %r838, %r839, %r773;
	// end inline asm
	ld.shared.u32 	%r842, [%r1223+1120];
	ld.shared.u32 	%r843, [%r1225+2208];
	// begin inline asm
	dp4a.s32.s32 %r841, %r842, %r843, %r777;
	// end inline asm
	ld.shared.u32 	%r846, [%r1223+2912];
	ld.shared.u32 	%r847, [%r1225+2208];
	// begin inline asm
	dp4a.s32.s32 %r845, %r846, %r847, %r781;
	// end inline asm
	ld.shared.u32 	%r850, [%r1223+1120];
	ld.shared.u32 	%r851, [%r1225+164];
	// begin inline asm
	dp4a.s32.s32 %r849, %r850, %r851, %r785;
	// end inline asm
	ld.shared.u32 	%r854, [%r1223+2912];
	ld.shared.u32 	%r855, [%r1225+164];
	// begin inline asm
	dp4a.s32.s32 %r853, %r854, %r855, %r789;
	// end inline asm
	ld.shared.u32 	%r858, [%r1223+1120];
	ld.shared.u32 	%r859, [%r1225+2212];
	// begin inline asm
	dp4a.s32.s32 %r857, %r858, %r859, %r793;
	// end inline asm
	ld.shared.u32 	%r862, [%r1223+2912];
	ld.shared.u32 	%r863, [%r1225+2212];
	// begin inline asm
	dp4a.s32.s32 %r861, %r862, %r863, %r797;
	// end inline asm
	ld.shared.u32 	%r866, [%r1223+1120];
	ld.shared.u32 	%r867, [%r1225+168];
	// begin inline asm
	dp4a.s32.s32 %r865, %r866, %r867, %r801;
	// end inline asm
	ld.shared.u32 	%r870, [%r1223+2912];
	ld.shared.u32 	%r871, [%r1225+168];
	// begin inline asm
	dp4a.s32.s32 %r869, %r870, %r871, %r805;
	// end inline asm
	ld.shared.u32 	%r874, [%r1223+1120];
	ld.shared.u32 	%r875, [%r1225+2216];
	// begin inline asm
	dp4a.s32.s32 %r873, %r874, %r875, %r809;
	// end inline asm
	ld.shared.u32 	%r878, [%r1223+2912];
	ld.shared.u32 	%r879, [%r1225+2216];
	// begin inline asm
	dp4a.s32.s32 %r877, %r878, %r879, %r813;
	// end inline asm
	ld.shared.u32 	%r882, [%r1223+1120];
	ld.shared.u32 	%r883, [%r1225+172];
	// begin inline asm
	dp4a.s32.s32 %r881, %r882, %r883, %r817;
	// end inline asm
	ld.shared.u32 	%r886, [%r1223+2912];
	ld.shared.u32 	%r887, [%r1225+172];
	// begin inline asm
	dp4a.s32.s32 %r885, %r886, %r887, %r821;
	// end inline asm
	ld.shared.u32 	%r890, [%r1223+1120];
	ld.shared.u32 	%r891, [%r1225+2220];
	// begin inline asm
	dp4a.s32.s32 %r889, %r890, %r891, %r825;
	// end inline asm
	ld.shared.u32 	%r894, [%r1223+2912];
	ld.shared.u32 	%r895, [%r1225+2220];
	// begin inline asm
	dp4a.s32.s32 %r893, %r894, %r895, %r829;
	// end inline asm
	ld.shared.u32 	%r898, [%r1223+1232];
	ld.shared.u32 	%r899, [%r1225+176];
	// begin inline asm
	dp4a.s32.s32 %r897, %r898, %r899, %r833;
	// end inline asm
	ld.shared.u32 	%r902, [%r1223+3024];
	ld.shared.u32 	%r903, [%r1225+176];
	// begin inline asm
	dp4a.s32.s32 %r901, %r902, %r903, %r837;
	// end inline asm
	ld.shared.u32 	%r906, [%r1223+1232];
	ld.shared.u32 	%r907, [%r1225+2224];
	// begin inline asm
	dp4a.s32.s32 %r905, %r906, %r907, %r841;
	// end inline asm
	ld.shared.u32 	%r910, [%r1223+3024];
	ld.shared.u32 	%r911, [%r1225+2224];
	// begin inline asm
	dp4a.s32.s32 %r909, %r910, %r911, %r845;
	// end inline asm
	ld.shared.u32 	%r914, [%r1223+1232];
	ld.shared.u32 	%r915, [%r1225+180];
	// begin inline asm
	dp4a.s32.s32 %r913, %r914, %r915, %r849;
	// end inline asm
	ld.shared.u32 	%r918, [%r1223+3024];
	ld.shared.u32 	%r919, [%r1225+180];
	// begin inline asm
	dp4a.s32.s32 %r917, %r918, %r919, %r853;
	// end inline asm
	ld.shared.u32 	%r922, [%r1223+1232];
	ld.shared.u32 	%r923, [%r1225+2228];
	// begin inline asm
	dp4a.s32.s32 %r921, %r922, %r923, %r857;
	// end inline asm
	ld.shared.u32 	%r926, [%r1223+3024];
	ld.shared.u32 	%r927, [%r1225+2228];
	// begin inline asm
	dp4a.s32.s32 %r925, %r926, %r927, %r861;
	// end inline asm
	ld.shared.u32 	%r930, [%r1223+1232];
	ld.shared.u32 	%r931, [%r1225+184];
	// begin inline asm
	dp4a.s32.s32 %r929, %r930, %r931, %r865;
	// end inline asm
	ld.shared.u32 	%r934, [%r1223+3024];
	ld.shared.u32 	%r935, [%r1225+184];
	// begin inline asm
	dp4a.s32.s32 %r933, %r934, %r935, %r869;
	// end inline asm
	ld.shared.u32 	%r938, [%r1223+1232];
	ld.shared.u32 	%r939, [%r1225+2232];
	// begin inline asm
	dp4a.s32.s32 %r937, %r938, %r939, %r873;
	// end inline asm
	ld.shared.u32 	%r942, [%r1223+3024];
	ld.shared.u32 	%r943, [%r1225+2232];
	// begin inline asm
	dp4a.s32.s32 %r941, %r942, %r943, %r877;
	// end inline asm
	ld.shared.u32 	%r946, [%r1223+1232];
	ld.shared.u32 	%r947, [%r1225+188];
	// begin inline asm
	dp4a.s32.s32 %r945, %r946, %r947, %r881;
	// end inline asm
	ld.shared.u32 	%r950, [%r1223+3024];
	ld.shared.u32 	%r951, [%r1225+188];
	// begin inline asm
	dp4a.s32.s32 %r949, %r950, %r951, %r885;
	// end inline asm
	ld.shared.u32 	%r954, [%r1223+1232];
	ld.shared.u32 	%r955, [%r1225+2236];
	// begin inline asm
	dp4a.s32.s32 %r953, %r954, %r955, %r889;
	// end inline asm
	ld.shared.u32 	%r958, [%r1223+3024];
	ld.shared.u32 	%r959, [%r1225+2236];
	// begin inline asm
	dp4a.s32.s32 %r957, %r958, %r959, %r893;
	// end inline asm
	ld.shared.u32 	%r962, [%r1223+1344];
	ld.shared.u32 	%r963, [%r1225+192];
	// begin inline asm
	dp4a.s32.s32 %r961, %r962, %r963, %r897;
	// end inline asm
	ld.shared.u32 	%r966, [%r1223+3136];
	ld.shared.u32 	%r967, [%r1225+192];
	// begin inline asm
	dp4a.s32.s32 %r965, %r966, %r967, %r901;
	// end inline asm
	ld.shared.u32 	%r970, [%r1223+1344];
	ld.shared.u32 	%r971, [%r1225+2240];
	// begin inline asm
	dp4a.s32.s32 %r969, %r970, %r971, %r905;
	// end inline asm
	ld.shared.u32 	%r974, [%r1223+3136];
	ld.shared.u32 	%r975, [%r1225+2240];
	// begin inline asm
	dp4a.s32.s32 %r973, %r974, %r975, %r909;
	// end inline asm
	ld.shared.u32 	%r978, [%r1223+1344];
	ld.shared.u32 	%r979, [%r1225+196];
	// begin inline asm
	dp4a.s32.s32 %r977, %r978, %r979, %r913;
	// end inline asm
	ld.shared.u32 	%r982, [%r1223+3136];
	ld.shared.u32 	%r983, [%r1225+196];
	// begin inline asm
	dp4a.s32.s32 %r981, %r982, %r983, %r917;
	// end inline asm
	ld.shared.u32 	%r986, [%r1223+1344];
	ld.shared.u32 	%r987, [%r1225+2244];
	// begin inline asm
	dp4a.s32.s32 %r985, %r986, %r987, %r921;
	// end inline asm
	ld.shared.u32 	%r990, [%r1223+3136];
	ld.shared.u32 	%r991, [%r1225+2244];
	// begin inline asm
	dp4a.s32.s32 %r989, %r990, %r991, %r925;
	// end inline asm
	ld.shared.u32 	%r994, [%r1223+1344];
	ld.shared.u32 	%r995, [%r1225+200];
	// begin inline asm
	dp4a.s32.s32 %r993, %r994, %r995, %r929;
	// end inline asm
	ld.shared.u32 	%r998, [%r1223+3136];
	ld.shared.u32 	%r999, [%r1225+200];
	// begin inline asm
	dp4a.s32.s32 %r997, %r998, %r999, %r933;
	// end inline asm
	ld.shared.u32 	%r1002, [%r1223+1344];
	ld.shared.u32 	%r1003, [%r1225+2248];
	// begin inline asm
	dp4a.s32.s32 %r1001, %r1002, %r1003, %r937;
	// end inline asm
	ld.shared.u32 	%r1006, [%r1223+3136];
	ld.shared.u32 	%r1007, [%r1225+2248];
	// begin inline asm
	dp4a.s32.s32 %r1005, %r1006, %r1007, %r941;
	// end inline asm
	ld.shared.u32 	%r1010, [%r1223+1344];
	ld.shared.u32 	%r1011, [%r1225+204];
	// begin inline asm
	dp4a.s32.s32 %r1009, %r1010, %r1011, %r945;
	// end inline asm
	ld.shared.u32 	%r1014, [%r1223+3136];
	ld.shared.u32 	%r1015, [%r1225+204];
	// begin inline asm
	dp4a.s32.s32 %r1013, %r1014, %r1015, %r949;
	// end inline asm
	ld.shared.u32 	%r1018, [%r1223+1344];
	ld.shared.u32 	%r1019, [%r1225+2252];
	// begin inline asm
	dp4a.s32.s32 %r1017, %r1018, %r1019, %r953;
	// end inline asm
	ld.shared.u32 	%r1022, [%r1223+3136];
	ld.shared.u32 	%r1023, [%r1225+2252];
	// begin inline asm
	dp4a.s32.s32 %r1021, %r1022, %r1023, %r957;
	// end inline asm
	ld.shared.u32 	%r1026, [%r1223+1456];
	ld.shared.u32 	%r1027, [%r1225+208];
	// begin inline asm
	dp4a.s32.s32 %r1025, %r1026, %r1027, %r961;
	// end inline asm
	ld.shared.u32 	%r1030, [%r1223+3248];
	ld.shared.u32 	%r1031, [%r1225+208];
	// begin inline asm
	dp4a.s32.s32 %r1029, %r1030, %r1031, %r965;
	// end inline asm
	ld.shared.u32 	%r1034, [%r1223+1456];
	ld.shared.u32 	%r1035, [%r1225+2256];
	// begin inline asm
	dp4a.s32.s32 %r1033, %r1034, %r1035, %r969;
	// end inline asm
	ld.shared.u32 	%r1038, [%r1223+3248];
	ld.shared.u32 	%r1039, [%r1225+2256];
	// begin inline asm
	dp4a.s32.s32 %r1037, %r1038, %r1039, %r973;
	// end inline asm
	ld.shared.u32 	%r1042, [%r1223+1456];
	ld.shared.u32 	%r1043, [%r1225+212];
	// begin inline asm
	dp4a.s32.s32 %r1041, %r1042, %r1043, %r977;
	// end inline asm
	ld.shared.u32 	%r1046, [%r1223+3248];
	ld.shared.u32 	%r1047, [%r1225+212];
	// begin inline asm
	dp4a.s32.s32 %r1045, %r1046, %r1047, %r981;
	// end inline asm
	ld.shared.u32 	%r1050, [%r1223+1456];
	ld.shared.u32 	%r1051, [%r1225+2260];
	// begin inline asm
	dp4a.s32.s32 %r1049, %r1050, %r1051, %r985;
	// end inline asm
	ld.shared.u32 	%r1054, [%r1223+3248];
	ld.shared.u32 	%r1055, [%r1225+2260];
	// begin inline asm
	dp4a.s32.s32 %r1053, %r1054, %r1055, %r989;
	// end inline asm
	ld.shared.u32 	%r1058, [%r1223+1456];
	ld.shared.u32 	%r1059, [%r1225+216];
	// begin inline asm
	dp4a.s32.s32 %r1057, %r1058, %r1059, %r993;
	// end inline asm
	ld.shared.u32 	%r1062, [%r1223+3248];
	ld.shared.u32 	%r1063, [%r1225+216];
	// begin inline asm
	dp4a.s32.s32 %r1061, %r1062, %r1063, %r997;
	// end inline asm
	ld.shared.u32 	%r1066, [%r1223+1456];
	ld.shared.u32 	%r1067, [%r1225+2264];
	// begin inline asm
	dp4a.s32.s32 %r1065, %r1066, %r1067, %r1001;
	// end inline asm
	ld.shared.u32 	%r1070, [%r1223+3248];
	ld.shared.u32 	%r1071, [%r1225+2264];
	// begin inline asm
	dp4a.s32.s32 %r1069, %r1070, %r1071, %r1005;
	// end inline asm
	ld.shared.u32 	%r1074, [%r1223+1456];
	ld.shared.u32 	%r1075, [%r1225+220];
	// begin inline asm
	dp4a.s32.s32 %r1073, %r1074, %r1075, %r1009;
	// end inline asm
	ld.shared.u32 	%r1078, [%r1223+3248];
	ld.shared.u32 	%r1079, [%r1225+220];
	// begin inline asm
	dp4a.s32.s32 %r1077, %r1078, %r1079, %r1013;
	// end inline asm
	ld.shared.u32 	%r1082, [%r1223+1456];
	ld.shared.u32 	%r1083, [%r1225+2268];
	// begin inline asm
	dp4a.s32.s32 %r1081, %r1082, %r1083, %r1017;
	// end inline asm
	ld.shared.u32 	%r1086, [%r1223+3248];
	ld.shared.u32 	%r1087, [%r1225+2268];
	// begin inline asm
	dp4a.s32.s32 %r1085, %r1086, %r1087, %r1021;
	// end inline asm
	ld.shared.u32 	%r1090, [%r1223+1568];
	ld.shared.u32 	%r1091, [%r1225+224];
	// begin inline asm
	dp4a.s32.s32 %r1089, %r1090, %r1091, %r1025;
	// end inline asm
	ld.shared.u32 	%r1094, [%r1223+3360];
	ld.shared.u32 	%r1095, [%r1225+224];
	// begin inline asm
	dp4a.s32.s32 %r1093, %r1094, %r1095, %r1029;
	// end inline asm
	ld.shared.u32 	%r1098, [%r1223+1568];
	ld.shared.u32 	%r1099, [%r1225+2272];
	// begin inline asm
	dp4a.s32.s32 %r1097, %r1098, %r1099, %r1033;
	// end inline asm
	ld.shared.u32 	%r1102, [%r1223+3360];
	ld.shared.u32 	%r1103, [%r1225+2272];
	// begin inline asm
	dp4a.s32.s32 %r1101, %r1102, %r1103, %r1037;
	// end inline asm
	ld.shared.u32 	%r1106, [%r1223+1568];
	ld.shared.u32 	%r1107, [%r1225+228];
	// begin inline asm
	dp4a.s32.s32 %r1105, %r1106, %r1107, %r1041;
	// end inline asm
	ld.shared.u32 	%r1110, [%r1223+3360];
	ld.shared.u32 	%r1111, [%r1225+228];
	// begin inline asm
	dp4a.s32.s32 %r1109, %r1110, %r1111, %r1045;
	// end inline asm
	ld.shared.u32 	%r1114, [%r1223+1568];
	ld.shared.u32 	%r1115, [%r1225+2276];
	// begin inline asm
	dp4a.s32.s32 %r1113, %r1114, %r1115, %r1049;
	// end inline asm
	ld.shared.u32 	%r1118, [%r1223+3360];
	ld.shared.u32 	%r1119, [%r1225+2276];
	// begin inline asm
	dp4a.s32.s32 %r1117, %r1118, %r1119, %r1053;
	// end inline asm
	ld.shared.u32 	%r1122, [%r1223+1568];
	ld.shared.u32 	%r1123, [%r1225+232];
	// begin inline asm
	dp4a.s32.s32 %r1121, %r1122, %r1123, %r1057;
	// end inline asm
	ld.shared.u32 	%r1126, [%r1223+3360];
	ld.shared.u32 	%r1127, [%r1225+232];
	// begin inline asm
	dp4a.s32.s32 %r1125, %r1126, %r1127, %r1061;
	// end inline asm
	ld.shared.u32 	%r1130, [%r1223+1568];
	ld.shared.u32 	%r1131, [%r1225+2280];
	// begin inline asm
	dp4a.s32.s32 %r1129, %r1130, %r1131, %r1065;
	// end inline asm
	ld.shared.u32 	%r1134, [%r1223+3360];
	ld.shared.u32 	%r1135, [%r1225+2280];
	// begin inline asm
	dp4a.s32.s32 %r1133, %r1134, %r1135, %r1069;
	// end inline asm
	ld.shared.u32 	%r1138, [%r1223+1568];
	ld.shared.u32 	%r1139, [%r1225+236];
	// begin inline asm
	dp4a.s32.s32 %r1137, %r1138, %r1139, %r1073;
	// end inline asm
	ld.shared.u32 	%r1142, [%r1223+3360];
	ld.shared.u32 	%r1143, [%r1225+236];
	// begin inline asm
	dp4a.s32.s32 %r1141, %r1142, %r1143, %r1077;
	// end inline asm
	ld.shared.u32 	%r1146, [%r1223+1568];
	ld.shared.u32 	%r1147, [%r1225+2284];
	// begin inline asm
	dp4a.s32.s32 %r1145, %r1146, %r1147, %r1081;
	// end inline asm
	ld.shared.u32 	%r1150, [%r1223+3360];
	ld.shared.u32 	%r1151, [%r1225+2284];
	// begin inline asm
	dp4a.s32.s32 %r1149, %r1150, %r1151, %r1085;
	// end inline asm
	ld.shared.u32 	%r1154, [%r1223+1680];
	ld.shared.u32 	%r1155, [%r1225+240];
	// begin inline asm
	dp4a.s32.s32 %r2437, %r1154, %r1155, %r1089;
	// end inline asm
	ld.shared.u32 	%r1158, [%r1223+3472];
	ld.shared.u32 	%r1159, [%r1225+240];
	// begin inline asm
	dp4a.s32.s32 %r2429, %r1158, %r1159, %r1093;
	// end inline asm
	ld.shared.u32 	%r1162, [%r1223+1680];
	ld.shared.u32 	%r1163, [%r1225+2288];
	// begin inline asm
	dp4a.s32.s32 %r2433, %r1162, %r1163, %r1097;
	// end inline asm
	ld.shared.u32 	%r1166, [%r1223+3472];
	ld.shared.u32 	%r1167, [%r1225+2288];
	// begin inline asm
	dp4a.s32.s32 %r2425, %r1166, %r1167, %r1101;
	// end inline asm
	ld.shared.u32 	%r1170, [%r1223+1680];
	ld.shared.u32 	%r1171, [%r1225+244];
	// begin inline asm
	dp4a.s32.s32 %r2436, %r1170, %r1171, %r1105;
	// end inline asm
	ld.shared.u32 	%r1174, [%r1223+3472];
	ld.shared.u32 	%r1175, [%r1225+244];
	// begin inline asm
	dp4a.s32.s32 %r2428, %r1174, %r1175, %r1109;
	// end inline asm
	ld.shared.u32 	%r1178, [%r1223+1680];
	ld.shared.u32 	%r1179, [%r1225+2292];
	// begin inline asm
	dp4a.s32.s32 %r2432, %r1178, %r1179, %r1113;
	// end inline asm
	ld.shared.u32 	%r1182, [%r1223+3472];
	ld.shared.u32 	%r1183, [%r1225+2292];
	// begin inline asm
	dp4a.s32.s32 %r2424, %r1182, %r1183, %r1117;
	// end inline asm
	ld.shared.u32 	%r1186, [%r1223+1680];
	ld.shared.u32 	%r1187, [%r1225+248];
	// begin inline asm
	dp4a.s32.s32 %r2435, %r1186, %r1187, %r1121;
	// end inline asm
	ld.shared.u32 	%r1190, [%r1223+3472];
	ld.shared.u32 	%r1191, [%r1225+248];
	// begin inline asm
	dp4a.s32.s32 %r2427, %r1190, %r1191, %r1125;
	// end inline asm
	ld.shared.u32 	%r1194, [%r1223+1680];
	ld.shared.u32 	%r1195, [%r1225+2296];
	// begin inline asm
	dp4a.s32.s32 %r2431, %r1194, %r1195, %r1129;
	// end inline asm
	ld.shared.u32 	%r1198, [%r1223+3472];
	ld.shared.u32 	%r1199, [%r1225+2296];
	// begin inline asm
	dp4a.s32.s32 %r2423, %r1198, %r1199, %r1133;
	// end inline asm
	ld.shared.u32 	%r1202, [%r1223+1680];
	ld.shared.u32 	%r1203, [%r1225+252];
	// begin inline asm
	dp4a.s32.s32 %r2434, %r1202, %r1203, %r1137;
	// end inline asm
	ld.shared.u32 	%r1206, [%r1223+3472];
	ld.shared.u32 	%r1207, [%r1225+252];
	// begin inline asm
	dp4a.s32.s32 %r2426, %r1206, %r1207, %r1141;
	// end inline asm
	ld.shared.u32 	%r1210, [%r1223+1680];
	ld.shared.u32 	%r1211, [%r1225+2300];
	// begin inline asm
	dp4a.s32.s32 %r2430, %r1210, %r1211, %r1145;
	// end inline asm
	ld.shared.u32 	%r1214, [%r1223+3472];
	ld.shared.u32 	%r1215, [%r1225+2300];
	// begin inline asm
	dp4a.s32.s32 %r2422, %r1214, %r1215, %r1149;
	// end inline asm
	add.s32 	%r2438, %r2438, 1;
	setp.ne.s32 	%p37, %r2438, 3;
	@%p37 bra 	$L__BB28_11;
	ld.param.u64 	%rd269, [fused_nn_conv2d_cast_fixed_point_multiply_add_cast_fixed_point_multiply_add_cast_15119380522063600768__3_kernel0_param_5];
	ld.param.u64 	%rd268, [fused_nn_conv2d_cast_fixed_point_multiply_add_cast_fixed_point_multiply_add_cast_15119380522063600768__3_kernel0_param_4];
	ld.param.u64 	%rd267, [fused_nn_conv2d_cast_fixed_point_multiply_add_cast_fixed_point_multiply_add_cast_15119380522063600768__3_kernel0_param_3];
	ld.param.u64 	%rd266, [fused_nn_conv2d_cast_fixed_point_multiply_add_cast_fixed_point_multiply_add_cast_15119380522063600768__3_kernel0_param_2];
	bar.sync 	0;
	add.s32 	%r2251, %r1222, %r4;
	ld.shared.u32 	%r1227, [%r2251+3584];
	add.s32 	%r2253, %r1224, %r36;
	ld.shared.u32 	%r1228, [%r2253+4096];
	// begin inline asm
	dp4a.s32.s32 %r1226, %r1227, %r1228, %r2437;
	// end inline asm
	ld.shared.u32 	%r1231, [%r2251+5376];
	ld.shared.u32 	%r1232, [%r2253+4096];
	// begin inline asm
	dp4a.s32.s32 %r1230, %r1231, %r1232, %r2429;
	// end inline asm
	ld.shared.u32 	%r1235, [%r2251+3584];
	ld.shared.u32 	%r1236, [%r2253+6144];
	// begin inline asm
	dp4a.s32.s32 %r1234, %r1235, %r1236, %r2433;
	// end inline asm
	ld.shared.u32 	%r1239, [%r2251+5376];
	ld.shared.u32 	%r1240, [%r2253+6144];
	// begin inline asm
	dp4a.s32.s32 %r1238, %r1239, %r1240, %r2425;
	// end inline asm
	ld.shared.u32 	%r1243, [%r2251+3584];
	ld.shared.u32 	%r1244, [%r2253+4100];
	// begin inline asm
	dp4a.s32.s32 %r1242, %r1243, %r1244, %r2436;
	// end inline asm
	ld.shared.u32 	%r1247, [%r2251+5376];
	ld.shared.u32 	%r1248, [%r2253+4100];
	// begin inline asm
	dp4a.s32.s32 %r1246, %r1247, %r1248, %r2428;
	// end inline asm
	ld.shared.u32 	%r1251, [%r2251+3584];
	ld.shared.u32 	%r1252, [%r2253+6148];
	// begin inline asm
	dp4a.s32.s32 %r1250, %r1251, %r1252, %r2432;
	// end inline asm
	ld.shared.u32 	%r1255, [%r2251+5376];
	ld.shared.u32 	%r1256, [%r2253+6148];
	// begin inline asm
	dp4a.s32.s32 %r1254, %r1255, %r1256, %r2424;
	// end inline asm
	ld.shared.u32 	%r1259, [%r2251+3584];
	ld.shared.u32 	%r1260, [%r2253+4104];
	// begin inline asm
	dp4a.s32.s32 %r1258, %r1259, %r1260, %r2435;
	// end inline asm
	ld.shared.u32 	%r1263, [%r2251+5376];
	ld.shared.u32 	%r1264, [%r2253+4104];
	// begin inline asm
	dp4a.s32.s32 %r1262, %r1263, %r1264, %r2427;
	// end inline asm
	ld.shared.u32 	%r1267, [%r2251+3584];
	ld.shared.u32 	%r1268, [%r2253+6152];
	// begin inline asm
	dp4a.s32.s32 %r1266, %r1267, %r1268, %r2431;
	// end inline asm
	ld.shared.u32 	%r1271, [%r2251+5376];
	ld.shared.u32 	%r1272, [%r2253+6152];
	// begin inline asm
	dp4a.s32.s32 %r1270, %r1271, %r1272, %r2423;
	// end inline asm
	ld.shared.u32 	%r1275, [%r2251+3584];
	ld.shared.u32 	%r1276, [%r2253+4108];
	// begin inline asm
	dp4a.s32.s32 %r1274, %r1275, %r1276, %r2434;
	// end inline asm
	ld.shared.u32 	%r1279, [%r2251+5376];
	ld.shared.u32 	%r1280, [%r2253+4108];
	// begin inline asm
	dp4a.s32.s32 %r1278, %r1279, %r1280, %r2426;
	// end inline asm
	ld.shared.u32 	%r1283, [%r2251+3584];
	ld.shared.u32 	%r1284, [%r2253+6156];
	// begin inline asm
	dp4a.s32.s32 %r1282, %r1283, %r1284, %r2430;
	// end inline asm
	ld.shared.u32 	%r1287, [%r2251+5376];
	ld.shared.u32 	%r1288, [%r2253+6156];
	// begin inline asm
	dp4a.s32.s32 %r1286, %r1287, %r1288, %r2422;
	// end inline asm
	ld.shared.u32 	%r1291, [%r2251+3696];
	ld.shared.u32 	%r1292, [%r2253+4112];
	// begin inline asm
	dp4a.s32.s32 %r1290, %r1291, %r1292, %r1226;
	// end inline asm
	ld.shared.u32 	%r1295, [%r2251+5488];
	ld.shared.u32 	%r1296, [%r2253+4112];
	// begin inline asm
	dp4a.s32.s32 %r1294, %r1295, %r1296, %r1230;
	// end inline asm
	ld.shared.u32 	%r1299, [%r2251+3696];
	ld.shared.u32 	%r1300, [%r2253+6160];
	// begin inline asm
	dp4a.s32.s32 %r1298, %r1299, %r1300, %r1234;
	// end inline asm
	ld.shared.u32 	%r1303, [%r2251+5488];
	ld.shared.u32 	%r1304, [%r2253+6160];
	// begin inline asm
	dp4a.s32.s32 %r1302, %r1303, %r1304, %r1238;
	// end inline asm
	ld.shared.u32 	%r1307, [%r2251+3696];
	ld.shared.u32 	%r1308, [%r2253+4116];
	// begin inline asm
	dp4a.s32.s32 %r1306, %r1307, %r1308, %r1242;
	// end inline asm
	ld.shared.u32 	%r1311, [%r2251+5488];
	ld.shared.u32 	%r1312, [%r2253+4116];
	// begin inline asm
	dp4a.s32.s32 %r1310, %r1311, %r1312, %r1246;
	// end inline asm
	ld.shared.u32 	%r1315, [%r2251+3696];
	ld.shared.u32 	%r1316, [%r2253+6164];
	// begin inline asm
	dp4a.s32.s32 %r1314, %r1315, %r1316, %r1250;
	// end inline asm
	ld.shared.u32 	%r1319, [%r2251+5488];
	ld.shared.u32 	%r1320, [%r2253+6164];
	// begin inline asm
	dp4a.s32.s32 %r1318, %r1319, %r1320, %r1254;
	// end inline asm
	ld.shared.u32 	%r1323, [%r2251+3696];
	ld.shared.u32 	%r1324, [%r2253+4120];
	// begin inline asm
	dp4a.s32.s32 %r1322, %r1323, %r1324, %r1258;
	// end inline asm
	ld.shared.u32 	%r1327, [%r2251+5488];
	ld.shared.u32 	%r1328, [%r2253+4120];
	// begin inline asm
	dp4a.s32.s32 %r1326, %r1327, %r1328, %r1262;
	// end inline asm
	ld.shared.u32 	%r1331, [%r2251+3696];
	ld.shared.u32 	%r1332, [%r2253+6168];
	// begin inline asm
	dp4a.s32.s32 %r1330, %r1331, %r1332, %r1266;
	// end inline asm
	ld.shared.u32 	%r1335, [%r2251+5488];
	ld.shared.u32 	%r1336, [%r2253+6168];
	// begin inline asm
	dp4a.s32.s32 %r1334, %r1335, %r1336, %r1270;
	// end inline asm
	ld.shared.u32 	%r1339, [%r2251+3696];
	ld.shared.u32 	%r1340, [%r2253+4124];
	// begin inline asm
	dp4a.s32.s32 %r1338, %r1339, %r1340, %r1274;
	// end inline asm
	ld.shared.u32 	%r1343, [%r2251+5488];
	ld.shared.u32 	%r1344, [%r2253+4124];
	// begin inline asm
	dp4a.s32.s32 %r1342, %r1343, %r1344, %r1278;
	// end inline asm
	ld.shared.u32 	%r1347, [%r2251+3696];
	ld.shared.u32 	%r1348, [%r2253+6172];
	// begin inline asm
	dp4a.s32.s32 %r1346, %r1347, %r1348, %r1282;
	// end inline asm
	ld.shared.u32 	%r1351, [%r2251+5488];
	ld.shared.u32 	%r1352, [%r2253+6172];
	// begin inline asm
	dp4a.s32.s32 %r1350, %r1351, %r1352, %r1286;
	// end inline asm
	ld.shared.u32 	%r1355, [%r2251+3808];
	ld.shared.u32 	%r1356, [%r2253+4128];
	// begin inline asm
	dp4a.s32.s32 %r1354, %r1355, %r1356, %r1290;
	// end inline asm
	ld.shared.u32 	%r1359, [%r2251+5600];
	ld.shared.u32 	%r1360, [%r2253+4128];
	// begin inline asm
	dp4a.s32.s32 %r1358, %r1359, %r1360, %r1294;
	// end inline asm
	ld.shared.u32 	%r1363, [%r2251+3808];
	ld.shared.u32 	%r1364, [%r2253+6176];
	// begin inline asm
	dp4a.s32.s32 %r1362, %r1363, %r1364, %r1298;
	// end inline asm
	ld.shared.u32 	%r1367, [%r2251+5600];
	ld.shared.u32 	%r1368, [%r2253+6176];
	// begin inline asm
	dp4a.s32.s32 %r1366, %r1367, %r1368, %r1302;
	// end inline asm
	ld.shared.u32 	%r1371, [%r2251+3808];
	ld.shared.u32 	%r1372, [%r2253+4132];
	// begin inline asm
	dp4a.s32.s32 %r1370, %r1371, %r1372, %r1306;
	// end inline asm
	ld.shared.u32 	%r1375, [%r2251+5600];
	ld.shared.u32 	%r1376, [%r2253+4132];
	// begin inline asm
	dp4a.s32.s32 %r1374, %r1375, %r1376, %r1310;
	// end inline asm
	ld.shared.u32 	%r1379, [%r2251+3808];
	ld.shared.u32 	%r1380, [%r2253+6180];
	// begin inline asm
	dp4a.s32.s32 %r1378, %r1379, %r1380, %r1314;
	// end inline asm
	ld.shared.u32 	%r1383, [%r2251+5600];
	ld.shared.u32 	%r1384, [%r2253+6180];
	// begin inline asm
	dp4a.s32.s32 %r1382, %r1383, %r1384, %r1318;
	// end inline asm
	ld.shared.u32 	%r1387, [%r2251+3808];
	ld.shared.u32 	%r1388, [%r2253+4136];
	// begin inline asm
	dp4a.s32.s32 %r1386, %r1387, %r1388, %r1322;
	// end inline asm
	ld.shared.u32 	%r1391, [%r2251+5600];
	ld.shared.u32 	%r1392, [%r2253+4136];
	// begin inline asm
	dp4a.s32.s32 %r1390, %r1391, %r1392, %r1326;
	// end inline asm
	ld.shared.u32 	%r1395, [%r2251+3808];
	ld.shared.u32 	%r1396, [%r2253+6184];
	// begin inline asm
	dp4a.s32.s32 %r1394, %r1395, %r1396, %r1330;
	// end inline asm
	ld.shared.u32 	%r1399, [%r2251+5600];
	ld.shared.u32 	%r1400, [%r2253+6184];
	// begin inline asm
	dp4a.s32.s32 %r1398, %r1399, %r1400, %r1334;
	// end inline asm
	ld.shared.u32 	%r1403, [%r2251+3808];
	ld.shared.u32 	%r1404, [%r2253+4140];
	// begin inline asm
	dp4a.s32.s32 %r1402, %r1403, %r1404, %r1338;
	// end inline asm
	ld.shared.u32 	%r1407, [%r2251+5600];
	ld.shared.u32 	%r1408, [%r2253+4140];
	// begin inline asm
	dp4a.s32.s32 %r1406, %r1407, %r1408, %r1342;
	// end inline asm
	ld.shared.u32 	%r1411, [%r2251+3808];
	ld.shared.u32 	%r1412, [%r2253+6188];
	// begin inline asm
	dp4a.s32.s32 %r1410, %r1411, %r1412, %r1346;
	// end inline asm
	ld.shared.u32 	%r1415, [%r2251+5600];
	ld.shared.u32 	%r1416, [%r2253+6188];
	// begin inline asm
	dp4a.s32.s32 %r1414, %r1415, %r1416, %r1350;
	// end inline asm
	ld.shared.u32 	%r1419, [%r2251+3920];
	ld.shared.u32 	%r1420, [%r2253+4144];
	// begin inline asm
	dp4a.s32.s32 %r1418, %r1419, %r1420, %r1354;
	// end inline asm
	ld.shared.u32 	%r1423, [%r2251+5712];
	ld.shared.u32 	%r1424, [%r2253+4144];
	// begin inline asm
	dp4a.s32.s32 %r1422, %r1423, %r1424, %r1358;
	// end inline asm
	ld.shared.u32 	%r1427, [%r2251+3920];
	ld.shared.u32 	%r1428, [%r2253+6192];
	// begin inline asm
	dp4a.s32.s32 %r1426, %r1427, %r1428, %r1362;
	// end inline asm
	ld.shared.u32 	%r1431, [%r2251+5712];
	ld.shared.u32 	%r1432, [%r2253+6192];
	// begin inline asm
	dp4a.s32.s32 %r1430, %r1431, %r1432, %r1366;
	// end inline asm
	ld.shared.u32 	%r1435, [%r2251+3920];
	ld.shared.u32 	%r1436, [%r2253+4148];
	// begin inline asm
	dp4a.s32.s32 %r1434, %r1435, %r1436, %r1370;
	// end inline asm
	ld.shared.u32 	%r1439, [%r2251+5712];
	ld.shared.u32 	%r1440, [%r2253+4148];
	// begin inline asm
	dp4a.s32.s32 %r1438, %r1439, %r1440, %r1374;
	// end inline asm
	ld.shared.u32 	%r1443, [%r2251+3920];
	ld.shared.u32 	%r1444, [%r2253+6196];
	// begin inline asm
	dp4a.s32.s32 %r1442, %r1443, %r1444, %r1378;
	// end inline asm
	ld.shared.u32 	%r1447, [%r2251+5712];
	ld.shared.u32 	%r1448, [%r2253+6196];
	// begin inline asm
	dp4a.s32.s32 %r1446, %r1447, %r1448, %r1382;
	// end inline asm
	ld.shared.u32 	%r1451, [%r2251+3920];
	ld.shared.u32 	%r1452, [%r2253+4152];
	// begin inline asm
	dp4a.s32.s32 %r1450, %r1451, %r1452, %r1386;
	// end inline asm
	ld.shared.u32 	%r1455, [%r2251+5712];
	ld.shared.u32 	%r1456, [%r2253+4152];
	// begin inline asm
	dp4a.s32.s32 %r1454, %r1455, %r1456, %r1390;
	// end inline asm
	ld.shared.u32 	%r1459, [%r2251+3920];
	ld.shared.u32 	%r1460, [%r2253+6200];
	// begin inline asm
	dp4a.s32.s32 %r1458, %r1459, %r1460, %r1394;
	// end inline asm
	ld.shared.u32 	%r1463, [%r2251+5712];
	ld.shared.u32 	%r1464, [%r2253+6200];
	// begin inline asm
	dp4a.s32.s32 %r1462, %r1463, %r1464, %r1398;
	// end inline asm
	ld.shared.u32 	%r1467, [%r2251+3920];
	ld.shared.u32 	%r1468, [%r2253+4156];
	// begin inline asm
	dp4a.s32.s32 %r1466, %r1467, %r1468, %r1402;
	// end inline asm
	ld.shared.u32 	%r1471, [%r2251+5712];
	ld.shared.u32 	%r1472, [%r2253+4156];
	// begin inline asm
	dp4a.s32.s32 %r1470, %r1471, %r1472, %r1406;
	// end inline asm
	ld.shared.u32 	%r1475, [%r2251+3920];
	ld.shared.u32 	%r1476, [%r2253+6204];
	// begin inline asm
	dp4a.s32.s32 %r1474, %r1475, %r1476, %r1410;
	// end inline asm
	ld.shared.u32 	%r1479, [%r2251+5712];
	ld.shared.u32 	%r1480, [%r2253+6204];
	// begin inline asm
	dp4a.s32.s32 %r1478, %r1479, %r1480, %r1414;
	// end inline asm
	ld.shared.u32 	%r1483, [%r2251+4032];
	ld.shared.u32 	%r1484, [%r2253+4160];
	// begin inline asm
	dp4a.s32.s32 %r1482, %r1483, %r1484, %r1418;
	// end inline asm
	ld.shared.u32 	%r1487, [%r2251+5824];
	ld.shared.u32 	%r1488, [%r2253+4160];
	// begin inline asm
	dp4a.s32.s32 %r1486, %r1487, %r1488, %r1422;
	// end inline asm
	ld.shared.u32 	%r1491, [%r2251+4032];
	ld.shared.u32 	%r1492, [%r2253+6208];
	// begin inline asm
	dp4a.s32.s32 %r1490, %r1491, %r1492, %r1426;
	// end inline asm
	ld.shared.u32 	%r1495, [%r2251+5824];
	ld.shared.u32 	%r1496, [%r2253+6208];
	// begin inline asm
	dp4a.s32.s32 %r1494, %r1495, %r1496, %r1430;
	// end inline asm
	ld.shared.u32 	%r1499, [%r2251+4032];
	ld.shared.u32 	%r1500, [%r2253+4164];
	// begin inline asm
	dp4a.s32.s32 %r1498, %r1499, %r1500, %r1434;
	// end inline asm
	ld.shared.u32 	%r1503, [%r2251+5824];
	ld.shared.u32 	%r1504, [%r2253+4164];
	// begin inline asm
	dp4a.s32.s32 %r1502, %r1503, %r1504, %r1438;
	// end inline asm
	ld.shared.u32 	%r1507, [%r2251+4032];
	ld.shared.u32 	%r1508, [%r2253+6212];
	// begin inline asm
	dp4a.s32.s32 %r1506, %r1507, %r1508, %r1442;
	// end inline asm
	ld.shared.u32 	%r1511, [%r2251+5824];
	ld.shared.u32 	%r1512, [%r2253+6212];
	// begin inline asm
	dp4a.s32.s32 %r1510, %r1511, %r1512, %r1446;
	// end inline asm
	ld.shared.u32 	%r1515, [%r2251+4032];
	ld.shared.u32 	%r1516, [%r2253+4168];
	// begin inline asm
	dp4a.s32.s32 %r1514, %r1515, %r1516, %r1450;
	// end inline asm
	ld.shared.u32 	%r1519, [%r2251+5824];
	ld.shared.u32 	%r1520, [%r2253+4168];
	// begin inline asm
	dp4a.s32.s32 %r1518, %r1519, %r1520, %r1454;
	// end inline asm
	ld.shared.u32 	%r1523, [%r2251+4032];
	ld.shared.u32 	%r1524, [%r2253+6216];
	// begin inline asm
	dp4a.s32.s32 %r1522, %r1523, %r1524, %r1458;
	// end inline asm
	ld.shared.u32 	%r1527, [%r2251+5824];
	ld.shared.u32 	%r1528, [%r2253+6216];
	// begin inline asm
	dp4a.s32.s32 %r1526, %r1527, %r1528, %r1462;
	// end inline asm
	ld.shared.u32 	%r1531, [%r2251+4032];
	ld.shared.u32 	%r1532, [%r2253+4172];
	// begin inline asm
	dp4a.s32.s32 %r1530, %r1531, %r1532, %r1466;
	// end inline asm
	ld.shared.u32 	%r1535, [%r2251+5824];
	ld.shared.u32 	%r1536, [%r2253+4172];
	// begin inline asm
	dp4a.s32.s32 %r1534, %r1535, %r1536, %r1470;
	// end inline asm
	ld.shared.u32 	%r1539, [%r2251+4032];
	ld.shared.u32 	%r1540, [%r2253+6220];
	// begin inline asm
	dp4a.s32.s32 %r1538, %r1539, %r1540, %r1474;
	// end inline asm
	ld.shared.u32 	%r1543, [%r2251+5824];
	ld.shared.u32 	%r1544, [%r2253+6220];
	// begin inline asm
	dp4a.s32.s32 %r1542, %r1543, %r1544, %r1478;
	// end inline asm
	ld.shared.u32 	%r1547, [%r2251+4144];
	ld.shared.u32 	%r1548, [%r2253+4176];
	// begin inline asm
	dp4a.s32.s32 %r1546, %r1547, %r1548, %r1482;
	// end inline asm
	ld.shared.u32 	%r1551, [%r2251+5936];
	ld.shared.u32 	%r1552, [%r2253+4176];
	// begin inline asm
	dp4a.s32.s32 %r1550, %r1551, %r1552, %r1486;
	// end inline asm
	ld.shared.u32 	%r1555, [%r2251+4144];
	ld.shared.u32 	%r1556, [%r2253+6224];
	// begin inline asm
	dp4a.s32.s32 %r1554, %r1555, %r1556, %r1490;
	// end inline asm
	ld.shared.u32 	%r1559, [%r2251+5936];
	ld.shared.u32 	%r1560, [%r2253+6224];
	// begin inline asm
	dp4a.s32.s32 %r1558, %r1559, %r1560, %r1494;
	// end inline asm
	ld.shared.u32 	%r1563, [%r2251+4144];
	ld.shared.u32 	%r1564, [%r2253+4180];
	// begin inline asm
	dp4a.s32.s32 %r1562, %r1563, %r1564, %r1498;
	// end inline asm
	ld.shared.u32 	%r1567, [%r2251+5936];
	ld.shared.u32 	%r1568, [%r2253+4180];
	// begin inline asm
	dp4a.s32.s32 %r1566, %r1567, %r1568, %r1502;
	// end inline asm
	ld.shared.u32 	%r1571, [%r2251+4144];
	ld.shared.u32 	%r1572, [%r2253+6228];
	// begin inline asm
	dp4a.s32.s32 %r1570, %r1571, %r1572, %r1506;
	// end inline asm
	ld.shared.u32 	%r1575, [%r2251+5936];
	ld.shared.u32 	%r1576, [%r2253+6228];
	// begin inline asm
	dp4a.s32.s32 %r1574, %r1575, %r1576, %r1510;
	// end inline asm
	ld.shared.u32 	%r1579, [%r2251+4144];
	ld.shared.u32 	%r1580, [%r2253+4184];
	// begin inline asm
	dp4a.s32.s32 %r1578, %r1579, %r1580, %r1514;
	// end inline asm
	ld.shared.u32 	%r1583, [%r2251+5936];
	ld.shared.u32 	%r1584, [%r2253+4184];
	// begin inline asm
	dp4a.s32.s32 %r1582, %r1583, %r1584, %r1518;
	// end inline asm
	ld.shared.u32 	%r1587, [%r2251+4144];
	ld.shared.u32 	%r1588, [%r2253+6232];
	// begin inline asm
	dp4a.s32.s32 %r1586, %r1587, %r1588, %r1522;
	// end inline asm
	ld.shared.u32 	%r1591, [%r2251+5936];
	ld.shared.u32 	%r1592, [%r2253+6232];
	// begin inline asm
	dp4a.s32.s32 %r1590, %r1591, %r1592, %r1526;
	// end inline asm
	ld.shared.u32 	%r1595, [%r2251+4144];
	ld.shared.u32 	%r1596, [%r2253+4188];
	// begin inline asm
	dp4a.s32.s32 %r1594, %r1595, %r1596, %r1530;
	// end inline asm
	ld.shared.u32 	%r1599, [%r2251+5936];
	ld.shared.u32 	%r1600, [%r2253+4188];
	// begin inline asm
	dp4a.s32.s32 %r1598, %r1599, %r1600, %r1534;
	// end inline asm
	ld.shared.u32 	%r1603, [%r2251+4144];
	ld.shared.u32 	%r1604, [%r2253+6236];
	// begin inline asm
	dp4a.s32.s32 %r1602, %r1603, %r1604, %r1538;
	// end inline asm
	ld.shared.u32 	%r1607, [%r2251+5936];
	ld.shared.u32 	%r1608, [%r2253+6236];
	// begin inline asm
	dp4a.s32.s32 %r1606, %r1607, %r1608, %r1542;
	// end inline asm
	ld.shared.u32 	%r1611, [%r2251+4256];
	ld.shared.u32 	%r1612, [%r2253+4192];
	// begin inline asm
	dp4a.s32.s32 %r1610, %r1611, %r1612, %r1546;
	// end inline asm
	ld.shared.u32 	%r1615, [%r2251+6048];
	ld.shared.u32 	%r1616, [%r2253+4192];
	// begin inline asm
	dp4a.s32.s32 %r1614, %r1615, %r1616, %r1550;
	// end inline asm
	ld.shared.u32 	%r1619, [%r2251+4256];
	ld.shared.u32 	%r1620, [%r2253+6240];
	// begin inline asm
	dp4a.s32.s32 %r1618, %r1619, %r1620, %r1554;
	// end inline asm
	ld.shared.u32 	%r1623, [%r2251+6048];
	ld.shared.u32 	%r1624, [%r2253+6240];
	// begin inline asm
	dp4a.s32.s32 %r1622, %r1623, %r1624, %r1558;
	// end inline asm
	ld.shared.u32 	%r1627, [%r2251+4256];
	ld.shared.u32 	%r1628, [%r2253+4196];
	// begin inline asm
	dp4a.s32.s32 %r1626, %r1627, %r1628, %r1562;
	// end inline asm
	ld.shared.u32 	%r1631, [%r2251+6048];
	ld.shared.u32 	%r1632, [%r2253+4196];
	// begin inline asm
	dp4a.s32.s32 %r1630, %r1631, %r1632, %r1566;
	// end inline asm
	ld.shared.u32 	%r1635, [%r2251+4256];
	ld.shared.u32 	%r1636, [%r2253+6244];
	// begin inline asm
	dp4a.s32.s32 %r1634, %r1635, %r1636, %r1570;
	// end inline asm
	ld.shared.u32 	%r1639, [%r2251+6048];
	ld.shared.u32 	%r1640, [%r2253+6244];
	// begin inline asm
	dp4a.s32.s32 %r1638, %r1639, %r1640, %r1574;
	// end inline asm
	ld.shared.u32 	%r1643, [%r2251+4256];
	ld.shared.u32 	%r1644, [%r2253+4200];
	// begin inline asm
	dp4a.s32.s32 %r1642, %r1643, %r1644, %r1578;
	// end inline asm
	ld.shared.u32 	%r1647, [%r2251+6048];
	ld.shared.u32 	%r1648, [%r2253+4200];
	// begin inline asm
	dp4a.s32.s32 %r1646, %r1647, %r1648, %r1582;
	// end inline asm
	ld.shared.u32 	%r1651, [%r2251+4256];
	ld.shared.u32 	%r1652, [%r2253+6248];
	// begin inline asm
	dp4a.s32.s32 %r1650, %r1651, %r1652, %r1586;
	// end inline asm
	ld.shared.u32 	%r1655, [%r2251+6048];
	ld.shared.u32 	%r1656, [%r2253+6248];
	// begin inline asm
	dp4a.s32.s32 %r1654, %r1655, %r1656, %r1590;
	// end inline asm
	ld.shared.u32 	%r1659, [%r2251+4256];
	ld.shared.u32 	%r1660, [%r2253+4204];
	// begin inline asm
	dp4a.s32.s32 %r1658, %r1659, %r1660, %r1594;
	// end inline asm
	ld.shared.u32 	%r1663, [%r2251+6048];
	ld.shared.u32 	%r1664, [%r2253+4204];
	// begin inline asm
	dp4a.s32.s32 %r1662, %r1663, %r1664, %r1598;
	// end inline asm
	ld.shared.u32 	%r1667, [%r2251+4256];
	ld.shared.u32 	%r1668, [%r2253+6252];
	// begin inline asm
	dp4a.s32.s32 %r1666, %r1667, %r1668, %r1602;
	// end inline asm
	ld.shared.u32 	%r1671, [%r2251+6048];
	ld.shared.u32 	%r1672, [%r2253+6252];
	// begin inline asm
	dp4a.s32.s32 %r1670, %r1671, %r1672, %r1606;
	// end inline asm
	ld.shared.u32 	%r1675, [%r2251+4368];
	ld.shared.u32 	%r1676, [%r2253+4208];
	// begin inline asm
	dp4a.s32.s32 %r1674, %r1675, %r1676, %r1610;
	// end inline asm
	ld.shared.u32 	%r1679, [%r2251+6160];
	ld.shared.u32 	%r1680, [%r2253+4208];
	// begin inline asm
	dp4a.s32.s32 %r1678, %r1679, %r1680, %r1614;
	// end inline asm
	ld.shared.u32 	%r1683, [%r2251+4368];
	ld.shared.u32 	%r1684, [%r2253+6256];
	// begin inline asm
	dp4a.s32.s32 %r1682, %r1683, %r1684, %r1618;
	// end inline asm
	ld.shared.u32 	%r1687, [%r2251+6160];
	ld.shared.u32 	%r1688, [%r2253+6256];
	// begin inline asm
	dp4a.s32.s32 %r1686, %r1687, %r1688, %r1622;
	// end inline asm
	ld.shared.u32 	%r1691, [%r2251+4368];
	ld.shared.u32 	%r1692, [%r2253+4212];
	// begin inline asm
	dp4a.s32.s32 %r1690, %r1691, %r1692, %r1626;
	// end inline asm
	ld.shared.u32 	%r1695, [%r2251+6160];
	ld.shared.u32 	%r1696, [%r2253+4212];
	// begin inline asm
	dp4a.s32.s32 %r1694, %r1695, %r1696, %r1630;
	// end inline asm
	ld.shared.u32 	%r1699, [%r2251+4368];
	ld.shared.u32 	%r1700, [%r2253+6260];
	// begin inline asm
	dp4a.s32.s32 %r1698, %r1699, %r1700, %r1634;
	// end inline asm
	ld.shared.u32 	%r1703, [%r2251+6160];
	ld.shared.u32 	%r1704, [%r2253+6260];
	// begin inline asm
	dp4a.s32.s32 %r1702, %r1703, %r1704, %r1638;
	// end inline asm
	ld.shared.u32 	%r1707, [%r2251+4368];
	ld.shared.u32 	%r1708, [%r2253+4216];
	// begin inline asm
	dp4a.s32.s32 %r1706, %r1707, %r1708, %r1642;
	// end inline asm
	ld.shared.u32 	%r1711, [%r2251+6160];
	ld.shared.u32 	%r1712, [%r2253+4216];
	// begin inline asm
	dp4a.s32.s32 %r1710, %r1711, %r1712, %r1646;
	// end inline asm
	ld.shared.u32 	%r1715, [%r2251+4368];
	ld.shared.u32 	%r1716, [%r2253+6264];
	// begin inline asm
	dp4a.s32.s32 %r1714, %r1715, %r1716, %r1650;
	// end inline asm
	ld.shared.u32 	%r1719, [%r2251+6160];
	ld.shared.u32 	%r1720, [%r2253+6264];
	// begin inline asm
	dp4a.s32.s32 %r1718, %r1719, %r1720, %r1654;
	// end inline asm
	ld.shared.u32 	%r1723, [%r2251+4368];
	ld.shared.u32 	%r1724, [%r2253+4220];
	// begin inline asm
	dp4a.s32.s32 %r1722, %r1723, %r1724, %r1658;
	// end inline asm
	ld.shared.u32 	%r1727, [%r2251+6160];
	ld.shared.u32 	%r1728, [%r2253+4220];
	// begin inline asm
	dp4a.s32.s32 %r1726, %r1727, %r1728, %r1662;
	// end inline asm
	ld.shared.u32 	%r1731, [%r2251+4368];
	ld.shared.u32 	%r1732, [%r2253+6268];
	// begin inline asm
	dp4a.s32.s32 %r1730, %r1731, %r1732, %r1666;
	// end inline asm
	ld.shared.u32 	%r1735, [%r2251+6160];
	ld.shared.u32 	%r1736, [%r2253+6268];
	// begin inline asm
	dp4a.s32.s32 %r1734, %r1735, %r1736, %r1670;
	// end inline asm
	ld.shared.u32 	%r1739, [%r2251+4480];
	ld.shared.u32 	%r1740, [%r2253+4224];
	// begin inline asm
	dp4a.s32.s32 %r1738, %r1739, %r1740, %r1674;
	// end inline asm
	ld.shared.u32 	%r1743, [%r2251+6272];
	ld.shared.u32 	%r1744, [%r2253+4224];
	// begin inline asm
	dp4a.s32.s32 %r1742, %r1743, %r1744, %r1678;
	// end inline asm
	ld.shared.u32 	%r1747, [%r2251+4480];
	ld.shared.u32 	%r1748, [%r2253+6272];
	// begin inline asm
	dp4a.s32.s32 %r1746, %r1747, %r1748, %r1682;
	// end inline asm
	ld.shared.u32 	%r1751, [%r2251+6272];
	ld.shared.u32 	%r1752, [%r2253+6272];
	// begin inline asm
	dp4a.s32.s32 %r1750, %r1751, %r1752, %r1686;
	// end inline asm
	ld.shared.u32 	%r1755, [%r2251+4480];
	ld.shared.u32 	%r1756, [%r2253+4228];
	// begin inline asm
	dp4a.s32.s32 %r1754, %r1755, %r1756, %r1690;
	// end inline asm
	ld.shared.u32 	%r1759, [%r2251+6272];
	ld.shared.u32 	%r1760, [%r2253+4228];
	// begin inline asm
	dp4a.s32.s32 %r1758, %r1759, %r1760, %r1694;
	// end inline asm
	ld.shared.u32 	%r1763, [%r2251+4480];
	ld.shared.u32 	%r1764, [%r2253+6276];
	// begin inline asm
	dp4a.s32.s32 %r1762, %r1763, %r1764, %r1698;
	// end inline asm
	ld.shared.u32 	%r1767, [%r2251+6272];
	ld.shared.u32 	%r1768, [%r2253+6276];
	// begin inline asm
	dp4a.s32.s32 %r1766, %r1767, %r1768, %r1702;
	// end inline asm
	ld.shared.u32 	%r1771, [%r2251+4480];
	ld.shared.u32 	%r1772, [%r2253+4232];
	// begin inline asm
	dp4a.s32.s32 %r1770, %r1771, %r1772, %r1706;
	// end inline asm
	ld.shared.u32 	%r1775, [%r2251+6272];
	ld.shared.u32 	%r1776, [%r2253+4232];
	// begin inline asm
	dp4a.s32.s32 %r1774, %r1775, %r1776, %r1710;
	// end inline asm
	ld.shared.u32 	%r1779, [%r2251+4480];
	ld.shared.u32 	%r1780, [%r2253+6280];
	// begin inline asm
	dp4a.s32.s32 %r1778, %r1779, %r1780, %r1714;
	// end inline asm
	ld.shared.u32 	%r1783, [%r2251+6272];
	ld.shared.u32 	%r1784, [%r2253+6280];
	// begin inline asm
	dp4a.s32.s32 %r1782, %r1783, %r1784, %r1718;
	// end inline asm
	ld.shared.u32 	%r1787, [%r2251+4480];
	ld.shared.u32 	%r1788, [%r2253+4236];
	// begin inline asm
	dp4a.s32.s32 %r1786, %r1787, %r1788, %r1722;
	// end inline asm
	ld.shared.u32 	%r1791, [%r2251+6272];
	ld.shared.u32 	%r1792, [%r2253+4236];
	// begin inline asm
	dp4a.s32.s32 %r1790, %r1791, %r1792, %r1726;
	// end inline asm
	ld.shared.u32 	%r1795, [%r2251+4480];
	ld.shared.u32 	%r1796, [%r2253+6284];
	// begin inline asm
	dp4a.s32.s32 %r1794, %r1795, %r1796, %r1730;
	// end inline asm
	ld.shared.u32 	%r1799, [%r2251+6272];
	ld.shared.u32 	%r1800, [%r2253+6284];
	// begin inline asm
	dp4a.s32.s32 %r1798, %r1799, %r1800, %r1734;
	// end inline asm
	ld.shared.u32 	%r1803, [%r2251+4592];
	ld.shared.u32 	%r1804, [%r2253+4240];
	// begin inline asm
	dp4a.s32.s32 %r1802, %r1803, %r1804, %r1738;
	// end inline asm
	ld.shared.u32 	%r1807, [%r2251+6384];
	ld.shared.u32 	%r1808, [%r2253+4240];
	// begin inline asm
	dp4a.s32.s32 %r1806, %r1807, %r1808, %r1742;
	// end inline asm
	ld.shared.u32 	%r1811, [%r2251+4592];
	ld.shared.u32 	%r1812, [%r2253+6288];
	// begin inline asm
	dp4a.s32.s32 %r1810, %r1811, %r1812, %r1746;
	// end inline asm
	ld.shared.u32 	%r1815, [%r2251+6384];
	ld.shared.u32 	%r1816, [%r2253+6288];
	// begin inline asm
	dp4a.s32.s32 %r1814, %r1815, %r1816, %r1750;
	// end inline asm
	ld.shared.u32 	%r1819, [%r2251+4592];
	ld.shared.u32 	%r1820, [%r2253+4244];
	// begin inline asm
	dp4a.s32.s32 %r1818, %r1819, %r1820, %r1754;
	// end inline asm
	ld.shared.u32 	%r1823, [%r2251+6384];
	ld.shared.u32 	%r1824, [%r2253+4244];
	// begin inline asm
	dp4a.s32.s32 %r1822, %r1823, %r1824, %r1758;
	// end inline asm
	ld.shared.u32 	%r1827, [%r2251+4592];
	ld.shared.u32 	%r1828, [%r2253+6292];
	// begin inline asm
	dp4a.s32.s32 %r1826, %r1827, %r1828, %r1762;
	// end inline asm
	ld.shared.u32 	%r1831, [%r2251+6384];
	ld.shared.u32 	%r1832, [%r2253+6292];
	// begin inline asm
	dp4a.s32.s32 %r1830, %r1831, %r1832, %r1766;
	// end inline asm
	ld.shared.u32 	%r1835, [%r2251+4592];
	ld.shared.u32 	%r1836, [%r2253+4248];
	// begin inline asm
	dp4a.s32.s32 %r1834, %r1835, %r1836, %r1770;
	// end inline asm
	ld.shared.u32 	%r1839, [%r2251+6384];
	ld.shared.u32 	%r1840, [%r2253+4248];
	// begin inline asm
	dp4a.s32.s32 %r1838, %r1839, %r1840, %r1774;
	// end inline asm
	ld.shared.u32 	%r1843, [%r2251+4592];
	ld.shared.u32 	%r1844, [%r2253+6296];
	// begin inline asm
	dp4a.s32.s32 %r1842, %r1843, %r1844, %r1778;
	// end inline asm
	ld.shared.u32 	%r1847, [%r2251+6384];
	ld.shared.u32 	%r1848, [%r2253+6296];
	// begin inline asm
	dp4a.s32.s32 %r1846, %r1847, %r1848, %r1782;
	// end inline asm
	ld.shared.u32 	%r1851, [%r2251+4592];
	ld.shared.u32 	%r1852, [%r2253+4252];
	// begin inline asm
	dp4a.s32.s32 %r1850, %r1851, %r1852, %r1786;
	// end inline asm
	ld.shared.u32 	%r1855, [%r2251+6384];
	ld.shared.u32 	%r1856, [%r2253+4252];
	// begin inline asm
	dp4a.s32.s32 %r1854, %r1855, %r1856, %r1790;
	// end inline asm
	ld.shared.u32 	%r1859, [%r2251+4592];
	ld.shared.u32 	%r1860, [%r2253+6300];
	// begin inline asm
	dp4a.s32.s32 %r1858, %r1859, %r1860, %r1794;
	// end inline asm
	ld.shared.u32 	%r1863, [%r2251+6384];
	ld.shared.u32 	%r1864, [%r2253+6300];
	// begin inline asm
	dp4a.s32.s32 %r1862, %r1863, %r1864, %r1798;
	// end inline asm
	ld.shared.u32 	%r1867, [%r2251+4704];
	ld.shared.u32 	%r1868, [%r2253+4256];
	// begin inline asm
	dp4a.s32.s32 %r1866, %r1867, %r1868, %r1802;
	// end inline asm
	ld.shared.u32 	%r1871, [%r2251+6496];
	ld.shared.u32 	%r1872, [%r2253+4256];
	// begin inline asm
	dp4a.s32.s32 %r1870, %r1871, %r1872, %r1806;
	// end inline asm
	ld.shared.u32 	%r1875, [%r2251+4704];
	ld.shared.u32 	%r1876, [%r2253+6304];
	// begin inline asm
	dp4a.s32.s32 %r1874, %r1875, %r1876, %r1810;
	// end inline asm
	ld.shared.u32 	%r1879, [%r2251+6496];
	ld.shared.u32 	%r1880, [%r2253+6304];
	// begin inline asm
	dp4a.s32.s32 %r1878, %r1879, %r1880, %r1814;
	// end inline asm
	ld.shared.u32 	%r1883, [%r2251+4704];
	ld.shared.u32 	%r1884, [%r2253+4260];
	// begin inline asm
	dp4a.s32.s32 %r1882, %r1883, %r1884, %r1818;
	// end inline asm
	ld.shared.u32 	%r1887, [%r2251+6496];
	ld.shared.u32 	%r1888, [%r2253+4260];
	// begin inline asm
	dp4a.s32.s32 %r1886, %r1887, %r1888, %r1822;
	// end inline asm
	ld.shared.u32 	%r1891, [%r2251+4704];
	ld.shared.u32 	%r1892, [%r2253+6308];
	// begin inline asm
	dp4a.s32.s32 %r1890, %r1891, %r1892, %r1826;
	// end inline asm
	ld.shared.u32 	%r1895, [%r2251+6496];
	ld.shared.u32 	%r1896, [%r2253+6308];
	// begin inline asm
	dp4a.s32.s32 %r1894, %r1895, %r1896, %r1830;
	// end inline asm
	ld.shared.u32 	%r1899, [%r2251+4704];
	ld.shared.u32 	%r1900, [%r2253+4264];
	// begin inline asm
	dp4a.s32.s32 %r1898, %r1899, %r1900, %r1834;
	// end inline asm
	ld.shared.u32 	%r1903, [%r2251+6496];
	ld.shared.u32 	%r1904, [%r2253+4264];
	// begin inline asm
	dp4a.s32.s32 %r1902, %r1903, %r1904, %r1838;
	// end inline asm
	ld.shared.u32 	%r1907, [%r2251+4704];
	ld.shared.u32 	%r1908, [%r2253+6312];
	// begin inline asm
	dp4a.s32.s32 %r1906, %r1907, %r1908, %r1842;
	// end inline asm
	ld.shared.u32 	%r1911, [%r2251+6496];
	ld.shared.u32 	%r1912, [%r2253+6312];
	// begin inline asm
	dp4a.s32.s32 %r1910, %r1911, %r1912, %r1846;
	// end inline asm
	ld.shared.u32 	%r1915, [%r2251+4704];
	ld.shared.u32 	%r1916, [%r2253+4268];
	// begin inline asm
	dp4a.s32.s32 %r1914, %r1915, %r1916, %r1850;
	// end inline asm
	ld.shared.u32 	%r1919, [%r2251+6496];
	ld.shared.u32 	%r1920, [%r2253+4268];
	// begin inline asm
	dp4a.s32.s32 %r1918, %r1919, %r1920, %r1854;
	// end inline asm
	ld.shared.u32 	%r1923, [%r2251+4704];
	ld.shared.u32 	%r1924, [%r2253+6316];
	// begin inline asm
	dp4a.s32.s32 %r1922, %r1923, %r1924, %r1858;
	// end inline asm
	ld.shared.u32 	%r1927, [%r2251+6496];
	ld.shared.u32 	%r1928, [%r2253+6316];
	// begin inline asm
	dp4a.s32.s32 %r1926, %r1927, %r1928, %r1862;
	// end inline asm
	ld.shared.u32 	%r1931, [%r2251+4816];
	ld.shared.u32 	%r1932, [%r2253+4272];
	// begin inline asm
	dp4a.s32.s32 %r1930, %r1931, %r1932, %r1866;
	// end inline asm
	ld.shared.u32 	%r1935, [%r2251+6608];
	ld.shared.u32 	%r1936, [%r2253+4272];
	// begin inline asm
	dp4a.s32.s32 %r1934, %r1935, %r1936, %r1870;
	// end inline asm
	ld.shared.u32 	%r1939, [%r2251+4816];
	ld.shared.u32 	%r1940, [%r2253+6320];
	// begin inline asm
	dp4a.s32.s32 %r1938, %r1939, %r1940, %r1874;
	// end inline asm
	ld.shared.u32 	%r1943, [%r2251+6608];
	ld.shared.u32 	%r1944, [%r2253+6320];
	// begin inline asm
	dp4a.s32.s32 %r1942, %r1943, %r1944, %r1878;
	// end inline asm
	ld.shared.u32 	%r1947, [%r2251+4816];
	ld.shared.u32 	%r1948, [%r2253+4276];
	// begin inline asm
	dp4a.s32.s32 %r1946, %r1947, %r1948, %r1882;
	// end inline asm
	ld.shared.u32 	%r1951, [%r2251+6608];
	ld.shared.u32 	%r1952, [%r2253+4276];
	// begin inline asm
	dp4a.s32.s32 %r1950, %r1951, %r1952, %r1886;
	// end inline asm
	ld.shared.u32 	%r1955, [%r2251+4816];
	ld.shared.u32 	%r1956, [%r2253+6324];
	// begin inline asm
	dp4a.s32.s32 %r1954, %r1955, %r1956, %r1890;
	// end inline asm
	ld.shared.u32 	%r1959, [%r2251+6608];
	ld.shared.u32 	%r1960, [%r2253+6324];
	// begin inline asm
	dp4a.s32.s32 %r1958, %r1959, %r1960, %r1894;
	// end inline asm
	ld.shared.u32 	%r1963, [%r2251+4816];
	ld.shared.u32 	%r1964, [%r2253+4280];
	// begin inline asm
	dp4a.s32.s32 %r1962, %r1963, %r1964, %r1898;
	// end inline asm
	ld.shared.u32 	%r1967, [%r2251+6608];
	ld.shared.u32 	%r1968, [%r2253+4280];
	// begin inline asm
	dp4a.s32.s32 %r1966, %r1967, %r1968, %r1902;
	// end inline asm
	ld.shared.u32 	%r1971, [%r2251+4816];
	ld.shared.u32 	%r1972, [%r2253+6328];
	// begin inline asm
	dp4a.s32.s32 %r1970, %r1971, %r1972, %r1906;
	// end inline asm
	ld.shared.u32 	%r1975, [%r2251+6608];
	ld.shared.u32 	%r1976, [%r2253+6328];
	// begin inline asm
	dp4a.s32.s32 %r1974, %r1975, %r1976, %r1910;
	// end inline asm
	ld.shared.u32 	%r1979, [%r2251+4816];
	ld.shared.u32 	%r1980, [%r2253+4284];
	// begin inline asm
	dp4a.s32.s32 %r1978, %r1979, %r1980, %r1914;
	// end inline asm
	ld.shared.u32 	%r1983, [%r2251+6608];
	ld.shared.u32 	%r1984, [%r2253+4284];
	// begin inline asm
	dp4a.s32.s32 %r1982, %r1983, %r1984, %r1918;
	// end inline asm
	ld.shared.u32 	%r1987, [%r2251+4816];
	ld.shared.u32 	%r1988, [%r2253+6332];
	// begin inline asm
	dp4a.s32.s32 %r1986, %r1987, %r1988, %r1922;
	// end inline asm
	ld.shared.u32 	%r1991, [%r2251+6608];
	ld.shared.u32 	%r1992, [%r2253+6332];
	// begin inline asm
	dp4a.s32.s32 %r1990, %r1991, %r1992, %r1926;
	// end inline asm
	ld.shared.u32 	%r1995, [%r2251+4928];
	ld.shared.u32 	%r1996, [%r2253+4288];
	// begin inline asm
	dp4a.s32.s32 %r1994, %r1995, %r1996, %r1930;
	// end inline asm
	ld.shared.u32 	%r1999, [%r2251+6720];
	ld.shared.u32 	%r2000, [%r2253+4288];
	// begin inline asm
	dp4a.s32.s32 %r1998, %r1999, %r2000, %r1934;
	// end inline asm
	ld.shared.u32 	%r2003, [%r2251+4928];
	ld.shared.u32 	%r2004, [%r2253+6336];
	// begin inline asm
	dp4a.s32.s32 %r2002, %r2003, %r2004, %r1938;
	// end inline asm
	ld.shared.u32 	%r2007, [%r2251+6720];
	ld.shared.u32 	%r2008, [%r2253+6336];
	// begin inline asm
	dp4a.s32.s32 %r2006, %r2007, %r2008, %r1942;
	// end inline asm
	ld.shared.u32 	%r2011, [%r2251+4928];
	ld.shared.u32 	%r2012, [%r2253+4292];
	// begin inline asm
	dp4a.s32.s32 %r2010, %r2011, %r2012, %r1946;
	// end inline asm
	ld.shared.u32 	%r2015, [%r2251+6720];
	ld.shared.u32 	%r2016, [%r2253+4292];
	// begin inline asm
	dp4a.s32.s32 %r2014, %r2015, %r2016, %r1950;
	// end inline asm
	ld.shared.u32 	%r2019, [%r2251+4928];
	ld.shared.u32 	%r2020, [%r2253+6340];
	// begin inline asm
	dp4a.s32.s32 %r2018, %r2019, %r2020, %r1954;
	// end inline asm
	ld.shared.u32 	%r2023, [%r2251+6720];
	ld.shared.u32 	%r2024, [%r2253+6340];
	// begin inline asm
	dp4a.s32.s32 %r2022, %r2023, %r2024, %r1958;
	// end inline asm
	ld.shared.u32 	%r2027, [%r2251+4928];
	ld.shared.u32 	%r2028, [%r2253+4296];
	// begin inline asm
	dp4a.s32.s32 %r2026, %r2027, %r2028, %r1962;
	// end inline asm
	ld.shared.u32 	%r2031, [%r2251+6720];
	ld.shared.u32 	%r2032, [%r2253+4296];
	// begin inline asm
	dp4a.s32.s32 %r2030, %r2031, %r2032, %r1966;
	// end inline asm
	ld.shared.u32 	%r2035, [%r2251+4928];
	ld.shared.u32 	%r2036, [%r2253+6344];
	// begin inline asm
	dp4a.s32.s32 %r2034, %r2035, %r2036, %r1970;
	// end inline asm
	ld.shared.u32 	%r2039, [%r2251+6720];
	ld.shared.u32 	%r2040, [%r2253+6344];
	// begin inline asm
	dp4a.s32.s32 %r2038, %r2039, %r2040, %r1974;
	// end inline asm
	ld.shared.u32 	%r2043, [%r2251+4928];
	ld.shared.u32 	%r2044, [%r2253+4300];
	// begin inline asm
	dp4a.s32.s32 %r2042, %r2043, %r2044, %r1978;
	// end inline asm
	ld.shared.u32 	%r2047, [%r2251+6720];
	ld.shared.u32 	%r2048, [%r2253+4300];
	// begin inline asm
	dp4a.s32.s32 %r2046, %r2047, %r2048, %r1982;
	// end inline asm
	ld.shared.u32 	%r2051, [%r2251+4928];
	ld.shared.u32 	%r2052, [%r2253+6348];
	// begin inline asm
	dp4a.s32.s32 %r2050, %r2051, %r2052, %r1986;
	// end inline asm
	ld.shared.u32 	%r2055, [%r2251+6720];
	ld.shared.u32 	%r2056, [%r2253+6348];
	// begin inline asm
	dp4a.s32.s32 %r2054, %r2055, %r2056, %r1990;
	// end inline asm
	ld.shared.u32 	%r2059, [%r2251+5040];
	ld.shared.u32 	%r2060, [%r2253+4304];
	// begin inline asm
	dp4a.s32.s32 %r2058, %r2059, %r2060, %r1994;
	// end inline asm
	ld.shared.u32 	%r2063, [%r2251+6832];
	ld.shared.u32 	%r2064, [%r2253+4304];
	// begin inline asm
	dp4a.s32.s32 %r2062, %r2063, %r2064, %r1998;
	// end inline asm
	ld.shared.u32 	%r2067, [%r2251+5040];
	ld.shared.u32 	%r2068, [%r2253+6352];
	// begin inline asm
	dp4a.s32.s32 %r2066, %r2067, %r2068, %r2002;
	// end inline asm
	ld.shared.u32 	%r2071, [%r2251+6832];
	ld.shared.u32 	%r2072, [%r2253+6352];
	// begin inline asm
	dp4a.s32.s32 %r2070, %r2071, %r2072, %r2006;
	// end inline asm
	ld.shared.u32 	%r2075, [%r2251+5040];
	ld.shared.u32 	%r2076, [%r2253+4308];
	// begin inline asm
	dp4a.s32.s32 %r2074, %r2075, %r2076, %r2010;
	// end inline asm
	ld.shared.u32 	%r2079, [%r2251+6832];
	ld.shared.u32 	%r2080, [%r2253+4308];
	// begin inline asm
	dp4a.s32.s32 %r2078, %r2079, %r2080, %r2014;
	// end inline asm
	ld.shared.u32 	%r2083, [%r2251+5040];
	ld.shared.u32 	%r2084, [%r2253+6356];
	// begin inline asm
	dp4a.s32.s32 %r2082, %r2083, %r2084, %r2018;
	// end inline asm
	ld.shared.u32 	%r2087, [%r2251+6832];
	ld.shared.u32 	%r2088, [%r2253+6356];
	// begin inline asm
	dp4a.s32.s32 %r2086, %r2087, %r2088, %r2022;
	// end inline asm
	ld.shared.u32 	%r2091, [%r2251+5040];
	ld.shared.u32 	%r2092, [%r2253+4312];
	// begin inline asm
	dp4a.s32.s32 %r2090, %r2091, %r2092, %r2026;
	// end inline asm
	ld.shared.u32 	%r2095, [%r2251+6832];
	ld.shared.u32 	%r2096, [%r2253+4312];
	// begin inline asm
	dp4a.s32.s32 %r2094, %r2095, %r2096, %r2030;
	// end inline asm
	ld.shared.u32 	%r2099, [%r2251+5040];
	ld.shared.u32 	%r2100, [%r2253+6360];
	// begin inline asm
	dp4a.s32.s32 %r2098, %r2099, %r2100, %r2034;
	// end inline asm
	ld.shared.u32 	%r2103, [%r2251+6832];
	ld.shared.u32 	%r2104, [%r2253+6360];
	// begin inline asm
	dp4a.s32.s32 %r2102, %r2103, %r2104, %r2038;
	// end inline asm
	ld.shared.u32 	%r2107, [%r2251+5040];
	ld.shared.u32 	%r2108, [%r2253+4316];
	// begin inline asm
	dp4a.s32.s32 %r2106, %r2107, %r2108, %r2042;
	// end inline asm
	ld.shared.u32 	%r2111, [%r2251+6832];
	ld.shared.u32 	%r2112, [%r2253+4316];
	// begin inline asm
	dp4a.s32.s32 %r2110, %r2111, %r2112, %r2046;
	// end inline asm
	ld.shared.u32 	%r2115, [%r2251+5040];
	ld.shared.u32 	%r2116, [%r2253+6364];
	// begin inline asm
	dp4a.s32.s32 %r2114, %r2115, %r2116, %r2050;
	// end inline asm
	ld.shared.u32 	%r2119, [%r2251+6832];
	ld.shared.u32 	%r2120, [%r2253+6364];
	// begin inline asm
	dp4a.s32.s32 %r2118, %r2119, %r2120, %r2054;
	// end inline asm
	ld.shared.u32 	%r2123, [%r2251+5152];
	ld.shared.u32 	%r2124, [%r2253+4320];
	// begin inline asm
	dp4a.s32.s32 %r2122, %r2123, %r2124, %r2058;
	// end inline asm
	ld.shared.u32 	%r2127, [%r2251+6944];
	ld.shared.u32 	%r2128, [%r2253+4320];
	// begin inline asm
	dp4a.s32.s32 %r2126, %r2127, %r2128, %r2062;
	// end inline asm
	ld.shared.u32 	%r2131, [%r2251+5152];
	ld.shared.u32 	%r2132, [%r2253+6368];
	// begin inline asm
	dp4a.s32.s32 %r2130, %r2131, %r2132, %r2066;
	// end inline asm
	ld.shared.u32 	%r2135, [%r2251+6944];
	ld.shared.u32 	%r2136, [%r2253+6368];
	// begin inline asm
	dp4a.s32.s32 %r2134, %r2135, %r2136, %r2070;
	// end inline asm
	ld.shared.u32 	%r2139, [%r2251+5152];
	ld.shared.u32 	%r2140, [%r2253+4324];
	// begin inline asm
	dp4a.s32.s32 %r2138, %r2139, %r2140, %r2074;
	// end inline asm
	ld.shared.u32 	%r2143, [%r2251+6944];
	ld.shared.u32 	%r2144, [%r2253+4324];
	// begin inline asm
	dp4a.s32.s32 %r2142, %r2143, %r2144, %r2078;
	// end inline asm
	ld.shared.u32 	%r2147, [%r2251+5152];
	ld.shared.u32 	%r2148, [%r2253+6372];
	// begin inline asm
	dp4a.s32.s32 %r2146, %r2147, %r2148, %r2082;
	// end inline asm
	ld.shared.u32 	%r2151, [%r2251+6944];
	ld.shared.u32 	%r2152, [%r2253+6372];
	// begin inline asm
	dp4a.s32.s32 %r2150, %r2151, %r2152, %r2086;
	// end inline asm
	ld.shared.u32 	%r2155, [%r2251+5152];
	ld.shared.u32 	%r2156, [%r2253+4328];
	// begin inline asm
	dp4a.s32.s32 %r2154, %r2155, %r2156, %r2090;
	// end inline asm
	ld.shared.u32 	%r2159, [%r2251+6944];
	ld.shared.u32 	%r2160, [%r2253+4328];
	// begin inline asm
	dp4a.s32.s32 %r2158, %r2159, %r2160, %r2094;
	// end inline asm
	ld.shared.u32 	%r2163, [%r2251+5152];
	ld.shared.u32 	%r2164, [%r2253+6376];
	// begin inline asm
	dp4a.s32.s32 %r2162, %r2163, %r2164, %r2098;
	// end inline asm
	ld.shared.u32 	%r2167, [%r2251+6944];
	ld.shared.u32 	%r2168, [%r2253+6376];
	// begin inline asm
	dp4a.s32.s32 %r2166, %r2167, %r2168, %r2102;
	// end inline asm
	ld.shared.u32 	%r2171, [%r2251+5152];
	ld.shared.u32 	%r2172, [%r2253+4332];
	// begin inline asm
	dp4a.s32.s32 %r2170, %r2171, %r2172, %r2106;
	// end inline asm
	ld.shared.u32 	%r2175, [%r2251+6944];
	ld.shared.u32 	%r2176, [%r2253+4332];
	// begin inline asm
	dp4a.s32.s32 %r2174, %r2175, %r2176, %r2110;
	// end inline asm
	ld.shared.u32 	%r2179, [%r2251+5152];
	ld.shared.u32 	%r2180, [%r2253+6380];
	// begin inline asm
	dp4a.s32.s32 %r2178, %r2179, %r2180, %r2114;
	// end inline asm
	ld.shared.u32 	%r2183, [%r2251+6944];
	ld.shared.u32 	%r2184, [%r2253+6380];
	// begin inline asm
	dp4a.s32.s32 %r2182, %r2183, %r2184, %r2118;
	// end inline asm
	ld.shared.u32 	%r2187, [%r2251+5264];
	ld.shared.u32 	%r2188, [%r2253+4336];
	// begin inline asm
	dp4a.s32.s32 %r2186, %r2187, %r2188, %r2122;
	// end inline asm
	ld.shared.u32 	%r2191, [%r2251+7056];
	ld.shared.u32 	%r2192, [%r2253+4336];
	// begin inline asm
	dp4a.s32.s32 %r2190, %r2191, %r2192, %r2126;
	// end inline asm
	ld.shared.u32 	%r2195, [%r2251+5264];
	ld.shared.u32 	%r2196, [%r2253+6384];
	// begin inline asm
	dp4a.s32.s32 %r2194, %r2195, %r2196, %r2130;
	// end inline asm
	ld.shared.u32 	%r2199, [%r2251+7056];
	ld.shared.u32 	%r2200, [%r2253+6384];
	// begin inline asm
	dp4a.s32.s32 %r2198, %r2199, %r2200, %r2134;
	// end inline asm
	ld.shared.u32 	%r2203, [%r2251+5264];
	ld.shared.u32 	%r2204, [%r2253+4340];
	// begin inline asm
	dp4a.s32.s32 %r2202, %r2203, %r2204, %r2138;
	// end inline asm
	ld.shared.u32 	%r2207, [%r2251+7056];
	ld.shared.u32 	%r2208, [%r2253+4340];
	// begin inline asm
	dp4a.s32.s32 %r2206, %r2207, %r2208, %r2142;
	// end inline asm
	ld.shared.u32 	%r2211, [%r2251+5264];
	ld.shared.u32 	%r2212, [%r2253+6388];
	// begin inline asm
	dp4a.s32.s32 %r2210, %r2211, %r2212, %r2146;
	// end inline asm
	ld.shared.u32 	%r2215, [%r2251+7056];
	ld.shared.u32 	%r2216, [%r2253+6388];
	// begin inline asm
	dp4a.s32.s32 %r2214, %r2215, %r2216, %r2150;
	// end inline asm
	ld.shared.u32 	%r2219, [%r2251+5264];
	ld.shared.u32 	%r2220, [%r2253+4344];
	// begin inline asm
	dp4a.s32.s32 %r2218, %r2219, %r2220, %r2154;
	// end inline asm
	ld.shared.u32 	%r2223, [%r2251+7056];
	ld.shared.u32 	%r2224, [%r2253+4344];
	// begin inline asm
	dp4a.s32.s32 %r2222, %r2223, %r2224, %r2158;
	// end inline asm
	ld.shared.u32 	%r2227, [%r2251+5264];
	ld.shared.u32 	%r2228, [%r2253+6392];
	// begin inline asm
	dp4a.s32.s32 %r2226, %r2227, %r2228, %r2162;
	// end inline asm
	ld.shared.u32 	%r2231, [%r2251+7056];
	ld.shared.u32 	%r2232, [%r2253+6392];
	// begin inline asm
	dp4a.s32.s32 %r2230, %r2231, %r2232, %r2166;
	// end inline asm
	ld.shared.u32 	%r2235, [%r2251+5264];
	ld.shared.u32 	%r2236, [%r2253+4348];
	// begin inline asm
	dp4a.s32.s32 %r2234, %r2235, %r2236, %r2170;
	// end inline asm
	ld.shared.u32 	%r2239, [%r2251+7056];
	ld.shared.u32 	%r2240, [%r2253+4348];
	// begin inline asm
	dp4a.s32.s32 %r2238, %r2239, %r2240, %r2174;
	// end inline asm
	ld.shared.u32 	%r2243, [%r2251+5264];
	ld.shared.u32 	%r2244, [%r2253+6396];
	// begin inline asm
	dp4a.s32.s32 %r2242, %r2243, %r2244, %r2178;
	// end inline asm
	ld.shared.u32 	%r2247, [%r2251+7056];
	ld.shared.u32 	%r2248, [%r2253+6396];
	// begin inline asm
	dp4a.s32.s32 %r2246, %r2247, %r2248, %r2182;
	// end inline asm
	shl.b32 	%r2254, %r10, 6;
	shl.b32 	%r2255, %r54, 2;
	add.s32 	%r2256, %r2254, %r2255;
	mul.lo.s32 	%r2257, %r10, 12544;
	mad.lo.s32 	%r2258, %r1, 401408, %r2257;
	mad.lo.s32 	%r2259, %r54, 784, %r2258;
	add.s32 	%r2260, %r2259, %r3;
	add.s32 	%r2261, %r2260, %r4;
	cvta.to.global.u64 	%rd64, %rd267;
	cvta.to.global.u64 	%rd65, %rd268;
	cvta.to.global.u64 	%rd66, %rd269;
	cvta.to.global.u64 	%rd67, %rd266;
	cvt.s64.s32 	%rd68, %r2186;
	mad.lo.s64 	%rd69, %rd68, 287985728225280, 1073741824;
	shr.u64 	%rd70, %rd69, 31;
	cvt.u32.u64 	%r2262, %rd70;
	mul.wide.u32 	%rd71, %r2256, 4;
	add.s64 	%rd72, %rd64, %rd71;
	ld.global.nc.u32 	%r2263, [%rd72];
	add.s32 	%r2264, %r2263, %r2262;
	mul.wide.s32 	%rd73, %r2264, 2147430505;
	add.s64 	%rd74, %rd73, 1073741824;
	shr.u64 	%rd75, %rd74, 31;
	cvt.u32.u64 	%r2265, %rd75;
	add.s64 	%rd76, %rd65, %rd71;
	ld.global.nc.u32 	%r2266, [%rd76];
	add.s32 	%r2267, %r2266, %r2265;
	mul.wide.s32 	%rd77, %r2267, 1786494896;
	add.s64 	%rd78, %rd77, 1073741824;
	shr.u64 	%rd79, %rd78, 31;
	cvt.u32.u64 	%r2268, %rd79;
	mul.wide.u32 	%rd80, %r2261, 4;
	add.s64 	%rd81, %rd66, %rd80;
	ld.global.nc.u32 	%r2269, [%rd81];
	mul.wide.s32 	%rd82, %r2269, 2089225123;
	add.s64 	%rd83, %rd82, 1073741824;
	shr.u64 	%rd84, %rd83, 31;
	cvt.u32.u64 	%r2270, %rd84;
	add.s32 	%r2271, %r2268, %r2270;
	max.s32 	%r2272, %r2271, 0;
	add.s64 	%rd85, %rd67, %rd80;
	st.global.u32 	[%rd85], %r2272;
	cvt.s64.s32 	%rd86, %r2190;
	mad.lo.s64 	%rd87, %rd86, 287985728225280, 1073741824;
	shr.u64 	%rd88, %rd87, 31;
	cvt.u32.u64 	%r2273, %rd88;
	add.s32 	%r2274, %r2263, %r2273;
	mul.wide.s32 	%rd89, %r2274, 2147430505;
	add.s64 	%rd90, %rd89, 1073741824;
	shr.u64 	%rd91, %rd90, 31;
	cvt.u32.u64 	%r2275, %rd91;
	add.s32 	%r2276, %r2266, %r2275;
	mul.wide.s32 	%rd92, %r2276, 1786494896;
	add.s64 	%rd93, %rd92, 1073741824;
	shr.u64 	%rd94, %rd93, 31;
	cvt.u32.u64 	%r2277, %rd94;
	ld.global.nc.u32 	%r2278, [%rd81+802816];
	mul.wide.s32 	%rd95, %r2278, 2089225123;
	add.s64 	%rd96, %rd95, 1073741824;
	shr.u64 	%rd97, %rd96, 31;
	cvt.u32.u64 	%r2279, %rd97;
	add.s32 	%r2280, %r2277, %r2279;
	max.s32 	%r2281, %r2280, 0;
	st.global.u32 	[%rd85+802816], %r2281;
	cvt.s64.s32 	%rd98, %r2194;
	mad.lo.s64 	%rd99, %rd98, 287985728225280, 1073741824;
	shr.u64 	%rd100, %rd99, 31;
	cvt.u32.u64 	%r2282, %rd100;
	ld.global.nc.u32 	%r2283, [%rd72+128];
	add.s32 	%r2284, %r2283, %r2282;
	mul.wide.s32 	%rd101, %r2284, 2147430505;
	add.s64 	%rd102, %rd101, 1073741824;
	shr.u64 	%rd103, %rd102, 31;
	cvt.u32.u64 	%r2285, %rd103;
	ld.global.nc.u32 	%r2286, [%rd76+128];
	add.s32 	%r2287, %r2286, %r2285;
	mul.wide.s32 	%rd104, %r2287, 1786494896;
	add.s64 	%rd105, %rd104, 1073741824;
	shr.u64 	%rd106, %rd105, 31;
	cvt.u32.u64 	%r2288, %rd106;
	ld.global.nc.u32 	%r2289, [%rd81+25088];
	mul.wide.s32 	%rd107, %r2289, 2089225123;
	add.s64 	%rd108, %rd107, 1073741824;
	shr.u64 	%rd109, %rd108, 31;
	cvt.u32.u64 	%r2290, %rd109;
	add.s32 	%r2291, %r2288, %r2290;
	max.s32 	%r2292, %r2291, 0;
	st.global.u32 	[%rd85+25088], %r2292;
	cvt.s64.s32 	%rd110, %r2198;
	mad.lo.s64 	%rd111, %rd110, 287985728225280, 1073741824;
	shr.u64 	%rd112, %rd111, 31;
	cvt.u32.u64 	%r2293, %rd112;
	add.s32 	%r2294, %r2283, %r2293;
	mul.wide.s32 	%rd113, %r2294, 2147430505;
	add.s64 	%rd114, %rd113, 1073741824;
	shr.u64 	%rd115, %rd114, 31;
	cvt.u32.u64 	%r2295, %rd115;
	add.s32 	%r2296, %r2286, %r2295;
	mul.wide.s32 	%rd116, %r2296, 1786494896;
	add.s64 	%rd117, %rd116, 1073741824;
	shr.u64 	%rd118, %rd117, 31;
	cvt.u32.u64 	%r2297, %rd118;
	ld.global.nc.u32 	%r2298, [%rd81+827904];
	mul.wide.s32 	%rd119, %r2298, 2089225123;
	add.s64 	%rd120, %rd119, 1073741824;
	shr.u64 	%rd121, %rd120, 31;
	cvt.u32.u64 	%r2299, %rd121;
	add.s32 	%r2300, %r2297, %r2299;
	max.s32 	%r2301, %r2300, 0;
	st.global.u32 	[%rd85+827904], %r2301;
	cvt.s64.s32 	%rd122, %r2202;
	mad.lo.s64 	%rd123, %rd122, 287985728225280, 1073741824;
	shr.u64 	%rd124, %rd123, 31;
	cvt.u32.u64 	%r2302, %rd124;
	ld.global.nc.u32 	%r2303, [%rd72+4];
	add.s32 	%r2304, %r2303, %r2302;
	mul.wide.s32 	%rd125, %r2304, 2147430505;
	add.s64 	%rd126, %rd125, 1073741824;
	shr.u64 	%rd127, %rd126, 31;
	cvt.u32.u64 	%r2305, %rd127;
	ld.global.nc.u32 	%r2306, [%rd76+4];
	add.s32 	%r2307, %r2306, %r2305;
	mul.wide.s32 	%rd128, %r2307, 1786494896;
	add.s64 	%rd129, %rd128, 1073741824;
	shr.u64 	%rd130, %rd129, 31;
	cvt.u32.u64 	%r2308, %rd130;
	ld.global.nc.u32 	%r2309, [%rd81+4];
	mul.wide.s32 	%rd131, %r2309, 2089225123;
	add.s64 	%rd132, %rd131, 1073741824;
	shr.u64 	%rd133, %rd132, 31;
	cvt.u32.u64 	%r2310, %rd133;
	add.s32 	%r2311, %r2308, %r2310;
	max.s32 	%r2312, %r2311, 0;
	st.global.u32 	[%rd85+4], %r2312;
	cvt.s64.s32 	%rd134, %r2206;
	mad.lo.s64 	%rd135, %rd134, 287985728225280, 1073741824;
	shr.u64 	%rd136, %rd135, 31;
	cvt.u32.u64 	%r2313, %rd136;
	add.s32 	%r2314, %r2303, %r2313;
	mul.wide.s32 	%rd137, %r2314, 2147430505;
	add.s64 	%rd138, %rd137, 1073741824;
	shr.u64 	%rd139, %rd138, 31;
	cvt.u32.u64 	%r2315, %rd139;
	add.s32 	%r2316, %r2306, %r2315;
	mul.wide.s32 	%rd140, %r2316, 1786494896;
	add.s64 	%rd141, %rd140, 1073741824;
	shr.u64 	%rd142, %rd141, 31;
	cvt.u32.u64 	%r2317, %rd142;
	ld.global.nc.u32 	%r2318, [%rd81+802820];
	mul.wide.s32 	%rd143, %r2318, 2089225123;
	add.s64 	%rd144, %rd143, 1073741824;
	shr.u64 	%rd145, %rd144, 31;
	cvt.u32.u64 	%r2319, %rd145;
	add.s32 	%r2320, %r2317, %r2319;
	max.s32 	%r2321, %r2320, 0;
	st.global.u32 	[%rd85+802820], %r2321;
	cvt.s64.s32 	%rd146, %r2210;
	mad.lo.s64 	%rd147, %rd146, 287985728225280, 1073741824;
	shr.u64 	%rd148, %rd147, 31;
	cvt.u32.u64 	%r2322, %rd148;
	ld.global.nc.u32 	%r2323, [%rd72+132];
	add.s32 	%r2324, %r2323, %r2322;
	mul.wide.s32 	%rd149, %r2324, 2147430505;
	add.s64 	%rd150, %rd149, 1073741824;
	shr.u64 	%rd151, %rd150, 31;
	cvt.u32.u64 	%r2325, %rd151;
	ld.global.nc.u32 	%r2326, [%rd76+132];
	add.s32 	%r2327, %r2326, %r2325;
	mul.wide.s32 	%rd152, %r2327, 1786494896;
	add.s64 	%rd153, %rd152, 1073741824;
	shr.u64 	%rd154, %rd153, 31;
	cvt.u32.u64 	%r2328, %rd154;
	ld.global.nc.u32 	%r2329, [%rd81+25092];
	mul.wide.s32 	%rd155, %r2329, 2089225123;
	add.s64 	%rd156, %rd155, 1073741824;
	shr.u64 	%rd157, %rd156, 31;
	cvt.u32.u64 	%r2330, %rd157;
	add.s32 	%r2331, %r2328, %r2330;
	max.s32 	%r2332, %r2331, 0;
	st.global.u32 	[%rd85+25092], %r2332;
	cvt.s64.s32 	%rd158, %r2214;
	mad.lo.s64 	%rd159, %rd158, 287985728225280, 1073741824;
	shr.u64 	%rd160, %rd159, 31;
	cvt.u32.u64 	%r2333, %rd160;
	add.s32 	%r2334, %r2323, %r2333;
	mul.wide.s32 	%rd161, %r2334, 2147430505;
	add.s64 	%rd162, %rd161, 1073741824;
	shr.u64 	%rd163, %rd162, 31;
	cvt.u32.u64 	%r2335, %rd163;
	add.s32 	%r2336, %r2326, %r2335;
	mul.wide.s32 	%rd164, %r2336, 1786494896;
	add.s64 	%rd165, %rd164, 1073741824;
	shr.u64 	%rd166, %rd165, 31;
	cvt.u32.u64 	%r2337, %rd166;
	ld.global.nc.u32 	%r2338, [%rd81+827908];
	mul.wide.s32 	%rd167, %r2338, 2089225123;
	add.s64 	%rd168, %rd167, 1073741824;
	shr.u64 	%rd169, %rd168, 31;
	cvt.u32.u64 	%r2339, %rd169;
	add.s32 	%r2340, %r2337, %r2339;
	max.s32 	%r2341, %r2340, 0;
	st.global.u32 	[%rd85+827908], %r2341;
	cvt.s64.s32 	%rd170, %r2218;
	mad.lo.s64 	%rd171, %rd170, 287985728225280, 1073741824;
	shr.u64 	%rd172, %rd171, 31;
	cvt.u32.u64 	%r2342, %rd172;
	ld.global.nc.u32 	%r2343, [%rd72+8];
	add.s32 	%r2344, %r2343, %r2342;
	mul.wide.s32 	%rd173, %r2344, 2147430505;
	add.s64 	%rd174, %rd173, 1073741824;
	shr.u64 	%rd175, %rd174, 31;
	cvt.u32.u64 	%r2345, %rd175;
	ld.global.nc.u32 	%r2346, [%rd76+8];
	add.s32 	%r2347, %r2346, %r2345;
	mul.wide.s32 	%rd176, %r2347, 1786494896;
	add.s64 	%rd177, %rd176, 1073741824;
	shr.u64 	%rd178, %rd177, 31;
	cvt.u32.u64 	%r2348, %rd178;
	ld.global.nc.u32 	%r2349, [%rd81+8];
	mul.wide.s32 	%rd179, %r2349, 2089225123;
	add.s64 	%rd180, %rd179, 1073741824;
	shr.u64 	%rd181, %rd180, 31;
	cvt.u32.u64 	%r2350, %rd181;
	add.s32 	%r2351, %r2348, %r2350;
	max.s32 	%r2352, %r2351, 0;
	st.global.u32 	[%rd85+8], %r2352;
	cvt.s64.s32 	%rd182, %r2222;
	mad.lo.s64 	%rd183, %rd182, 287985728225280, 1073741824;
	shr.u64 	%rd184, %rd183, 31;
	cvt.u32.u64 	%r2353, %rd184;
	add.s32 	%r2354, %r2343, %r2353;
	mul.wide.s32 	%rd185, %r2354, 2147430505;
	add.s64 	%rd186, %rd185, 1073741824;
	shr.u64 	%rd187, %rd186, 31;
	cvt.u32.u64 	%r2355, %rd187;
	add.s32 	%r2356, %r2346, %r2355;
	mul.wide.s32 	%rd188, %r2356, 1786494896;
	add.s64 	%rd189, %rd188, 1073741824;
	shr.u64 	%rd190, %rd189, 31;
	cvt.u32.u64 	%r2357, %rd190;
	ld.global.nc.u32 	%r2358, [%rd81+802824];
	mul.wide.s32 	%rd191, %r2358, 2089225123;
	add.s64 	%rd192, %rd191, 1073741824;
	shr.u64 	%rd193, %rd192, 31;
	cvt.u32.u64 	%r2359, %rd193;
	add.s32 	%r2360, %r2357, %r2359;
	max.s32 	%r2361, %r2360, 0;
	st.global.u32 	[%rd85+802824], %r2361;
	cvt.s64.s32 	%rd194, %r2226;
	mad.lo.s64 	%rd195, %rd194, 287985728225280, 1073741824;
	shr.u64 	%rd196, %rd195, 31;
	cvt.u32.u64 	%r2362, %rd196;
	ld.global.nc.u32 	%r2363, [%rd72+136];
	add.s32 	%r2364, %r2363, %r2362;
	mul.wide.s32 	%rd197, %r2364, 2147430505;
	add.s64 	%rd198, %rd197, 1073741824;
	shr.u64 	%rd199, %rd198, 31;
	cvt.u32.u64 	%r2365, %rd199;
	ld.global.nc.u32 	%r2366, [%rd76+136];
	add.s32 	%r2367, %r2366, %r2365;
	mul.wide.s32 	%rd200, %r2367, 1786494896;
	add.s64 	%rd201, %rd200, 1073741824;
	shr.u64 	%rd202, %rd201, 31;
	cvt.u32.u64 	%r2368, %rd202;
	ld.global.nc.u32 	%r2369, [%rd81+25096];
	mul.wide.s32 	%rd203, %r2369, 2089225123;
	add.s64 	%rd204, %rd203, 1073741824;
	shr.u64 	%rd205, %rd204, 31;
	cvt.u32.u64 	%r2370, %rd205;
	add.s32 	%r2371, %r2368, %r2370;
	max.s32 	%r2372, %r2371, 0;
	st.global.u32 	[%rd85+25096], %r2372;
	cvt.s64.s32 	%rd206, %r2230;
	mad.lo.s64 	%rd207, %rd206, 287985728225280, 1073741824;
	shr.u64 	%rd208, %rd207, 31;
	cvt.u32.u64 	%r2373, %rd208;
	add.s32 	%r2374, %r2363, %r2373;
	mul.wide.s32 	%rd209, %r2374, 2147430505;
	add.s64 	%rd210, %rd209, 1073741824;
	shr.u64 	%rd211, %rd210, 31;
	cvt.u32.u64 	%r2375, %rd211;
	add.s32 	%r2376, %r2366, %r2375;
	mul.wide.s32 	%rd212, %r2376, 1786494896;
	add.s64 	%rd213, %rd212, 1073741824;
	shr.u64 	%rd214, %rd213, 31;
	cvt.u32.u64 	%r2377, %rd214;
	ld.global.nc.u32 	%r2378, [%rd81+827912];
	mul.wide.s32 	%rd215, %r2378, 2089225123;
	add.s64 	%rd216, %rd215, 1073741824;
	shr.u64 	%rd217, %rd216, 31;
	cvt.u32.u64 	%r2379, %rd217;
	add.s32 	%r2380, %r2377, %r2379;
	max.s32 	%r2381, %r2380, 0;
	st.global.u32 	[%rd85+827912], %r2381;
	cvt.s64.s32 	%rd218, %r2234;
	mad.lo.s64 	%rd219, %rd218, 287985728225280, 1073741824;
	shr.u64 	%rd220, %rd219, 31;
	cvt.u32.u64 	%r2382, %rd220;
	ld.global.nc.u32 	%r2383, [%rd72+12];
	add.s32 	%r2384, %r2383, %r2382;
	mul.wide.s32 	%rd221, %r2384, 2147430505;
	add.s64 	%rd222, %rd221, 1073741824;
	shr.u64 	%rd223, %rd222, 31;
	cvt.u32.u64 	%r2385, %rd223;
	ld.global.nc.u32 	%r2386, [%rd76+12];
	add.s32 	%r2387, %r2386, %r2385;
	mul.wide.s32 	%rd224, %r2387, 1786494896;
	add.s64 	%rd225, %rd224, 1073741824;
	shr.u64 	%rd226, %rd225, 31;
	cvt.u32.u64 	%r2388, %rd226;
	ld.global.nc.u32 	%r2389, [%rd81+12];
	mul.wide.s32 	%rd227, %r2389, 2089225123;
	add.s64 	%rd228, %rd227, 1073741824;
	shr.u64 	%rd229, %rd228, 31;
	cvt.u32.u64 	%r2390, %rd229;
	add.s32 	%r2391, %r2388, %r2390;
	max.s32 	%r2392, %r2391, 0;
	st.global.u32 	[%rd85+12], %r2392;
	cvt.s64.s32 	%rd230, %r2238;
	mad.lo.s64 	%rd231, %rd230, 287985728225280, 1073741824;
	shr.u64 	%rd232, %rd231, 31;
	cvt.u32.u64 	%r2393, %rd232;
	add.s32 	%r2394, %r2383, %r2393;
	mul.wide.s32 	%rd233, %r2394, 2147430505;
	add.s64 	%rd234, %rd233, 1073741824;
	shr.u64 	%rd235, %rd234, 31;
	cvt.u32.u64 	%r2395, %rd235;
	add.s32 	%r2396, %r2386, %r2395;
	mul.wide.s32 	%rd236, %r2396, 1786494896;
	add.s64 	%rd237, %rd236, 1073741824;
	shr.u64 	%rd238, %rd237, 31;
	cvt.u32.u64 	%r2397, %rd238;
	ld.global.nc.u32 	%r2398, [%rd81+802828];
	mul.wide.s32 	%rd239, %r2398, 2089225123;
	add.s64 	%rd240, %rd239, 1073741824;
	shr.u64 	%rd241, %rd240, 31;
	cvt.u32.u64 	%r2399, %rd241;
	add.s32 	%r2400, %r2397, %r2399;
	max.s32 	%r2401, %r2400, 0;
	st.global.u32 	[%rd85+802828], %r2401;
	cvt.s64.s32 	%rd242, %r2242;
	mad.lo.s64 	%rd243, %rd242, 287985728225280, 1073741824;
	shr.u64 	%rd244, %rd243, 31;
	cvt.u32.u64 	%r2402, %rd244;
	ld.global.nc.u32 	%r2403, [%rd72+140];
	add.s32 	%r2404, %r2403, %r2402;
	mul.wide.s32 	%rd245, %r2404, 2147430505;
	add.s64 	%rd246, %rd245, 1073741824;
	shr.u64 	%rd247, %rd246, 31;
	cvt.u32.u64 	%r2405, %rd247;
	ld.global.nc.u32 	%r2406, [%rd76+140];
	add.s32 	%r2407, %r2406, %r2405;
	mul.wide.s32 	%rd248, %r2407, 1786494896;
	add.s64 	%rd249, %rd248, 1073741824;
	shr.u64 	%rd250, %rd249, 31;
	cvt.u32.u64 	%r2408, %rd250;
	ld.global.nc.u32 	%r2409, [%rd81+25100];
	mul.wide.s32 	%rd251, %r2409, 2089225123;
	add.s64 	%rd252, %rd251, 1073741824;
	shr.u64 	%rd253, %rd252, 31;
	cvt.u32.u64 	%r2410, %rd253;
	add.s32 	%r2411, %r2408, %r2410;
	max.s32 	%r2412, %r2411, 0;
	st.global.u32 	[%rd85+25100], %r2412;
	cvt.s64.s32 	%rd254, %r2246;
	mad.lo.s64 	%rd255, %rd254, 287985728225280, 1073741824;
	shr.u64 	%rd256, %rd255, 31;
	cvt.u32.u64 	%r2413, %rd256;
	add.s32 	%r2414, %r2403, %r2413;
	mul.wide.s32 	%rd257, %r2414, 2147430505;
	add.s64 	%rd258, %rd257, 1073741824;
	shr.u64 	%rd259, %rd258, 31;
	cvt.u32.u64 	%r2415, %rd259;
	add.s32 	%r2416, %r2406, %r2415;
	mul.wide.s32 	%rd260, %r2416, 1786494896;
	add.s64 	%rd261, %rd260, 1073741824;
	shr.u64 	%rd262, %rd261, 31;
	cvt.u32.u64 	%r2417, %rd262;
	ld.global.nc.u32 	%r2418, [%rd81+827916];
	mul.wide.s32 	%rd263, %r2418, 2089225123;
	add.s64 	%rd264, %rd263, 1073741824;
	shr.u64 	%rd265, %rd264, 31;
	cvt.u32.u64 	%r2419, %rd265;
	add.s32 	%r2420, %r2417, %r2419;
	max.s32 	%r2421, %r2420, 0;
	st.global.u32 	[%rd85+827916], %r2421;
	ret;

}
	// .globl	fused_nn_conv2d_cast_fixed_point_multiply_add_cast_fixed_point_multiply_add_cast_16086763325481941859__13_kernel0
.visible .entry fused_nn_conv2d_cast_fixed_point_multiply_add_cast_fixed_point_multiply_add_cast_16086763325481941859__13_kernel0(
	.param .u64 .ptr .align 1 fused_nn_conv2d_cast_fixed_point_multiply_add_cast_fixed_point_multiply_add_cast_16086763325481941859__13_kernel0_param_0,
	.param .u64 .ptr .align 1 fused_nn_conv2d_cast_fixed_point_multiply_add_cast_fixed_point_multiply_add_cast_16086763325481941859__13_kernel0_param_1,
	.param .u64 .ptr .align 1 fused_nn_conv2d_cast_fixed_point_multiply_add_cast_fixed_point_multiply_add_cast_16086763325481941859__13_kernel0_param_2,
	.param .u64 .ptr .align 1 fused_nn_conv2d_cast_fixed_point_multiply_add_cast_fixed_point_multiply_add_cast_16086763325481941859__13_kernel0_param_3,
	.param .u64 .ptr .align 1 fused_nn_conv2d_cast_fixed_point_multiply_add_cast_fixed_point_multiply_add_cast_16086763325481941859__13_kernel0_param_4
)
{
	.reg .pred 	%p<3>;
	.reg .b32 	%r<432>;
	.reg .b64 	%rd<173>;
	// demoted variable
	.shared .align 4 .b8 _ZZ113fused_nn_conv2d_cast_fixed_point_multiply_add_cast_fixed_point_multiply_add_cast_16086763325481941859__13_kernel0E15pad_data_shared[2048];
	// demoted variable
	.shared .align 4 .b8 _ZZ113fused_nn_conv2d_cast_fixed_point_multiply_add_cast_fixed_point_multiply_add_cast_16086763325481941859__13_kernel0E18placeholder_shared[4096];
	ld.param.u64 	%rd6, [fused_nn_conv2d_cast_fixed_point_multiply_add_cast_fixed_point_multiply_add_cast_16086763325481941859__13_kernel0_param_0];
	ld.param.u64 	%rd7, [fused_nn_conv2d_cast_fixed_point_multiply_add_cast_fixed_point_multiply_add_cast_16086763325481941859__13_kernel0_param_1];
	cvta.to.global.u64 	%rd1, %rd6;
	cvta.to.global.u64 	%rd2, %rd7;
	mov.u32 	%r1, %ctaid.z;
	mov.u32 	%r75, %tid.y;
	mov.u32 	%r76, %ctaid.x;
	mul.hi.u32 	%r77, %r76, -1840700269;
	shr.u32 	%r78, %r77, 2;
	mul.lo.s32 	%r2, %r78, 448;
	mov.u32 	%r79, %tid.x;
	shr.u32 	%r80, %r79, 3;
	mul.lo.s32 	%r3, %r80, 224;
	mul.lo.s32 	%r81, %r78, 7;
	sub.s32 	%r82, %r76, %r81;
	shl.b32 	%r4, %r82, 5;
	shl.b32 	%r83, %r79, 2;
	and.b32  	%r5, %r83, 28;
	mad.lo.s32 	%r84, %r1, 1605632, %r2;
	add.s32 	%r85, %r84, %r3;
	add.s32 	%r86, %r85, %r4;
	or.b32  	%r6, %r86, %r5;
	shl.b32 	%r87, %r75, 6;
	add.s32 	%r88, %r83, %r87;
	shl.b32 	%r89, %r75, 8;
	shl.b32 	%r90, %r79, 4;
	and.b32  	%r91, %r90, 16320;
	add.s32 	%r92, %r89, %r91;
	and.b32  	%r93, %r92, 523264;
	shl.b32 	%r7, %r75, 2;
	shr.u32 	%r94, %r79, 2;
	add.s32 	%r95, %r7, %r94;
	shl.b32 	%r96, %r95, 4;
	and.b32  	%r97, %r96, 240;
	and.b32  	%r98, %r83, 12;
	or.b32  	%r99, %r93, %r98;
	or.b32  	%r8, %r99, %r97;
	shr.u32 	%r100, %r75, 4;
	and.b32  	%r101, %r75, 15;
	mul.lo.s32 	%r102, %r101, 12544;
	mad.lo.s32 	%r9, %r100, 802816, %r102;
	mov.u32 	%r103, _ZZ113fused_nn_conv2d_cast_fixed_point_multiply_add_cast_fixed_point_multiply_add_cast_16086763325481941859__13_kernel0E15pad_data_shared;
	add.s32 	%r10, %r103, %r88;
	add.s32 	%r104, %r75, 8;
	shr.u32 	%r105, %r104, 4;
	mad.lo.s32 	%r11, %r75, 12544, 100352;
	mad.lo.s32 	%r12, %r105, 602112, %r11;
	add.s32 	%r106, %r75, 16;
	shr.u32 	%r107, %r106, 4;
	mad.lo.s32 	%r13, %r107, 802816, %r102;
	add.s32 	%r108, %r75, 24;
	shr.u32 	%r109, %r108, 4;
	mad.lo.s32 	%r110, %r109, 602112, %r11;
	add.s32 	%r14, %r110, 200704;
	mov.u32 	%r111, _ZZ113fused_nn_conv2d_cast_fixed_point_multiply_add_cast_fixed_point_multiply_add_cast_16086763325481941859__13_kernel0E18placeholder_shared;
	add.s32 	%r15, %r111, %r88;
	add.s32 	%r112, %r89, %r111;
	add.s32 	%r16, %r112, 2048;
	add.s32 	%r113, %r83, %r103;
	add.s32 	%r17, %r113, 1024;
	mov.b32 	%r416, 0;
	mov.u32 	%r417, %r416;
	mov.u32 	%r418, %r416;
	mov.u32 	%r419, %r416;
	mov.u32 	%r420, %r416;
	mov.u32 	%r421, %r416;
	mov.u32 	%r422, %r416;
	mov.u32 	%r423, %r416;
	mov.u32 	%r424, %r416;
	mov.u32 	%r425, %r416;
	mov.u32 	%r426, %r416;
	mov.u32 	%r427, %r416;
	mov.u32 	%r428, %r416;
	mov.u32 	%r429, %r416;
	mov.u32 	%r430, %r416;
	mov.u32 	%r431, %r416;
	mov.u32 	%r412, %r416;
$L__BB29_1:
	bar.sync 	0;
	mad.lo.s32 	%r115, %r412, 200704, %r6;
	add.s32 	%r116, %r115, %r9;
	cvt.u64.u32 	%rd8, %r116;
	add.s64 	%rd9, %rd1, %rd8;
	ld.global.nc.u32 	%r117, [%rd9];
	st.shared.u32 	[%r10], %r117;
	add.s32 	%r118, %r115, %r12;
	cvt.u64.u32 	%rd10, %r118;
	add.s64 	%rd11, %rd1, %rd10;
	ld.global.nc.u32 	%r119, [%rd11];
	st.shared.u32 	[%r10+512], %r119;
	add.s32 	%r120, %r115, %r13;
	cvt.u64.u32 	%rd12, %r120;
	add.s64 	%rd13, %rd1, %rd12;
	ld.global.nc.u32 	%r121, [%rd13];
	st.shared.u32 	[%r10+1024], %r121;
	add.s32 	%r122, %r115, %r14;
	cvt.u64.u32 	%rd14, %r122;
	add.s64 	%rd15, %rd1, %rd14;
	ld.global.nc.u32 	%r123, [%rd15];
	st.shared.u32 	[%r10+1536], %r123;
	shl.b32 	%r124, %r412, 8;
	add.s32 	%r125, %r8, %r124;
	cvt.u64.u32 	%rd16, %r125;
	add.s64 	%rd17, %rd2, %rd16;
	ld.global.nc.u32 	%r126, [%rd17];
	st.shared.u32 	[%r15], %r126;
	ld.global.nc.u32 	%r127, [%rd17+2048];
	st.shared.u32 	[%r15+512], %r127;
	ld.global.nc.u32 	%r128, [%rd17+4096];
	st.shared.u32 	[%r15+1024], %r128;
	ld.global.nc.u32 	%r129, [%rd17+6144];
	st.shared.u32 	[%r15+1536], %r129;
	ld.global.nc.u32 	%r130, [%rd17+8192];
	st.shared.u32 	[%r15+2048], %r130;
	ld.global.nc.u32 	%r131, [%rd17+10240];
	st.shared.u32 	[%r15+2560], %r131;
	ld.global.nc.u32 	%r132, [%rd17+12288];
	st.shared.u32 	[%r15+3072], %r132;
	ld.global.nc.u32 	%r133, [%rd17+14336];
	st.shared.u32 	[%r15+3584], %r133;
	bar.sync 	0;
	mov.b32 	%r415, 2048;
	mov.u32 	%r413, %r17;
	mov.u32 	%r414, %r16;
$L__BB29_2:
	ld.shared.u32 	%r135, [%r413+-1024];
	ld.shared.u32 	%r136, [%r414+-2048];
	// begin inline asm
	dp4a.s32.s32 %r134, %r135, %r136, %r431;
	// end inline asm
	ld.shared.u32 	%r139, [%r413];
	ld.shared.u32 	%r140, [%r414+-2048];
	// begin inline asm
	dp4a.s32.s32 %r138, %r139, %r140, %r423;
	// end inline asm
	ld.shared.u32 	%r143, [%r413+-1024];
	ld.shared.u32 	%r144, [%r414];
	// begin inline asm
	dp4a.s32.s32 %r142, %r143, %r144, %r427;
	// end inline asm
	ld.shared.u32 	%r147, [%r413];
	ld.shared.u32 	%r148, [%r414];
	// begin inline asm
	dp4a.s32.s32 %r146, %r147, %r148, %r419;
	// end inline asm
	ld.shared.u32 	%r151, [%r413+-1024];
	ld.shared.u32 	%r152, [%r414+-2044];
	// begin inline asm
	dp4a.s32.s32 %r150, %r151, %r152, %r430;
	// end inline asm
	ld.shared.u32 	%r155, [%r413];
	ld.shared.u32 	%r156, [%r414+-2044];
	// begin inline asm
	dp4a.s32.s32 %r154, %r155, %r156, %r422;
	// end inline asm
	ld.shared.u32 	%r159, [%r413+-1024];
	ld.shared.u32 	%r160, [%r414+4];
	// begin inline asm
	dp4a.s32.s32 %r158, %r159, %r160, %r426;
	// end inline asm
	ld.shared.u32 	%r163, [%r413];
	ld.shared.u32 	%r164, [%r414+4];
	// begin inline asm
	dp4a.s32.s32 %r162, %r163, %r164, %r418;
	// end inline asm
	ld.shared.u32 	%r167, [%r413+-1024];
	ld.shared.u32 	%r168, [%r414+-2040];
	// begin inline asm
	dp4a.s32.s32 %r166, %r167, %r168, %r429;
	// end inline asm
	ld.shared.u32 	%r171, [%r413];
	ld.shared.u32 	%r172, [%r414+-2040];
	// begin inline asm
	dp4a.s32.s32 %r170, %r171, %r172, %r421;
	// end inline asm
	ld.shared.u32 	%r175, [%r413+-1024];
	ld.shared.u32 	%r176, [%r414+8];
	// begin inline asm
	dp4a.s32.s32 %r174, %r175, %r176, %r425;
	// end inline asm
	ld.shared.u32 	%r179, [%r413];
	ld.shared.u32 	%r180, [%r414+8];
	// begin inline asm
	dp4a.s32.s32 %r178, %r179, %r180, %r417;
	// end inline asm
	ld.shared.u32 	%r183, [%r413+-1024];
	ld.shared.u32 	%r184, [%r414+-2036];
	// begin inline asm
	dp4a.s32.s32 %r182, %r183, %r184, %r428;
	// end inline asm
	ld.shared.u32 	%r187, [%r413];
	ld.shared.u32 	%r188, [%r414+-2036];
	// begin inline asm
	dp4a.s32.s32 %r186, %r187, %r188, %r420;
	// end inline asm
	ld.shared.u32 	%r191, [%r413+-1024];
	ld.shared.u32 	%r192, [%r414+12];
	// begin inline asm
	dp4a.s32.s32 %r190, %r191, %r192, %r424;
	// end inline asm
	ld.shared.u32 	%r195, [%r413];
	ld.shared.u32 	%r196, [%r414+12];
	// begin inline asm
	dp4a.s32.s32 %r194, %r195, %r196, %r416;
	// end inline asm
	ld.shared.u32 	%r199, [%r413+-960];
	ld.shared.u32 	%r200, [%r414+-2032];
	// begin inline asm
	dp4a.s32.s32 %r431, %r199, %r200, %r134;
	// end inline asm
	ld.shared.u32 	%r203, [%r413+64];
	ld.shared.u32 	%r204, [%r414+-2032];
	// begin inline asm
	dp4a.s32.s32 %r423, %r203, %r204, %r138;
	// end inline asm
	ld.shared.u32 	%r207, [%r413+-960];
	ld.shared.u32 	%r208, [%r414+16];
	// begin inline asm
	dp4a.s32.s32 %r427, %r207, %r208, %r142;
	// end inline asm
	ld.shared.u32 	%r211, [%r413+64];
	ld.shared.u32 	%r212, [%r414+16];
	// begin inline asm
	dp4a.s32.s32 %r419, %r211, %r212, %r146;
	// end inline asm
	ld.shared.u32 	%r215, [%r413+-960];
	ld.shared.u32 	%r216, [%r414+-2028];
	// begin inline asm
	dp4a.s32.s32 %r430, %r215, %r216, %r150;
	// end inline asm
	ld.shared.u32 	%r219, [%r413+64];
	ld.shared.u32 	%r220, [%r414+-2028];
	// begin inline asm
	dp4a.s32.s32 %r422, %r219, %r220, %r154;
	// end inline asm
	ld.shared.u32 	%r223, [%r413+-960];
	ld.shared.u32 	%r224, [%r414+20];
	// begin inline asm
	dp4a.s32.s32 %r426, %r223, %r224, %r158;
	// end inline asm
	ld.shared.u32 	%r227, [%r413+64];
	ld.shared.u32 	%r228, [%r414+20];
	// begin inline asm
	dp4a.s32.s32 %r418, %r227, %r228, %r162;
	// end inline asm
	ld.shared.u32 	%r231, [%r413+-960];
	ld.shared.u32 	%r232, [%r414+-2024];
	// begin inline asm
	dp4a.s32.s32 %r429, %r231, %r232, %r166;
	// end inline asm
	ld.shared.u32 	%r235, [%r413+64];
	ld.shared.u32 	%r236, [%r414+-2024];
	// begin inline asm
	dp4a.s32.s32 %r421, %r235, %r236, %r170;
	// end inline asm
	ld.shared.u32 	%r239, [%r413+-960];
	ld.shared.u32 	%r240, [%r414+24];
	// begin inline asm
	dp4a.s32.s32 %r425, %r239, %r240, %r174;
	// end inline asm
	ld.shared.u32 	%r243, [%r413+64];
	ld.shared.u32 	%r244, [%r414+24];
	// begin inline asm
	dp4a.s32.s32 %r417, %r243, %r244, %r178;
	// end inline asm
	ld.shared.u32 	%r247, [%r413+-960];
	ld.shared.u32 	%r248, [%r414+-2020];
	// begin inline asm
	dp4a.s32.s32 %r428, %r247, %r248, %r182;
	// end inline asm
	ld.shared.u32 	%r251, [%r413+64];
	ld.shared.u32 	%r252, [%r414+-2020];
	// begin inline asm
	dp4a.s32.s32 %r420, %r251, %r252, %r186;
	// end inline asm
	ld.shared.u32 	%r255, [%r413+-960];
	ld.shared.u32 	%r256, [%r414+28];
	// begin inline asm
	dp4a.s32.s32 %r424, %r255, %r256, %r190;
	// end inline asm
	ld.shared.u32 	%r259, [%r413+64];
	ld.shared.u32 	%r260, [%r414+28];
	// begin inline asm
	dp4a.s32.s32 %r416, %r259, %r260, %r194;
	// end inline asm
	add.s32 	%r415, %r415, 32;
	add.s32 	%r414, %r414, 32;
	add.s32 	%r413, %r413, 128;
	setp.ne.s32 	%p1, %r415, 2304;
	@%p1 bra 	$L__BB29_2;
	add.s32 	%r412, %r412, 1;
	setp.ne.s32 	%p2, %r412, 4;
	@%p2 bra 	$L__BB29_1;
	ld.param.u64 	%rd172, [fused_nn_conv2d_cast_fixed_point_multiply_add_cast_fixed_point_multiply_add_cast_16086763325481941859__13_kernel0_param_4];
	ld.param.u64 	%rd171, [fused_nn_conv2d_cast_fixed_point_multiply_add_cast_fixed_point_multiply_add_cast_16086763325481941859__13_kernel0_param_3];
	ld.param.u64 	%rd170, [fused_nn_conv2d_cast_fixed_point_multiply_add_cast_fixed_point_multiply_add_cast_16086763325481941859__13_kernel0_param_2];
	mad.lo.s32 	%r262, %r1, 401408, %r11;
	add.s32 	%r263, %r262, %r2;
	add.s32 	%r264, %r263, %r3;
	add.s32 	%r265, %r264, %r4;
	add.s32 	%r266, %r265, %r5;
	add.s32 	%r267, %r266, -100352;
	cvta.to.global.u64 	%rd18, %rd171;
	cvta.to.global.u64 	%rd19, %rd172;
	cvta.to.global.u64 	%rd20, %rd170;
	cvt.s64.s32 	%rd21, %r431;
	mad.lo.s64 	%rd22, %rd21, 201623226155008, 1073741824;
	shr.u64 	%rd23, %rd22, 31;
	cvt.u32.u64 	%r268, %rd23;
	mul.wide.u32 	%rd24, %r7, 4;
	add.s64 	%rd25, %rd18, %rd24;
	ld.global.nc.u32 	%r269, [%rd25];
	add.s32 	%r270, %r269, %r268;
	cvt.s64.s32 	%rd26, %r270;
	mad.lo.s64 	%rd27, %rd26, 2147527064, 1073741824;
	shr.u64 	%rd28, %rd27, 31;
	cvt.u32.u64 	%r271, %rd28;
	add.s64 	%rd29, %rd19, %rd24;
	ld.global.nc.u32 	%r272, [%rd29];
	add.s32 	%r273, %r272, %r271;
	max.s32 	%r274, %r273, 0;
	mul.wide.u32 	%rd30, %r274, 1405843320;
	add.s64 	%rd31, %rd30, 9007199254740992;
	shr.u64 	%rd32, %rd31, 54;
	cvt.u32.u64 	%r275, %rd32;
	min.u32 	%r276, %r275, 127;
	cvt.u64.u32 	%rd33, %r267;
	add.s64 	%rd34, %rd20, %rd33;
	st.global.u8 	[%rd34], %r276;
	cvt.s64.s32 	%rd35, %r423;
	mad.lo.s64 	%rd36, %rd35, 201623226155008, 1073741824;
	shr.u64 	%rd37, %rd36, 31;
	cvt.u32.u64 	%r277, %rd37;
	add.s32 	%r278, %r269, %r277;
	cvt.s64.s32 	%rd38, %r278;
	mad.lo.s64 	%rd39, %rd38, 2147527064, 1073741824;
	shr.u64 	%rd40, %rd39, 31;
	cvt.u32.u64 	%r279, %rd40;
	add.s32 	%r280, %r272, %r279;
	max.s32 	%r281, %r280, 0;
	mul.wide.u32 	%rd41, %r281, 1405843320;
	add.s64 	%rd42, %rd41, 9007199254740992;
	shr.u64 	%rd43, %rd42, 54;
	cvt.u32.u64 	%r282, %rd43;
	min.u32 	%r283, %r282, 127;
	st.global.u8 	[%rd34+200704], %r283;
	cvt.s64.s32 	%rd44, %r427;
	mad.lo.s64 	%rd45, %rd44, 201623226155008, 1073741824;
	shr.u64 	%rd46, %rd45, 31;
	cvt.u32.u64 	%r284, %rd46;
	ld.global.nc.u32 	%r285, [%rd25+128];
	add.s32 	%r286, %r285, %r284;
	cvt.s64.s32 	%rd47, %r286;
	mad.lo.s64 	%rd48, %rd47, 2147527064, 1073741824;
	shr.u64 	%rd49, %rd48, 31;
	cvt.u32.u64 	%r287, %rd49;
	ld.global.nc.u32 	%r288, [%rd29+128];
	add.s32 	%r289, %r288, %r287;
	max.s32 	%r290, %r289, 0;
	mul.wide.u32 	%rd50, %r290, 1405843320;
	add.s64 	%rd51, %rd50, 9007199254740992;
	shr.u64 	%rd52, %rd51, 54;
	cvt.u32.u64 	%r291, %rd52;
	min.u32 	%r292, %r291, 127;
	st.global.u8 	[%rd34+100352], %r292;
	cvt.s64.s32 	%rd53, %r419;
	mad.lo.s64 	%rd54, %rd53, 201623226155008, 1073741824;
	shr.u64 	%rd55, %rd54, 31;
	cvt.u32.u64 	%r293, %rd55;
	add.s32 	%r294, %r285, %r293;
	cvt.s64.s32 	%rd56, %r294;
	mad.lo.s64 	%rd57, %rd56, 2147527064, 1073741824;
	shr.u64 	%rd58, %rd57, 31;
	cvt.u32.u64 	%r295, %rd58;
	add.s32 	%r296, %r288, %r295;
	max.s32 	%r297, %r296, 0;
	mul.wide.u32 	%rd59, %r297, 1405843320;
	add.s64 	%rd60, %rd59, 9007199254740992;
	shr.u64 	%rd61, %rd60, 54;
	cvt.u32.u64 	%r298, %rd61;
	min.u32 	%r299, %r298, 127;
	st.global.u8 	[%rd34+301056], %r299;
	cvt.s64.s32 	%rd62, %r430;
	mad.lo.s64 	%rd63, %rd62, 201623226155008, 1073741824;
	shr.u64 	%rd64, %rd63, 31;
	cvt.u32.u64 	%r300, %rd64;
	ld.global.nc.u32 	%r301, [%rd25+4];
	add.s32 	%r302, %r301, %r300;
	cvt.s64.s32 	%rd65, %r302;
	mad.lo.s64 	%rd66, %rd65, 2147527064, 1073741824;
	shr.u64 	%rd67, %rd66, 31;
	cvt.u32.u64 	%r303, %rd67;
	ld.global.nc.u32 	%r304, [%rd29+4];
	add.s32 	%r305, %r304, %r303;
	max.s32 	%r306, %r305, 0;
	mul.wide.u32 	%rd68, %r306, 1405843320;
	add.s64 	%rd69, %rd68, 9007199254740992;
	shr.u64 	%rd70, %rd69, 54;
	cvt.u32.u64 	%r307, %rd70;
	min.u32 	%r308, %r307, 127;
	st.global.u8 	[%rd34+1], %r308;
	cvt.s64.s32 	%rd71, %r422;
	mad.lo.s64 	%rd72, %rd71, 201623226155008, 1073741824;
	shr.u64 	%rd73, %rd72, 31;
	cvt.u32.u64 	%r309, %rd73;
	add.s32 	%r310, %r301, %r309;
	cvt.s64.s32 	%rd74, %r310;
	mad.lo.s64 	%rd75, %rd74, 2147527064, 1073741824;
	shr.u64 	%rd76, %rd75, 31;
	cvt.u32.u64 	%r311, %rd76;
	add.s32 	%r312, %r304, %r311;
	max.s32 	%r313, %r312, 0;
	mul.wide.u32 	%rd77, %r313, 1405843320;
	add.s64 	%rd78, %rd77, 9007199254740992;
	shr.u64 	%rd79, %rd78, 54;
	cvt.u32.u64 	%r314, %rd79;
	min.u32 	%r315, %r314, 127;
	st.global.u8 	[%rd34+200705], %r315;
	cvt.s64.s32 	%rd80, %r426;
	mad.lo.s64 	%rd81, %rd80, 201623226155008, 1073741824;
	shr.u64 	%rd82, %rd81, 31;
	cvt.u32.u64 	%r316, %rd82;
	ld.global.nc.u32 	%r317, [%rd25+132];
	add.s32 	%r318, %r317, %r316;
	cvt.s64.s32 	%rd83, %r318;
	mad.lo.s64 	%rd84, %rd83, 2147527064, 1073741824;
	shr.u64 	%rd85, %rd84, 31;
	cvt.u32.u64 	%r319, %rd85;
	ld.global.nc.u32 	%r320, [%rd29+132];
	add.s32 	%r321, %r320, %r319;
	max.s32 	%r322, %r321, 0;
	mul.wide.u32 	%rd86, %r322, 1405843320;
	add.s64 	%rd87, %rd86, 9007199254740992;
	shr.u64 	%rd88, %rd87, 54;
	cvt.u32.u64 	%r323, %rd88;
	min.u32 	%r324, %r323, 127;
	st.global.u8 	[%rd34+100353], %r324;
	cvt.s64.s32 	%rd89, %r418;
	mad.lo.s64 	%rd90, %rd89, 201623226155008, 1073741824;
	shr.u64 	%rd91, %rd90, 31;
	cvt.u32.u64 	%r325, %rd91;
	add.s32 	%r326, %r317, %r325;
	cvt.s64.s32 	%rd92, %r326;
	mad.lo.s64 	%rd93, %rd92, 2147527064, 1073741824;
	shr.u64 	%rd94, %rd93, 31;
	cvt.u32.u64 	%r327, %rd94;
	add.s32 	%r328, %r320, %r327;
	max.s32 	%r329, %r328, 0;
	mul.wide.u32 	%rd95, %r329, 1405843320;
	add.s64 	%rd96, %rd95, 9007199254740992;
	shr.u64 	%rd97, %rd96, 54;
	cvt.u32.u64 	%r330, %rd97;
	min.u32 	%r331, %r330, 127;
	st.global.u8 	[%rd34+301057], %r331;
	cvt.s64.s32 	%rd98, %r429;
	mad.lo.s64 	%rd99, %rd98, 201623226155008, 1073741824;
	shr.u64 	%rd100, %rd99, 31;
	cvt.u32.u64 	%r332, %rd100;
	ld.global.nc.u32 	%r333, [%rd25+8];
	add.s32 	%r334, %r333, %r332;
	cvt.s64.s32 	%rd101, %r334;
	mad.lo.s64 	%rd102, %rd101, 2147527064, 1073741824;
	shr.u64 	%rd103, %rd102, 31;
	cvt.u32.u64 	%r335, %rd103;
	ld.global.nc.u32 	%r336, [%rd29+8];
	add.s32 	%r337, %r336, %r335;
	max.s32 	%r338, %r337, 0;
	mul.wide.u32 	%rd104, %r338, 1405843320;
	add.s64 	%rd105, %rd104, 9007199254740992;
	shr.u64 	%rd106, %rd105, 54;
	cvt.u32.u64 	%r339, %rd106;
	min.u32 	%r340, %r339, 127;
	st.global.u8 	[%rd34+2], %r340;
	cvt.s64.s32 	%rd107, %r421;
	mad.lo.s64 	%rd108, %rd107, 201623226155008, 1073741824;
	shr.u64 	%rd109, %rd108, 31;
	cvt.u32.u64 	%r341, %rd109;
	add.s32 	%r342, %r333, %r341;
	cvt.s64.s32 	%rd110, %r342;
	mad.lo.s64 	%rd111, %rd110, 2147527064, 1073741824;
	shr.u64 	%rd112, %rd111, 31;
	cvt.u32.u64 	%r343, %rd112;
	add.s32 	%r344, %r336, %r343;
	max.s32 	%r345, %r344, 0;
	mul.wide.u32 	%rd113, %r345, 1405843320;
	add.s64 	%rd114, %rd113, 9007199254740992;
	shr.u64 	%rd115, %rd114, 54;
	cvt.u32.u64 	%r346, %rd115;
	min.u32 	%r347, %r346, 127;
	st.global.u8 	[%rd34+200706], %r347;
	cvt.s64.s32 	%rd116, %r425;
	mad.lo.s64 	%rd117, %rd116, 201623226155008, 1073741824;
	shr.u64 	%rd118, %rd117, 31;
	cvt.u32.u64 	%r348, %rd118;
	ld.global.nc.u32 	%r349, [%rd25+136];
	add.s32 	%r350, %r349, %r348;
	cvt.s64.s32 	%rd119, %r350;
	mad.lo.s64 	%rd120, %rd119, 2147527064, 1073741824;
	shr.u64 	%rd121, %rd120, 31;
	cvt.u32.u64 	%r351, %rd121;
	ld.global.nc.u32 	%r352, [%rd29+136];
	add.s32 	%r353, %r352, %r351;
	max.s32 	%r354, %r353, 0;
	mul.wide.u32 	%rd122, %r354, 1405843320;
	add.s64 	%rd123, %rd122, 9007199254740992;
	shr.u64 	%rd124, %rd123, 54;
	cvt.u32.u64 	%r355, %rd124;
	min.u32 	%r356, %r355, 127;
	st.global.u8 	[%rd34+100354], %r356;
	cvt.s64.s32 	%rd125, %r417;
	mad.lo.s64 	%rd126, %rd125, 201623226155008, 1073741824;
	shr.u64 	%rd127, %rd126, 31;
	cvt.u32.u64 	%r357, %rd127;
	add.s32 	%r358, %r349, %r357;
	cvt.s64.s32 	%rd128, %r358;
	mad.lo.s64 	%rd129, %rd128, 2147527064, 1073741824;
	shr.u64 	%rd130, %rd129, 31;
	cvt.u32.u64 	%r359, %rd130;
	add.s32 	%r360, %r352, %r359;
	max.s32 	%r361, %r360, 0;
	mul.wide.u32 	%rd131, %r361, 1405843320;
	add.s64 	%rd132, %rd131, 9007199254740992;
	shr.u64 	%rd133, %rd132, 54;
	cvt.u32.u64 	%r362, %rd133;
	min.u32 	%r363, %r362, 127;
	st.global.u8 	[%rd34+301058], %r363;
	cvt.s64.s32 	%rd134, %r428;
	mad.lo.s64 	%rd135, %rd134, 201623226155008, 1073741824;
	shr.u64 	%rd136, %rd135, 31;
	cvt.u32.u64 	%r364, %rd136;
	ld.global.nc.u32 	%r365, [%rd25+12];
	add.s32 	%r366, %r365, %r364;
	cvt.s64.s32 	%rd137, %r366;
	mad.lo.s64 	%rd138, %rd137, 2147527064, 1073741824;
	shr.u64 	%rd139, %rd138, 31;
	cvt.u32.u64 	%r367, %rd139;
	ld.global.nc.u32 	%r368, [%rd29+12];
	add.s32 	%r369, %r368, %r367;
	max.s32 	%r370, %r369, 0;
	mul.wide.u32 	%rd140, %r370, 1405843320;
	add.s64 	%rd141, %rd140, 9007199254740992;
	shr.u64 	%rd142, %rd141, 54;
	cvt.u32.u64 	%r371, %rd142;
	min.u32 	%r372, %r371, 127;
	st.global.u8 	[%rd34+3], %r372;
	cvt.s64.s32 	%rd143, %r420;
	mad.lo.s64 	%rd144, %rd143, 201623226155008, 1073741824;
	shr.u64 	%rd145, %rd144, 31;
	cvt.u32.u64 	%r373, %rd145;
	add.s32 	%r374, %r365, %r373;
	cvt.s64.s32 	%rd146, %r374;
	mad.lo.s64 	%rd147, %rd146, 2147527064, 1073741824;
	shr.u64 	%rd148, %rd147, 31;
	cvt.u32.u64 	%r375, %rd148;
	add.s32 	%r376, %r368, %r375;
	max.s32 	%r377, %r376, 0;
	mul.wide.u32 	%rd149, %r377, 1405843320;
	add.s64 	%rd150, %rd149, 9007199254740992;
	shr.u64 	%rd151, %rd150, 54;
	cvt.u32.u64 	%r378, %rd151;
	min.u32 	%r379, %r378, 127;
	st.global.u8 	[%rd34+200707], %r379;
	cvt.s64.s32 	%rd152, %r424;
	mad.lo.s64 	%rd153, %rd152, 201623226155008, 1073741824;
	shr.u64 	%rd154, %rd153, 31;
	cvt.u32.u64 	%r380, %rd154;
	ld.global.nc.u32 	%r381, [%rd25+140];
	add.s32 	%r382, %r381, %r380;
	cvt.s64.s32 	%rd155, %r382;
	mad.lo.s64 	%rd156, %rd155, 2147527064, 1073741824;
	shr.u64 	%rd157, %rd156, 31;
	cvt.u32.u64 	%r383, %rd157;
	ld.global.nc.u32 	%r384, [%rd29+140];
	add.s32 	%r385, %r384, %r383;
	max.s32 	%r386, %r385, 0;
	mul.wide.u32 	%rd158, %r386, 1405843320;
	add.s64 	%rd159, %rd158, 9007199254740992;
	shr.u64 	%rd160, %rd159, 54;
	cvt.u32.u64 	%r387, %rd160;
	min.u32 	%r388, %r387, 127;
	st.global.u8 	[%rd34+100355], %r388;
	cvt.s64.s32 	%rd161, %r416;
	mad.lo.s64 	%rd162, %rd161, 201623226155008, 1073741824;
	shr.u64 	%rd163, %rd162, 31;
	cvt.u32.u64 	%r389, %rd163;
	add.s32 	%r390, %r381, %r389;
	cvt.s64.s32 	%rd164, %r390;
	mad.lo.s64 	%rd165, %rd164, 2147527064, 1073741824;
	shr.u64 	%rd166, %rd165, 31;
	cvt.u32.u64 	%r391, %rd166;
	add.s32 	%r392, %r384, %r391;
	max.s32 	%r393, %r392, 0;
	mul.wide.u32 	%rd167, %r393, 1405843320;
	add.s64 	%rd168, %rd167, 9007199254740992;
	shr.u64 	%rd169, %rd168, 54;
	cvt.u32.u64 	%r394, %rd169;
	min.u32 	%r395, %r394, 127;
	st.global.u8 	[%rd34+301059], %r395;
	ret;

}
	// .globl	fused_cast_fixed_point_multiply_clip_cast_7_kernel0
.visible .entry fused_cast_fixed_point_multiply_clip_cast_7_kernel0(
	.param .u64 .ptr .align 1 fused_cast_fixed_point_multiply_clip_cast_7_kernel0_param_0,
	.param .u64 .ptr .align 1 fused_cast_fixed_point_multiply_clip_cast_7_kernel0_param_1
)
{
	.reg .pred 	%p<76>;
	.reg .b32 	%r<32>;
	.reg .b64 	%rd<84>;

	ld.param.u64 	%rd3, [fused_cast_fixed_point_multiply_clip_cast_7_kernel0_param_0];
	ld.param.u64 	%rd4, [fused_cast_fixed_point_multiply_clip_cast_7_kernel0_param_1];
	cvta.to.global.u64 	%rd5, %rd3;
	cvta.to.global.u64 	%rd6, %rd4;
	mov.u32 	%r3, %ctaid.x;
	shl.b32 	%r1, %r3, 8;
	mov.u32 	%r4, %tid.x;
	shl.b32 	%r5, %r3, 10;
	or.b32  	%r6, %r5, %r4;
	setp.gt.u32 	%p1, %r1, 1605631;
	setp.gt.u32 	%p2, %r6, 6422527;
	cvt.u64.u32 	%rd7, %r6;
	mul.wide.u32 	%rd8, %r6, 4;
	add.s64 	%rd1, %rd6, %rd8;
	add.s64 	%rd2, %rd5, %rd7;
	or.pred  	%p3, %p1, %p2;
	@%p3 bra 	$L__BB30_2;
	ld.global.nc.u32 	%r7, [%rd1];
	mul.wide.s32 	%rd9, %r7, 1837567025;
	add.s64 	%rd10, %rd9, 18014398509481984;
	shr.u64 	%rd11, %rd10, 55;
	st.global.u8 	[%rd2], %rd11;
$L__BB30_2:
	setp.gt.u32 	%p4, %r1, 1540095;
	setp.gt.u32 	%p5, %r6, 6160383;
	or.pred  	%p6, %p4, %p5;
	@%p6 bra 	$L__BB30_4;
	ld.global.nc.u32 	%r8, [%rd1+1048576];
	mul.wide.s32 	%rd12, %r8, 1837567025;
	add.s64 	%rd13, %rd12, 18014398509481984;
	shr.u64 	%rd14, %rd13, 55;
	st.global.u8 	[%rd2+262144], %rd14;
$L__BB30_4:
	setp.gt.u32 	%p7, %r1, 1474559;
	setp.gt.u32 	%p8, %r6, 5898239;
	or.pred  	%p9, %p7, %p8;
	@%p9 bra 	$L__BB30_6;
	ld.global.nc.u32 	%r9, [%rd1+2097152];
	mul.wide.s32 	%rd15, %r9, 1837567025;
	add.s64 	%rd16, %rd15, 18014398509481984;
	shr.u64 	%rd17, %rd16, 55;
	st.global.u8 	[%rd2+524288], %rd17;
$L__BB30_6:
	setp.gt.u32 	%p10, %r1, 1409023;
	setp.gt.u32 	%p11, %r6, 5636095;
	or.pred  	%p12, %p10, %p11;
	@%p12 bra 	$L__BB30_8;
	ld.global.nc.u32 	%r10, [%rd1+3145728];
	mul.wide.s32 	%rd18, %r10, 1837567025;
	add.s64 	%rd19, %rd18, 18014398509481984;
	shr.u64 	%rd20, %rd19, 55;
	st.global.u8 	[%rd2+786432], %rd20;
$L__BB30_8:
	setp.gt.u32 	%p13, %r1, 1343487;
	setp.gt.u32 	%p14, %r6, 5373951;
	or.pred  	%p15, %p13, %p14;
	@%p15 bra 	$L__BB30_10;
	ld.global.nc.u32 	%r11, [%rd1+4194304];
	mul.wide.s32 	%rd21, %r11, 1837567025;
	add.s64 	%rd22, %rd21, 18014398509481984;
	shr.u64 	%rd23, %rd22, 55;
	st.global.u8 	[%rd2+1048576], %rd23;
$L__BB30_10:
	setp.gt.u32 	%p16, %r1, 1277951;
	setp.gt.u32 	%p17, %r6, 5111807;
	or.pred  	%p18, %p16, %p17;
	@%p18 bra 	$L__BB30_12;
	ld.global.nc.u32 	%r12, [%rd1+5242880];
	mul.wide.s32 	%rd24, %r12, 1837567025;
	add.s64 	%rd25, %rd24, 18014398509481984;
	shr.u64 	%rd26, %rd25, 55;
	st.global.u8 	[%rd2+1310720], %rd26;
$L__BB30_12:
	setp.gt.u32 	%p19, %r1, 1212415;
	setp.gt.u32 	%p20, %r6, 4849663;
	or.pred  	%p21, %p19, %p20;
	@%p21 bra 	$L__BB30_14;
	ld.global.nc.u32 	%r13, [%rd1+6291456];
	mul.wide.s32 	%rd27, %r13, 1837567025;
	add.s64 	%rd28, %rd27, 18014398509481984;
	shr.u64 	%rd29, %rd28, 55;
	st.global.u8 	[%rd2+1572864], %rd29;
$L__BB30_14:
	setp.gt.u32 	%p22, %r1, 1146879;
	setp.gt.u32 	%p23, %r6, 4587519;
	or.pred  	%p24, %p22, %p23;
	@%p24 bra 	$L__BB30_16;
	ld.global.nc.u32 	%r14, [%rd1+7340032];
	mul.wide.s32 	%rd30, %r14, 1837567025;
	add.s64 	%rd31, %rd30, 18014398509481984;
	shr.u64 	%rd32, %rd31, 55;
	st.global.u8 	[%rd2+1835008], %rd32;
$L__BB30_16:
	setp.gt.u32 	%p25, %r1, 1081343;
	setp.gt.u32 	%p26, %r6, 4325375;
	or.pred  	%p27, %p25, %p26;
	@%p27 bra 	$L__BB30_18;
	ld.global.nc.u32 	%r15, [%rd1+8388608];
	mul.wide.s32 	%rd33, %r15, 1837567025;
	add.s64 	%rd34, %rd33, 18014398509481984;
	shr.u64 	%rd35, %rd34, 55;
	st.global.u8 	[%rd2+2097152], %rd35;
$L__BB30_18:
	setp.gt.u32 	%p28, %r1, 1015807;
	setp.gt.u32 	%p29, %r6, 4063231;
	or.pred  	%p30, %p28, %p29;
	@%p30 bra 	$L__BB30_20;
	ld.global.nc.u32 	%r16, [%rd1+9437184];
	mul.wide.s32 	%rd36, %r16, 1837567025;
	add.s64 	%rd37, %rd36, 18014398509481984;
	shr.u64 	%rd38, %rd37, 55;
	st.global.u8 	[%rd2+2359296], %rd38;
$L__BB30_20:
	setp.gt.u32 	%p31, %r1, 950271;
	setp.gt.u32 	%p32, %r6, 3801087;
	or.pred  	%p33, %p31, %p32;
	@%p33 bra 	$L__BB30_22;
	ld.global.nc.u32 	%r17, [%rd1+10485760];
	mul.wide.s32 	%rd39, %r17, 1837567025;
	add.s64 	%rd40, %rd39, 18014398509481984;
	shr.u64 	%rd41, %rd40, 55;
	st.global.u8 	[%rd2+2621440], %rd41;
$L__BB30_22:
	setp.gt.u32 	%p34, %r1, 884735;
	setp.gt.u32 	%p35, %r6, 3538943;
	or.pred  	%p36, %p34, %p35;
	@%p36 bra 	$L__BB30_24;
	ld.global.nc.u32 	%r18, [%rd1+11534336];
	mul.wide.s32 	%rd42, %r18, 1837567025;
	add.s64 	%rd43, %rd42, 18014398509481984;
	shr.u64 	%rd44, %rd43, 55;
	st.global.u8 	[%rd2+2883584], %rd44;
$L__BB30_24:
	setp.gt.u32 	%p37, %r1, 819199;
	setp.gt.u32 	%p38, %r6, 3276799;
	or.pred  	%p39, %p37, %p38;
	@%p39 bra 	$L__BB30_26;
	ld.global.nc.u32 	%r19, [%rd1+12582912];
	mul.wide.s32 	%rd45, %r19, 1837567025;
	add.s64 	%rd46, %rd45, 18014398509481984;
	shr.u64 	%rd47, %rd46, 55;
	st.global.u8 	[%rd2+3145728], %rd47;
$L__BB30_26:
	setp.gt.u32 	%p40, %r1, 753663;
	setp.gt.u32 	%p41, %r6, 3014655;
	or.pred  	%p42, %p40, %p41;
	@%p42 bra 	$L__BB30_28;
	ld.global.nc.u32 	%r20, [%rd1+13631488];
	mul.wide.s32 	%rd48, %r20, 1837567025;
	add.s64 	%rd49, %rd48, 18014398509481984;
	shr.u64 	%rd50, %rd49, 55;
	st.global.u8 	[%rd2+3407872], %rd50;
$L__BB30_28:
	setp.gt.u32 	%p43, %r1, 688127;
	setp.gt.u32 	%p44, %r6, 2752511;
	or.pred  	%p45, %p43, %p44;
	@%p45 bra 	$L__BB30_30;
	ld.global.nc.u32 	%r21, [%rd1+14680064];
	mul.wide.s32 	%rd51, %r21, 1837567025;
	add.s64 	%rd52, %rd51, 18014398509481984;
	shr.u64 	%rd53, %rd52, 55;
	st.global.u8 	[%rd2+3670016], %rd53;
$L__BB30_30:
	setp.gt.u32 	%p46, %r1, 622591;
	setp.gt.u32 	%p47, %r6, 2490367;
	or.pred  	%p48, %p46, %p47;
	@%p48 bra 	$L__BB30_32;
	ld.global.nc.u32 	%r22, [%rd1+15728640];
	mul.wide.s32 	%rd54, %r22, 1837567025;
	add.s64 	%rd55, %rd54, 18014398509481984;
	shr.u64 	%rd56, %rd55, 55;
	st.global.u8 	[%rd2+3932160], %rd56;
$L__BB30_32:
	setp.gt.u32 	%p49, %r1, 557055;
	setp.gt.u32 	%p50, %r6, 2228223;
	or.pred  	%p51, %p49, %p50;
	@%p51 bra 	$L__BB30_34;
	ld.global.nc.u32 	%r23, [%rd1+16777216];
	mul.wide.s32 	%rd57, %r23, 1837567025;
	add.s64 	%rd58, %rd57, 18014398509481984;
	shr.u64 	%rd59, %rd58, 55;
	st.global.u8 	[%rd2+4194304], %rd59;
$L__BB30_34:
	setp.gt.u32 	%p52, %r1, 491519;
	setp.gt.u32 	%p53, %r6, 1966079;
	or.pred  	%p54, %p52, %p53;
	@%p54 bra 	$L__BB30_36;
	ld.global.nc.u32 	%r24, [%rd1+17825792];
	mul.wide.s32 	%rd60, %r24, 1837567025;
	add.s64 	%rd61, %rd60, 18014398509481984;
	shr.u64 	%rd62, %rd61, 55;
	st.global.u8 	[%rd2+4456448], %rd62;
$L__BB30_36:
	setp.gt.u32 	%p55, %r1, 425983;
	setp.gt.u32 	%p56, %r6, 1703935;
	or.pred  	%p57, %p55, %p56;
	@%p57 bra 	$L__BB30_38;
	ld.global.nc.u32 	%r25, [%rd1+18874368];
	mul.wide.s32 	%rd63, %r25, 1837567025;
	add.s64 	%rd64, %rd63, 18014398509481984;
	shr.u64 	%rd65, %rd64, 55;
	st.global.u8 	[%rd2+4718592], %rd65;
$L__BB30_38:
	setp.gt.u32 	%p58, %r1, 360447;
	setp.gt.u32 	%p59, %r6, 1441791;
	or.pred  	%p60, %p58, %p59;
	@%p60 bra 	$L__BB30_40;
	ld.global.nc.u32 	%r26, [%rd1+19922944];
	mul.wide.s32 	%rd66, %r26, 1837567025;
	add.s64 	%rd67, %rd66, 18014398509481984;
	shr.u64 	%rd68, %rd67, 55;
	st.global.u8 	[%rd2+4980736], %rd68;
$L__BB30_40:
	setp.gt.u32 	%p61, %r1, 294911;
	setp.gt.u32 	%p62, %r6, 1179647;
	or.pred  	%p63, %p61, %p62;
	@%p63 bra 	$L__BB30_42;
	ld.global.nc.u32 	%r27, [%rd1+20971520];
	mul.wide.s32 	%rd69, %r27, 1837567025;
	add.s64 	%rd70, %rd69, 18014398509481984;
	shr.u64 	%rd71, %rd70, 55;
	st.global.u8 	[%rd2+5242880], %rd71;
$L__BB30_42:
	setp.gt.u32 	%p64, %r1, 229375;
	setp.gt.u32 	%p65, %r6, 917503;
	or.pred  	%p66, %p64, %p65;
	@%p66 bra 	$L__BB30_44;
	ld.global.nc.u32 	%r28, [%rd1+22020096];
	mul.wide.s32 	%rd72, %r28, 1837567025;
	add.s64 	%rd73, %rd72, 18014398509481984;
	shr.u64 	%rd74, %rd73, 55;
	st.global.u8 	[%rd2+5505024], %rd74;
$L__BB30_44:
	setp.gt.u32 	%p67, %r1, 163839;
	setp.gt.u32 	%p68, %r6, 655359;
	or.pred  	%p69, %p67, %p68;
	@%p69 bra 	$L__BB30_46;
	ld.global.nc.u32 	%r29, [%rd1+23068672];
	mul.wide.s32 	%rd75, %r29, 1837567025;
	add.s64 	%rd76, %rd75, 18014398509481984;
	shr.u64 	%rd77, %rd76, 55;
	st.global.u8 	[%rd2+5767168], %rd77;
$L__BB30_46:
	setp.gt.u32 	%p70, %r1, 98303;
	setp.gt.u32 	%p71, %r6, 393215;
	or.pred  	%p72, %p70, %p71;
	@%p72 bra 	$L__BB30_48;
	ld.global.nc.u32 	%r30, [%rd1+24117248];
	mul.wide.s32 	%rd78, %r30, 1837567025;
	add.s64 	%rd79, %rd78, 18014398509481984;
	shr.u64 	%rd80, %rd79, 55;
	st.global.u8 	[%rd2+6029312], %rd80;
$L__BB30_48:
	setp.gt.u32 	%p73, %r1, 32767;
	setp.gt.u32 	%p74, %r6, 131071;
	or.pred  	%p75, %p73, %p74;
	@%p75 bra 	$L__BB30_50;
	ld.global.nc.u32 	%r31, [%rd1+25165824];
	mul.wide.s32 	%rd81, %r31, 1837567025;
	add.s64 	%rd82, %rd81, 18014398509481984;
	shr.u64 	%rd83, %rd82, 55;
	st.global.u8 	[%rd2+6291456], %rd83;
$L__BB30_50:
	ret;

}
	// .globl	fused_nn_conv2d_cast_fixed_point_multiply_add_cast_fixed_point_multiply_add_cast_15119380522063600768__10_kernel0
.visible .entry fused_nn_conv2d_cast_fixed_point_multiply_add_cast_fixed_point_multiply_add_cast_15119380522063600768__10_kernel0(
	.param .u64 .ptr .align 1 fused_nn_conv2d_cast_fixed_point_multiply_add_cast_fixed_point_multiply_add_cast_15119380522063600768__10_kernel0_param_0,
	.param .u64 .ptr .align 1 fused_nn_conv2d_cast_fixed_point_multiply_add_cast_fixed_point_multiply_add_cast_15119380522063600768__10_kernel0_param_1,
	.param .u64 .ptr .align 1 fused_nn_conv2d_cast_fixed_point_multiply_add_cast_fixed_point_multiply_add_cast_15119380522063600768__10_kernel0_param_2,
	.param .u64 .ptr .align 1 fused_nn_conv2d_cast_fixed_point_multiply_add_cast_fixed_point_multiply_add_cast_15119380522063600768__10_kernel0_param_3,
	.param .u64 .ptr .align 1 fused_nn_conv2d_cast_fixed_point_multiply_add_cast_fixed_point_multiply_add_cast_15119380522063600768__10_kernel0_param_4,
	.param .u64 .ptr .align 1 fused_nn_conv2d_cast_fixed_point_multiply_add_cast_fixed_point_multiply_add_cast_15119380522063600768__10_kernel0_param_5
)
{
	.reg .pred 	%p<2>;
	.reg .b32 	%r<1257>;
	.reg .b64 	%rd<215>;
	// demoted variable
	.shared .align 4 .b8 _ZZ113fused_nn_conv2d_cast_fixed_point_multiply_add_cast_fixed_point_multiply_add_cast_15119380522063600768__10_kernel0E15pad_data_shared[512];
	// demoted variable
	.shared .align 4 .b8 _ZZ113fused_nn_conv2d_cast_fixed_point_multiply_add_cast_fixed_point_multiply_add_cast_15119380522063600768__10_kernel0E18placeholder_shared[4096];
	ld.param.u64 	%rd1, [fused_nn_conv2d_cast_fixed_point_multiply_add_cast_fixed_point_multiply_add_cast_15119380522063600768__10_kernel0_param_0];
	ld.param.u64 	%rd2, [fused_nn_conv2d_cast_fixed_point_multiply_add_cast_fixed_point_multiply_add_cast_15119380522063600768__10_kernel0_param_1];
	ld.param.u64 	%rd3, [fused_nn_conv2d_cast_fixed_point_multiply_add_cast_fixed_point_multiply_add_cast_15119380522063600768__10_kernel0_param_2];
	ld.param.u64 	%rd4, [fused_nn_conv2d_cast_fixed_point_multiply_add_cast_fixed_point_multiply_add_cast_15119380522063600768__10_kernel0_param_3];
	ld.param.u64 	%rd5, [fused_nn_conv2d_cast_fixed_point_multiply_add_cast_fixed_point_multiply_add_cast_15119380522063600768__10_kernel0_param_4];
	ld.param.u64 	%rd6, [fused_nn_conv2d_cast_fixed_point_multiply_add_cast_fixed_point_multiply_add_cast_15119380522063600768__10_kernel0_param_5];
	cvta.to.global.u64 	%rd7, %rd2;
	cvta.to.global.u64 	%rd8, %rd1;
	cvta.to.global.u64 	%rd9, %rd3;
	cvta.to.global.u64 	%rd10, %rd6;
	cvta.to.global.u64 	%rd11, %rd5;
	cvta.to.global.u64 	%rd12, %rd4;
	mov.u32 	%r1025, %ctaid.z;
	mul.lo.s32 	%r1026, %r1025, 200704;
	mov.u32 	%r1027, %tid.y;
	shr.u32 	%r1028, %r1027, 1;
	mov.u32 	%r1029, %ctaid.x;
	mul.hi.u32 	%r1030, %r1029, -1840700269;
	shr.u32 	%r1031, %r1030, 2;
	mul.lo.s32 	%r1032, %r1031, 448;
	and.b32  	%r1033, %r1027, 1;
	setp.eq.b32 	%p1, %r1033, 1;
	selp.b32 	%r1034, 224, 0, %p1;
	mul.lo.s32 	%r1035, %r1031, 7;
	sub.s32 	%r1036, %r1029, %r1035;
	shl.b32 	%r1037, %r1036, 5;
	mov.u32 	%r1038, %tid.x;
	shl.b32 	%r1039, %r1038, 2;
	or.b32  	%r1040, %r1039, %r1026;
	mad.lo.s32 	%r1041, %r1028, 12544, %r1040;
	add.s32 	%r1042, %r1041, %r1032;
	add.s32 	%r1043, %r1042, %r1034;
	add.s32 	%r1044, %r1043, %r1037;
	shl.b32 	%r1045, %r1027, 5;
	add.s32 	%r1046, %r1045, %r1039;
	mov.u32 	%r1047, _ZZ113fused_nn_conv2d_cast_fixed_point_multiply_add_cast_fixed_point_multiply_add_cast_15119380522063600768__10_kernel0E15pad_data_shared;
	add.s32 	%r1048, %r1047, %r1046;
	mov.u32 	%r1049, %ctaid.y;
	shl.b32 	%r1050, %r1049, 13;
	shl.b32 	%r1051, %r1027, 6;
	shl.b32 	%r1052, %r1038, 3;
	and.b32  	%r1053, %r1052, 8160;
	add.s32 	%r1054, %r1051, %r1053;
	and.b32  	%r1055, %r1054, 130816;
	shl.b32 	%r1056, %r1027, 1;
	shr.u32 	%r1057, %r1038, 2;
	add.s32 	%r1058, %r1056, %r1057;
	shl.b32 	%r1059, %r1058, 4;
	and.b32  	%r1060, %r1059, 112;
	and.b32  	%r1061, %r1039, 12;
	or.b32  	%r1062, %r1061, %r1050;
	add.s32 	%r1063, %r1062, %r1055;
	or.b32  	%r1064, %r1063, %r1060;
	shl.b32 	%r1065, %r1027, 8;
	bar.sync 	0;
	cvt.u64.u32 	%rd13, %r1044;
	add.s64 	%rd14, %rd8, %rd13;
	ld.global.nc.u32 	%r1066, [%rd14];
	st.shared.u32 	[%r1048], %r1066;
	cvt.u64.u32 	%rd15, %r1064;
	add.s64 	%rd16, %rd7, %rd15;
	ld.global.nc.u32 	%r1067, [%rd16];
	mov.u32 	%r1068, _ZZ113fused_nn_conv2d_cast_fixed_point_multiply_add_cast_fixed_point_multiply_add_cast_15119380522063600768__10_kernel0E18placeholder_shared;
	add.s32 	%r1069, %r1068, %r1046;
	st.shared.u32 	[%r1069], %r1067;
	ld.global.nc.u32 	%r1070, [%rd16+1024];
	st.shared.u32 	[%r1069+512], %r1070;
	ld.global.nc.u32 	%r1071, [%rd16+2048];
	st.shared.u32 	[%r1069+1024], %r1071;
	ld.global.nc.u32 	%r1072, [%rd16+3072];
	st.shared.u32 	[%r1069+1536], %r1072;
	ld.global.nc.u32 	%r1073, [%rd16+4096];
	st.shared.u32 	[%r1069+2048], %r1073;
	ld.global.nc.u32 	%r1074, [%rd16+5120];
	st.shared.u32 	[%r1069+2560], %r1074;
	ld.global.nc.u32 	%r1075, [%rd16+6144];
	st.shared.u32 	[%r1069+3072], %r1075;
	ld.global.nc.u32 	%r1076, [%rd16+7168];
	st.shared.u32 	[%r1069+3584], %r1076;
	bar.sync 	0;
	add.s32 	%r1077, %r1047, %r1039;
	ld.shared.u32 	%r2, [%r1077];
	add.s32 	%r1078, %r1068, %r1065;
	ld.shared.u32 	%r3, [%r1078];
	mov.b32 	%r64, 0;
	// begin inline asm
	dp4a.s32.s32 %r1, %r2, %r3, %r64;
	// end inline asm
	ld.shared.u32 	%r6, [%r1077+32];
	ld.shared.u32 	%r7, [%r1078];
	// begin inline asm
	dp4a.s32.s32 %r5, %r6, %r7, %r64;
	// end inline asm
	ld.shared.u32 	%r10, [%r1077];
	ld.shared.u32 	%r11, [%r1078+4];
	// begin inline asm
	dp4a.s32.s32 %r9, %r10, %r11, %r64;
	// end inline asm
	ld.shared.u32 	%r14, [%r1077+32];
	ld.shared.u32 	%r15, [%r1078+4];
	// begin inline asm
	dp4a.s32.s32 %r13, %r14, %r15, %r64;
	// end inline asm
	ld.shared.u32 	%r18, [%r1077];
	ld.shared.u32 	%r19, [%r1078+8];
	// begin inline asm
	dp4a.s32.s32 %r17, %r18, %r19, %r64;
	// end inline asm
	ld.shared.u32 	%r22, [%r1077+32];
	ld.shared.u32 	%r23, [%r1078+8];
	// begin inline asm
	dp4a.s32.s32 %r21, %r22, %r23, %r64;
	// end inline asm
	ld.shared.u32 	%r26, [%r1077];
	ld.shared.u32 	%r27, [%r1078+12];
	// begin inline asm
	dp4a.s32.s32 %r25, %r26, %r27, %r64;
	// end inline asm
	ld.shared.u32 	%r30, [%r1077+32];
	ld.shared.u32 	%r31, [%r1078+12];
	// begin inline asm
	dp4a.s32.s32 %r29, %r30, %r31, %r64;
	// end inline asm
	ld.shared.u32 	%r34, [%r1077];
	ld.shared.u32 	%r35, [%r1078+128];
	// begin inline asm
	dp4a.s32.s32 %r33, %r34, %r35, %r64;
	// end inline asm
	ld.shared.u32 	%r38, [%r1077+32];
	ld.shared.u32 	%r39, [%r1078+128];
	// begin inline asm
	dp4a.s32.s32 %r37, %r38, %r39, %r64;
	// end inline asm
	ld.shared.u32 	%r42, [%r1077];
	ld.shared.u32 	%r43, [%r1078+132];
	// begin inline asm
	dp4a.s32.s32 %r41, %r42, %r43, %r64;
	// end inline asm
	ld.shared.u32 	%r46, [%r1077+32];
	ld.shared.u32 	%r47, [%r1078+132];
	// begin inline asm
	dp4a.s32.s32 %r45, %r46, %r47, %r64;
	// end inline asm
	ld.shared.u32 	%r50, [%r1077];
	ld.shared.u32 	%r51, [%r1078+136];
	// begin inline asm
	dp4a.s32.s32 %r49, %r50, %r51, %r64;
	// end inline asm
	ld.shared.u32 	%r54, [%r1077+32];
	ld.shared.u32 	%r55, [%r1078+136];
	// begin inline asm
	dp4a.s32.s32 %r53, %r54, %r55, %r64;
	// end inline asm
	ld.shared.u32 	%r58, [%r1077];
	ld.shared.u32 	%r59, [%r1078+140];
	// begin inline asm
	dp4a.s32.s32 %r57, %r58, %r59, %r64;
	// end inline asm
	ld.shared.u32 	%r62, [%r1077+32];
	ld.shared.u32 	%r63, [%r1078+140];
	// begin inline asm
	dp4a.s32.s32 %r61, %r62, %r63, %r64;
	// end inline asm
	ld.shared.u32 	%r66, [%r1077+64];
	ld.shared.u32 	%r67, [%r1078+16];
	// begin inline asm
	dp4a.s32.s32 %r65, %r66, %r67, %r1;
	// end inline asm
	ld.shared.u32 	%r70, [%r1077+96];
	ld.shared.u32 	%r71, [%r1078+16];
	// begin inline asm
	dp4a.s32.s32 %r69, %r70, %r71, %r5;
	// end inline asm
	ld.shared.u32 	%r74, [%r1077+64];
	ld.shared.u32 	%r75, [%r1078+20];
	// begin inline asm
	dp4a.s32.s32 %r73, %r74, %r75, %r9;
	// end inline asm
	ld.shared.u32 	%r78, [%r1077+96];
	ld.shared.u32 	%r79, [%r1078+20];
	// begin inline asm
	dp4a.s32.s32 %r77, %r78, %r79, %r13;
	// end inline asm
	ld.shared.u32 	%r82, [%r1077+64];
	ld.shared.u32 	%r83, [%r1078+24];
	// begin inline asm
	dp4a.s32.s32 %r81, %r82, %r83, %r17;
	// end inline asm
	ld.shared.u32 	%r86, [%r1077+96];
	ld.shared.u32 	%r87, [%r1078+24];
	// begin inline asm
	dp4a.s32.s32 %r85, %r86, %r87, %r21;
	// end inline asm
	ld.shared.u32 	%r90, [%r1077+64];
	ld.shared.u32 	%r91, [%r1078+28];
	// begin inline asm
	dp4a.s32.s32 %r89, %r90, %r91, %r25;
	// end inline asm
	ld.shared.u32 	%r94, [%r1077+96];
	ld.shared.u32 	%r95, [%r1078+28];
	// begin inline asm
	dp4a.s32.s32 %r93, %r94, %r95, %r29;
	// end inline asm
	ld.shared.u32 	%r98, [%r1077+64];
	ld.shared.u32 	%r99, [%r1078+144];
	// begin inline asm
	dp4a.s32.s32 %r97, %r98, %r99, %r33;
	// end inline asm
	ld.shared.u32 	%r102, [%r1077+96];
	ld.shared.u32 	%r103, [%r1078+144];
	// begin inline asm
	dp4a.s32.s32 %r101, %r102, %r103, %r37;
	// end inline asm
	ld.shared.u32 	%r106, [%r1077+64];
	ld.shared.u32 	%r107, [%r1078+148];
	// begin inline asm
	dp4a.s32.s32 %r105, %r106, %r107, %r41;
	// end inline asm
	ld.shared.u32 	%r110, [%r1077+96];
	ld.shared.u32 	%r111, [%r1078+148];
	// begin inline asm
	dp4a.s32.s32 %r109, %r110, %r111, %r45;
	// end inline asm
	ld.shared.u32 	%r114, [%r1077+64];
	ld.shared.u32 	%r115, [%r1078+152];
	// begin inline asm
	dp4a.s32.s32 %r113, %r114, %r115, %r49;
	// end inline asm
	ld.shared.u32 	%r118, [%r1077+96];
	ld.shared.u32 	%r119, [%r1078+152];
	// begin inline asm
	dp4a.s32.s32 %r117, %r118, %r119, %r53;
	// end inline asm
	ld.shared.u32 	%r122, [%r1077+64];
	ld.shared.u32 	%r123, [%r1078+156];
	// begin inline asm
	dp4a.s32.s32 %r121, %r122, %r123, %r57;
	// end inline asm
	ld.shared.u32 	%r126, [%r1077+96];
	ld.shared.u32 	%r127, [%r1078+156];
	// begin inline asm
	dp4a.s32.s32 %r125, %r126, %r127, %r61;
	// end inline asm
	ld.shared.u32 	%r130, [%r1077+128];
	ld.shared.u32 	%r131, [%r1078+32];
	// begin inline asm
	dp4a.s32.s32 %r129, %r130, %r131, %r65;
	// end inline asm
	ld.shared.u32 	%r134, [%r1077+160];
	ld.shared.u32 	%r135, [%r1078+32];
	// begin inline asm
	dp4a.s32.s32 %r133, %r134, %r135, %r69;
	// end inline asm
	ld.shared.u32 	%r138, [%r1077+128];
	ld.shared.u32 	%r139, [%r1078+36];
	// begin inline asm
	dp4a.s32.s32 %r137, %r138, %r139, %r73;
	// end inline asm
	ld.shared.u32 	%r142, [%r1077+160];
	ld.shared.u32 	%r143, [%r1078+36];
	// begin inline asm
	dp4a.s32.s32 %r141, %r142, %r143, %r77;
	// end inline asm
	ld.shared.u32 	%r146, [%r1077+128];
	ld.shared.u32 	%r147, [%r1078+40];
	// begin inline asm
	dp4a.s32.s32 %r145, %r146, %r147, %r81;
	// end inline asm
	ld.shared.u32 	%r150, [%r1077+160];
	ld.shared.u32 	%r151, [%r1078+40];
	// begin inline asm
	dp4a.s32.s32 %r149, %r150, %r151, %r85;
	// end inline asm
	ld.shared.u32 	%r154, [%r1077+128];
	ld.shared.u32 	%r155, [%r1078+44];
	// begin inline asm
	dp4a.s32.s32 %r153, %r154, %r155, %r89;
	// end inline asm
	ld.shared.u32 	%r158, [%r1077+160];
	ld.shared.u32 	%r159, [%r1078+44];
	// begin inline asm
	dp4a.s32.s32 %r157, %r158, %r159, %r93;
	// end inline asm
	ld.shared.u32 	%r162, [%r1077+128];
	ld.shared.u32 	%r163, [%r1078+160];
	// begin inline asm
	dp4a.s32.s32 %r161, %r162, %r163, %r97;
	// end inline asm
	ld.shared.u32 	%r166, [%r1077+160];
	ld.shared.u32 	%r167, [%r1078+160];
	// begin inline asm
	dp4a.s32.s32 %r165, %r166, %r167, %r101;
	// end inline asm
	ld.shared.u32 	%r170, [%r1077+128];
	ld.shared.u32 	%r171, [%r1078+164];
	// begin inline asm
	dp4a.s32.s32 %r169, %r170, %r171, %r105;
	// end inline asm
	ld.shared.u32 	%r174, [%r1077+160];
	ld.shared.u32 	%r175, [%r1078+164];
	// begin inline asm
	dp4a.s32.s32 %r173, %r174, %r175, %r109;
	// end inline asm
	ld.shared.u32 	%r178, [%r1077+128];
	ld.shared.u32 	%r179, [%r1078+168];
	// begin inline asm
	dp4a.s32.s32 %r177, %r178, %r179, %r113;
	// end inline asm
	ld.shared.u32 	%r182, [%r1077+160];
	ld.shared.u32 	%r183, [%r1078+168];
	// begin inline asm
	dp4a.s32.s32 %r181, %r182, %r183, %r117;
	// end inline asm
	ld.shared.u32 	%r186, [%r1077+128];
	ld.shared.u32 	%r187, [%r1078+172];
	// begin inline asm
	dp4a.s32.s32 %r185, %r186, %r187, %r121;
	// end inline asm
	ld.shared.u32 	%r190, [%r1077+160];
	ld.shared.u32 	%r191, [%r1078+172];
	// begin inline asm
	dp4a.s32.s32 %r189, %r190, %r191, %r125;
	// end inline asm
	ld.shared.u32 	%r194, [%r1077+192];
	ld.shared.u32 	%r195, [%r1078+48];
	// begin inline asm
	dp4a.s32.s32 %r193, %r194, %r195, %r129;
	// end inline asm
	ld.shared.u32 	%r198, [%r1077+224];
	ld.shared.u32 	%r199, [%r1078+48];
	// begin inline asm
	dp4a.s32.s32 %r197, %r198, %r199, %r133;
	// end inline asm
	ld.shared.u32 	%r202, [%r1077+192];
	ld.shared.u32 	%r203, [%r1078+52];
	// begin inline asm
	dp4a.s32.s32 %r201, %r202, %r203, %r137;
	// end inline asm
	ld.shared.u32 	%r206, [%r1077+224];
	ld.shared.u32 	%r207, [%r1078+52];
	// begin inline asm
	dp4a.s32.s32 %r205, %r206, %r207, %r141;
	// end inline asm
	ld.shared.u32 	%r210, [%r1077+192];
	ld.shared.u32 	%r211, [%r1078+56];
	// begin inline asm
	dp4a.s32.s32 %r209, %r210, %r211, %r145;
	// end inline asm
	ld.shared.u32 	%r214, [%r1077+224];
	ld.shared.u32 	%r215, [%r1078+56];
	// begin inline asm
	dp4a.s32.s32 %r213, %r214, %r215, %r149;
	// end inline asm
	ld.shared.u32 	%r218, [%r1077+192];
	ld.shared.u32 	%r219, [%r1078+60];
	// begin inline asm
	dp4a.s32.s32 %r217, %r218, %r219, %r153;
	// end inline asm
	ld.shared.u32 	%r222, [%r1077+224];
	ld.shared.u32 	%r223, [%r1078+60];
	// begin inline asm
	dp4a.s32.s32 %r221, %r222, %r223, %r157;
	// end inline asm
	ld.shared.u32 	%r226, [%r1077+192];
	ld.shared.u32 	%r227, [%r1078+176];
	// begin inline asm
	dp4a.s32.s32 %r225, %r226, %r227, %r161;
	// end inline asm
	ld.shared.u32 	%r230, [%r1077+224];
	ld.shared.u32 	%r231, [%r1078+176];
	// begin inline asm
	dp4a.s32.s32 %r229, %r230, %r231, %r165;
	// end inline asm
	ld.shared.u32 	%r234, [%r1077+192];
	ld.shared.u32 	%r235, [%r1078+180];
	// begin inline asm
	dp4a.s32.s32 %r233, %r234, %r235, %r169;
	// end inline asm
	ld.shared.u32 	%r238, [%r1077+224];
	ld.shared.u32 	%r239, [%r1078+180];
	// begin inline asm
	dp4a.s32.s32 %r237, %r238, %r239, %r173;
	// end inline asm
	ld.shared.u32 	%r242, [%r1077+192];
	ld.shared.u32 	%r243, [%r1078+184];
	// begin inline asm
	dp4a.s32.s32 %r241, %r242, %r243, %r177;
	// end inline asm
	ld.shared.u32 	%r246, [%r1077+224];
	ld.shared.u32 	%r247, [%r1078+184];
	// begin inline asm
	dp4a.s32.s32 %r245, %r246, %r247, %r181;
	// end inline asm
	ld.shared.u32 	%r250, [%r1077+192];
	ld.shared.u32 	%r251, [%r1078+188];
	// begin inline asm
	dp4a.s32.s32 %r249, %r250, %r251, %r185;
	// end inline asm
	ld.shared.u32 	%r254, [%r1077+224];
	ld.shared.u32 	%r255, [%r1078+188];
	// begin inline asm
	dp4a.s32.s32 %r253, %r254, %r255, %r189;
	// end inline asm
	ld.shared.u32 	%r258, [%r1077+256];
	ld.shared.u32 	%r259, [%r1078+64];
	// begin inline asm
	dp4a.s32.s32 %r257, %r258, %r259, %r193;
	// end inline asm
	ld.shared.u32 	%r262, [%r1077+288];
	ld.shared.u32 	%r263, [%r1078+64];
	// begin inline asm
	dp4a.s32.s32 %r261, %r262, %r263, %r197;
	// end inline asm
	ld.shared.u32 	%r266, [%r1077+256];
	ld.shared.u32 	%r267, [%r1078+68];
	// begin inline asm
	dp4a.s32.s32 %r265, %r266, %r267, %r201;
	// end inline asm
	ld.shared.u32 	%r270, [%r1077+288];
	ld.shared.u32 	%r271, [%r1078+68];
	// begin inline asm
	dp4a.s32.s32 %r269, %r270, %r271, %r205;
	// end inline asm
	ld.shared.u32 	%r274, [%r1077+256];
	ld.shared.u32 	%r275, [%r1078+72];
	// begin inline asm
	dp4a.s32.s32 %r273, %r274, %r275, %r209;
	// end inline asm
	ld.shared.u32 	%r278, [%r1077+288];
	ld.shared.u32 	%r279, [%r1078+72];
	// begin inline asm
	dp4a.s32.s32 %r277, %r278, %r279, %r213;
	// end inline asm
	ld.shared.u32 	%r282, [%r1077+256];
	ld.shared.u32 	%r283, [%r1078+76];
	// begin inline asm
	dp4a.s32.s32 %r281, %r282, %r283, %r217;
	// end inline asm
	ld.shared.u32 	%r286, [%r1077+288];
	ld.shared.u32 	%r287, [%r1078+76];
	// begin inline asm
	dp4a.s32.s32 %r285, %r286, %r287, %r221;
	// end inline asm
	ld.shared.u32 	%r290, [%r1077+256];
	ld.shared.u32 	%r291, [%r1078+192];
	// begin inline asm
	dp4a.s32.s32 %r289, %r290, %r291, %r225;
	// end inline asm
	ld.shared.u32 	%r294, [%r1077+288];
	ld.shared.u32 	%r295, [%r1078+192];
	// begin inline asm
	dp4a.s32.s32 %r293, %r294, %r295, %r229;
	// end inline asm
	ld.shared.u32 	%r298, [%r1077+256];
	ld.shared.u32 	%r299, [%r1078+196];
	// begin inline asm
	dp4a.s32.s32 %r297, %r298, %r299, %r233;
	// end inline asm
	ld.shared.u32 	%r302, [%r1077+288];
	ld.shared.u32 	%r303, [%r1078+196];
	// begin inline asm
	dp4a.s32.s32 %r301, %r302, %r303, %r237;
	// end inline asm
	ld.shared.u32 	%r306, [%r1077+256];
	ld.shared.u32 	%r307, [%r1078+200];
	// begin inline asm
	dp4a.s32.s32 %r305, %r306, %r307, %r241;
	// end inline asm
	ld.shared.u32 	%r310, [%r1077+288];
	ld.shared.u32 	%r311, [%r1078+200];
	// begin inline asm
	dp4a.s32.s32 %r309, %r310, %r311, %r245;
	// end inline asm
	ld.shared.u32 	%r314, [%r1077+256];
	ld.shared.u32 	%r315, [%r1078+204];
	// begin inline asm
	dp4a.s32.s32 %r313, %r314, %r315, %r249;
	// end inline asm
	ld.shared.u32 	%r318, [%r1077+288];
	ld.shared.u32 	%r319, [%r1078+204];
	// begin inline asm
	dp4a.s32.s32 %r317, %r318, %r319, %r253;
	// end inline asm
	ld.shared.u32 	%r322, [%r1077+320];
	ld.shared.u32 	%r323, [%r1078+80];
	// begin inline asm
	dp4a.s32.s32 %r321, %r322, %r323, %r257;
	// end inline asm
	ld.shared.u32 	%r326, [%r1077+352];
	ld.shared.u32 	%r327, [%r1078+80];
	// begin inline asm
	dp4a.s32.s32 %r325, %r326, %r327, %r261;
	// end inline asm
	ld.shared.u32 	%r330, [%r1077+320];
	ld.shared.u32 	%r331, [%r1078+84];
	// begin inline asm
	dp4a.s32.s32 %r329, %r330, %r331, %r265;
	// end inline asm
	ld.shared.u32 	%r334, [%r1077+352];
	ld.shared.u32 	%r335, [%r1078+84];
	// begin inline asm
	dp4a.s32.s32 %r333, %r334, %r335, %r269;
	// end inline asm
	ld.shared.u32 	%r338, [%r1077+320];
	ld.shared.u32 	%r339, [%r1078+88];
	// begin inline asm
	dp4a.s32.s32 %r337, %r338, %r339, %r273;
	// end inline asm
	ld.shared.u32 	%r342, [%r1077+352];
	ld.shared.u32 	%r343, [%r1078+88];
	// begin inline asm
	dp4a.s32.s32 %r341, %r342, %r343, %r277;
	// end inline asm
	ld.shared.u32 	%r346, [%r1077+320];
	ld.shared.u32 	%r347, [%r1078+92];
	// begin inline asm
	dp4a.s32.s32 %r345, %r346, %r347, %r281;
	// end inline asm
	ld.shared.u32 	%r350, [%r1077+352];
	ld.shared.u32 	%r351, [%r1078+92];
	// begin inline asm
	dp4a.s32.s32 %r349, %r350, %r351, %r285;
	// end inline asm
	ld.shared.u32 	%r354, [%r1077+320];
	ld.shared.u32 	%r355, [%r1078+208];
	// begin inline asm
	dp4a.s32.s32 %r353, %r354, %r355, %r289;
	// end inline asm
	ld.shared.u32 	%r358, [%r1077+352];
	ld.shared.u32 	%r359, [%r1078+208];
	// begin inline asm
	dp4a.s32.s32 %r357, %r358, %r359, %r293;
	// end inline asm
	ld.shared.u32 	%r362, [%r1077+320];
	ld.shared.u32 	%r363, [%r1078+212];
	// begin inline asm
	dp4a.s32.s32 %r361, %r362, %r363, %r297;
	// end inline asm
	ld.shared.u32 	%r366, [%r1077+352];
	ld.shared.u32 	%r367, [%r1078+212];
	// begin inline asm
	dp4a.s32.s32 %r365, %r366, %r367, %r301;
	// end inline asm
	ld.shared.u32 	%r370, [%r1077+320];
	ld.shared.u32 	%r371, [%r1078+216];
	// begin inline asm
	dp4a.s32.s32 %r369, %r370, %r371, %r305;
	// end inline asm
	ld.shared.u32 	%r374, [%r1077+352];
	ld.shared.u32 	%r375, [%r1078+216];
	// begin inline asm
	dp4a.s32.s32 %r373, %r374, %r375, %r309;
	// end inline asm
	ld.shared.u32 	%r378, [%r1077+320];
	ld.shared.u32 	%r379, [%r1078+220];
	// begin inline asm
	dp4a.s32.s32 %r377, %r378, %r379, %r313;
	// end inline asm
	ld.shared.u32 	%r382, [%r1077+352];
	ld.shared.u32 	%r383, [%r1078+220];
	// begin inline asm
	dp4a.s32.s32 %r381, %r382, %r383, %r317;
	// end inline asm
	ld.shared.u32 	%r386, [%r1077+384];
	ld.shared.u32 	%r387, [%r1078+96];
	// begin inline asm
	dp4a.s32.s32 %r385, %r386, %r387, %r321;
	// end inline asm
	ld.shared.u32 	%r390, [%r1077+416];
	ld.shared.u32 	%r391, [%r1078+96];
	// begin inline asm
	dp4a.s32.s32 %r389, %r390, %r391, %r325;
	// end inline asm
	ld.shared.u32 	%r394, [%r1077+384];
	ld.shared.u32 	%r395, [%r1078+100];
	// begin inline asm
	dp4a.s32.s32 %r393, %r394, %r395, %r329;
	// end inline asm
	ld.shared.u32 	%r398, [%r1077+416];
	ld.shared.u32 	%r399, [%r1078+100];
	// begin inline asm
	dp4a.s32.s32 %r397, %r398, %r399, %r333;
	// end inline asm
	ld.shared.u32 	%r402, [%r1077+384];
	ld.shared.u32 	%r403, [%r1078+104];
	// begin inline asm
	dp4a.s32.s32 %r401, %r402, %r403, %r337;
	// end inline asm
	ld.shared.u32 	%r406, [%r1077+416];
	ld.shared.u32 	%r407, [%r1078+104];
	// begin inline asm
	dp4a.s32.s32 %r405, %r406, %r407, %r341;
	// end inline asm
	ld.shared.u32 	%r410, [%r1077+384];
	ld.shared.u32 	%r411, [%r1078+108];
	// begin inline asm
	dp4a.s32.s32 %r409, %r410, %r411, %r345;
	// end inline asm
	ld.shared.u32 	%r414, [%r1077+416];
	ld.shared.u32 	%r415, [%r1078+108];
	// begin inline asm
	dp4a.s32.s32 %r413, %r414, %r415, %r349;
	// end inline asm
	ld.shared.u32 	%r418, [%r1077+384];
	ld.shared.u32 	%r419, [%r1078+224];
	// begin inline asm
	dp4a.s32.s32 %r417, %r418, %r419, %r353;
	// end inline asm
	ld.shared.u32 	%r422, [%r1077+416];
	ld.shared.u32 	%r423, [%r1078+224];
	// begin inline asm
	dp4a.s32.s32 %r421, %r422, %r423, %r357;
	// end inline asm
	ld.shared.u32 	%r426, [%r1077+384];
	ld.shared.u32 	%r427, [%r1078+228];
	// begin inline asm
	dp4a.s32.s32 %r425, %r426, %r427, %r361;
	// end inline asm
	ld.shared.u32 	%r430, [%r1077+416];
	ld.shared.u32 	%r431, [%r1078+228];
	// begin inline asm
	dp4a.s32.s32 %r429, %r430, %r431, %r365;
	// end inline asm
	ld.shared.u32 	%r434, [%r1077+384];
	ld.shared.u32 	%r435, [%r1078+232];
	// begin inline asm
	dp4a.s32.s32 %r433, %r434, %r435, %r369;
	// end inline asm
	ld.shared.u32 	%r438, [%r1077+416];
	ld.shared.u32 	%r439, [%r1078+232];
	// begin inline asm
	dp4a.s32.s32 %r437, %r438, %r439, %r373;
	// end inline asm
	ld.shared.u32 	%r442, [%r1077+384];
	ld.shared.u32 	%r443, [%r1078+236];
	// begin inline asm
	dp4a.s32.s32 %r441, %r442, %r443, %r377;
	// end inline asm
	ld.shared.u32 	%r446, [%r1077+416];
	ld.shared.u32 	%r447, [%r1078+236];
	// begin inline asm
	dp4a.s32.s32 %r445, %r446, %r447, %r381;
	// end inline asm
	ld.shared.u32 	%r450, [%r1077+448];
	ld.shared.u32 	%r451, [%r1078+112];
	// begin inline asm
	dp4a.s32.s32 %r449, %r450, %r451, %r385;
	// end inline asm
	ld.shared.u32 	%r454, [%r1077+480];
	ld.shared.u32 	%r455, [%r1078+112];
	// begin inline asm
	dp4a.s32.s32 %r453, %r454, %r455, %r389;
	// end inline asm
	ld.shared.u32 	%r458, [%r1077+448];
	ld.shared.u32 	%r459, [%r1078+116];
	// begin inline asm
	dp4a.s32.s32 %r457, %r458, %r459, %r393;
	// end inline asm
	ld.shared.u32 	%r462, [%r1077+480];
	ld.shared.u32 	%r463, [%r1078+116];
	// begin inline asm
	dp4a.s32.s32 %r461, %r462, %r463, %r397;
	// end inline asm
	ld.shared.u32 	%r466, [%r1077+448];
	ld.shared.u32 	%r467, [%r1078+120];
	// begin inline asm
	dp4a.s32.s32 %r465, %r466, %r467, %r401;
	// end inline asm
	ld.shared.u32 	%r470, [%r1077+480];
	ld.shared.u32 	%r471, [%r1078+120];
	// begin inline asm
	dp4a.s32.s32 %r469, %r470, %r471, %r405;
	// end inline asm
	ld.shared.u32 	%r474, [%r1077+448];
	ld.shared.u32 	%r475, [%r1078+124];
	// begin inline asm
	dp4a.s32.s32 %r473, %r474, %r475, %r409;
	// end inline asm
	ld.shared.u32 	%r478, [%r1077+480];
	ld.shared.u32 	%r479, [%r1078+124];
	// begin inline asm
	dp4a.s32.s32 %r477, %r478, %r479, %r413;
	// end inline asm
	ld.shared.u32 	%r482, [%r1077+448];
	ld.shared.u32 	%r483, [%r1078+240];
	// begin inline asm
	dp4a.s32.s32 %r481, %r482, %r483, %r417;
	// end inline asm
	ld.shared.u32 	%r486, [%r1077+480];
	ld.shared.u32 	%r487, [%r1078+240];
	// begin inline asm
	dp4a.s32.s32 %r485, %r486, %r487, %r421;
	// end inline asm
	ld.shared.u32 	%r490, [%r1077+448];
	ld.shared.u32 	%r491, [%r1078+244];
	// begin inline asm
	dp4a.s32.s32 %r489, %r490, %r491, %r425;
	// end inline asm
	ld.shared.u32 	%r494, [%r1077+480];
	ld.shared.u32 	%r495, [%r1078+244];
	// begin inline asm
	dp4a.s32.s32 %r493, %r494, %r495, %r429;
	// end inline asm
	ld.shared.u32 	%r498, [%r1077+448];
	ld.shared.u32 	%r499, [%r1078+248];
	// begin inline asm
	dp4a.s32.s32 %r497, %r498, %r499, %r433;
	// end inline asm
	ld.shared.u32 	%r502, [%r1077+480];
	ld.shared.u32 	%r503, [%r1078+248];
	// begin inline asm
	dp4a.s32.s32 %r501, %r502, %r503, %r437;
	// end inline asm
	ld.shared.u32 	%r506, [%r1077+448];
	ld.shared.u32 	%r507, [%r1078+252];
	// begin inline asm
	dp4a.s32.s32 %r505, %r506, %r507, %r441;
	// end inline asm
	ld.shared.u32 	%r510, [%r1077+480];
	ld.shared.u32 	%r511, [%r1078+252];
	// begin inline asm
	dp4a.s32.s32 %r509, %r510, %r511, %r445;
	// end inline asm
	bar.sync 	0;
	ld.global.nc.u32 	%r1079, [%rd14+100352];
	st.shared.u32 	[%r1048], %r1079;
	ld.global.nc.u32 	%r1080, [%rd16+128];
	st.shared.u32 	[%r1069], %r1080;
	ld.global.nc.u32 	%r1081, [%rd16+1152];
	st.shared.u32 	[%r1069+512], %r1081;
	ld.global.nc.u32 	%r1082, [%rd16+2176];
	st.shared.u32 	[%r1069+1024], %r1082;
	ld.global.nc.u32 	%r1083, [%rd16+3200];
	st.shared.u32 	[%r1069+1536], %r1083;
	ld.global.nc.u32 	%r1084, [%rd16+4224];
	st.shared.u32 	[%r1069+2048], %r1084;
	ld.global.nc.u32 	%r1085, [%rd16+5248];
	st.shared.u32 	[%r1069+2560], %r1085;
	ld.global.nc.u32 	%r1086, [%rd16+6272];
	st.shared.u32 	[%r1069+3072], %r1086;
	ld.global.nc.u32 	%r1087, [%rd16+7296];
	st.shared.u32 	[%r1069+3584], %r1087;
	bar.sync 	0;
	ld.shared.u32 	%r514, [%r1077];
	ld.shared.u32 	%r515, [%r1078];
	// begin inline asm
	dp4a.s32.s32 %r513, %r514, %r515, %r449;
	// end inline asm
	ld.shared.u32 	%r518, [%r1077+32];
	ld.shared.u32 	%r519, [%r1078];
	// begin inline asm
	dp4a.s32.s32 %r517, %r518, %r519, %r453;
	// end inline asm
	ld.shared.u32 	%r522, [%r1077];
	ld.shared.u32 	%r523, [%r1078+4];
	// begin inline asm
	dp4a.s32.s32 %r521, %r522, %r523, %r457;
	// end inline asm
	ld.shared.u32 	%r526, [%r1077+32];
	ld.shared.u32 	%r527, [%r1078+4];
	// begin inline asm
	dp4a.s32.s32 %r525, %r526, %r527, %r461;
	// end inline asm
	ld.shared.u32 	%r530, [%r1077];
	ld.shared.u32 	%r531, [%r1078+8];
	// begin inline asm
	dp4a.s32.s32 %r529, %r530, %r531, %r465;
	// end inline asm
	ld.shared.u32 	%r534, [%r1077+32];
	ld.shared.u32 	%r535, [%r1078+8];
	// begin inline asm
	dp4a.s32.s32 %r533, %r534, %r535, %r469;
	// end inline asm
	ld.shared.u32 	%r538, [%r1077];
	ld.shared.u32 	%r539, [%r1078+12];
	// begin inline asm
	dp4a.s32.s32 %r537, %r538, %r539, %r473;
	// end inline asm
	ld.shared.u32 	%r542, [%r1077+32];
	ld.shared.u32 	%r543, [%r1078+12];
	// begin inline asm
	dp4a.s32.s32 %r541, %r542, %r543, %r477;
	// end inline asm
	ld.shared.u32 	%r546, [%r1077];
	ld.shared.u32 	%r547, [%r1078+128];
	// begin inline asm
	dp4a.s32.s32 %r545, %r546, %r547, %r481;
	// end inline asm
	ld.shared.u32 	%r550, [%r1077+32];
	ld.shared.u32 	%r551, [%r1078+128];
	// begin inline asm
	dp4a.s32.s32 %r549, %r550, %r551, %r485;
	// end inline asm
	ld.shared.u32 	%r554, [%r1077];
	ld.shared.u32 	%r555, [%r1078+132];
	// begin inline asm
	dp4a.s32.s32 %r553, %r554, %r555, %r489;
	// end inline asm
	ld.shared.u32 	%r558, [%r1077+32];
	ld.shared.u32 	%r559, [%r1078+132];
	// begin inline asm
	dp4a.s32.s32 %r557, %r558, %r559, %r493;
	// end inline asm
	ld.shared.u32 	%r562, [%r1077];
	ld.shared.u32 	%r563, [%r1078+136];
	// begin inline asm
	dp4a.s32.s32 %r561, %r562, %r563, %r497;
	// end inline asm
	ld.shared.u32 	%r566, [%r1077+32];
	ld.shared.u32 	%r567, [%r1078+136];
	// begin inline asm
	dp4a.s32.s32 %r565, %r566, %r567, %r501;
	// end inline asm
	ld.shared.u32 	%r570, [%r1077];
	ld.shared.u32 	%r571, [%r1078+140];
	// begin inline asm
	dp4a.s32.s32 %r569, %r570, %r571, %r505;
	// end inline asm
	ld.shared.u32 	%r574, [%r1077+32];
	ld.shared.u32 	%r575, [%r1078+140];
	// begin inline asm
	dp4a.s32.s32 %r573, %r574, %r575, %r509;
	// end inline asm
	ld.shared.u32 	%r578, [%r1077+64];
	ld.shared.u32 	%r579, [%r1078+16];
	// begin inline asm
	dp4a.s32.s32 %r577, %r578, %r579, %r513;
	// end inline asm
	ld.shared.u32 	%r582, [%r1077+96];
	ld.shared.u32 	%r583, [%r1078+16];
	// begin inline asm
	dp4a.s32.s32 %r581, %r582, %r583, %r517;
	// end inline asm
	ld.shared.u32 	%r586, [%r1077+64];
	ld.shared.u32 	%r587, [%r1078+20];
	// begin inline asm
	dp4a.s32.s32 %r585, %r586, %r587, %r521;
	// end inline asm
	ld.shared.u32 	%r590, [%r1077+96];
	ld.shared.u32 	%r591, [%r1078+20];
	// begin inline asm
	dp4a.s32.s32 %r589, %r590, %r591, %r525;
	// end inline asm
	ld.shared.u32 	%r594, [%r1077+64];
	ld.shared.u32 	%r595, [%r1078+24];
	// begin inline asm
	dp4a.s32.s32 %r593, %r594, %r595, %r529;
	// end inline asm
	ld.shared.u32 	%r598, [%r1077+96];
	ld.shared.u32 	%r599, [%r1078+24];
	// begin inline asm
	dp4a.s32.s32 %r597, %r598, %r599, %r533;
	// end inline asm
	ld.shared.u32 	%r602, [%r1077+64];
	ld.shared.u32 	%r603, [%r1078+28];
	// begin inline asm
	dp4a.s32.s32 %r601, %r602, %r603, %r537;
	// end inline asm
	ld.shared.u32 	%r606, [%r1077+96];
	ld.shared.u32 	%r607, [%r1078+28];
	// begin inline asm
	dp4a.s32.s32 %r605, %r606, %r607, %r541;
	// end inline asm
	ld.shared.u32 	%r610, [%r1077+64];
	ld.shared.u32 	%r611, [%r1078+144];
	// begin inline asm
	dp4a.s32.s32 %r609, %r610, %r611, %r545;
	// end inline asm
	ld.shared.u32 	%r614, [%r1077+96];
	ld.shared.u32 	%r615, [%r1078+144];
	// begin inline asm
	dp4a.s32.s32 %r613, %r614, %r615, %r549;
	// end inline asm
	ld.shared.u32 	%r618, [%r1077+64];
	ld.shared.u32 	%r619, [%r1078+148];
	// begin inline asm
	dp4a.s32.s32 %r617, %r618, %r619, %r553;
	// end inline asm
	ld.shared.u32 	%r622, [%r1077+96];
	ld.shared.u32 	%r623, [%r1078+148];
	// begin inline asm
	dp4a.s32.s32 %r621, %r622, %r623, %r557;
	// end inline asm
	ld.shared.u32 	%r626, [%r1077+64];
	ld.shared.u32 	%r627, [%r1078+152];
	// begin inline asm
	dp4a.s32.s32 %r625, %r626, %r627, %r561;
	// end inline asm
	ld.shared.u32 	%r630, [%r1077+96];
	ld.shared.u32 	%r631, [%r1078+152];
	// begin inline asm
	dp4a.s32.s32 %r629, %r630, %r631, %r565;
	// end inline asm
	ld.shared.u32 	%r634, [%r1077+64];
	ld.shared.u32 	%r635, [%r1078+156];
	// begin inline asm
	dp4a.s32.s32 %r633, %r634, %r635, %r569;
	// end inline asm
	ld.shared.u32 	%r638, [%r1077+96];
	ld.shared.u32 	%r639, [%r1078+156];
	// begin inline asm
	dp4a.s32.s32 %r637, %r638, %r639, %r573;
	// end inline asm
	ld.shared.u32 	%r642, [%r1077+128];
	ld.shared.u32 	%r643, [%r1078+32];
	// begin inline asm
	dp4a.s32.s32 %r641, %r642, %r643, %r577;
	// end inline asm
	ld.shared.u32 	%r646, [%r1077+160];
	ld.shared.u32 	%r647, [%r1078+32];
	// begin inline asm
	dp4a.s32.s32 %r645, %r646, %r647, %r581;
	// end inline asm
	ld.shared.u32 	%r650, [%r1077+128];
	ld.shared.u32 	%r651, [%r1078+36];
	// begin inline asm
	dp4a.s32.s32 %r649, %r650, %r651, %r585;
	// end inline asm
	ld.shared.u32 	%r654, [%r1077+160];
	ld.shared.u32 	%r655, [%r1078+36];
	// begin inline asm
	dp4a.s32.s32 %r653, %r654, %r655, %r589;
	// end inline asm
	ld.shared.u32 	%r658, [%r1077+128];
	ld.shared.u32 	%r659, [%r1078+40];
	// begin inline asm
	dp4a.s32.s32 %r657, %r658, %r659, %r593;
	// end inline asm
	ld.shared.u32 	%r662, [%r1077+160];
	ld.shared.u32 	%r663, [%r1078+40];
	// begin inline asm
	dp4a.s32.s32 %r661, %r662, %r663, %r597;
	// end inline asm
	ld.shared.u32 	%r666, [%r1077+128];
	ld.shared.u32 	%r667, [%r1078+44];
	// begin inline asm
	dp4a.s32.s32 %r665, %r666, %r667, %r601;
	// end inline asm
	ld.shared.u32 	%r670, [%r1077+160];
	ld.shared.u32 	%r671, [%r1078+44];
	// begin inline asm
	dp4a.s32.s32 %r669, %r670, %r671, %r605;
	// end inline asm
	ld.shared.u32 	%r674, [%r1077+128];
	ld.shared.u32 	%r675, [%r1078+160];
	// begin inline asm
	dp4a.s32.s32 %r673, %r674, %r675, %r609;
	// end inline asm
	ld.shared.u32 	%r678, [%r1077+160];
	ld.shared.u32 	%r679, [%r1078+160];
	// begin inline asm
	dp4a.s32.s32 %r677, %r678, %r679, %r613;
	// end inline asm
	ld.shared.u32 	%r682, [%r1077+128];
	ld.shared.u32 	%r683, [%r1078+164];
	// begin inline asm
	dp4a.s32.s32 %r681, %r682, %r683, %r617;
	// end inline asm
	ld.shared.u32 	%r686, [%r1077+160];
	ld.shared.u32 	%r687, [%r1078+164];
	// begin inline asm
	dp4a.s32.s32 %r685, %r686, %r687, %r621;
	// end inline asm
	ld.shared.u32 	%r690, [%r1077+128];
	ld.shared.u32 	%r691, [%r1078+168];
	// begin inline asm
	dp4a.s32.s32 %r689, %r690, %r691, %r625;
	// end inline asm
	ld.shared.u32 	%r694, [%r1077+160];
	ld.shared.u32 	%r695, [%r1078+168];
	// begin inline asm
	dp4a.s32.s32 %r693, %r694, %r695, %r629;
	// end inline asm
	ld.shared.u32 	%r698, [%r1077+128];
	ld.shared.u32 	%r699, [%r1078+172];
	// begin inline asm
	dp4a.s32.s32 %r697, %r698, %r699, %r633;
	// end inline asm
	ld.shared.u32 	%r702, [%r1077+160];
	ld.shared.u32 	%r703, [%r1078+172];
	// begin inline asm
	dp4a.s32.s32 %r701, %r702, %r703, %r637;
	// end inline asm
	ld.shared.u32 	%r706, [%r1077+192];
	ld.shared.u32 	%r707, [%r1078+48];
	// begin inline asm
	dp4a.s32.s32 %r705, %r706, %r707, %r641;
	// end inline asm
	ld.shared.u32 	%r710, [%r1077+224];
	ld.shared.u32 	%r711, [%r1078+48];
	// begin inline asm
	dp4a.s32.s32 %r709, %r710, %r711, %r645;
	// end inline asm
	ld.shared.u32 	%r714, [%r1077+192];
	ld.shared.u32 	%r715, [%r1078+52];
	// begin inline asm
	dp4a.s32.s32 %r713, %r714, %r715, %r649;
	// end inline asm
	ld.shared.u32 	%r718, [%r1077+224];
	ld.shared.u32 	%r719, [%r1078+52];
	// begin inline asm
	dp4a.s32.s32 %r717, %r718, %r719, %r653;
	// end inline asm
	ld.shared.u32 	%r722, [%r1077+192];
	ld.shared.u32 	%r723, [%r1078+56];
	// begin inline asm
	dp4a.s32.s32 %r721, %r722, %r723, %r657;
	// end inline asm
	ld.shared.u32 	%r726, [%r1077+224];
	ld.shared.u32 	%r727, [%r1078+56];
	// begin inline asm
	dp4a.s32.s32 %r725, %r726, %r727, %r661;
	// end inline asm
	ld.shared.u32 	%r730, [%r1077+192];
	ld.shared.u32 	%r731, [%r1078+60];
	// begin inline asm
	dp4a.s32.s32 %r729, %r730, %r731, %r665;
	// end inline asm
	ld.shared.u32 	%r734, [%r1077+224];
	ld.shared.u32 	%r735, [%r1078+60];
	// begin inline asm
	dp4a.s32.s32 %r733, %r734, %r735, %r669;
	// end inline asm
	ld.shared.u32 	%r738, [%r1077+192];
	ld.shared.u32 	%r739, [%r1078+176];
	// begin inline asm
	dp4a.s32.s32 %r737, %r738, %r739, %r673;
	// end inline asm
	ld.shared.u32 	%r742, [%r1077+224];
	ld.shared.u32 	%r743, [%r1078+176];
	// begin inline asm
	dp4a.s32.s32 %r741, %r742, %r743, %r677;
	// end inline asm
	ld.shared.u32 	%r746, [%r1077+192];
	ld.shared.u32 	%r747, [%r1078+180];
	// begin inline asm
	dp4a.s32.s32 %r745, %r746, %r747, %r681;
	// end inline asm
	ld.shared.u32 	%r750, [%r1077+224];
	ld.shared.u32 	%r751, [%r1078+180];
	// begin inline asm
	dp4a.s32.s32 %r749, %r750, %r751, %r685;
	// end inline asm
	ld.shared.u32 	%r754, [%r1077+192];
	ld.shared.u32 	%r755, [%r1078+184];
	// begin inline asm
	dp4a.s32.s32 %r753, %r754, %r755, %r689;
	// end inline asm
	ld.shared.u32 	%r758, [%r1077+224];
	ld.shared.u32 	%r759, [%r1078+184];
	// begin inline asm
	dp4a.s32.s32 %r757, %r758, %r759, %r693;
	// end inline asm
	ld.shared.u32 	%r762, [%r1077+192];
	ld.shared.u32 	%r763, [%r1078+188];
	// begin inline asm
	dp4a.s32.s32 %r761, %r762, %r763, %r697;
	// end inline asm
	ld.shared.u32 	%r766, [%r1077+224];
	ld.shared.u32 	%r767, [%r1078+188];
	// begin inline asm
	dp4a.s32.s32 %r765, %r766, %r767, %r701;
	// end inline asm
	ld.shared.u32 	%r770, [%r1077+256];
	ld.shared.u32 	%r771, [%r1078+64];
	// begin inline asm
	dp4a.s32.s32 %r769, %r770, %r771, %r705;
	// end inline asm
	ld.shared.u32 	%r774, [%r1077+288];
	ld.shared.u32 	%r775, [%r1078+64];
	// begin inline asm
	dp4a.s32.s32 %r773, %r774, %r775, %r709;
	// end inline asm
	ld.shared.u32 	%r778, [%r1077+256];
	ld.shared.u32 	%r779, [%r1078+68];
	// begin inline asm
	dp4a.s32.s32 %r777, %r778, %r779, %r713;
	// end inline asm
	ld.shared.u32 	%r782, [%r1077+288];
	ld.shared.u32 	%r783, [%r1078+68];
	// begin inline asm
	dp4a.s32.s32 %r781, %r782, %r783, %r717;
	// end inline asm
	ld.shared.u32 	%r786, [%r1077+256];
	ld.shared.u32 	%r787, [%r1078+72];
	// begin inline asm
	dp4a.s32.s32 %r785, %r786, %r787, %r721;
	// end inline asm
	ld.shared.u32 	%r790, [%r1077+288];
	ld.shared.u32 	%r791, [%r1078+72];
	// begin inline asm
	dp4a.s32.s32 %r789, %r790, %r791, %r725;
	// end inline asm
	ld.shared.u32 	%r794, [%r1077+256];
	ld.shared.u32 	%r795, [%r1078+76];
	// begin inline asm
	dp4a.s32.s32 %r793, %r794, %r795, %r729;
	// end inline asm
	ld.shared.u32 	%r798, [%r1077+288];
	ld.shared.u32 	%r799, [%r1078+76];
	// begin inline asm
	dp4a.s32.s32 %r797, %r798, %r799, %r733;
	// end inline asm
	ld.shared.u32 	%r802, [%r1077+256];
	ld.shared.u32 	%r803, [%r1078+192];
	// begin inline asm
	dp4a.s32.s32 %r801, %r802, %r803, %r737;
	// end inline asm
	ld.shared.u32 	%r806, [%r1077+288];
	ld.shared.u32 	%r807, [%r1078+192];
	// begin inline asm
	dp4a.s32.s32 %r805, %r806, %r807, %r741;
	// end inline asm
	ld.shared.u32 	%r810, [%r1077+256];
	ld.shared.u32 	%r811, [%r1078+196];
	// begin inline asm
	dp4a.s32.s32 %r809, %r810, %r811, %r745;
	// end inline asm
	ld.shared.u32 	%r814, [%r1077+288];
	ld.shared.u32 	%r815, [%r1078+196];
	// begin inline asm
	dp4a.s32.s32 %r813, %r814, %r815, %r749;
	// end inline asm
	ld.shared.u32 	%r818, [%r1077+256];
	ld.shared.u32 	%r819, [%r1078+200];
	// begin inline asm
	dp4a.s32.s32 %r817, %r818, %r819, %r753;
	// end inline asm
	ld.shared.u32 	%r822, [%r1077+288];
	ld.shared.u32 	%r823, [%r1078+200];
	// begin inline asm
	dp4a.s32.s32 %r821, %r822, %r823, %r757;
	// end inline asm
	ld.shared.u32 	%r826, [%r1077+256];
	ld.shared.u32 	%r827, [%r1078+204];
	// begin inline asm
	dp4a.s32.s32 %r825, %r826, %r827, %r761;
	// end inline asm
	ld.shared.u32 	%r830, [%r1077+288];
	ld.shared.u32 	%r831, [%r1078+204];
	// begin inline asm
	dp4a.s32.s32 %r829, %r830, %r831, %r765;
	// end inline asm
	ld.shared.u32 	%r834, [%r1077+320];
	ld.shared.u32 	%r835, [%r1078+80];
	// begin inline asm
	dp4a.s32.s32 %r833, %r834, %r835, %r769;
	// end inline asm
	ld.shared.u32 	%r838, [%r1077+352];
	ld.shared.u32 	%r839, [%r1078+80];
	// begin inline asm
	dp4a.s32.s32 %r837, %r838, %r839, %r773;
	// end inline asm
	ld.shared.u32 	%r842, [%r1077+320];
	ld.shared.u32 	%r843, [%r1078+84];
	// begin inline asm
	dp4a.s32.s32 %r841, %r842, %r843, %r777;
	// end inline asm
	ld.shared.u32 	%r846, [%r1077+352];
	ld.shared.u32 	%r847, [%r1078+84];
	// begin inline asm
	dp4a.s32.s32 %r845, %r846, %r847, %r781;
	// end inline asm
	ld.shared.u32 	%r850, [%r1077+320];
	ld.shared.u32 	%r851, [%r1078+88];
	// begin inline asm
	dp4a.s32.s32 %r849, %r850, %r851, %r785;
	// end inline asm
	ld.shared.u32 	%r854, [%r1077+352];
	ld.shared.u32 	%r855, [%r1078+88];
	// begin inline asm
	dp4a.s32.s32 %r853, %r854, %r855, %r789;
	// end inline asm
	ld.shared.u32 	%r858, [%r1077+320];
	ld.shared.u32 	%r859, [%r1078+92];
	// begin inline asm
	dp4a.s32.s32 %r857, %r858, %r859, %r793;
	// end inline asm
	ld.shared.u32 	%r862, [%r1077+352];
	ld.shared.u32 	%r863, [%r1078+92];
	// begin inline asm
	dp4a.s32.s32 %r861, %r862, %r863, %r797;
	// end inline asm
	ld.shared.u32 	%r866, [%r1077+320];
	ld.shared.u32 	%r867, [%r1078+208];
	// begin inline asm
	dp4a.s32.s32 %r865, %r866, %r867, %r801;
	// end inline asm
	ld.shared.u32 	%r870, [%r1077+352];
	ld.shared.u32 	%r871, [%r1078+208];
	// begin inline asm
	dp4a.s32.s32 %r869, %r870, %r871, %r805;
	// end inline asm
	ld.shared.u32 	%r874, [%r1077+320];
	ld.shared.u32 	%r875, [%r1078+212];
	// begin inline asm
	dp4a.s32.s32 %r873, %r874, %r875, %r809;
	// end inline asm
	ld.shared.u32 	%r878, [%r1077+352];
	ld.shared.u32 	%r879, [%r1078+212];
	// begin inline asm
	dp4a.s32.s32 %r877, %r878, %r879, %r813;
	// end inline asm
	ld.shared.u32 	%r882, [%r1077+320];
	ld.shared.u32 	%r883, [%r1078+216];
	// begin inline asm
	dp4a.s32.s32 %r881, %r882, %r883, %r817;
	// end inline asm
	ld.shared.u32 	%r886, [%r1077+352];
	ld.shared.u32 	%r887, [%r1078+216];
	// begin inline asm
	dp4a.s32.s32 %r885, %r886, %r887, %r821;
	// end inline asm
	ld.shared.u32 	%r890, [%r1077+320];
	ld.shared.u32 	%r891, [%r1078+220];
	// begin inline asm
	dp4a.s32.s32 %r889, %r890, %r891, %r825;
	// end inline asm
	ld.shared.u32 	%r894, [%r1077+352];
	ld.shared.u32 	%r895, [%r1078+220];
	// begin inline asm
	dp4a.s32.s32 %r893, %r894, %r895, %r829;
	// end inline asm
	ld.shared.u32 	%r898, [%r1077+384];
	ld.shared.u32 	%r899, [%r1078+96];
	// begin inline asm
	dp4a.s32.s32 %r897, %r898, %r899, %r833;
	// end inline asm
	ld.shared.u32 	%r902, [%r1077+416];
	ld.shared.u32 	%r903, [%r1078+96];
	// begin inline asm
	dp4a.s32.s32 %r901, %r902, %r903, %r837;
	// end inline asm
	ld.shared.u32 	%r906, [%r1077+384];
	ld.shared.u32 	%r907, [%r1078+100];
	// begin inline asm
	dp4a.s32.s32 %r905, %r906, %r907, %r841;
	// end inline asm
	ld.shared.u32 	%r910, [%r1077+416];
	ld.shared.u32 	%r911, [%r1078+100];
	// begin inline asm
	dp4a.s32.s32 %r909, %r910, %r911, %r845;
	// end inline asm
	ld.shared.u32 	%r914, [%r1077+384];
	ld.shared.u32 	%r915, [%r1078+104];
	// begin inline asm
	dp4a.s32.s32 %r913, %r914, %r915, %r849;
	// end inline asm
	ld.shared.u32 	%r918, [%r1077+416];
	ld.shared.u32 	%r919, [%r1078+104];
	// begin inline asm
	dp4a.s32.s32 %r917, %r918, %r919, %r853;
	// end inline asm
	ld.shared.u32 	%r922, [%r1077+384];
	ld.shared.u32 	%r923, [%r1078+108];
	// begin inline asm
	dp4a.s32.s32 %r921, %r922, %r923, %r857;
	// end inline asm
	ld.shared.u32 	%r926, [%r1077+416];
	ld.shared.u32 	%r927, [%r1078+108];
	// begin inline asm
	dp4a.s32.s32 %r925, %r926, %r927, %r861;
	// end inline asm
	ld.shared.u32 	%r930, [%r1077+384];
	ld.shared.u32 	%r931, [%r1078+224];
	// begin inline asm
	dp4a.s32.s32 %r929, %r930, %r931, %r865;
	// end inline asm
	ld.shared.u32 	%r934, [%r1077+416];
	ld.shared.u32 	%r935, [%r1078+224];
	// begin inline asm
	dp4a.s32.s32 %r933, %r934, %r935, %r869;
	// end inline asm
	ld.shared.u32 	%r938, [%r1077+384];
	ld.shared.u32 	%r939, [%r1078+228];
	// begin inline asm
	dp4a.s32.s32 %r937, %r938, %r939, %r873;
	// end inline asm
	ld.shared.u32 	%r942, [%r1077+416];
	ld.shared.u32 	%r943, [%r1078+228];
	// begin inline asm
	dp4a.s32.s32 %r941, %r942, %r943, %r877;
	// end inline asm
	ld.shared.u32 	%r946, [%r1077+384];
	ld.shared.u32 	%r947, [%r1078+232];
	// begin inline asm
	dp4a.s32.s32 %r945, %r946, %r947, %r881;
	// end inline asm
	ld.shared.u32 	%r950, [%r1077+416];
	ld.shared.u32 	%r951, [%r1078+232];
	// begin inline asm
	dp4a.s32.s32 %r949, %r950, %r951, %r885;
	// end inline asm
	ld.shared.u32 	%r954, [%r1077+384];
	ld.shared.u32 	%r955, [%r1078+236];
	// begin inline asm
	dp4a.s32.s32 %r953, %r954, %r955, %r889;
	// end inline asm
	ld.shared.u32 	%r958, [%r1077+416];
	ld.shared.u32 	%r959, [%r1078+236];
	// begin inline asm
	dp4a.s32.s32 %r957, %r958, %r959, %r893;
	// end inline asm
	ld.shared.u32 	%r962, [%r1077+448];
	ld.shared.u32 	%r963, [%r1078+112];
	// begin inline asm
	dp4a.s32.s32 %r961, %r962, %r963, %r897;
	// end inline asm
	ld.shared.u32 	%r966, [%r1077+480];
	ld.shared.u32 	%r967, [%r1078+112];
	// begin inline asm
	dp4a.s32.s32 %r965, %r966, %r967, %r901;
	// end inline asm
	ld.shared.u32 	%r970, [%r1077+448];
	ld.shared.u32 	%r971, [%r1078+116];
	// begin inline asm
	dp4a.s32.s32 %r969, %r970, %r971, %r905;
	// end inline asm
	ld.shared.u32 	%r974, [%r1077+480];
	ld.shared.u32 	%r975, [%r1078+116];
	// begin inline asm
	dp4a.s32.s32 %r973, %r974, %r975, %r909;
	// end inline asm
	ld.shared.u32 	%r978, [%r1077+448];
	ld.shared.u32 	%r979, [%r1078+120];
	// begin inline asm
	dp4a.s32.s32 %r977, %r978, %r979, %r913;
	// end inline asm
	ld.shared.u32 	%r982, [%r1077+480];
	ld.shared.u32 	%r983, [%r1078+120];
	// begin inline asm
	dp4a.s32.s32 %r981, %r982, %r983, %r917;
	// end inline asm
	ld.shared.u32 	%r986, [%r1077+448];
	ld.shared.u32 	%r987, [%r1078+124];
	// begin inline asm
	dp4a.s32.s32 %r985, %r986, %r987, %r921;
	// end inline asm
	ld.shared.u32 	%r990, [%r1077+480];
	ld.shared.u32 	%r991, [%r1078+124];
	// begin inline asm
	dp4a.s32.s32 %r989, %r990, %r991, %r925;
	// end inline asm
	ld.shared.u32 	%r994, [%r1077+448];
	ld.shared.u32 	%r995, [%r1078+240];
	// begin inline asm
	dp4a.s32.s32 %r993, %r994, %r995, %r929;
	// end inline asm
	ld.shared.u32 	%r998, [%r1077+480];
	ld.shared.u32 	%r999, [%r1078+240];
	// begin inline asm
	dp4a.s32.s32 %r997, %r998, %r999, %r933;
	// end inline asm
	ld.shared.u32 	%r1002, [%r1077+448];
	ld.shared.u32 	%r1003, [%r1078+244];
	// begin inline asm
	dp4a.s32.s32 %r1001, %r1002, %r1003, %r937;
	// end inline asm
	ld.shared.u32 	%r1006, [%r1077+480];
	ld.shared.u32 	%r1007, [%r1078+244];
	// begin inline asm
	dp4a.s32.s32 %r1005, %r1006, %r1007, %r941;
	// end inline asm
	ld.shared.u32 	%r1010, [%r1077+448];
	ld.shared.u32 	%r1011, [%r1078+248];
	// begin inline asm
	dp4a.s32.s32 %r1009, %r1010, %r1011, %r945;
	// end inline asm
	ld.shared.u32 	%r1014, [%r1077+480];
	ld.shared.u32 	%r1015, [%r1078+248];
	// begin inline asm
	dp4a.s32.s32 %r1013, %r1014, %r1015, %r949;
	// end inline asm
	ld.shared.u32 	%r1018, [%r1077+448];
	ld.shared.u32 	%r1019, [%r1078+252];
	// begin inline asm
	dp4a.s32.s32 %r1017, %r1018, %r1019, %r953;
	// end inline asm
	ld.shared.u32 	%r1022, [%r1077+480];
	ld.shared.u32 	%r1023, [%r1078+252];
	// begin inline asm
	dp4a.s32.s32 %r1021, %r1022, %r1023, %r957;
	// end inline asm
	shl.b32 	%r1088, %r1049, 7;
	shl.b32 	%r1089, %r1027, 3;
	add.s32 	%r1090, %r1088, %r1089;
	mul.lo.s32 	%r1091, %r1049, 401408;
	mad.lo.s32 	%r1092, %r1025, 802816, %r1091;
	mad.lo.s32 	%r1093, %r1027, 25088, %r1092;
	add.s32 	%r1094, %r1093, %r1039;
	add.s32 	%r1095, %r1094, %r1032;
	add.s32 	%r1096, %r1095, %r1037;
	cvt.s64.s32 	%rd17, %r961;
	mad.lo.s64 	%rd18, %rd17, 388374298361856, 1073741824;
	shr.u64 	%rd19, %rd18, 31;
	cvt.u32.u64 	%r1097, %rd19;
	mul.wide.u32 	%rd20, %r1090, 4;
	add.s64 	%rd21, %rd12, %rd20;
	ld.global.nc.u32 	%r1098, [%rd21];
	add.s32 	%r1099, %r1098, %r1097;
	cvt.s64.s32 	%rd22, %r1099;
	mad.lo.s64 	%rd23, %rd22, 2147590164, 1073741824;
	shr.u64 	%rd24, %rd23, 31;
	cvt.u32.u64 	%r1100, %rd24;
	add.s64 	%rd25, %rd11, %rd20;
	ld.global.nc.u32 	%r1101, [%rd25];
	add.s32 	%r1102, %r1101, %r1100;
	cvt.s64.s32 	%rd26, %r1102;
	mad.lo.s64 	%rd27, %rd26, 2269390360, 1073741824;
	shr.u64 	%rd28, %rd27, 31;
	cvt.u32.u64 	%r1103, %rd28;
	mul.wide.u32 	%rd29, %r1096, 4;
	add.s64 	%rd30, %rd10, %rd29;
	ld.global.nc.u32 	%r1104, [%rd30];
	cvt.s64.s32 	%rd31, %r1104;
	mad.lo.s64 	%rd32, %rd31, 2577334688, 1073741824;
	shr.u64 	%rd33, %rd32, 31;
	cvt.u32.u64 	%r1105, %rd33;
	add.s32 	%r1106, %r1103, %r1105;
	max.s32 	%r1107, %r1106, 0;
	add.s64 	%rd34, %rd9, %rd29;
	st.global.u32 	[%rd34], %r1107;
	cvt.s64.s32 	%rd35, %r965;
	mad.lo.s64 	%rd36, %rd35, 388374298361856, 1073741824;
	shr.u64 	%rd37, %rd36, 31;
	cvt.u32.u64 	%r1108, %rd37;
	add.s32 	%r1109, %r1098, %r1108;
	cvt.s64.s32 	%rd38, %r1109;
	mad.lo.s64 	%rd39, %rd38, 2147590164, 1073741824;
	shr.u64 	%rd40, %rd39, 31;
	cvt.u32.u64 	%r1110, %rd40;
	add.s32 	%r1111, %r1101, %r1110;
	cvt.s64.s32 	%rd41, %r1111;
	mad.lo.s64 	%rd42, %rd41, 2269390360, 1073741824;
	shr.u64 	%rd43, %rd42, 31;
	cvt.u32.u64 	%r1112, %rd43;
	ld.global.nc.u32 	%r1113, [%rd30+896];
	cvt.s64.s32 	%rd44, %r1113;
	mad.lo.s64 	%rd45, %rd44, 2577334688, 1073741824;
	shr.u64 	%rd46, %rd45, 31;
	cvt.u32.u64 	%r1114, %rd46;
	add.s32 	%r1115, %r1112, %r1114;
	max.s32 	%r1116, %r1115, 0;
	st.global.u32 	[%rd34+896], %r1116;
	cvt.s64.s32 	%rd47, %r969;
	mad.lo.s64 	%rd48, %rd47, 388374298361856, 1073741824;
	shr.u64 	%rd49, %rd48, 31;
	cvt.u32.u64 	%r1117, %rd49;
	ld.global.nc.u32 	%r1118, [%rd21+4];
	add.s32 	%r1119, %r1118, %r1117;
	cvt.s64.s32 	%rd50, %r1119;
	mad.lo.s64 	%rd51, %rd50, 2147590164, 1073741824;
	shr.u64 	%rd52, %rd51, 31;
	cvt.u32.u64 	%r1120, %rd52;
	ld.global.nc.u32 	%r1121, [%rd25+4];
	add.s32 	%r1122, %r1121, %r1120;
	cvt.s64.s32 	%rd53, %r1122;
	mad.lo.s64 	%rd54, %rd53, 2269390360, 1073741824;
	shr.u64 	%rd55, %rd54, 31;
	cvt.u32.u64 	%r1123, %rd55;
	ld.global.nc.u32 	%r1124, [%rd30+4];
	cvt.s64.s32 	%rd56, %r1124;
	mad.lo.s64 	%rd57, %rd56, 2577334688, 1073741824;
	shr.u64 	%rd58, %rd57, 31;
	cvt.u32.u64 	%r1125, %rd58;
	add.s32 	%r1126, %r1123, %r1125;
	max.s32 	%r1127, %r1126, 0;
	st.global.u32 	[%rd34+4], %r1127;
	cvt.s64.s32 	%rd59, %r973;
	mad.lo.s64 	%rd60, %rd59, 388374298361856, 1073741824;
	shr.u64 	%rd61, %rd60, 31;
	cvt.u32.u64 	%r1128, %rd61;
	add.s32 	%r1129, %r1118, %r1128;
	cvt.s64.s32 	%rd62, %r1129;
	mad.lo.s64 	%rd63, %rd62, 2147590164, 1073741824;
	shr.u64 	%rd64, %rd63, 31;
	cvt.u32.u64 	%r1130, %rd64;
	add.s32 	%r1131, %r1121, %r1130;
	cvt.s64.s32 	%rd65, %r1131;
	mad.lo.s64 	%rd66, %rd65, 2269390360, 1073741824;
	shr.u64 	%rd67, %rd66, 31;
	cvt.u32.u64 	%r1132, %rd67;
	ld.global.nc.u32 	%r1133, [%rd30+900];
	cvt.s64.s32 	%rd68, %r1133;
	mad.lo.s64 	%rd69, %rd68, 2577334688, 1073741824;
	shr.u64 	%rd70, %rd69, 31;
	cvt.u32.u64 	%r1134, %rd70;
	add.s32 	%r1135, %r1132, %r1134;
	max.s32 	%r1136, %r1135, 0;
	st.global.u32 	[%rd34+900], %r1136;
	cvt.s64.s32 	%rd71, %r977;
	mad.lo.s64 	%rd72, %rd71, 388374298361856, 1073741824;
	shr.u64 	%rd73, %rd72, 31;
	cvt.u32.u64 	%r1137, %rd73;
	ld.global.nc.u32 	%r1138, [%rd21+8];
	add.s32 	%r1139, %r1138, %r1137;
	cvt.s64.s32 	%rd74, %r1139;
	mad.lo.s64 	%rd75, %rd74, 2147590164, 1073741824;
	shr.u64 	%rd76, %rd75, 31;
	cvt.u32.u64 	%r1140, %rd76;
	ld.global.nc.u32 	%r1141, [%rd25+8];
	add.s32 	%r1142, %r1141, %r1140;
	cvt.s64.s32 	%rd77, %r1142;
	mad.lo.s64 	%rd78, %rd77, 2269390360, 1073741824;
	shr.u64 	%rd79, %rd78, 31;
	cvt.u32.u64 	%r1143, %rd79;
	ld.global.nc.u32 	%r1144, [%rd30+8];
	cvt.s64.s32 	%rd80, %r1144;
	mad.lo.s64 	%rd81, %rd80, 2577334688, 1073741824;
	shr.u64 	%rd82, %rd81, 31;
	cvt.u32.u64 	%r1145, %rd82;
	add.s32 	%r1146, %r1143, %r1145;
	max.s32 	%r1147, %r1146, 0;
	st.global.u32 	[%rd34+8], %r1147;
	cvt.s64.s32 	%rd83, %r981;
	mad.lo.s64 	%rd84, %rd83, 388374298361856, 1073741824;
	shr.u64 	%rd85, %rd84, 31;
	cvt.u32.u64 	%r1148, %rd85;
	add.s32 	%r1149, %r1138, %r1148;
	cvt.s64.s32 	%rd86, %r1149;
	mad.lo.s64 	%rd87, %rd86, 2147590164, 1073741824;
	shr.u64 	%rd88, %rd87, 31;
	cvt.u32.u64 	%r1150, %rd88;
	add.s32 	%r1151, %r1141, %r1150;
	cvt.s64.s32 	%rd89, %r1151;
	mad.lo.s64 	%rd90, %rd89, 2269390360, 1073741824;
	shr.u64 	%rd91, %rd90, 31;
	cvt.u32.u64 	%r1152, %rd91;
	ld.global.nc.u32 	%r1153, [%rd30+904];
	cvt.s64.s32 	%rd92, %r1153;
	mad.lo.s64 	%rd93, %rd92, 2577334688, 1073741824;
	shr.u64 	%rd94, %rd93, 31;
	cvt.u32.u64 	%r1154, %rd94;
	add.s32 	%r1155, %r1152, %r1154;
	max.s32 	%r1156, %r1155, 0;
	st.global.u32 	[%rd34+904], %r1156;
	cvt.s64.s32 	%rd95, %r985;
	mad.lo.s64 	%rd96, %rd95, 388374298361856, 1073741824;
	shr.u64 	%rd97, %rd96, 31;
	cvt.u32.u64 	%r1157, %rd97;
	ld.global.nc.u32 	%r1158, [%rd21+12];
	add.s32 	%r1159, %r1158, %r1157;
	cvt.s64.s32 	%rd98, %r1159;
	mad.lo.s64 	%rd99, %rd98, 2147590164, 1073741824;
	shr.u64 	%rd100, %rd99, 31;
	cvt.u32.u64 	%r1160, %rd100;
	ld.global.nc.u32 	%r1161, [%rd25+12];
	add.s32 	%r1162, %r1161, %r1160;
	cvt.s64.s32 	%rd101, %r1162;
	mad.lo.s64 	%rd102, %rd101, 2269390360, 1073741824;
	shr.u64 	%rd103, %rd102, 31;
	cvt.u32.u64 	%r1163, %rd103;
	ld.global.nc.u32 	%r1164, [%rd30+12];
	cvt.s64.s32 	%rd104, %r1164;
	mad.lo.s64 	%rd105, %rd104, 2577334688, 1073741824;
	shr.u64 	%rd106, %rd105, 31;
	cvt.u32.u64 	%r1165, %rd106;
	add.s32 	%r1166, %r1163, %r1165;
	max.s32 	%r1167, %r1166, 0;
	st.global.u32 	[%rd34+12], %r1167;
	cvt.s64.s32 	%rd107, %r989;
	mad.lo.s64 	%rd108, %rd107, 388374298361856, 1073741824;
	shr.u64 	%rd109, %rd108, 31;
	cvt.u32.u64 	%r1168, %rd109;
	add.s32 	%r1169, %r1158, %r1168;
	cvt.s64.s32 	%rd110, %r1169;
	mad.lo.s64 	%rd111, %rd110, 2147590164, 1073741824;
	shr.u64 	%rd112, %rd111, 31;
	cvt.u32.u64 	%r1170, %rd112;
	add.s32 	%r1171, %r1161, %r1170;
	cvt.s64.s32 	%rd113, %r1171;
	mad.lo.s64 	%rd114, %rd113, 2269390360, 1073741824;
	shr.u64 	%rd115, %rd114, 31;
	cvt.u32.u64 	%r1172, %rd115;
	ld.global.nc.u32 	%r1173, [%rd30+908];
	cvt.s64.s32 	%rd116, %r1173;
	mad.lo.s64 	%rd117, %rd116, 2577334688, 1073741824;
	shr.u64 	%rd118, %rd117, 31;
	cvt.u32.u64 	%r1174, %rd118;
	add.s32 	%r1175, %r1172, %r1174;
	max.s32 	%r1176, %r1175, 0;
	st.global.u32 	[%rd34+908], %r1176;
	cvt.s64.s32 	%rd119, %r993;
	mad.lo.s64 	%rd120, %rd119, 388374298361856, 1073741824;
	shr.u64 	%rd121, %rd120, 31;
	cvt.u32.u64 	%r1177, %rd121;
	ld.global.nc.u32 	%r1178, [%rd21+16];
	add.s32 	%r1179, %r1178, %r1177;
	cvt.s64.s32 	%rd122, %r1179;
	mad.lo.s64 	%rd123, %rd122, 2147590164, 1073741824;
	shr.u64 	%rd124, %rd123, 31;
	cvt.u32.u64 	%r1180, %rd124;
	ld.global.nc.u32 	%r1181, [%rd25+16];
	add.s32 	%r1182, %r1181, %r1180;
	cvt.s64.s32 	%rd125, %r1182;
	mad.lo.s64 	%rd126, %rd125, 2269390360, 1073741824;
	shr.u64 	%rd127, %rd126, 31;
	cvt.u32.u64 	%r1183, %rd127;
	ld.global.nc.u32 	%r1184, [%rd30+50176];
	cvt.s64.s32 	%rd128, %r1184;
	mad.lo.s64 	%rd129, %rd128, 2577334688, 1073741824;
	shr.u64 	%rd130, %rd129, 31;
	cvt.u32.u64 	%r1185, %rd130;
	add.s32 	%r1186, %r1183, %r1185;
	max.s32 	%r1187, %r1186, 0;
	st.global.u32 	[%rd34+50176], %r1187;
	cvt.s64.s32 	%rd131, %r997;
	mad.lo.s64 	%rd132, %rd131, 388374298361856, 1073741824;
	shr.u64 	%rd133, %rd132, 31;
	cvt.u32.u64 	%r1188, %rd133;
	add.s32 	%r1189, %r1178, %r1188;
	cvt.s64.s32 	%rd134, %r1189;
	mad.lo.s64 	%rd135, %rd134, 2147590164, 1073741824;
	shr.u64 	%rd136, %rd135, 31;
	cvt.u32.u64 	%r1190, %rd136;
	add.s32 	%r1191, %r1181, %r1190;
	cvt.s64.s32 	%rd137, %r1191;
	mad.lo.s64 	%rd138, %rd137, 2269390360, 1073741824;
	shr.u64 	%rd139, %rd138, 31;
	cvt.u32.u64 	%r1192, %rd139;
	ld.global.nc.u32 	%r1193, [%rd30+51072];
	cvt.s64.s32 	%rd140, %r1193;
	mad.lo.s64 	%rd141, %rd140, 2577334688, 1073741824;
	shr.u64 	%rd142, %rd141, 31;
	cvt.u32.u64 	%r1194, %rd142;
	add.s32 	%r1195, %r1192, %r1194;
	max.s32 	%r1196, %r1195, 0;
	st.global.u32 	[%rd34+51072], %r1196;
	cvt.s64.s32 	%rd143, %r1001;
	mad.lo.s64 	%rd144, %rd143, 388374298361856, 1073741824;
	shr.u64 	%rd145, %rd144, 31;
	cvt.u32.u64 	%r1197, %rd145;
	ld.global.nc.u32 	%r1198, [%rd21+20];
	add.s32 	%r1199, %r1198, %r1197;
	cvt.s64.s32 	%rd146, %r1199;
	mad.lo.s64 	%rd147, %rd146, 2147590164, 1073741824;
	shr.u64 	%rd148, %rd147, 31;
	cvt.u32.u64 	%r1200, %rd148;
	ld.global.nc.u32 	%r1201, [%rd25+20];
	add.s32 	%r1202, %r1201, %r1200;
	cvt.s64.s32 	%rd149, %r1202;
	mad.lo.s64 	%rd150, %rd149, 2269390360, 1073741824;
	shr.u64 	%rd151, %rd150, 31;
	cvt.u32.u64 	%r1203, %rd151;
	ld.global.nc.u32 	%r1204, [%rd30+50180];
	cvt.s64.s32 	%rd152, %r1204;
	mad.lo.s64 	%rd153, %rd152, 2577334688, 1073741824;
	shr.u64 	%rd154, %rd153, 31;
	cvt.u32.u64 	%r1205, %rd154;
	add.s32 	%r1206, %r1203, %r1205;
	max.s32 	%r1207, %r1206, 0;
	st.global.u32 	[%rd34+50180], %r1207;
	cvt.s64.s32 	%rd155, %r1005;
	mad.lo.s64 	%rd156, %rd155, 388374298361856, 1073741824;
	shr.u64 	%rd157, %rd156, 31;
	cvt.u32.u64 	%r1208, %rd157;
	add.s32 	%r1209, %r1198, %r1208;
	cvt.s64.s32 	%rd158, %r1209;
	mad.lo.s64 	%rd159, %rd158, 2147590164, 1073741824;
	shr.u64 	%rd160, %rd159, 31;
	cvt.u32.u64 	%r1210, %rd160;
	add.s32 	%r1211, %r1201, %r1210;
	cvt.s64.s32 	%rd161, %r1211;
	mad.lo.s64 	%rd162, %rd161, 2269390360, 1073741824;
	shr.u64 	%rd163, %rd162, 31;
	cvt.u32.u64 	%r1212, %rd163;
	ld.global.nc.u32 	%r1213, [%rd30+51076];
	cvt.s64.s32 	%rd164, %r1213;
	mad.lo.s64 	%rd165, %rd164, 2577334688, 1073741824;
	shr.u64 	%rd166, %rd165, 31;
	cvt.u32.u64 	%r1214, %rd166;
	add.s32 	%r1215, %r1212, %r1214;
	max.s32 	%r1216, %r1215, 0;
	st.global.u32 	[%rd34+51076], %r1216;
	cvt.s64.s32 	%rd167, %r1009;
	mad.lo.s64 	%rd168, %rd167, 388374298361856, 1073741824;
	shr.u64 	%rd169, %rd168, 31;
	cvt.u32.u64 	%r1217, %rd169;
	ld.global.nc.u32 	%r1218, [%rd21+24];
	add.s32 	%r1219, %r1218, %r1217;
	cvt.s64.s32 	%rd170, %r1219;
	mad.lo.s64 	%rd171, %rd170, 2147590164, 1073741824;
	shr.u64 	%rd172, %rd171, 31;
	cvt.u32.u64 	%r1220, %rd172;
	ld.global.nc.u32 	%r1221, [%rd25+24];
	add.s32 	%r1222, %r1221, %r1220;
	cvt.s64.s32 	%rd173, %r1222;
	mad.lo.s64 	%rd174, %rd173, 2269390360, 1073741824;
	shr.u64 	%rd175, %rd174, 31;
	cvt.u32.u64 	%r1223, %rd175;
	ld.global.nc.u32 	%r1224, [%rd30+50184];
	cvt.s64.s32 	%rd176, %r1224;
	mad.lo.s64 	%rd177, %rd176, 2577334688, 1073741824;
	shr.u64 	%rd178, %rd177, 31;
	cvt.u32.u64 	%r1225, %rd178;
	add.s32 	%r1226, %r1223, %r1225;
	max.s32 	%r1227, %r1226, 0;
	st.global.u32 	[%rd34+50184], %r1227;
	cvt.s64.s32 	%rd179, %r1013;
	mad.lo.s64 	%rd180, %rd179, 388374298361856, 1073741824;
	shr.u64 	%rd181, %rd180, 31;
	cvt.u32.u64 	%r1228, %rd181;
	add.s32 	%r1229, %r1218, %r1228;
	cvt.s64.s32 	%rd182, %r1229;
	mad.lo.s64 	%rd183, %rd182, 2147590164, 1073741824;
	shr.u64 	%rd184, %rd183, 31;
	cvt.u32.u64 	%r1230, %rd184;
	add.s32 	%r1231, %r1221, %r1230;
	cvt.s64.s32 	%rd185, %r1231;
	mad.lo.s64 	%rd186, %rd185, 2269390360, 1073741824;
	shr.u64 	%rd187, %rd186, 31;
	cvt.u32.u64 	%r1232, %rd187;
	ld.global.nc.u32 	%r1233, [%rd30+51080];
	cvt.s64.s32 	%rd188, %r1233;
	mad.lo.s64 	%rd189, %rd188, 2577334688, 1073741824;
	shr.u64 	%rd190, %rd189, 31;
	cvt.u32.u64 	%r1234, %rd190;
	add.s32 	%r1235, %r1232, %r1234;
	max.s32 	%r1236, %r1235, 0;
	st.global.u32 	[%rd34+51080], %r1236;
	cvt.s64.s32 	%rd191, %r1017;
	mad.lo.s64 	%rd192, %rd191, 388374298361856, 1073741824;
	shr.u64 	%rd193, %rd192, 31;
	cvt.u32.u64 	%r1237, %rd193;
	ld.global.nc.u32 	%r1238, [%rd21+28];
	add.s32 	%r1239, %r1238, %r1237;
	cvt.s64.s32 	%rd194, %r1239;
	mad.lo.s64 	%rd195, %rd194, 2147590164, 1073741824;
	shr.u64 	%rd196, %rd195, 31;
	cvt.u32.u64 	%r1240, %rd196;
	ld.global.nc.u32 	%r1241, [%rd25+28];
	add.s32 	%r1242, %r1241, %r1240;
	cvt.s64.s32 	%rd197, %r1242;
	mad.lo.s64 	%rd198, %rd197, 2269390360, 1073741824;
	shr.u64 	%rd199, %rd198, 31;
	cvt.u32.u64 	%r1243, %rd199;
	ld.global.nc.u32 	%r1244, [%rd30+50188];
	cvt.s64.s32 	%rd200, %r1244;
	mad.lo.s64 	%rd201, %rd200, 2577334688, 1073741824;
	shr.u64 	%rd202, %rd201, 31;
	cvt.u32.u64 	%r1245, %rd202;
	add.s32 	%r1246, %r1243, %r1245;
	max.s32 	%r1247, %r1246, 0;
	st.global.u32 	[%rd34+50188], %r1247;
	cvt.s64.s32 	%rd203, %r1021;
	mad.lo.s64 	%rd204, %rd203, 388374298361856, 1073741824;
	shr.u64 	%rd205, %rd204, 31;
	cvt.u32.u64 	%r1248, %rd205;
	add.s32 	%r1249, %r1238, %r1248;
	cvt.s64.s32 	%rd206, %r1249;
	mad.lo.s64 	%rd207, %rd206, 2147590164, 1073741824;
	shr.u64 	%rd208, %rd207, 31;
	cvt.u32.u64 	%r1250, %rd208;
	add.s32 	%r1251, %r1241, %r1250;
	cvt.s64.s32 	%rd209, %r1251;
	mad.lo.s64 	%rd210, %rd209, 2269390360, 1073741824;
	shr.u64 	%rd211, %rd210, 31;
	cvt.u32.u64 	%r1252, %rd211;
	ld.global.nc.u32 	%r1253, [%rd30+51084];
	cvt.s64.s32 	%rd212, %r1253;
	mad.lo.s64 	%rd213, %rd212, 2577334688, 1073741824;
	shr.u64 	%rd214, %rd213, 31;
	cvt.u32.u64 	%r1254, %rd214;
	add.s32 	%r1255, %r1252, %r1254;
	max.s32 	%r1256, %r1255, 0;
	st.global.u32 	[%rd34+51084], %r1256;
	ret;

}
	// .globl	fused_nn_conv2d_cast_fixed_point_multiply_add_cast_fixed_point_multiply_add_cast_12402219635377536017__2_kernel0
.visible .entry fused_nn_conv2d_cast_fixed_point_multiply_add_cast_fixed_point_multiply_add_cast_12402219635377536017__2_kernel0(
	.param .u64 .ptr .align 1 fused_nn_conv2d_cast_fixed_point_multiply_add_cast_fixed_point_multiply_add_cast_12402219635377536017__2_kernel0_param_0,
	.param .u64 .ptr .align 1 fused_nn_conv2d_cast_fixed_point_multiply_add_cast_fixed_point_multiply_add_cast_12402219635377536017__2_kernel0_param_1,
	.param .u64 .ptr .align 1 fused_nn_conv2d_cast_fixed_point_multiply_add_cast_fixed_point_multiply_add_cast_12402219635377536017__2_kernel0_param_2,
	.param .u64 .ptr .align 1 fused_nn_conv2d_cast_fixed_point_multiply_add_cast_fixed_point_multiply_add_cast_12402219635377536017__2_kernel0_param_3,
	.param .u64 .ptr .align 1 fused_nn_conv2d_cast_fixed_point_multiply_add_cast_fixed_point_multiply_add_cast_12402219635377536017__2_kernel0_param_4,
	.param .u64 .ptr .align 1 fused_nn_conv2d_cast_fixed_point_multiply_add_cast_fixed_point_multiply_add_cast_12402219635377536017__2_kernel0_param_5
)
{
	.reg .pred 	%p<36>;
	.reg .b16 	%rs<6>;
	.reg .b32 	%r<4601>;
	.reg .b64 	%rd<335>;
	// demoted variable
	.shared .align 4 .b8 _ZZ112fused_nn_conv2d_cast_fixed_point_multiply_add_cast_fixed_point_multiply_add_cast_12402219635377536017__2_kernel0E15pad_data_shared[14336];
	// demoted variable
	.shared .align 4 .b8 _ZZ112fused_nn_conv2d_cast_fixed_point_multiply_add_cast_fixed_point_multiply_add_cast_12402219635377536017__2_kernel0E18placeholder_shared[4096];
	ld.param.u64 	%rd8, [fused_nn_conv2d_cast_fixed_point_multiply_add_cast_fixed_point_multiply_add_cast_12402219635377536017__2_kernel0_param_0];
	ld.param.u64 	%rd3, [fused_nn_conv2d_cast_fixed_point_multiply_add_cast_fixed_point_multiply_add_cast_12402219635377536017__2_kernel0_param_1];
	cvta.to.global.u64 	%rd9, %rd8;
	cvta.to.global.u64 	%rd1, %rd3;
	mov.u32 	%r40, %ctaid.z;
	mul.lo.s32 	%r41, %r40, 100352;
	mov.u32 	%r42, %tid.y;
	shl.b32 	%r43, %r42, 1;
	mov.u32 	%r44, %tid.x;
	cvt.u16.u32 	%rs1, %r44;
	mul.hi.u16 	%rs2, %rs1, 2341;
	cvt.u32.u16 	%r45, %rs2;
	add.s32 	%r46, %r43, %r45;
	shr.u32 	%r47, %r46, 2;
	mov.u32 	%r48, %ctaid.x;
	and.b32  	%r49, %r46, 3;
	mul.lo.s16 	%rs3, %rs2, 28;
	sub.s16 	%rs4, %rs1, %rs3;
	shl.b16 	%rs5, %rs4, 2;
	cvt.u32.u16 	%r50, %rs5;
	mad.lo.s32 	%r51, %r48, 448, %r41;
	add.s32 	%r52, %r51, %r50;
	mad.lo.s32 	%r53, %r47, 3136, %r52;
	mad.lo.s32 	%r54, %r49, 112, %r53;
	shl.b32 	%r55, %r44, 2;
	mad.lo.s32 	%r56, %r42, 224, %r55;
	cvt.u64.u32 	%rd10, %r54;
	add.s64 	%rd11, %rd9, %rd10;
	ld.global.nc.u32 	%r57, [%rd11];
	mov.u32 	%r58, _ZZ112fused_nn_conv2d_cast_fixed_point_multiply_add_cast_fixed_point_multiply_add_cast_12402219635377536017__2_kernel0E15pad_data_shared;
	add.s32 	%r59, %r58, %r56;
	st.shared.u32 	[%r59], %r57;
	ld.global.nc.u32 	%r60, [%rd11+6272];
	st.shared.u32 	[%r59+896], %r60;
	ld.global.nc.u32 	%r61, [%rd11+12544];
	st.shared.u32 	[%r59+1792], %r61;
	ld.global.nc.u32 	%r62, [%rd11+18816];
	st.shared.u32 	[%r59+2688], %r62;
	ld.global.nc.u32 	%r63, [%rd11+25088];
	st.shared.u32 	[%r59+3584], %r63;
	ld.global.nc.u32 	%r64, [%rd11+31360];
	st.shared.u32 	[%r59+4480], %r64;
	ld.global.nc.u32 	%r65, [%rd11+37632];
	st.shared.u32 	[%r59+5376], %r65;
	ld.global.nc.u32 	%r66, [%rd11+43904];
	st.shared.u32 	[%r59+6272], %r66;
	bar.sync 	0;
	ld.global.nc.u32 	%r67, [%rd11+50176];
	st.shared.u32 	[%r59+7168], %r67;
	ld.global.nc.u32 	%r68, [%rd11+56448];
	st.shared.u32 	[%r59+8064], %r68;
	ld.global.nc.u32 	%r69, [%rd11+62720];
	st.shared.u32 	[%r59+8960], %r69;
	ld.global.nc.u32 	%r70, [%rd11+68992];
	st.shared.u32 	[%r59+9856], %r70;
	ld.global.nc.u32 	%r71, [%rd11+75264];
	st.shared.u32 	[%r59+10752], %r71;
	ld.global.nc.u32 	%r72, [%rd11+81536];
	st.shared.u32 	[%r59+11648], %r72;
	ld.global.nc.u32 	%r73, [%rd11+87808];
	st.shared.u32 	[%r59+12544], %r73;
	ld.global.nc.u32 	%r74, [%rd11+94080];
	st.shared.u32 	[%r59+13440], %r74;
	shr.u32 	%r75, %r44, 2;
	mad.lo.s32 	%r2, %r42, 14, %r75;
	mad.lo.s32 	%r76, %r42, 56, %r44;
	mov.u32 	%r77, %ctaid.y;
	shl.b32 	%r78, %r77, 13;
	and.b32  	%r79, %r55, 12;
	or.b32  	%r4, %r79, %r78;
	setp.lt.u32 	%p6, %r2, 256;
	setp.lt.u32 	%p7, %r76, 1024;
	and.pred  	%p8, %p6, %p7;
	setp.lt.u32 	%p9, %r42, 19;
	and.pred  	%p1, %p8, %p9;
	mov.u32 	%r80, _ZZ112fused_nn_conv2d_cast_fixed_point_multiply_add_cast_fixed_point_multiply_add_cast_12402219635377536017__2_kernel0E18placeholder_shared;
	add.s32 	%r5, %r80, %r56;
	not.pred 	%p10, %p1;
	@%p10 bra 	$L__BB32_2;
	shl.b32 	%r81, %r2, 5;
	and.b32  	%r82, %r81, 7680;
	shl.b32 	%r83, %r2, 4;
	and.b32  	%r84, %r83, 240;
	add.s32 	%r85, %r4, %r82;
	add.s32 	%r86, %r85, %r84;
	cvt.u64.u32 	%rd12, %r86;
	add.s64 	%rd13, %rd1, %rd12;
	ld.global.nc.u32 	%r87, [%rd13];
	st.shared.u32 	[%r5], %r87;
$L__BB32_2:
	setp.lt.u32 	%p11, %r2, 200;
	setp.lt.u32 	%p12, %r76, 800;
	and.pred  	%p13, %p11, %p12;
	setp.lt.u32 	%p14, %r42, 15;
	and.pred  	%p2, %p13, %p14;
	not.pred 	%p15, %p2;
	@%p15 bra 	$L__BB32_4;
	shl.b32 	%r88, %r2, 5;
	add.s32 	%r89, %r88, 1792;
	and.b32  	%r90, %r89, 7680;
	shl.b32 	%r91, %r2, 4;
	and.b32  	%r92, %r91, 240;
	xor.b32  	%r93, %r92, 128;
	add.s32 	%r94, %r4, %r90;
	add.s32 	%r95, %r94, %r93;
	cvt.u64.u32 	%rd14, %r95;
	add.s64 	%rd15, %rd1, %rd14;
	ld.global.nc.u32 	%r96, [%rd15];
	st.shared.u32 	[%r5+896], %r96;
$L__BB32_4:
	setp.lt.u32 	%p16, %r2, 144;
	setp.lt.u32 	%p17, %r76, 576;
	and.pred  	%p18, %p16, %p17;
	setp.lt.u32 	%p19, %r42, 11;
	and.pred  	%p3, %p18, %p19;
	not.pred 	%p20, %p3;
	@%p20 bra 	$L__BB32_6;
	shl.b32 	%r97, %r2, 5;
	add.s32 	%r98, %r97, 3584;
	and.b32  	%r99, %r98, 7680;
	shl.b32 	%r100, %r2, 4;
	and.b32  	%r101, %r100, 240;
	add.s32 	%r102, %r4, %r99;
	add.s32 	%r103, %r102, %r101;
	cvt.u64.u32 	%rd16, %r103;
	add.s64 	%rd17, %rd1, %rd16;
	ld.global.nc.u32 	%r104, [%rd17];
	st.shared.u32 	[%r5+1792], %r104;
$L__BB32_6:
	setp.lt.u32 	%p21, %r2, 88;
	setp.lt.u32 	%p22, %r76, 352;
	and.pred  	%p23, %p21, %p22;
	setp.lt.u32 	%p24, %r42, 7;
	and.pred  	%p4, %p23, %p24;
	not.pred 	%p25, %p4;
	@%p25 bra 	$L__BB32_8;
	shl.b32 	%r105, %r2, 5;
	add.s32 	%r106, %r105, 5376;
	and.b32  	%r107, %r106, 7680;
	shl.b32 	%r108, %r2, 4;
	and.b32  	%r109, %r108, 240;
	xor.b32  	%r110, %r109, 128;
	add.s32 	%r111, %r4, %r107;
	add.s32 	%r112, %r111, %r110;
	cvt.u64.u32 	%rd18, %r112;
	add.s64 	%rd19, %rd1, %rd18;
	ld.global.nc.u32 	%r113, [%rd19];
	st.shared.u32 	[%r5+2688], %r113;
$L__BB32_8:
	setp.lt.u32 	%p26, %r2, 32;
	setp.lt.u32 	%p27, %r76, 128;
	and.pred  	%p28, %p26, %p27;
	setp.lt.u32 	%p29, %r42, 3;
	and.pred  	%p5, %p28, %p29;
	not.pred 	%p30, %p5;
	@%p30 bra 	$L__BB32_10;
	shl.b32 	%r114, %r2, 5;
	add.s32 	%r115, %r114, 7168;
	and.b32  	%r116, %r115, 7680;
	shl.b32 	%r117, %r2, 4;
	and.b32  	%r118, %r117, 240;
	add.s32 	%r119, %r4, %r116;
	add.s32 	%r120, %r119, %r118;
	cvt.u64.u32 	%rd20, %r120;
	add.s64 	%rd21, %rd1, %rd20;
	ld.global.nc.u32 	%r121, [%rd21];
	st.shared.u32 	[%r5+3584], %r121;
$L__BB32_10:
	ld.param.u64 	%rd330, [fused_nn_conv2d_cast_fixed_point_multiply_add_cast_fixed_point_multiply_add_cast_12402219635377536017__2_kernel0_param_1];
	cvta.to.global.u64 	%rd2, %rd330;
	bar.sync 	0;
	shl.b32 	%r2170, %r42, 9;
	add.s32 	%r2173, %r58, %r55;
	ld.shared.u32 	%r123, [%r2173];
	add.s32 	%r2175, %r80, %r2170;
	ld.shared.u32 	%r124, [%r2175];
	mov.b32 	%r249, 0;
	// begin inline asm
	dp4a.s32.s32 %r122, %r123, %r124, %r249;
	// end inline asm
	ld.shared.u32 	%r127, [%r2173];
	ld.shared.u32 	%r128, [%r2175+2048];
	// begin inline asm
	dp4a.s32.s32 %r126, %r127, %r128, %r249;
	// end inline asm
	ld.shared.u32 	%r131, [%r2173+224];
	ld.shared.u32 	%r132, [%r2175];
	// begin inline asm
	dp4a.s32.s32 %r130, %r131, %r132, %r249;
	// end inline asm
	ld.shared.u32 	%r135, [%r2173+224];
	ld.shared.u32 	%r136, [%r2175+2048];
	// begin inline asm
	dp4a.s32.s32 %r134, %r135, %r136, %r249;
	// end inline asm
	ld.shared.u32 	%r139, [%r2173];
	ld.shared.u32 	%r140, [%r2175+4];
	// begin inline asm
	dp4a.s32.s32 %r138, %r139, %r140, %r249;
	// end inline asm
	ld.shared.u32 	%r143, [%r2173];
	ld.shared.u32 	%r144, [%r2175+2052];
	// begin inline asm
	dp4a.s32.s32 %r142, %r143, %r144, %r249;
	// end inline asm
	ld.shared.u32 	%r147, [%r2173+224];
	ld.shared.u32 	%r148, [%r2175+4];
	// begin inline asm
	dp4a.s32.s32 %r146, %r147, %r148, %r249;
	// end inline asm
	ld.shared.u32 	%r151, [%r2173+224];
	ld.shared.u32 	%r152, [%r2175+2052];
	// begin inline asm
	dp4a.s32.s32 %r150, %r151, %r152, %r249;
	// end inline asm
	ld.shared.u32 	%r155, [%r2173];
	ld.shared.u32 	%r156, [%r2175+8];
	// begin inline asm
	dp4a.s32.s32 %r154, %r155, %r156, %r249;
	// end inline asm
	ld.shared.u32 	%r159, [%r2173];
	ld.shared.u32 	%r160, [%r2175+2056];
	// begin inline asm
	dp4a.s32.s32 %r158, %r159, %r160, %r249;
	// end inline asm
	ld.shared.u32 	%r163, [%r2173+224];
	ld.shared.u32 	%r164, [%r2175+8];
	// begin inline asm
	dp4a.s32.s32 %r162, %r163, %r164, %r249;
	// end inline asm
	ld.shared.u32 	%r167, [%r2173+224];
	ld.shared.u32 	%r168, [%r2175+2056];
	// begin inline asm
	dp4a.s32.s32 %r166, %r167, %r168, %r249;
	// end inline asm
	ld.shared.u32 	%r171, [%r2173];
	ld.shared.u32 	%r172, [%r2175+12];
	// begin inline asm
	dp4a.s32.s32 %r170, %r171, %r172, %r249;
	// end inline asm
	ld.shared.u32 	%r175, [%r2173];
	ld.shared.u32 	%r176, [%r2175+2060];
	// begin inline asm
	dp4a.s32.s32 %r174, %r175, %r176, %r249;
	// end inline asm
	ld.shared.u32 	%r179, [%r2173+224];
	ld.shared.u32 	%r180, [%r2175+12];
	// begin inline asm
	dp4a.s32.s32 %r178, %r179, %r180, %r249;
	// end inline asm
	ld.shared.u32 	%r183, [%r2173+224];
	ld.shared.u32 	%r184, [%r2175+2060];
	// begin inline asm
	dp4a.s32.s32 %r182, %r183, %r184, %r249;
	// end inline asm
	ld.shared.u32 	%r187, [%r2173];
	ld.shared.u32 	%r188, [%r2175+256];
	// begin inline asm
	dp4a.s32.s32 %r186, %r187, %r188, %r249;
	// end inline asm
	ld.shared.u32 	%r191, [%r2173];
	ld.shared.u32 	%r192, [%r2175+2304];
	// begin inline asm
	dp4a.s32.s32 %r190, %r191, %r192, %r249;
	// end inline asm
	ld.shared.u32 	%r195, [%r2173+224];
	ld.shared.u32 	%r196, [%r2175+256];
	// begin inline asm
	dp4a.s32.s32 %r194, %r195, %r196, %r249;
	// end inline asm
	ld.shared.u32 	%r199, [%r2173+224];
	ld.shared.u32 	%r200, [%r2175+2304];
	// begin inline asm
	dp4a.s32.s32 %r198, %r199, %r200, %r249;
	// end inline asm
	ld.shared.u32 	%r203, [%r2173];
	ld.shared.u32 	%r204, [%r2175+260];
	// begin inline asm
	dp4a.s32.s32 %r202, %r203, %r204, %r249;
	// end inline asm
	ld.shared.u32 	%r207, [%r2173];
	ld.shared.u32 	%r208, [%r2175+2308];
	// begin inline asm
	dp4a.s32.s32 %r206, %r207, %r208, %r249;
	// end inline asm
	ld.shared.u32 	%r211, [%r2173+224];
	ld.shared.u32 	%r212, [%r2175+260];
	// begin inline asm
	dp4a.s32.s32 %r210, %r211, %r212, %r249;
	// end inline asm
	ld.shared.u32 	%r215, [%r2173+224];
	ld.shared.u32 	%r216, [%r2175+2308];
	// begin inline asm
	dp4a.s32.s32 %r214, %r215, %r216, %r249;
	// end inline asm
	ld.shared.u32 	%r219, [%r2173];
	ld.shared.u32 	%r220, [%r2175+264];
	// begin inline asm
	dp4a.s32.s32 %r218, %r219, %r220, %r249;
	// end inline asm
	ld.shared.u32 	%r223, [%r2173];
	ld.shared.u32 	%r224, [%r2175+2312];
	// begin inline asm
	dp4a.s32.s32 %r222, %r223, %r224, %r249;
	// end inline asm
	ld.shared.u32 	%r227, [%r2173+224];
	ld.shared.u32 	%r228, [%r2175+264];
	// begin inline asm
	dp4a.s32.s32 %r226, %r227, %r228, %r249;
	// end inline asm
	ld.shared.u32 	%r231, [%r2173+224];
	ld.shared.u32 	%r232, [%r2175+2312];
	// begin inline asm
	dp4a.s32.s32 %r230, %r231, %r232, %r249;
	// end inline asm
	ld.shared.u32 	%r235, [%r2173];
	ld.shared.u32 	%r236, [%r2175+268];
	// begin inline asm
	dp4a.s32.s32 %r234, %r235, %r236, %r249;
	// end inline asm
	ld.shared.u32 	%r239, [%r2173];
	ld.shared.u32 	%r240, [%r2175+2316];
	// begin inline asm
	dp4a.s32.s32 %r238, %r239, %r240, %r249;
	// end inline asm
	ld.shared.u32 	%r243, [%r2173+224];
	ld.shared.u32 	%r244, [%r2175+268];
	// begin inline asm
	dp4a.s32.s32 %r242, %r243, %r244, %r249;
	// end inline asm
	ld.shared.u32 	%r247, [%r2173+224];
	ld.shared.u32 	%r248, [%r2175+2316];
	// begin inline asm
	dp4a.s32.s32 %r246, %r247, %r248, %r249;
	// end inline asm
	ld.shared.u32 	%r251, [%r2173+448];
	ld.shared.u32 	%r252, [%r2175+16];
	// begin inline asm
	dp4a.s32.s32 %r250, %r251, %r252, %r122;
	// end inline asm
	ld.shared.u32 	%r255, [%r2173+448];
	ld.shared.u32 	%r256, [%r2175+2064];
	// begin inline asm
	dp4a.s32.s32 %r254, %r255, %r256, %r126;
	// end inline asm
	ld.shared.u32 	%r259, [%r2173+672];
	ld.shared.u32 	%r260, [%r2175+16];
	// begin inline asm
	dp4a.s32.s32 %r258, %r259, %r260, %r130;
	// end inline asm
	ld.shared.u32 	%r263, [%r2173+672];
	ld.shared.u32 	%r264, [%r2175+2064];
	// begin inline asm
	dp4a.s32.s32 %r262, %r263, %r264, %r134;
	// end inline asm
	ld.shared.u32 	%r267, [%r2173+448];
	ld.shared.u32 	%r268, [%r2175+20];
	// begin inline asm
	dp4a.s32.s32 %r266, %r267, %r268, %r138;
	// end inline asm
	ld.shared.u32 	%r271, [%r2173+448];
	ld.shared.u32 	%r272, [%r2175+2068];
	// begin inline asm
	dp4a.s32.s32 %r270, %r271, %r272, %r142;
	// end inline asm
	ld.shared.u32 	%r275, [%r2173+672];
	ld.shared.u32 	%r276, [%r2175+20];
	// begin inline asm
	dp4a.s32.s32 %r274, %r275, %r276, %r146;
	// end inline asm
	ld.shared.u32 	%r279, [%r2173+672];
	ld.shared.u32 	%r280, [%r2175+2068];
	// begin inline asm
	dp4a.s32.s32 %r278, %r279, %r280, %r150;
	// end inline asm
	ld.shared.u32 	%r283, [%r2173+448];
	ld.shared.u32 	%r284, [%r2175+24];
	// begin inline asm
	dp4a.s32.s32 %r282, %r283, %r284, %r154;
	// end inline asm
	ld.shared.u32 	%r287, [%r2173+448];
	ld.shared.u32 	%r288, [%r2175+2072];
	// begin inline asm
	dp4a.s32.s32 %r286, %r287, %r288, %r158;
	// end inline asm
	ld.shared.u32 	%r291, [%r2173+672];
	ld.shared.u32 	%r292, [%r2175+24];
	// begin inline asm
	dp4a.s32.s32 %r290, %r291, %r292, %r162;
	// end inline asm
	ld.shared.u32 	%r295, [%r2173+672];
	ld.shared.u32 	%r296, [%r2175+2072];
	// begin inline asm
	dp4a.s32.s32 %r294, %r295, %r296, %r166;
	// end inline asm
	ld.shared.u32 	%r299, [%r2173+448];
	ld.shared.u32 	%r300, [%r2175+28];
	// begin inline asm
	dp4a.s32.s32 %r298, %r299, %r300, %r170;
	// end inline asm
	ld.shared.u32 	%r303, [%r2173+448];
	ld.shared.u32 	%r304, [%r2175+2076];
	// begin inline asm
	dp4a.s32.s32 %r302, %r303, %r304, %r174;
	// end inline asm
	ld.shared.u32 	%r307, [%r2173+672];
	ld.shared.u32 	%r308, [%r2175+28];
	// begin inline asm
	dp4a.s32.s32 %r306, %r307, %r308, %r178;
	// end inline asm
	ld.shared.u32 	%r311, [%r2173+672];
	ld.shared.u32 	%r312, [%r2175+2076];
	// begin inline asm
	dp4a.s32.s32 %r310, %r311, %r312, %r182;
	// end inline asm
	ld.shared.u32 	%r315, [%r2173+448];
	ld.shared.u32 	%r316, [%r2175+272];
	// begin inline asm
	dp4a.s32.s32 %r314, %r315, %r316, %r186;
	// end inline asm
	ld.shared.u32 	%r319, [%r2173+448];
	ld.shared.u32 	%r320, [%r2175+2320];
	// begin inline asm
	dp4a.s32.s32 %r318, %r319, %r320, %r190;
	// end inline asm
	ld.shared.u32 	%r323, [%r2173+672];
	ld.shared.u32 	%r324, [%r2175+272];
	// begin inline asm
	dp4a.s32.s32 %r322, %r323, %r324, %r194;
	// end inline asm
	ld.shared.u32 	%r327, [%r2173+672];
	ld.shared.u32 	%r328, [%r2175+2320];
	// begin inline asm
	dp4a.s32.s32 %r326, %r327, %r328, %r198;
	// end inline asm
	ld.shared.u32 	%r331, [%r2173+448];
	ld.shared.u32 	%r332, [%r2175+276];
	// begin inline asm
	dp4a.s32.s32 %r330, %r331, %r332, %r202;
	// end inline asm
	ld.shared.u32 	%r335, [%r2173+448];
	ld.shared.u32 	%r336, [%r2175+2324];
	// begin inline asm
	dp4a.s32.s32 %r334, %r335, %r336, %r206;
	// end inline asm
	ld.shared.u32 	%r339, [%r2173+672];
	ld.shared.u32 	%r340, [%r2175+276];
	// begin inline asm
	dp4a.s32.s32 %r338, %r339, %r340, %r210;
	// end inline asm
	ld.shared.u32 	%r343, [%r2173+672];
	ld.shared.u32 	%r344, [%r2175+2324];
	// begin inline asm
	dp4a.s32.s32 %r342, %r343, %r344, %r214;
	// end inline asm
	ld.shared.u32 	%r347, [%r2173+448];
	ld.shared.u32 	%r348, [%r2175+280];
	// begin inline asm
	dp4a.s32.s32 %r346, %r347, %r348, %r218;
	// end inline asm
	ld.shared.u32 	%r351, [%r2173+448];
	ld.shared.u32 	%r352, [%r2175+2328];
	// begin inline asm
	dp4a.s32.s32 %r350, %r351, %r352, %r222;
	// end inline asm
	ld.shared.u32 	%r355, [%r2173+672];
	ld.shared.u32 	%r356, [%r2175+280];
	// begin inline asm
	dp4a.s32.s32 %r354, %r355, %r356, %r226;
	// end inline asm
	ld.shared.u32 	%r359, [%r2173+672];
	ld.shared.u32 	%r360, [%r2175+2328];
	// begin inline asm
	dp4a.s32.s32 %r358, %r359, %r360, %r230;
	// end inline asm
	ld.shared.u32 	%r363, [%r2173+448];
	ld.shared.u32 	%r364, [%r2175+284];
	// begin inline asm
	dp4a.s32.s32 %r362, %r363, %r364, %r234;
	// end inline asm
	ld.shared.u32 	%r367, [%r2173+448];
	ld.shared.u32 	%r368, [%r2175+2332];
	// begin inline asm
	dp4a.s32.s32 %r366, %r367, %r368, %r238;
	// end inline asm
	ld.shared.u32 	%r371, [%r2173+672];
	ld.shared.u32 	%r372, [%r2175+284];
	// begin inline asm
	dp4a.s32.s32 %r370, %r371, %r372, %r242;
	// end inline asm
	ld.shared.u32 	%r375, [%r2173+672];
	ld.shared.u32 	%r376, [%r2175+2332];
	// begin inline asm
	dp4a.s32.s32 %r374, %r375, %r376, %r246;
	// end inline asm
	ld.shared.u32 	%r379, [%r2173+896];
	ld.shared.u32 	%r380, [%r2175+32];
	// begin inline asm
	dp4a.s32.s32 %r378, %r379, %r380, %r250;
	// end inline asm
	ld.shared.u32 	%r383, [%r2173+896];
	ld.shared.u32 	%r384, [%r2175+2080];
	// begin inline asm
	dp4a.s32.s32 %r382, %r383, %r384, %r254;
	// end inline asm
	ld.shared.u32 	%r387, [%r2173+1120];
	ld.shared.u32 	%r388, [%r2175+32];
	// begin inline asm
	dp4a.s32.s32 %r386, %r387, %r388, %r258;
	// end inline asm
	ld.shared.u32 	%r391, [%r2173+1120];
	ld.shared.u32 	%r392, [%r2175+2080];
	// begin inline asm
	dp4a.s32.s32 %r390, %r391, %r392, %r262;
	// end inline asm
	ld.shared.u32 	%r395, [%r2173+896];
	ld.shared.u32 	%r396, [%r2175+36];
	// begin inline asm
	dp4a.s32.s32 %r394, %r395, %r396, %r266;
	// end inline asm
	ld.shared.u32 	%r399, [%r2173+896];
	ld.shared.u32 	%r400, [%r2175+2084];
	// begin inline asm
	dp4a.s32.s32 %r398, %r399, %r400, %r270;
	// end inline asm
	ld.shared.u32 	%r403, [%r2173+1120];
	ld.shared.u32 	%r404, [%r2175+36];
	// begin inline asm
	dp4a.s32.s32 %r402, %r403, %r404, %r274;
	// end inline asm
	ld.shared.u32 	%r407, [%r2173+1120];
	ld.shared.u32 	%r408, [%r2175+2084];
	// begin inline asm
	dp4a.s32.s32 %r406, %r407, %r408, %r278;
	// end inline asm
	ld.shared.u32 	%r411, [%r2173+896];
	ld.shared.u32 	%r412, [%r2175+40];
	// begin inline asm
	dp4a.s32.s32 %r410, %r411, %r412, %r282;
	// end inline asm
	ld.shared.u32 	%r415, [%r2173+896];
	ld.shared.u32 	%r416, [%r2175+2088];
	// begin inline asm
	dp4a.s32.s32 %r414, %r415, %r416, %r286;
	// end inline asm
	ld.shared.u32 	%r419, [%r2173+1120];
	ld.shared.u32 	%r420, [%r2175+40];
	// begin inline asm
	dp4a.s32.s32 %r418, %r419, %r420, %r290;
	// end inline asm
	ld.shared.u32 	%r423, [%r2173+1120];
	ld.shared.u32 	%r424, [%r2175+2088];
	// begin inline asm
	dp4a.s32.s32 %r422, %r423, %r424, %r294;
	// end inline asm
	ld.shared.u32 	%r427, [%r2173+896];
	ld.shared.u32 	%r428, [%r2175+44];
	// begin inline asm
	dp4a.s32.s32 %r426, %r427, %r428, %r298;
	// end inline asm
	ld.shared.u32 	%r431, [%r2173+896];
	ld.shared.u32 	%r432, [%r2175+2092];
	// begin inline asm
	dp4a.s32.s32 %r430, %r431, %r432, %r302;
	// end inline asm
	ld.shared.u32 	%r435, [%r2173+1120];
	ld.shared.u32 	%r436, [%r2175+44];
	// begin inline asm
	dp4a.s32.s32 %r434, %r435, %r436, %r306;
	// end inline asm
	ld.shared.u32 	%r439, [%r2173+1120];
	ld.shared.u32 	%r440, [%r2175+2092];
	// begin inline asm
	dp4a.s32.s32 %r438, %r439, %r440, %r310;
	// end inline asm
	ld.shared.u32 	%r443, [%r2173+896];
	ld.shared.u32 	%r444, [%r2175+288];
	// begin inline asm
	dp4a.s32.s32 %r442, %r443, %r444, %r314;
	// end inline asm
	ld.shared.u32 	%r447, [%r2173+896];
	ld.shared.u32 	%r448, [%r2175+2336];
	// begin inline asm
	dp4a.s32.s32 %r446, %r447, %r448, %r318;
	// end inline asm
	ld.shared.u32 	%r451, [%r2173+1120];
	ld.shared.u32 	%r452, [%r2175+288];
	// begin inline asm
	dp4a.s32.s32 %r450, %r451, %r452, %r322;
	// end inline asm
	ld.shared.u32 	%r455, [%r2173+1120];
	ld.shared.u32 	%r456, [%r2175+2336];
	// begin inline asm
	dp4a.s32.s32 %r454, %r455, %r456, %r326;
	// end inline asm
	ld.shared.u32 	%r459, [%r2173+896];
	ld.shared.u32 	%r460, [%r2175+292];
	// begin inline asm
	dp4a.s32.s32 %r458, %r459, %r460, %r330;
	// end inline asm
	ld.shared.u32 	%r463, [%r2173+896];
	ld.shared.u32 	%r464, [%r2175+2340];
	// begin inline asm
	dp4a.s32.s32 %r462, %r463, %r464, %r334;
	// end inline asm
	ld.shared.u32 	%r467, [%r2173+1120];
	ld.shared.u32 	%r468, [%r2175+292];
	// begin inline asm
	dp4a.s32.s32 %r466, %r467, %r468, %r338;
	// end inline asm
	ld.shared.u32 	%r471, [%r2173+1120];
	ld.shared.u32 	%r472, [%r2175+2340];
	// begin inline asm
	dp4a.s32.s32 %r470, %r471, %r472, %r342;
	// end inline asm
	ld.shared.u32 	%r475, [%r2173+896];
	ld.shared.u32 	%r476, [%r2175+296];
	// begin inline asm
	dp4a.s32.s32 %r474, %r475, %r476, %r346;
	// end inline asm
	ld.shared.u32 	%r479, [%r2173+896];
	ld.shared.u32 	%r480, [%r2175+2344];
	// begin inline asm
	dp4a.s32.s32 %r478, %r479, %r480, %r350;
	// end inline asm
	ld.shared.u32 	%r483, [%r2173+1120];
	ld.shared.u32 	%r484, [%r2175+296];
	// begin inline asm
	dp4a.s32.s32 %r482, %r483, %r484, %r354;
	// end inline asm
	ld.shared.u32 	%r487, [%r2173+1120];
	ld.shared.u32 	%r488, [%r2175+2344];
	// begin inline asm
	dp4a.s32.s32 %r486, %r487, %r488, %r358;
	// end inline asm
	ld.shared.u32 	%r491, [%r2173+896];
	ld.shared.u32 	%r492, [%r2175+300];
	// begin inline asm
	dp4a.s32.s32 %r490, %r491, %r492, %r362;
	// end inline asm
	ld.shared.u32 	%r495, [%r2173+896];
	ld.shared.u32 	%r496, [%r2175+2348];
	// begin inline asm
	dp4a.s32.s32 %r494, %r495, %r496, %r366;
	// end inline asm
	ld.shared.u32 	%r499, [%r2173+1120];
	ld.shared.u32 	%r500, [%r2175+300];
	// begin inline asm
	dp4a.s32.s32 %r498, %r499, %r500, %r370;
	// end inline asm
	ld.shared.u32 	%r503, [%r2173+1120];
	ld.shared.u32 	%r504, [%r2175+2348];
	// begin inline asm
	dp4a.s32.s32 %r502, %r503, %r504, %r374;
	// end inline asm
	ld.shared.u32 	%r507, [%r2173+1344];
	ld.shared.u32 	%r508, [%r2175+48];
	// begin inline asm
	dp4a.s32.s32 %r506, %r507, %r508, %r378;
	// end inline asm
	ld.shared.u32 	%r511, [%r2173+1344];
	ld.shared.u32 	%r512, [%r2175+2096];
	// begin inline asm
	dp4a.s32.s32 %r510, %r511, %r512, %r382;
	// end inline asm
	ld.shared.u32 	%r515, [%r2173+1568];
	ld.shared.u32 	%r516, [%r2175+48];
	// begin inline asm
	dp4a.s32.s32 %r514, %r515, %r516, %r386;
	// end inline asm
	ld.shared.u32 	%r519, [%r2173+1568];
	ld.shared.u32 	%r520, [%r2175+2096];
	// begin inline asm
	dp4a.s32.s32 %r518, %r519, %r520, %r390;
	// end inline asm
	ld.shared.u32 	%r523, [%r2173+1344];
	ld.shared.u32 	%r524, [%r2175+52];
	// begin inline asm
	dp4a.s32.s32 %r522, %r523, %r524, %r394;
	// end inline asm
	ld.shared.u32 	%r527, [%r2173+1344];
	ld.shared.u32 	%r528, [%r2175+2100];
	// begin inline asm
	dp4a.s32.s32 %r526, %r527, %r528, %r398;
	// end inline asm
	ld.shared.u32 	%r531, [%r2173+1568];
	ld.shared.u32 	%r532, [%r2175+52];
	// begin inline asm
	dp4a.s32.s32 %r530, %r531, %r532, %r402;
	// end inline asm
	ld.shared.u32 	%r535, [%r2173+1568];
	ld.shared.u32 	%r536, [%r2175+2100];
	// begin inline asm
	dp4a.s32.s32 %r534, %r535, %r536, %r406;
	// end inline asm
	ld.shared.u32 	%r539, [%r2173+1344];
	ld.shared.u32 	%r540, [%r2175+56];
	// begin inline asm
	dp4a.s32.s32 %r538, %r539, %r540, %r410;
	// end inline asm
	ld.shared.u32 	%r543, [%r2173+1344];
	ld.shared.u32 	%r544, [%r2175+2104];
	// begin inline asm
	dp4a.s32.s32 %r542, %r543, %r544, %r414;
	// end inline asm
	ld.shared.u32 	%r547, [%r2173+1568];
	ld.shared.u32 	%r548, [%r2175+56];
	// begin inline asm
	dp4a.s32.s32 %r546, %r547, %r548, %r418;
	// end inline asm
	ld.shared.u32 	%r551, [%r2173+1568];
	ld.shared.u32 	%r552, [%r2175+2104];
	// begin inline asm
	dp4a.s32.s32 %r550, %r551, %r552, %r422;
	// end inline asm
	ld.shared.u32 	%r555, [%r2173+1344];
	ld.shared.u32 	%r556, [%r2175+60];
	// begin inline asm
	dp4a.s32.s32 %r554, %r555, %r556, %r426;
	// end inline asm
	ld.shared.u32 	%r559, [%r2173+1344];
	ld.shared.u32 	%r560, [%r2175+2108];
	// begin inline asm
	dp4a.s32.s32 %r558, %r559, %r560, %r430;
	// end inline asm
	ld.shared.u32 	%r563, [%r2173+1568];
	ld.shared.u32 	%r564, [%r2175+60];
	// begin inline asm
	dp4a.s32.s32 %r562, %r563, %r564, %r434;
	// end inline asm
	ld.shared.u32 	%r567, [%r2173+1568];
	ld.shared.u32 	%r568, [%r2175+2108];
	// begin inline asm
	dp4a.s32.s32 %r566, %r567, %r568, %r438;
	// end inline asm
	ld.shared.u32 	%r571, [%r2173+1344];
	ld.shared.u32 	%r572, [%r2175+304];
	// begin inline asm
	dp4a.s32.s32 %r570, %r571, %r572, %r442;
	// end inline asm
	ld.shared.u32 	%r575, [%r2173+1344];
	ld.shared.u32 	%r576, [%r2175+2352];
	// begin inline asm
	dp4a.s32.s32 %r574, %r575, %r576, %r446;
	// end inline asm
	ld.shared.u32 	%r579, [%r2173+1568];
	ld.shared.u32 	%r580, [%r2175+304];
	// begin inline asm
	dp4a.s32.s32 %r578, %r579, %r580, %r450;
	// end inline asm
	ld.shared.u32 	%r583, [%r2173+1568];
	ld.shared.u32 	%r584, [%r2175+2352];
	// begin inline asm
	dp4a.s32.s32 %r582, %r583, %r584, %r454;
	// end inline asm
	ld.shared.u32 	%r587, [%r2173+1344];
	ld.shared.u32 	%r588, [%r2175+308];
	// begin inline asm
	dp4a.s32.s32 %r586, %r587, %r588, %r458;
	// end inline asm
	ld.shared.u32 	%r591, [%r2173+1344];
	ld.shared.u32 	%r592, [%r2175+2356];
	// begin inline asm
	dp4a.s32.s32 %r590, %r591, %r592, %r462;
	// end inline asm
	ld.shared.u32 	%r595, [%r2173+1568];
	ld.shared.u32 	%r596, [%r2175+308];
	// begin inline asm
	dp4a.s32.s32 %r594, %r595, %r596, %r466;
	// end inline asm
	ld.shared.u32 	%r599, [%r2173+1568];
	ld.shared.u32 	%r600, [%r2175+2356];
	// begin inline asm
	dp4a.s32.s32 %r598, %r599, %r600, %r470;
	// end inline asm
	ld.shared.u32 	%r603, [%r2173+1344];
	ld.shared.u32 	%r604, [%r2175+312];
	// begin inline asm
	dp4a.s32.s32 %r602, %r603, %r604, %r474;
	// end inline asm
	ld.shared.u32 	%r607, [%r2173+1344];
	ld.shared.u32 	%r608, [%r2175+2360];
	// begin inline asm
	dp4a.s32.s32 %r606, %r607, %r608, %r478;
	// end inline asm
	ld.shared.u32 	%r611, [%r2173+1568];
	ld.shared.u32 	%r612, [%r2175+312];
	// begin inline asm
	dp4a.s32.s32 %r610, %r611, %r612, %r482;
	// end inline asm
	ld.shared.u32 	%r615, [%r2173+1568];
	ld.shared.u32 	%r616, [%r2175+2360];
	// begin inline asm
	dp4a.s32.s32 %r614, %r615, %r616, %r486;
	// end inline asm
	ld.shared.u32 	%r619, [%r2173+1344];
	ld.shared.u32 	%r620, [%r2175+316];
	// begin inline asm
	dp4a.s32.s32 %r618, %r619, %r620, %r490;
	// end inline asm
	ld.shared.u32 	%r623, [%r2173+1344];
	ld.shared.u32 	%r624, [%r2175+2364];
	// begin inline asm
	dp4a.s32.s32 %r622, %r623, %r624, %r494;
	// end inline asm
	ld.shared.u32 	%r627, [%r2173+1568];
	ld.shared.u32 	%r628, [%r2175+316];
	// begin inline asm
	dp4a.s32.s32 %r626, %r627, %r628, %r498;
	// end inline asm
	ld.shared.u32 	%r631, [%r2173+1568];
	ld.shared.u32 	%r632, [%r2175+2364];
	// begin inline asm
	dp4a.s32.s32 %r630, %r631, %r632, %r502;
	// end inline asm
	ld.shared.u32 	%r635, [%r2173+1792];
	ld.shared.u32 	%r636, [%r2175+64];
	// begin inline asm
	dp4a.s32.s32 %r634, %r635, %r636, %r506;
	// end inline asm
	ld.shared.u32 	%r639, [%r2173+1792];
	ld.shared.u32 	%r640, [%r2175+2112];
	// begin inline asm
	dp4a.s32.s32 %r638, %r639, %r640, %r510;
	// end inline asm
	ld.shared.u32 	%r643, [%r2173+2016];
	ld.shared.u32 	%r644, [%r2175+64];
	// begin inline asm
	dp4a.s32.s32 %r642, %r643, %r644, %r514;
	// end inline asm
	ld.shared.u32 	%r647, [%r2173+2016];
	ld.shared.u32 	%r648, [%r2175+2112];
	// begin inline asm
	dp4a.s32.s32 %r646, %r647, %r648, %r518;
	// end inline asm
	ld.shared.u32 	%r651, [%r2173+1792];
	ld.shared.u32 	%r652, [%r2175+68];
	// begin inline asm
	dp4a.s32.s32 %r650, %r651, %r652, %r522;
	// end inline asm
	ld.shared.u32 	%r655, [%r2173+1792];
	ld.shared.u32 	%r656, [%r2175+2116];
	// begin inline asm
	dp4a.s32.s32 %r654, %r655, %r656, %r526;
	// end inline asm
	ld.shared.u32 	%r659, [%r2173+2016];
	ld.shared.u32 	%r660, [%r2175+68];
	// begin inline asm
	dp4a.s32.s32 %r658, %r659, %r660, %r530;
	// end inline asm
	ld.shared.u32 	%r663, [%r2173+2016];
	ld.shared.u32 	%r664, [%r2175+2116];
	// begin inline asm
	dp4a.s32.s32 %r662, %r663, %r664, %r534;
	// end inline asm
	ld.shared.u32 	%r667, [%r2173+1792];
	ld.shared.u32 	%r668, [%r2175+72];
	// begin inline asm
	dp4a.s32.s32 %r666, %r667, %r668, %r538;
	// end inline asm
	ld.shared.u32 	%r671, [%r2173+1792];
	ld.shared.u32 	%r672, [%r2175+2120];
	// begin inline asm
	dp4a.s32.s32 %r670, %r671, %r672, %r542;
	// end inline asm
	ld.shared.u32 	%r675, [%r2173+2016];
	ld.shared.u32 	%r676, [%r2175+72];
	// begin inline asm
	dp4a.s32.s32 %r674, %r675, %r676, %r546;
	// end inline asm
	ld.shared.u32 	%r679, [%r2173+2016];
	ld.shared.u32 	%r680, [%r2175+2120];
	// begin inline asm
	dp4a.s32.s32 %r678, %r679, %r680, %r550;
	// end inline asm
	ld.shared.u32 	%r683, [%r2173+1792];
	ld.shared.u32 	%r684, [%r2175+76];
	// begin inline asm
	dp4a.s32.s32 %r682, %r683, %r684, %r554;
	// end inline asm
	ld.shared.u32 	%r687, [%r2173+1792];
	ld.shared.u32 	%r688, [%r2175+2124];
	// begin inline asm
	dp4a.s32.s32 %r686, %r687, %r688, %r558;
	// end inline asm
	ld.shared.u32 	%r691, [%r2173+2016];
	ld.shared.u32 	%r692, [%r2175+76];
	// begin inline asm
	dp4a.s32.s32 %r690, %r691, %r692, %r562;
	// end inline asm
	ld.shared.u32 	%r695, [%r2173+2016];
	ld.shared.u32 	%r696, [%r2175+2124];
	// begin inline asm
	dp4a.s32.s32 %r694, %r695, %r696, %r566;
	// end inline asm
	ld.shared.u32 	%r699, [%r2173+1792];
	ld.shared.u32 	%r700, [%r2175+320];
	// begin inline asm
	dp4a.s32.s32 %r698, %r699, %r700, %r570;
	// end inline asm
	ld.shared.u32 	%r703, [%r2173+1792];
	ld.shared.u32 	%r704, [%r2175+2368];
	// begin inline asm
	dp4a.s32.s32 %r702, %r703, %r704, %r574;
	// end inline asm
	ld.shared.u32 	%r707, [%r2173+2016];
	ld.shared.u32 	%r708, [%r2175+320];
	// begin inline asm
	dp4a.s32.s32 %r706, %r707, %r708, %r578;
	// end inline asm
	ld.shared.u32 	%r711, [%r2173+2016];
	ld.shared.u32 	%r712, [%r2175+2368];
	// begin inline asm
	dp4a.s32.s32 %r710, %r711, %r712, %r582;
	// end inline asm
	ld.shared.u32 	%r715, [%r2173+1792];
	ld.shared.u32 	%r716, [%r2175+324];
	// begin inline asm
	dp4a.s32.s32 %r714, %r715, %r716, %r586;
	// end inline asm
	ld.shared.u32 	%r719, [%r2173+1792];
	ld.shared.u32 	%r720, [%r2175+2372];
	// begin inline asm
	dp4a.s32.s32 %r718, %r719, %r720, %r590;
	// end inline asm
	ld.shared.u32 	%r723, [%r2173+2016];
	ld.shared.u32 	%r724, [%r2175+324];
	// begin inline asm
	dp4a.s32.s32 %r722, %r723, %r724, %r594;
	// end inline asm
	ld.shared.u32 	%r727, [%r2173+2016];
	ld.shared.u32 	%r728, [%r2175+2372];
	// begin inline asm
	dp4a.s32.s32 %r726, %r727, %r728, %r598;
	// end inline asm
	ld.shared.u32 	%r731, [%r2173+1792];
	ld.shared.u32 	%r732, [%r2175+328];
	// begin inline asm
	dp4a.s32.s32 %r730, %r731, %r732, %r602;
	// end inline asm
	ld.shared.u32 	%r735, [%r2173+1792];
	ld.shared.u32 	%r736, [%r2175+2376];
	// begin inline asm
	dp4a.s32.s32 %r734, %r735, %r736, %r606;
	// end inline asm
	ld.shared.u32 	%r739, [%r2173+2016];
	ld.shared.u32 	%r740, [%r2175+328];
	// begin inline asm
	dp4a.s32.s32 %r738, %r739, %r740, %r610;
	// end inline asm
	ld.shared.u32 	%r743, [%r2173+2016];
	ld.shared.u32 	%r744, [%r2175+2376];
	// begin inline asm
	dp4a.s32.s32 %r742, %r743, %r744, %r614;
	// end inline asm
	ld.shared.u32 	%r747, [%r2173+1792];
	ld.shared.u32 	%r748, [%r2175+332];
	// begin inline asm
	dp4a.s32.s32 %r746, %r747, %r748, %r618;
	// end inline asm
	ld.shared.u32 	%r751, [%r2173+1792];
	ld.shared.u32 	%r752, [%r2175+2380];
	// begin inline asm
	dp4a.s32.s32 %r750, %r751, %r752, %r622;
	// end inline asm
	ld.shared.u32 	%r755, [%r2173+2016];
	ld.shared.u32 	%r756, [%r2175+332];
	// begin inline asm
	dp4a.s32.s32 %r754, %r755, %r756, %r626;
	// end inline asm
	ld.shared.u32 	%r759, [%r2173+2016];
	ld.shared.u32 	%r760, [%r2175+2380];
	// begin inline asm
	dp4a.s32.s32 %r758, %r759, %r760, %r630;
	// end inline asm
	ld.shared.u32 	%r763, [%r2173+2240];
	ld.shared.u32 	%r764, [%r2175+80];
	// begin inline asm
	dp4a.s32.s32 %r762, %r763, %r764, %r634;
	// end inline asm
	ld.shared.u32 	%r767, [%r2173+2240];
	ld.shared.u32 	%r768, [%r2175+2128];
	// begin inline asm
	dp4a.s32.s32 %r766, %r767, %r768, %r638;
	// end inline asm
	ld.shared.u32 	%r771, [%r2173+2464];
	ld.shared.u32 	%r772, [%r2175+80];
	// begin inline asm
	dp4a.s32.s32 %r770, %r771, %r772, %r642;
	// end inline asm
	ld.shared.u32 	%r775, [%r2173+2464];
	ld.shared.u32 	%r776, [%r2175+2128];
	// begin inline asm
	dp4a.s32.s32 %r774, %r775, %r776, %r646;
	// end inline asm
	ld.shared.u32 	%r779, [%r2173+2240];
	ld.shared.u32 	%r780, [%r2175+84];
	// begin inline asm
	dp4a.s32.s32 %r778, %r779, %r780, %r650;
	// end inline asm
	ld.shared.u32 	%r783, [%r2173+2240];
	ld.shared.u32 	%r784, [%r2175+2132];
	// begin inline asm
	dp4a.s32.s32 %r782, %r783, %r784, %r654;
	// end inline asm
	ld.shared.u32 	%r787, [%r2173+2464];
	ld.shared.u32 	%r788, [%r2175+84];
	// begin inline asm
	dp4a.s32.s32 %r786, %r787, %r788, %r658;
	// end inline asm
	ld.shared.u32 	%r791, [%r2173+2464];
	ld.shared.u32 	%r792, [%r2175+2132];
	// begin inline asm
	dp4a.s32.s32 %r790, %r791, %r792, %r662;
	// end inline asm
	ld.shared.u32 	%r795, [%r2173+2240];
	ld.shared.u32 	%r796, [%r2175+88];
	// begin inline asm
	dp4a.s32.s32 %r794, %r795, %r796, %r666;
	// end inline asm
	ld.shared.u32 	%r799, [%r2173+2240];
	ld.shared.u32 	%r800, [%r2175+2136];
	// begin inline asm
	dp4a.s32.s32 %r798, %r799, %r800, %r670;
	// end inline asm
	ld.shared.u32 	%r803, [%r2173+2464];
	ld.shared.u32 	%r804, [%r2175+88];
	// begin inline asm
	dp4a.s32.s32 %r802, %r803, %r804, %r674;
	// end inline asm
	ld.shared.u32 	%r807, [%r2173+2464];
	ld.shared.u32 	%r808, [%r2175+2136];
	// begin inline asm
	dp4a.s32.s32 %r806, %r807, %r808, %r678;
	// end inline asm
	ld.shared.u32 	%r811, [%r2173+2240];
	ld.shared.u32 	%r812, [%r2175+92];
	// begin inline asm
	dp4a.s32.s32 %r810, %r811, %r812, %r682;
	// end inline asm
	ld.shared.u32 	%r815, [%r2173+2240];
	ld.shared.u32 	%r816, [%r2175+2140];
	// begin inline asm
	dp4a.s32.s32 %r814, %r815, %r816, %r686;
	// end inline asm
	ld.shared.u32 	%r819, [%r2173+2464];
	ld.shared.u32 	%r820, [%r2175+92];
	// begin inline asm
	dp4a.s32.s32 %r818, %r819, %r820, %r690;
	// end inline asm
	ld.shared.u32 	%r823, [%r2173+2464];
	ld.shared.u32 	%r824, [%r2175+2140];
	// begin inline asm
	dp4a.s32.s32 %r822, %r823, %r824, %r694;
	// end inline asm
	ld.shared.u32 	%r827, [%r2173+2240];
	ld.shared.u32 	%r828, [%r2175+336];
	// begin inline asm
	dp4a.s32.s32 %r826, %r827, %r828, %r698;
	// end inline asm
	ld.shared.u32 	%r831, [%r2173+2240];
	ld.shared.u32 	%r832, [%r2175+2384];
	// begin inline asm
	dp4a.s32.s32 %r830, %r831, %r832, %r702;
	// end inline asm
	ld.shared.u32 	%r835, [%r2173+2464];
	ld.shared.u32 	%r836, [%r2175+336];
	// begin inline asm
	dp4a.s32.s32 %r834, %r835, %r836, %r706;
	// end inline asm
	ld.shared.u32 	%r839, [%r2173+2464];
	ld.shared.u32 	%r840, [%r2175+2384];
	// begin inline asm
	dp4a.s32.s32 %r838, %r839, %r840, %r710;
	// end inline asm
	ld.shared.u32 	%r843, [%r2173+2240];
	ld.shared.u32 	%r844, [%r2175+340];
	// begin inline asm
	dp4a.s32.s32 %r842, %r843, %r844, %r714;
	// end inline asm
	ld.shared.u32 	%r847, [%r2173+2240];
	ld.shared.u32 	%r848, [%r2175+2388];
	// begin inline asm
	dp4a.s32.s32 %r846, %r847, %r848, %r718;
	// end inline asm
	ld.shared.u32 	%r851, [%r2173+2464];
	ld.shared.u32 	%r852, [%r2175+340];
	// begin inline asm
	dp4a.s32.s32 %r850, %r851, %r852, %r722;
	// end inline asm
	ld.shared.u32 	%r855, [%r2173+2464];
	ld.shared.u32 	%r856, [%r2175+2388];
	// begin inline asm
	dp4a.s32.s32 %r854, %r855, %r856, %r726;
	// end inline asm
	ld.shared.u32 	%r859, [%r2173+2240];
	ld.shared.u32 	%r860, [%r2175+344];
	// begin inline asm
	dp4a.s32.s32 %r858, %r859, %r860, %r730;
	// end inline asm
	ld.shared.u32 	%r863, [%r2173+2240];
	ld.shared.u32 	%r864, [%r2175+2392];
	// begin inline asm
	dp4a.s32.s32 %r862, %r863, %r864, %r734;
	// end inline asm
	ld.shared.u32 	%r867, [%r2173+2464];
	ld.shared.u32 	%r868, [%r2175+344];
	// begin inline asm
	dp4a.s32.s32 %r866, %r867, %r868, %r738;
	// end inline asm
	ld.shared.u32 	%r871, [%r2173+2464];
	ld.shared.u32 	%r872, [%r2175+2392];
	// begin inline asm
	dp4a.s32.s32 %r870, %r871, %r872, %r742;
	// end inline asm
	ld.shared.u32 	%r875, [%r2173+2240];
	ld.shared.u32 	%r876, [%r2175+348];
	// begin inline asm
	dp4a.s32.s32 %r874, %r875, %r876, %r746;
	// end inline asm
	ld.shared.u32 	%r879, [%r2173+2240];
	ld.shared.u32 	%r880, [%r2175+2396];
	// begin inline asm
	dp4a.s32.s32 %r878, %r879, %r880, %r750;
	// end inline asm
	ld.shared.u32 	%r883, [%r2173+2464];
	ld.shared.u32 	%r884, [%r2175+348];
	// begin inline asm
	dp4a.s32.s32 %r882, %r883, %r884, %r754;
	// end inline asm
	ld.shared.u32 	%r887, [%r2173+2464];
	ld.shared.u32 	%r888, [%r2175+2396];
	// begin inline asm
	dp4a.s32.s32 %r886, %r887, %r888, %r758;
	// end inline asm
	ld.shared.u32 	%r891, [%r2173+2688];
	ld.shared.u32 	%r892, [%r2175+96];
	// begin inline asm
	dp4a.s32.s32 %r890, %r891, %r892, %r762;
	// end inline asm
	ld.shared.u32 	%r895, [%r2173+2688];
	ld.shared.u32 	%r896, [%r2175+2144];
	// begin inline asm
	dp4a.s32.s32 %r894, %r895, %r896, %r766;
	// end inline asm
	ld.shared.u32 	%r899, [%r2173+2912];
	ld.shared.u32 	%r900, [%r2175+96];
	// begin inline asm
	dp4a.s32.s32 %r898, %r899, %r900, %r770;
	// end inline asm
	ld.shared.u32 	%r903, [%r2173+2912];
	ld.shared.u32 	%r904, [%r2175+2144];
	// begin inline asm
	dp4a.s32.s32 %r902, %r903, %r904, %r774;
	// end inline asm
	ld.shared.u32 	%r907, [%r2173+2688];
	ld.shared.u32 	%r908, [%r2175+100];
	// begin inline asm
	dp4a.s32.s32 %r906, %r907, %r908, %r778;
	// end inline asm
	ld.shared.u32 	%r911, [%r2173+2688];
	ld.shared.u32 	%r912, [%r2175+2148];
	// begin inline asm
	dp4a.s32.s32 %r910, %r911, %r912, %r782;
	// end inline asm
	ld.shared.u32 	%r915, [%r2173+2912];
	ld.shared.u32 	%r916, [%r2175+100];
	// begin inline asm
	dp4a.s32.s32 %r914, %r915, %r916, %r786;
	// end inline asm
	ld.shared.u32 	%r919, [%r2173+2912];
	ld.shared.u32 	%r920, [%r2175+2148];
	// begin inline asm
	dp4a.s32.s32 %r918, %r919, %r920, %r790;
	// end inline asm
	ld.shared.u32 	%r923, [%r2173+2688];
	ld.shared.u32 	%r924, [%r2175+104];
	// begin inline asm
	dp4a.s32.s32 %r922, %r923, %r924, %r794;
	// end inline asm
	ld.shared.u32 	%r927, [%r2173+2688];
	ld.shared.u32 	%r928, [%r2175+2152];
	// begin inline asm
	dp4a.s32.s32 %r926, %r927, %r928, %r798;
	// end inline asm
	ld.shared.u32 	%r931, [%r2173+2912];
	ld.shared.u32 	%r932, [%r2175+104];
	// begin inline asm
	dp4a.s32.s32 %r930, %r931, %r932, %r802;
	// end inline asm
	ld.shared.u32 	%r935, [%r2173+2912];
	ld.shared.u32 	%r936, [%r2175+2152];
	// begin inline asm
	dp4a.s32.s32 %r934, %r935, %r936, %r806;
	// end inline asm
	ld.shared.u32 	%r939, [%r2173+2688];
	ld.shared.u32 	%r940, [%r2175+108];
	// begin inline asm
	dp4a.s32.s32 %r938, %r939, %r940, %r810;
	// end inline asm
	ld.shared.u32 	%r943, [%r2173+2688];
	ld.shared.u32 	%r944, [%r2175+2156];
	// begin inline asm
	dp4a.s32.s32 %r942, %r943, %r944, %r814;
	// end inline asm
	ld.shared.u32 	%r947, [%r2173+2912];
	ld.shared.u32 	%r948, [%r2175+108];
	// begin inline asm
	dp4a.s32.s32 %r946, %r947, %r948, %r818;
	// end inline asm
	ld.shared.u32 	%r951, [%r2173+2912];
	ld.shared.u32 	%r952, [%r2175+2156];
	// begin inline asm
	dp4a.s32.s32 %r950, %r951, %r952, %r822;
	// end inline asm
	ld.shared.u32 	%r955, [%r2173+2688];
	ld.shared.u32 	%r956, [%r2175+352];
	// begin inline asm
	dp4a.s32.s32 %r954, %r955, %r956, %r826;
	// end inline asm
	ld.shared.u32 	%r959, [%r2173+2688];
	ld.shared.u32 	%r960, [%r2175+2400];
	// begin inline asm
	dp4a.s32.s32 %r958, %r959, %r960, %r830;
	// end inline asm
	ld.shared.u32 	%r963, [%r2173+2912];
	ld.shared.u32 	%r964, [%r2175+352];
	// begin inline asm
	dp4a.s32.s32 %r962, %r963, %r964, %r834;
	// end inline asm
	ld.shared.u32 	%r967, [%r2173+2912];
	ld.shared.u32 	%r968, [%r2175+2400];
	// begin inline asm
	dp4a.s32.s32 %r966, %r967, %r968, %r838;
	// end inline asm
	ld.shared.u32 	%r971, [%r2173+2688];
	ld.shared.u32 	%r972, [%r2175+356];
	// begin inline asm
	dp4a.s32.s32 %r970, %r971, %r972, %r842;
	// end inline asm
	ld.shared.u32 	%r975, [%r2173+2688];
	ld.shared.u32 	%r976, [%r2175+2404];
	// begin inline asm
	dp4a.s32.s32 %r974, %r975, %r976, %r846;
	// end inline asm
	ld.shared.u32 	%r979, [%r2173+2912];
	ld.shared.u32 	%r980, [%r2175+356];
	// begin inline asm
	dp4a.s32.s32 %r978, %r979, %r980, %r850;
	// end inline asm
	ld.shared.u32 	%r983, [%r2173+2912];
	ld.shared.u32 	%r984, [%r2175+2404];
	// begin inline asm
	dp4a.s32.s32 %r982, %r983, %r984, %r854;
	// end inline asm
	ld.shared.u32 	%r987, [%r2173+2688];
	ld.shared.u32 	%r988, [%r2175+360];
	// begin inline asm
	dp4a.s32.s32 %r986, %r987, %r988, %r858;
	// end inline asm
	ld.shared.u32 	%r991, [%r2173+2688];
	ld.shared.u32 	%r992, [%r2175+2408];
	// begin inline asm
	dp4a.s32.s32 %r990, %r991, %r992, %r862;
	// end inline asm
	ld.shared.u32 	%r995, [%r2173+2912];
	ld.shared.u32 	%r996, [%r2175+360];
	// begin inline asm
	dp4a.s32.s32 %r994, %r995, %r996, %r866;
	// end inline asm
	ld.shared.u32 	%r999, [%r2173+2912];
	ld.shared.u32 	%r1000, [%r2175+2408];
	// begin inline asm
	dp4a.s32.s32 %r998, %r999, %r1000, %r870;
	// end inline asm
	ld.shared.u32 	%r1003, [%r2173+2688];
	ld.shared.u32 	%r1004, [%r2175+364];
	// begin inline asm
	dp4a.s32.s32 %r1002, %r1003, %r1004, %r874;
	// end inline asm
	ld.shared.u32 	%r1007, [%r2173+2688];
	ld.shared.u32 	%r1008, [%r2175+2412];
	// begin inline asm
	dp4a.s32.s32 %r1006, %r1007, %r1008, %r878;
	// end inline asm
	ld.shared.u32 	%r1011, [%r2173+2912];
	ld.shared.u32 	%r1012, [%r2175+364];
	// begin inline asm
	dp4a.s32.s32 %r1010, %r1011, %r1012, %r882;
	// end inline asm
	ld.shared.u32 	%r1015, [%r2173+2912];
	ld.shared.u32 	%r1016, [%r2175+2412];
	// begin inline asm
	dp4a.s32.s32 %r1014, %r1015, %r1016, %r886;
	// end inline asm
	ld.shared.u32 	%r1019, [%r2173+3136];
	ld.shared.u32 	%r1020, [%r2175+112];
	// begin inline asm
	dp4a.s32.s32 %r1018, %r1019, %r1020, %r890;
	// end inline asm
	ld.shared.u32 	%r1023, [%r2173+3136];
	ld.shared.u32 	%r1024, [%r2175+2160];
	// begin inline asm
	dp4a.s32.s32 %r1022, %r1023, %r1024, %r894;
	// end inline asm
	ld.shared.u32 	%r1027, [%r2173+3360];
	ld.shared.u32 	%r1028, [%r2175+112];
	// begin inline asm
	dp4a.s32.s32 %r1026, %r1027, %r1028, %r898;
	// end inline asm
	ld.shared.u32 	%r1031, [%r2173+3360];
	ld.shared.u32 	%r1032, [%r2175+2160];
	// begin inline asm
	dp4a.s32.s32 %r1030, %r1031, %r1032, %r902;
	// end inline asm
	ld.shared.u32 	%r1035, [%r2173+3136];
	ld.shared.u32 	%r1036, [%r2175+116];
	// begin inline asm
	dp4a.s32.s32 %r1034, %r1035, %r1036, %r906;
	// end inline asm
	ld.shared.u32 	%r1039, [%r2173+3136];
	ld.shared.u32 	%r1040, [%r2175+2164];
	// begin inline asm
	dp4a.s32.s32 %r1038, %r1039, %r1040, %r910;
	// end inline asm
	ld.shared.u32 	%r1043, [%r2173+3360];
	ld.shared.u32 	%r1044, [%r2175+116];
	// begin inline asm
	dp4a.s32.s32 %r1042, %r1043, %r1044, %r914;
	// end inline asm
	ld.shared.u32 	%r1047, [%r2173+3360];
	ld.shared.u32 	%r1048, [%r2175+2164];
	// begin inline asm
	dp4a.s32.s32 %r1046, %r1047, %r1048, %r918;
	// end inline asm
	ld.shared.u32 	%r1051, [%r2173+3136];
	ld.shared.u32 	%r1052, [%r2175+120];
	// begin inline asm
	dp4a.s32.s32 %r1050, %r1051, %r1052, %r922;
	// end inline asm
	ld.shared.u32 	%r1055, [%r2173+3136];
	ld.shared.u32 	%r1056, [%r2175+2168];
	// begin inline asm
	dp4a.s32.s32 %r1054, %r1055, %r1056, %r926;
	// end inline asm
	ld.shared.u32 	%r1059, [%r2173+3360];
	ld.shared.u32 	%r1060, [%r2175+120];
	// begin inline asm
	dp4a.s32.s32 %r1058, %r1059, %r1060, %r930;
	// end inline asm
	ld.shared.u32 	%r1063, [%r2173+3360];
	ld.shared.u32 	%r1064, [%r2175+2168];
	// begin inline asm
	dp4a.s32.s32 %r1062, %r1063, %r1064, %r934;
	// end inline asm
	ld.shared.u32 	%r1067, [%r2173+3136];
	ld.shared.u32 	%r1068, [%r2175+124];
	// begin inline asm
	dp4a.s32.s32 %r1066, %r1067, %r1068, %r938;
	// end inline asm
	ld.shared.u32 	%r1071, [%r2173+3136];
	ld.shared.u32 	%r1072, [%r2175+2172];
	// begin inline asm
	dp4a.s32.s32 %r1070, %r1071, %r1072, %r942;
	// end inline asm
	ld.shared.u32 	%r1075, [%r2173+3360];
	ld.shared.u32 	%r1076, [%r2175+124];
	// begin inline asm
	dp4a.s32.s32 %r1074, %r1075, %r1076, %r946;
	// end inline asm
	ld.shared.u32 	%r1079, [%r2173+3360];
	ld.shared.u32 	%r1080, [%r2175+2172];
	// begin inline asm
	dp4a.s32.s32 %r1078, %r1079, %r1080, %r950;
	// end inline asm
	ld.shared.u32 	%r1083, [%r2173+3136];
	ld.shared.u32 	%r1084, [%r2175+368];
	// begin inline asm
	dp4a.s32.s32 %r1082, %r1083, %r1084, %r954;
	// end inline asm
	ld.shared.u32 	%r1087, [%r2173+3136];
	ld.shared.u32 	%r1088, [%r2175+2416];
	// begin inline asm
	dp4a.s32.s32 %r1086, %r1087, %r1088, %r958;
	// end inline asm
	ld.shared.u32 	%r1091, [%r2173+3360];
	ld.shared.u32 	%r1092, [%r2175+368];
	// begin inline asm
	dp4a.s32.s32 %r1090, %r1091, %r1092, %r962;
	// end inline asm
	ld.shared.u32 	%r1095, [%r2173+3360];
	ld.shared.u32 	%r1096, [%r2175+2416];
	// begin inline asm
	dp4a.s32.s32 %r1094, %r1095, %r1096, %r966;
	// end inline asm
	ld.shared.u32 	%r1099, [%r2173+3136];
	ld.shared.u32 	%r1100, [%r2175+372];
	// begin inline asm
	dp4a.s32.s32 %r1098, %r1099, %r1100, %r970;
	// end inline asm
	ld.shared.u32 	%r1103, [%r2173+3136];
	ld.shared.u32 	%r1104, [%r2175+2420];
	// begin inline asm
	dp4a.s32.s32 %r1102, %r1103, %r1104, %r974;
	// end inline asm
	ld.shared.u32 	%r1107, [%r2173+3360];
	ld.shared.u32 	%r1108, [%r2175+372];
	// begin inline asm
	dp4a.s32.s32 %r1106, %r1107, %r1108, %r978;
	// end inline asm
	ld.shared.u32 	%r1111, [%r2173+3360];
	ld.shared.u32 	%r1112, [%r2175+2420];
	// begin inline asm
	dp4a.s32.s32 %r1110, %r1111, %r1112, %r982;
	// end inline asm
	ld.shared.u32 	%r1115, [%r2173+3136];
	ld.shared.u32 	%r1116, [%r2175+376];
	// begin inline asm
	dp4a.s32.s32 %r1114, %r1115, %r1116, %r986;
	// end inline asm
	ld.shared.u32 	%r1119, [%r2173+3136];
	ld.shared.u32 	%r1120, [%r2175+2424];
	// begin inline asm
	dp4a.s32.s32 %r1118, %r1119, %r1120, %r990;
	// end inline asm
	ld.shared.u32 	%r1123, [%r2173+3360];
	ld.shared.u32 	%r1124, [%r2175+376];
	// begin inline asm
	dp4a.s32.s32 %r1122, %r1123, %r1124, %r994;
	// end inline asm
	ld.shared.u32 	%r1127, [%r2173+3360];
	ld.shared.u32 	%r1128, [%r2175+2424];
	// begin inline asm
	dp4a.s32.s32 %r1126, %r1127, %r1128, %r998;
	// end inline asm
	ld.shared.u32 	%r1131, [%r2173+3136];
	ld.shared.u32 	%r1132, [%r2175+380];
	// begin inline asm
	dp4a.s32.s32 %r1130, %r1131, %r1132, %r1002;
	// end inline asm
	ld.shared.u32 	%r1135, [%r2173+3136];
	ld.shared.u32 	%r1136, [%r2175+2428];
	// begin inline asm
	dp4a.s32.s32 %r1134, %r1135, %r1136, %r1006;
	// end inline asm
	ld.shared.u32 	%r1139, [%r2173+3360];
	ld.shared.u32 	%r1140, [%r2175+380];
	// begin inline asm
	dp4a.s32.s32 %r1138, %r1139, %r1140, %r1010;
	// end inline asm
	ld.shared.u32 	%r1143, [%r2173+3360];
	ld.shared.u32 	%r1144, [%r2175+2428];
	// begin inline asm
	dp4a.s32.s32 %r1142, %r1143, %r1144, %r1014;
	// end inline asm
	ld.shared.u32 	%r1147, [%r2173+3584];
	ld.shared.u32 	%r1148, [%r2175+128];
	// begin inline asm
	dp4a.s32.s32 %r1146, %r1147, %r1148, %r1018;
	// end inline asm
	ld.shared.u32 	%r1151, [%r2173+3584];
	ld.shared.u32 	%r1152, [%r2175+2176];
	// begin inline asm
	dp4a.s32.s32 %r1150, %r1151, %r1152, %r1022;
	// end inline asm
	ld.shared.u32 	%r1155, [%r2173+3808];
	ld.shared.u32 	%r1156, [%r2175+128];
	// begin inline asm
	dp4a.s32.s32 %r1154, %r1155, %r1156, %r1026;
	// end inline asm
	ld.shared.u32 	%r1159, [%r2173+3808];
	ld.shared.u32 	%r1160, [%r2175+2176];
	// begin inline asm
	dp4a.s32.s32 %r1158, %r1159, %r1160, %r1030;
	// end inline asm
	ld.shared.u32 	%r1163, [%r2173+3584];
	ld.shared.u32 	%r1164, [%r2175+132];
	// begin inline asm
	dp4a.s32.s32 %r1162, %r1163, %r1164, %r1034;
	// end inline asm
	ld.shared.u32 	%r1167, [%r2173+3584];
	ld.shared.u32 	%r1168, [%r2175+2180];
	// begin inline asm
	dp4a.s32.s32 %r1166, %r1167, %r1168, %r1038;
	// end inline asm
	ld.shared.u32 	%r1171, [%r2173+3808];
	ld.shared.u32 	%r1172, [%r2175+132];
	// begin inline asm
	dp4a.s32.s32 %r1170, %r1171, %r1172, %r1042;
	// end inline asm
	ld.shared.u32 	%r1175, [%r2173+3808];
	ld.shared.u32 	%r1176, [%r2175+2180];
	// begin inline asm
	dp4a.s32.s32 %r1174, %r1175, %r1176, %r1046;
	// end inline asm
	ld.shared.u32 	%r1179, [%r2173+3584];
	ld.shared.u32 	%r1180, [%r2175+136];
	// begin inline asm
	dp4a.s32.s32 %r1178, %r1179, %r1180, %r1050;
	// end inline asm
	ld.shared.u32 	%r1183, [%r2173+3584];
	ld.shared.u32 	%r1184, [%r2175+2184];
	// begin inline asm
	dp4a.s32.s32 %r1182, %r1183, %r1184, %r1054;
	// end inline asm
	ld.shared.u32 	%r1187, [%r2173+3808];
	ld.shared.u32 	%r1188, [%r2175+136];
	// begin inline asm
	dp4a.s32.s32 %r1186, %r1187, %r1188, %r1058;
	// end inline asm
	ld.shared.u32 	%r1191, [%r2173+3808];
	ld.shared.u32 	%r1192, [%r2175+2184];
	// begin inline asm
	dp4a.s32.s32 %r1190, %r1191, %r1192, %r1062;
	// end inline asm
	ld.shared.u32 	%r1195, [%r2173+3584];
	ld.shared.u32 	%r1196, [%r2175+140];
	// begin inline asm
	dp4a.s32.s32 %r1194, %r1195, %r1196, %r1066;
	// end inline asm
	ld.shared.u32 	%r1199, [%r2173+3584];
	ld.shared.u32 	%r1200, [%r2175+2188];
	// begin inline asm
	dp4a.s32.s32 %r1198, %r1199, %r1200, %r1070;
	// end inline asm
	ld.shared.u32 	%r1203, [%r2173+3808];
	ld.shared.u32 	%r1204, [%r2175+140];
	// begin inline asm
	dp4a.s32.s32 %r1202, %r1203, %r1204, %r1074;
	// end inline asm
	ld.shared.u32 	%r1207, [%r2173+3808];
	ld.shared.u32 	%r1208, [%r2175+2188];
	// begin inline asm
	dp4a.s32.s32 %r1206, %r1207, %r1208, %r1078;
	// end inline asm
	ld.shared.u32 	%r1211, [%r2173+3584];
	ld.shared.u32 	%r1212, [%r2175+384];
	// begin inline asm
	dp4a.s32.s32 %r1210, %r1211, %r1212, %r1082;
	// end inline asm
	ld.shared.u32 	%r1215, [%r2173+3584];
	ld.shared.u32 	%r1216, [%r2175+2432];
	// begin inline asm
	dp4a.s32.s32 %r1214, %r1215, %r1216, %r1086;
	// end inline asm
	ld.shared.u32 	%r1219, [%r2173+3808];
	ld.shared.u32 	%r1220, [%r2175+384];
	// begin inline asm
	dp4a.s32.s32 %r1218, %r1219, %r1220, %r1090;
	// end inline asm
	ld.shared.u32 	%r1223, [%r2173+3808];
	ld.shared.u32 	%r1224, [%r2175+2432];
	// begin inline asm
	dp4a.s32.s32 %r1222, %r1223, %r1224, %r1094;
	// end inline asm
	ld.shared.u32 	%r1227, [%r2173+3584];
	ld.shared.u32 	%r1228, [%r2175+388];
	// begin inline asm
	dp4a.s32.s32 %r1226, %r1227, %r1228, %r1098;
	// end inline asm
	ld.shared.u32 	%r1231, [%r2173+3584];
	ld.shared.u32 	%r1232, [%r2175+2436];
	// begin inline asm
	dp4a.s32.s32 %r1230, %r1231, %r1232, %r1102;
	// end inline asm
	ld.shared.u32 	%r1235, [%r2173+3808];
	ld.shared.u32 	%r1236, [%r2175+388];
	// begin inline asm
	dp4a.s32.s32 %r1234, %r1235, %r1236, %r1106;
	// end inline asm
	ld.shared.u32 	%r1239, [%r2173+3808];
	ld.shared.u32 	%r1240, [%r2175+2436];
	// begin inline asm
	dp4a.s32.s32 %r1238, %r1239, %r1240, %r1110;
	// end inline asm
	ld.shared.u32 	%r1243, [%r2173+3584];
	ld.shared.u32 	%r1244, [%r2175+392];
	// begin inline asm
	dp4a.s32.s32 %r1242, %r1243, %r1244, %r1114;
	// end inline asm
	ld.shared.u32 	%r1247, [%r2173+3584];
	ld.shared.u32 	%r1248, [%r2175+2440];
	// begin inline asm
	dp4a.s32.s32 %r1246, %r1247, %r1248, %r1118;
	// end inline asm
	ld.shared.u32 	%r1251, [%r2173+3808];
	ld.shared.u32 	%r1252, [%r2175+392];
	// begin inline asm
	dp4a.s32.s32 %r1250, %r1251, %r1252, %r1122;
	// end inline asm
	ld.shared.u32 	%r1255, [%r2173+3808];
	ld.shared.u32 	%r1256, [%r2175+2440];
	// begin inline asm
	dp4a.s32.s32 %r1254, %r1255, %r1256, %r1126;
	// end inline asm
	ld.shared.u32 	%r1259, [%r2173+3584];
	ld.shared.u32 	%r1260, [%r2175+396];
	// begin inline asm
	dp4a.s32.s32 %r1258, %r1259, %r1260, %r1130;
	// end inline asm
	ld.shared.u32 	%r1263, [%r2173+3584];
	ld.shared.u32 	%r1264, [%r2175+2444];
	// begin inline asm
	dp4a.s32.s32 %r1262, %r1263, %r1264, %r1134;
	// end inline asm
	ld.shared.u32 	%r1267, [%r2173+3808];
	ld.shared.u32 	%r1268, [%r2175+396];
	// begin inline asm
	dp4a.s32.s32 %r1266, %r1267, %r1268, %r1138;
	// end inline asm
	ld.shared.u32 	%r1271, [%r2173+3808];
	ld.shared.u32 	%r1272, [%r2175+2444];
	// begin inline asm
	dp4a.s32.s32 %r1270, %r1271, %r1272, %r1142;
	// end inline asm
	ld.shared.u32 	%r1275, [%r2173+4032];
	ld.shared.u32 	%r1276, [%r2175+144];
	// begin inline asm
	dp4a.s32.s32 %r1274, %r1275, %r1276, %r1146;
	// end inline asm
	ld.shared.u32 	%r1279, [%r2173+4032];
	ld.shared.u32 	%r1280, [%r2175+2192];
	// begin inline asm
	dp4a.s32.s32 %r1278, %r1279, %r1280, %r1150;
	// end inline asm
	ld.shared.u32 	%r1283, [%r2173+4256];
	ld.shared.u32 	%r1284, [%r2175+144];
	// begin inline asm
	dp4a.s32.s32 %r1282, %r1283, %r1284, %r1154;
	// end inline asm
	ld.shared.u32 	%r1287, [%r2173+4256];
	ld.shared.u32 	%r1288, [%r2175+2192];
	// begin inline asm
	dp4a.s32.s32 %r1286, %r1287, %r1288, %r1158;
	// end inline asm
	ld.shared.u32 	%r1291, [%r2173+4032];
	ld.shared.u32 	%r1292, [%r2175+148];
	// begin inline asm
	dp4a.s32.s32 %r1290, %r1291, %r1292, %r1162;
	// end inline asm
	ld.shared.u32 	%r1295, [%r2173+4032];
	ld.shared.u32 	%r1296, [%r2175+2196];
	// begin inline asm
	dp4a.s32.s32 %r1294, %r1295, %r1296, %r1166;
	// end inline asm
	ld.shared.u32 	%r1299, [%r2173+4256];
	ld.shared.u32 	%r1300, [%r2175+148];
	// begin inline asm
	dp4a.s32.s32 %r1298, %r1299, %r1300, %r1170;
	// end inline asm
	ld.shared.u32 	%r1303, [%r2173+4256];
	ld.shared.u32 	%r1304, [%r2175+2196];
	// begin inline asm
	dp4a.s32.s32 %r1302, %r1303, %r1304, %r1174;
	// end inline asm
	ld.shared.u32 	%r1307, [%r2173+4032];
	ld.shared.u32 	%r1308, [%r2175+152];
	// begin inline asm
	dp4a.s32.s32 %r1306, %r1307, %r1308, %r1178;
	// end inline asm
	ld.shared.u32 	%r1311, [%r2173+4032];
	ld.shared.u32 	%r1312, [%r2175+2200];
	// begin inline asm
	dp4a.s32.s32 %r1310, %r1311, %r1312, %r1182;
	// end inline asm
	ld.shared.u32 	%r1315, [%r2173+4256];
	ld.shared.u32 	%r1316, [%r2175+152];
	// begin inline asm
	dp4a.s32.s32 %r1314, %r1315, %r1316, %r1186;
	// end inline asm
	ld.shared.u32 	%r1319, [%r2173+4256];
	ld.shared.u32 	%r1320, [%r2175+2200];
	// begin inline asm
	dp4a.s32.s32 %r1318, %r1319, %r1320, %r1190;
	// end inline asm
	ld.shared.u32 	%r1323, [%r2173+4032];
	ld.shared.u32 	%r1324, [%r2175+156];
	// begin inline asm
	dp4a.s32.s32 %r1322, %r1323, %r1324, %r1194;
	// end inline asm
	ld.shared.u32 	%r1327, [%r2173+4032];
	ld.shared.u32 	%r1328, [%r2175+2204];
	// begin inline asm
	dp4a.s32.s32 %r1326, %r1327, %r1328, %r1198;
	// end inline asm
	ld.shared.u32 	%r1331, [%r2173+4256];
	ld.shared.u32 	%r1332, [%r2175+156];
	// begin inline asm
	dp4a.s32.s32 %r1330, %r1331, %r1332, %r1202;
	// end inline asm
	ld.shared.u32 	%r1335, [%r2173+4256];
	ld.shared.u32 	%r1336, [%r2175+2204];
	// begin inline asm
	dp4a.s32.s32 %r1334, %r1335, %r1336, %r1206;
	// end inline asm
	ld.shared.u32 	%r1339, [%r2173+4032];
	ld.shared.u32 	%r1340, [%r2175+400];
	// begin inline asm
	dp4a.s32.s32 %r1338, %r1339, %r1340, %r1210;
	// end inline asm
	ld.shared.u32 	%r1343, [%r2173+4032];
	ld.shared.u32 	%r1344, [%r2175+2448];
	// begin inline asm
	dp4a.s32.s32 %r1342, %r1343, %r1344, %r1214;
	// end inline asm
	ld.shared.u32 	%r1347, [%r2173+4256];
	ld.shared.u32 	%r1348, [%r2175+400];
	// begin inline asm
	dp4a.s32.s32 %r1346, %r1347, %r1348, %r1218;
	// end inline asm
	ld.shared.u32 	%r1351, [%r2173+4256];
	ld.shared.u32 	%r1352, [%r2175+2448];
	// begin inline asm
	dp4a.s32.s32 %r1350, %r1351, %r1352, %r1222;
	// end inline asm
	ld.shared.u32 	%r1355, [%r2173+4032];
	ld.shared.u32 	%r1356, [%r2175+404];
	// begin inline asm
	dp4a.s32.s32 %r1354, %r1355, %r1356, %r1226;
	// end inline asm
	ld.shared.u32 	%r1359, [%r2173+4032];
	ld.shared.u32 	%r1360, [%r2175+2452];
	// begin inline asm
	dp4a.s32.s32 %r1358, %r1359, %r1360, %r1230;
	// end inline asm
	ld.shared.u32 	%r1363, [%r2173+4256];
	ld.shared.u32 	%r1364, [%r2175+404];
	// begin inline asm
	dp4a.s32.s32 %r1362, %r1363, %r1364, %r1234;
	// end inline asm
	ld.shared.u32 	%r1367, [%r2173+4256];
	ld.shared.u32 	%r1368, [%r2175+2452];
	// begin inline asm
	dp4a.s32.s32 %r1366, %r1367, %r1368, %r1238;
	// end inline asm
	ld.shared.u32 	%r1371, [%r2173+4032];
	ld.shared.u32 	%r1372, [%r2175+408];
	// begin inline asm
	dp4a.s32.s32 %r1370, %r1371, %r1372, %r1242;
	// end inline asm
	ld.shared.u32 	%r1375, [%r2173+4032];
	ld.shared.u32 	%r1376, [%r2175+2456];
	// begin inline asm
	dp4a.s32.s32 %r1374, %r1375, %r1376, %r1246;
	// end inline asm
	ld.shared.u32 	%r1379, [%r2173+4256];
	ld.shared.u32 	%r1380, [%r2175+408];
	// begin inline asm
	dp4a.s32.s32 %r1378, %r1379, %r1380, %r1250;
	// end inline asm
	ld.shared.u32 	%r1383, [%r2173+4256];
	ld.shared.u32 	%r1384, [%r2175+2456];
	// begin inline asm
	dp4a.s32.s32 %r1382, %r1383, %r1384, %r1254;
	// end inline asm
	ld.shared.u32 	%r1387, [%r2173+4032];
	ld.shared.u32 	%r1388, [%r2175+412];
	// begin inline asm
	dp4a.s32.s32 %r1386, %r1387, %r1388, %r1258;
	// end inline asm
	ld.shared.u32 	%r1391, [%r2173+4032];
	ld.shared.u32 	%r1392, [%r2175+2460];
	// begin inline asm
	dp4a.s32.s32 %r1390, %r1391, %r1392, %r1262;
	// end inline asm
	ld.shared.u32 	%r1395, [%r2173+4256];
	ld.shared.u32 	%r1396, [%r2175+412];
	// begin inline asm
	dp4a.s32.s32 %r1394, %r1395, %r1396, %r1266;
	// end inline asm
	ld.shared.u32 	%r1399, [%r2173+4256];
	ld.shared.u32 	%r1400, [%r2175+2460];
	// begin inline asm
	dp4a.s32.s32 %r1398, %r1399, %r1400, %r1270;
	// end inline asm
	ld.shared.u32 	%r1403, [%r2173+4480];
	ld.shared.u32 	%r1404, [%r2175+160];
	// begin inline asm
	dp4a.s32.s32 %r1402, %r1403, %r1404, %r1274;
	// end inline asm
	ld.shared.u32 	%r1407, [%r2173+4480];
	ld.shared.u32 	%r1408, [%r2175+2208];
	// begin inline asm
	dp4a.s32.s32 %r1406, %r1407, %r1408, %r1278;
	// end inline asm
	ld.shared.u32 	%r1411, [%r2173+4704];
	ld.shared.u32 	%r1412, [%r2175+160];
	// begin inline asm
	dp4a.s32.s32 %r1410, %r1411, %r1412, %r1282;
	// end inline asm
	ld.shared.u32 	%r1415, [%r2173+4704];
	ld.shared.u32 	%r1416, [%r2175+2208];
	// begin inline asm
	dp4a.s32.s32 %r1414, %r1415, %r1416, %r1286;
	// end inline asm
	ld.shared.u32 	%r1419, [%r2173+4480];
	ld.shared.u32 	%r1420, [%r2175+164];
	// begin inline asm
	dp4a.s32.s32 %r1418, %r1419, %r1420, %r1290;
	// end inline asm
	ld.shared.u32 	%r1423, [%r2173+4480];
	ld.shared.u32 	%r1424, [%r2175+2212];
	// begin inline asm
	dp4a.s32.s32 %r1422, %r1423, %r1424, %r1294;
	// end inline asm
	ld.shared.u32 	%r1427, [%r2173+4704];
	ld.shared.u32 	%r1428, [%r2175+164];
	// begin inline asm
	dp4a.s32.s32 %r1426, %r1427, %r1428, %r1298;
	// end inline asm
	ld.shared.u32 	%r1431, [%r2173+4704];
	ld.shared.u32 	%r1432, [%r2175+2212];
	// begin inline asm
	dp4a.s32.s32 %r1430, %r1431, %r1432, %r1302;
	// end inline asm
	ld.shared.u32 	%r1435, [%r2173+4480];
	ld.shared.u32 	%r1436, [%r2175+168];
	// begin inline asm
	dp4a.s32.s32 %r1434, %r1435, %r1436, %r1306;
	// end inline asm
	ld.shared.u32 	%r1439, [%r2173+4480];
	ld.shared.u32 	%r1440, [%r2175+2216];
	// begin inline asm
	dp4a.s32.s32 %r1438, %r1439, %r1440, %r1310;
	// end inline asm
	ld.shared.u32 	%r1443, [%r2173+4704];
	ld.shared.u32 	%r1444, [%r2175+168];
	// begin inline asm
	dp4a.s32.s32 %r1442, %r1443, %r1444, %r1314;
	// end inline asm
	ld.shared.u32 	%r1447, [%r2173+4704];
	ld.shared.u32 	%r1448, [%r2175+2216];
	// begin inline asm
	dp4a.s32.s32 %r1446, %r1447, %r1448, %r1318;
	// end inline asm
	ld.shared.u32 	%r1451, [%r2173+4480];
	ld.shared.u32 	%r1452, [%r2175+172];
	// begin inline asm
	dp4a.s32.s32 %r1450, %r1451, %r1452, %r1322;
	// end inline asm
	ld.shared.u32 	%r1455, [%r2173+4480];
	ld.shared.u32 	%r1456, [%r2175+2220];
	// begin inline asm
	dp4a.s32.s32 %r1454, %r1455, %r1456, %r1326;
	// end inline asm
	ld.shared.u32 	%r1459, [%r2173+4704];
	ld.shared.u32 	%r1460, [%r2175+172];
	// begin inline asm
	dp4a.s32.s32 %r1458, %r1459, %r1460, %r1330;
	// end inline asm
	ld.shared.u32 	%r1463, [%r2173+4704];
	ld.shared.u32 	%r1464, [%r2175+2220];
	// begin inline asm
	dp4a.s32.s32 %r1462, %r1463, %r1464, %r1334;
	// end inline asm
	ld.shared.u32 	%r1467, [%r2173+4480];
	ld.shared.u32 	%r1468, [%r2175+416];
	// begin inline asm
	dp4a.s32.s32 %r1466, %r1467, %r1468, %r1338;
	// end inline asm
	ld.shared.u32 	%r1471, [%r2173+4480];
	ld.shared.u32 	%r1472, [%r2175+2464];
	// begin inline asm
	dp4a.s32.s32 %r1470, %r1471, %r1472, %r1342;
	// end inline asm
	ld.shared.u32 	%r1475, [%r2173+4704];
	ld.shared.u32 	%r1476, [%r2175+416];
	// begin inline asm
	dp4a.s32.s32 %r1474, %r1475, %r1476, %r1346;
	// end inline asm
	ld.shared.u32 	%r1479, [%r2173+4704];
	ld.shared.u32 	%r1480, [%r2175+2464];
	// begin inline asm
	dp4a.s32.s32 %r1478, %r1479, %r1480, %r1350;
	// end inline asm
	ld.shared.u32 	%r1483, [%r2173+4480];
	ld.shared.u32 	%r1484, [%r2175+420];
	// begin inline asm
	dp4a.s32.s32 %r1482, %r1483, %r1484, %r1354;
	// end inline asm
	ld.shared.u32 	%r1487, [%r2173+4480];
	ld.shared.u32 	%r1488, [%r2175+2468];
	// begin inline asm
	dp4a.s32.s32 %r1486, %r1487, %r1488, %r1358;
	// end inline asm
	ld.shared.u32 	%r1491, [%r2173+4704];
	ld.shared.u32 	%r1492, [%r2175+420];
	// begin inline asm
	dp4a.s32.s32 %r1490, %r1491, %r1492, %r1362;
	// end inline asm
	ld.shared.u32 	%r1495, [%r2173+4704];
	ld.shared.u32 	%r1496, [%r2175+2468];
	// begin inline asm
	dp4a.s32.s32 %r1494, %r1495, %r1496, %r1366;
	// end inline asm
	ld.shared.u32 	%r1499, [%r2173+4480];
	ld.shared.u32 	%r1500, [%r2175+424];
	// begin inline asm
	dp4a.s32.s32 %r1498, %r1499, %r1500, %r1370;
	// end inline asm
	ld.shared.u32 	%r1503, [%r2173+4480];
	ld.shared.u32 	%r1504, [%r2175+2472];
	// begin inline asm
	dp4a.s32.s32 %r1502, %r1503, %r1504, %r1374;
	// end inline asm
	ld.shared.u32 	%r1507, [%r2173+4704];
	ld.shared.u32 	%r1508, [%r2175+424];
	// begin inline asm
	dp4a.s32.s32 %r1506, %r1507, %r1508, %r1378;
	// end inline asm
	ld.shared.u32 	%r1511, [%r2173+4704];
	ld.shared.u32 	%r1512, [%r2175+2472];
	// begin inline asm
	dp4a.s32.s32 %r1510, %r1511, %r1512, %r1382;
	// end inline asm
	ld.shared.u32 	%r1515, [%r2173+4480];
	ld.shared.u32 	%r1516, [%r2175+428];
	// begin inline asm
	dp4a.s32.s32 %r1514, %r1515, %r1516, %r1386;
	// end inline asm
	ld.shared.u32 	%r1519, [%r2173+4480];
	ld.shared.u32 	%r1520, [%r2175+2476];
	// begin inline asm
	dp4a.s32.s32 %r1518, %r1519, %r1520, %r1390;
	// end inline asm
	ld.shared.u32 	%r1523, [%r2173+4704];
	ld.shared.u32 	%r1524, [%r2175+428];
	// begin inline asm
	dp4a.s32.s32 %r1522, %r1523, %r1524, %r1394;
	// end inline asm
	ld.shared.u32 	%r1527, [%r2173+4704];
	ld.shared.u32 	%r1528, [%r2175+2476];
	// begin inline asm
	dp4a.s32.s32 %r1526, %r1527, %r1528, %r1398;
	// end inline asm
	ld.shared.u32 	%r1531, [%r2173+4928];
	ld.shared.u32 	%r1532, [%r2175+176];
	// begin inline asm
	dp4a.s32.s32 %r1530, %r1531, %r1532, %r1402;
	// end inline asm
	ld.shared.u32 	%r1535, [%r2173+4928];
	ld.shared.u32 	%r1536, [%r2175+2224];
	// begin inline asm
	dp4a.s32.s32 %r1534, %r1535, %r1536, %r1406;
	// end inline asm
	ld.shared.u32 	%r1539, [%r2173+5152];
	ld.shared.u32 	%r1540, [%r2175+176];
	// begin inline asm
	dp4a.s32.s32 %r1538, %r1539, %r1540, %r1410;
	// end inline asm
	ld.shared.u32 	%r1543, [%r2173+5152];
	ld.shared.u32 	%r1544, [%r2175+2224];
	// begin inline asm
	dp4a.s32.s32 %r1542, %r1543, %r1544, %r1414;
	// end inline asm
	ld.shared.u32 	%r1547, [%r2173+4928];
	ld.shared.u32 	%r1548, [%r2175+180];
	// begin inline asm
	dp4a.s32.s32 %r1546, %r1547, %r1548, %r1418;
	// end inline asm
	ld.shared.u32 	%r1551, [%r2173+4928];
	ld.shared.u32 	%r1552, [%r2175+2228];
	// begin inline asm
	dp4a.s32.s32 %r1550, %r1551, %r1552, %r1422;
	// end inline asm
	ld.shared.u32 	%r1555, [%r2173+5152];
	ld.shared.u32 	%r1556, [%r2175+180];
	// begin inline asm
	dp4a.s32.s32 %r1554, %r1555, %r1556, %r1426;
	// end inline asm
	ld.shared.u32 	%r1559, [%r2173+5152];
	ld.shared.u32 	%r1560, [%r2175+2228];
	// begin inline asm
	dp4a.s32.s32 %r1558, %r1559, %r1560, %r1430;
	// end inline asm
	ld.shared.u32 	%r1563, [%r2173+4928];
	ld.shared.u32 	%r1564, [%r2175+184];
	// begin inline asm
	dp4a.s32.s32 %r1562, %r1563, %r1564, %r1434;
	// end inline asm
	ld.shared.u32 	%r1567, [%r2173+4928];
	ld.shared.u32 	%r1568, [%r2175+2232];
	// begin inline asm
	dp4a.s32.s32 %r1566, %r1567, %r1568, %r1438;
	// end inline asm
	ld.shared.u32 	%r1571, [%r2173+5152];
	ld.shared.u32 	%r1572, [%r2175+184];
	// begin inline asm
	dp4a.s32.s32 %r1570, %r1571, %r1572, %r1442;
	// end inline asm
	ld.shared.u32 	%r1575, [%r2173+5152];
	ld.shared.u32 	%r1576, [%r2175+2232];
	// begin inline asm
	dp4a.s32.s32 %r1574, %r1575, %r1576, %r1446;
	// end inline asm
	ld.shared.u32 	%r1579, [%r2173+4928];
	ld.shared.u32 	%r1580, [%r2175+188];
	// begin inline asm
	dp4a.s32.s32 %r1578, %r1579, %r1580, %r1450;
	// end inline asm
	ld.shared.u32 	%r1583, [%r2173+4928];
	ld.shared.u32 	%r1584, [%r2175+2236];
	// begin inline asm
	dp4a.s32.s32 %r1582, %r1583, %r1584, %r1454;
	// end inline asm
	ld.shared.u32 	%r1587, [%r2173+5152];
	ld.shared.u32 	%r1588, [%r2175+188];
	// begin inline asm
	dp4a.s32.s32 %r1586, %r1587, %r1588, %r1458;
	// end inline asm
	ld.shared.u32 	%r1591, [%r2173+5152];
	ld.shared.u32 	%r1592, [%r2175+2236];
	// begin inline asm
	dp4a.s32.s32 %r1590, %r1591, %r1592, %r1462;
	// end inline asm
	ld.shared.u32 	%r1595, [%r2173+4928];
	ld.shared.u32 	%r1596, [%r2175+432];
	// begin inline asm
	dp4a.s32.s32 %r1594, %r1595, %r1596, %r1466;
	// end inline asm
	ld.shared.u32 	%r1599, [%r2173+4928];
	ld.shared.u32 	%r1600, [%r2175+2480];
	// begin inline asm
	dp4a.s32.s32 %r1598, %r1599, %r1600, %r1470;
	// end inline asm
	ld.shared.u32 	%r1603, [%r2173+5152];
	ld.shared.u32 	%r1604, [%r2175+432];
	// begin inline asm
	dp4a.s32.s32 %r1602, %r1603, %r1604, %r1474;
	// end inline asm
	ld.shared.u32 	%r1607, [%r2173+5152];
	ld.shared.u32 	%r1608, [%r2175+2480];
	// begin inline asm
	dp4a.s32.s32 %r1606, %r1607, %r1608, %r1478;
	// end inline asm
	ld.shared.u32 	%r1611, [%r2173+4928];
	ld.shared.u32 	%r1612, [%r2175+436];
	// begin inline asm
	dp4a.s32.s32 %r1610, %r1611, %r1612, %r1482;
	// end inline asm
	ld.shared.u32 	%r1615, [%r2173+4928];
	ld.shared.u32 	%r1616, [%r2175+2484];
	// begin inline asm
	dp4a.s32.s32 %r1614, %r1615, %r1616, %r1486;
	// end inline asm
	ld.shared.u32 	%r1619, [%r2173+5152];
	ld.shared.u32 	%r1620, [%r2175+436];
	// begin inline asm
	dp4a.s32.s32 %r1618, %r1619, %r1620, %r1490;
	// end inline asm
	ld.shared.u32 	%r1623, [%r2173+5152];
	ld.shared.u32 	%r1624, [%r2175+2484];
	// begin inline asm
	dp4a.s32.s32 %r1622, %r1623, %r1624, %r1494;
	// end inline asm
	ld.shared.u32 	%r1627, [%r2173+4928];
	ld.shared.u32 	%r1628, [%r2175+440];
	// begin inline asm
	dp4a.s32.s32 %r1626, %r1627, %r1628, %r1498;
	// end inline asm
	ld.shared.u32 	%r1631, [%r2173+4928];
	ld.shared.u32 	%r1632, [%r2175+2488];
	// begin inline asm
	dp4a.s32.s32 %r1630, %r1631, %r1632, %r1502;
	// end inline asm
	ld.shared.u32 	%r1635, [%r2173+5152];
	ld.shared.u32 	%r1636, [%r2175+440];
	// begin inline asm
	dp4a.s32.s32 %r1634, %r1635, %r1636, %r1506;
	// end inline asm
	ld.shared.u32 	%r1639, [%r2173+5152];
	ld.shared.u32 	%r1640, [%r2175+2488];
	// begin inline asm
	dp4a.s32.s32 %r1638, %r1639, %r1640, %r1510;
	// end inline asm
	ld.shared.u32 	%r1643, [%r2173+4928];
	ld.shared.u32 	%r1644, [%r2175+444];
	// begin inline asm
	dp4a.s32.s32 %r1642, %r1643, %r1644, %r1514;
	// end inline asm
	ld.shared.u32 	%r1647, [%r2173+4928];
	ld.shared.u32 	%r1648, [%r2175+2492];
	// begin inline asm
	dp4a.s32.s32 %r1646, %r1647, %r1648, %r1518;
	// end inline asm
	ld.shared.u32 	%r1651, [%r2173+5152];
	ld.shared.u32 	%r1652, [%r2175+444];
	// begin inline asm
	dp4a.s32.s32 %r1650, %r1651, %r1652, %r1522;
	// end inline asm
	ld.shared.u32 	%r1655, [%r2173+5152];
	ld.shared.u32 	%r1656, [%r2175+2492];
	// begin inline asm
	dp4a.s32.s32 %r1654, %r1655, %r1656, %r1526;
	// end inline asm
	ld.shared.u32 	%r1659, [%r2173+5376];
	ld.shared.u32 	%r1660, [%r2175+192];
	// begin inline asm
	dp4a.s32.s32 %r1658, %r1659, %r1660, %r1530;
	// end inline asm
	ld.shared.u32 	%r1663, [%r2173+5376];
	ld.shared.u32 	%r1664, [%r2175+2240];
	// begin inline asm
	dp4a.s32.s32 %r1662, %r1663, %r1664, %r1534;
	// end inline asm
	ld.shared.u32 	%r1667, [%r2173+5600];
	ld.shared.u32 	%r1668, [%r2175+192];
	// begin inline asm
	dp4a.s32.s32 %r1666, %r1667, %r1668, %r1538;
	// end inline asm
	ld.shared.u32 	%r1671, [%r2173+5600];
	ld.shared.u32 	%r1672, [%r2175+2240];
	// begin inline asm
	dp4a.s32.s32 %r1670, %r1671, %r1672, %r1542;
	// end inline asm
	ld.shared.u32 	%r1675, [%r2173+5376];
	ld.shared.u32 	%r1676, [%r2175+196];
	// begin inline asm
	dp4a.s32.s32 %r1674, %r1675, %r1676, %r1546;
	// end inline asm
	ld.shared.u32 	%r1679, [%r2173+5376];
	ld.shared.u32 	%r1680, [%r2175+2244];
	// begin inline asm
	dp4a.s32.s32 %r1678, %r1679, %r1680, %r1550;
	// end inline asm
	ld.shared.u32 	%r1683, [%r2173+5600];
	ld.shared.u32 	%r1684, [%r2175+196];
	// begin inline asm
	dp4a.s32.s32 %r1682, %r1683, %r1684, %r1554;
	// end inline asm
	ld.shared.u32 	%r1687, [%r2173+5600];
	ld.shared.u32 	%r1688, [%r2175+2244];
	// begin inline asm
	dp4a.s32.s32 %r1686, %r1687, %r1688, %r1558;
	// end inline asm
	ld.shared.u32 	%r1691, [%r2173+5376];
	ld.shared.u32 	%r1692, [%r2175+200];
	// begin inline asm
	dp4a.s32.s32 %r1690, %r1691, %r1692, %r1562;
	// end inline asm
	ld.shared.u32 	%r1695, [%r2173+5376];
	ld.shared.u32 	%r1696, [%r2175+2248];
	// begin inline asm
	dp4a.s32.s32 %r1694, %r1695, %r1696, %r1566;
	// end inline asm
	ld.shared.u32 	%r1699, [%r2173+5600];
	ld.shared.u32 	%r1700, [%r2175+200];
	// begin inline asm
	dp4a.s32.s32 %r1698, %r1699, %r1700, %r1570;
	// end inline asm
	ld.shared.u32 	%r1703, [%r2173+5600];
	ld.shared.u32 	%r1704, [%r2175+2248];
	// begin inline asm
	dp4a.s32.s32 %r1702, %r1703, %r1704, %r1574;
	// end inline asm
	ld.shared.u32 	%r1707, [%r2173+5376];
	ld.shared.u32 	%r1708, [%r2175+204];
	// begin inline asm
	dp4a.s32.s32 %r1706, %r1707, %r1708, %r1578;
	// end inline asm
	ld.shared.u32 	%r1711, [%r2173+5376];
	ld.shared.u32 	%r1712, [%r2175+2252];
	// begin inline asm
	dp4a.s32.s32 %r1710, %r1711, %r1712, %r1582;
	// end inline asm
	ld.shared.u32 	%r1715, [%r2173+5600];
	ld.shared.u32 	%r1716, [%r2175+204];
	// begin inline asm
	dp4a.s32.s32 %r1714, %r1715, %r1716, %r1586;
	// end inline asm
	ld.shared.u32 	%r1719, [%r2173+5600];
	ld.shared.u32 	%r1720, [%r2175+2252];
	// begin inline asm
	dp4a.s32.s32 %r1718, %r1719, %r1720, %r1590;
	// end inline asm
	ld.shared.u32 	%r1723, [%r2173+5376];
	ld.shared.u32 	%r1724, [%r2175+448];
	// begin inline asm
	dp4a.s32.s32 %r1722, %r1723, %r1724, %r1594;
	// end inline asm
	ld.shared.u32 	%r1727, [%r2173+5376];
	ld.shared.u32 	%r1728, [%r2175+2496];
	// begin inline asm
	dp4a.s32.s32 %r1726, %r1727, %r1728, %r1598;
	// end inline asm
	ld.shared.u32 	%r1731, [%r2173+5600];
	ld.shared.u32 	%r1732, [%r2175+448];
	// begin inline asm
	dp4a.s32.s32 %r1730, %r1731, %r1732, %r1602;
	// end inline asm
	ld.shared.u32 	%r1735, [%r2173+5600];
	ld.shared.u32 	%r1736, [%r2175+2496];
	// begin inline asm
	dp4a.s32.s32 %r1734, %r1735, %r1736, %r1606;
	// end inline asm
	ld.shared.u32 	%r1739, [%r2173+5376];
	ld.shared.u32 	%r1740, [%r2175+452];
	// begin inline asm
	dp4a.s32.s32 %r1738, %r1739, %r1740, %r1610;
	// end inline asm
	ld.shared.u32 	%r1743, [%r2173+5376];
	ld.shared.u32 	%r1744, [%r2175+2500];
	// begin inline asm
	dp4a.s32.s32 %r1742, %r1743, %r1744, %r1614;
	// end inline asm
	ld.shared.u32 	%r1747, [%r2173+5600];
	ld.shared.u32 	%r1748, [%r2175+452];
	// begin inline asm
	dp4a.s32.s32 %r1746, %r1747, %r1748, %r1618;
	// end inline asm
	ld.shared.u32 	%r1751, [%r2173+5600];
	ld.shared.u32 	%r1752, [%r2175+2500];
	// begin inline asm
	dp4a.s32.s32 %r1750, %r1751, %r1752, %r1622;
	// end inline asm
	ld.shared.u32 	%r1755, [%r2173+5376];
	ld.shared.u32 	%r1756, [%r2175+456];
	// begin inline asm
	dp4a.s32.s32 %r1754, %r1755, %r1756, %r1626;
	// end inline asm
	ld.shared.u32 	%r1759, [%r2173+5376];
	ld.shared.u32 	%r1760, [%r2175+2504];
	// begin inline asm
	dp4a.s32.s32 %r1758, %r1759, %r1760, %r1630;
	// end inline asm
	ld.shared.u32 	%r1763, [%r2173+5600];
	ld.shared.u32 	%r1764, [%r2175+456];
	// begin inline asm
	dp4a.s32.s32 %r1762, %r1763, %r1764, %r1634;
	// end inline asm
	ld.shared.u32 	%r1767, [%r2173+5600];
	ld.shared.u32 	%r1768, [%r2175+2504];
	// begin inline asm
	dp4a.s32.s32 %r1766, %r1767, %r1768, %r1638;
	// end inline asm
	ld.shared.u32 	%r1771, [%r2173+5376];
	ld.shared.u32 	%r1772, [%r2175+460];
	// begin inline asm
	dp4a.s32.s32 %r1770, %r1771, %r1772, %r1642;
	// end inline asm
	ld.shared.u32 	%r1775, [%r2173+5376];
	ld.shared.u32 	%r1776, [%r2175+2508];
	// begin inline asm
	dp4a.s32.s32 %r1774, %r1775, %r1776, %r1646;
	// end inline asm
	ld.shared.u32 	%r1779, [%r2173+5600];
	ld.shared.u32 	%r1780, [%r2175+460];
	// begin inline asm
	dp4a.s32.s32 %r1778, %r1779, %r1780, %r1650;
	// end inline asm
	ld.shared.u32 	%r1783, [%r2173+5600];
	ld.shared.u32 	%r1784, [%r2175+2508];
	// begin inline asm
	dp4a.s32.s32 %r1782, %r1783, %r1784, %r1654;
	// end inline asm
	ld.shared.u32 	%r1787, [%r2173+5824];
	ld.shared.u32 	%r1788, [%r2175+208];
	// begin inline asm
	dp4a.s32.s32 %r1786, %r1787, %r1788, %r1658;
	// end inline asm
	ld.shared.u32 	%r1791, [%r2173+5824];
	ld.shared.u32 	%r1792, [%r2175+2256];
	// begin inline asm
	dp4a.s32.s32 %r1790, %r1791, %r1792, %r1662;
	// end inline asm
	ld.shared.u32 	%r1795, [%r2173+6048];
	ld.shared.u32 	%r1796, [%r2175+208];
	// begin inline asm
	dp4a.s32.s32 %r1794, %r1795, %r1796, %r1666;
	// end inline asm
	ld.shared.u32 	%r1799, [%r2173+6048];
	ld.shared.u32 	%r1800, [%r2175+2256];
	// begin inline asm
	dp4a.s32.s32 %r1798, %r1799, %r1800, %r1670;
	// end inline asm
	ld.shared.u32 	%r1803, [%r2173+5824];
	ld.shared.u32 	%r1804, [%r2175+212];
	// begin inline asm
	dp4a.s32.s32 %r1802, %r1803, %r1804, %r1674;
	// end inline asm
	ld.shared.u32 	%r1807, [%r2173+5824];
	ld.shared.u32 	%r1808, [%r2175+2260];
	// begin inline asm
	dp4a.s32.s32 %r1806, %r1807, %r1808, %r1678;
	// end inline asm
	ld.shared.u32 	%r1811, [%r2173+6048];
	ld.shared.u32 	%r1812, [%r2175+212];
	// begin inline asm
	dp4a.s32.s32 %r1810, %r1811, %r1812, %r1682;
	// end inline asm
	ld.shared.u32 	%r1815, [%r2173+6048];
	ld.shared.u32 	%r1816, [%r2175+2260];
	// begin inline asm
	dp4a.s32.s32 %r1814, %r1815, %r1816, %r1686;
	// end inline asm
	ld.shared.u32 	%r1819, [%r2173+5824];
	ld.shared.u32 	%r1820, [%r2175+216];
	// begin inline asm
	dp4a.s32.s32 %r1818, %r1819, %r1820, %r1690;
	// end inline asm
	ld.shared.u32 	%r1823, [%r2173+5824];
	ld.shared.u32 	%r1824, [%r2175+2264];
	// begin inline asm
	dp4a.s32.s32 %r1822, %r1823, %r1824, %r1694;
	// end inline asm
	ld.shared.u32 	%r1827, [%r2173+6048];
	ld.shared.u32 	%r1828, [%r2175+216];
	// begin inline asm
	dp4a.s32.s32 %r1826, %r1827, %r1828, %r1698;
	// end inline asm
	ld.shared.u32 	%r1831, [%r2173+6048];
	ld.shared.u32 	%r1832, [%r2175+2264];
	// begin inline asm
	dp4a.s32.s32 %r1830, %r1831, %r1832, %r1702;
	// end inline asm
	ld.shared.u32 	%r1835, [%r2173+5824];
	ld.shared.u32 	%r1836, [%r2175+220];
	// begin inline asm
	dp4a.s32.s32 %r1834, %r1835, %r1836, %r1706;
	// end inline asm
	ld.shared.u32 	%r1839, [%r2173+5824];
	ld.shared.u32 	%r1840, [%r2175+2268];
	// begin inline asm
	dp4a.s32.s32 %r1838, %r1839, %r1840, %r1710;
	// end inline asm
	ld.shared.u32 	%r1843, [%r2173+6048];
	ld.shared.u32 	%r1844, [%r2175+220];
	// begin inline asm
	dp4a.s32.s32 %r1842, %r1843, %r1844, %r1714;
	// end inline asm
	ld.shared.u32 	%r1847, [%r2173+6048];
	ld.shared.u32 	%r1848, [%r2175+2268];
	// begin inline asm
	dp4a.s32.s32 %r1846, %r1847, %r1848, %r1718;
	// end inline asm
	ld.shared.u32 	%r1851, [%r2173+5824];
	ld.shared.u32 	%r1852, [%r2175+464];
	// begin inline asm
	dp4a.s32.s32 %r1850, %r1851, %r1852, %r1722;
	// end inline asm
	ld.shared.u32 	%r1855, [%r2173+5824];
	ld.shared.u32 	%r1856, [%r2175+2512];
	// begin inline asm
	dp4a.s32.s32 %r1854, %r1855, %r1856, %r1726;
	// end inline asm
	ld.shared.u32 	%r1859, [%r2173+6048];
	ld.shared.u32 	%r1860, [%r2175+464];
	// begin inline asm
	dp4a.s32.s32 %r1858, %r1859, %r1860, %r1730;
	// end inline asm
	ld.shared.u32 	%r1863, [%r2173+6048];
	ld.shared.u32 	%r1864, [%r2175+2512];
	// begin inline asm
	dp4a.s32.s32 %r1862, %r1863, %r1864, %r1734;
	// end inline asm
	ld.shared.u32 	%r1867, [%r2173+5824];
	ld.shared.u32 	%r1868, [%r2175+468];
	// begin inline asm
	dp4a.s32.s32 %r1866, %r1867, %r1868, %r1738;
	// end inline asm
	ld.shared.u32 	%r1871, [%r2173+5824];
	ld.shared.u32 	%r1872, [%r2175+2516];
	// begin inline asm
	dp4a.s32.s32 %r1870, %r1871, %r1872, %r1742;
	// end inline asm
	ld.shared.u32 	%r1875, [%r2173+6048];
	ld.shared.u32 	%r1876, [%r2175+468];
	// begin inline asm
	dp4a.s32.s32 %r1874, %r1875, %r1876, %r1746;
	// end inline asm
	ld.shared.u32 	%r1879, [%r2173+6048];
	ld.shared.u32 	%r1880, [%r2175+2516];
	// begin inline asm
	dp4a.s32.s32 %r1878, %r1879, %r1880, %r1750;
	// end inline asm
	ld.shared.u32 	%r1883, [%r2173+5824];
	ld.shared.u32 	%r1884, [%r2175+472];
	// begin inline asm
	dp4a.s32.s32 %r1882, %r1883, %r1884, %r1754;
	// end inline asm
	ld.shared.u32 	%r1887, [%r2173+5824];
	ld.shared.u32 	%r1888, [%r2175+2520];
	// begin inline asm
	dp4a.s32.s32 %r1886, %r1887, %r1888, %r1758;
	// end inline asm
	ld.shared.u32 	%r1891, [%r2173+6048];
	ld.shared.u32 	%r1892, [%r2175+472];
	// begin inline asm
	dp4a.s32.s32 %r1890, %r1891, %r1892, %r1762;
	// end inline asm
	ld.shared.u32 	%r1895, [%r2173+6048];
	ld.shared.u32 	%r1896, [%r2175+2520];
	// begin inline asm
	dp4a.s32.s32 %r1894, %r1895, %r1896, %r1766;
	// end inline asm
	ld.shared.u32 	%r1899, [%r2173+5824];
	ld.shared.u32 	%r1900, [%r2175+476];
	// begin inline asm
	dp4a.s32.s32 %r1898, %r1899, %r1900, %r1770;
	// end inline asm
	ld.shared.u32 	%r1903, [%r2173+5824];
	ld.shared.u32 	%r1904, [%r2175+2524];
	// begin inline asm
	dp4a.s32.s32 %r1902, %r1903, %r1904, %r1774;
	// end inline asm
	ld.shared.u32 	%r1907, [%r2173+6048];
	ld.shared.u32 	%r1908, [%r2175+476];
	// begin inline asm
	dp4a.s32.s32 %r1906, %r1907, %r1908, %r1778;
	// end inline asm
	ld.shared.u32 	%r1911, [%r2173+6048];
	ld.shared.u32 	%r1912, [%r2175+2524];
	// begin inline asm
	dp4a.s32.s32 %r1910, %r1911, %r1912, %r1782;
	// end inline asm
	ld.shared.u32 	%r1915, [%r2173+6272];
	ld.shared.u32 	%r1916, [%r2175+224];
	// begin inline asm
	dp4a.s32.s32 %r1914, %r1915, %r1916, %r1786;
	// end inline asm
	ld.shared.u32 	%r1919, [%r2173+6272];
	ld.shared.u32 	%r1920, [%r2175+2272];
	// begin inline asm
	dp4a.s32.s32 %r1918, %r1919, %r1920, %r1790;
	// end inline asm
	ld.shared.u32 	%r1923, [%r2173+6496];
	ld.shared.u32 	%r1924, [%r2175+224];
	// begin inline asm
	dp4a.s32.s32 %r1922, %r1923, %r1924, %r1794;
	// end inline asm
	ld.shared.u32 	%r1927, [%r2173+6496];
	ld.shared.u32 	%r1928, [%r2175+2272];
	// begin inline asm
	dp4a.s32.s32 %r1926, %r1927, %r1928, %r1798;
	// end inline asm
	ld.shared.u32 	%r1931, [%r2173+6272];
	ld.shared.u32 	%r1932, [%r2175+228];
	// begin inline asm
	dp4a.s32.s32 %r1930, %r1931, %r1932, %r1802;
	// end inline asm
	ld.shared.u32 	%r1935, [%r2173+6272];
	ld.shared.u32 	%r1936, [%r2175+2276];
	// begin inline asm
	dp4a.s32.s32 %r1934, %r1935, %r1936, %r1806;
	// end inline asm
	ld.shared.u32 	%r1939, [%r2173+6496];
	ld.shared.u32 	%r1940, [%r2175+228];
	// begin inline asm
	dp4a.s32.s32 %r1938, %r1939, %r1940, %r1810;
	// end inline asm
	ld.shared.u32 	%r1943, [%r2173+6496];
	ld.shared.u32 	%r1944, [%r2175+2276];
	// begin inline asm
	dp4a.s32.s32 %r1942, %r1943, %r1944, %r1814;
	// end inline asm
	ld.shared.u32 	%r1947, [%r2173+6272];
	ld.shared.u32 	%r1948, [%r2175+232];
	// begin inline asm
	dp4a.s32.s32 %r1946, %r1947, %r1948, %r1818;
	// end inline asm
	ld.shared.u32 	%r1951, [%r2173+6272];
	ld.shared.u32 	%r1952, [%r2175+2280];
	// begin inline asm
	dp4a.s32.s32 %r1950, %r1951, %r1952, %r1822;
	// end inline asm
	ld.shared.u32 	%r1955, [%r2173+6496];
	ld.shared.u32 	%r1956, [%r2175+232];
	// begin inline asm
	dp4a.s32.s32 %r1954, %r1955, %r1956, %r1826;
	// end inline asm
	ld.shared.u32 	%r1959, [%r2173+6496];
	ld.shared.u32 	%r1960, [%r2175+2280];
	// begin inline asm
	dp4a.s32.s32 %r1958, %r1959, %r1960, %r1830;
	// end inline asm
	ld.shared.u32 	%r1963, [%r2173+6272];
	ld.shared.u32 	%r1964, [%r2175+236];
	// begin inline asm
	dp4a.s32.s32 %r1962, %r1963, %r1964, %r1834;
	// end inline asm
	ld.shared.u32 	%r1967, [%r2173+6272];
	ld.shared.u32 	%r1968, [%r2175+2284];
	// begin inline asm
	dp4a.s32.s32 %r1966, %r1967, %r1968, %r1838;
	// end inline asm
	ld.shared.u32 	%r1971, [%r2173+6496];
	ld.shared.u32 	%r1972, [%r2175+236];
	// begin inline asm
	dp4a.s32.s32 %r1970, %r1971, %r1972, %r1842;
	// end inline asm
	ld.shared.u32 	%r1975, [%r2173+6496];
	ld.shared.u32 	%r1976, [%r2175+2284];
	// begin inline asm
	dp4a.s32.s32 %r1974, %r1975, %r1976, %r1846;
	// end inline asm
	ld.shared.u32 	%r1979, [%r2173+6272];
	ld.shared.u32 	%r1980, [%r2175+480];
	// begin inline asm
	dp4a.s32.s32 %r1978, %r1979, %r1980, %r1850;
	// end inline asm
	ld.shared.u32 	%r1983, [%r2173+6272];
	ld.shared.u32 	%r1984, [%r2175+2528];
	// begin inline asm
	dp4a.s32.s32 %r1982, %r1983, %r1984, %r1854;
	// end inline asm
	ld.shared.u32 	%r1987, [%r2173+6496];
	ld.shared.u32 	%r1988, [%r2175+480];
	// begin inline asm
	dp4a.s32.s32 %r1986, %r1987, %r1988, %r1858;
	// end inline asm
	ld.shared.u32 	%r1991, [%r2173+6496];
	ld.shared.u32 	%r1992, [%r2175+2528];
	// begin inline asm
	dp4a.s32.s32 %r1990, %r1991, %r1992, %r1862;
	// end inline asm
	ld.shared.u32 	%r1995, [%r2173+6272];
	ld.shared.u32 	%r1996, [%r2175+484];
	// begin inline asm
	dp4a.s32.s32 %r1994, %r1995, %r1996, %r1866;
	// end inline asm
	ld.shared.u32 	%r1999, [%r2173+6272];
	ld.shared.u32 	%r2000, [%r2175+2532];
	// begin inline asm
	dp4a.s32.s32 %r1998, %r1999, %r2000, %r1870;
	// end inline asm
	ld.shared.u32 	%r2003, [%r2173+6496];
	ld.shared.u32 	%r2004, [%r2175+484];
	// begin inline asm
	dp4a.s32.s32 %r2002, %r2003, %r2004, %r1874;
	// end inline asm
	ld.shared.u32 	%r2007, [%r2173+6496];
	ld.shared.u32 	%r2008, [%r2175+2532];
	// begin inline asm
	dp4a.s32.s32 %r2006, %r2007, %r2008, %r1878;
	// end inline asm
	ld.shared.u32 	%r2011, [%r2173+6272];
	ld.shared.u32 	%r2012, [%r2175+488];
	// begin inline asm
	dp4a.s32.s32 %r2010, %r2011, %r2012, %r1882;
	// end inline asm
	ld.shared.u32 	%r2015, [%r2173+6272];
	ld.shared.u32 	%r2016, [%r2175+2536];
	// begin inline asm
	dp4a.s32.s32 %r2014, %r2015, %r2016, %r1886;
	// end inline asm
	ld.shared.u32 	%r2019, [%r2173+6496];
	ld.shared.u32 	%r2020, [%r2175+488];
	// begin inline asm
	dp4a.s32.s32 %r2018, %r2019, %r2020, %r1890;
	// end inline asm
	ld.shared.u32 	%r2023, [%r2173+6496];
	ld.shared.u32 	%r2024, [%r2175+2536];
	// begin inline asm
	dp4a.s32.s32 %r2022, %r2023, %r2024, %r1894;
	// end inline asm
	ld.shared.u32 	%r2027, [%r2173+6272];
	ld.shared.u32 	%r2028, [%r2175+492];
	// begin inline asm
	dp4a.s32.s32 %r2026, %r2027, %r2028, %r1898;
	// end inline asm
	ld.shared.u32 	%r2031, [%r2173+6272];
	ld.shared.u32 	%r2032, [%r2175+2540];
	// begin inline asm
	dp4a.s32.s32 %r2030, %r2031, %r2032, %r1902;
	// end inline asm
	ld.shared.u32 	%r2035, [%r2173+6496];
	ld.shared.u32 	%r2036, [%r2175+492];
	// begin inline asm
	dp4a.s32.s32 %r2034, %r2035, %r2036, %r1906;
	// end inline asm
	ld.shared.u32 	%r2039, [%r2173+6496];
	ld.shared.u32 	%r2040, [%r2175+2540];
	// begin inline asm
	dp4a.s32.s32 %r2038, %r2039, %r2040, %r1910;
	// end inline asm
	ld.shared.u32 	%r2043, [%r2173+6720];
	ld.shared.u32 	%r2044, [%r2175+240];
	// begin inline asm
	dp4a.s32.s32 %r2042, %r2043, %r2044, %r1914;
	// end inline asm
	ld.shared.u32 	%r2047, [%r2173+6720];
	ld.shared.u32 	%r2048, [%r2175+2288];
	// begin inline asm
	dp4a.s32.s32 %r2046, %r2047, %r2048, %r1918;
	// end inline asm
	ld.shared.u32 	%r2051, [%r2173+6944];
	ld.shared.u32 	%r2052, [%r2175+240];
	// begin inline asm
	dp4a.s32.s32 %r2050, %r2051, %r2052, %r1922;
	// end inline asm
	ld.shared.u32 	%r2055, [%r2173+6944];
	ld.shared.u32 	%r2056, [%r2175+2288];
	// begin inline asm
	dp4a.s32.s32 %r2054, %r2055, %r2056, %r1926;
	// end inline asm
	ld.shared.u32 	%r2059, [%r2173+6720];
	ld.shared.u32 	%r2060, [%r2175+244];
	// begin inline asm
	dp4a.s32.s32 %r2058, %r2059, %r2060, %r1930;
	// end inline asm
	ld.shared.u32 	%r2063, [%r2173+6720];
	ld.shared.u32 	%r2064, [%r2175+2292];
	// begin inline asm
	dp4a.s32.s32 %r2062, %r2063, %r2064, %r1934;
	// end inline asm
	ld.shared.u32 	%r2067, [%r2173+6944];
	ld.shared.u32 	%r2068, [%r2175+244];
	// begin inline asm
	dp4a.s32.s32 %r2066, %r2067, %r2068, %r1938;
	// end inline asm
	ld.shared.u32 	%r2071, [%r2173+6944];
	ld.shared.u32 	%r2072, [%r2175+2292];
	// begin inline asm
	dp4a.s32.s32 %r2070, %r2071, %r2072, %r1942;
	// end inline asm
	ld.shared.u32 	%r2075, [%r2173+6720];
	ld.shared.u32 	%r2076, [%r2175+248];
	// begin inline asm
	dp4a.s32.s32 %r2074, %r2075, %r2076, %r1946;
	// end inline asm
	ld.shared.u32 	%r2079, [%r2173+6720];
	ld.shared.u32 	%r2080, [%r2175+2296];
	// begin inline asm
	dp4a.s32.s32 %r2078, %r2079, %r2080, %r1950;
	// end inline asm
	ld.shared.u32 	%r2083, [%r2173+6944];
	ld.shared.u32 	%r2084, [%r2175+248];
	// begin inline asm
	dp4a.s32.s32 %r2082, %r2083, %r2084, %r1954;
	// end inline asm
	ld.shared.u32 	%r2087, [%r2173+6944];
	ld.shared.u32 	%r2088, [%r2175+2296];
	// begin inline asm
	dp4a.s32.s32 %r2086, %r2087, %r2088, %r1958;
	// end inline asm
	ld.shared.u32 	%r2091, [%r2173+6720];
	ld.shared.u32 	%r2092, [%r2175+252];
	// begin inline asm
	dp4a.s32.s32 %r2090, %r2091, %r2092, %r1962;
	// end inline asm
	ld.shared.u32 	%r2095, [%r2173+6720];
	ld.shared.u32 	%r2096, [%r2175+2300];
	// begin inline asm
	dp4a.s32.s32 %r2094, %r2095, %r2096, %r1966;
	// end inline asm
	ld.shared.u32 	%r2099, [%r2173+6944];
	ld.shared.u32 	%r2100, [%r2175+252];
	// begin inline asm
	dp4a.s32.s32 %r2098, %r2099, %r2100, %r1970;
	// end inline asm
	ld.shared.u32 	%r2103, [%r2173+6944];
	ld.shared.u32 	%r2104, [%r2175+2300];
	// begin inline asm
	dp4a.s32.s32 %r2102, %r2103, %r2104, %r1974;
	// end inline asm
	ld.shared.u32 	%r2107, [%r2173+6720];
	ld.shared.u32 	%r2108, [%r2175+496];
	// begin inline asm
	dp4a.s32.s32 %r2106, %r2107, %r2108, %r1978;
	// end inline asm
	ld.shared.u32 	%r2111, [%r2173+6720];
	ld.shared.u32 	%r2112, [%r2175+2544];
	// begin inline asm
	dp4a.s32.s32 %r2110, %r2111, %r2112, %r1982;
	// end inline asm
	ld.shared.u32 	%r2115, [%r2173+6944];
	ld.shared.u32 	%r2116, [%r2175+496];
	// begin inline asm
	dp4a.s32.s32 %r2114, %r2115, %r2116, %r1986;
	// end inline asm
	ld.shared.u32 	%r2119, [%r2173+6944];
	ld.shared.u32 	%r2120, [%r2175+2544];
	// begin inline asm
	dp4a.s32.s32 %r2118, %r2119, %r2120, %r1990;
	// end inline asm
	ld.shared.u32 	%r2123, [%r2173+6720];
	ld.shared.u32 	%r2124, [%r2175+500];
	// begin inline asm
	dp4a.s32.s32 %r2122, %r2123, %r2124, %r1994;
	// end inline asm
	ld.shared.u32 	%r2127, [%r2173+6720];
	ld.shared.u32 	%r2128, [%r2175+2548];
	// begin inline asm
	dp4a.s32.s32 %r2126, %r2127, %r2128, %r1998;
	// end inline asm
	ld.shared.u32 	%r2131, [%r2173+6944];
	ld.shared.u32 	%r2132, [%r2175+500];
	// begin inline asm
	dp4a.s32.s32 %r2130, %r2131, %r2132, %r2002;
	// end inline asm
	ld.shared.u32 	%r2135, [%r2173+6944];
	ld.shared.u32 	%r2136, [%r2175+2548];
	// begin inline asm
	dp4a.s32.s32 %r2134, %r2135, %r2136, %r2006;
	// end inline asm
	ld.shared.u32 	%r2139, [%r2173+6720];
	ld.shared.u32 	%r2140, [%r2175+504];
	// begin inline asm
	dp4a.s32.s32 %r2138, %r2139, %r2140, %r2010;
	// end inline asm
	ld.shared.u32 	%r2143, [%r2173+6720];
	ld.shared.u32 	%r2144, [%r2175+2552];
	// begin inline asm
	dp4a.s32.s32 %r2142, %r2143, %r2144, %r2014;
	// end inline asm
	ld.shared.u32 	%r2147, [%r2173+6944];
	ld.shared.u32 	%r2148, [%r2175+504];
	// begin inline asm
	dp4a.s32.s32 %r2146, %r2147, %r2148, %r2018;
	// end inline asm
	ld.shared.u32 	%r2151, [%r2173+6944];
	ld.shared.u32 	%r2152, [%r2175+2552];
	// begin inline asm
	dp4a.s32.s32 %r2150, %r2151, %r2152, %r2022;
	// end inline asm
	ld.shared.u32 	%r2155, [%r2173+6720];
	ld.shared.u32 	%r2156, [%r2175+508];
	// begin inline asm
	dp4a.s32.s32 %r2154, %r2155, %r2156, %r2026;
	// end inline asm
	ld.shared.u32 	%r2159, [%r2173+6720];
	ld.shared.u32 	%r2160, [%r2175+2556];
	// begin inline asm
	dp4a.s32.s32 %r2158, %r2159, %r2160, %r2030;
	// end inline asm
	ld.shared.u32 	%r2163, [%r2173+6944];
	ld.shared.u32 	%r2164, [%r2175+508];
	// begin inline asm
	dp4a.s32.s32 %r2162, %r2163, %r2164, %r2034;
	// end inline asm
	ld.shared.u32 	%r2167, [%r2173+6944];
	ld.shared.u32 	%r2168, [%r2175+2556];
	// begin inline asm
	dp4a.s32.s32 %r2166, %r2167, %r2168, %r2038;
	// end inline asm
	bar.sync 	0;
	@%p10 bra 	$L__BB32_12;
	shl.b32 	%r2176, %r2, 5;
	and.b32  	%r2177, %r2176, 7680;
	shl.b32 	%r2178, %r2, 4;
	and.b32  	%r2179, %r2178, 240;
	and.b32  	%r2180, %r55, 12;
	or.b32  	%r2182, %r2180, %r78;
	or.b32  	%r2183, %r2182, %r2177;
	or.b32  	%r2184, %r2183, %r2179;
	cvt.u64.u32 	%rd22, %r2184;
	add.s64 	%rd23, %rd2, %rd22;
	ld.global.nc.u32 	%r2185, [%rd23+256];
	mad.lo.s32 	%r2186, %r42, 224, %r55;
	mov.u32 	%r2187, _ZZ112fused_nn_conv2d_cast_fixed_point_multiply_add_cast_fixed_point_multiply_add_cast_12402219635377536017__2_kernel0E18placeholder_shared;
	add.s32 	%r2188, %r2187, %r2186;
	st.shared.u32 	[%r2188], %r2185;
$L__BB32_12:
	@%p15 bra 	$L__BB32_14;
	shl.b32 	%r2189, %r2, 5;
	add.s32 	%r2190, %r2189, 1792;
	and.b32  	%r2191, %r2190, 7680;
	shl.b32 	%r2192, %r2, 4;
	and.b32  	%r2193, %r2192, 240;
	xor.b32  	%r2194, %r2193, 128;
	and.b32  	%r2195, %r55, 12;
	or.b32  	%r2197, %r2195, %r78;
	or.b32  	%r2198, %r2197, %r2191;
	or.b32  	%r2199, %r2198, %r2194;
	cvt.u64.u32 	%rd24, %r2199;
	add.s64 	%rd25, %rd2, %rd24;
	ld.global.nc.u32 	%r2200, [%rd25+256];
	mad.lo.s32 	%r2201, %r42, 224, %r55;
	mov.u32 	%r2202, _ZZ112fused_nn_conv2d_cast_fixed_point_multiply_add_cast_fixed_point_multiply_add_cast_12402219635377536017__2_kernel0E18placeholder_shared;
	add.s32 	%r2203, %r2202, %r2201;
	st.shared.u32 	[%r2203+896], %r2200;
$L__BB32_14:
	@%p20 bra 	$L__BB32_16;
	shl.b32 	%r2204, %r2, 5;
	add.s32 	%r2205, %r2204, 3584;
	and.b32  	%r2206, %r2205, 7680;
	shl.b32 	%r2207, %r2, 4;
	and.b32  	%r2208, %r2207, 240;
	and.b32  	%r2209, %r55, 12;
	or.b32  	%r2211, %r2209, %r78;
	or.b32  	%r2212, %r2211, %r2206;
	or.b32  	%r2213, %r2212, %r2208;
	cvt.u64.u32 	%rd26, %r2213;
	add.s64 	%rd27, %rd2, %rd26;
	ld.global.nc.u32 	%r2214, [%rd27+256];
	mad.lo.s32 	%r2215, %r42, 224, %r55;
	mov.u32 	%r2216, _ZZ112fused_nn_conv2d_cast_fixed_point_multiply_add_cast_fixed_point_multiply_add_cast_12402219635377536017__2_kernel0E18placeholder_shared;
	add.s32 	%r2217, %r2216, %r2215;
	st.shared.u32 	[%r2217+1792], %r2214;
$L__BB32_16:
	@%p25 bra 	$L__BB32_18;
	shl.b32 	%r2218, %r2, 5;
	add.s32 	%r2219, %r2218, 5376;
	and.b32  	%r2220, %r2219, 7680;
	shl.b32 	%r2221, %r2, 4;
	and.b32  	%r2222, %r2221, 240;
	xor.b32  	%r2223, %r2222, 128;
	and.b32  	%r2224, %r55, 12;
	or.b32  	%r2226, %r2224, %r78;
	or.b32  	%r2227, %r2226, %r2220;
	or.b32  	%r2228, %r2227, %r2223;
	cvt.u64.u32 	%rd28, %r2228;
	add.s64 	%rd29, %rd2, %rd28;
	ld.global.nc.u32 	%r2229, [%rd29+256];
	mad.lo.s32 	%r2230, %r42, 224, %r55;
	mov.u32 	%r2231, _ZZ112fused_nn_conv2d_cast_fixed_point_multiply_add_cast_fixed_point_multiply_add_cast_12402219635377536017__2_kernel0E18placeholder_shared;
	add.s32 	%r2232, %r2231, %r2230;
	st.shared.u32 	[%r2232+2688], %r2229;
$L__BB32_18:
	@%p30 bra 	$L__BB32_20;
	shl.b32 	%r2233, %r2, 5;
	add.s32 	%r2234, %r2233, 7168;
	and.b32  	%r2235, %r2234, 7680;
	shl.b32 	%r2236, %r2, 4;
	and.b32  	%r2237, %r2236, 240;
	and.b32  	%r2238, %r55, 12;
	or.b32  	%r2240, %r2238, %r78;
	or.b32  	%r2241, %r2240, %r2235;
	or.b32  	%r2242, %r2241, %r2237;
	cvt.u64.u32 	%rd30, %r2242;
	add.s64 	%rd31, %rd2, %rd30;
	ld.global.nc.u32 	%r2243, [%rd31+256];
	mad.lo.s32 	%r2244, %r42, 224, %r55;
	mov.u32 	%r2245, _ZZ112fused_nn_conv2d_cast_fixed_point_multiply_add_cast_fixed_point_multiply_add_cast_12402219635377536017__2_kernel0E18placeholder_shared;
	add.s32 	%r2246, %r2245, %r2244;
	st.shared.u32 	[%r2246+3584], %r2243;
$L__BB32_20:
	ld.param.u64 	%rd334, [fused_nn_conv2d_cast_fixed_point_multiply_add_cast_fixed_point_multiply_add_cast_12402219635377536017__2_kernel0_param_5];
	ld.param.u64 	%rd333, [fused_nn_conv2d_cast_fixed_point_multiply_add_cast_fixed_point_multiply_add_cast_12402219635377536017__2_kernel0_param_4];
	ld.param.u64 	%rd332, [fused_nn_conv2d_cast_fixed_point_multiply_add_cast_fixed_point_multiply_add_cast_12402219635377536017__2_kernel0_param_3];
	ld.param.u64 	%rd331, [fused_nn_conv2d_cast_fixed_point_multiply_add_cast_fixed_point_multiply_add_cast_12402219635377536017__2_kernel0_param_2];
	cvta.to.global.u64 	%rd32, %rd332;
	cvta.to.global.u64 	%rd33, %rd333;
	cvta.to.global.u64 	%rd34, %rd334;
	cvta.to.global.u64 	%rd35, %rd331;
	bar.sync 	0;
	mov.u32 	%r4295, %tid.x;
	shl.b32 	%r4296, %r4295, 2;
	mov.u32 	%r4297, _ZZ112fused_nn_conv2d_cast_fixed_point_multiply_add_cast_fixed_point_multiply_add_cast_12402219635377536017__2_kernel0E15pad_data_shared;
	add.s32 	%r4298, %r4297, %r4296;
	ld.shared.u32 	%r2248, [%r4298+7168];
	shl.b32 	%r4299, %r42, 9;
	mov.u32 	%r4300, _ZZ112fused_nn_conv2d_cast_fixed_point_multiply_add_cast_fixed_point_multiply_add_cast_12402219635377536017__2_kernel0E18placeholder_shared;
	add.s32 	%r4301, %r4300, %r4299;
	ld.shared.u32 	%r2249, [%r4301];
	// begin inline asm
	dp4a.s32.s32 %r2247, %r2248, %r2249, %r2042;
	// end inline asm
	ld.shared.u32 	%r2252, [%r4298+7168];
	ld.shared.u32 	%r2253, [%r4301+2048];
	// begin inline asm
	dp4a.s32.s32 %r2251, %r2252, %r2253, %r2046;
	// end inline asm
	ld.shared.u32 	%r2256, [%r4298+7392];
	ld.shared.u32 	%r2257, [%r4301];
	// begin inline asm
	dp4a.s32.s32 %r2255, %r2256, %r2257, %r2050;
	// end inline asm
	ld.shared.u32 	%r2260, [%r4298+7392];
	ld.shared.u32 	%r2261, [%r4301+2048];
	// begin inline asm
	dp4a.s32.s32 %r2259, %r2260, %r2261, %r2054;
	// end inline asm
	ld.shared.u32 	%r2264, [%r4298+7168];
	ld.shared.u32 	%r2265, [%r4301+4];
	// begin inline asm
	dp4a.s32.s32 %r2263, %r2264, %r2265, %r2058;
	// end inline asm
	ld.shared.u32 	%r2268, [%r4298+7168];
	ld.shared.u32 	%r2269, [%r4301+2052];
	// begin inline asm
	dp4a.s32.s32 %r2267, %r2268, %r2269, %r2062;
	// end inline asm
	ld.shared.u32 	%r2272, [%r4298+7392];
	ld.shared.u32 	%r2273, [%r4301+4];
	// begin inline asm
	dp4a.s32.s32 %r2271, %r2272, %r2273, %r2066;
	// end inline asm
	ld.shared.u32 	%r2276, [%r4298+7392];
	ld.shared.u32 	%r2277, [%r4301+2052];
	// begin inline asm
	dp4a.s32.s32 %r2275, %r2276, %r2277, %r2070;
	// end inline asm
	ld.shared.u32 	%r2280, [%r4298+7168];
	ld.shared.u32 	%r2281, [%r4301+8];
	// begin inline asm
	dp4a.s32.s32 %r2279, %r2280, %r2281, %r2074;
	// end inline asm
	ld.shared.u32 	%r2284, [%r4298+7168];
	ld.shared.u32 	%r2285, [%r4301+2056];
	// begin inline asm
	dp4a.s32.s32 %r2283, %r2284, %r2285, %r2078;
	// end inline asm
	ld.shared.u32 	%r2288, [%r4298+7392];
	ld.shared.u32 	%r2289, [%r4301+8];
	// begin inline asm
	dp4a.s32.s32 %r2287, %r2288, %r2289, %r2082;
	// end inline asm
	ld.shared.u32 	%r2292, [%r4298+7392];
	ld.shared.u32 	%r2293, [%r4301+2056];
	// begin inline asm
	dp4a.s32.s32 %r2291, %r2292, %r2293, %r2086;
	// end inline asm
	ld.shared.u32 	%r2296, [%r4298+7168];
	ld.shared.u32 	%r2297, [%r4301+12];
	// begin inline asm
	dp4a.s32.s32 %r2295, %r2296, %r2297, %r2090;
	// end inline asm
	ld.shared.u32 	%r2300, [%r4298+7168];
	ld.shared.u32 	%r2301, [%r4301+2060];
	// begin inline asm
	dp4a.s32.s32 %r2299, %r2300, %r2301, %r2094;
	// end inline asm
	ld.shared.u32 	%r2304, [%r4298+7392];
	ld.shared.u32 	%r2305, [%r4301+12];
	// begin inline asm
	dp4a.s32.s32 %r2303, %r2304, %r2305, %r2098;
	// end inline asm
	ld.shared.u32 	%r2308, [%r4298+7392];
	ld.shared.u32 	%r2309, [%r4301+2060];
	// begin inline asm
	dp4a.s32.s32 %r2307, %r2308, %r2309, %r2102;
	// end inline asm
	ld.shared.u32 	%r2312, [%r4298+7168];
	ld.shared.u32 	%r2313, [%r4301+256];
	// begin inline asm
	dp4a.s32.s32 %r2311, %r2312, %r2313, %r2106;
	// end inline asm
	ld.shared.u32 	%r2316, [%r4298+7168];
	ld.shared.u32 	%r2317, [%r4301+2304];
	// begin inline asm
	dp4a.s32.s32 %r2315, %r2316, %r2317, %r2110;
	// end inline asm
	ld.shared.u32 	%r2320, [%r4298+7392];
	ld.shared.u32 	%r2321, [%r4301+256];
	// begin inline asm
	dp4a.s32.s32 %r2319, %r2320, %r2321, %r2114;
	// end inline asm
	ld.shared.u32 	%r2324, [%r4298+7392];
	ld.shared.u32 	%r2325, [%r4301+2304];
	// begin inline asm
	dp4a.s32.s32 %r2323, %r2324, %r2325, %r2118;
	// end inline asm
	ld.shared.u32 	%r2328, [%r4298+7168];
	ld.shared.u32 	%r2329, [%r4301+260];
	// begin inline asm
	dp4a.s32.s32 %r2327, %r2328, %r2329, %r2122;
	// end inline asm
	ld.shared.u32 	%r2332, [%r4298+7168];
	ld.shared.u32 	%r2333, [%r4301+2308];
	// begin inline asm
	dp4a.s32.s32 %r2331, %r2332, %r2333, %r2126;
	// end inline asm
	ld.shared.u32 	%r2336, [%r4298+7392];
	ld.shared.u32 	%r2337, [%r4301+260];
	// begin inline asm
	dp4a.s32.s32 %r2335, %r2336, %r2337, %r2130;
	// end inline asm
	ld.shared.u32 	%r2340, [%r4298+7392];
	ld.shared.u32 	%r2341, [%r4301+2308];
	// begin inline asm
	dp4a.s32.s32 %r2339, %r2340, %r2341, %r2134;
	// end inline asm
	ld.shared.u32 	%r2344, [%r4298+7168];
	ld.shared.u32 	%r2345, [%r4301+264];
	// begin inline asm
	dp4a.s32.s32 %r2343, %r2344, %r2345, %r2138;
	// end inline asm
	ld.shared.u32 	%r2348, [%r4298+7168];
	ld.shared.u32 	%r2349, [%r4301+2312];
	// begin inline asm
	dp4a.s32.s32 %r2347, %r2348, %r2349, %r2142;
	// end inline asm
	ld.shared.u32 	%r2352, [%r4298+7392];
	ld.shared.u32 	%r2353, [%r4301+264];
	// begin inline asm
	dp4a.s32.s32 %r2351, %r2352, %r2353, %r2146;
	// end inline asm
	ld.shared.u32 	%r2356, [%r4298+7392];
	ld.shared.u32 	%r2357, [%r4301+2312];
	// begin inline asm
	dp4a.s32.s32 %r2355, %r2356, %r2357, %r2150;
	// end inline asm
	ld.shared.u32 	%r2360, [%r4298+7168];
	ld.shared.u32 	%r2361, [%r4301+268];
	// begin inline asm
	dp4a.s32.s32 %r2359, %r2360, %r2361, %r2154;
	// end inline asm
	ld.shared.u32 	%r2364, [%r4298+7168];
	ld.shared.u32 	%r2365, [%r4301+2316];
	// begin inline asm
	dp4a.s32.s32 %r2363, %r2364, %r2365, %r2158;
	// end inline asm
	ld.shared.u32 	%r2368, [%r4298+7392];
	ld.shared.u32 	%r2369, [%r4301+268];
	// begin inline asm
	dp4a.s32.s32 %r2367, %r2368, %r2369, %r2162;
	// end inline asm
	ld.shared.u32 	%r2372, [%r4298+7392];
	ld.shared.u32 	%r2373, [%r4301+2316];
	// begin inline asm
	dp4a.s32.s32 %r2371, %r2372, %r2373, %r2166;
	// end inline asm
	ld.shared.u32 	%r2376, [%r4298+7616];
	ld.shared.u32 	%r2377, [%r4301+16];
	// begin inline asm
	dp4a.s32.s32 %r2375, %r2376, %r2377, %r2247;
	// end inline asm
	ld.shared.u32 	%r2380, [%r4298+7616];
	ld.shared.u32 	%r2381, [%r4301+2064];
	// begin inline asm
	dp4a.s32.s32 %r2379, %r2380, %r2381, %r2251;
	// end inline asm
	ld.shared.u32 	%r2384, [%r4298+7840];
	ld.shared.u32 	%r2385, [%r4301+16];
	// begin inline asm
	dp4a.s32.s32 %r2383, %r2384, %r2385, %r2255;
	// end inline asm
	ld.shared.u32 	%r2388, [%r4298+7840];
	ld.shared.u32 	%r2389, [%r4301+2064];
	// begin inline asm
	dp4a.s32.s32 %r2387, %r2388, %r2389, %r2259;
	// end inline asm
	ld.shared.u32 	%r2392, [%r4298+7616];
	ld.shared.u32 	%r2393, [%r4301+20];
	// begin inline asm
	dp4a.s32.s32 %r2391, %r2392, %r2393, %r2263;
	// end inline asm
	ld.shared.u32 	%r2396, [%r4298+7616];
	ld.shared.u32 	%r2397, [%r4301+2068];
	// begin inline asm
	dp4a.s32.s32 %r2395, %r2396, %r2397, %r2267;
	// end inline asm
	ld.shared.u32 	%r2400, [%r4298+7840];
	ld.shared.u32 	%r2401, [%r4301+20];
	// begin inline asm
	dp4a.s32.s32 %r2399, %r2400, %r2401, %r2271;
	// end inline asm
	ld.shared.u32 	%r2404, [%r4298+7840];
	ld.shared.u32 	%r2405, [%r4301+2068];
	// begin inline asm
	dp4a.s32.s32 %r2403, %r2404, %r2405, %r2275;
	// end inline asm
	ld.shared.u32 	%r2408, [%r4298+7616];
	ld.shared.u32 	%r2409, [%r4301+24];
	// begin inline asm
	dp4a.s32.s32 %r2407, %r2408, %r2409, %r2279;
	// end inline asm
	ld.shared.u32 	%r2412, [%r4298+7616];
	ld.shared.u32 	%r2413, [%r4301+2072];
	// begin inline asm
	dp4a.s32.s32 %r2411, %r2412, %r2413, %r2283;
	// end inline asm
	ld.shared.u32 	%r2416, [%r4298+7840];
	ld.shared.u32 	%r2417, [%r4301+24];
	// begin inline asm
	dp4a.s32.s32 %r2415, %r2416, %r2417, %r2287;
	// end inline asm
	ld.shared.u32 	%r2420, [%r4298+7840];
	ld.shared.u32 	%r2421, [%r4301+2072];
	// begin inline asm
	dp4a.s32.s32 %r2419, %r2420, %r2421, %r2291;
	// end inline asm
	ld.shared.u32 	%r2424, [%r4298+7616];
	ld.shared.u32 	%r2425, [%r4301+28];
	// begin inline asm
	dp4a.s32.s32 %r2423, %r2424, %r2425, %r2295;
	// end inline asm
	ld.shared.u32 	%r2428, [%r4298+7616];
	ld.shared.u32 	%r2429, [%r4301+2076];
	// begin inline asm
	dp4a.s32.s32 %r2427, %r2428, %r2429, %r2299;
	// end inline asm
	ld.shared.u32 	%r2432, [%r4298+7840];
	ld.shared.u32 	%r2433, [%r4301+28];
	// begin inline asm
	dp4a.s32.s32 %r2431, %r2432, %r2433, %r2303;
	// end inline asm
	ld.shared.u32 	%r2436, [%r4298+7840];
	ld.shared.u32 	%r2437, [%r4301+2076];
	// begin inline asm
	dp4a.s32.s32 %r2435, %r2436, %r2437, %r2307;
	// end inline asm
	ld.shared.u32 	%r2440, [%r4298+7616];
	ld.shared.u32 	%r2441, [%r4301+272];
	// begin inline asm
	dp4a.s32.s32 %r2439, %r2440, %r2441, %r2311;
	// end inline asm
	ld.shared.u32 	%r2444, [%r4298+7616];
	ld.shared.u32 	%r2445, [%r4301+2320];
	// begin inline asm
	dp4a.s32.s32 %r2443, %r2444, %r2445, %r2315;
	// end inline asm
	ld.shared.u32 	%r2448, [%r4298+7840];
	ld.shared.u32 	%r2449, [%r4301+272];
	// begin inline asm
	dp4a.s32.s32 %r2447, %r2448, %r2449, %r2319;
	// end inline asm
	ld.shared.u32 	%r2452, [%r4298+7840];
	ld.shared.u32 	%r2453, [%r4301+2320];
	// begin inline asm
	dp4a.s32.s32 %r2451, %r2452, %r2453, %r2323;
	// end inline asm
	ld.shared.u32 	%r2456, [%r4298+7616];
	ld.shared.u32 	%r2457, [%r4301+276];
	// begin inline asm
	dp4a.s32.s32 %r2455, %r2456, %r2457, %r2327;
	// end inline asm
	ld.shared.u32 	%r2460, [%r4298+7616];
	ld.shared.u32 	%r2461, [%r4301+2324];
	// begin inline asm
	dp4a.s32.s32 %r2459, %r2460, %r2461, %r2331;
	// end inline asm
	ld.shared.u32 	%r2464, [%r4298+7840];
	ld.shared.u32 	%r2465, [%r4301+276];
	// begin inline asm
	dp4a.s32.s32 %r2463, %r2464, %r2465, %r2335;
	// end inline asm
	ld.shared.u32 	%r2468, [%r4298+7840];
	ld.shared.u32 	%r2469, [%r4301+2324];
	// begin inline asm
	dp4a.s32.s32 %r2467, %r2468, %r2469, %r2339;
	// end inline asm
	ld.shared.u32 	%r2472, [%r4298+7616];
	ld.shared.u32 	%r2473, [%r4301+280];
	// begin inline asm
	dp4a.s32.s32 %r2471, %r2472, %r2473, %r2343;
	// end inline asm
	ld.shared.u32 	%r2476, [%r4298+7616];
	ld.shared.u32 	%r2477, [%r4301+2328];
	// begin inline asm
	dp4a.s32.s32 %r2475, %r2476, %r2477, %r2347;
	// end inline asm
	ld.shared.u32 	%r2480, [%r4298+7840];
	ld.shared.u32 	%r2481, [%r4301+280];
	// begin inline asm
	dp4a.s32.s32 %r2479, %r2480, %r2481, %r2351;
	// end inline asm
	ld.shared.u32 	%r2484, [%r4298+7840];
	ld.shared.u32 	%r2485, [%r4301+2328];
	// begin inline asm
	dp4a.s32.s32 %r2483, %r2484, %r2485, %r2355;
	// end inline asm
	ld.shared.u32 	%r2488, [%r4298+7616];
	ld.shared.u32 	%r2489, [%r4301+284];
	// begin inline asm
	dp4a.s32.s32 %r2487, %r2488, %r2489, %r2359;
	// end inline asm
	ld.shared.u32 	%r2492, [%r4298+7616];
	ld.shared.u32 	%r2493, [%r4301+2332];
	// begin inline asm
	dp4a.s32.s32 %r2491, %r2492, %r2493, %r2363;
	// end inline asm
	ld.shared.u32 	%r2496, [%r4298+7840];
	ld.shared.u32 	%r2497, [%r4301+284];
	// begin inline asm
	dp4a.s32.s32 %r2495, %r2496, %r2497, %r2367;
	// end inline asm
	ld.shared.u32 	%r2500, [%r4298+7840];
	ld.shared.u32 	%r2501, [%r4301+2332];
	// begin inline asm
	dp4a.s32.s32 %r2499, %r2500, %r2501, %r2371;
	// end inline asm
	ld.shared.u32 	%r2504, [%r4298+8064];
	ld.shared.u32 	%r2505, [%r4301+32];
	// begin inline asm
	dp4a.s32.s32 %r2503, %r2504, %r2505, %r2375;
	// end inline asm
	ld.shared.u32 	%r2508, [%r4298+8064];
	ld.shared.u32 	%r2509, [%r4301+2080];
	// begin inline asm
	dp4a.s32.s32 %r2507, %r2508, %r2509, %r2379;
	// end inline asm
	ld.shared.u32 	%r2512, [%r4298+8288];
	ld.shared.u32 	%r2513, [%r4301+32];
	// begin inline asm
	dp4a.s32.s32 %r2511, %r2512, %r2513, %r2383;
	// end inline asm
	ld.shared.u32 	%r2516, [%r4298+8288];
	ld.shared.u32 	%r2517, [%r4301+2080];
	// begin inline asm
	dp4a.s32.s32 %r2515, %r2516, %r2517, %r2387;
	// end inline asm
	ld.shared.u32 	%r2520, [%r4298+8064];
	ld.shared.u32 	%r2521, [%r4301+36];
	// begin inline asm
	dp4a.s32.s32 %r2519, %r2520, %r2521, %r2391;
	// end inline asm
	ld.shared.u32 	%r2524, [%r4298+8064];
	ld.shared.u32 	%r2525, [%r4301+2084];
	// begin inline asm
	dp4a.s32.s32 %r2523, %r2524, %r2525, %r2395;
	// end inline asm
	ld.shared.u32 	%r2528, [%r4298+8288];
	ld.shared.u32 	%r2529, [%r4301+36];
	// begin inline asm
	dp4a.s32.s32 %r2527, %r2528, %r2529, %r2399;
	// end inline asm
	ld.shared.u32 	%r2532, [%r4298+8288];
	ld.shared.u32 	%r2533, [%r4301+2084];
	// begin inline asm
	dp4a.s32.s32 %r2531, %r2532, %r2533, %r2403;
	// end inline asm
	ld.shared.u32 	%r2536, [%r4298+8064];
	ld.shared.u32 	%r2537, [%r4301+40];
	// begin inline asm
	dp4a.s32.s32 %r2535, %r2536, %r2537, %r2407;
	// end inline asm
	ld.shared.u32 	%r2540, [%r4298+8064];
	ld.shared.u32 	%r2541, [%r4301+2088];
	// begin inline asm
	dp4a.s32.s32 %r2539, %r2540, %r2541, %r2411;
	// end inline asm
	ld.shared.u32 	%r2544, [%r4298+8288];
	ld.shared.u32 	%r2545, [%r4301+40];
	// begin inline asm
	dp4a.s32.s32 %r2543, %r2544, %r2545, %r2415;
	// end inline asm
	ld.shared.u32 	%r2548, [%r4298+8288];
	ld.shared.u32 	%r2549, [%r4301+2088];
	// begin inline asm
	dp4a.s32.s32 %r2547, %r2548, %r2549, %r2419;
	// end inline asm
	ld.shared.u32 	%r2552, [%r4298+8064];
	ld.shared.u32 	%r2553, [%r4301+44];
	// begin inline asm
	dp4a.s32.s32 %r2551, %r2552, %r2553, %r2423;
	// end inline asm
	ld.shared.u32 	%r2556, [%r4298+8064];
	ld.shared.u32 	%r2557, [%r4301+2092];
	// begin inline asm
	dp4a.s32.s32 %r2555, %r2556, %r2557, %r2427;
	// end inline asm
	ld.shared.u32 	%r2560, [%r4298+8288];
	ld.shared.u32 	%r2561, [%r4301+44];
	// begin inline asm
	dp4a.s32.s32 %r2559, %r2560, %r2561, %r2431;
	// end inline asm
	ld.shared.u32 	%r2564, [%r4298+8288];
	ld.shared.u32 	%r2565, [%r4301+2092];
	// begin inline asm
	dp4a.s32.s32 %r2563, %r2564, %r2565, %r2435;
	// end inline asm
	ld.shared.u32 	%r2568, [%r4298+8064];
	ld.shared.u32 	%r2569, [%r4301+288];
	// begin inline asm
	dp4a.s32.s32 %r2567, %r2568, %r2569, %r2439;
	// end inline asm
	ld.shared.u32 	%r2572, [%r4298+8064];
	ld.shared.u32 	%r2573, [%r4301+2336];
	// begin inline asm
	dp4a.s32.s32 %r2571, %r2572, %r2573, %r2443;
	// end inline asm
	ld.shared.u32 	%r2576, [%r4298+8288];
	ld.shared.u32 	%r2577, [%r4301+288];
	// begin inline asm
	dp4a.s32.s32 %r2575, %r2576, %r2577, %r2447;
	// end inline asm
	ld.shared.u32 	%r2580, [%r4298+8288];
	ld.shared.u32 	%r2581, [%r4301+2336];
	// begin inline asm
	dp4a.s32.s32 %r2579, %r2580, %r2581, %r2451;
	// end inline asm
	ld.shared.u32 	%r2584, [%r4298+8064];
	ld.shared.u32 	%r2585, [%r4301+292];
	// begin inline asm
	dp4a.s32.s32 %r2583, %r2584, %r2585, %r2455;
	// end inline asm
	ld.shared.u32 	%r2588, [%r4298+8064];
	ld.shared.u32 	%r2589, [%r4301+2340];
	// begin inline asm
	dp4a.s32.s32 %r2587, %r2588, %r2589, %r2459;
	// end inline asm
	ld.shared.u32 	%r2592, [%r4298+8288];
	ld.shared.u32 	%r2593, [%r4301+292];
	// begin inline asm
	dp4a.s32.s32 %r2591, %r2592, %r2593, %r2463;
	// end inline asm
	ld.shared.u32 	%r2596, [%r4298+8288];
	ld.shared.u32 	%r2597, [%r4301+2340];
	// begin inline asm
	dp4a.s32.s32 %r2595, %r2596, %r2597, %r2467;
	// end inline asm
	ld.shared.u32 	%r2600, [%r4298+8064];
	ld.shared.u32 	%r2601, [%r4301+296];
	// begin inline asm
	dp4a.s32.s32 %r2599, %r2600, %r2601, %r2471;
	// end inline asm
	ld.shared.u32 	%r2604, [%r4298+8064];
	ld.shared.u32 	%r2605, [%r4301+2344];
	// begin inline asm
	dp4a.s32.s32 %r2603, %r2604, %r2605, %r2475;
	// end inline asm
	ld.shared.u32 	%r2608, [%r4298+8288];
	ld.shared.u32 	%r2609, [%r4301+296];
	// begin inline asm
	dp4a.s32.s32 %r2607, %r2608, %r2609, %r2479;
	// end inline asm
	ld.shared.u32 	%r2612, [%r4298+8288];
	ld.shared.u32 	%r2613, [%r4301+2344];
	// begin inline asm
	dp4a.s32.s32 %r2611, %r2612, %r2613, %r2483;
	// end inline asm
	ld.shared.u32 	%r2616, [%r4298+8064];
	ld.shared.u32 	%r2617, [%r4301+300];
	// begin inline asm
	dp4a.s32.s32 %r2615, %r2616, %r2617, %r2487;
	// end inline asm
	ld.shared.u32 	%r2620, [%r4298+8064];
	ld.shared.u32 	%r2621, [%r4301+2348];
	// begin inline asm
	dp4a.s32.s32 %r2619, %r2620, %r2621, %r2491;
	// end inline asm
	ld.shared.u32 	%r2624, [%r4298+8288];
	ld.shared.u32 	%r2625, [%r4301+300];
	// begin inline asm
	dp4a.s32.s32 %r2623, %r2624, %r2625, %r2495;
	// end inline asm
	ld.shared.u32 	%r2628, [%r4298+8288];
	ld.shared.u32 	%r2629, [%r4301+2348];
	// begin inline asm
	dp4a.s32.s32 %r2627, %r2628, %r2629, %r2499;
	// end inline asm
	ld.shared.u32 	%r2632, [%r4298+8512];
	ld.shared.u32 	%r2633, [%r4301+48];
	// begin inline asm
	dp4a.s32.s32 %r2631, %r2632, %r2633, %r2503;
	// end inline asm
	ld.shared.u32 	%r2636, [%r4298+8512];
	ld.shared.u32 	%r2637, [%r4301+2096];
	// begin inline asm
	dp4a.s32.s32 %r2635, %r2636, %r2637, %r2507;
	// end inline asm
	ld.shared.u32 	%r2640, [%r4298+8736];
	ld.shared.u32 	%r2641, [%r4301+48];
	// begin inline asm
	dp4a.s32.s32 %r2639, %r2640, %r2641, %r2511;
	// end inline asm
	ld.shared.u32 	%r2644, [%r4298+8736];
	ld.shared.u32 	%r2645, [%r4301+2096];
	// begin inline asm
	dp4a.s32.s32 %r2643, %r2644, %r2645, %r2515;
	// end inline asm
	ld.shared.u32 	%r2648, [%r4298+8512];
	ld.shared.u32 	%r2649, [%r4301+52];
	// begin inline asm
	dp4a.s32.s32 %r2647, %r2648, %r2649, %r2519;
	// end inline asm
	ld.shared.u32 	%r2652, [%r4298+8512];
	ld.shared.u32 	%r2653, [%r4301+2100];
	// begin inline asm
	dp4a.s32.s32 %r2651, %r2652, %r2653, %r2523;
	// end inline asm
	ld.shared.u32 	%r2656, [%r4298+8736];
	ld.shared.u32 	%r2657, [%r4301+52];
	// begin inline asm
	dp4a.s32.s32 %r2655, %r2656, %r2657, %r2527;
	// end inline asm
	ld.shared.u32 	%r2660, [%r4298+8736];
	ld.shared.u32 	%r2661, [%r4301+2100];
	// begin inline asm
	dp4a.s32.s32 %r2659, %r2660, %r2661, %r2531;
	// end inline asm
	ld.shared.u32 	%r2664, [%r4298+8512];
	ld.shared.u32 	%r2665, [%r4301+56];
	// begin inline asm
	dp4a.s32.s32 %r2663, %r2664, %r2665, %r2535;
	// end inline asm
	ld.shared.u32 	%r2668, [%r4298+8512];
	ld.shared.u32 	%r2669, [%r4301+2104];
	// begin inline asm
	dp4a.s32.s32 %r2667, %r2668, %r2669, %r2539;
	// end inline asm
	ld.shared.u32 	%r2672, [%r4298+8736];
	ld.shared.u32 	%r2673, [%r4301+56];
	// begin inline asm
	dp4a.s32.s32 %r2671, %r2672, %r2673, %r2543;
	// end inline asm
	ld.shared.u32 	%r2676, [%r4298+8736];
	ld.shared.u32 	%r2677, [%r4301+2104];
	// begin inline asm
	dp4a.s32.s32 %r2675, %r2676, %r2677, %r2547;
	// end inline asm
	ld.shared.u32 	%r2680, [%r4298+8512];
	ld.shared.u32 	%r2681, [%r4301+60];
	// begin inline asm
	dp4a.s32.s32 %r2679, %r2680, %r2681, %r2551;
	// end inline asm
	ld.shared.u32 	%r2684, [%r4298+8512];
	ld.shared.u32 	%r2685, [%r4301+2108];
	// begin inline asm
	dp4a.s32.s32 %r2683, %r2684, %r2685, %r2555;
	// end inline asm
	ld.shared.u32 	%r2688, [%r4298+8736];
	ld.shared.u32 	%r2689, [%r4301+60];
	// begin inline asm
	dp4a.s32.s32 %r2687, %r2688, %r2689, %r2559;
	// end inline asm
	ld.shared.u32 	%r2692, [%r4298+8736];
	ld.shared.u32 	%r2693, [%r4301+2108];
	// begin inline asm
	dp4a.s32.s32 %r2691, %r2692, %r2693, %r2563;
	// end inline asm
	ld.shared.u32 	%r2696, [%r4298+8512];
	ld.shared.u32 	%r2697, [%r4301+304];
	// begin inline asm
	dp4a.s32.s32 %r2695, %r2696, %r2697, %r2567;
	// end inline asm
	ld.shared.u32 	%r2700, [%r4298+8512];
	ld.shared.u32 	%r2701, [%r4301+2352];
	// begin inline asm
	dp4a.s32.s32 %r2699, %r2700, %r2701, %r2571;
	// end inline asm
	ld.shared.u32 	%r2704, [%r4298+8736];
	ld.shared.u32 	%r2705, [%r4301+304];
	// begin inline asm
	dp4a.s32.s32 %r2703, %r2704, %r2705, %r2575;
	// end inline asm
	ld.shared.u32 	%r2708, [%r4298+8736];
	ld.shared.u32 	%r2709, [%r4301+2352];
	// begin inline asm
	dp4a.s32.s32 %r2707, %r2708, %r2709, %r2579;
	// end inline asm
	ld.shared.u32 	%r2712, [%r4298+8512];
	ld.shared.u32 	%r2713, [%r4301+308];
	// begin inline asm
	dp4a.s32.s32 %r2711, %r2712, %r2713, %r2583;
	// end inline asm
	ld.shared.u32 	%r2716, [%r4298+8512];
	ld.shared.u32 	%r2717, [%r4301+2356];
	// begin inline asm
	dp4a.s32.s32 %r2715, %r2716, %r2717, %r2587;
	// end inline asm
	ld.shared.u32 	%r2720, [%r4298+8736];
	ld.shared.u32 	%r2721, [%r4301+308];
	// begin inline asm
	dp4a.s32.s32 %r2719, %r2720, %r2721, %r2591;
	// end inline asm
	ld.shared.u32 	%r2724, [%r4298+8736];
	ld.shared.u32 	%r2725, [%r4301+2356];
	// begin inline asm
	dp4a.s32.s32 %r2723, %r2724, %r2725, %r2595;
	// end inline asm
	ld.shared.u32 	%r2728, [%r4298+8512];
	ld.shared.u32 	%r2729, [%r4301+312];
	// begin inline asm
	dp4a.s32.s32 %r2727, %r2728, %r2729, %r2599;
	// end inline asm
	ld.shared.u32 	%r2732, [%r4298+8512];
	ld.shared.u32 	%r2733, [%r4301+2360];
	// begin inline asm
	dp4a.s32.s32 %r2731, %r2732, %r2733, %r2603;
	// end inline asm
	ld.shared.u32 	%r2736, [%r4298+8736];
	ld.shared.u32 	%r2737, [%r4301+312];
	// begin inline asm
	dp4a.s32.s32 %r2735, %r2736, %r2737, %r2607;
	// end inline asm
	ld.shared.u32 	%r2740, [%r4298+8736];
	ld.shared.u32 	%r2741, [%r4301+2360];
	// begin inline asm
	dp4a.s32.s32 %r2739, %r2740, %r2741, %r2611;
	// end inline asm
	ld.shared.u32 	%r2744, [%r4298+8512];
	ld.shared.u32 	%r2745, [%r4301+316];
	// begin inline asm
	dp4a.s32.s32 %r2743, %r2744, %r2745, %r2615;
	// end inline asm
	ld.shared.u32 	%r2748, [%r4298+8512];
	ld.shared.u32 	%r2749, [%r4301+2364];
	// begin inline asm
	dp4a.s32.s32 %r2747, %r2748, %r2749, %r2619;
	// end inline asm
	ld.shared.u32 	%r2752, [%r4298+8736];
	ld.shared.u32 	%r2753, [%r4301+316];
	// begin inline asm
	dp4a.s32.s32 %r2751, %r2752, %r2753, %r2623;
	// end inline asm
	ld.shared.u32 	%r2756, [%r4298+8736];
	ld.shared.u32 	%r2757, [%r4301+2364];
	// begin inline asm
	dp4a.s32.s32 %r2755, %r2756, %r2757, %r2627;
	// end inline asm
	ld.shared.u32 	%r2760, [%r4298+8960];
	ld.shared.u32 	%r2761, [%r4301+64];
	// begin inline asm
	dp4a.s32.s32 %r2759, %r2760, %r2761, %r2631;
	// end inline asm
	ld.shared.u32 	%r2764, [%r4298+8960];
	ld.shared.u32 	%r2765, [%r4301+2112];
	// begin inline asm
	dp4a.s32.s32 %r2763, %r2764, %r2765, %r2635;
	// end inline asm
	ld.shared.u32 	%r2768, [%r4298+9184];
	ld.shared.u32 	%r2769, [%r4301+64];
	// begin inline asm
	dp4a.s32.s32 %r2767, %r2768, %r2769, %r2639;
	// end inline asm
	ld.shared.u32 	%r2772, [%r4298+9184];
	ld.shared.u32 	%r2773, [%r4301+2112];
	// begin inline asm
	dp4a.s32.s32 %r2771, %r2772, %r2773, %r2643;
	// end inline asm
	ld.shared.u32 	%r2776, [%r4298+8960];
	ld.shared.u32 	%r2777, [%r4301+68];
	// begin inline asm
	dp4a.s32.s32 %r2775, %r2776, %r2777, %r2647;
	// end inline asm
	ld.shared.u32 	%r2780, [%r4298+8960];
	ld.shared.u32 	%r2781, [%r4301+2116];
	// begin inline asm
	dp4a.s32.s32 %r2779, %r2780, %r2781, %r2651;
	// end inline asm
	ld.shared.u32 	%r2784, [%r4298+9184];
	ld.shared.u32 	%r2785, [%r4301+68];
	// begin inline asm
	dp4a.s32.s32 %r2783, %r2784, %r2785, %r2655;
	// end inline asm
	ld.shared.u32 	%r2788, [%r4298+9184];
	ld.shared.u32 	%r2789, [%r4301+2116];
	// begin inline asm
	dp4a.s32.s32 %r2787, %r2788, %r2789, %r2659;
	// end inline asm
	ld.shared.u32 	%r2792, [%r4298+8960];
	ld.shared.u32 	%r2793, [%r4301+72];
	// begin inline asm
	dp4a.s32.s32 %r2791, %r2792, %r2793, %r2663;
	// end inline asm
	ld.shared.u32 	%r2796, [%r4298+8960];
	ld.shared.u32 	%r2797, [%r4301+2120];
	// begin inline asm
	dp4a.s32.s32 %r2795, %r2796, %r2797, %r2667;
	// end inline asm
	ld.shared.u32 	%r2800, [%r4298+9184];
	ld.shared.u32 	%r2801, [%r4301+72];
	// begin inline asm
	dp4a.s32.s32 %r2799, %r2800, %r2801, %r2671;
	// end inline asm
	ld.shared.u32 	%r2804, [%r4298+9184];
	ld.shared.u32 	%r2805, [%r4301+2120];
	// begin inline asm
	dp4a.s32.s32 %r2803, %r2804, %r2805, %r2675;
	// end inline asm
	ld.shared.u32 	%r2808, [%r4298+8960];
	ld.shared.u32 	%r2809, [%r4301+76];
	// begin inline asm
	dp4a.s32.s32 %r2807, %r2808, %r2809, %r2679;
	// end inline asm
	ld.shared.u32 	%r2812, [%r4298+8960];
	ld.shared.u32 	%r2813, [%r4301+2124];
	// begin inline asm
	dp4a.s32.s32 %r2811, %r2812, %r2813, %r2683;
	// end inline asm
	ld.shared.u32 	%r2816, [%r4298+9184];
	ld.shared.u32 	%r2817, [%r4301+76];
	// begin inline asm
	dp4a.s32.s32 %r2815, %r2816, %r2817, %r2687;
	// end inline asm
	ld.shared.u32 	%r2820, [%r4298+9184];
	ld.shared.u32 	%r2821, [%r4301+2124];
	// begin inline asm
	dp4a.s32.s32 %r2819, %r2820, %r2821, %r2691;
	// end inline asm
	ld.shared.u32 	%r2824, [%r4298+8960];
	ld.shared.u32 	%r2825, [%r4301+320];
	// begin inline asm
	dp4a.s32.s32 %r2823, %r2824, %r2825, %r2695;
	// end inline asm
	ld.shared.u32 	%r2828, [%r4298+8960];
	ld.shared.u32 	%r2829, [%r4301+2368];
	// begin inline asm
	dp4a.s32.s32 %r2827, %r2828, %r2829, %r2699;
	// end inline asm
	ld.shared.u32 	%r2832, [%r4298+9184];
	ld.shared.u32 	%r2833, [%r4301+320];
	// begin inline asm
	dp4a.s32.s32 %r2831, %r2832, %r2833, %r2703;
	// end inline asm
	ld.shared.u32 	%r2836, [%r4298+9184];
	ld.shared.u32 	%r2837, [%r4301+2368];
	// begin inline asm
	dp4a.s32.s32 %r2835, %r2836, %r2837, %r2707;
	// end inline asm
	ld.shared.u32 	%r2840, [%r4298+8960];
	ld.shared.u32 	%r2841, [%r4301+324];
	// begin inline asm
	dp4a.s32.s32 %r2839, %r2840, %r2841, %r2711;
	// end inline asm
	ld.shared.u32 	%r2844, [%r4298+8960];
	ld.shared.u32 	%r2845, [%r4301+2372];
	// begin inline asm
	dp4a.s32.s32 %r2843, %r2844, %r2845, %r2715;
	// end inline asm
	ld.shared.u32 	%r2848, [%r4298+9184];
	ld.shared.u32 	%r2849, [%r4301+324];
	// begin inline asm
	dp4a.s32.s32 %r2847, %r2848, %r2849, %r2719;
	// end inline asm
	ld.shared.u32 	%r2852, [%r4298+9184];
	ld.shared.u32 	%r2853, [%r4301+2372];
	// begin inline asm
	dp4a.s32.s32 %r2851, %r2852, %r2853, %r2723;
	// end inline asm
	ld.shared.u32 	%r2856, [%r4298+8960];
	ld.shared.u32 	%r2857, [%r4301+328];
	// begin inline asm
	dp4a.s32.s32 %r2855, %r2856, %r2857, %r2727;
	// end inline asm
	ld.shared.u32 	%r2860, [%r4298+8960];
	ld.shared.u32 	%r2861, [%r4301+2376];
	// begin inline asm
	dp4a.s32.s32 %r2859, %r2860, %r2861, %r2731;
	// end inline asm
	ld.shared.u32 	%r2864, [%r4298+9184];
	ld.shared.u32 	%r2865, [%r4301+328];
	// begin inline asm
	dp4a.s32.s32 %r2863, %r2864, %r2865, %r2735;
	// end inline asm
	ld.shared.u32 	%r2868, [%r4298+9184];
	ld.shared.u32 	%r2869, [%r4301+2376];
	// begin inline asm
	dp4a.s32.s32 %r2867, %r2868, %r2869, %r2739;
	// end inline asm
	ld.shared.u32 	%r2872, [%r4298+8960];
	ld.shared.u32 	%r2873, [%r4301+332];
	// begin inline asm
	dp4a.s32.s32 %r2871, %r2872, %r2873, %r2743;
	// end inline asm
	ld.shared.u32 	%r2876, [%r4298+8960];
	ld.shared.u32 	%r2877, [%r4301+2380];
	// begin inline asm
	dp4a.s32.s32 %r2875, %r2876, %r2877, %r2747;
	// end inline asm
	ld.shared.u32 	%r2880, [%r4298+9184];
	ld.shared.u32 	%r2881, [%r4301+332];
	// begin inline asm
	dp4a.s32.s32 %r2879, %r2880, %r2881, %r2751;
	// end inline asm
	ld.shared.u32 	%r2884, [%r4298+9184];
	ld.shared.u32 	%r2885, [%r4301+2380];
	// begin inline asm
	dp4a.s32.s32 %r2883, %r2884, %r2885, %r2755;
	// end inline asm
	ld.shared.u32 	%r2888, [%r4298+9408];
	ld.shared.u32 	%r2889, [%r4301+80];
	// begin inline asm
	dp4a.s32.s32 %r2887, %r2888, %r2889, %r2759;
	// end inline asm
	ld.shared.u32 	%r2892, [%r4298+9408];
	ld.shared.u32 	%r2893, [%r4301+2128];
	// begin inline asm
	dp4a.s32.s32 %r2891, %r2892, %r2893, %r2763;
	// end inline asm
	ld.shared.u32 	%r2896, [%r4298+9632];
	ld.shared.u32 	%r2897, [%r4301+80];
	// begin inline asm
	dp4a.s32.s32 %r2895, %r2896, %r2897, %r2767;
	// end inline asm
	ld.shared.u32 	%r2900, [%r4298+9632];
	ld.shared.u32 	%r2901, [%r4301+2128];
	// begin inline asm
	dp4a.s32.s32 %r2899, %r2900, %r2901, %r2771;
	// end inline asm
	ld.shared.u32 	%r2904, [%r4298+9408];
	ld.shared.u32 	%r2905, [%r4301+84];
	// begin inline asm
	dp4a.s32.s32 %r2903, %r2904, %r2905, %r2775;
	// end inline asm
	ld.shared.u32 	%r2908, [%r4298+9408];
	ld.shared.u32 	%r2909, [%r4301+2132];
	// begin inline asm
	dp4a.s32.s32 %r2907, %r2908, %r2909, %r2779;
	// end inline asm
	ld.shared.u32 	%r2912, [%r4298+9632];
	ld.shared.u32 	%r2913, [%r4301+84];
	// begin inline asm
	dp4a.s32.s32 %r2911, %r2912, %r2913, %r2783;
	// end inline asm
	ld.shared.u32 	%r2916, [%r4298+9632];
	ld.shared.u32 	%r2917, [%r4301+2132];
	// begin inline asm
	dp4a.s32.s32 %r2915, %r2916, %r2917, %r2787;
	// end inline asm
	ld.shared.u32 	%r2920, [%r4298+9408];
	ld.shared.u32 	%r2921, [%r4301+88];
	// begin inline asm
	dp4a.s32.s32 %r2919, %r2920, %r2921, %r2791;
	// end inline asm
	ld.shared.u32 	%r2924, [%r4298+9408];
	ld.shared.u32 	%r2925, [%r4301+2136];
	// begin inline asm
	dp4a.s32.s32 %r2923, %r2924, %r2925, %r2795;
	// end inline asm
	ld.shared.u32 	%r2928, [%r4298+9632];
	ld.shared.u32 	%r2929, [%r4301+88];
	// begin inline asm
	dp4a.s32.s32 %r2927, %r2928, %r2929, %r2799;
	// end inline asm
	ld.shared.u32 	%r2932, [%r4298+9632];
	ld.shared.u32 	%r2933, [%r4301+2136];
	// begin inline asm
	dp4a.s32.s32 %r2931, %r2932, %r2933, %r2803;
	// end inline asm
	ld.shared.u32 	%r2936, [%r4298+9408];
	ld.shared.u32 	%r2937, [%r4301+92];
	// begin inline asm
	dp4a.s32.s32 %r2935, %r2936, %r2937, %r2807;
	// end inline asm
	ld.shared.u32 	%r2940, [%r4298+9408];
	ld.shared.u32 	%r2941, [%r4301+2140];
	// begin inline asm
	dp4a.s32.s32 %r2939, %r2940, %r2941, %r2811;
	// end inline asm
	ld.shared.u32 	%r2944, [%r4298+9632];
	ld.shared.u32 	%r2945, [%r4301+92];
	// begin inline asm
	dp4a.s32.s32 %r2943, %r2944, %r2945, %r2815;
	// end inline asm
	ld.shared.u32 	%r2948, [%r4298+9632];
	ld.shared.u32 	%r2949, [%r4301+2140];
	// begin inline asm
	dp4a.s32.s32 %r2947, %r2948, %r2949, %r2819;
	// end inline asm
	ld.shared.u32 	%r2952, [%r4298+9408];
	ld.shared.u32 	%r2953, [%r4301+336];
	// begin inline asm
	dp4a.s32.s32 %r2951, %r2952, %r2953, %r2823;
	// end inline asm
	ld.shared.u32 	%r2956, [%r4298+9408];
	ld.shared.u32 	%r2957, [%r4301+2384];
	// begin inline asm
	dp4a.s32.s32 %r2955, %r2956, %r2957, %r2827;
	// end inline asm
	ld.shared.u32 	%r2960, [%r4298+9632];
	ld.shared.u32 	%r2961, [%r4301+336];
	// begin inline asm
	dp4a.s32.s32 %r2959, %r2960, %r2961, %r2831;
	// end inline asm
	ld.shared.u32 	%r2964, [%r4298+9632];
	ld.shared.u32 	%r2965, [%r4301+2384];
	// begin inline asm
	dp4a.s32.s32 %r2963, %r2964, %r2965, %r2835;
	// end inline asm
	ld.shared.u32 	%r2968, [%r4298+9408];
	ld.shared.u32 	%r2969, [%r4301+340];
	// begin inline asm
	dp4a.s32.s32 %r2967, %r2968, %r2969, %r2839;
	// end inline asm
	ld.shared.u32 	%r2972, [%r4298+9408];
	ld.shared.u32 	%r2973, [%r4301+2388];
	// begin inline asm
	dp4a.s32.s32 %r2971, %r2972, %r2973, %r2843;
	// end inline asm
	ld.shared.u32 	%r2976, [%r4298+9632];
	ld.shared.u32 	%r2977, [%r4301+340];
	// begin inline asm
	dp4a.s32.s32 %r2975, %r2976, %r2977, %r2847;
	// end inline asm
	ld.shared.u32 	%r2980, [%r4298+9632];
	ld.shared.u32 	%r2981, [%r4301+2388];
	// begin inline asm
	dp4a.s32.s32 %r2979, %r2980, %r2981, %r2851;
	// end inline asm
	ld.shared.u32 	%r2984, [%r4298+9408];
	ld.shared.u32 	%r2985, [%r4301+344];
	// begin inline asm
	dp4a.s32.s32 %r2983, %r2984, %r2985, %r2855;
	// end inline asm
	ld.shared.u32 	%r2988, [%r4298+9408];
	ld.shared.u32 	%r2989, [%r4301+2392];
	// begin inline asm
	dp4a.s32.s32 %r2987, %r2988, %r2989, %r2859;
	// end inline asm
	ld.shared.u32 	%r2992, [%r4298+9632];
	ld.shared.u32 	%r2993, [%r4301+344];
	// begin inline asm
	dp4a.s32.s32 %r2991, %r2992, %r2993, %r2863;
	// end inline asm
	ld.shared.u32 	%r2996, [%r4298+9632];
	ld.shared.u32 	%r2997, [%r4301+2392];
	// begin inline asm
	dp4a.s32.s32 %r2995, %r2996, %r2997, %r2867;
	// end inline asm
	ld.shared.u32 	%r3000, [%r4298+9408];
	ld.shared.u32 	%r3001, [%r4301+348];
	// begin inline asm
	dp4a.s32.s32 %r2999, %r3000, %r3001, %r2871;
	// end inline asm
	ld.shared.u32 	%r3004, [%r4298+9408];
	ld.shared.u32 	%r3005, [%r4301+2396];
	// begin inline asm
	dp4a.s32.s32 %r3003, %r3004, %r3005, %r2875;
	// end inline asm
	ld.shared.u32 	%r3008, [%r4298+9632];
	ld.shared.u32 	%r3009, [%r4301+348];
	// begin inline asm
	dp4a.s32.s32 %r3007, %r3008, %r3009, %r2879;
	// end inline asm
	ld.shared.u32 	%r3012, [%r4298+9632];
	ld.shared.u32 	%r3013, [%r4301+2396];
	// begin inline asm
	dp4a.s32.s32 %r3011, %r3012, %r3013, %r2883;
	// end inline asm
	ld.shared.u32 	%r3016, [%r4298+9856];
	ld.shared.u32 	%r3017, [%r4301+96];
	// begin inline asm
	dp4a.s32.s32 %r3015, %r3016, %r3017, %r2887;
	// end inline asm
	ld.shared.u32 	%r3020, [%r4298+9856];
	ld.shared.u32 	%r3021, [%r4301+2144];
	// begin inline asm
	dp4a.s32.s32 %r3019, %r3020, %r3021, %r2891;
	// end inline asm
	ld.shared.u32 	%r3024, [%r4298+10080];
	ld.shared.u32 	%r3025, [%r4301+96];
	// begin inline asm
	dp4a.s32.s32 %r3023, %r3024, %r3025, %r2895;
	// end inline asm
	ld.shared.u32 	%r3028, [%r4298+10080];
	ld.shared.u32 	%r3029, [%r4301+2144];
	// begin inline asm
	dp4a.s32.s32 %r3027, %r3028, %r3029, %r2899;
	// end inline asm
	ld.shared.u32 	%r3032, [%r4298+9856];
	ld.shared.u32 	%r3033, [%r4301+100];
	// begin inline asm
	dp4a.s32.s32 %r3031, %r3032, %r3033, %r2903;
	// end inline asm
	ld.shared.u32 	%r3036, [%r4298+9856];
	ld.shared.u32 	%r3037, [%r4301+2148];
	// begin inline asm
	dp4a.s32.s32 %r3035, %r3036, %r3037, %r2907;
	// end inline asm
	ld.shared.u32 	%r3040, [%r4298+10080];
	ld.shared.u32 	%r3041, [%r4301+100];
	// begin inline asm
	dp4a.s32.s32 %r3039, %r3040, %r3041, %r2911;
	// end inline asm
	ld.shared.u32 	%r3044, [%r4298+10080];
	ld.shared.u32 	%r3045, [%r4301+2148];
	// begin inline asm
	dp4a.s32.s32 %r3043, %r3044, %r3045, %r2915;
	// end inline asm
	ld.shared.u32 	%r3048, [%r4298+9856];
	ld.shared.u32 	%r3049, [%r4301+104];
	// begin inline asm
	dp4a.s32.s32 %r3047, %r3048, %r3049, %r2919;
	// end inline asm
	ld.shared.u32 	%r3052, [%r4298+9856];
	ld.shared.u32 	%r3053, [%r4301+2152];
	// begin inline asm
	dp4a.s32.s32 %r3051, %r3052, %r3053, %r2923;
	// end inline asm
	ld.shared.u32 	%r3056, [%r4298+10080];
	ld.shared.u32 	%r3057, [%r4301+104];
	// begin inline asm
	dp4a.s32.s32 %r3055, %r3056, %r3057, %r2927;
	// end inline asm
	ld.shared.u32 	%r3060, [%r4298+10080];
	ld.shared.u32 	%r3061, [%r4301+2152];
	// begin inline asm
	dp4a.s32.s32 %r3059, %r3060, %r3061, %r2931;
	// end inline asm
	ld.shared.u32 	%r3064, [%r4298+9856];
	ld.shared.u32 	%r3065, [%r4301+108];
	// begin inline asm
	dp4a.s32.s32 %r3063, %r3064, %r3065, %r2935;
	// end inline asm
	ld.shared.u32 	%r3068, [%r4298+9856];
	ld.shared.u32 	%r3069, [%r4301+2156];
	// begin inline asm
	dp4a.s32.s32 %r3067, %r3068, %r3069, %r2939;
	// end inline asm
	ld.shared.u32 	%r3072, [%r4298+10080];
	ld.shared.u32 	%r3073, [%r4301+108];
	// begin inline asm
	dp4a.s32.s32 %r3071, %r3072, %r3073, %r2943;
	// end inline asm
	ld.shared.u32 	%r3076, [%r4298+10080];
	ld.shared.u32 	%r3077, [%r4301+2156];
	// begin inline asm
	dp4a.s32.s32 %r3075, %r3076, %r3077, %r2947;
	// end inline asm
	ld.shared.u32 	%r3080, [%r4298+9856];
	ld.shared.u32 	%r3081, [%r4301+352];
	// begin inline asm
	dp4a.s32.s32 %r3079, %r3080, %r3081, %r2951;
	// end inline asm
	ld.shared.u32 	%r3084, [%r4298+9856];
	ld.shared.u32 	%r3085, [%r4301+2400];
	// begin inline asm
	dp4a.s32.s32 %r3083, %r3084, %r3085, %r2955;
	// end inline asm
	ld.shared.u32 	%r3088, [%r4298+10080];
	ld.shared.u32 	%r3089, [%r4301+352];
	// begin inline asm
	dp4a.s32.s32 %r3087, %r3088, %r3089, %r2959;
	// end inline asm
	ld.shared.u32 	%r3092, [%r4298+10080];
	ld.shared.u32 	%r3093, [%r4301+2400];
	// begin inline asm
	dp4a.s32.s32 %r3091, %r3092, %r3093, %r2963;
	// end inline asm
	ld.shared.u32 	%r3096, [%r4298+9856];
	ld.shared.u32 	%r3097, [%r4301+356];
	// begin inline asm
	dp4a.s32.s32 %r3095, %r3096, %r3097, %r2967;
	// end inline asm
	ld.shared.u32 	%r3100, [%r4298+9856];
	ld.shared.u32 	%r3101, [%r4301+2404];
	// begin inline asm
	dp4a.s32.s32 %r3099, %r3100, %r3101, %r2971;
	// end inline asm
	ld.shared.u32 	%r3104, [%r4298+10080];
	ld.shared.u32 	%r3105, [%r4301+356];
	// begin inline asm
	dp4a.s32.s32 %r3103, %r3104, %r3105, %r2975;
	// end inline asm
	ld.shared.u32 	%r3108, [%r4298+10080];
	ld.shared.u32 	%r3109, [%r4301+2404];
	// begin inline asm
	dp4a.s32.s32 %r3107, %r3108, %r3109, %r2979;
	// end inline asm
	ld.shared.u32 	%r3112, [%r4298+9856];
	ld.shared.u32 	%r3113, [%r4301+360];
	// begin inline asm
	dp4a.s32.s32 %r3111, %r3112, %r3113, %r2983;
	// end inline asm
	ld.shared.u32 	%r3116, [%r4298+9856];
	ld.shared.u32 	%r3117, [%r4301+2408];
	// begin inline asm
	dp4a.s32.s32 %r3115, %r3116, %r3117, %r2987;
	// end inline asm
	ld.shared.u32 	%r3120, [%r4298+10080];
	ld.shared.u32 	%r3121, [%r4301+360];
	// begin inline asm
	dp4a.s32.s32 %r3119, %r3120, %r3121, %r2991;
	// end inline asm
	ld.shared.u32 	%r3124, [%r4298+10080];
	ld.shared.u32 	%r3125, [%r4301+2408];
	// begin inline asm
	dp4a.s32.s32 %r3123, %r3124, %r3125, %r2995;
	// end inline asm
	ld.shared.u32 	%r3128, [%r4298+9856];
	ld.shared.u32 	%r3129, [%r4301+364];
	// begin inline asm
	dp4a.s32.s32 %r3127, %r3128, %r3129, %r2999;
	// end inline asm
	ld.shared.u32 	%r3132, [%r4298+9856];
	ld.shared.u32 	%r3133, [%r4301+2412];
	// begin inline asm
	dp4a.s32.s32 %r3131, %r3132, %r3133, %r3003;
	// end inline asm
	ld.shared.u32 	%r3136, [%r4298+10080];
	ld.shared.u32 	%r3137, [%r4301+364];
	// begin inline asm
	dp4a.s32.s32 %r3135, %r3136, %r3137, %r3007;
	// end inline asm
	ld.shared.u32 	%r3140, [%r4298+10080];
	ld.shared.u32 	%r3141, [%r4301+2412];
	// begin inline asm
	dp4a.s32.s32 %r3139, %r3140, %r3141, %r3011;
	// end inline asm
	ld.shared.u32 	%r3144, [%r4298+10304];
	ld.shared.u32 	%r3145, [%r4301+112];
	// begin inline asm
	dp4a.s32.s32 %r3143, %r3144, %r3145, %r3015;
	// end inline asm
	ld.shared.u32 	%r3148, [%r4298+10304];
	ld.shared.u32 	%r3149, [%r4301+2160];
	// begin inline asm
	dp4a.s32.s32 %r3147, %r3148, %r3149, %r3019;
	// end inline asm
	ld.shared.u32 	%r3152, [%r4298+10528];
	ld.shared.u32 	%r3153, [%r4301+112];
	// begin inline asm
	dp4a.s32.s32 %r3151, %r3152, %r3153, %r3023;
	// end inline asm
	ld.shared.u32 	%r3156, [%r4298+10528];
	ld.shared.u32 	%r3157, [%r4301+2160];
	// begin inline asm
	dp4a.s32.s32 %r3155, %r3156, %r3157, %r3027;
	// end inline asm
	ld.shared.u32 	%r3160, [%r4298+10304];
	ld.shared.u32 	%r3161, [%r4301+116];
	// begin inline asm
	dp4a.s32.s32 %r3159, %r3160, %r3161, %r3031;
	// end inline asm
	ld.shared.u32 	%r3164, [%r4298+10304];
	ld.shared.u32 	%r3165, [%r4301+2164];
	// begin inline asm
	dp4a.s32.s32 %r3163, %r3164, %r3165, %r3035;
	// end inline asm
	ld.shared.u32 	%r3168, [%r4298+10528];
	ld.shared.u32 	%r3169, [%r4301+116];
	// begin inline asm
	dp4a.s32.s32 %r3167, %r3168, %r3169, %r3039;
	// end inline asm
	ld.shared.u32 	%r3172, [%r4298+10528];
	ld.shared.u32 	%r3173, [%r4301+2164];
	// begin inline asm
	dp4a.s32.s32 %r3171, %r3172, %r3173, %r3043;
	// end inline asm
	ld.shared.u32 	%r3176, [%r4298+10304];
	ld.shared.u32 	%r3177, [%r4301+120];
	// begin inline asm
	dp4a.s32.s32 %r3175, %r3176, %r3177, %r3047;
	// end inline asm
	ld.shared.u32 	%r3180, [%r4298+10304];
	ld.shared.u32 	%r3181, [%r4301+2168];
	// begin inline asm
	dp4a.s32.s32 %r3179, %r3180, %r3181, %r3051;
	// end inline asm
	ld.shared.u32 	%r3184, [%r4298+10528];
	ld.shared.u32 	%r3185, [%r4301+120];
	// begin inline asm
	dp4a.s32.s32 %r3183, %r3184, %r3185, %r3055;
	// end inline asm
	ld.shared.u32 	%r3188, [%r4298+10528];
	ld.shared.u32 	%r3189, [%r4301+2168];
	// begin inline asm
	dp4a.s32.s32 %r3187, %r3188, %r3189, %r3059;
	// end inline asm
	ld.shared.u32 	%r3192, [%r4298+10304];
	ld.shared.u32 	%r3193, [%r4301+124];
	// begin inline asm
	dp4a.s32.s32 %r3191, %r3192, %r3193, %r3063;
	// end inline asm
	ld.shared.u32 	%r3196, [%r4298+10304];
	ld.shared.u32 	%r3197, [%r4301+2172];
	// begin inline asm
	dp4a.s32.s32 %r3195, %r3196, %r3197, %r3067;
	// end inline asm
	ld.shared.u32 	%r3200, [%r4298+10528];
	ld.shared.u32 	%r3201, [%r4301+124];
	// begin inline asm
	dp4a.s32.s32 %r3199, %r3200, %r3201, %r3071;
	// end inline asm
	ld.shared.u32 	%r3204, [%r4298+10528];
	ld.shared.u32 	%r3205, [%r4301+2172];
	// begin inline asm
	dp4a.s32.s32 %r3203, %r3204, %r3205, %r3075;
	// end inline asm
	ld.shared.u32 	%r3208, [%r4298+10304];
	ld.shared.u32 	%r3209, [%r4301+368];
	// begin inline asm
	dp4a.s32.s32 %r3207, %r3208, %r3209, %r3079;
	// end inline asm
	ld.shared.u32 	%r3212, [%r4298+10304];
	ld.shared.u32 	%r3213, [%r4301+2416];
	// begin inline asm
	dp4a.s32.s32 %r3211, %r3212, %r3213, %r3083;
	// end inline asm
	ld.shared.u32 	%r3216, [%r4298+10528];
	ld.shared.u32 	%r3217, [%r4301+368];
	// begin inline asm
	dp4a.s32.s32 %r3215, %r3216, %r3217, %r3087;
	// end inline asm
	ld.shared.u32 	%r3220, [%r4298+10528];
	ld.shared.u32 	%r3221, [%r4301+2416];
	// begin inline asm
	dp4a.s32.s32 %r3219, %r3220, %r3221, %r3091;
	// end inline asm
	ld.shared.u32 	%r3224, [%r4298+10304];
	ld.shared.u32 	%r3225, [%r4301+372];
	// begin inline asm
	dp4a.s32.s32 %r3223, %r3224, %r3225, %r3095;
	// end inline asm
	ld.shared.u32 	%r3228, [%r4298+10304];
	ld.shared.u32 	%r3229, [%r4301+2420];
	// begin inline asm
	dp4a.s32.s32 %r3227, %r3228, %r3229, %r3099;
	// end inline asm
	ld.shared.u32 	%r3232, [%r4298+10528];
	ld.shared.u32 	%r3233, [%r4301+372];
	// begin inline asm
	dp4a.s32.s32 %r3231, %r3232, %r3233, %r3103;
	// end inline asm
	ld.shared.u32 	%r3236, [%r4298+10528];
	ld.shared.u32 	%r3237, [%r4301+2420];
	// begin inline asm
	dp4a.s32.s32 %r3235, %r3236, %r3237, %r3107;
	// end inline asm
	ld.shared.u32 	%r3240, [%r4298+10304];
	ld.shared.u32 	%r3241, [%r4301+376];
	// begin inline asm
	dp4a.s32.s32 %r3239, %r3240, %r3241, %r3111;
	// end inline asm
	ld.shared.u32 	%r3244, [%r4298+10304];
	ld.shared.u32 	%r3245, [%r4301+2424];
	// begin inline asm
	dp4a.s32.s32 %r3243, %r3244, %r3245, %r3115;
	// end inline asm
	ld.shared.u32 	%r3248, [%r4298+10528];
	ld.shared.u32 	%r3249, [%r4301+376];
	// begin inline asm
	dp4a.s32.s32 %r3247, %r3248, %r3249, %r3119;
	// end inline asm
	ld.shared.u32 	%r3252, [%r4298+10528];
	ld.shared.u32 	%r3253, [%r4301+2424];
	// begin inline asm
	dp4a.s32.s32 %r3251, %r3252, %r3253, %r3123;
	// end inline asm
	ld.shared.u32 	%r3256, [%r4298+10304];
	ld.shared.u32 	%r3257, [%r4301+380];
	// begin inline asm
	dp4a.s32.s32 %r3255, %r3256, %r3257, %r3127;
	// end inline asm
	ld.shared.u32 	%r3260, [%r4298+10304];
	ld.shared.u32 	%r3261, [%r4301+2428];
	// begin inline asm
	dp4a.s32.s32 %r3259, %r3260, %r3261, %r3131;
	// end inline asm
	ld.shared.u32 	%r3264, [%r4298+10528];
	ld.shared.u32 	%r3265, [%r4301+380];
	// begin inline asm
	dp4a.s32.s32 %r3263, %r3264, %r3265, %r3135;
	// end inline asm
	ld.shared.u32 	%r3268, [%r4298+10528];
	ld.shared.u32 	%r3269, [%r4301+2428];
	// begin inline asm
	dp4a.s32.s32 %r3267, %r3268, %r3269, %r3139;
	// end inline asm
	ld.shared.u32 	%r3272, [%r4298+10752];
	ld.shared.u32 	%r3273, [%r4301+128];
	// begin inline asm
	dp4a.s32.s32 %r3271, %r3272, %r3273, %r3143;
	// end inline asm
	ld.shared.u32 	%r3276, [%r4298+10752];
	ld.shared.u32 	%r3277, [%r4301+2176];
	// begin inline asm
	dp4a.s32.s32 %r3275, %r3276, %r3277, %r3147;
	// end inline asm
	ld.shared.u32 	%r3280, [%r4298+10976];
	ld.shared.u32 	%r3281, [%r4301+128];
	// begin inline asm
	dp4a.s32.s32 %r3279, %r3280, %r3281, %r3151;
	// end inline asm
	ld.shared.u32 	%r3284, [%r4298+10976];
	ld.shared.u32 	%r3285, [%r4301+2176];
	// begin inline asm
	dp4a.s32.s32 %r3283, %r3284, %r3285, %r3155;
	// end inline asm
	ld.shared.u32 	%r3288, [%r4298+10752];
	ld.shared.u32 	%r3289, [%r4301+132];
	// begin inline asm
	dp4a.s32.s32 %r3287, %r3288, %r3289, %r3159;
	// end inline asm
	ld.shared.u32 	%r3292, [%r4298+10752];
	ld.shared.u32 	%r3293, [%r4301+2180];
	// begin inline asm
	dp4a.s32.s32 %r3291, %r3292, %r3293, %r3163;
	// end inline asm
	ld.shared.u32 	%r3296, [%r4298+10976];
	ld.shared.u32 	%r3297, [%r4301+132];
	// begin inline asm
	dp4a.s32.s32 %r3295, %r3296, %r3297, %r3167;
	// end inline asm
	ld.shared.u32 	%r3300, [%r4298+10976];
	ld.shared.u32 	%r3301, [%r4301+2180];
	// begin inline asm
	dp4a.s32.s32 %r3299, %r3300, %r3301, %r3171;
	// end inline asm
	ld.shared.u32 	%r3304, [%r4298+10752];
	ld.shared.u32 	%r3305, [%r4301+136];
	// begin inline asm
	dp4a.s32.s32 %r3303, %r3304, %r3305, %r3175;
	// end inline asm
	ld.shared.u32 	%r3308, [%r4298+10752];
	ld.shared.u32 	%r3309, [%r4301+2184];
	// begin inline asm
	dp4a.s32.s32 %r3307, %r3308, %r3309, %r3179;
	// end inline asm
	ld.shared.u32 	%r3312, [%r4298+10976];
	ld.shared.u32 	%r3313, [%r4301+136];
	// begin inline asm
	dp4a.s32.s32 %r3311, %r3312, %r3313, %r3183;
	// end inline asm
	ld.shared.u32 	%r3316, [%r4298+10976];
	ld.shared.u32 	%r3317, [%r4301+2184];
	// begin inline asm
	dp4a.s32.s32 %r3315, %r3316, %r3317, %r3187;
	// end inline asm
	ld.shared.u32 	%r3320, [%r4298+10752];
	ld.shared.u32 	%r3321, [%r4301+140];
	// begin inline asm
	dp4a.s32.s32 %r3319, %r3320, %r3321, %r3191;
	// end inline asm
	ld.shared.u32 	%r3324, [%r4298+10752];
	ld.shared.u32 	%r3325, [%r4301+2188];
	// begin inline asm
	dp4a.s32.s32 %r3323, %r3324, %r3325, %r3195;
	// end inline asm
	ld.shared.u32 	%r3328, [%r4298+10976];
	ld.shared.u32 	%r3329, [%r4301+140];
	// begin inline asm
	dp4a.s32.s32 %r3327, %r3328, %r3329, %r3199;
	// end inline asm
	ld.shared.u32 	%r3332, [%r4298+10976];
	ld.shared.u32 	%r3333, [%r4301+2188];
	// begin inline asm
	dp4a.s32.s32 %r3331, %r3332, %r3333, %r3203;
	// end inline asm
	ld.shared.u32 	%r3336, [%r4298+10752];
	ld.shared.u32 	%r3337, [%r4301+384];
	// begin inline asm
	dp4a.s32.s32 %r3335, %r3336, %r3337, %r3207;
	// end inline asm
	ld.shared.u32 	%r3340, [%r4298+10752];
	ld.shared.u32 	%r3341, [%r4301+2432];
	// begin inline asm
	dp4a.s32.s32 %r3339, %r3340, %r3341, %r3211;
	// end inline asm
	ld.shared.u32 	%r3344, [%r4298+10976];
	ld.shared.u32 	%r3345, [%r4301+384];
	// begin inline asm
	dp4a.s32.s32 %r3343, %r3344, %r3345, %r3215;
	// end inline asm
	ld.shared.u32 	%r3348, [%r4298+10976];
	ld.shared.u32 	%r3349, [%r4301+2432];
	// begin inline asm
	dp4a.s32.s32 %r3347, %r3348, %r3349, %r3219;
	// end inline asm
	ld.shared.u32 	%r3352, [%r4298+10752];
	ld.shared.u32 	%r3353, [%r4301+388];
	// begin inline asm
	dp4a.s32.s32 %r3351, %r3352, %r3353, %r3223;
	// end inline asm
	ld.shared.u32 	%r3356, [%r4298+10752];
	ld.shared.u32 	%r3357, [%r4301+2436];
	// begin inline asm
	dp4a.s32.s32 %r3355, %r3356, %r3357, %r3227;
	// end inline asm
	ld.shared.u32 	%r3360, [%r4298+10976];
	ld.shared.u32 	%r3361, [%r4301+388];
	// begin inline asm
	dp4a.s32.s32 %r3359, %r3360, %r3361, %r3231;
	// end inline asm
	ld.shared.u32 	%r3364, [%r4298+10976];
	ld.shared.u32 	%r3365, [%r4301+2436];
	// begin inline asm
	dp4a.s32.s32 %r3363, %r3364, %r3365, %r3235;
	// end inline asm
	ld.shared.u32 	%r3368, [%r4298+10752];
	ld.shared.u32 	%r3369, [%r4301+392];
	// begin inline asm
	dp4a.s32.s32 %r3367, %r3368, %r3369, %r3239;
	// end inline asm
	ld.shared.u32 	%r3372, [%r4298+10752];
	ld.shared.u32 	%r3373, [%r4301+2440];
	// begin inline asm
	dp4a.s32.s32 %r3371, %r3372, %r3373, %r3243;
	// end inline asm
	ld.shared.u32 	%r3376, [%r4298+10976];
	ld.shared.u32 	%r3377, [%r4301+392];
	// begin inline asm
	dp4a.s32.s32 %r3375, %r3376, %r3377, %r3247;
	// end inline asm
	ld.shared.u32 	%r3380, [%r4298+10976];
	ld.shared.u32 	%r3381, [%r4301+2440];
	// begin inline asm
	dp4a.s32.s32 %r3379, %r3380, %r3381, %r3251;
	// end inline asm
	ld.shared.u32 	%r3384, [%r4298+10752];
	ld.shared.u32 	%r3385, [%r4301+396];
	// begin inline asm
	dp4a.s32.s32 %r3383, %r3384, %r3385, %r3255;
	// end inline asm
	ld.shared.u32 	%r3388, [%r4298+10752];
	ld.shared.u32 	%r3389, [%r4301+2444];
	// begin inline asm
	dp4a.s32.s32 %r3387, %r3388, %r3389, %r3259;
	// end inline asm
	ld.shared.u32 	%r3392, [%r4298+10976];
	ld.shared.u32 	%r3393, [%r4301+396];
	// begin inline asm
	dp4a.s32.s32 %r3391, %r3392, %r3393, %r3263;
	// end inline asm
	ld.shared.u32 	%r3396, [%r4298+10976];
	ld.shared.u32 	%r3397, [%r4301+2444];
	// begin inline asm
	dp4a.s32.s32 %r3395, %r3396, %r3397, %r3267;
	// end inline asm
	ld.shared.u32 	%r3400, [%r4298+11200];
	ld.shared.u32 	%r3401, [%r4301+144];
	// begin inline asm
	dp4a.s32.s32 %r3399, %r3400, %r3401, %r3271;
	// end inline asm
	ld.shared.u32 	%r3404, [%r4298+11200];
	ld.shared.u32 	%r3405, [%r4301+2192];
	// begin inline asm
	dp4a.s32.s32 %r3403, %r3404, %r3405, %r3275;
	// end inline asm
	ld.shared.u32 	%r3408, [%r4298+11424];
	ld.shared.u32 	%r3409, [%r4301+144];
	// begin inline asm
	dp4a.s32.s32 %r3407, %r3408, %r3409, %r3279;
	// end inline asm
	ld.shared.u32 	%r3412, [%r4298+11424];
	ld.shared.u32 	%r3413, [%r4301+2192];
	// begin inline asm
	dp4a.s32.s32 %r3411, %r3412, %r3413, %r3283;
	// end inline asm
	ld.shared.u32 	%r3416, [%r4298+11200];
	ld.shared.u32 	%r3417, [%r4301+148];
	// begin inline asm
	dp4a.s32.s32 %r3415, %r3416, %r3417, %r3287;
	// end inline asm
	ld.shared.u32 	%r3420, [%r4298+11200];
	ld.shared.u32 	%r3421, [%r4301+2196];
	// begin inline asm
	dp4a.s32.s32 %r3419, %r3420, %r3421, %r3291;
	// end inline asm
	ld.shared.u32 	%r3424, [%r4298+11424];
	ld.shared.u32 	%r3425, [%r4301+148];
	// begin inline asm
	dp4a.s32.s32 %r3423, %r3424, %r3425, %r3295;
	// end inline asm
	ld.shared.u32 	%r3428, [%r4298+11424];
	ld.shared.u32 	%r3429, [%r4301+2196];
	// begin inline asm
	dp4a.s32.s32 %r3427, %r3428, %r3429, %r3299;
	// end inline asm
	ld.shared.u32 	%r3432, [%r4298+11200];
	ld.shared.u32 	%r3433, [%r4301+152];
	// begin inline asm
	dp4a.s32.s32 %r3431, %r3432, %r3433, %r3303;
	// end inline asm
	ld.shared.u32 	%r3436, [%r4298+11200];
	ld.shared.u32 	%r3437, [%r4301+2200];
	// begin inline asm
	dp4a.s32.s32 %r3435, %r3436, %r3437, %r3307;
	// end inline asm
	ld.shared.u32 	%r3440, [%r4298+11424];
	ld.shared.u32 	%r3441, [%r4301+152];
	// begin inline asm
	dp4a.s32.s32 %r3439, %r3440, %r3441, %r3311;
	// end inline asm
	ld.shared.u32 	%r3444, [%r4298+11424];
	ld.shared.u32 	%r3445, [%r4301+2200];
	// begin inline asm
	dp4a.s32.s32 %r3443, %r3444, %r3445, %r3315;
	// end inline asm
	ld.shared.u32 	%r3448, [%r4298+11200];
	ld.shared.u32 	%r3449, [%r4301+156];
	// begin inline asm
	dp4a.s32.s32 %r3447, %r3448, %r3449, %r3319;
	// end inline asm
	ld.shared.u32 	%r3452, [%r4298+11200];
	ld.shared.u32 	%r3453, [%r4301+2204];
	// begin inline asm
	dp4a.s32.s32 %r3451, %r3452, %r3453, %r3323;
	// end inline asm
	ld.shared.u32 	%r3456, [%r4298+11424];
	ld.shared.u32 	%r3457, [%r4301+156];
	// begin inline asm
	dp4a.s32.s32 %r3455, %r3456, %r3457, %r3327;
	// end inline asm
	ld.shared.u32 	%r3460, [%r4298+11424];
	ld.shared.u32 	%r3461, [%r4301+2204];
	// begin inline asm
	dp4a.s32.s32 %r3459, %r3460, %r3461, %r3331;
	// end inline asm
	ld.shared.u32 	%r3464, [%r4298+11200];
	ld.shared.u32 	%r3465, [%r4301+400];
	// begin inline asm
	dp4a.s32.s32 %r3463, %r3464, %r3465, %r3335;
	// end inline asm
	ld.shared.u32 	%r3468, [%r4298+11200];
	ld.shared.u32 	%r3469, [%r4301+2448];
	// begin inline asm
	dp4a.s32.s32 %r3467, %r3468, %r3469, %r3339;
	// end inline asm
	ld.shared.u32 	%r3472, [%r4298+11424];
	ld.shared.u32 	%r3473, [%r4301+400];
	// begin inline asm
	dp4a.s32.s32 %r3471, %r3472, %r3473, %r3343;
	// end inline asm
	ld.shared.u32 	%r3476, [%r4298+11424];
	ld.shared.u32 	%r3477, [%r4301+2448];
	// begin inline asm
	dp4a.s32.s32 %r3475, %r3476, %r3477, %r3347;
	// end inline asm
	ld.shared.u32 	%r3480, [%r4298+11200];
	ld.shared.u32 	%r3481, [%r4301+404];
	// begin inline asm
	dp4a.s32.s32 %r3479, %r3480, %r3481, %r3351;
	// end inline asm
	ld.shared.u32 	%r3484, [%r4298+11200];
	ld.shared.u32 	%r3485, [%r4301+2452];
	// begin inline asm
	dp4a.s32.s32 %r3483, %r3484, %r3485, %r3355;
	// end inline asm
	ld.shared.u32 	%r3488, [%r4298+11424];
	ld.shared.u32 	%r3489, [%r4301+404];
	// begin inline asm
	dp4a.s32.s32 %r3487, %r3488, %r3489, %r3359;
	// end inline asm
	ld.shared.u32 	%r3492, [%r4298+11424];
	ld.shared.u32 	%r3493, [%r4301+2452];
	// begin inline asm
	dp4a.s32.s32 %r3491, %r3492, %r3493, %r3363;
	// end inline asm
	ld.shared.u32 	%r3496, [%r4298+11200];
	ld.shared.u32 	%r3497, [%r4301+408];
	// begin inline asm
	dp4a.s32.s32 %r3495, %r3496, %r3497, %r3367;
	// end inline asm
	ld.shared.u32 	%r3500, [%r4298+11200];
	ld.shared.u32 	%r3501, [%r4301+2456];
	// begin inline asm
	dp4a.s32.s32 %r3499, %r3500, %r3501, %r3371;
	// end inline asm
	ld.shared.u32 	%r3504, [%r4298+11424];
	ld.shared.u32 	%r3505, [%r4301+408];
	// begin inline asm
	dp4a.s32.s32 %r3503, %r3504, %r3505, %r3375;
	// end inline asm
	ld.shared.u32 	%r3508, [%r4298+11424];
	ld.shared.u32 	%r3509, [%r4301+2456];
	// begin inline asm
	dp4a.s32.s32 %r3507, %r3508, %r3509, %r3379;
	// end inline asm
	ld.shared.u32 	%r3512, [%r4298+11200];
	ld.shared.u32 	%r3513, [%r4301+412];
	// begin inline asm
	dp4a.s32.s32 %r3511, %r3512, %r3513, %r3383;
	// end inline asm
	ld.shared.u32 	%r3516, [%r4298+11200];
	ld.shared.u32 	%r3517, [%r4301+2460];
	// begin inline asm
	dp4a.s32.s32 %r3515, %r3516, %r3517, %r3387;
	// end inline asm
	ld.shared.u32 	%r3520, [%r4298+11424];
	ld.shared.u32 	%r3521, [%r4301+412];
	// begin inline asm
	dp4a.s32.s32 %r3519, %r3520, %r3521, %r3391;
	// end inline asm
	ld.shared.u32 	%r3524, [%r4298+11424];
	ld.shared.u32 	%r3525, [%r4301+2460];
	// begin inline asm
	dp4a.s32.s32 %r3523, %r3524, %r3525, %r3395;
	// end inline asm
	ld.shared.u32 	%r3528, [%r4298+11648];
	ld.shared.u32 	%r3529, [%r4301+160];
	// begin inline asm
	dp4a.s32.s32 %r3527, %r3528, %r3529, %r3399;
	// end inline asm
	ld.shared.u32 	%r3532, [%r4298+11648];
	ld.shared.u32 	%r3533, [%r4301+2208];
	// begin inline asm
	dp4a.s32.s32 %r3531, %r3532, %r3533, %r3403;
	// end inline asm
	ld.shared.u32 	%r3536, [%r4298+11872];
	ld.shared.u32 	%r3537, [%r4301+160];
	// begin inline asm
	dp4a.s32.s32 %r3535, %r3536, %r3537, %r3407;
	// end inline asm
	ld.shared.u32 	%r3540, [%r4298+11872];
	ld.shared.u32 	%r3541, [%r4301+2208];
	// begin inline asm
	dp4a.s32.s32 %r3539, %r3540, %r3541, %r3411;
	// end inline asm
	ld.shared.u32 	%r3544, [%r4298+11648];
	ld.shared.u32 	%r3545, [%r4301+164];
	// begin inline asm
	dp4a.s32.s32 %r3543, %r3544, %r3545, %r3415;
	// end inline asm
	ld.shared.u32 	%r3548, [%r4298+11648];
	ld.shared.u32 	%r3549, [%r4301+2212];
	// begin inline asm
	dp4a.s32.s32 %r3547, %r3548, %r3549, %r3419;
	// end inline asm
	ld.shared.u32 	%r3552, [%r4298+11872];
	ld.shared.u32 	%r3553, [%r4301+164];
	// begin inline asm
	dp4a.s32.s32 %r3551, %r3552, %r3553, %r3423;
	// end inline asm
	ld.shared.u32 	%r3556, [%r4298+11872];
	ld.shared.u32 	%r3557, [%r4301+2212];
	// begin inline asm
	dp4a.s32.s32 %r3555, %r3556, %r3557, %r3427;
	// end inline asm
	ld.shared.u32 	%r3560, [%r4298+11648];
	ld.shared.u32 	%r3561, [%r4301+168];
	// begin inline asm
	dp4a.s32.s32 %r3559, %r3560, %r3561, %r3431;
	// end inline asm
	ld.shared.u32 	%r3564, [%r4298+11648];
	ld.shared.u32 	%r3565, [%r4301+2216];
	// begin inline asm
	dp4a.s32.s32 %r3563, %r3564, %r3565, %r3435;
	// end inline asm
	ld.shared.u32 	%r3568, [%r4298+11872];
	ld.shared.u32 	%r3569, [%r4301+168];
	// begin inline asm
	dp4a.s32.s32 %r3567, %r3568, %r3569, %r3439;
	// end inline asm
	ld.shared.u32 	%r3572, [%r4298+11872];
	ld.shared.u32 	%r3573, [%r4301+2216];
	// begin inline asm
	dp4a.s32.s32 %r3571, %r3572, %r3573, %r3443;
	// end inline asm
	ld.shared.u32 	%r3576, [%r4298+11648];
	ld.shared.u32 	%r3577, [%r4301+172];
	// begin inline asm
	dp4a.s32.s32 %r3575, %r3576, %r3577, %r3447;
	// end inline asm
	ld.shared.u32 	%r3580, [%r4298+11648];
	ld.shared.u32 	%r3581, [%r4301+2220];
	// begin inline asm
	dp4a.s32.s32 %r3579, %r3580, %r3581, %r3451;
	// end inline asm
	ld.shared.u32 	%r3584, [%r4298+11872];
	ld.shared.u32 	%r3585, [%r4301+172];
	// begin inline asm
	dp4a.s32.s32 %r3583, %r3584, %r3585, %r3455;
	// end inline asm
	ld.shared.u32 	%r3588, [%r4298+11872];
	ld.shared.u32 	%r3589, [%r4301+2220];
	// begin inline asm
	dp4a.s32.s32 %r3587, %r3588, %r3589, %r3459;
	// end inline asm
	ld.shared.u32 	%r3592, [%r4298+11648];
	ld.shared.u32 	%r3593, [%r4301+416];
	// begin inline asm
	dp4a.s32.s32 %r3591, %r3592, %r3593, %r3463;
	// end inline asm
	ld.shared.u32 	%r3596, [%r4298+11648];
	ld.shared.u32 	%r3597, [%r4301+2464];
	// begin inline asm
	dp4a.s32.s32 %r3595, %r3596, %r3597, %r3467;
	// end inline asm
	ld.shared.u32 	%r3600, [%r4298+11872];
	ld.shared.u32 	%r3601, [%r4301+416];
	// begin inline asm
	dp4a.s32.s32 %r3599, %r3600, %r3601, %r3471;
	// end inline asm
	ld.shared.u32 	%r3604, [%r4298+11872];
	ld.shared.u32 	%r3605, [%r4301+2464];
	// begin inline asm
	dp4a.s32.s32 %r3603, %r3604, %r3605, %r3475;
	// end inline asm
	ld.shared.u32 	%r3608, [%r4298+11648];
	ld.shared.u32 	%r3609, [%r4301+420];
	// begin inline asm
	dp4a.s32.s32 %r3607, %r3608, %r3609, %r3479;
	// end inline asm
	ld.shared.u32 	%r3612, [%r4298+11648];
	ld.shared.u32 	%r3613, [%r4301+2468];
	// begin inline asm
	dp4a.s32.s32 %r3611, %r3612, %r3613, %r3483;
	// end inline asm
	ld.shared.u32 	%r3616, [%r4298+11872];
	ld.shared.u32 	%r3617, [%r4301+420];
	// begin inline asm
	dp4a.s32.s32 %r3615, %r3616, %r3617, %r3487;
	// end inline asm
	ld.shared.u32 	%r3620, [%r4298+11872];
	ld.shared.u32 	%r3621, [%r4301+2468];
	// begin inline asm
	dp4a.s32.s32 %r3619, %r3620, %r3621, %r3491;
	// end inline asm
	ld.shared.u32 	%r3624, [%r4298+11648];
	ld.shared.u32 	%r3625, [%r4301+424];
	// begin inline asm
	dp4a.s32.s32 %r3623, %r3624, %r3625, %r3495;
	// end inline asm
	ld.shared.u32 	%r3628, [%r4298+11648];
	ld.shared.u32 	%r3629, [%r4301+2472];
	// begin inline asm
	dp4a.s32.s32 %r3627, %r3628, %r3629, %r3499;
	// end inline asm
	ld.shared.u32 	%r3632, [%r4298+11872];
	ld.shared.u32 	%r3633, [%r4301+424];
	// begin inline asm
	dp4a.s32.s32 %r3631, %r3632, %r3633, %r3503;
	// end inline asm
	ld.shared.u32 	%r3636, [%r4298+11872];
	ld.shared.u32 	%r3637, [%r4301+2472];
	// begin inline asm
	dp4a.s32.s32 %r3635, %r3636, %r3637, %r3507;
	// end inline asm
	ld.shared.u32 	%r3640, [%r4298+11648];
	ld.shared.u32 	%r3641, [%r4301+428];
	// begin inline asm
	dp4a.s32.s32 %r3639, %r3640, %r3641, %r3511;
	// end inline asm
	ld.shared.u32 	%r3644, [%r4298+11648];
	ld.shared.u32 	%r3645, [%r4301+2476];
	// begin inline asm
	dp4a.s32.s32 %r3643, %r3644, %r3645, %r3515;
	// end inline asm
	ld.shared.u32 	%r3648, [%r4298+11872];
	ld.shared.u32 	%r3649, [%r4301+428];
	// begin inline asm
	dp4a.s32.s32 %r3647, %r3648, %r3649, %r3519;
	// end inline asm
	ld.shared.u32 	%r3652, [%r4298+11872];
	ld.shared.u32 	%r3653, [%r4301+2476];
	// begin inline asm
	dp4a.s32.s32 %r3651, %r3652, %r3653, %r3523;
	// end inline asm
	ld.shared.u32 	%r3656, [%r4298+12096];
	ld.shared.u32 	%r3657, [%r4301+176];
	// begin inline asm
	dp4a.s32.s32 %r3655, %r3656, %r3657, %r3527;
	// end inline asm
	ld.shared.u32 	%r3660, [%r4298+12096];
	ld.shared.u32 	%r3661, [%r4301+2224];
	// begin inline asm
	dp4a.s32.s32 %r3659, %r3660, %r3661, %r3531;
	// end inline asm
	ld.shared.u32 	%r3664, [%r4298+12320];
	ld.shared.u32 	%r3665, [%r4301+176];
	// begin inline asm
	dp4a.s32.s32 %r3663, %r3664, %r3665, %r3535;
	// end inline asm
	ld.shared.u32 	%r3668, [%r4298+12320];
	ld.shared.u32 	%r3669, [%r4301+2224];
	// begin inline asm
	dp4a.s32.s32 %r3667, %r3668, %r3669, %r3539;
	// end inline asm
	ld.shared.u32 	%r3672, [%r4298+12096];
	ld.shared.u32 	%r3673, [%r4301+180];
	// begin inline asm
	dp4a.s32.s32 %r3671, %r3672, %r3673, %r3543;
	// end inline asm
	ld.shared.u32 	%r3676, [%r4298+12096];
	ld.shared.u32 	%r3677, [%r4301+2228];
	// begin inline asm
	dp4a.s32.s32 %r3675, %r3676, %r3677, %r3547;
	// end inline asm
	ld.shared.u32 	%r3680, [%r4298+12320];
	ld.shared.u32 	%r3681, [%r4301+180];
	// begin inline asm
	dp4a.s32.s32 %r3679, %r3680, %r3681, %r3551;
	// end inline asm
	ld.shared.u32 	%r3684, [%r4298+12320];
	ld.shared.u32 	%r3685, [%r4301+2228];
	// begin inline asm
	dp4a.s32.s32 %r3683, %r3684, %r3685, %r3555;
	// end inline asm
	ld.shared.u32 	%r3688, [%r4298+12096];
	ld.shared.u32 	%r3689, [%r4301+184];
	// begin inline asm
	dp4a.s32.s32 %r3687, %r3688, %r3689, %r3559;
	// end inline asm
	ld.shared.u32 	%r3692, [%r4298+12096];
	ld.shared.u32 	%r3693, [%r4301+2232];
	// begin inline asm
	dp4a.s32.s32 %r3691, %r3692, %r3693, %r3563;
	// end inline asm
	ld.shared.u32 	%r3696, [%r4298+12320];
	ld.shared.u32 	%r3697, [%r4301+184];
	// begin inline asm
	dp4a.s32.s32 %r3695, %r3696, %r3697, %r3567;
	// end inline asm
	ld.shared.u32 	%r3700, [%r4298+12320];
	ld.shared.u32 	%r3701, [%r4301+2232];
	// begin inline asm
	dp4a.s32.s32 %r3699, %r3700, %r3701, %r3571;
	// end inline asm
	ld.shared.u32 	%r3704, [%r4298+12096];
	ld.shared.u32 	%r3705, [%r4301+188];
	// begin inline asm
	dp4a.s32.s32 %r3703, %r3704, %r3705, %r3575;
	// end inline asm
	ld.shared.u32 	%r3708, [%r4298+12096];
	ld.shared.u32 	%r3709, [%r4301+2236];
	// begin inline asm
	dp4a.s32.s32 %r3707, %r3708, %r3709, %r3579;
	// end inline asm
	ld.shared.u32 	%r3712, [%r4298+12320];
	ld.shared.u32 	%r3713, [%r4301+188];
	// begin inline asm
	dp4a.s32.s32 %r3711, %r3712, %r3713, %r3583;
	// end inline asm
	ld.shared.u32 	%r3716, [%r4298+12320];
	ld.shared.u32 	%r3717, [%r4301+2236];
	// begin inline asm
	dp4a.s32.s32 %r3715, %r3716, %r3717, %r3587;
	// end inline asm
	ld.shared.u32 	%r3720, [%r4298+12096];
	ld.shared.u32 	%r3721, [%r4301+432];
	// begin inline asm
	dp4a.s32.s32 %r3719, %r3720, %r3721, %r3591;
	// end inline asm
	ld.shared.u32 	%r3724, [%r4298+12096];
	ld.shared.u32 	%r3725, [%r4301+2480];
	// begin inline asm
	dp4a.s32.s32 %r3723, %r3724, %r3725, %r3595;
	// end inline asm
	ld.shared.u32 	%r3728, [%r4298+12320];
	ld.shared.u32 	%r3729, [%r4301+432];
	// begin inline asm
	dp4a.s32.s32 %r3727, %r3728, %r3729, %r3599;
	// end inline asm
	ld.shared.u32 	%r3732, [%r4298+12320];
	ld.shared.u32 	%r3733, [%r4301+2480];
	// begin inline asm
	dp4a.s32.s32 %r3731, %r3732, %r3733, %r3603;
	// end inline asm
	ld.shared.u32 	%r3736, [%r4298+12096];
	ld.shared.u32 	%r3737, [%r4301+436];
	// begin inline asm
	dp4a.s32.s32 %r3735, %r3736, %r3737, %r3607;
	// end inline asm
	ld.shared.u32 	%r3740, [%r4298+12096];
	ld.shared.u32 	%r3741, [%r4301+2484];
	// begin inline asm
	dp4a.s32.s32 %r3739, %r3740, %r3741, %r3611;
	// end inline asm
	ld.shared.u32 	%r3744, [%r4298+12320];
	ld.shared.u32 	%r3745, [%r4301+436];
	// begin inline asm
	dp4a.s32.s32 %r3743, %r3744, %r3745, %r3615;
	// end inline asm
	ld.shared.u32 	%r3748, [%r4298+12320];
	ld.shared.u32 	%r3749, [%r4301+2484];
	// begin inline asm
	dp4a.s32.s32 %r3747, %r3748, %r3749, %r3619;
	// end inline asm
	ld.shared.u32 	%r3752, [%r4298+12096];
	ld.shared.u32 	%r3753, [%r4301+440];
	// begin inline asm
	dp4a.s32.s32 %r3751, %r3752, %r3753, %r3623;
	// end inline asm
	ld.shared.u32 	%r3756, [%r4298+12096];
	ld.shared.u32 	%r3757, [%r4301+2488];
	// begin inline asm
	dp4a.s32.s32 %r3755, %r3756, %r3757, %r3627;
	// end inline asm
	ld.shared.u32 	%r3760, [%r4298+12320];
	ld.shared.u32 	%r3761, [%r4301+440];
	// begin inline asm
	dp4a.s32.s32 %r3759, %r3760, %r3761, %r3631;
	// end inline asm
	ld.shared.u32 	%r3764, [%r4298+12320];
	ld.shared.u32 	%r3765, [%r4301+2488];
	// begin inline asm
	dp4a.s32.s32 %r3763, %r3764, %r3765, %r3635;
	// end inline asm
	ld.shared.u32 	%r3768, [%r4298+12096];
	ld.shared.u32 	%r3769, [%r4301+444];
	// begin inline asm
	dp4a.s32.s32 %r3767, %r3768, %r3769, %r3639;
	// end inline asm
	ld.shared.u32 	%r3772, [%r4298+12096];
	ld.shared.u32 	%r3773, [%r4301+2492];
	// begin inline asm
	dp4a.s32.s32 %r3771, %r3772, %r3773, %r3643;
	// end inline asm
	ld.shared.u32 	%r3776, [%r4298+12320];
	ld.shared.u32 	%r3777, [%r4301+444];
	// begin inline asm
	dp4a.s32.s32 %r3775, %r3776, %r3777, %r3647;
	// end inline asm
	ld.shared.u32 	%r3780, [%r4298+12320];
	ld.shared.u32 	%r3781, [%r4301+2492];
	// begin inline asm
	dp4a.s32.s32 %r3779, %r3780, %r3781, %r3651;
	// end inline asm
	ld.shared.u32 	%r3784, [%r4298+12544];
	ld.shared.u32 	%r3785, [%r4301+192];
	// begin inline asm
	dp4a.s32.s32 %r3783, %r3784, %r3785, %r3655;
	// end inline asm
	ld.shared.u32 	%r3788, [%r4298+12544];
	ld.shared.u32 	%r3789, [%r4301+2240];
	// begin inline asm
	dp4a.s32.s32 %r3787, %r3788, %r3789, %r3659;
	// end inline asm
	ld.shared.u32 	%r3792, [%r4298+12768];
	ld.shared.u32 	%r3793, [%r4301+192];
	// begin inline asm
	dp4a.s32.s32 %r3791, %r3792, %r3793, %r3663;
	// end inline asm
	ld.shared.u32 	%r3796, [%r4298+12768];
	ld.shared.u32 	%r3797, [%r4301+2240];
	// begin inline asm
	dp4a.s32.s32 %r3795, %r3796, %r3797, %r3667;
	// end inline asm
	ld.shared.u32 	%r3800, [%r4298+12544];
	ld.shared.u32 	%r3801, [%r4301+196];
	// begin inline asm
	dp4a.s32.s32 %r3799, %r3800, %r3801, %r3671;
	// end inline asm
	ld.shared.u32 	%r3804, [%r4298+12544];
	ld.shared.u32 	%r3805, [%r4301+2244];
	// begin inline asm
	dp4a.s32.s32 %r3803, %r3804, %r3805, %r3675;
	// end inline asm
	ld.shared.u32 	%r3808, [%r4298+12768];
	ld.shared.u32 	%r3809, [%r4301+196];
	// begin inline asm
	dp4a.s32.s32 %r3807, %r3808, %r3809, %r3679;
	// end inline asm
	ld.shared.u32 	%r3812, [%r4298+12768];
	ld.shared.u32 	%r3813, [%r4301+2244];
	// begin inline asm
	dp4a.s32.s32 %r3811, %r3812, %r3813, %r3683;
	// end inline asm
	ld.shared.u32 	%r3816, [%r4298+12544];
	ld.shared.u32 	%r3817, [%r4301+200];
	// begin inline asm
	dp4a.s32.s32 %r3815, %r3816, %r3817, %r3687;
	// end inline asm
	ld.shared.u32 	%r3820, [%r4298+12544];
	ld.shared.u32 	%r3821, [%r4301+2248];
	// begin inline asm
	dp4a.s32.s32 %r3819, %r3820, %r3821, %r3691;
	// end inline asm
	ld.shared.u32 	%r3824, [%r4298+12768];
	ld.shared.u32 	%r3825, [%r4301+200];
	// begin inline asm
	dp4a.s32.s32 %r3823, %r3824, %r3825, %r3695;
	// end inline asm
	ld.shared.u32 	%r3828, [%r4298+12768];
	ld.shared.u32 	%r3829, [%r4301+2248];
	// begin inline asm
	dp4a.s32.s32 %r3827, %r3828, %r3829, %r3699;
	// end inline asm
	ld.shared.u32 	%r3832, [%r4298+12544];
	ld.shared.u32 	%r3833, [%r4301+204];
	// begin inline asm
	dp4a.s32.s32 %r3831, %r3832, %r3833, %r3703;
	// end inline asm
	ld.shared.u32 	%r3836, [%r4298+12544];
	ld.shared.u32 	%r3837, [%r4301+2252];
	// begin inline asm
	dp4a.s32.s32 %r3835, %r3836, %r3837, %r3707;
	// end inline asm
	ld.shared.u32 	%r3840, [%r4298+12768];
	ld.shared.u32 	%r3841, [%r4301+204];
	// begin inline asm
	dp4a.s32.s32 %r3839, %r3840, %r3841, %r3711;
	// end inline asm
	ld.shared.u32 	%r3844, [%r4298+12768];
	ld.shared.u32 	%r3845, [%r4301+2252];
	// begin inline asm
	dp4a.s32.s32 %r3843, %r3844, %r3845, %r3715;
	// end inline asm
	ld.shared.u32 	%r3848, [%r4298+12544];
	ld.shared.u32 	%r3849, [%r4301+448];
	// begin inline asm
	dp4a.s32.s32 %r3847, %r3848, %r3849, %r3719;
	// end inline asm
	ld.shared.u32 	%r3852, [%r4298+12544];
	ld.shared.u32 	%r3853, [%r4301+2496];
	// begin inline asm
	dp4a.s32.s32 %r3851, %r3852, %r3853, %r3723;
	// end inline asm
	ld.shared.u32 	%r3856, [%r4298+12768];
	ld.shared.u32 	%r3857, [%r4301+448];
	// begin inline asm
	dp4a.s32.s32 %r3855, %r3856, %r3857, %r3727;
	// end inline asm
	ld.shared.u32 	%r3860, [%r4298+12768];
	ld.shared.u32 	%r3861, [%r4301+2496];
	// begin inline asm
	dp4a.s32.s32 %r3859, %r3860, %r3861, %r3731;
	// end inline asm
	ld.shared.u32 	%r3864, [%r4298+12544];
	ld.shared.u32 	%r3865, [%r4301+452];
	// begin inline asm
	dp4a.s32.s32 %r3863, %r3864, %r3865, %r3735;
	// end inline asm
	ld.shared.u32 	%r3868, [%r4298+12544];
	ld.shared.u32 	%r3869, [%r4301+2500];
	// begin inline asm
	dp4a.s32.s32 %r3867, %r3868, %r3869, %r3739;
	// end inline asm
	ld.shared.u32 	%r3872, [%r4298+12768];
	ld.shared.u32 	%r3873, [%r4301+452];
	// begin inline asm
	dp4a.s32.s32 %r3871, %r3872, %r3873, %r3743;
	// end inline asm
	ld.shared.u32 	%r3876, [%r4298+12768];
	ld.shared.u32 	%r3877, [%r4301+2500];
	// begin inline asm
	dp4a.s32.s32 %r3875, %r3876, %r3877, %r3747;
	// end inline asm
	ld.shared.u32 	%r3880, [%r4298+12544];
	ld.shared.u32 	%r3881, [%r4301+456];
	// begin inline asm
	dp4a.s32.s32 %r3879, %r3880, %r3881, %r3751;
	// end inline asm
	ld.shared.u32 	%r3884, [%r4298+12544];
	ld.shared.u32 	%r3885, [%r4301+2504];
	// begin inline asm
	dp4a.s32.s32 %r3883, %r3884, %r3885, %r3755;
	// end inline asm
	ld.shared.u32 	%r3888, [%r4298+12768];
	ld.shared.u32 	%r3889, [%r4301+456];
	// begin inline asm
	dp4a.s32.s32 %r3887, %r3888, %r3889, %r3759;
	// end inline asm
	ld.shared.u32 	%r3892, [%r4298+12768];
	ld.shared.u32 	%r3893, [%r4301+2504];
	// begin inline asm
	dp4a.s32.s32 %r3891, %r3892, %r3893, %r3763;
	// end inline asm
	ld.shared.u32 	%r3896, [%r4298+12544];
	ld.shared.u32 	%r3897, [%r4301+460];
	// begin inline asm
	dp4a.s32.s32 %r3895, %r3896, %r3897, %r3767;
	// end inline asm
	ld.shared.u32 	%r3900, [%r4298+12544];
	ld.shared.u32 	%r3901, [%r4301+2508];
	// begin inline asm
	dp4a.s32.s32 %r3899, %r3900, %r3901, %r3771;
	// end inline asm
	ld.shared.u32 	%r3904, [%r4298+12768];
	ld.shared.u32 	%r3905, [%r4301+460];
	// begin inline asm
	dp4a.s32.s32 %r3903, %r3904, %r3905, %r3775;
	// end inline asm
	ld.shared.u32 	%r3908, [%r4298+12768];
	ld.shared.u32 	%r3909, [%r4301+2508];
	// begin inline asm
	dp4a.s32.s32 %r3907, %r3908, %r3909, %r3779;
	// end inline asm
	ld.shared.u32 	%r3912, [%r4298+12992];
	ld.shared.u32 	%r3913, [%r4301+208];
	// begin inline asm
	dp4a.s32.s32 %r3911, %r3912, %r3913, %r3783;
	// end inline asm
	ld.shared.u32 	%r3916, [%r4298+12992];
	ld.shared.u32 	%r3917, [%r4301+2256];
	// begin inline asm
	dp4a.s32.s32 %r3915, %r3916, %r3917, %r3787;
	// end inline asm
	ld.shared.u32 	%r3920, [%r4298+13216];
	ld.shared.u32 	%r3921, [%r4301+208];
	// begin inline asm
	dp4a.s32.s32 %r3919, %r3920, %r3921, %r3791;
	// end inline asm
	ld.shared.u32 	%r3924, [%r4298+13216];
	ld.shared.u32 	%r3925, [%r4301+2256];
	// begin inline asm
	dp4a.s32.s32 %r3923, %r3924, %r3925, %r3795;
	// end inline asm
	ld.shared.u32 	%r3928, [%r4298+12992];
	ld.shared.u32 	%r3929, [%r4301+212];
	// begin inline asm
	dp4a.s32.s32 %r3927, %r3928, %r3929, %r3799;
	// end inline asm
	ld.shared.u32 	%r3932, [%r4298+12992];
	ld.shared.u32 	%r3933, [%r4301+2260];
	// begin inline asm
	dp4a.s32.s32 %r3931, %r3932, %r3933, %r3803;
	// end inline asm
	ld.shared.u32 	%r3936, [%r4298+13216];
	ld.shared.u32 	%r3937, [%r4301+212];
	// begin inline asm
	dp4a.s32.s32 %r3935, %r3936, %r3937, %r3807;
	// end inline asm
	ld.shared.u32 	%r3940, [%r4298+13216];
	ld.shared.u32 	%r3941, [%r4301+2260];
	// begin inline asm
	dp4a.s32.s32 %r3939, %r3940, %r3941, %r3811;
	// end inline asm
	ld.shared.u32 	%r3944, [%r4298+12992];
	ld.shared.u32 	%r3945, [%r4301+216];
	// begin inline asm
	dp4a.s32.s32 %r3943, %r3944, %r3945, %r3815;
	// end inline asm
	ld.shared.u32 	%r3948, [%r4298+12992];
	ld.shared.u32 	%r3949, [%r4301+2264];
	// begin inline asm
	dp4a.s32.s32 %r3947, %r3948, %r3949, %r3819;
	// end inline asm
	ld.shared.u32 	%r3952, [%r4298+13216];
	ld.shared.u32 	%r3953, [%r4301+216];
	// begin inline asm
	dp4a.s32.s32 %r3951, %r3952, %r3953, %r3823;
	// end inline asm
	ld.shared.u32 	%r3956, [%r4298+13216];
	ld.shared.u32 	%r3957, [%r4301+2264];
	// begin inline asm
	dp4a.s32.s32 %r3955, %r3956, %r3957, %r3827;
	// end inline asm
	ld.shared.u32 	%r3960, [%r4298+12992];
	ld.shared.u32 	%r3961, [%r4301+220];
	// begin inline asm
	dp4a.s32.s32 %r3959, %r3960, %r3961, %r3831;
	// end inline asm
	ld.shared.u32 	%r3964, [%r4298+12992];
	ld.shared.u32 	%r3965, [%r4301+2268];
	// begin inline asm
	dp4a.s32.s32 %r3963, %r3964, %r3965, %r3835;
	// end inline asm
	ld.shared.u32 	%r3968, [%r4298+13216];
	ld.shared.u32 	%r3969, [%r4301+220];
	// begin inline asm
	dp4a.s32.s32 %r3967, %r3968, %r3969, %r3839;
	// end inline asm
	ld.shared.u32 	%r3972, [%r4298+13216];
	ld.shared.u32 	%r3973, [%r4301+2268];
	// begin inline asm
	dp4a.s32.s32 %r3971, %r3972, %r3973, %r3843;
	// end inline asm
	ld.shared.u32 	%r3976, [%r4298+12992];
	ld.shared.u32 	%r3977, [%r4301+464];
	// begin inline asm
	dp4a.s32.s32 %r3975, %r3976, %r3977, %r3847;
	// end inline asm
	ld.shared.u32 	%r3980, [%r4298+12992];
	ld.shared.u32 	%r3981, [%r4301+2512];
	// begin inline asm
	dp4a.s32.s32 %r3979, %r3980, %r3981, %r3851;
	// end inline asm
	ld.shared.u32 	%r3984, [%r4298+13216];
	ld.shared.u32 	%r3985, [%r4301+464];
	// begin inline asm
	dp4a.s32.s32 %r3983, %r3984, %r3985, %r3855;
	// end inline asm
	ld.shared.u32 	%r3988, [%r4298+13216];
	ld.shared.u32 	%r3989, [%r4301+2512];
	// begin inline asm
	dp4a.s32.s32 %r3987, %r3988, %r3989, %r3859;
	// end inline asm
	ld.shared.u32 	%r3992, [%r4298+12992];
	ld.shared.u32 	%r3993, [%r4301+468];
	// begin inline asm
	dp4a.s32.s32 %r3991, %r3992, %r3993, %r3863;
	// end inline asm
	ld.shared.u32 	%r3996, [%r4298+12992];
	ld.shared.u32 	%r3997, [%r4301+2516];
	// begin inline asm
	dp4a.s32.s32 %r3995, %r3996, %r3997, %r3867;
	// end inline asm
	ld.shared.u32 	%r4000, [%r4298+13216];
	ld.shared.u32 	%r4001, [%r4301+468];
	// begin inline asm
	dp4a.s32.s32 %r3999, %r4000, %r4001, %r3871;
	// end inline asm
	ld.shared.u32 	%r4004, [%r4298+13216];
	ld.shared.u32 	%r4005, [%r4301+2516];
	// begin inline asm
	dp4a.s32.s32 %r4003, %r4004, %r4005, %r3875;
	// end inline asm
	ld.shared.u32 	%r4008, [%r4298+12992];
	ld.shared.u32 	%r4009, [%r4301+472];
	// begin inline asm
	dp4a.s32.s32 %r4007, %r4008, %r4009, %r3879;
	// end inline asm
	ld.shared.u32 	%r4012, [%r4298+12992];
	ld.shared.u32 	%r4013, [%r4301+2520];
	// begin inline asm
	dp4a.s32.s32 %r4011, %r4012, %r4013, %r3883;
	// end inline asm
	ld.shared.u32 	%r4016, [%r4298+13216];
	ld.shared.u32 	%r4017, [%r4301+472];
	// begin inline asm
	dp4a.s32.s32 %r4015, %r4016, %r4017, %r3887;
	// end inline asm
	ld.shared.u32 	%r4020, [%r4298+13216];
	ld.shared.u32 	%r4021, [%r4301+2520];
	// begin inline asm
	dp4a.s32.s32 %r4019, %r4020, %r4021, %r3891;
	// end inline asm
	ld.shared.u32 	%r4024, [%r4298+12992];
	ld.shared.u32 	%r4025, [%r4301+476];
	// begin inline asm
	dp4a.s32.s32 %r4023, %r4024, %r4025, %r3895;
	// end inline asm
	ld.shared.u32 	%r4028, [%r4298+12992];
	ld.shared.u32 	%r4029, [%r4301+2524];
	// begin inline asm
	dp4a.s32.s32 %r4027, %r4028, %r4029, %r3899;
	// end inline asm
	ld.shared.u32 	%r4032, [%r4298+13216];
	ld.shared.u32 	%r4033, [%r4301+476];
	// begin inline asm
	dp4a.s32.s32 %r4031, %r4032, %r4033, %r3903;
	// end inline asm
	ld.shared.u32 	%r4036, [%r4298+13216];
	ld.shared.u32 	%r4037, [%r4301+2524];
	// begin inline asm
	dp4a.s32.s32 %r4035, %r4036, %r4037, %r3907;
	// end inline asm
	ld.shared.u32 	%r4040, [%r4298+13440];
	ld.shared.u32 	%r4041, [%r4301+224];
	// begin inline asm
	dp4a.s32.s32 %r4039, %r4040, %r4041, %r3911;
	// end inline asm
	ld.shared.u32 	%r4044, [%r4298+13440];
	ld.shared.u32 	%r4045, [%r4301+2272];
	// begin inline asm
	dp4a.s32.s32 %r4043, %r4044, %r4045, %r3915;
	// end inline asm
	ld.shared.u32 	%r4048, [%r4298+13664];
	ld.shared.u32 	%r4049, [%r4301+224];
	// begin inline asm
	dp4a.s32.s32 %r4047, %r4048, %r4049, %r3919;
	// end inline asm
	ld.shared.u32 	%r4052, [%r4298+13664];
	ld.shared.u32 	%r4053, [%r4301+2272];
	// begin inline asm
	dp4a.s32.s32 %r4051, %r4052, %r4053, %r3923;
	// end inline asm
	ld.shared.u32 	%r4056, [%r4298+13440];
	ld.shared.u32 	%r4057, [%r4301+228];
	// begin inline asm
	dp4a.s32.s32 %r4055, %r4056, %r4057, %r3927;
	// end inline asm
	ld.shared.u32 	%r4060, [%r4298+13440];
	ld.shared.u32 	%r4061, [%r4301+2276];
	// begin inline asm
	dp4a.s32.s32 %r4059, %r4060, %r4061, %r3931;
	// end inline asm
	ld.shared.u32 	%r4064, [%r4298+13664];
	ld.shared.u32 	%r4065, [%r4301+228];
	// begin inline asm
	dp4a.s32.s32 %r4063, %r4064, %r4065, %r3935;
	// end inline asm
	ld.shared.u32 	%r4068, [%r4298+13664];
	ld.shared.u32 	%r4069, [%r4301+2276];
	// begin inline asm
	dp4a.s32.s32 %r4067, %r4068, %r4069, %r3939;
	// end inline asm
	ld.shared.u32 	%r4072, [%r4298+13440];
	ld.shared.u32 	%r4073, [%r4301+232];
	// begin inline asm
	dp4a.s32.s32 %r4071, %r4072, %r4073, %r3943;
	// end inline asm
	ld.shared.u32 	%r4076, [%r4298+13440];
	ld.shared.u32 	%r4077, [%r4301+2280];
	// begin inline asm
	dp4a.s32.s32 %r4075, %r4076, %r4077, %r3947;
	// end inline asm
	ld.shared.u32 	%r4080, [%r4298+13664];
	ld.shared.u32 	%r4081, [%r4301+232];
	// begin inline asm
	dp4a.s32.s32 %r4079, %r4080, %r4081, %r3951;
	// end inline asm
	ld.shared.u32 	%r4084, [%r4298+13664];
	ld.shared.u32 	%r4085, [%r4301+2280];
	// begin inline asm
	dp4a.s32.s32 %r4083, %r4084, %r4085, %r3955;
	// end inline asm
	ld.shared.u32 	%r4088, [%r4298+13440];
	ld.shared.u32 	%r4089, [%r4301+236];
	// begin inline asm
	dp4a.s32.s32 %r4087, %r4088, %r4089, %r3959;
	// end inline asm
	ld.shared.u32 	%r4092, [%r4298+13440];
	ld.shared.u32 	%r4093, [%r4301+2284];
	// begin inline asm
	dp4a.s32.s32 %r4091, %r4092, %r4093, %r3963;
	// end inline asm
	ld.shared.u32 	%r4096, [%r4298+13664];
	ld.shared.u32 	%r4097, [%r4301+236];
	// begin inline asm
	dp4a.s32.s32 %r4095, %r4096, %r4097, %r3967;
	// end inline asm
	ld.shared.u32 	%r4100, [%r4298+13664];
	ld.shared.u32 	%r4101, [%r4301+2284];
	// begin inline asm
	dp4a.s32.s32 %r4099, %r4100, %r4101, %r3971;
	// end inline asm
	ld.shared.u32 	%r4104, [%r4298+13440];
	ld.shared.u32 	%r4105, [%r4301+480];
	// begin inline asm
	dp4a.s32.s32 %r4103, %r4104, %r4105, %r3975;
	// end inline asm
	ld.shared.u32 	%r4108, [%r4298+13440];
	ld.shared.u32 	%r4109, [%r4301+2528];
	// begin inline asm
	dp4a.s32.s32 %r4107, %r4108, %r4109, %r3979;
	// end inline asm
	ld.shared.u32 	%r4112, [%r4298+13664];
	ld.shared.u32 	%r4113, [%r4301+480];
	// begin inline asm
	dp4a.s32.s32 %r4111, %r4112, %r4113, %r3983;
	// end inline asm
	ld.shared.u32 	%r4116, [%r4298+13664];
	ld.shared.u32 	%r4117, [%r4301+2528];
	// begin inline asm
	dp4a.s32.s32 %r4115, %r4116, %r4117, %r3987;
	// end inline asm
	ld.shared.u32 	%r4120, [%r4298+13440];
	ld.shared.u32 	%r4121, [%r4301+484];
	// begin inline asm
	dp4a.s32.s32 %r4119, %r4120, %r4121, %r3991;
	// end inline asm
	ld.shared.u32 	%r4124, [%r4298+13440];
	ld.shared.u32 	%r4125, [%r4301+2532];
	// begin inline asm
	dp4a.s32.s32 %r4123, %r4124, %r4125, %r3995;
	// end inline asm
	ld.shared.u32 	%r4128, [%r4298+13664];
	ld.shared.u32 	%r4129, [%r4301+484];
	// begin inline asm
	dp4a.s32.s32 %r4127, %r4128, %r4129, %r3999;
	// end inline asm
	ld.shared.u32 	%r4132, [%r4298+13664];
	ld.shared.u32 	%r4133, [%r4301+2532];
	// begin inline asm
	dp4a.s32.s32 %r4131, %r4132, %r4133, %r4003;
	// end inline asm
	ld.shared.u32 	%r4136, [%r4298+13440];
	ld.shared.u32 	%r4137, [%r4301+488];
	// begin inline asm
	dp4a.s32.s32 %r4135, %r4136, %r4137, %r4007;
	// end inline asm
	ld.shared.u32 	%r4140, [%r4298+13440];
	ld.shared.u32 	%r4141, [%r4301+2536];
	// begin inline asm
	dp4a.s32.s32 %r4139, %r4140, %r4141, %r4011;
	// end inline asm
	ld.shared.u32 	%r4144, [%r4298+13664];
	ld.shared.u32 	%r4145, [%r4301+488];
	// begin inline asm
	dp4a.s32.s32 %r4143, %r4144, %r4145, %r4015;
	// end inline asm
	ld.shared.u32 	%r4148, [%r4298+13664];
	ld.shared.u32 	%r4149, [%r4301+2536];
	// begin inline asm
	dp4a.s32.s32 %r4147, %r4148, %r4149, %r4019;
	// end inline asm
	ld.shared.u32 	%r4152, [%r4298+13440];
	ld.shared.u32 	%r4153, [%r4301+492];
	// begin inline asm
	dp4a.s32.s32 %r4151, %r4152, %r4153, %r4023;
	// end inline asm
	ld.shared.u32 	%r4156, [%r4298+13440];
	ld.shared.u32 	%r4157, [%r4301+2540];
	// begin inline asm
	dp4a.s32.s32 %r4155, %r4156, %r4157, %r4027;
	// end inline asm
	ld.shared.u32 	%r4160, [%r4298+13664];
	ld.shared.u32 	%r4161, [%r4301+492];
	// begin inline asm
	dp4a.s32.s32 %r4159, %r4160, %r4161, %r4031;
	// end inline asm
	ld.shared.u32 	%r4164, [%r4298+13664];
	ld.shared.u32 	%r4165, [%r4301+2540];
	// begin inline asm
	dp4a.s32.s32 %r4163, %r4164, %r4165, %r4035;
	// end inline asm
	ld.shared.u32 	%r4168, [%r4298+13888];
	ld.shared.u32 	%r4169, [%r4301+240];
	// begin inline asm
	dp4a.s32.s32 %r4167, %r4168, %r4169, %r4039;
	// end inline asm
	ld.shared.u32 	%r4172, [%r4298+13888];
	ld.shared.u32 	%r4173, [%r4301+2288];
	// begin inline asm
	dp4a.s32.s32 %r4171, %r4172, %r4173, %r4043;
	// end inline asm
	ld.shared.u32 	%r4176, [%r4298+14112];
	ld.shared.u32 	%r4177, [%r4301+240];
	// begin inline asm
	dp4a.s32.s32 %r4175, %r4176, %r4177, %r4047;
	// end inline asm
	ld.shared.u32 	%r4180, [%r4298+14112];
	ld.shared.u32 	%r4181, [%r4301+2288];
	// begin inline asm
	dp4a.s32.s32 %r4179, %r4180, %r4181, %r4051;
	// end inline asm
	ld.shared.u32 	%r4184, [%r4298+13888];
	ld.shared.u32 	%r4185, [%r4301+244];
	// begin inline asm
	dp4a.s32.s32 %r4183, %r4184, %r4185, %r4055;
	// end inline asm
	ld.shared.u32 	%r4188, [%r4298+13888];
	ld.shared.u32 	%r4189, [%r4301+2292];
	// begin inline asm
	dp4a.s32.s32 %r4187, %r4188, %r4189, %r4059;
	// end inline asm
	ld.shared.u32 	%r4192, [%r4298+14112];
	ld.shared.u32 	%r4193, [%r4301+244];
	// begin inline asm
	dp4a.s32.s32 %r4191, %r4192, %r4193, %r4063;
	// end inline asm
	ld.shared.u32 	%r4196, [%r4298+14112];
	ld.shared.u32 	%r4197, [%r4301+2292];
	// begin inline asm
	dp4a.s32.s32 %r4195, %r4196, %r4197, %r4067;
	// end inline asm
	ld.shared.u32 	%r4200, [%r4298+13888];
	ld.shared.u32 	%r4201, [%r4301+248];
	// begin inline asm
	dp4a.s32.s32 %r4199, %r4200, %r4201, %r4071;
	// end inline asm
	ld.shared.u32 	%r4204, [%r4298+13888];
	ld.shared.u32 	%r4205, [%r4301+2296];
	// begin inline asm
	dp4a.s32.s32 %r4203, %r4204, %r4205, %r4075;
	// end inline asm
	ld.shared.u32 	%r4208, [%r4298+14112];
	ld.shared.u32 	%r4209, [%r4301+248];
	// begin inline asm
	dp4a.s32.s32 %r4207, %r4208, %r4209, %r4079;
	// end inline asm
	ld.shared.u32 	%r4212, [%r4298+14112];
	ld.shared.u32 	%r4213, [%r4301+2296];
	// begin inline asm
	dp4a.s32.s32 %r4211, %r4212, %r4213, %r4083;
	// end inline asm
	ld.shared.u32 	%r4216, [%r4298+13888];
	ld.shared.u32 	%r4217, [%r4301+252];
	// begin inline asm
	dp4a.s32.s32 %r4215, %r4216, %r4217, %r4087;
	// end inline asm
	ld.shared.u32 	%r4220, [%r4298+13888];
	ld.shared.u32 	%r4221, [%r4301+2300];
	// begin inline asm
	dp4a.s32.s32 %r4219, %r4220, %r4221, %r4091;
	// end inline asm
	ld.shared.u32 	%r4224, [%r4298+14112];
	ld.shared.u32 	%r4225, [%r4301+252];
	// begin inline asm
	dp4a.s32.s32 %r4223, %r4224, %r4225, %r4095;
	// end inline asm
	ld.shared.u32 	%r4228, [%r4298+14112];
	ld.shared.u32 	%r4229, [%r4301+2300];
	// begin inline asm
	dp4a.s32.s32 %r4227, %r4228, %r4229, %r4099;
	// end inline asm
	ld.shared.u32 	%r4232, [%r4298+13888];
	ld.shared.u32 	%r4233, [%r4301+496];
	// begin inline asm
	dp4a.s32.s32 %r4231, %r4232, %r4233, %r4103;
	// end inline asm
	ld.shared.u32 	%r4236, [%r4298+13888];
	ld.shared.u32 	%r4237, [%r4301+2544];
	// begin inline asm
	dp4a.s32.s32 %r4235, %r4236, %r4237, %r4107;
	// end inline asm
	ld.shared.u32 	%r4240, [%r4298+14112];
	ld.shared.u32 	%r4241, [%r4301+496];
	// begin inline asm
	dp4a.s32.s32 %r4239, %r4240, %r4241, %r4111;
	// end inline asm
	ld.shared.u32 	%r4244, [%r4298+14112];
	ld.shared.u32 	%r4245, [%r4301+2544];
	// begin inline asm
	dp4a.s32.s32 %r4243, %r4244, %r4245, %r4115;
	// end inline asm
	ld.shared.u32 	%r4248, [%r4298+13888];
	ld.shared.u32 	%r4249, [%r4301+500];
	// begin inline asm
	dp4a.s32.s32 %r4247, %r4248, %r4249, %r4119;
	// end inline asm
	ld.shared.u32 	%r4252, [%r4298+13888];
	ld.shared.u32 	%r4253, [%r4301+2548];
	// begin inline asm
	dp4a.s32.s32 %r4251, %r4252, %r4253, %r4123;
	// end inline asm
	ld.shared.u32 	%r4256, [%r4298+14112];
	ld.shared.u32 	%r4257, [%r4301+500];
	// begin inline asm
	dp4a.s32.s32 %r4255, %r4256, %r4257, %r4127;
	// end inline asm
	ld.shared.u32 	%r4260, [%r4298+14112];
	ld.shared.u32 	%r4261, [%r4301+2548];
	// begin inline asm
	dp4a.s32.s32 %r4259, %r4260, %r4261, %r4131;
	// end inline asm
	ld.shared.u32 	%r4264, [%r4298+13888];
	ld.shared.u32 	%r4265, [%r4301+504];
	// begin inline asm
	dp4a.s32.s32 %r4263, %r4264, %r4265, %r4135;
	// end inline asm
	ld.shared.u32 	%r4268, [%r4298+13888];
	ld.shared.u32 	%r4269, [%r4301+2552];
	// begin inline asm
	dp4a.s32.s32 %r4267, %r4268, %r4269, %r4139;
	// end inline asm
	ld.shared.u32 	%r4272, [%r4298+14112];
	ld.shared.u32 	%r4273, [%r4301+504];
	// begin inline asm
	dp4a.s32.s32 %r4271, %r4272, %r4273, %r4143;
	// end inline asm
	ld.shared.u32 	%r4276, [%r4298+14112];
	ld.shared.u32 	%r4277, [%r4301+2552];
	// begin inline asm
	dp4a.s32.s32 %r4275, %r4276, %r4277, %r4147;
	// end inline asm
	ld.shared.u32 	%r4280, [%r4298+13888];
	ld.shared.u32 	%r4281, [%r4301+508];
	// begin inline asm
	dp4a.s32.s32 %r4279, %r4280, %r4281, %r4151;
	// end inline asm
	ld.shared.u32 	%r4284, [%r4298+13888];
	ld.shared.u32 	%r4285, [%r4301+2556];
	// begin inline asm
	dp4a.s32.s32 %r4283, %r4284, %r4285, %r4155;
	// end inline asm
	ld.shared.u32 	%r4288, [%r4298+14112];
	ld.shared.u32 	%r4289, [%r4301+508];
	// begin inline asm
	dp4a.s32.s32 %r4287, %r4288, %r4289, %r4159;
	// end inline asm
	ld.shared.u32 	%r4292, [%r4298+14112];
	ld.shared.u32 	%r4293, [%r4301+2556];
	// begin inline asm
	dp4a.s32.s32 %r4291, %r4292, %r4293, %r4163;
	// end inline asm
	mov.u32 	%r4302, %ctaid.y;
	shl.b32 	%r4303, %r4302, 6;
	shl.b32 	%r4304, %r42, 3;
	add.s32 	%r4305, %r4303, %r4304;
	mov.u32 	%r4306, %ctaid.z;
	mul.lo.s32 	%r4307, %r4302, 50176;
	mad.lo.s32 	%r4308, %r4306, 401408, %r4307;
	mad.lo.s32 	%r4309, %r42, 6272, %r4308;
	mov.u32 	%r4310, %ctaid.x;
	mad.lo.s32 	%r4311, %r4310, 448, %r4309;
	add.s32 	%r4312, %r4311, %r4296;
	cvt.s64.s32 	%rd36, %r4167;
	mad.lo.s64 	%rd37, %rd36, 258235045380096, 1073741824;
	shr.u64 	%rd38, %rd37, 31;
	cvt.u32.u64 	%r4313, %rd38;
	mul.wide.u32 	%rd39, %r4305, 4;
	add.s64 	%rd40, %rd32, %rd39;
	ld.global.nc.u32 	%r4314, [%rd40];
	add.s32 	%r4315, %r4314, %r4313;
	cvt.s64.s32 	%rd41, %r4315;
	mad.lo.s64 	%rd42, %rd41, 2147516998, 1073741824;
	shr.u64 	%rd43, %rd42, 31;
	cvt.u32.u64 	%r4316, %rd43;
	add.s64 	%rd44, %rd33, %rd39;
	ld.global.nc.u32 	%r4317, [%rd44];
	add.s32 	%r4318, %r4317, %r4316;
	mul.wide.s32 	%rd45, %r4318, 2000488945;
	add.s64 	%rd46, %rd45, 1073741824;
	shr.u64 	%rd47, %rd46, 31;
	cvt.u32.u64 	%r4319, %rd47;
	mul.wide.u32 	%rd48, %r4312, 4;
	add.s64 	%rd49, %rd34, %rd48;
	ld.global.nc.u32 	%r4320, [%rd49];
	add.s32 	%r4321, %r4320, %r4319;
	max.s32 	%r4322, %r4321, 0;
	add.s64 	%rd50, %rd35, %rd48;
	st.global.u32 	[%rd50], %r4322;
	cvt.s64.s32 	%rd51, %r4171;
	mad.lo.s64 	%rd52, %rd51, 258235045380096, 1073741824;
	shr.u64 	%rd53, %rd52, 31;
	cvt.u32.u64 	%r4323, %rd53;
	ld.global.nc.u32 	%r4324, [%rd40+128];
	add.s32 	%r4325, %r4324, %r4323;
	cvt.s64.s32 	%rd54, %r4325;
	mad.lo.s64 	%rd55, %rd54, 2147516998, 1073741824;
	shr.u64 	%rd56, %rd55, 31;
	cvt.u32.u64 	%r4326, %rd56;
	ld.global.nc.u32 	%r4327, [%rd44+128];
	add.s32 	%r4328, %r4327, %r4326;
	mul.wide.s32 	%rd57, %r4328, 2000488945;
	add.s64 	%rd58, %rd57, 1073741824;
	shr.u64 	%rd59, %rd58, 31;
	cvt.u32.u64 	%r4329, %rd59;
	ld.global.nc.u32 	%r4330, [%rd49+100352];
	add.s32 	%r4331, %r4330, %r4329;
	max.s32 	%r4332, %r4331, 0;
	st.global.u32 	[%rd50+100352], %r4332;
	cvt.s64.s32 	%rd60, %r4175;
	mad.lo.s64 	%rd61, %rd60, 258235045380096, 1073741824;
	shr.u64 	%rd62, %rd61, 31;
	cvt.u32.u64 	%r4333, %rd62;
	add.s32 	%r4334, %r4314, %r4333;
	cvt.s64.s32 	%rd63, %r4334;
	mad.lo.s64 	%rd64, %rd63, 2147516998, 1073741824;
	shr.u64 	%rd65, %rd64, 31;
	cvt.u32.u64 	%r4335, %rd65;
	add.s32 	%r4336, %r4317, %r4335;
	mul.wide.s32 	%rd66, %r4336, 2000488945;
	add.s64 	%rd67, %rd66, 1073741824;
	shr.u64 	%rd68, %rd67, 31;
	cvt.u32.u64 	%r4337, %rd68;
	ld.global.nc.u32 	%r4338, [%rd49+896];
	add.s32 	%r4339, %r4338, %r4337;
	max.s32 	%r4340, %r4339, 0;
	st.global.u32 	[%rd50+896], %r4340;
	cvt.s64.s32 	%rd69, %r4179;
	mad.lo.s64 	%rd70, %rd69, 258235045380096, 1073741824;
	shr.u64 	%rd71, %rd70, 31;
	cvt.u32.u64 	%r4341, %rd71;
	add.s32 	%r4342, %r4324, %r4341;
	cvt.s64.s32 	%rd72, %r4342;
	mad.lo.s64 	%rd73, %rd72, 2147516998, 1073741824;
	shr.u64 	%rd74, %rd73, 31;
	cvt.u32.u64 	%r4343, %rd74;
	add.s32 	%r4344, %r4327, %r4343;
	mul.wide.s32 	%rd75, %r4344, 2000488945;
	add.s64 	%rd76, %rd75, 1073741824;
	shr.u64 	%rd77, %rd76, 31;
	cvt.u32.u64 	%r4345, %rd77;
	ld.global.nc.u32 	%r4346, [%rd49+101248];
	add.s32 	%r4347, %r4346, %r4345;
	max.s32 	%r4348, %r4347, 0;
	st.global.u32 	[%rd50+101248], %r4348;
	cvt.s64.s32 	%rd78, %r4183;
	mad.lo.s64 	%rd79, %rd78, 258235045380096, 1073741824;
	shr.u64 	%rd80, %rd79, 31;
	cvt.u32.u64 	%r4349, %rd80;
	ld.global.nc.u32 	%r4350, [%rd40+4];
	add.s32 	%r4351, %r4350, %r4349;
	cvt.s64.s32 	%rd81, %r4351;
	mad.lo.s64 	%rd82, %rd81, 2147516998, 1073741824;
	shr.u64 	%rd83, %rd82, 31;
	cvt.u32.u64 	%r4352, %rd83;
	ld.global.nc.u32 	%r4353, [%rd44+4];
	add.s32 	%r4354, %r4353, %r4352;
	mul.wide.s32 	%rd84, %r4354, 2000488945;
	add.s64 	%rd85, %rd84, 1073741824;
	shr.u64 	%rd86, %rd85, 31;
	cvt.u32.u64 	%r4355, %rd86;
	ld.global.nc.u32 	%r4356, [%rd49+4];
	add.s32 	%r4357, %r4356, %r4355;
	max.s32 	%r4358, %r4357, 0;
	st.global.u32 	[%rd50+4], %r4358;
	cvt.s64.s32 	%rd87, %r4187;
	mad.lo.s64 	%rd88, %rd87, 258235045380096, 1073741824;
	shr.u64 	%rd89, %rd88, 31;
	cvt.u32.u64 	%r4359, %rd89;
	ld.global.nc.u32 	%r4360, [%rd40+132];
	add.s32 	%r4361, %r4360, %r4359;
	cvt.s64.s32 	%rd90, %r4361;
	mad.lo.s64 	%rd91, %rd90, 2147516998, 1073741824;
	shr.u64 	%rd92, %rd91, 31;
	cvt.u32.u64 	%r4362, %rd92;
	ld.global.nc.u32 	%r4363, [%rd44+132];
	add.s32 	%r4364, %r4363, %r4362;
	mul.wide.s32 	%rd93, %r4364, 2000488945;
	add.s64 	%rd94, %rd93, 1073741824;
	shr.u64 	%rd95, %rd94, 31;
	cvt.u32.u64 	%r4365, %rd95;
	ld.global.nc.u32 	%r4366, [%rd49+100356];
	add.s32 	%r4367, %r4366, %r4365;
	max.s32 	%r4368, %r4367, 0;
	st.global.u32 	[%rd50+100356], %r4368;
	cvt.s64.s32 	%rd96, %r4191;
	mad.lo.s64 	%rd97, %rd96, 258235045380096, 1073741824;
	shr.u64 	%rd98, %rd97, 31;
	cvt.u32.u64 	%r4369, %rd98;
	add.s32 	%r4370, %r4350, %r4369;
	cvt.s64.s32 	%rd99, %r4370;
	mad.lo.s64 	%rd100, %rd99, 2147516998, 1073741824;
	shr.u64 	%rd101, %rd100, 31;
	cvt.u32.u64 	%r4371, %rd101;
	add.s32 	%r4372, %r4353, %r4371;
	mul.wide.s32 	%rd102, %r4372, 2000488945;
	add.s64 	%rd103, %rd102, 1073741824;
	shr.u64 	%rd104, %rd103, 31;
	cvt.u32.u64 	%r4373, %rd104;
	ld.global.nc.u32 	%r4374, [%rd49+900];
	add.s32 	%r4375, %r4374, %r4373;
	max.s32 	%r4376, %r4375, 0;
	st.global.u32 	[%rd50+900], %r4376;
	cvt.s64.s32 	%rd105, %r4195;
	mad.lo.s64 	%rd106, %rd105, 258235045380096, 1073741824;
	shr.u64 	%rd107, %rd106, 31;
	cvt.u32.u64 	%r4377, %rd107;
	add.s32 	%r4378, %r4360, %r4377;
	cvt.s64.s32 	%rd108, %r4378;
	mad.lo.s64 	%rd109, %rd108, 2147516998, 1073741824;
	shr.u64 	%rd110, %rd109, 31;
	cvt.u32.u64 	%r4379, %rd110;
	add.s32 	%r4380, %r4363, %r4379;
	mul.wide.s32 	%rd111, %r4380, 2000488945;
	add.s64 	%rd112, %rd111, 1073741824;
	shr.u64 	%rd113, %rd112, 31;
	cvt.u32.u64 	%r4381, %rd113;
	ld.global.nc.u32 	%r4382, [%rd49+101252];
	add.s32 	%r4383, %r4382, %r4381;
	max.s32 	%r4384, %r4383, 0;
	st.global.u32 	[%rd50+101252], %r4384;
	cvt.s64.s32 	%rd114, %r4199;
	mad.lo.s64 	%rd115, %rd114, 258235045380096, 1073741824;
	shr.u64 	%rd116, %rd115, 31;
	cvt.u32.u64 	%r4385, %rd116;
	ld.global.nc.u32 	%r4386, [%rd40+8];
	add.s32 	%r4387, %r4386, %r4385;
	cvt.s64.s32 	%rd117, %r4387;
	mad.lo.s64 	%rd118, %rd117, 2147516998, 1073741824;
	shr.u64 	%rd119, %rd118, 31;
	cvt.u32.u64 	%r4388, %rd119;
	ld.global.nc.u32 	%r4389, [%rd44+8];
	add.s32 	%r4390, %r4389, %r4388;
	mul.wide.s32 	%rd120, %r4390, 2000488945;
	add.s64 	%rd121, %rd120, 1073741824;
	shr.u64 	%rd122, %rd121, 31;
	cvt.u32.u64 	%r4391, %rd122;
	ld.global.nc.u32 	%r4392, [%rd49+8];
	add.s32 	%r4393, %r4392, %r4391;
	max.s32 	%r4394, %r4393, 0;
	st.global.u32 	[%rd50+8], %r4394;
	cvt.s64.s32 	%rd123, %r4203;
	mad.lo.s64 	%rd124, %rd123, 258235045380096, 1073741824;
	shr.u64 	%rd125, %rd124, 31;
	cvt.u32.u64 	%r4395, %rd125;
	ld.global.nc.u32 	%r4396, [%rd40+136];
	add.s32 	%r4397, %r4396, %r4395;
	cvt.s64.s32 	%rd126, %r4397;
	mad.lo.s64 	%rd127, %rd126, 2147516998, 1073741824;
	shr.u64 	%rd128, %rd127, 31;
	cvt.u32.u64 	%r4398, %rd128;
	ld.global.nc.u32 	%r4399, [%rd44+136];
	add.s32 	%r4400, %r4399, %r4398;
	mul.wide.s32 	%rd129, %r4400, 2000488945;
	add.s64 	%rd130, %rd129, 1073741824;
	shr.u64 	%rd131, %rd130, 31;
	cvt.u32.u64 	%r4401, %rd131;
	ld.global.nc.u32 	%r4402, [%rd49+100360];
	add.s32 	%r4403, %r4402, %r4401;
	max.s32 	%r4404, %r4403, 0;
	st.global.u32 	[%rd50+100360], %r4404;
	cvt.s64.s32 	%rd132, %r4207;
	mad.lo.s64 	%rd133, %rd132, 258235045380096, 1073741824;
	shr.u64 	%rd134, %rd133, 31;
	cvt.u32.u64 	%r4405, %rd134;
	add.s32 	%r4406, %r4386, %r4405;
	cvt.s64.s32 	%rd135, %r4406;
	mad.lo.s64 	%rd136, %rd135, 2147516998, 1073741824;
	shr.u64 	%rd137, %rd136, 31;
	cvt.u32.u64 	%r4407, %rd137;
	add.s32 	%r4408, %r4389, %r4407;
	mul.wide.s32 	%rd138, %r4408, 2000488945;
	add.s64 	%rd139, %rd138, 1073741824;
	shr.u64 	%rd140, %rd139, 31;
	cvt.u32.u64 	%r4409, %rd140;
	ld.global.nc.u32 	%r4410, [%rd49+904];
	add.s32 	%r4411, %r4410, %r4409;
	max.s32 	%r4412, %r4411, 0;
	st.global.u32 	[%rd50+904], %r4412;
	cvt.s64.s32 	%rd141, %r4211;
	mad.lo.s64 	%rd142, %rd141, 258235045380096, 1073741824;
	shr.u64 	%rd143, %rd142, 31;
	cvt.u32.u64 	%r4413, %rd143;
	add.s32 	%r4414, %r4396, %r4413;
	cvt.s64.s32 	%rd144, %r4414;
	mad.lo.s64 	%rd145, %rd144, 2147516998, 1073741824;
	shr.u64 	%rd146, %rd145, 31;
	cvt.u32.u64 	%r4415, %rd146;
	add.s32 	%r4416, %r4399, %r4415;
	mul.wide.s32 	%rd147, %r4416, 2000488945;
	add.s64 	%rd148, %rd147, 1073741824;
	shr.u64 	%rd149, %rd148, 31;
	cvt.u32.u64 	%r4417, %rd149;
	ld.global.nc.u32 	%r4418, [%rd49+101256];
	add.s32 	%r4419, %r4418, %r4417;
	max.s32 	%r4420, %r4419, 0;
	st.global.u32 	[%rd50+101256], %r4420;
	cvt.s64.s32 	%rd150, %r4215;
	mad.lo.s64 	%rd151, %rd150, 258235045380096, 1073741824;
	shr.u64 	%rd152, %rd151, 31;
	cvt.u32.u64 	%r4421, %rd152;
	ld.global.nc.u32 	%r4422, [%rd40+12];
	add.s32 	%r4423, %r4422, %r4421;
	cvt.s64.s32 	%rd153, %r4423;
	mad.lo.s64 	%rd154, %rd153, 2147516998, 1073741824;
	shr.u64 	%rd155, %rd154, 31;
	cvt.u32.u64 	%r4424, %rd155;
	ld.global.nc.u32 	%r4425, [%rd44+12];
	add.s32 	%r4426, %r4425, %r4424;
	mul.wide.s32 	%rd156, %r4426, 2000488945;
	add.s64 	%rd157, %rd156, 1073741824;
	shr.u64 	%rd158, %rd157, 31;
	cvt.u32.u64 	%r4427, %rd158;
	ld.global.nc.u32 	%r4428, [%rd49+12];
	add.s32 	%r4429, %r4428, %r4427;
	max.s32 	%r4430, %r4429, 0;
	st.global.u32 	[%rd50+12], %r4430;
	cvt.s64.s32 	%rd159, %r4219;
	mad.lo.s64 	%rd160, %rd159, 258235045380096, 1073741824;
	shr.u64 	%rd161, %rd160, 31;
	cvt.u32.u64 	%r4431, %rd161;
	ld.global.nc.u32 	%r4432, [%rd40+140];
	add.s32 	%r4433, %r4432, %r4431;
	cvt.s64.s32 	%rd162, %r4433;
	mad.lo.s64 	%rd163, %rd162, 2147516998, 1073741824;
	shr.u64 	%rd164, %rd163, 31;
	cvt.u32.u64 	%r4434, %rd164;
	ld.global.nc.u32 	%r4435, [%rd44+140];
	add.s32 	%r4436, %r4435, %r4434;
	mul.wide.s32 	%rd165, %r4436, 2000488945;
	add.s64 	%rd166, %rd165, 1073741824;
	shr.u64 	%rd167, %rd166, 31;
	cvt.u32.u64 	%r4437, %rd167;
	ld.global.nc.u32 	%r4438, [%rd49+100364];
	add.s32 	%r4439, %r4438, %r4437;
	max.s32 	%r4440, %r4439, 0;
	st.global.u32 	[%rd50+100364], %r4440;
	cvt.s64.s32 	%rd168, %r4223;
	mad.lo.s64 	%rd169, %rd168, 258235045380096, 1073741824;
	shr.u64 	%rd170, %rd169, 31;
	cvt.u32.u64 	%r4441, %rd170;
	add.s32 	%r4442, %r4422, %r4441;
	cvt.s64.s32 	%rd171, %r4442;
	mad.lo.s64 	%rd172, %rd171, 2147516998, 1073741824;
	shr.u64 	%rd173, %rd172, 31;
	cvt.u32.u64 	%r4443, %rd173;
	add.s32 	%r4444, %r4425, %r4443;
	mul.wide.s32 	%rd174, %r4444, 2000488945;
	add.s64 	%rd175, %rd174, 1073741824;
	shr.u64 	%rd176, %rd175, 31;
	cvt.u32.u64 	%r4445, %rd176;
	ld.global.nc.u32 	%r4446, [%rd49+908];
	add.s32 	%r4447, %r4446, %r4445;
	max.s32 	%r4448, %r4447, 0;
	st.global.u32 	[%rd50+908], %r4448;
	cvt.s64.s32 	%rd177, %r4227;
	mad.lo.s64 	%rd178, %rd177, 258235045380096, 1073741824;
	shr.u64 	%rd179, %rd178, 31;
	cvt.u32.u64 	%r4449, %rd179;
	add.s32 	%r4450, %r4432, %r4449;
	cvt.s64.s32 	%rd180, %r4450;
	mad.lo.s64 	%rd181, %rd180, 2147516998, 1073741824;
	shr.u64 	%rd182, %rd181, 31;
	cvt.u32.u64 	%r4451, %rd182;
	add.s32 	%r4452, %r4435, %r4451;
	mul.wide.s32 	%rd183, %r4452, 2000488945;
	add.s64 	%rd184, %rd183, 1073741824;
	shr.u64 	%rd185, %rd184, 31;
	cvt.u32.u64 	%r4453, %rd185;
	ld.global.nc.u32 	%r4454, [%rd49+101260];
	add.s32 	%r4455, %r4454, %r4453;
	max.s32 	%r4456, %r4455, 0;
	st.global.u32 	[%rd50+101260], %r4456;
	cvt.s64.s32 	%rd186, %r4231;
	mad.lo.s64 	%rd187, %rd186, 258235045380096, 1073741824;
	shr.u64 	%rd188, %rd187, 31;
	cvt.u32.u64 	%r4457, %rd188;
	ld.global.nc.u32 	%r4458, [%rd40+16];
	add.s32 	%r4459, %r4458, %r4457;
	cvt.s64.s32 	%rd189, %r4459;
	mad.lo.s64 	%rd190, %rd189, 2147516998, 1073741824;
	shr.u64 	%rd191, %rd190, 31;
	cvt.u32.u64 	%r4460, %rd191;
	ld.global.nc.u32 	%r4461, [%rd44+16];
	add.s32 	%r4462, %r4461, %r4460;
	mul.wide.s32 	%rd192, %r4462, 2000488945;
	add.s64 	%rd193, %rd192, 1073741824;
	shr.u64 	%rd194, %rd193, 31;
	cvt.u32.u64 	%r4463, %rd194;
	ld.global.nc.u32 	%r4464, [%rd49+12544];
	add.s32 	%r4465, %r4464, %r4463;
	max.s32 	%r4466, %r4465, 0;
	st.global.u32 	[%rd50+12544], %r4466;
	cvt.s64.s32 	%rd195, %r4235;
	mad.lo.s64 	%rd196, %rd195, 258235045380096, 1073741824;
	shr.u64 	%rd197, %rd196, 31;
	cvt.u32.u64 	%r4467, %rd197;
	ld.global.nc.u32 	%r4468, [%rd40+144];
	add.s32 	%r4469, %r4468, %r4467;
	cvt.s64.s32 	%rd198, %r4469;
	mad.lo.s64 	%rd199, %rd198, 2147516998, 1073741824;
	shr.u64 	%rd200, %rd199, 31;
	cvt.u32.u64 	%r4470, %rd200;
	ld.global.nc.u32 	%r4471, [%rd44+144];
	add.s32 	%r4472, %r4471, %r4470;
	mul.wide.s32 	%rd201, %r4472, 2000488945;
	add.s64 	%rd202, %rd201, 1073741824;
	shr.u64 	%rd203, %rd202, 31;
	cvt.u32.u64 	%r4473, %rd203;
	ld.global.nc.u32 	%r4474, [%rd49+112896];
	add.s32 	%r4475, %r4474, %r4473;
	max.s32 	%r4476, %r4475, 0;
	st.global.u32 	[%rd50+112896], %r4476;
	cvt.s64.s32 	%rd204, %r4239;
	mad.lo.s64 	%rd205, %rd204, 258235045380096, 1073741824;
	shr.u64 	%rd206, %rd205, 31;
	cvt.u32.u64 	%r4477, %rd206;
	add.s32 	%r4478, %r4458, %r4477;
	cvt.s64.s32 	%rd207, %r4478;
	mad.lo.s64 	%rd208, %rd207, 2147516998, 1073741824;
	shr.u64 	%rd209, %rd208, 31;
	cvt.u32.u64 	%r4479, %rd209;
	add.s32 	%r4480, %r4461, %r4479;
	mul.wide.s32 	%rd210, %r4480, 2000488945;
	add.s64 	%rd211, %rd210, 1073741824;
	shr.u64 	%rd212, %rd211, 31;
	cvt.u32.u64 	%r4481, %rd212;
	ld.global.nc.u32 	%r4482, [%rd49+13440];
	add.s32 	%r4483, %r4482, %r4481;
	max.s32 	%r4484, %r4483, 0;
	st.global.u32 	[%rd50+13440], %r4484;
	cvt.s64.s32 	%rd213, %r4243;
	mad.lo.s64 	%rd214, %rd213, 258235045380096, 1073741824;
	shr.u64 	%rd215, %rd214, 31;
	cvt.u32.u64 	%r4485, %rd215;
	add.s32 	%r4486, %r4468, %r4485;
	cvt.s64.s32 	%rd216, %r4486;
	mad.lo.s64 	%rd217, %rd216, 2147516998, 1073741824;
	shr.u64 	%rd218, %rd217, 31;
	cvt.u32.u64 	%r4487, %rd218;
	add.s32 	%r4488, %r4471, %r4487;
	mul.wide.s32 	%rd219, %r4488, 2000488945;
	add.s64 	%rd220, %rd219, 1073741824;
	shr.u64 	%rd221, %rd220, 31;
	cvt.u32.u64 	%r4489, %rd221;
	ld.global.nc.u32 	%r4490, [%rd49+113792];
	add.s32 	%r4491, %r4490, %r4489;
	max.s32 	%r4492, %r4491, 0;
	st.global.u32 	[%rd50+113792], %r4492;
	cvt.s64.s32 	%rd222, %r4247;
	mad.lo.s64 	%rd223, %rd222, 258235045380096, 1073741824;
	shr.u64 	%rd224, %rd223, 31;
	cvt.u32.u64 	%r4493, %rd224;
	ld.global.nc.u32 	%r4494, [%rd40+20];
	add.s32 	%r4495, %r4494, %r4493;
	cvt.s64.s32 	%rd225, %r4495;
	mad.lo.s64 	%rd226, %rd225, 2147516998, 1073741824;
	shr.u64 	%rd227, %rd226, 31;
	cvt.u32.u64 	%r4496, %rd227;
	ld.global.nc.u32 	%r4497, [%rd44+20];
	add.s32 	%r4498, %r4497, %r4496;
	mul.wide.s32 	%rd228, %r4498, 2000488945;
	add.s64 	%rd229, %rd228, 1073741824;
	shr.u64 	%rd230, %rd229, 31;
	cvt.u32.u64 	%r4499, %rd230;
	ld.global.nc.u32 	%r4500, [%rd49+12548];
	add.s32 	%r4501, %r4500, %r4499;
	max.s32 	%r4502, %r4501, 0;
	st.global.u32 	[%rd50+12548], %r4502;
	cvt.s64.s32 	%rd231, %r4251;
	mad.lo.s64 	%rd232, %rd231, 258235045380096, 1073741824;
	shr.u64 	%rd233, %rd232, 31;
	cvt.u32.u64 	%r4503, %rd233;
	ld.global.nc.u32 	%r4504, [%rd40+148];
	add.s32 	%r4505, %r4504, %r4503;
	cvt.s64.s32 	%rd234, %r4505;
	mad.lo.s64 	%rd235, %rd234, 2147516998, 1073741824;
	shr.u64 	%rd236, %rd235, 31;
	cvt.u32.u64 	%r4506, %rd236;
	ld.global.nc.u32 	%r4507, [%rd44+148];
	add.s32 	%r4508, %r4507, %r4506;
	mul.wide.s32 	%rd237, %r4508, 2000488945;
	add.s64 	%rd238, %rd237, 1073741824;
	shr.u64 	%rd239, %rd238, 31;
	cvt.u32.u64 	%r4509, %rd239;
	ld.global.nc.u32 	%r4510, [%rd49+112900];
	add.s32 	%r4511, %r4510, %r4509;
	max.s32 	%r4512, %r4511, 0;
	st.global.u32 	[%rd50+112900], %r4512;
	cvt.s64.s32 	%rd240, %r4255;
	mad.lo.s64 	%rd241, %rd240, 258235045380096, 1073741824;
	shr.u64 	%rd242, %rd241, 31;
	cvt.u32.u64 	%r4513, %rd242;
	add.s32 	%r4514, %r4494, %r4513;
	cvt.s64.s32 	%rd243, %r4514;
	mad.lo.s64 	%rd244, %rd243, 2147516998, 1073741824;
	shr.u64 	%rd245, %rd244, 31;
	cvt.u32.u64 	%r4515, %rd245;
	add.s32 	%r4516, %r4497, %r4515;
	mul.wide.s32 	%rd246, %r4516, 2000488945;
	add.s64 	%rd247, %rd246, 1073741824;
	shr.u64 	%rd248, %rd247, 31;
	cvt.u32.u64 	%r4517, %rd248;
	ld.global.nc.u32 	%r4518, [%rd49+13444];
	add.s32 	%r4519, %r4518, %r4517;
	max.s32 	%r4520, %r4519, 0;
	st.global.u32 	[%rd50+13444], %r4520;
	cvt.s64.s32 	%rd249, %r4259;
	mad.lo.s64 	%rd250, %rd249, 258235045380096, 1073741824;
	shr.u64 	%rd251, %rd250, 31;
	cvt.u32.u64 	%r4521, %rd251;
	add.s32 	%r4522, %r4504, %r4521;
	cvt.s64.s32 	%rd252, %r4522;
	mad.lo.s64 	%rd253, %rd252, 2147516998, 1073741824;
	shr.u64 	%rd254, %rd253, 31;
	cvt.u32.u64 	%r4523, %rd254;
	add.s32 	%r4524, %r4507, %r4523;
	mul.wide.s32 	%rd255, %r4524, 2000488945;
	add.s64 	%rd256, %rd255, 1073741824;
	shr.u64 	%rd257, %rd256, 31;
	cvt.u32.u64 	%r4525, %rd257;
	ld.global.nc.u32 	%r4526, [%rd49+113796];
	add.s32 	%r4527, %r4526, %r4525;
	max.s32 	%r4528, %r4527, 0;
	st.global.u32 	[%rd50+113796], %r4528;
	cvt.s64.s32 	%rd258, %r4263;
	mad.lo.s64 	%rd259, %rd258, 258235045380096, 1073741824;
	shr.u64 	%rd260, %rd259, 31;
	cvt.u32.u64 	%r4529, %rd260;
	ld.global.nc.u32 	%r4530, [%rd40+24];
	add.s32 	%r4531, %r4530, %r4529;
	cvt.s64.s32 	%rd261, %r4531;
	mad.lo.s64 	%rd262, %rd261, 2147516998, 1073741824;
	shr.u64 	%rd263, %rd262, 31;
	cvt.u32.u64 	%r4532, %rd263;
	ld.global.nc.u32 	%r4533, [%rd44+24];
	add.s32 	%r4534, %r4533, %r4532;
	mul.wide.s32 	%rd264, %r4534, 2000488945;
	add.s64 	%rd265, %rd264, 1073741824;
	shr.u64 	%rd266, %rd265, 31;
	cvt.u32.u64 	%r4535, %rd266;
	ld.global.nc.u32 	%r4536, [%rd49+12552];
	add.s32 	%r4537, %r4536, %r4535;
	max.s32 	%r4538, %r4537, 0;
	st.global.u32 	[%rd50+12552], %r4538;
	cvt.s64.s32 	%rd267, %r4267;
	mad.lo.s64 	%rd268, %rd267, 258235045380096, 1073741824;
	shr.u64 	%rd269, %rd268, 31;
	cvt.u32.u64 	%r4539, %rd269;
	ld.global.nc.u32 	%r4540, [%rd40+152];
	add.s32 	%r4541, %r4540, %r4539;
	cvt.s64.s32 	%rd270, %r4541;
	mad.lo.s64 	%rd271, %rd270, 2147516998, 1073741824;
	shr.u64 	%rd272, %rd271, 31;
	cvt.u32.u64 	%r4542, %rd272;
	ld.global.nc.u32 	%r4543, [%rd44+152];
	add.s32 	%r4544, %r4543, %r4542;
	mul.wide.s32 	%rd273, %r4544, 2000488945;
	add.s64 	%rd274, %rd273, 1073741824;
	shr.u64 	%rd275, %rd274, 31;
	cvt.u32.u64 	%r4545, %rd275;
	ld.global.nc.u32 	%r4546, [%rd49+112904];
	add.s32 	%r4547, %r4546, %r4545;
	max.s32 	%r4548, %r4547, 0;
	st.global.u32 	[%rd50+112904], %r4548;
	cvt.s64.s32 	%rd276, %r4271;
	mad.lo.s64 	%rd277, %rd276, 258235045380096, 1073741824;
	shr.u64 	%rd278, %rd277, 31;
	cvt.u32.u64 	%r4549, %rd278;
	add.s32 	%r4550, %r4530, %r4549;
	cvt.s64.s32 	%rd279, %r4550;
	mad.lo.s64 	%rd280, %rd279, 2147516998, 1073741824;
	shr.u64 	%rd281, %rd280, 31;
	cvt.u32.u64 	%r4551, %rd281;
	add.s32 	%r4552, %r4533, %r4551;
	mul.wide.s32 	%rd282, %r4552, 2000488945;
	add.s64 	%rd283, %rd282, 1073741824;
	shr.u64 	%rd284, %rd283, 31;
	cvt.u32.u64 	%r4553, %rd284;
	ld.global.nc.u32 	%r4554, [%rd49+13448];
	add.s32 	%r4555, %r4554, %r4553;
	max.s32 	%r4556, %r4555, 0;
	st.global.u32 	[%rd50+13448], %r4556;
	cvt.s64.s32 	%rd285, %r4275;
	mad.lo.s64 	%rd286, %rd285, 258235045380096, 1073741824;
	shr.u64 	%rd287, %rd286, 31;
	cvt.u32.u64 	%r4557, %rd287;
	add.s32 	%r4558, %r4540, %r4557;
	cvt.s64.s32 	%rd288, %r4558;
	mad.lo.s64 	%rd289, %rd288, 2147516998, 1073741824;
	shr.u64 	%rd290, %rd289, 31;
	cvt.u32.u64 	%r4559, %rd290;
	add.s32 	%r4560, %r4543, %r4559;
	mul.wide.s32 	%rd291, %r4560, 2000488945;
	add.s64 	%rd292, %rd291, 1073741824;
	shr.u64 	%rd293, %rd292, 31;
	cvt.u32.u64 	%r4561, %rd293;
	ld.global.nc.u32 	%r4562, [%rd49+113800];
	add.s32 	%r4563, %r4562, %r4561;
	max.s32 	%r4564, %r4563, 0;
	st.global.u32 	[%rd50+113800], %r4564;
	cvt.s64.s32 	%rd294, %r4279;
	mad.lo.s64 	%rd295, %rd294, 258235045380096, 1073741824;
	shr.u64 	%rd296, %rd295, 31;
	cvt.u32.u64 	%r4565, %rd296;
	ld.global.nc.u32 	%r4566, [%rd40+28];
	add.s32 	%r4567, %r4566, %r4565;
	cvt.s64.s32 	%rd297, %r4567;
	mad.lo.s64 	%rd298, %rd297, 2147516998, 1073741824;
	shr.u64 	%rd299, %rd298, 31;
	cvt.u32.u64 	%r4568, %rd299;
	ld.global.nc.u32 	%r4569, [%rd44+28];
	add.s32 	%r4570, %r4569, %r4568;
	mul.wide.s32 	%rd300, %r4570, 2000488945;
	add.s64 	%rd301, %rd300, 1073741824;
	shr.u64 	%rd302, %rd301, 31;
	cvt.u32.u64 	%r4571, %rd302;
	ld.global.nc.u32 	%r4572, [%rd49+12556];
	add.s32 	%r4573, %r4572, %r4571;
	max.s32 	%r4574, %r4573, 0;
	st.global.u32 	[%rd50+12556], %r4574;
	cvt.s64.s32 	%rd303, %r4283;
	mad.lo.s64 	%rd304, %rd303, 258235045380096, 1073741824;
	shr.u64 	%rd305, %rd304, 31;
	cvt.u32.u64 	%r4575, %rd305;
	ld.global.nc.u32 	%r4576, [%rd40+156];
	add.s32 	%r4577, %r4576, %r4575;
	cvt.s64.s32 	%rd306, %r4577;
	mad.lo.s64 	%rd307, %rd306, 2147516998, 1073741824;
	shr.u64 	%rd308, %rd307, 31;
	cvt.u32.u64 	%r4578, %rd308;
	ld.global.nc.u32 	%r4579, [%rd44+156];
	add.s32 	%r4580, %r4579, %r4578;
	mul.wide.s32 	%rd309, %r4580, 2000488945;
	add.s64 	%rd310, %rd309, 1073741824;
	shr.u64 	%rd311, %rd310, 31;
	cvt.u32.u64 	%r4581, %rd311;
	ld.global.nc.u32 	%r4582, [%rd49+112908];
	add.s32 	%r4583, %r4582, %r4581;
	max.s32 	%r4584, %r4583, 0;
	st.global.u32 	[%rd50+112908], %r4584;
	cvt.s64.s32 	%rd312, %r4287;
	mad.lo.s64 	%rd313, %rd312, 258235045380096, 1073741824;
	shr.u64 	%rd314, %rd313, 31;
	cvt.u32.u64 	%r4585, %rd314;
	add.s32 	%r4586, %r4566, %r4585;
	cvt.s64.s32 	%rd315, %r4586;
	mad.lo.s64 	%rd316, %rd315, 2147516998, 1073741824;
	shr.u64 	%rd317, %rd316, 31;
	cvt.u32.u64 	%r4587, %rd317;
	add.s32 	%r4588, %r4569, %r4587;
	mul.wide.s32 	%rd318, %r4588, 2000488945;
	add.s64 	%rd319, %rd318, 1073741824;
	shr.u64 	%rd320, %rd319, 31;
	cvt.u32.u64 	%r4589, %rd320;
	ld.global.nc.u32 	%r4590, [%rd49+13452];
	add.s32 	%r4591, %r4590, %r4589;
	max.s32 	%r4592, %r4591, 0;
	st.global.u32 	[%rd50+13452], %r4592;
	cvt.s64.s32 	%rd321, %r4291;
	mad.lo.s64 	%rd322, %rd321, 258235045380096, 1073741824;
	shr.u64 	%rd323, %rd322, 31;
	cvt.u32.u64 	%r4593, %rd323;
	add.s32 	%r4594, %r4576, %r4593;
	cvt.s64.s32 	%rd324, %r4594;
	mad.lo.s64 	%rd325, %rd324, 2147516998, 1073741824;
	shr.u64 	%rd326, %rd325, 31;
	cvt.u32.u64 	%r4595, %rd326;
	add.s32 	%r4596, %r4579, %r4595;
	mul.wide.s32 	%rd327, %r4596, 2000488945;
	add.s64 	%rd328, %rd327, 1073741824;
	shr.u64 	%rd329, %rd328, 31;
	cvt.u32.u64 	%r4597, %rd329;
	ld.global.nc.u32 	%r4598, [%rd49+113804];
	add.s32 	%r4599, %r4598, %r4597;
	max.s32 	%r4600, %r4599, 0;
	st.global.u32 	[%rd50+113804], %r4600;
	ret;

}
	// .globl	fused_nn_conv2d_cast_fixed_point_multiply_add_cast_nn_relu_cast_fixed_point_mult_18399029763786111876__7_kernel0
.visible .entry fused_nn_conv2d_cast_fixed_point_multiply_add_cast_nn_relu_cast_fixed_point_mult_18399029763786111876__7_kernel0(
	.param .u64 .ptr .align 1 fused_nn_conv2d_cast_fixed_point_multiply_add_cast_nn_relu_cast_fixed_point_mult_18399029763786111876__7_kernel0_param_0,
	.param .u64 .ptr .align 1 fused_nn_conv2d_cast_fixed_point_multiply_add_cast_nn_relu_cast_fixed_point_mult_18399029763786111876__7_kernel0_param_1,
	.param .u64 .ptr .align 1 fused_nn_conv2d_cast_fixed_point_multiply_add_cast_nn_relu_cast_fixed_point_mult_18399029763786111876__7_kernel0_param_2,
	.param .u64 .ptr .align 1 fused_nn_conv2d_cast_fixed_point_multiply_add_cast_nn_relu_cast_fixed_point_mult_18399029763786111876__7_kernel0_param_3
)
{
	.reg .pred 	%p<46>;
	.reg .b16 	%rs<44>;
	.reg .b32 	%r<2403>;
	.reg .b64 	%rd<232>;
	// demoted variable
	.shared .align 4 .b8 _ZZ112fused_nn_conv2d_cast_fixed_point_multiply_add_cast_nn_relu_cast_fixed_point_mult_18399029763786111876__7_kernel0E15pad_data_shared[1024];
	// demoted variable
	.shared .align 4 .b8 _ZZ112fused_nn_conv2d_cast_fixed_point_multiply_add_cast_nn_relu_cast_fixed_point_mult_18399029763786111876__7_kernel0E18placeholder_shared[2304];
	ld.param.u64 	%rd8, [fused_nn_conv2d_cast_fixed_point_multiply_add_cast_nn_relu_cast_fixed_point_mult_18399029763786111876__7_kernel0_param_0];
	ld.param.u64 	%rd9, [fused_nn_conv2d_cast_fixed_point_multiply_add_cast_nn_relu_cast_fixed_point_mult_18399029763786111876__7_kernel0_param_1];
	cvta.to.global.u64 	%rd1, %rd9;
	cvta.to.global.u64 	%rd2, %rd8;
	mov.u32 	%r1, %tid.y;
	add.s32 	%r2, %r1, -15;
	setp.lt.u32 	%p7, %r2, -14;
	mov.b32 	%r2367, 0;
	@%p7 bra 	$L__BB33_3;
	mov.u32 	%r3, %ctaid.x;
	shl.b32 	%r98, %r3, 1;
	mov.u32 	%r4, %tid.x;
	or.b32  	%r99, %r98, %r4;
	setp.eq.s32 	%p8, %r99, 0;
	add.s32 	%r100, %r98, %r4;
	setp.gt.u32 	%p9, %r100, 14;
	or.pred  	%p10, %p8, %p9;
	@%p10 bra 	$L__BB33_3;
	mov.u32 	%r102, %ctaid.z;
	mul.lo.s32 	%r103, %r102, 100352;
	mov.u32 	%r104, %tid.z;
	shl.b32 	%r105, %r3, 3;
	shl.b32 	%r106, %r4, 2;
	mad.lo.s32 	%r107, %r104, 50176, %r103;
	mad.lo.s32 	%r108, %r1, 56, %r107;
	add.s32 	%r109, %r108, %r105;
	add.s32 	%r110, %r109, %r106;
	add.s32 	%r111, %r110, -60;
	cvt.s64.s32 	%rd10, %r111;
	add.s64 	%rd11, %rd2, %rd10;
	ld.global.nc.u32 	%r2367, [%rd11];
$L__BB33_3:
	setp.lt.u32 	%p11, %r2, -14;
	mov.u32 	%r113, %tid.z;
	shl.b32 	%r115, %r113, 8;
	shl.b32 	%r116, %r1, 4;
	add.s32 	%r117, %r115, %r116;
	mov.u32 	%r118, %tid.x;
	shl.b32 	%r119, %r118, 2;
	add.s32 	%r120, %r117, %r119;
	mov.u32 	%r121, _ZZ112fused_nn_conv2d_cast_fixed_point_multiply_add_cast_nn_relu_cast_fixed_point_mult_18399029763786111876__7_kernel0E15pad_data_shared;
	add.s32 	%r7, %r121, %r120;
	st.shared.u32 	[%r7], %r2367;
	mov.u32 	%r122, %ctaid.x;
	shl.b32 	%r123, %r122, 1;
	or.b32  	%r124, %r123, %r118;
	setp.eq.s32 	%p12, %r124, 0;
	add.s32 	%r126, %r123, %r118;
	setp.gt.u32 	%p13, %r126, 14;
	mov.u32 	%r128, %ctaid.z;
	mul.lo.s32 	%r129, %r113, 50176;
	shl.b32 	%r8, %r122, 3;
	shl.b32 	%r130, %r113, 4;
	add.s32 	%r131, %r130, %r1;
	shl.b32 	%r132, %r113, 6;
	shl.b32 	%r133, %r1, 2;
	add.s32 	%r134, %r132, %r118;
	add.s32 	%r135, %r134, %r133;
	mov.u32 	%r137, %ctaid.y;
	mul.lo.s32 	%r138, %r137, 147456;
	shr.u32 	%r9, %r118, 1;
	or.pred  	%p14, %p11, %p12;
	or.pred  	%p1, %p14, %p13;
	setp.lt.u32 	%p15, %r131, 144;
	setp.lt.u32 	%p16, %r135, 576;
	and.pred  	%p17, %p15, %p16;
	setp.lt.u32 	%p18, %r113, 9;
	and.pred  	%p2, %p17, %p18;
	cvt.u16.u32 	%rs5, %r131;
	and.b16  	%rs6, %rs5, 255;
	mul.lo.s16 	%rs7, %rs6, 57;
	shr.u16 	%rs8, %rs7, 9;
	mul.wide.u16 	%r10, %rs8, 9216;
	mul.lo.s16 	%rs9, %rs8, 9;
	sub.s16 	%rs10, %rs5, %rs9;
	shl.b16 	%rs1, %rs10, 4;
	cvt.u32.u16 	%r139, %rs1;
	and.b32  	%r140, %r139, 240;
	mov.u32 	%r141, _ZZ112fused_nn_conv2d_cast_fixed_point_multiply_add_cast_nn_relu_cast_fixed_point_mult_18399029763786111876__7_kernel0E18placeholder_shared;
	add.s32 	%r11, %r141, %r120;
	setp.lt.u32 	%p19, %r131, 112;
	setp.lt.u32 	%p20, %r135, 448;
	and.pred  	%p21, %p19, %p20;
	setp.lt.u32 	%p22, %r113, 7;
	and.pred  	%p3, %p21, %p22;
	add.s16 	%rs11, %rs5, 32;
	and.b16  	%rs12, %rs11, 255;
	mul.lo.s16 	%rs13, %rs12, 57;
	shr.u16 	%rs14, %rs13, 9;
	mul.wide.u16 	%r12, %rs14, 9216;
	mul.lo.s16 	%rs15, %rs14, 9;
	sub.s16 	%rs16, %rs11, %rs15;
	shl.b16 	%rs2, %rs16, 4;
	cvt.u32.u16 	%r142, %rs2;
	and.b32  	%r143, %r142, 240;
	setp.lt.u32 	%p23, %r131, 80;
	setp.lt.u32 	%p24, %r135, 320;
	and.pred  	%p25, %p23, %p24;
	setp.lt.u32 	%p26, %r113, 5;
	and.pred  	%p4, %p25, %p26;
	add.s16 	%rs17, %rs5, 64;
	and.b16  	%rs18, %rs17, 255;
	mul.lo.s16 	%rs19, %rs18, 57;
	shr.u16 	%rs20, %rs19, 9;
	mul.wide.u16 	%r13, %rs20, 9216;
	mul.lo.s16 	%rs21, %rs20, 9;
	sub.s16 	%rs22, %rs17, %rs21;
	shl.b16 	%rs3, %rs22, 4;
	cvt.u32.u16 	%r144, %rs3;
	and.b32  	%r145, %r144, 240;
	setp.lt.u32 	%p27, %r131, 48;
	setp.lt.u32 	%p28, %r135, 192;
	and.pred  	%p29, %p27, %p28;
	setp.lt.u32 	%p30, %r113, 3;
	and.pred  	%p5, %p29, %p30;
	add.s16 	%rs23, %rs5, 96;
	and.b16  	%rs24, %rs23, 255;
	mul.lo.s16 	%rs25, %rs24, 57;
	shr.u16 	%rs26, %rs25, 9;
	mul.wide.u16 	%r14, %rs26, 9216;
	mul.lo.s16 	%rs27, %rs26, 9;
	sub.s16 	%rs28, %rs23, %rs27;
	shl.b16 	%rs4, %rs28, 4;
	cvt.u32.u16 	%r146, %rs4;
	and.b32  	%r147, %r146, 240;
	setp.lt.u32 	%p31, %r131, 16;
	setp.lt.u32 	%p32, %r135, 64;
	and.pred  	%p33, %p31, %p32;
	setp.eq.s32 	%p34, %r113, 0;
	and.pred  	%p6, %p33, %p34;
	xor.b16  	%rs29, %rs5, 128;
	and.b16  	%rs30, %rs29, 255;
	mul.lo.s16 	%rs31, %rs30, 57;
	shr.u16 	%rs32, %rs31, 9;
	mul.wide.u16 	%r148, %rs32, 9216;
	mul.lo.s16 	%rs33, %rs32, 9;
	sub.s16 	%rs34, %rs5, %rs33;
	shl.b16 	%rs35, %rs34, 4;
	cvt.u32.u16 	%r149, %rs35;
	and.b32  	%r150, %r149, 240;
	add.s32 	%r151, %r138, %r148;
	add.s32 	%r152, %r151, %r119;
	add.s32 	%r2372, %r152, %r150;
	add.s32 	%r153, %r138, %r14;
	add.s32 	%r154, %r153, %r119;
	add.s32 	%r2371, %r154, %r147;
	add.s32 	%r155, %r138, %r13;
	add.s32 	%r156, %r155, %r119;
	add.s32 	%r2370, %r156, %r145;
	add.s32 	%r157, %r138, %r12;
	add.s32 	%r158, %r157, %r119;
	add.s32 	%r2369, %r158, %r143;
	add.s32 	%r159, %r138, %r10;
	add.s32 	%r160, %r159, %r119;
	add.s32 	%r2368, %r160, %r140;
	mul.wide.u32 	%rd12, %r118, 4;
	cvt.u64.u32 	%rd13, %r8;
	add.s64 	%rd14, %rd12, %rd13;
	mad.lo.s32 	%r20, %r128, 100352, %r129;
	mad.lo.s32 	%r161, %r1, 56, %r20;
	cvt.u64.u32 	%rd15, %r161;
	add.s64 	%rd16, %rd14, %rd15;
	add.s64 	%rd17, %rd16, %rd2;
	add.s64 	%rd231, %rd17, 724;
	mov.b32 	%r2373, 0;
	mov.u32 	%r2374, %r2373;
	mov.u32 	%r2375, %r2373;
	mov.u32 	%r2376, %r2373;
	mov.u32 	%r2377, %r2373;
	mov.u32 	%r2378, %r2373;
	mov.u32 	%r2379, %r2373;
	mov.u32 	%r2380, %r2373;
	mov.u32 	%r2381, %r2373;
	mov.u32 	%r2382, %r2373;
	mov.u32 	%r2383, %r2373;
	mov.u32 	%r2384, %r2373;
	mov.u32 	%r2385, %r2373;
	mov.u32 	%r2386, %r2373;
	mov.u32 	%r2387, %r2373;
	mov.u32 	%r2388, %r2373;
	mov.u32 	%r2389, %r2373;
	mov.u32 	%r2390, %r2373;
	mov.u32 	%r2391, %r2373;
	mov.u32 	%r2392, %r2373;
	mov.u32 	%r2393, %r2373;
	mov.u32 	%r2394, %r2373;
	mov.u32 	%r2395, %r2373;
	mov.u32 	%r2396, %r2373;
	mov.u32 	%r2397, %r2373;
	mov.u32 	%r2398, %r2373;
	mov.u32 	%r2399, %r2373;
	mov.u32 	%r2400, %r2373;
	mov.u32 	%r2401, %r2373;
$L__BB33_4:
	bar.sync 	0;
	mov.b32 	%r2402, 0;
	@%p1 bra 	$L__BB33_6;
	ld.global.nc.u32 	%r2402, [%rd231];
$L__BB33_6:
	shl.b32 	%r163, %r2401, 9;
	not.b32 	%r164, %r163;
	and.b32  	%r165, %r164, 512;
	add.s32 	%r166, %r7, %r165;
	st.shared.u32 	[%r166], %r2402;
	not.pred 	%p35, %p2;
	@%p35 bra 	$L__BB33_8;
	cvt.u64.u32 	%rd18, %r2368;
	add.s64 	%rd19, %rd1, %rd18;
	ld.global.nc.u32 	%r167, [%rd19];
	st.shared.u32 	[%r11], %r167;
$L__BB33_8:
	not.pred 	%p36, %p3;
	@%p36 bra 	$L__BB33_10;
	cvt.u64.u32 	%rd20, %r2369;
	add.s64 	%rd21, %rd1, %rd20;
	ld.global.nc.u32 	%r168, [%rd21];
	st.shared.u32 	[%r11+512], %r168;
$L__BB33_10:
	not.pred 	%p37, %p4;
	@%p37 bra 	$L__BB33_12;
	cvt.u64.u32 	%rd22, %r2370;
	add.s64 	%rd23, %rd1, %rd22;
	ld.global.nc.u32 	%r169, [%rd23];
	st.shared.u32 	[%r11+1024], %r169;
$L__BB33_12:
	not.pred 	%p38, %p5;
	@%p38 bra 	$L__BB33_14;
	cvt.u64.u32 	%rd24, %r2371;
	add.s64 	%rd25, %rd1, %rd24;
	ld.global.nc.u32 	%r170, [%rd25];
	st.shared.u32 	[%r11+1536], %r170;
$L__BB33_14:
	not.pred 	%p39, %p6;
	@%p39 bra 	$L__BB33_16;
	cvt.u64.u32 	%rd26, %r2372;
	add.s64 	%rd27, %rd1, %rd26;
	ld.global.nc.u32 	%r171, [%rd27];
	st.shared.u32 	[%r11+2048], %r171;
$L__BB33_16:
	bar.sync 	0;
	shl.b32 	%r1180, %r2401, 9;
	and.b32  	%r1181, %r1180, 512;
	mov.u32 	%r1182, %tid.z;
	shl.b32 	%r1183, %r1182, 8;
	mad.lo.s32 	%r57, %r9, 112, %r1183;
	add.s32 	%r1184, %r1181, %r57;
	mov.u32 	%r1185, %tid.x;
	shl.b32 	%r1186, %r1185, 2;
	and.b32  	%r58, %r1186, 4;
	or.b32  	%r1187, %r1184, %r58;
	mov.u32 	%r1188, _ZZ112fused_nn_conv2d_cast_fixed_point_multiply_add_cast_nn_relu_cast_fixed_point_mult_18399029763786111876__7_kernel0E15pad_data_shared;
	add.s32 	%r1189, %r1188, %r1187;
	ld.shared.u32 	%r173, [%r1189];
	mov.u32 	%r1190, _ZZ112fused_nn_conv2d_cast_fixed_point_multiply_add_cast_nn_relu_cast_fixed_point_mult_18399029763786111876__7_kernel0E18placeholder_shared;
	mad.lo.s32 	%r59, %r1, 144, %r1190;
	ld.shared.u32 	%r174, [%r59];
	// begin inline asm
	dp4a.s32.s32 %r172, %r173, %r174, %r2400;
	// end inline asm
	ld.shared.u32 	%r177, [%r1189];
	ld.shared.u32 	%r178, [%r59+4];
	// begin inline asm
	dp4a.s32.s32 %r176, %r177, %r178, %r2399;
	// end inline asm
	ld.shared.u32 	%r181, [%r1189];
	ld.shared.u32 	%r182, [%r59+8];
	// begin inline asm
	dp4a.s32.s32 %r180, %r181, %r182, %r2398;
	// end inline asm
	ld.shared.u32 	%r185, [%r1189];
	ld.shared.u32 	%r186, [%r59+12];
	// begin inline asm
	dp4a.s32.s32 %r184, %r185, %r186, %r2397;
	// end inline asm
	ld.shared.u32 	%r189, [%r1189+16];
	ld.shared.u32 	%r190, [%r59];
	// begin inline asm
	dp4a.s32.s32 %r188, %r189, %r190, %r2396;
	// end inline asm
	ld.shared.u32 	%r193, [%r1189+16];
	ld.shared.u32 	%r194, [%r59+4];
	// begin inline asm
	dp4a.s32.s32 %r192, %r193, %r194, %r2395;
	// end inline asm
	ld.shared.u32 	%r197, [%r1189+16];
	ld.shared.u32 	%r198, [%r59+8];
	// begin inline asm
	dp4a.s32.s32 %r196, %r197, %r198, %r2394;
	// end inline asm
	ld.shared.u32 	%r201, [%r1189+16];
	ld.shared.u32 	%r202, [%r59+12];
	// begin inline asm
	dp4a.s32.s32 %r200, %r201, %r202, %r2393;
	// end inline asm
	ld.shared.u32 	%r205, [%r1189+32];
	ld.shared.u32 	%r206, [%r59];
	// begin inline asm
	dp4a.s32.s32 %r204, %r205, %r206, %r2392;
	// end inline asm
	ld.shared.u32 	%r209, [%r1189+32];
	ld.shared.u32 	%r210, [%r59+4];
	// begin inline asm
	dp4a.s32.s32 %r208, %r209, %r210, %r2391;
	// end inline asm
	ld.shared.u32 	%r213, [%r1189+32];
	ld.shared.u32 	%r214, [%r59+8];
	// begin inline asm
	dp4a.s32.s32 %r212, %r213, %r214, %r2390;
	// end inline asm
	ld.shared.u32 	%r217, [%r1189+32];
	ld.shared.u32 	%r218, [%r59+12];
	// begin inline asm
	dp4a.s32.s32 %r216, %r217, %r218, %r2389;
	// end inline asm
	ld.shared.u32 	%r221, [%r1189+48];
	ld.shared.u32 	%r222, [%r59];
	// begin inline asm
	dp4a.s32.s32 %r220, %r221, %r222, %r2388;
	// end inline asm
	ld.shared.u32 	%r225, [%r1189+48];
	ld.shared.u32 	%r226, [%r59+4];
	// begin inline asm
	dp4a.s32.s32 %r224, %r225, %r226, %r2387;
	// end inline asm
	ld.shared.u32 	%r229, [%r1189+48];
	ld.shared.u32 	%r230, [%r59+8];
	// begin inline asm
	dp4a.s32.s32 %r228, %r229, %r230, %r2386;
	// end inline asm
	ld.shared.u32 	%r233, [%r1189+48];
	ld.shared.u32 	%r234, [%r59+12];
	// begin inline asm
	dp4a.s32.s32 %r232, %r233, %r234, %r2385;
	// end inline asm
	ld.shared.u32 	%r237, [%r1189+64];
	ld.shared.u32 	%r238, [%r59];
	// begin inline asm
	dp4a.s32.s32 %r236, %r237, %r238, %r2384;
	// end inline asm
	ld.shared.u32 	%r241, [%r1189+64];
	ld.shared.u32 	%r242, [%r59+4];
	// begin inline asm
	dp4a.s32.s32 %r240, %r241, %r242, %r2383;
	// end inline asm
	ld.shared.u32 	%r245, [%r1189+64];
	ld.shared.u32 	%r246, [%r59+8];
	// begin inline asm
	dp4a.s32.s32 %r244, %r245, %r246, %r2382;
	// end inline asm
	ld.shared.u32 	%r249, [%r1189+64];
	ld.shared.u32 	%r250, [%r59+12];
	// begin inline asm
	dp4a.s32.s32 %r248, %r249, %r250, %r2381;
	// end inline asm
	ld.shared.u32 	%r253, [%r1189+80];
	ld.shared.u32 	%r254, [%r59];
	// begin inline asm
	dp4a.s32.s32 %r252, %r253, %r254, %r2380;
	// end inline asm
	ld.shared.u32 	%r257, [%r1189+80];
	ld.shared.u32 	%r258, [%r59+4];
	// begin inline asm
	dp4a.s32.s32 %r256, %r257, %r258, %r2379;
	// end inline asm
	ld.shared.u32 	%r261, [%r1189+80];
	ld.shared.u32 	%r262, [%r59+8];
	// begin inline asm
	dp4a.s32.s32 %r260, %r261, %r262, %r2378;
	// end inline asm
	ld.shared.u32 	%r265, [%r1189+80];
	ld.shared.u32 	%r266, [%r59+12];
	// begin inline asm
	dp4a.s32.s32 %r264, %r265, %r266, %r2377;
	// end inline asm
	ld.shared.u32 	%r269, [%r1189+96];
	ld.shared.u32 	%r270, [%r59];
	// begin inline asm
	dp4a.s32.s32 %r268, %r269, %r270, %r2376;
	// end inline asm
	ld.shared.u32 	%r273, [%r1189+96];
	ld.shared.u32 	%r274, [%r59+4];
	// begin inline asm
	dp4a.s32.s32 %r272, %r273, %r274, %r2375;
	// end inline asm
	ld.shared.u32 	%r277, [%r1189+96];
	ld.shared.u32 	%r278, [%r59+8];
	// begin inline asm
	dp4a.s32.s32 %r276, %r277, %r278, %r2374;
	// end inline asm
	ld.shared.u32 	%r281, [%r1189+96];
	ld.shared.u32 	%r282, [%r59+12];
	// begin inline asm
	dp4a.s32.s32 %r280, %r281, %r282, %r2373;
	// end inline asm
	ld.shared.u32 	%r285, [%r1189+16];
	ld.shared.u32 	%r286, [%r59+48];
	// begin inline asm
	dp4a.s32.s32 %r284, %r285, %r286, %r172;
	// end inline asm
	ld.shared.u32 	%r289, [%r1189+16];
	ld.shared.u32 	%r290, [%r59+52];
	// begin inline asm
	dp4a.s32.s32 %r288, %r289, %r290, %r176;
	// end inline asm
	ld.shared.u32 	%r293, [%r1189+16];
	ld.shared.u32 	%r294, [%r59+56];
	// begin inline asm
	dp4a.s32.s32 %r292, %r293, %r294, %r180;
	// end inline asm
	ld.shared.u32 	%r297, [%r1189+16];
	ld.shared.u32 	%r298, [%r59+60];
	// begin inline asm
	dp4a.s32.s32 %r296, %r297, %r298, %r184;
	// end inline asm
	ld.shared.u32 	%r301, [%r1189+32];
	ld.shared.u32 	%r302, [%r59+48];
	// begin inline asm
	dp4a.s32.s32 %r300, %r301, %r302, %r188;
	// end inline asm
	ld.shared.u32 	%r305, [%r1189+32];
	ld.shared.u32 	%r306, [%r59+52];
	// begin inline asm
	dp4a.s32.s32 %r304, %r305, %r306, %r192;
	// end inline asm
	ld.shared.u32 	%r309, [%r1189+32];
	ld.shared.u32 	%r310, [%r59+56];
	// begin inline asm
	dp4a.s32.s32 %r308, %r309, %r310, %r196;
	// end inline asm
	ld.shared.u32 	%r313, [%r1189+32];
	ld.shared.u32 	%r314, [%r59+60];
	// begin inline asm
	dp4a.s32.s32 %r312, %r313, %r314, %r200;
	// end inline asm
	ld.shared.u32 	%r317, [%r1189+48];
	ld.shared.u32 	%r318, [%r59+48];
	// begin inline asm
	dp4a.s32.s32 %r316, %r317, %r318, %r204;
	// end inline asm
	ld.shared.u32 	%r321, [%r1189+48];
	ld.shared.u32 	%r322, [%r59+52];
	// begin inline asm
	dp4a.s32.s32 %r320, %r321, %r322, %r208;
	// end inline asm
	ld.shared.u32 	%r325, [%r1189+48];
	ld.shared.u32 	%r326, [%r59+56];
	// begin inline asm
	dp4a.s32.s32 %r324, %r325, %r326, %r212;
	// end inline asm
	ld.shared.u32 	%r329, [%r1189+48];
	ld.shared.u32 	%r330, [%r59+60];
	// begin inline asm
	dp4a.s32.s32 %r328, %r329, %r330, %r216;
	// end inline asm
	ld.shared.u32 	%r333, [%r1189+64];
	ld.shared.u32 	%r334, [%r59+48];
	// begin inline asm
	dp4a.s32.s32 %r332, %r333, %r334, %r220;
	// end inline asm
	ld.shared.u32 	%r337, [%r1189+64];
	ld.shared.u32 	%r338, [%r59+52];
	// begin inline asm
	dp4a.s32.s32 %r336, %r337, %r338, %r224;
	// end inline asm
	ld.shared.u32 	%r341, [%r1189+64];
	ld.shared.u32 	%r342, [%r59+56];
	// begin inline asm
	dp4a.s32.s32 %r340, %r341, %r342, %r228;
	// end inline asm
	ld.shared.u32 	%r345, [%r1189+64];
	ld.shared.u32 	%r346, [%r59+60];
	// begin inline asm
	dp4a.s32.s32 %r344, %r345, %r346, %r232;
	// end inline asm
	ld.shared.u32 	%r349, [%r1189+80];
	ld.shared.u32 	%r350, [%r59+48];
	// begin inline asm
	dp4a.s32.s32 %r348, %r349, %r350, %r236;
	// end inline asm
	ld.shared.u32 	%r353, [%r1189+80];
	ld.shared.u32 	%r354, [%r59+52];
	// begin inline asm
	dp4a.s32.s32 %r352, %r353, %r354, %r240;
	// end inline asm
	ld.shared.u32 	%r357, [%r1189+80];
	ld.shared.u32 	%r358, [%r59+56];
	// begin inline asm
	dp4a.s32.s32 %r356, %r357, %r358, %r244;
	// end inline asm
	ld.shared.u32 	%r361, [%r1189+80];
	ld.shared.u32 	%r362, [%r59+60];
	// begin inline asm
	dp4a.s32.s32 %r360, %r361, %r362, %r248;
	// end inline asm
	ld.shared.u32 	%r365, [%r1189+96];
	ld.shared.u32 	%r366, [%r59+48];
	// begin inline asm
	dp4a.s32.s32 %r364, %r365, %r366, %r252;
	// end inline asm
	ld.shared.u32 	%r369, [%r1189+96];
	ld.shared.u32 	%r370, [%r59+52];
	// begin inline asm
	dp4a.s32.s32 %r368, %r369, %r370, %r256;
	// end inline asm
	ld.shared.u32 	%r373, [%r1189+96];
	ld.shared.u32 	%r374, [%r59+56];
	// begin inline asm
	dp4a.s32.s32 %r372, %r373, %r374, %r260;
	// end inline asm
	ld.shared.u32 	%r377, [%r1189+96];
	ld.shared.u32 	%r378, [%r59+60];
	// begin inline asm
	dp4a.s32.s32 %r376, %r377, %r378, %r264;
	// end inline asm
	ld.shared.u32 	%r381, [%r1189+112];
	ld.shared.u32 	%r382, [%r59+48];
	// begin inline asm
	dp4a.s32.s32 %r380, %r381, %r382, %r268;
	// end inline asm
	ld.shared.u32 	%r385, [%r1189+112];
	ld.shared.u32 	%r386, [%r59+52];
	// begin inline asm
	dp4a.s32.s32 %r384, %r385, %r386, %r272;
	// end inline asm
	ld.shared.u32 	%r389, [%r1189+112];
	ld.shared.u32 	%r390, [%r59+56];
	// begin inline asm
	dp4a.s32.s32 %r388, %r389, %r390, %r276;
	// end inline asm
	ld.shared.u32 	%r393, [%r1189+112];
	ld.shared.u32 	%r394, [%r59+60];
	// begin inline asm
	dp4a.s32.s32 %r392, %r393, %r394, %r280;
	// end inline asm
	ld.shared.u32 	%r397, [%r1189+32];
	ld.shared.u32 	%r398, [%r59+96];
	// begin inline asm
	dp4a.s32.s32 %r396, %r397, %r398, %r284;
	// end inline asm
	ld.shared.u32 	%r401, [%r1189+32];
	ld.shared.u32 	%r402, [%r59+100];
	// begin inline asm
	dp4a.s32.s32 %r400, %r401, %r402, %r288;
	// end inline asm
	ld.shared.u32 	%r405, [%r1189+32];
	ld.shared.u32 	%r406, [%r59+104];
	// begin inline asm
	dp4a.s32.s32 %r404, %r405, %r406, %r292;
	// end inline asm
	ld.shared.u32 	%r409, [%r1189+32];
	ld.shared.u32 	%r410, [%r59+108];
	// begin inline asm
	dp4a.s32.s32 %r408, %r409, %r410, %r296;
	// end inline asm
	ld.shared.u32 	%r413, [%r1189+48];
	ld.shared.u32 	%r414, [%r59+96];
	// begin inline asm
	dp4a.s32.s32 %r412, %r413, %r414, %r300;
	// end inline asm
	ld.shared.u32 	%r417, [%r1189+48];
	ld.shared.u32 	%r418, [%r59+100];
	// begin inline asm
	dp4a.s32.s32 %r416, %r417, %r418, %r304;
	// end inline asm
	ld.shared.u32 	%r421, [%r1189+48];
	ld.shared.u32 	%r422, [%r59+104];
	// begin inline asm
	dp4a.s32.s32 %r420, %r421, %r422, %r308;
	// end inline asm
	ld.shared.u32 	%r425, [%r1189+48];
	ld.shared.u32 	%r426, [%r59+108];
	// begin inline asm
	dp4a.s32.s32 %r424, %r425, %r426, %r312;
	// end inline asm
	ld.shared.u32 	%r429, [%r1189+64];
	ld.shared.u32 	%r430, [%r59+96];
	// begin inline asm
	dp4a.s32.s32 %r428, %r429, %r430, %r316;
	// end inline asm
	ld.shared.u32 	%r433, [%r1189+64];
	ld.shared.u32 	%r434, [%r59+100];
	// begin inline asm
	dp4a.s32.s32 %r432, %r433, %r434, %r320;
	// end inline asm
	ld.shared.u32 	%r437, [%r1189+64];
	ld.shared.u32 	%r438, [%r59+104];
	// begin inline asm
	dp4a.s32.s32 %r436, %r437, %r438, %r324;
	// end inline asm
	ld.shared.u32 	%r441, [%r1189+64];
	ld.shared.u32 	%r442, [%r59+108];
	// begin inline asm
	dp4a.s32.s32 %r440, %r441, %r442, %r328;
	// end inline asm
	ld.shared.u32 	%r445, [%r1189+80];
	ld.shared.u32 	%r446, [%r59+96];
	// begin inline asm
	dp4a.s32.s32 %r444, %r445, %r446, %r332;
	// end inline asm
	ld.shared.u32 	%r449, [%r1189+80];
	ld.shared.u32 	%r450, [%r59+100];
	// begin inline asm
	dp4a.s32.s32 %r448, %r449, %r450, %r336;
	// end inline asm
	ld.shared.u32 	%r453, [%r1189+80];
	ld.shared.u32 	%r454, [%r59+104];
	// begin inline asm
	dp4a.s32.s32 %r452, %r453, %r454, %r340;
	// end inline asm
	ld.shared.u32 	%r457, [%r1189+80];
	ld.shared.u32 	%r458, [%r59+108];
	// begin inline asm
	dp4a.s32.s32 %r456, %r457, %r458, %r344;
	// end inline asm
	ld.shared.u32 	%r461, [%r1189+96];
	ld.shared.u32 	%r462, [%r59+96];
	// begin inline asm
	dp4a.s32.s32 %r460, %r461, %r462, %r348;
	// end inline asm
	ld.shared.u32 	%r465, [%r1189+96];
	ld.shared.u32 	%r466, [%r59+100];
	// begin inline asm
	dp4a.s32.s32 %r464, %r465, %r466, %r352;
	// end inline asm
	ld.shared.u32 	%r469, [%r1189+96];
	ld.shared.u32 	%r470, [%r59+104];
	// begin inline asm
	dp4a.s32.s32 %r468, %r469, %r470, %r356;
	// end inline asm
	ld.shared.u32 	%r473, [%r1189+96];
	ld.shared.u32 	%r474, [%r59+108];
	// begin inline asm
	dp4a.s32.s32 %r472, %r473, %r474, %r360;
	// end inline asm
	ld.shared.u32 	%r477, [%r1189+112];
	ld.shared.u32 	%r478, [%r59+96];
	// begin inline asm
	dp4a.s32.s32 %r476, %r477, %r478, %r364;
	// end inline asm
	ld.shared.u32 	%r481, [%r1189+112];
	ld.shared.u32 	%r482, [%r59+100];
	// begin inline asm
	dp4a.s32.s32 %r480, %r481, %r482, %r368;
	// end inline asm
	ld.shared.u32 	%r485, [%r1189+112];
	ld.shared.u32 	%r486, [%r59+104];
	// begin inline asm
	dp4a.s32.s32 %r484, %r485, %r486, %r372;
	// end inline asm
	ld.shared.u32 	%r489, [%r1189+112];
	ld.shared.u32 	%r490, [%r59+108];
	// begin inline asm
	dp4a.s32.s32 %r488, %r489, %r490, %r376;
	// end inline asm
	ld.shared.u32 	%r493, [%r1189+128];
	ld.shared.u32 	%r494, [%r59+96];
	// begin inline asm
	dp4a.s32.s32 %r492, %r493, %r494, %r380;
	// end inline asm
	ld.shared.u32 	%r497, [%r1189+128];
	ld.shared.u32 	%r498, [%r59+100];
	// begin inline asm
	dp4a.s32.s32 %r496, %r497, %r498, %r384;
	// end inline asm
	ld.shared.u32 	%r501, [%r1189+128];
	ld.shared.u32 	%r502, [%r59+104];
	// begin inline asm
	dp4a.s32.s32 %r500, %r501, %r502, %r388;
	// end inline asm
	ld.shared.u32 	%r505, [%r1189+128];
	ld.shared.u32 	%r506, [%r59+108];
	// begin inline asm
	dp4a.s32.s32 %r504, %r505, %r506, %r392;
	// end inline asm
	ld.shared.u32 	%r509, [%r1189+4];
	ld.shared.u32 	%r510, [%r59+16];
	// begin inline asm
	dp4a.s32.s32 %r508, %r509, %r510, %r396;
	// end inline asm
	ld.shared.u32 	%r513, [%r1189+4];
	ld.shared.u32 	%r514, [%r59+20];
	// begin inline asm
	dp4a.s32.s32 %r512, %r513, %r514, %r400;
	// end inline asm
	ld.shared.u32 	%r517, [%r1189+4];
	ld.shared.u32 	%r518, [%r59+24];
	// begin inline asm
	dp4a.s32.s32 %r516, %r517, %r518, %r404;
	// end inline asm
	ld.shared.u32 	%r521, [%r1189+4];
	ld.shared.u32 	%r522, [%r59+28];
	// begin inline asm
	dp4a.s32.s32 %r520, %r521, %r522, %r408;
	// end inline asm
	ld.shared.u32 	%r525, [%r1189+20];
	ld.shared.u32 	%r526, [%r59+16];
	// begin inline asm
	dp4a.s32.s32 %r524, %r525, %r526, %r412;
	// end inline asm
	ld.shared.u32 	%r529, [%r1189+20];
	ld.shared.u32 	%r530, [%r59+20];
	// begin inline asm
	dp4a.s32.s32 %r528, %r529, %r530, %r416;
	// end inline asm
	ld.shared.u32 	%r533, [%r1189+20];
	ld.shared.u32 	%r534, [%r59+24];
	// begin inline asm
	dp4a.s32.s32 %r532, %r533, %r534, %r420;
	// end inline asm
	ld.shared.u32 	%r537, [%r1189+20];
	ld.shared.u32 	%r538, [%r59+28];
	// begin inline asm
	dp4a.s32.s32 %r536, %r537, %r538, %r424;
	// end inline asm
	ld.shared.u32 	%r541, [%r1189+36];
	ld.shared.u32 	%r542, [%r59+16];
	// begin inline asm
	dp4a.s32.s32 %r540, %r541, %r542, %r428;
	// end inline asm
	ld.shared.u32 	%r545, [%r1189+36];
	ld.shared.u32 	%r546, [%r59+20];
	// begin inline asm
	dp4a.s32.s32 %r544, %r545, %r546, %r432;
	// end inline asm
	ld.shared.u32 	%r549, [%r1189+36];
	ld.shared.u32 	%r550, [%r59+24];
	// begin inline asm
	dp4a.s32.s32 %r548, %r549, %r550, %r436;
	// end inline asm
	ld.shared.u32 	%r553, [%r1189+36];
	ld.shared.u32 	%r554, [%r59+28];
	// begin inline asm
	dp4a.s32.s32 %r552, %r553, %r554, %r440;
	// end inline asm
	ld.shared.u32 	%r557, [%r1189+52];
	ld.shared.u32 	%r558, [%r59+16];
	// begin inline asm
	dp4a.s32.s32 %r556, %r557, %r558, %r444;
	// end inline asm
	ld.shared.u32 	%r561, [%r1189+52];
	ld.shared.u32 	%r562, [%r59+20];
	// begin inline asm
	dp4a.s32.s32 %r560, %r561, %r562, %r448;
	// end inline asm
	ld.shared.u32 	%r565, [%r1189+52];
	ld.shared.u32 	%r566, [%r59+24];
	// begin inline asm
	dp4a.s32.s32 %r564, %r565, %r566, %r452;
	// end inline asm
	ld.shared.u32 	%r569, [%r1189+52];
	ld.shared.u32 	%r570, [%r59+28];
	// begin inline asm
	dp4a.s32.s32 %r568, %r569, %r570, %r456;
	// end inline asm
	ld.shared.u32 	%r573, [%r1189+68];
	ld.shared.u32 	%r574, [%r59+16];
	// begin inline asm
	dp4a.s32.s32 %r572, %r573, %r574, %r460;
	// end inline asm
	ld.shared.u32 	%r577, [%r1189+68];
	ld.shared.u32 	%r578, [%r59+20];
	// begin inline asm
	dp4a.s32.s32 %r576, %r577, %r578, %r464;
	// end inline asm
	ld.shared.u32 	%r581, [%r1189+68];
	ld.shared.u32 	%r582, [%r59+24];
	// begin inline asm
	dp4a.s32.s32 %r580, %r581, %r582, %r468;
	// end inline asm
	ld.shared.u32 	%r585, [%r1189+68];
	ld.shared.u32 	%r586, [%r59+28];
	// begin inline asm
	dp4a.s32.s32 %r584, %r585, %r586, %r472;
	// end inline asm
	ld.shared.u32 	%r589, [%r1189+84];
	ld.shared.u32 	%r590, [%r59+16];
	// begin inline asm
	dp4a.s32.s32 %r588, %r589, %r590, %r476;
	// end inline asm
	ld.shared.u32 	%r593, [%r1189+84];
	ld.shared.u32 	%r594, [%r59+20];
	// begin inline asm
	dp4a.s32.s32 %r592, %r593, %r594, %r480;
	// end inline asm
	ld.shared.u32 	%r597, [%r1189+84];
	ld.shared.u32 	%r598, [%r59+24];
	// begin inline asm
	dp4a.s32.s32 %r596, %r597, %r598, %r484;
	// end inline asm
	ld.shared.u32 	%r601, [%r1189+84];
	ld.shared.u32 	%r602, [%r59+28];
	// begin inline asm
	dp4a.s32.s32 %r600, %r601, %r602, %r488;
	// end inline asm
	ld.shared.u32 	%r605, [%r1189+100];
	ld.shared.u32 	%r606, [%r59+16];
	// begin inline asm
	dp4a.s32.s32 %r604, %r605, %r606, %r492;
	// end inline asm
	ld.shared.u32 	%r609, [%r1189+100];
	ld.shared.u32 	%r610, [%r59+20];
	// begin inline asm
	dp4a.s32.s32 %r608, %r609, %r610, %r496;
	// end inline asm
	ld.shared.u32 	%r613, [%r1189+100];
	ld.shared.u32 	%r614, [%r59+24];
	// begin inline asm
	dp4a.s32.s32 %r612, %r613, %r614, %r500;
	// end inline asm
	ld.shared.u32 	%r617, [%r1189+100];
	ld.shared.u32 	%r618, [%r59+28];
	// begin inline asm
	dp4a.s32.s32 %r616, %r617, %r618, %r504;
	// end inline asm
	ld.shared.u32 	%r621, [%r1189+20];
	ld.shared.u32 	%r622, [%r59+64];
	// begin inline asm
	dp4a.s32.s32 %r620, %r621, %r622, %r508;
	// end inline asm
	ld.shared.u32 	%r625, [%r1189+20];
	ld.shared.u32 	%r626, [%r59+68];
	// begin inline asm
	dp4a.s32.s32 %r624, %r625, %r626, %r512;
	// end inline asm
	ld.shared.u32 	%r629, [%r1189+20];
	ld.shared.u32 	%r630, [%r59+72];
	// begin inline asm
	dp4a.s32.s32 %r628, %r629, %r630, %r516;
	// end inline asm
	ld.shared.u32 	%r633, [%r1189+20];
	ld.shared.u32 	%r634, [%r59+76];
	// begin inline asm
	dp4a.s32.s32 %r632, %r633, %r634, %r520;
	// end inline asm
	ld.shared.u32 	%r637, [%r1189+36];
	ld.shared.u32 	%r638, [%r59+64];
	// begin inline asm
	dp4a.s32.s32 %r636, %r637, %r638, %r524;
	// end inline asm
	ld.shared.u32 	%r641, [%r1189+36];
	ld.shared.u32 	%r642, [%r59+68];
	// begin inline asm
	dp4a.s32.s32 %r640, %r641, %r642, %r528;
	// end inline asm
	ld.shared.u32 	%r645, [%r1189+36];
	ld.shared.u32 	%r646, [%r59+72];
	// begin inline asm
	dp4a.s32.s32 %r644, %r645, %r646, %r532;
	// end inline asm
	ld.shared.u32 	%r649, [%r1189+36];
	ld.shared.u32 	%r650, [%r59+76];
	// begin inline asm
	dp4a.s32.s32 %r648, %r649, %r650, %r536;
	// end inline asm
	ld.shared.u32 	%r653, [%r1189+52];
	ld.shared.u32 	%r654, [%r59+64];
	// begin inline asm
	dp4a.s32.s32 %r652, %r653, %r654, %r540;
	// end inline asm
	ld.shared.u32 	%r657, [%r1189+52];
	ld.shared.u32 	%r658, [%r59+68];
	// begin inline asm
	dp4a.s32.s32 %r656, %r657, %r658, %r544;
	// end inline asm
	ld.shared.u32 	%r661, [%r1189+52];
	ld.shared.u32 	%r662, [%r59+72];
	// begin inline asm
	dp4a.s32.s32 %r660, %r661, %r662, %r548;
	// end inline asm
	ld.shared.u32 	%r665, [%r1189+52];
	ld.shared.u32 	%r666, [%r59+76];
	// begin inline asm
	dp4a.s32.s32 %r664, %r665, %r666, %r552;
	// end inline asm
	ld.shared.u32 	%r669, [%r1189+68];
	ld.shared.u32 	%r670, [%r59+64];
	// begin inline asm
	dp4a.s32.s32 %r668, %r669, %r670, %r556;
	// end inline asm
	ld.shared.u32 	%r673, [%r1189+68];
	ld.shared.u32 	%r674, [%r59+68];
	// begin inline asm
	dp4a.s32.s32 %r672, %r673, %r674, %r560;
	// end inline asm
	ld.shared.u32 	%r677, [%r1189+68];
	ld.shared.u32 	%r678, [%r59+72];
	// begin inline asm
	dp4a.s32.s32 %r676, %r677, %r678, %r564;
	// end inline asm
	ld.shared.u32 	%r681, [%r1189+68];
	ld.shared.u32 	%r682, [%r59+76];
	// begin inline asm
	dp4a.s32.s32 %r680, %r681, %r682, %r568;
	// end inline asm
	ld.shared.u32 	%r685, [%r1189+84];
	ld.shared.u32 	%r686, [%r59+64];
	// begin inline asm
	dp4a.s32.s32 %r684, %r685, %r686, %r572;
	// end inline asm
	ld.shared.u32 	%r689, [%r1189+84];
	ld.shared.u32 	%r690, [%r59+68];
	// begin inline asm
	dp4a.s32.s32 %r688, %r689, %r690, %r576;
	// end inline asm
	ld.shared.u32 	%r693, [%r1189+84];
	ld.shared.u32 	%r694, [%r59+72];
	// begin inline asm
	dp4a.s32.s32 %r692, %r693, %r694, %r580;
	// end inline asm
	ld.shared.u32 	%r697, [%r1189+84];
	ld.shared.u32 	%r698, [%r59+76];
	// begin inline asm
	dp4a.s32.s32 %r696, %r697, %r698, %r584;
	// end inline asm
	ld.shared.u32 	%r701, [%r1189+100];
	ld.shared.u32 	%r702, [%r59+64];
	// begin inline asm
	dp4a.s32.s32 %r700, %r701, %r702, %r588;
	// end inline asm
	ld.shared.u32 	%r705, [%r1189+100];
	ld.shared.u32 	%r706, [%r59+68];
	// begin inline asm
	dp4a.s32.s32 %r704, %r705, %r706, %r592;
	// end inline asm
	ld.shared.u32 	%r709, [%r1189+100];
	ld.shared.u32 	%r710, [%r59+72];
	// begin inline asm
	dp4a.s32.s32 %r708, %r709, %r710, %r596;
	// end inline asm
	ld.shared.u32 	%r713, [%r1189+100];
	ld.shared.u32 	%r714, [%r59+76];
	// begin inline asm
	dp4a.s32.s32 %r712, %r713, %r714, %r600;
	// end inline asm
	ld.shared.u32 	%r717, [%r1189+116];
	ld.shared.u32 	%r718, [%r59+64];
	// begin inline asm
	dp4a.s32.s32 %r716, %r717, %r718, %r604;
	// end inline asm
	ld.shared.u32 	%r721, [%r1189+116];
	ld.shared.u32 	%r722, [%r59+68];
	// begin inline asm
	dp4a.s32.s32 %r720, %r721, %r722, %r608;
	// end inline asm
	ld.shared.u32 	%r725, [%r1189+116];
	ld.shared.u32 	%r726, [%r59+72];
	// begin inline asm
	dp4a.s32.s32 %r724, %r725, %r726, %r612;
	// end inline asm
	ld.shared.u32 	%r729, [%r1189+116];
	ld.shared.u32 	%r730, [%r59+76];
	// begin inline asm
	dp4a.s32.s32 %r728, %r729, %r730, %r616;
	// end inline asm
	ld.shared.u32 	%r733, [%r1189+36];
	ld.shared.u32 	%r734, [%r59+112];
	// begin inline asm
	dp4a.s32.s32 %r732, %r733, %r734, %r620;
	// end inline asm
	ld.shared.u32 	%r737, [%r1189+36];
	ld.shared.u32 	%r738, [%r59+116];
	// begin inline asm
	dp4a.s32.s32 %r736, %r737, %r738, %r624;
	// end inline asm
	ld.shared.u32 	%r741, [%r1189+36];
	ld.shared.u32 	%r742, [%r59+120];
	// begin inline asm
	dp4a.s32.s32 %r740, %r741, %r742, %r628;
	// end inline asm
	ld.shared.u32 	%r745, [%r1189+36];
	ld.shared.u32 	%r746, [%r59+124];
	// begin inline asm
	dp4a.s32.s32 %r744, %r745, %r746, %r632;
	// end inline asm
	ld.shared.u32 	%r749, [%r1189+52];
	ld.shared.u32 	%r750, [%r59+112];
	// begin inline asm
	dp4a.s32.s32 %r748, %r749, %r750, %r636;
	// end inline asm
	ld.shared.u32 	%r753, [%r1189+52];
	ld.shared.u32 	%r754, [%r59+116];
	// begin inline asm
	dp4a.s32.s32 %r752, %r753, %r754, %r640;
	// end inline asm
	ld.shared.u32 	%r757, [%r1189+52];
	ld.shared.u32 	%r758, [%r59+120];
	// begin inline asm
	dp4a.s32.s32 %r756, %r757, %r758, %r644;
	// end inline asm
	ld.shared.u32 	%r761, [%r1189+52];
	ld.shared.u32 	%r762, [%r59+124];
	// begin inline asm
	dp4a.s32.s32 %r760, %r761, %r762, %r648;
	// end inline asm
	ld.shared.u32 	%r765, [%r1189+68];
	ld.shared.u32 	%r766, [%r59+112];
	// begin inline asm
	dp4a.s32.s32 %r764, %r765, %r766, %r652;
	// end inline asm
	ld.shared.u32 	%r769, [%r1189+68];
	ld.shared.u32 	%r770, [%r59+116];
	// begin inline asm
	dp4a.s32.s32 %r768, %r769, %r770, %r656;
	// end inline asm
	ld.shared.u32 	%r773, [%r1189+68];
	ld.shared.u32 	%r774, [%r59+120];
	// begin inline asm
	dp4a.s32.s32 %r772, %r773, %r774, %r660;
	// end inline asm
	ld.shared.u32 	%r777, [%r1189+68];
	ld.shared.u32 	%r778, [%r59+124];
	// begin inline asm
	dp4a.s32.s32 %r776, %r777, %r778, %r664;
	// end inline asm
	ld.shared.u32 	%r781, [%r1189+84];
	ld.shared.u32 	%r782, [%r59+112];
	// begin inline asm
	dp4a.s32.s32 %r780, %r781, %r782, %r668;
	// end inline asm
	ld.shared.u32 	%r785, [%r1189+84];
	ld.shared.u32 	%r786, [%r59+116];
	// begin inline asm
	dp4a.s32.s32 %r784, %r785, %r786, %r672;
	// end inline asm
	ld.shared.u32 	%r789, [%r1189+84];
	ld.shared.u32 	%r790, [%r59+120];
	// begin inline asm
	dp4a.s32.s32 %r788, %r789, %r790, %r676;
	// end inline asm
	ld.shared.u32 	%r793, [%r1189+84];
	ld.shared.u32 	%r794, [%r59+124];
	// begin inline asm
	dp4a.s32.s32 %r792, %r793, %r794, %r680;
	// end inline asm
	ld.shared.u32 	%r797, [%r1189+100];
	ld.shared.u32 	%r798, [%r59+112];
	// begin inline asm
	dp4a.s32.s32 %r796, %r797, %r798, %r684;
	// end inline asm
	ld.shared.u32 	%r801, [%r1189+100];
	ld.shared.u32 	%r802, [%r59+116];
	// begin inline asm
	dp4a.s32.s32 %r800, %r801, %r802, %r688;
	// end inline asm
	ld.shared.u32 	%r805, [%r1189+100];
	ld.shared.u32 	%r806, [%r59+120];
	// begin inline asm
	dp4a.s32.s32 %r804, %r805, %r806, %r692;
	// end inline asm
	ld.shared.u32 	%r809, [%r1189+100];
	ld.shared.u32 	%r810, [%r59+124];
	// begin inline asm
	dp4a.s32.s32 %r808, %r809, %r810, %r696;
	// end inline asm
	ld.shared.u32 	%r813, [%r1189+116];
	ld.shared.u32 	%r814, [%r59+112];
	// begin inline asm
	dp4a.s32.s32 %r812, %r813, %r814, %r700;
	// end inline asm
	ld.shared.u32 	%r817, [%r1189+116];
	ld.shared.u32 	%r818, [%r59+116];
	// begin inline asm
	dp4a.s32.s32 %r816, %r817, %r818, %r704;
	// end inline asm
	ld.shared.u32 	%r821, [%r1189+116];
	ld.shared.u32 	%r822, [%r59+120];
	// begin inline asm
	dp4a.s32.s32 %r820, %r821, %r822, %r708;
	// end inline asm
	ld.shared.u32 	%r825, [%r1189+116];
	ld.shared.u32 	%r826, [%r59+124];
	// begin inline asm
	dp4a.s32.s32 %r824, %r825, %r826, %r712;
	// end inline asm
	ld.shared.u32 	%r829, [%r1189+132];
	ld.shared.u32 	%r830, [%r59+112];
	// begin inline asm
	dp4a.s32.s32 %r828, %r829, %r830, %r716;
	// end inline asm
	ld.shared.u32 	%r833, [%r1189+132];
	ld.shared.u32 	%r834, [%r59+116];
	// begin inline asm
	dp4a.s32.s32 %r832, %r833, %r834, %r720;
	// end inline asm
	ld.shared.u32 	%r837, [%r1189+132];
	ld.shared.u32 	%r838, [%r59+120];
	// begin inline asm
	dp4a.s32.s32 %r836, %r837, %r838, %r724;
	// end inline asm
	ld.shared.u32 	%r841, [%r1189+132];
	ld.shared.u32 	%r842, [%r59+124];
	// begin inline asm
	dp4a.s32.s32 %r840, %r841, %r842, %r728;
	// end inline asm
	ld.shared.u32 	%r845, [%r1189+8];
	ld.shared.u32 	%r846, [%r59+32];
	// begin inline asm
	dp4a.s32.s32 %r844, %r845, %r846, %r732;
	// end inline asm
	ld.shared.u32 	%r849, [%r1189+8];
	ld.shared.u32 	%r850, [%r59+36];
	// begin inline asm
	dp4a.s32.s32 %r848, %r849, %r850, %r736;
	// end inline asm
	ld.shared.u32 	%r853, [%r1189+8];
	ld.shared.u32 	%r854, [%r59+40];
	// begin inline asm
	dp4a.s32.s32 %r852, %r853, %r854, %r740;
	// end inline asm
	ld.shared.u32 	%r857, [%r1189+8];
	ld.shared.u32 	%r858, [%r59+44];
	// begin inline asm
	dp4a.s32.s32 %r856, %r857, %r858, %r744;
	// end inline asm
	ld.shared.u32 	%r861, [%r1189+24];
	ld.shared.u32 	%r862, [%r59+32];
	// begin inline asm
	dp4a.s32.s32 %r860, %r861, %r862, %r748;
	// end inline asm
	ld.shared.u32 	%r865, [%r1189+24];
	ld.shared.u32 	%r866, [%r59+36];
	// begin inline asm
	dp4a.s32.s32 %r864, %r865, %r866, %r752;
	// end inline asm
	ld.shared.u32 	%r869, [%r1189+24];
	ld.shared.u32 	%r870, [%r59+40];
	// begin inline asm
	dp4a.s32.s32 %r868, %r869, %r870, %r756;
	// end inline asm
	ld.shared.u32 	%r873, [%r1189+24];
	ld.shared.u32 	%r874, [%r59+44];
	// begin inline asm
	dp4a.s32.s32 %r872, %r873, %r874, %r760;
	// end inline asm
	ld.shared.u32 	%r877, [%r1189+40];
	ld.shared.u32 	%r878, [%r59+32];
	// begin inline asm
	dp4a.s32.s32 %r876, %r877, %r878, %r764;
	// end inline asm
	ld.shared.u32 	%r881, [%r1189+40];
	ld.shared.u32 	%r882, [%r59+36];
	// begin inline asm
	dp4a.s32.s32 %r880, %r881, %r882, %r768;
	// end inline asm
	ld.shared.u32 	%r885, [%r1189+40];
	ld.shared.u32 	%r886, [%r59+40];
	// begin inline asm
	dp4a.s32.s32 %r884, %r885, %r886, %r772;
	// end inline asm
	ld.shared.u32 	%r889, [%r1189+40];
	ld.shared.u32 	%r890, [%r59+44];
	// begin inline asm
	dp4a.s32.s32 %r888, %r889, %r890, %r776;
	// end inline asm
	ld.shared.u32 	%r893, [%r1189+56];
	ld.shared.u32 	%r894, [%r59+32];
	// begin inline asm
	dp4a.s32.s32 %r892, %r893, %r894, %r780;
	// end inline asm
	ld.shared.u32 	%r897, [%r1189+56];
	ld.shared.u32 	%r898, [%r59+36];
	// begin inline asm
	dp4a.s32.s32 %r896, %r897, %r898, %r784;
	// end inline asm
	ld.shared.u32 	%r901, [%r1189+56];
	ld.shared.u32 	%r902, [%r59+40];
	// begin inline asm
	dp4a.s32.s32 %r900, %r901, %r902, %r788;
	// end inline asm
	ld.shared.u32 	%r905, [%r1189+56];
	ld.shared.u32 	%r906, [%r59+44];
	// begin inline asm
	dp4a.s32.s32 %r904, %r905, %r906, %r792;
	// end inline asm
	ld.shared.u32 	%r909, [%r1189+72];
	ld.shared.u32 	%r910, [%r59+32];
	// begin inline asm
	dp4a.s32.s32 %r908, %r909, %r910, %r796;
	// end inline asm
	ld.shared.u32 	%r913, [%r1189+72];
	ld.shared.u32 	%r914, [%r59+36];
	// begin inline asm
	dp4a.s32.s32 %r912, %r913, %r914, %r800;
	// end inline asm
	ld.shared.u32 	%r917, [%r1189+72];
	ld.shared.u32 	%r918, [%r59+40];
	// begin inline asm
	dp4a.s32.s32 %r916, %r917, %r918, %r804;
	// end inline asm
	ld.shared.u32 	%r921, [%r1189+72];
	ld.shared.u32 	%r922, [%r59+44];
	// begin inline asm
	dp4a.s32.s32 %r920, %r921, %r922, %r808;
	// end inline asm
	ld.shared.u32 	%r925, [%r1189+88];
	ld.shared.u32 	%r926, [%r59+32];
	// begin inline asm
	dp4a.s32.s32 %r924, %r925, %r926, %r812;
	// end inline asm
	ld.shared.u32 	%r929, [%r1189+88];
	ld.shared.u32 	%r930, [%r59+36];
	// begin inline asm
	dp4a.s32.s32 %r928, %r929, %r930, %r816;
	// end inline asm
	ld.shared.u32 	%r933, [%r1189+88];
	ld.shared.u32 	%r934, [%r59+40];
	// begin inline asm
	dp4a.s32.s32 %r932, %r933, %r934, %r820;
	// end inline asm
	ld.shared.u32 	%r937, [%r1189+88];
	ld.shared.u32 	%r938, [%r59+44];
	// begin inline asm
	dp4a.s32.s32 %r936, %r937, %r938, %r824;
	// end inline asm
	ld.shared.u32 	%r941, [%r1189+104];
	ld.shared.u32 	%r942, [%r59+32];
	// begin inline asm
	dp4a.s32.s32 %r940, %r941, %r942, %r828;
	// end inline asm
	ld.shared.u32 	%r945, [%r1189+104];
	ld.shared.u32 	%r946, [%r59+36];
	// begin inline asm
	dp4a.s32.s32 %r944, %r945, %r946, %r832;
	// end inline asm
	ld.shared.u32 	%r949, [%r1189+104];
	ld.shared.u32 	%r950, [%r59+40];
	// begin inline asm
	dp4a.s32.s32 %r948, %r949, %r950, %r836;
	// end inline asm
	ld.shared.u32 	%r953, [%r1189+104];
	ld.shared.u32 	%r954, [%r59+44];
	// begin inline asm
	dp4a.s32.s32 %r952, %r953, %r954, %r840;
	// end inline asm
	ld.shared.u32 	%r957, [%r1189+24];
	ld.shared.u32 	%r958, [%r59+80];
	// begin inline asm
	dp4a.s32.s32 %r956, %r957, %r958, %r844;
	// end inline asm
	ld.shared.u32 	%r961, [%r1189+24];
	ld.shared.u32 	%r962, [%r59+84];
	// begin inline asm
	dp4a.s32.s32 %r960, %r961, %r962, %r848;
	// end inline asm
	ld.shared.u32 	%r965, [%r1189+24];
	ld.shared.u32 	%r966, [%r59+88];
	// begin inline asm
	dp4a.s32.s32 %r964, %r965, %r966, %r852;
	// end inline asm
	ld.shared.u32 	%r969, [%r1189+24];
	ld.shared.u32 	%r970, [%r59+92];
	// begin inline asm
	dp4a.s32.s32 %r968, %r969, %r970, %r856;
	// end inline asm
	ld.shared.u32 	%r973, [%r1189+40];
	ld.shared.u32 	%r974, [%r59+80];
	// begin inline asm
	dp4a.s32.s32 %r972, %r973, %r974, %r860;
	// end inline asm
	ld.shared.u32 	%r977, [%r1189+40];
	ld.shared.u32 	%r978, [%r59+84];
	// begin inline asm
	dp4a.s32.s32 %r976, %r977, %r978, %r864;
	// end inline asm
	ld.shared.u32 	%r981, [%r1189+40];
	ld.shared.u32 	%r982, [%r59+88];
	// begin inline asm
	dp4a.s32.s32 %r980, %r981, %r982, %r868;
	// end inline asm
	ld.shared.u32 	%r985, [%r1189+40];
	ld.shared.u32 	%r986, [%r59+92];
	// begin inline asm
	dp4a.s32.s32 %r984, %r985, %r986, %r872;
	// end inline asm
	ld.shared.u32 	%r989, [%r1189+56];
	ld.shared.u32 	%r990, [%r59+80];
	// begin inline asm
	dp4a.s32.s32 %r988, %r989, %r990, %r876;
	// end inline asm
	ld.shared.u32 	%r993, [%r1189+56];
	ld.shared.u32 	%r994, [%r59+84];
	// begin inline asm
	dp4a.s32.s32 %r992, %r993, %r994, %r880;
	// end inline asm
	ld.shared.u32 	%r997, [%r1189+56];
	ld.shared.u32 	%r998, [%r59+88];
	// begin inline asm
	dp4a.s32.s32 %r996, %r997, %r998, %r884;
	// end inline asm
	ld.shared.u32 	%r1001, [%r1189+56];
	ld.shared.u32 	%r1002, [%r59+92];
	// begin inline asm
	dp4a.s32.s32 %r1000, %r1001, %r1002, %r888;
	// end inline asm
	ld.shared.u32 	%r1005, [%r1189+72];
	ld.shared.u32 	%r1006, [%r59+80];
	// begin inline asm
	dp4a.s32.s32 %r1004, %r1005, %r1006, %r892;
	// end inline asm
	ld.shared.u32 	%r1009, [%r1189+72];
	ld.shared.u32 	%r1010, [%r59+84];
	// begin inline asm
	dp4a.s32.s32 %r1008, %r1009, %r1010, %r896;
	// end inline asm
	ld.shared.u32 	%r1013, [%r1189+72];
	ld.shared.u32 	%r1014, [%r59+88];
	// begin inline asm
	dp4a.s32.s32 %r1012, %r1013, %r1014, %r900;
	// end inline asm
	ld.shared.u32 	%r1017, [%r1189+72];
	ld.shared.u32 	%r1018, [%r59+92];
	// begin inline asm
	dp4a.s32.s32 %r1016, %r1017, %r1018, %r904;
	// end inline asm
	ld.shared.u32 	%r1021, [%r1189+88];
	ld.shared.u32 	%r1022, [%r59+80];
	// begin inline asm
	dp4a.s32.s32 %r1020, %r1021, %r1022, %r908;
	// end inline asm
	ld.shared.u32 	%r1025, [%r1189+88];
	ld.shared.u32 	%r1026, [%r59+84];
	// begin inline asm
	dp4a.s32.s32 %r1024, %r1025, %r1026, %r912;
	// end inline asm
	ld.shared.u32 	%r1029, [%r1189+88];
	ld.shared.u32 	%r1030, [%r59+88];
	// begin inline asm
	dp4a.s32.s32 %r1028, %r1029, %r1030, %r916;
	// end inline asm
	ld.shared.u32 	%r1033, [%r1189+88];
	ld.shared.u32 	%r1034, [%r59+92];
	// begin inline asm
	dp4a.s32.s32 %r1032, %r1033, %r1034, %r920;
	// end inline asm
	ld.shared.u32 	%r1037, [%r1189+104];
	ld.shared.u32 	%r1038, [%r59+80];
	// begin inline asm
	dp4a.s32.s32 %r1036, %r1037, %r1038, %r924;
	// end inline asm
	ld.shared.u32 	%r1041, [%r1189+104];
	ld.shared.u32 	%r1042, [%r59+84];
	// begin inline asm
	dp4a.s32.s32 %r1040, %r1041, %r1042, %r928;
	// end inline asm
	ld.shared.u32 	%r1045, [%r1189+104];
	ld.shared.u32 	%r1046, [%r59+88];
	// begin inline asm
	dp4a.s32.s32 %r1044, %r1045, %r1046, %r932;
	// end inline asm
	ld.shared.u32 	%r1049, [%r1189+104];
	ld.shared.u32 	%r1050, [%r59+92];
	// begin inline asm
	dp4a.s32.s32 %r1048, %r1049, %r1050, %r936;
	// end inline asm
	ld.shared.u32 	%r1053, [%r1189+120];
	ld.shared.u32 	%r1054, [%r59+80];
	// begin inline asm
	dp4a.s32.s32 %r1052, %r1053, %r1054, %r940;
	// end inline asm
	ld.shared.u32 	%r1057, [%r1189+120];
	ld.shared.u32 	%r1058, [%r59+84];
	// begin inline asm
	dp4a.s32.s32 %r1056, %r1057, %r1058, %r944;
	// end inline asm
	ld.shared.u32 	%r1061, [%r1189+120];
	ld.shared.u32 	%r1062, [%r59+88];
	// begin inline asm
	dp4a.s32.s32 %r1060, %r1061, %r1062, %r948;
	// end inline asm
	ld.shared.u32 	%r1065, [%r1189+120];
	ld.shared.u32 	%r1066, [%r59+92];
	// begin inline asm
	dp4a.s32.s32 %r1064, %r1065, %r1066, %r952;
	// end inline asm
	ld.shared.u32 	%r1069, [%r1189+40];
	ld.shared.u32 	%r1070, [%r59+128];
	// begin inline asm
	dp4a.s32.s32 %r2400, %r1069, %r1070, %r956;
	// end inline asm
	ld.shared.u32 	%r1073, [%r1189+40];
	ld.shared.u32 	%r1074, [%r59+132];
	// begin inline asm
	dp4a.s32.s32 %r2399, %r1073, %r1074, %r960;
	// end inline asm
	ld.shared.u32 	%r1077, [%r1189+40];
	ld.shared.u32 	%r1078, [%r59+136];
	// begin inline asm
	dp4a.s32.s32 %r2398, %r1077, %r1078, %r964;
	// end inline asm
	ld.shared.u32 	%r1081, [%r1189+40];
	ld.shared.u32 	%r1082, [%r59+140];
	// begin inline asm
	dp4a.s32.s32 %r2397, %r1081, %r1082, %r968;
	// end inline asm
	ld.shared.u32 	%r1085, [%r1189+56];
	ld.shared.u32 	%r1086, [%r59+128];
	// begin inline asm
	dp4a.s32.s32 %r2396, %r1085, %r1086, %r972;
	// end inline asm
	ld.shared.u32 	%r1089, [%r1189+56];
	ld.shared.u32 	%r1090, [%r59+132];
	// begin inline asm
	dp4a.s32.s32 %r2395, %r1089, %r1090, %r976;
	// end inline asm
	ld.shared.u32 	%r1093, [%r1189+56];
	ld.shared.u32 	%r1094, [%r59+136];
	// begin inline asm
	dp4a.s32.s32 %r2394, %r1093, %r1094, %r980;
	// end inline asm
	ld.shared.u32 	%r1097, [%r1189+56];
	ld.shared.u32 	%r1098, [%r59+140];
	// begin inline asm
	dp4a.s32.s32 %r2393, %r1097, %r1098, %r984;
	// end inline asm
	ld.shared.u32 	%r1101, [%r1189+72];
	ld.shared.u32 	%r1102, [%r59+128];
	// begin inline asm
	dp4a.s32.s32 %r2392, %r1101, %r1102, %r988;
	// end inline asm
	ld.shared.u32 	%r1105, [%r1189+72];
	ld.shared.u32 	%r1106, [%r59+132];
	// begin inline asm
	dp4a.s32.s32 %r2391, %r1105, %r1106, %r992;
	// end inline asm
	ld.shared.u32 	%r1109, [%r1189+72];
	ld.shared.u32 	%r1110, [%r59+136];
	// begin inline asm
	dp4a.s32.s32 %r2390, %r1109, %r1110, %r996;
	// end inline asm
	ld.shared.u32 	%r1113, [%r1189+72];
	ld.shared.u32 	%r1114, [%r59+140];
	// begin inline asm
	dp4a.s32.s32 %r2389, %r1113, %r1114, %r1000;
	// end inline asm
	ld.shared.u32 	%r1117, [%r1189+88];
	ld.shared.u32 	%r1118, [%r59+128];
	// begin inline asm
	dp4a.s32.s32 %r2388, %r1117, %r1118, %r1004;
	// end inline asm
	ld.shared.u32 	%r1121, [%r1189+88];
	ld.shared.u32 	%r1122, [%r59+132];
	// begin inline asm
	dp4a.s32.s32 %r2387, %r1121, %r1122, %r1008;
	// end inline asm
	ld.shared.u32 	%r1125, [%r1189+88];
	ld.shared.u32 	%r1126, [%r59+136];
	// begin inline asm
	dp4a.s32.s32 %r2386, %r1125, %r1126, %r1012;
	// end inline asm
	ld.shared.u32 	%r1129, [%r1189+88];
	ld.shared.u32 	%r1130, [%r59+140];
	// begin inline asm
	dp4a.s32.s32 %r2385, %r1129, %r1130, %r1016;
	// end inline asm
	ld.shared.u32 	%r1133, [%r1189+104];
	ld.shared.u32 	%r1134, [%r59+128];
	// begin inline asm
	dp4a.s32.s32 %r2384, %r1133, %r1134, %r1020;
	// end inline asm
	ld.shared.u32 	%r1137, [%r1189+104];
	ld.shared.u32 	%r1138, [%r59+132];
	// begin inline asm
	dp4a.s32.s32 %r2383, %r1137, %r1138, %r1024;
	// end inline asm
	ld.shared.u32 	%r1141, [%r1189+104];
	ld.shared.u32 	%r1142, [%r59+136];
	// begin inline asm
	dp4a.s32.s32 %r2382, %r1141, %r1142, %r1028;
	// end inline asm
	ld.shared.u32 	%r1145, [%r1189+104];
	ld.shared.u32 	%r1146, [%r59+140];
	// begin inline asm
	dp4a.s32.s32 %r2381, %r1145, %r1146, %r1032;
	// end inline asm
	ld.shared.u32 	%r1149, [%r1189+120];
	ld.shared.u32 	%r1150, [%r59+128];
	// begin inline asm
	dp4a.s32.s32 %r2380, %r1149, %r1150, %r1036;
	// end inline asm
	ld.shared.u32 	%r1153, [%r1189+120];
	ld.shared.u32 	%r1154, [%r59+132];
	// begin inline asm
	dp4a.s32.s32 %r2379, %r1153, %r1154, %r1040;
	// end inline asm
	ld.shared.u32 	%r1157, [%r1189+120];
	ld.shared.u32 	%r1158, [%r59+136];
	// begin inline asm
	dp4a.s32.s32 %r2378, %r1157, %r1158, %r1044;
	// end inline asm
	ld.shared.u32 	%r1161, [%r1189+120];
	ld.shared.u32 	%r1162, [%r59+140];
	// begin inline asm
	dp4a.s32.s32 %r2377, %r1161, %r1162, %r1048;
	// end inline asm
	ld.shared.u32 	%r1165, [%r1189+136];
	ld.shared.u32 	%r1166, [%r59+128];
	// begin inline asm
	dp4a.s32.s32 %r2376, %r1165, %r1166, %r1052;
	// end inline asm
	ld.shared.u32 	%r1169, [%r1189+136];
	ld.shared.u32 	%r1170, [%r59+132];
	// begin inline asm
	dp4a.s32.s32 %r2375, %r1169, %r1170, %r1056;
	// end inline asm
	ld.shared.u32 	%r1173, [%r1189+136];
	ld.shared.u32 	%r1174, [%r59+136];
	// begin inline asm
	dp4a.s32.s32 %r2374, %r1173, %r1174, %r1060;
	// end inline asm
	ld.shared.u32 	%r1177, [%r1189+136];
	ld.shared.u32 	%r1178, [%r59+140];
	// begin inline asm
	dp4a.s32.s32 %r2373, %r1177, %r1178, %r1064;
	// end inline asm
	add.s32 	%r2401, %r2401, 1;
	add.s32 	%r2372, %r2372, 144;
	add.s32 	%r2371, %r2371, 144;
	add.s32 	%r2370, %r2370, 144;
	add.s32 	%r2369, %r2369, 144;
	add.s32 	%r2368, %r2368, 144;
	add.s64 	%rd231, %rd231, 784;
	setp.ne.s32 	%p40, %r2401, 63;
	@%p40 bra 	$L__BB33_4;
	mov.u32 	%r1191, %tid.x;
	shl.b32 	%r1192, %r1191, 2;
	mov.u32 	%r94, %ctaid.y;
	mul.lo.s32 	%r1193, %r94, 147456;
	or.b32  	%r95, %r1192, %r1193;
	bar.sync 	0;
	@%p35 bra 	$L__BB33_19;
	cvt.u64.u16 	%rd28, %rs1;
	and.b64  	%rd29, %rd28, 255;
	add.s32 	%r1194, %r95, %r10;
	cvt.u64.u32 	%rd30, %r1194;
	add.s64 	%rd31, %rd30, %rd29;
	add.s64 	%rd32, %rd1, %rd31;
	ld.global.nc.u32 	%r1195, [%rd32+9072];
	st.shared.u32 	[%r11], %r1195;
$L__BB33_19:
	@%p36 bra 	$L__BB33_21;
	cvt.u64.u16 	%rd33, %rs2;
	and.b64  	%rd34, %rd33, 255;
	add.s32 	%r1196, %r95, %r12;
	cvt.u64.u32 	%rd35, %r1196;
	add.s64 	%rd36, %rd35, %rd34;
	add.s64 	%rd37, %rd1, %rd36;
	ld.global.nc.u32 	%r1197, [%rd37+9072];
	st.shared.u32 	[%r11+512], %r1197;
$L__BB33_21:
	@%p37 bra 	$L__BB33_23;
	cvt.u64.u16 	%rd38, %rs3;
	and.b64  	%rd39, %rd38, 255;
	add.s32 	%r1198, %r95, %r13;
	cvt.u64.u32 	%rd40, %r1198;
	add.s64 	%rd41, %rd40, %rd39;
	add.s64 	%rd42, %rd1, %rd41;
	ld.global.nc.u32 	%r1199, [%rd42+9072];
	st.shared.u32 	[%r11+1024], %r1199;
$L__BB33_23:
	@%p38 bra 	$L__BB33_25;
	cvt.u64.u16 	%rd43, %rs4;
	and.b64  	%rd44, %rd43, 255;
	add.s32 	%r1200, %r95, %r14;
	cvt.u64.u32 	%rd45, %r1200;
	add.s64 	%rd46, %rd45, %rd44;
	add.s64 	%rd47, %rd1, %rd46;
	ld.global.nc.u32 	%r1201, [%rd47+9072];
	st.shared.u32 	[%r11+1536], %r1201;
$L__BB33_25:
	@%p39 bra 	$L__BB33_27;
	cvt.u16.u32 	%rs36, %r1;
	xor.b16  	%rs37, %rs36, 128;
	and.b16  	%rs38, %rs37, 255;
	mul.lo.s16 	%rs39, %rs38, 57;
	shr.u16 	%rs40, %rs39, 9;
	cvt.u32.u16 	%r1202, %rs40;
	mul.wide.u32 	%rd48, %r1202, 9216;
	mul.lo.s16 	%rs41, %rs40, 9;
	sub.s16 	%rs42, %rs36, %rs41;
	shl.b16 	%rs43, %rs42, 4;
	cvt.u64.u16 	%rd49, %rs43;
	and.b64  	%rd50, %rd49, 240;
	cvt.u64.u32 	%rd51, %r95;
	add.s64 	%rd52, %rd48, %rd51;
	add.s64 	%rd53, %rd52, %rd50;
	add.s64 	%rd54, %rd1, %rd53;
	ld.global.nc.u32 	%r1203, [%rd54+9072];
	st.shared.u32 	[%r11+2048], %r1203;
$L__BB33_27:
	ld.param.u64 	%rd230, [fused_nn_conv2d_cast_fixed_point_multiply_add_cast_nn_relu_cast_fixed_point_mult_18399029763786111876__7_kernel0_param_3];
	ld.param.u64 	%rd229, [fused_nn_conv2d_cast_fixed_point_multiply_add_cast_nn_relu_cast_fixed_point_mult_18399029763786111876__7_kernel0_param_2];
	cvta.to.global.u64 	%rd55, %rd230;
	cvta.to.global.u64 	%rd56, %rd229;
	bar.sync 	0;
	add.s32 	%r2212, %r57, %r58;
	mov.u32 	%r2213, _ZZ112fused_nn_conv2d_cast_fixed_point_multiply_add_cast_nn_relu_cast_fixed_point_mult_18399029763786111876__7_kernel0E15pad_data_shared;
	add.s32 	%r2214, %r2213, %r2212;
	ld.shared.u32 	%r1205, [%r2214+512];
	ld.shared.u32 	%r1206, [%r59];
	// begin inline asm
	dp4a.s32.s32 %r1204, %r1205, %r1206, %r2400;
	// end inline asm
	ld.shared.u32 	%r1209, [%r2214+512];
	ld.shared.u32 	%r1210, [%r59+4];
	// begin inline asm
	dp4a.s32.s32 %r1208, %r1209, %r1210, %r2399;
	// end inline asm
	ld.shared.u32 	%r1213, [%r2214+512];
	ld.shared.u32 	%r1214, [%r59+8];
	// begin inline asm
	dp4a.s32.s32 %r1212, %r1213, %r1214, %r2398;
	// end inline asm
	ld.shared.u32 	%r1217, [%r2214+512];
	ld.shared.u32 	%r1218, [%r59+12];
	// begin inline asm
	dp4a.s32.s32 %r1216, %r1217, %r1218, %r2397;
	// end inline asm
	ld.shared.u32 	%r1221, [%r2214+528];
	ld.shared.u32 	%r1222, [%r59];
	// begin inline asm
	dp4a.s32.s32 %r1220, %r1221, %r1222, %r2396;
	// end inline asm
	ld.shared.u32 	%r1225, [%r2214+528];
	ld.shared.u32 	%r1226, [%r59+4];
	// begin inline asm
	dp4a.s32.s32 %r1224, %r1225, %r1226, %r2395;
	// end inline asm
	ld.shared.u32 	%r1229, [%r2214+528];
	ld.shared.u32 	%r1230, [%r59+8];
	// begin inline asm
	dp4a.s32.s32 %r1228, %r1229, %r1230, %r2394;
	// end inline asm
	ld.shared.u32 	%r1233, [%r2214+528];
	ld.shared.u32 	%r1234, [%r59+12];
	// begin inline asm
	dp4a.s32.s32 %r1232, %r1233, %r1234, %r2393;
	// end inline asm
	ld.shared.u32 	%r1237, [%r2214+544];
	ld.shared.u32 	%r1238, [%r59];
	// begin inline asm
	dp4a.s32.s32 %r1236, %r1237, %r1238, %r2392;
	// end inline asm
	ld.shared.u32 	%r1241, [%r2214+544];
	ld.shared.u32 	%r1242, [%r59+4];
	// begin inline asm
	dp4a.s32.s32 %r1240, %r1241, %r1242, %r2391;
	// end inline asm
	ld.shared.u32 	%r1245, [%r2214+544];
	ld.shared.u32 	%r1246, [%r59+8];
	// begin inline asm
	dp4a.s32.s32 %r1244, %r1245, %r1246, %r2390;
	// end inline asm
	ld.shared.u32 	%r1249, [%r2214+544];
	ld.shared.u32 	%r1250, [%r59+12];
	// begin inline asm
	dp4a.s32.s32 %r1248, %r1249, %r1250, %r2389;
	// end inline asm
	ld.shared.u32 	%r1253, [%r2214+560];
	ld.shared.u32 	%r1254, [%r59];
	// begin inline asm
	dp4a.s32.s32 %r1252, %r1253, %r1254, %r2388;
	// end inline asm
	ld.shared.u32 	%r1257, [%r2214+560];
	ld.shared.u32 	%r1258, [%r59+4];
	// begin inline asm
	dp4a.s32.s32 %r1256, %r1257, %r1258, %r2387;
	// end inline asm
	ld.shared.u32 	%r1261, [%r2214+560];
	ld.shared.u32 	%r1262, [%r59+8];
	// begin inline asm
	dp4a.s32.s32 %r1260, %r1261, %r1262, %r2386;
	// end inline asm
	ld.shared.u32 	%r1265, [%r2214+560];
	ld.shared.u32 	%r1266, [%r59+12];
	// begin inline asm
	dp4a.s32.s32 %r1264, %r1265, %r1266, %r2385;
	// end inline asm
	ld.shared.u32 	%r1269, [%r2214+576];
	ld.shared.u32 	%r1270, [%r59];
	// begin inline asm
	dp4a.s32.s32 %r1268, %r1269, %r1270, %r2384;
	// end inline asm
	ld.shared.u32 	%r1273, [%r2214+576];
	ld.shared.u32 	%r1274, [%r59+4];
	// begin inline asm
	dp4a.s32.s32 %r1272, %r1273, %r1274, %r2383;
	// end inline asm
	ld.shared.u32 	%r1277, [%r2214+576];
	ld.shared.u32 	%r1278, [%r59+8];
	// begin inline asm
	dp4a.s32.s32 %r1276, %r1277, %r1278, %r2382;
	// end inline asm
	ld.shared.u32 	%r1281, [%r2214+576];
	ld.shared.u32 	%r1282, [%r59+12];
	// begin inline asm
	dp4a.s32.s32 %r1280, %r1281, %r1282, %r2381;
	// end inline asm
	ld.shared.u32 	%r1285, [%r2214+592];
	ld.shared.u32 	%r1286, [%r59];
	// begin inline asm
	dp4a.s32.s32 %r1284, %r1285, %r1286, %r2380;
	// end inline asm
	ld.shared.u32 	%r1289, [%r2214+592];
	ld.shared.u32 	%r1290, [%r59+4];
	// begin inline asm
	dp4a.s32.s32 %r1288, %r1289, %r1290, %r2379;
	// end inline asm
	ld.shared.u32 	%r1293, [%r2214+592];
	ld.shared.u32 	%r1294, [%r59+8];
	// begin inline asm
	dp4a.s32.s32 %r1292, %r1293, %r1294, %r2378;
	// end inline asm
	ld.shared.u32 	%r1297, [%r2214+592];
	ld.shared.u32 	%r1298, [%r59+12];
	// begin inline asm
	dp4a.s32.s32 %r1296, %r1297, %r1298, %r2377;
	// end inline asm
	ld.shared.u32 	%r1301, [%r2214+608];
	ld.shared.u32 	%r1302, [%r59];
	// begin inline asm
	dp4a.s32.s32 %r1300, %r1301, %r1302, %r2376;
	// end inline asm
	ld.shared.u32 	%r1305, [%r2214+608];
	ld.shared.u32 	%r1306, [%r59+4];
	// begin inline asm
	dp4a.s32.s32 %r1304, %r1305, %r1306, %r2375;
	// end inline asm
	ld.shared.u32 	%r1309, [%r2214+608];
	ld.shared.u32 	%r1310, [%r59+8];
	// begin inline asm
	dp4a.s32.s32 %r1308, %r1309, %r1310, %r2374;
	// end inline asm
	ld.shared.u32 	%r1313, [%r2214+608];
	ld.shared.u32 	%r1314, [%r59+12];
	// begin inline asm
	dp4a.s32.s32 %r1312, %r1313, %r1314, %r2373;
	// end inline asm
	ld.shared.u32 	%r1317, [%r2214+528];
	ld.shared.u32 	%r1318, [%r59+48];
	// begin inline asm
	dp4a.s32.s32 %r1316, %r1317, %r1318, %r1204;
	// end inline asm
	ld.shared.u32 	%r1321, [%r2214+528];
	ld.shared.u32 	%r1322, [%r59+52];
	// begin inline asm
	dp4a.s32.s32 %r1320, %r1321, %r1322, %r1208;
	// end inline asm
	ld.shared.u32 	%r1325, [%r2214+528];
	ld.shared.u32 	%r1326, [%r59+56];
	// begin inline asm
	dp4a.s32.s32 %r1324, %r1325, %r1326, %r1212;
	// end inline asm
	ld.shared.u32 	%r1329, [%r2214+528];
	ld.shared.u32 	%r1330, [%r59+60];
	// begin inline asm
	dp4a.s32.s32 %r1328, %r1329, %r1330, %r1216;
	// end inline asm
	ld.shared.u32 	%r1333, [%r2214+544];
	ld.shared.u32 	%r1334, [%r59+48];
	// begin inline asm
	dp4a.s32.s32 %r1332, %r1333, %r1334, %r1220;
	// end inline asm
	ld.shared.u32 	%r1337, [%r2214+544];
	ld.shared.u32 	%r1338, [%r59+52];
	// begin inline asm
	dp4a.s32.s32 %r1336, %r1337, %r1338, %r1224;
	// end inline asm
	ld.shared.u32 	%r1341, [%r2214+544];
	ld.shared.u32 	%r1342, [%r59+56];
	// begin inline asm
	dp4a.s32.s32 %r1340, %r1341, %r1342, %r1228;
	// end inline asm
	ld.shared.u32 	%r1345, [%r2214+544];
	ld.shared.u32 	%r1346, [%r59+60];
	// begin inline asm
	dp4a.s32.s32 %r1344, %r1345, %r1346, %r1232;
	// end inline asm
	ld.shared.u32 	%r1349, [%r2214+560];
	ld.shared.u32 	%r1350, [%r59+48];
	// begin inline asm
	dp4a.s32.s32 %r1348, %r1349, %r1350, %r1236;
	// end inline asm
	ld.shared.u32 	%r1353, [%r2214+560];
	ld.shared.u32 	%r1354, [%r59+52];
	// begin inline asm
	dp4a.s32.s32 %r1352, %r1353, %r1354, %r1240;
	// end inline asm
	ld.shared.u32 	%r1357, [%r2214+560];
	ld.shared.u32 	%r1358, [%r59+56];
	// begin inline asm
	dp4a.s32.s32 %r1356, %r1357, %r1358, %r1244;
	// end inline asm
	ld.shared.u32 	%r1361, [%r2214+560];
	ld.shared.u32 	%r1362, [%r59+60];
	// begin inline asm
	dp4a.s32.s32 %r1360, %r1361, %r1362, %r1248;
	// end inline asm
	ld.shared.u32 	%r1365, [%r2214+576];
	ld.shared.u32 	%r1366, [%r59+48];
	// begin inline asm
	dp4a.s32.s32 %r1364, %r1365, %r1366, %r1252;
	// end inline asm
	ld.shared.u32 	%r1369, [%r2214+576];
	ld.shared.u32 	%r1370, [%r59+52];
	// begin inline asm
	dp4a.s32.s32 %r1368, %r1369, %r1370, %r1256;
	// end inline asm
	ld.shared.u32 	%r1373, [%r2214+576];
	ld.shared.u32 	%r1374, [%r59+56];
	// begin inline asm
	dp4a.s32.s32 %r1372, %r1373, %r1374, %r1260;
	// end inline asm
	ld.shared.u32 	%r1377, [%r2214+576];
	ld.shared.u32 	%r1378, [%r59+60];
	// begin inline asm
	dp4a.s32.s32 %r1376, %r1377, %r1378, %r1264;
	// end inline asm
	ld.shared.u32 	%r1381, [%r2214+592];
	ld.shared.u32 	%r1382, [%r59+48];
	// begin inline asm
	dp4a.s32.s32 %r1380, %r1381, %r1382, %r1268;
	// end inline asm
	ld.shared.u32 	%r1385, [%r2214+592];
	ld.shared.u32 	%r1386, [%r59+52];
	// begin inline asm
	dp4a.s32.s32 %r1384, %r1385, %r1386, %r1272;
	// end inline asm
	ld.shared.u32 	%r1389, [%r2214+592];
	ld.shared.u32 	%r1390, [%r59+56];
	// begin inline asm
	dp4a.s32.s32 %r1388, %r1389, %r1390, %r1276;
	// end inline asm
	ld.shared.u32 	%r1393, [%r2214+592];
	ld.shared.u32 	%r1394, [%r59+60];
	// begin inline asm
	dp4a.s32.s32 %r1392, %r1393, %r1394, %r1280;
	// end inline asm
	ld.shared.u32 	%r1397, [%r2214+608];
	ld.shared.u32 	%r1398, [%r59+48];
	// begin inline asm
	dp4a.s32.s32 %r1396, %r1397, %r1398, %r1284;
	// end inline asm
	ld.shared.u32 	%r1401, [%r2214+608];
	ld.shared.u32 	%r1402, [%r59+52];
	// begin inline asm
	dp4a.s32.s32 %r1400, %r1401, %r1402, %r1288;
	// end inline asm
	ld.shared.u32 	%r1405, [%r2214+608];
	ld.shared.u32 	%r1406, [%r59+56];
	// begin inline asm
	dp4a.s32.s32 %r1404, %r1405, %r1406, %r1292;
	// end inline asm
	ld.shared.u32 	%r1409, [%r2214+608];
	ld.shared.u32 	%r1410, [%r59+60];
	// begin inline asm
	dp4a.s32.s32 %r1408, %r1409, %r1410, %r1296;
	// end inline asm
	ld.shared.u32 	%r1413, [%r2214+624];
	ld.shared.u32 	%r1414, [%r59+48];
	// begin inline asm
	dp4a.s32.s32 %r1412, %r1413, %r1414, %r1300;
	// end inline asm
	ld.shared.u32 	%r1417, [%r2214+624];
	ld.shared.u32 	%r1418, [%r59+52];
	// begin inline asm
	dp4a.s32.s32 %r1416, %r1417, %r1418, %r1304;
	// end inline asm
	ld.shared.u32 	%r1421, [%r2214+624];
	ld.shared.u32 	%r1422, [%r59+56];
	// begin inline asm
	dp4a.s32.s32 %r1420, %r1421, %r1422, %r1308;
	// end inline asm
	ld.shared.u32 	%r1425, [%r2214+624];
	ld.shared.u32 	%r1426, [%r59+60];
	// begin inline asm
	dp4a.s32.s32 %r1424, %r1425, %r1426, %r1312;
	// end inline asm
	ld.shared.u32 	%r1429, [%r2214+544];
	ld.shared.u32 	%r1430, [%r59+96];
	// begin inline asm
	dp4a.s32.s32 %r1428, %r1429, %r1430, %r1316;
	// end inline asm
	ld.shared.u32 	%r1433, [%r2214+544];
	ld.shared.u32 	%r1434, [%r59+100];
	// begin inline asm
	dp4a.s32.s32 %r1432, %r1433, %r1434, %r1320;
	// end inline asm
	ld.shared.u32 	%r1437, [%r2214+544];
	ld.shared.u32 	%r1438, [%r59+104];
	// begin inline asm
	dp4a.s32.s32 %r1436, %r1437, %r1438, %r1324;
	// end inline asm
	ld.shared.u32 	%r1441, [%r2214+544];
	ld.shared.u32 	%r1442, [%r59+108];
	// begin inline asm
	dp4a.s32.s32 %r1440, %r1441, %r1442, %r1328;
	// end inline asm
	ld.shared.u32 	%r1445, [%r2214+560];
	ld.shared.u32 	%r1446, [%r59+96];
	// begin inline asm
	dp4a.s32.s32 %r1444, %r1445, %r1446, %r1332;
	// end inline asm
	ld.shared.u32 	%r1449, [%r2214+560];
	ld.shared.u32 	%r1450, [%r59+100];
	// begin inline asm
	dp4a.s32.s32 %r1448, %r1449, %r1450, %r1336;
	// end inline asm
	ld.shared.u32 	%r1453, [%r2214+560];
	ld.shared.u32 	%r1454, [%r59+104];
	// begin inline asm
	dp4a.s32.s32 %r1452, %r1453, %r1454, %r1340;
	// end inline asm
	ld.shared.u32 	%r1457, [%r2214+560];
	ld.shared.u32 	%r1458, [%r59+108];
	// begin inline asm
	dp4a.s32.s32 %r1456, %r1457, %r1458, %r1344;
	// end inline asm
	ld.shared.u32 	%r1461, [%r2214+576];
	ld.shared.u32 	%r1462, [%r59+96];
	// begin inline asm
	dp4a.s32.s32 %r1460, %r1461, %r1462, %r1348;
	// end inline asm
	ld.shared.u32 	%r1465, [%r2214+576];
	ld.shared.u32 	%r1466, [%r59+100];
	// begin inline asm
	dp4a.s32.s32 %r1464, %r1465, %r1466, %r1352;
	// end inline asm
	ld.shared.u32 	%r1469, [%r2214+576];
	ld.shared.u32 	%r1470, [%r59+104];
	// begin inline asm
	dp4a.s32.s32 %r1468, %r1469, %r1470, %r1356;
	// end inline asm
	ld.shared.u32 	%r1473, [%r2214+576];
	ld.shared.u32 	%r1474, [%r59+108];
	// begin inline asm
	dp4a.s32.s32 %r1472, %r1473, %r1474, %r1360;
	// end inline asm
	ld.shared.u32 	%r1477, [%r2214+592];
	ld.shared.u32 	%r1478, [%r59+96];
	// begin inline asm
	dp4a.s32.s32 %r1476, %r1477, %r1478, %r1364;
	// end inline asm
	ld.shared.u32 	%r1481, [%r2214+592];
	ld.shared.u32 	%r1482, [%r59+100];
	// begin inline asm
	dp4a.s32.s32 %r1480, %r1481, %r1482, %r1368;
	// end inline asm
	ld.shared.u32 	%r1485, [%r2214+592];
	ld.shared.u32 	%r1486, [%r59+104];
	// begin inline asm
	dp4a.s32.s32 %r1484, %r1485, %r1486, %r1372;
	// end inline asm
	ld.shared.u32 	%r1489, [%r2214+592];
	ld.shared.u32 	%r1490, [%r59+108];
	// begin inline asm
	dp4a.s32.s32 %r1488, %r1489, %r1490, %r1376;
	// end inline asm
	ld.shared.u32 	%r1493, [%r2214+608];
	ld.shared.u32 	%r1494, [%r59+96];
	// begin inline asm
	dp4a.s32.s32 %r1492, %r1493, %r1494, %r1380;
	// end inline asm
	ld.shared.u32 	%r1497, [%r2214+608];
	ld.shared.u32 	%r1498, [%r59+100];
	// begin inline asm
	dp4a.s32.s32 %r1496, %r1497, %r1498, %r1384;
	// end inline asm
	ld.shared.u32 	%r1501, [%r2214+608];
	ld.shared.u32 	%r1502, [%r59+104];
	// begin inline asm
	dp4a.s32.s32 %r1500, %r1501, %r1502, %r1388;
	// end inline asm
	ld.shared.u32 	%r1505, [%r2214+608];
	ld.shared.u32 	%r1506, [%r59+108];
	// begin inline asm
	dp4a.s32.s32 %r1504, %r1505, %r1506, %r1392;
	// end inline asm
	ld.shared.u32 	%r1509, [%r2214+624];
	ld.shared.u32 	%r1510, [%r59+96];
	// begin inline asm
	dp4a.s32.s32 %r1508, %r1509, %r1510, %r1396;
	// end inline asm
	ld.shared.u32 	%r1513, [%r2214+624];
	ld.shared.u32 	%r1514, [%r59+100];
	// begin inline asm
	dp4a.s32.s32 %r1512, %r1513, %r1514, %r1400;
	// end inline asm
	ld.shared.u32 	%r1517, [%r2214+624];
	ld.shared.u32 	%r1518, [%r59+104];
	// begin inline asm
	dp4a.s32.s32 %r1516, %r1517, %r1518, %r1404;
	// end inline asm
	ld.shared.u32 	%r1521, [%r2214+624];
	ld.shared.u32 	%r1522, [%r59+108];
	// begin inline asm
	dp4a.s32.s32 %r1520, %r1521, %r1522, %r1408;
	// end inline asm
	ld.shared.u32 	%r1525, [%r2214+640];
	ld.shared.u32 	%r1526, [%r59+96];
	// begin inline asm
	dp4a.s32.s32 %r1524, %r1525, %r1526, %r1412;
	// end inline asm
	ld.shared.u32 	%r1529, [%r2214+640];
	ld.shared.u32 	%r1530, [%r59+100];
	// begin inline asm
	dp4a.s32.s32 %r1528, %r1529, %r1530, %r1416;
	// end inline asm
	ld.shared.u32 	%r1533, [%r2214+640];
	ld.shared.u32 	%r1534, [%r59+104];
	// begin inline asm
	dp4a.s32.s32 %r1532, %r1533, %r1534, %r1420;
	// end inline asm
	ld.shared.u32 	%r1537, [%r2214+640];
	ld.shared.u32 	%r1538, [%r59+108];
	// begin inline asm
	dp4a.s32.s32 %r1536, %r1537, %r1538, %r1424;
	// end inline asm
	ld.shared.u32 	%r1541, [%r2214+516];
	ld.shared.u32 	%r1542, [%r59+16];
	// begin inline asm
	dp4a.s32.s32 %r1540, %r1541, %r1542, %r1428;
	// end inline asm
	ld.shared.u32 	%r1545, [%r2214+516];
	ld.shared.u32 	%r1546, [%r59+20];
	// begin inline asm
	dp4a.s32.s32 %r1544, %r1545, %r1546, %r1432;
	// end inline asm
	ld.shared.u32 	%r1549, [%r2214+516];
	ld.shared.u32 	%r1550, [%r59+24];
	// begin inline asm
	dp4a.s32.s32 %r1548, %r1549, %r1550, %r1436;
	// end inline asm
	ld.shared.u32 	%r1553, [%r2214+516];
	ld.shared.u32 	%r1554, [%r59+28];
	// begin inline asm
	dp4a.s32.s32 %r1552, %r1553, %r1554, %r1440;
	// end inline asm
	ld.shared.u32 	%r1557, [%r2214+532];
	ld.shared.u32 	%r1558, [%r59+16];
	// begin inline asm
	dp4a.s32.s32 %r1556, %r1557, %r1558, %r1444;
	// end inline asm
	ld.shared.u32 	%r1561, [%r2214+532];
	ld.shared.u32 	%r1562, [%r59+20];
	// begin inline asm
	dp4a.s32.s32 %r1560, %r1561, %r1562, %r1448;
	// end inline asm
	ld.shared.u32 	%r1565, [%r2214+532];
	ld.shared.u32 	%r1566, [%r59+24];
	// begin inline asm
	dp4a.s32.s32 %r1564, %r1565, %r1566, %r1452;
	// end inline asm
	ld.shared.u32 	%r1569, [%r2214+532];
	ld.shared.u32 	%r1570, [%r59+28];
	// begin inline asm
	dp4a.s32.s32 %r1568, %r1569, %r1570, %r1456;
	// end inline asm
	ld.shared.u32 	%r1573, [%r2214+548];
	ld.shared.u32 	%r1574, [%r59+16];
	// begin inline asm
	dp4a.s32.s32 %r1572, %r1573, %r1574, %r1460;
	// end inline asm
	ld.shared.u32 	%r1577, [%r2214+548];
	ld.shared.u32 	%r1578, [%r59+20];
	// begin inline asm
	dp4a.s32.s32 %r1576, %r1577, %r1578, %r1464;
	// end inline asm
	ld.shared.u32 	%r1581, [%r2214+548];
	ld.shared.u32 	%r1582, [%r59+24];
	// begin inline asm
	dp4a.s32.s32 %r1580, %r1581, %r1582, %r1468;
	// end inline asm
	ld.shared.u32 	%r1585, [%r2214+548];
	ld.shared.u32 	%r1586, [%r59+28];
	// begin inline asm
	dp4a.s32.s32 %r1584, %r1585, %r1586, %r1472;
	// end inline asm
	ld.shared.u32 	%r1589, [%r2214+564];
	ld.shared.u32 	%r1590, [%r59+16];
	// begin inline asm
	dp4a.s32.s32 %r1588, %r1589, %r1590, %r1476;
	// end inline asm
	ld.shared.u32 	%r1593, [%r2214+564];
	ld.shared.u32 	%r1594, [%r59+20];
	// begin inline asm
	dp4a.s32.s32 %r1592, %r1593, %r1594, %r1480;
	// end inline asm
	ld.shared.u32 	%r1597, [%r2214+564];
	ld.shared.u32 	%r1598, [%r59+24];
	// begin inline asm
	dp4a.s32.s32 %r1596, %r1597, %r1598, %r1484;
	// end inline asm
	ld.shared.u32 	%r1601, [%r2214+564];
	ld.shared.u32 	%r1602, [%r59+28];
	// begin inline asm
	dp4a.s32.s32 %r1600, %r1601, %r1602, %r1488;
	// end inline asm
	ld.shared.u32 	%r1605, [%r2214+580];
	ld.shared.u32 	%r1606, [%r59+16];
	// begin inline asm
	dp4a.s32.s32 %r1604, %r1605, %r1606, %r1492;
	// end inline asm
	ld.shared.u32 	%r1609, [%r2214+580];
	ld.shared.u32 	%r1610, [%r59+20];
	// begin inline asm
	dp4a.s32.s32 %r1608, %r1609, %r1610, %r1496;
	// end inline asm
	ld.shared.u32 	%r1613, [%r2214+580];
	ld.shared.u32 	%r1614, [%r59+24];
	// begin inline asm
	dp4a.s32.s32 %r1612, %r1613, %r1614, %r1500;
	// end inline asm
	ld.shared.u32 	%r1617, [%r2214+580];
	ld.shared.u32 	%r1618, [%r59+28];
	// begin inline asm
	dp4a.s32.s32 %r1616, %r1617, %r1618, %r1504;
	// end inline asm
	ld.shared.u32 	%r1621, [%r2214+596];
	ld.shared.u32 	%r1622, [%r59+16];
	// begin inline asm
	dp4a.s32.s32 %r1620, %r1621, %r1622, %r1508;
	// end inline asm
	ld.shared.u32 	%r1625, [%r2214+596];
	ld.shared.u32 	%r1626, [%r59+20];
	// begin inline asm
	dp4a.s32.s32 %r1624, %r1625, %r1626, %r1512;
	// end inline asm
	ld.shared.u32 	%r1629, [%r2214+596];
	ld.shared.u32 	%r1630, [%r59+24];
	// begin inline asm
	dp4a.s32.s32 %r1628, %r1629, %r1630, %r1516;
	// end inline asm
	ld.shared.u32 	%r1633, [%r2214+596];
	ld.shared.u32 	%r1634, [%r59+28];
	// begin inline asm
	dp4a.s32.s32 %r1632, %r1633, %r1634, %r1520;
	// end inline asm
	ld.shared.u32 	%r1637, [%r2214+612];
	ld.shared.u32 	%r1638, [%r59+16];
	// begin inline asm
	dp4a.s32.s32 %r1636, %r1637, %r1638, %r1524;
	// end inline asm
	ld.shared.u32 	%r1641, [%r2214+612];
	ld.shared.u32 	%r1642, [%r59+20];
	// begin inline asm
	dp4a.s32.s32 %r1640, %r1641, %r1642, %r1528;
	// end inline asm
	ld.shared.u32 	%r1645, [%r2214+612];
	ld.shared.u32 	%r1646, [%r59+24];
	// begin inline asm
	dp4a.s32.s32 %r1644, %r1645, %r1646, %r1532;
	// end inline asm
	ld.shared.u32 	%r1649, [%r2214+612];
	ld.shared.u32 	%r1650, [%r59+28];
	// begin inline asm
	dp4a.s32.s32 %r1648, %r1649, %r1650, %r1536;
	// end inline asm
	ld.shared.u32 	%r1653, [%r2214+532];
	ld.shared.u32 	%r1654, [%r59+64];
	// begin inline asm
	dp4a.s32.s32 %r1652, %r1653, %r1654, %r1540;
	// end inline asm
	ld.shared.u32 	%r1657, [%r2214+532];
	ld.shared.u32 	%r1658, [%r59+68];
	// begin inline asm
	dp4a.s32.s32 %r1656, %r1657, %r1658, %r1544;
	// end inline asm
	ld.shared.u32 	%r1661, [%r2214+532];
	ld.shared.u32 	%r1662, [%r59+72];
	// begin inline asm
	dp4a.s32.s32 %r1660, %r1661, %r1662, %r1548;
	// end inline asm
	ld.shared.u32 	%r1665, [%r2214+532];
	ld.shared.u32 	%r1666, [%r59+76];
	// begin inline asm
	dp4a.s32.s32 %r1664, %r1665, %r1666, %r1552;
	// end inline asm
	ld.shared.u32 	%r1669, [%r2214+548];
	ld.shared.u32 	%r1670, [%r59+64];
	// begin inline asm
	dp4a.s32.s32 %r1668, %r1669, %r1670, %r1556;
	// end inline asm
	ld.shared.u32 	%r1673, [%r2214+548];
	ld.shared.u32 	%r1674, [%r59+68];
	// begin inline asm
	dp4a.s32.s32 %r1672, %r1673, %r1674, %r1560;
	// end inline asm
	ld.shared.u32 	%r1677, [%r2214+548];
	ld.shared.u32 	%r1678, [%r59+72];
	// begin inline asm
	dp4a.s32.s32 %r1676, %r1677, %r1678, %r1564;
	// end inline asm
	ld.shared.u32 	%r1681, [%r2214+548];
	ld.shared.u32 	%r1682, [%r59+76];
	// begin inline asm
	dp4a.s32.s32 %r1680, %r1681, %r1682, %r1568;
	// end inline asm
	ld.shared.u32 	%r1685, [%r2214+564];
	ld.shared.u32 	%r1686, [%r59+64];
	// begin inline asm
	dp4a.s32.s32 %r1684, %r1685, %r1686, %r1572;
	// end inline asm
	ld.shared.u32 	%r1689, [%r2214+564];
	ld.shared.u32 	%r1690, [%r59+68];
	// begin inline asm
	dp4a.s32.s32 %r1688, %r1689, %r1690, %r1576;
	// end inline asm
	ld.shared.u32 	%r1693, [%r2214+564];
	ld.shared.u32 	%r1694, [%r59+72];
	// begin inline asm
	dp4a.s32.s32 %r1692, %r1693, %r1694, %r1580;
	// end inline asm
	ld.shared.u32 	%r1697, [%r2214+564];
	ld.shared.u32 	%r1698, [%r59+76];
	// begin inline asm
	dp4a.s32.s32 %r1696, %r1697, %r1698, %r1584;
	// end inline asm
	ld.shared.u32 	%r1701, [%r2214+580];
	ld.shared.u32 	%r1702, [%r59+64];
	// begin inline asm
	dp4a.s32.s32 %r1700, %r1701, %r1702, %r1588;
	// end inline asm
	ld.shared.u32 	%r1705, [%r2214+580];
	ld.shared.u32 	%r1706, [%r59+68];
	// begin inline asm
	dp4a.s32.s32 %r1704, %r1705, %r1706, %r1592;
	// end inline asm
	ld.shared.u32 	%r1709, [%r2214+580];
	ld.shared.u32 	%r1710, [%r59+72];
	// begin inline asm
	dp4a.s32.s32 %r1708, %r1709, %r1710, %r1596;
	// end inline asm
	ld.shared.u32 	%r1713, [%r2214+580];
	ld.shared.u32 	%r1714, [%r59+76];
	// begin inline asm
	dp4a.s32.s32 %r1712, %r1713, %r1714, %r1600;
	// end inline asm
	ld.shared.u32 	%r1717, [%r2214+596];
	ld.shared.u32 	%r1718, [%r59+64];
	// begin inline asm
	dp4a.s32.s32 %r1716, %r1717, %r1718, %r1604;
	// end inline asm
	ld.shared.u32 	%r1721, [%r2214+596];
	ld.shared.u32 	%r1722, [%r59+68];
	// begin inline asm
	dp4a.s32.s32 %r1720, %r1721, %r1722, %r1608;
	// end inline asm
	ld.shared.u32 	%r1725, [%r2214+596];
	ld.shared.u32 	%r1726, [%r59+72];
	// begin inline asm
	dp4a.s32.s32 %r1724, %r1725, %r1726, %r1612;
	// end inline asm
	ld.shared.u32 	%r1729, [%r2214+596];
	ld.shared.u32 	%r1730, [%r59+76];
	// begin inline asm
	dp4a.s32.s32 %r1728, %r1729, %r1730, %r1616;
	// end inline asm
	ld.shared.u32 	%r1733, [%r2214+612];
	ld.shared.u32 	%r1734, [%r59+64];
	// begin inline asm
	dp4a.s32.s32 %r1732, %r1733, %r1734, %r1620;
	// end inline asm
	ld.shared.u32 	%r1737, [%r2214+612];
	ld.shared.u32 	%r1738, [%r59+68];
	// begin inline asm
	dp4a.s32.s32 %r1736, %r1737, %r1738, %r1624;
	// end inline asm
	ld.shared.u32 	%r1741, [%r2214+612];
	ld.shared.u32 	%r1742, [%r59+72];
	// begin inline asm
	dp4a.s32.s32 %r1740, %r1741, %r1742, %r1628;
	// end inline asm
	ld.shared.u32 	%r1745, [%r2214+612];
	ld.shared.u32 	%r1746, [%r59+76];
	// begin inline asm
	dp4a.s32.s32 %r1744, %r1745, %r1746, %r1632;
	// end inline asm
	ld.shared.u32 	%r1749, [%r2214+628];
	ld.shared.u32 	%r1750, [%r59+64];
	// begin inline asm
	dp4a.s32.s32 %r1748, %r1749, %r1750, %r1636;
	// end inline asm
	ld.shared.u32 	%r1753, [%r2214+628];
	ld.shared.u32 	%r1754, [%r59+68];
	// begin inline asm
	dp4a.s32.s32 %r1752, %r1753, %r1754, %r1640;
	// end inline asm
	ld.shared.u32 	%r1757, [%r2214+628];
	ld.shared.u32 	%r1758, [%r59+72];
	// begin inline asm
	dp4a.s32.s32 %r1756, %r1757, %r1758, %r1644;
	// end inline asm
	ld.shared.u32 	%r1761, [%r2214+628];
	ld.shared.u32 	%r1762, [%r59+76];
	// begin inline asm
	dp4a.s32.s32 %r1760, %r1761, %r1762, %r1648;
	// end inline asm
	ld.shared.u32 	%r1765, [%r2214+548];
	ld.shared.u32 	%r1766, [%r59+112];
	// begin inline asm
	dp4a.s32.s32 %r1764, %r1765, %r1766, %r1652;
	// end inline asm
	ld.shared.u32 	%r1769, [%r2214+548];
	ld.shared.u32 	%r1770, [%r59+116];
	// begin inline asm
	dp4a.s32.s32 %r1768, %r1769, %r1770, %r1656;
	// end inline asm
	ld.shared.u32 	%r1773, [%r2214+548];
	ld.shared.u32 	%r1774, [%r59+120];
	// begin inline asm
	dp4a.s32.s32 %r1772, %r1773, %r1774, %r1660;
	// end inline asm
	ld.shared.u32 	%r1777, [%r2214+548];
	ld.shared.u32 	%r1778, [%r59+124];
	// begin inline asm
	dp4a.s32.s32 %r1776, %r1777, %r1778, %r1664;
	// end inline asm
	ld.shared.u32 	%r1781, [%r2214+564];
	ld.shared.u32 	%r1782, [%r59+112];
	// begin inline asm
	dp4a.s32.s32 %r1780, %r1781, %r1782, %r1668;
	// end inline asm
	ld.shared.u32 	%r1785, [%r2214+564];
	ld.shared.u32 	%r1786, [%r59+116];
	// begin inline asm
	dp4a.s32.s32 %r1784, %r1785, %r1786, %r1672;
	// end inline asm
	ld.shared.u32 	%r1789, [%r2214+564];
	ld.shared.u32 	%r1790, [%r59+120];
	// begin inline asm
	dp4a.s32.s32 %r1788, %r1789, %r1790, %r1676;
	// end inline asm
	ld.shared.u32 	%r1793, [%r2214+564];
	ld.shared.u32 	%r1794, [%r59+124];
	// begin inline asm
	dp4a.s32.s32 %r1792, %r1793, %r1794, %r1680;
	// end inline asm
	ld.shared.u32 	%r1797, [%r2214+580];
	ld.shared.u32 	%r1798, [%r59+112];
	// begin inline asm
	dp4a.s32.s32 %r1796, %r1797, %r1798, %r1684;
	// end inline asm
	ld.shared.u32 	%r1801, [%r2214+580];
	ld.shared.u32 	%r1802, [%r59+116];
	// begin inline asm
	dp4a.s32.s32 %r1800, %r1801, %r1802, %r1688;
	// end inline asm
	ld.shared.u32 	%r1805, [%r2214+580];
	ld.shared.u32 	%r1806, [%r59+120];
	// begin inline asm
	dp4a.s32.s32 %r1804, %r1805, %r1806, %r1692;
	// end inline asm
	ld.shared.u32 	%r1809, [%r2214+580];
	ld.shared.u32 	%r1810, [%r59+124];
	// begin inline asm
	dp4a.s32.s32 %r1808, %r1809, %r1810, %r1696;
	// end inline asm
	ld.shared.u32 	%r1813, [%r2214+596];
	ld.shared.u32 	%r1814, [%r59+112];
	// begin inline asm
	dp4a.s32.s32 %r1812, %r1813, %r1814, %r1700;
	// end inline asm
	ld.shared.u32 	%r1817, [%r2214+596];
	ld.shared.u32 	%r1818, [%r59+116];
	// begin inline asm
	dp4a.s32.s32 %r1816, %r1817, %r1818, %r1704;
	// end inline asm
	ld.shared.u32 	%r1821, [%r2214+596];
	ld.shared.u32 	%r1822, [%r59+120];
	// begin inline asm
	dp4a.s32.s32 %r1820, %r1821, %r1822, %r1708;
	// end inline asm
	ld.shared.u32 	%r1825, [%r2214+596];
	ld.shared.u32 	%r1826, [%r59+124];
	// begin inline asm
	dp4a.s32.s32 %r1824, %r1825, %r1826, %r1712;
	// end inline asm
	ld.shared.u32 	%r1829, [%r2214+612];
	ld.shared.u32 	%r1830, [%r59+112];
	// begin inline asm
	dp4a.s32.s32 %r1828, %r1829, %r1830, %r1716;
	// end inline asm
	ld.shared.u32 	%r1833, [%r2214+612];
	ld.shared.u32 	%r1834, [%r59+116];
	// begin inline asm
	dp4a.s32.s32 %r1832, %r1833, %r1834, %r1720;
	// end inline asm
	ld.shared.u32 	%r1837, [%r2214+612];
	ld.shared.u32 	%r1838, [%r59+120];
	// begin inline asm
	dp4a.s32.s32 %r1836, %r1837, %r1838, %r1724;
	// end inline asm
	ld.shared.u32 	%r1841, [%r2214+612];
	ld.shared.u32 	%r1842, [%r59+124];
	// begin inline asm
	dp4a.s32.s32 %r1840, %r1841, %r1842, %r1728;
	// end inline asm
	ld.shared.u32 	%r1845, [%r2214+628];
	ld.shared.u32 	%r1846, [%r59+112];
	// begin inline asm
	dp4a.s32.s32 %r1844, %r1845, %r1846, %r1732;
	// end inline asm
	ld.shared.u32 	%r1849, [%r2214+628];
	ld.shared.u32 	%r1850, [%r59+116];
	// begin inline asm
	dp4a.s32.s32 %r1848, %r1849, %r1850, %r1736;
	// end inline asm
	ld.shared.u32 	%r1853, [%r2214+628];
	ld.shared.u32 	%r1854, [%r59+120];
	// begin inline asm
	dp4a.s32.s32 %r1852, %r1853, %r1854, %r1740;
	// end inline asm
	ld.shared.u32 	%r1857, [%r2214+628];
	ld.shared.u32 	%r1858, [%r59+124];
	// begin inline asm
	dp4a.s32.s32 %r1856, %r1857, %r1858, %r1744;
	// end inline asm
	ld.shared.u32 	%r1861, [%r2214+644];
	ld.shared.u32 	%r1862, [%r59+112];
	// begin inline asm
	dp4a.s32.s32 %r1860, %r1861, %r1862, %r1748;
	// end inline asm
	ld.shared.u32 	%r1865, [%r2214+644];
	ld.shared.u32 	%r1866, [%r59+116];
	// begin inline asm
	dp4a.s32.s32 %r1864, %r1865, %r1866, %r1752;
	// end inline asm
	ld.shared.u32 	%r1869, [%r2214+644];
	ld.shared.u32 	%r1870, [%r59+120];
	// begin inline asm
	dp4a.s32.s32 %r1868, %r1869, %r1870, %r1756;
	// end inline asm
	ld.shared.u32 	%r1873, [%r2214+644];
	ld.shared.u32 	%r1874, [%r59+124];
	// begin inline asm
	dp4a.s32.s32 %r1872, %r1873, %r1874, %r1760;
	// end inline asm
	ld.shared.u32 	%r1877, [%r2214+520];
	ld.shared.u32 	%r1878, [%r59+32];
	// begin inline asm
	dp4a.s32.s32 %r1876, %r1877, %r1878, %r1764;
	// end inline asm
	ld.shared.u32 	%r1881, [%r2214+520];
	ld.shared.u32 	%r1882, [%r59+36];
	// begin inline asm
	dp4a.s32.s32 %r1880, %r1881, %r1882, %r1768;
	// end inline asm
	ld.shared.u32 	%r1885, [%r2214+520];
	ld.shared.u32 	%r1886, [%r59+40];
	// begin inline asm
	dp4a.s32.s32 %r1884, %r1885, %r1886, %r1772;
	// end inline asm
	ld.shared.u32 	%r1889, [%r2214+520];
	ld.shared.u32 	%r1890, [%r59+44];
	// begin inline asm
	dp4a.s32.s32 %r1888, %r1889, %r1890, %r1776;
	// end inline asm
	ld.shared.u32 	%r1893, [%r2214+536];
	ld.shared.u32 	%r1894, [%r59+32];
	// begin inline asm
	dp4a.s32.s32 %r1892, %r1893, %r1894, %r1780;
	// end inline asm
	ld.shared.u32 	%r1897, [%r2214+536];
	ld.shared.u32 	%r1898, [%r59+36];
	// begin inline asm
	dp4a.s32.s32 %r1896, %r1897, %r1898, %r1784;
	// end inline asm
	ld.shared.u32 	%r1901, [%r2214+536];
	ld.shared.u32 	%r1902, [%r59+40];
	// begin inline asm
	dp4a.s32.s32 %r1900, %r1901, %r1902, %r1788;
	// end inline asm
	ld.shared.u32 	%r1905, [%r2214+536];
	ld.shared.u32 	%r1906, [%r59+44];
	// begin inline asm
	dp4a.s32.s32 %r1904, %r1905, %r1906, %r1792;
	// end inline asm
	ld.shared.u32 	%r1909, [%r2214+552];
	ld.shared.u32 	%r1910, [%r59+32];
	// begin inline asm
	dp4a.s32.s32 %r1908, %r1909, %r1910, %r1796;
	// end inline asm
	ld.shared.u32 	%r1913, [%r2214+552];
	ld.shared.u32 	%r1914, [%r59+36];
	// begin inline asm
	dp4a.s32.s32 %r1912, %r1913, %r1914, %r1800;
	// end inline asm
	ld.shared.u32 	%r1917, [%r2214+552];
	ld.shared.u32 	%r1918, [%r59+40];
	// begin inline asm
	dp4a.s32.s32 %r1916, %r1917, %r1918, %r1804;
	// end inline asm
	ld.shared.u32 	%r1921, [%r2214+552];
	ld.shared.u32 	%r1922, [%r59+44];
	// begin inline asm
	dp4a.s32.s32 %r1920, %r1921, %r1922, %r1808;
	// end inline asm
	ld.shared.u32 	%r1925, [%r2214+568];
	ld.shared.u32 	%r1926, [%r59+32];
	// begin inline asm
	dp4a.s32.s32 %r1924, %r1925, %r1926, %r1812;
	// end inline asm
	ld.shared.u32 	%r1929, [%r2214+568];
	ld.shared.u32 	%r1930, [%r59+36];
	// begin inline asm
	dp4a.s32.s32 %r1928, %r1929, %r1930, %r1816;
	// end inline asm
	ld.shared.u32 	%r1933, [%r2214+568];
	ld.shared.u32 	%r1934, [%r59+40];
	// begin inline asm
	dp4a.s32.s32 %r1932, %r1933, %r1934, %r1820;
	// end inline asm
	ld.shared.u32 	%r1937, [%r2214+568];
	ld.shared.u32 	%r1938, [%r59+44];
	// begin inline asm
	dp4a.s32.s32 %r1936, %r1937, %r1938, %r1824;
	// end inline asm
	ld.shared.u32 	%r1941, [%r2214+584];
	ld.shared.u32 	%r1942, [%r59+32];
	// begin inline asm
	dp4a.s32.s32 %r1940, %r1941, %r1942, %r1828;
	// end inline asm
	ld.shared.u32 	%r1945, [%r2214+584];
	ld.shared.u32 	%r1946, [%r59+36];
	// begin inline asm
	dp4a.s32.s32 %r1944, %r1945, %r1946, %r1832;
	// end inline asm
	ld.shared.u32 	%r1949, [%r2214+584];
	ld.shared.u32 	%r1950, [%r59+40];
	// begin inline asm
	dp4a.s32.s32 %r1948, %r1949, %r1950, %r1836;
	// end inline asm
	ld.shared.u32 	%r1953, [%r2214+584];
	ld.shared.u32 	%r1954, [%r59+44];
	// begin inline asm
	dp4a.s32.s32 %r1952, %r1953, %r1954, %r1840;
	// end inline asm
	ld.shared.u32 	%r1957, [%r2214+600];
	ld.shared.u32 	%r1958, [%r59+32];
	// begin inline asm
	dp4a.s32.s32 %r1956, %r1957, %r1958, %r1844;
	// end inline asm
	ld.shared.u32 	%r1961, [%r2214+600];
	ld.shared.u32 	%r1962, [%r59+36];
	// begin inline asm
	dp4a.s32.s32 %r1960, %r1961, %r1962, %r1848;
	// end inline asm
	ld.shared.u32 	%r1965, [%r2214+600];
	ld.shared.u32 	%r1966, [%r59+40];
	// begin inline asm
	dp4a.s32.s32 %r1964, %r1965, %r1966, %r1852;
	// end inline asm
	ld.shared.u32 	%r1969, [%r2214+600];
	ld.shared.u32 	%r1970, [%r59+44];
	// begin inline asm
	dp4a.s32.s32 %r1968, %r1969, %r1970, %r1856;
	// end inline asm
	ld.shared.u32 	%r1973, [%r2214+616];
	ld.shared.u32 	%r1974, [%r59+32];
	// begin inline asm
	dp4a.s32.s32 %r1972, %r1973, %r1974, %r1860;
	// end inline asm
	ld.shared.u32 	%r1977, [%r2214+616];
	ld.shared.u32 	%r1978, [%r59+36];
	// begin inline asm
	dp4a.s32.s32 %r1976, %r1977, %r1978, %r1864;
	// end inline asm
	ld.shared.u32 	%r1981, [%r2214+616];
	ld.shared.u32 	%r1982, [%r59+40];
	// begin inline asm
	dp4a.s32.s32 %r1980, %r1981, %r1982, %r1868;
	// end inline asm
	ld.shared.u32 	%r1985, [%r2214+616];
	ld.shared.u32 	%r1986, [%r59+44];
	// begin inline asm
	dp4a.s32.s32 %r1984, %r1985, %r1986, %r1872;
	// end inline asm
	ld.shared.u32 	%r1989, [%r2214+536];
	ld.shared.u32 	%r1990, [%r59+80];
	// begin inline asm
	dp4a.s32.s32 %r1988, %r1989, %r1990, %r1876;
	// end inline asm
	ld.shared.u32 	%r1993, [%r2214+536];
	ld.shared.u32 	%r1994, [%r59+84];
	// begin inline asm
	dp4a.s32.s32 %r1992, %r1993, %r1994, %r1880;
	// end inline asm
	ld.shared.u32 	%r1997, [%r2214+536];
	ld.shared.u32 	%r1998, [%r59+88];
	// begin inline asm
	dp4a.s32.s32 %r1996, %r1997, %r1998, %r1884;
	// end inline asm
	ld.shared.u32 	%r2001, [%r2214+536];
	ld.shared.u32 	%r2002, [%r59+92];
	// begin inline asm
	dp4a.s32.s32 %r2000, %r2001, %r2002, %r1888;
	// end inline asm
	ld.shared.u32 	%r2005, [%r2214+552];
	ld.shared.u32 	%r2006, [%r59+80];
	// begin inline asm
	dp4a.s32.s32 %r2004, %r2005, %r2006, %r1892;
	// end inline asm
	ld.shared.u32 	%r2009, [%r2214+552];
	ld.shared.u32 	%r2010, [%r59+84];
	// begin inline asm
	dp4a.s32.s32 %r2008, %r2009, %r2010, %r1896;
	// end inline asm
	ld.shared.u32 	%r2013, [%r2214+552];
	ld.shared.u32 	%r2014, [%r59+88];
	// begin inline asm
	dp4a.s32.s32 %r2012, %r2013, %r2014, %r1900;
	// end inline asm
	ld.shared.u32 	%r2017, [%r2214+552];
	ld.shared.u32 	%r2018, [%r59+92];
	// begin inline asm
	dp4a.s32.s32 %r2016, %r2017, %r2018, %r1904;
	// end inline asm
	ld.shared.u32 	%r2021, [%r2214+568];
	ld.shared.u32 	%r2022, [%r59+80];
	// begin inline asm
	dp4a.s32.s32 %r2020, %r2021, %r2022, %r1908;
	// end inline asm
	ld.shared.u32 	%r2025, [%r2214+568];
	ld.shared.u32 	%r2026, [%r59+84];
	// begin inline asm
	dp4a.s32.s32 %r2024, %r2025, %r2026, %r1912;
	// end inline asm
	ld.shared.u32 	%r2029, [%r2214+568];
	ld.shared.u32 	%r2030, [%r59+88];
	// begin inline asm
	dp4a.s32.s32 %r2028, %r2029, %r2030, %r1916;
	// end inline asm
	ld.shared.u32 	%r2033, [%r2214+568];
	ld.shared.u32 	%r2034, [%r59+92];
	// begin inline asm
	dp4a.s32.s32 %r2032, %r2033, %r2034, %r1920;
	// end inline asm
	ld.shared.u32 	%r2037, [%r2214+584];
	ld.shared.u32 	%r2038, [%r59+80];
	// begin inline asm
	dp4a.s32.s32 %r2036, %r2037, %r2038, %r1924;
	// end inline asm
	ld.shared.u32 	%r2041, [%r2214+584];
	ld.shared.u32 	%r2042, [%r59+84];
	// begin inline asm
	dp4a.s32.s32 %r2040, %r2041, %r2042, %r1928;
	// end inline asm
	ld.shared.u32 	%r2045, [%r2214+584];
	ld.shared.u32 	%r2046, [%r59+88];
	// begin inline asm
	dp4a.s32.s32 %r2044, %r2045, %r2046, %r1932;
	// end inline asm
	ld.shared.u32 	%r2049, [%r2214+584];
	ld.shared.u32 	%r2050, [%r59+92];
	// begin inline asm
	dp4a.s32.s32 %r2048, %r2049, %r2050, %r1936;
	// end inline asm
	ld.shared.u32 	%r2053, [%r2214+600];
	ld.shared.u32 	%r2054, [%r59+80];
	// begin inline asm
	dp4a.s32.s32 %r2052, %r2053, %r2054, %r1940;
	// end inline asm
	ld.shared.u32 	%r2057, [%r2214+600];
	ld.shared.u32 	%r2058, [%r59+84];
	// begin inline asm
	dp4a.s32.s32 %r2056, %r2057, %r2058, %r1944;
	// end inline asm
	ld.shared.u32 	%r2061, [%r2214+600];
	ld.shared.u32 	%r2062, [%r59+88];
	// begin inline asm
	dp4a.s32.s32 %r2060, %r2061, %r2062, %r1948;
	// end inline asm
	ld.shared.u32 	%r2065, [%r2214+600];
	ld.shared.u32 	%r2066, [%r59+92];
	// begin inline asm
	dp4a.s32.s32 %r2064, %r2065, %r2066, %r1952;
	// end inline asm
	ld.shared.u32 	%r2069, [%r2214+616];
	ld.shared.u32 	%r2070, [%r59+80];
	// begin inline asm
	dp4a.s32.s32 %r2068, %r2069, %r2070, %r1956;
	// end inline asm
	ld.shared.u32 	%r2073, [%r2214+616];
	ld.shared.u32 	%r2074, [%r59+84];
	// begin inline asm
	dp4a.s32.s32 %r2072, %r2073, %r2074, %r1960;
	// end inline asm
	ld.shared.u32 	%r2077, [%r2214+616];
	ld.shared.u32 	%r2078, [%r59+88];
	// begin inline asm
	dp4a.s32.s32 %r2076, %r2077, %r2078, %r1964;
	// end inline asm
	ld.shared.u32 	%r2081, [%r2214+616];
	ld.shared.u32 	%r2082, [%r59+92];
	// begin inline asm
	dp4a.s32.s32 %r2080, %r2081, %r2082, %r1968;
	// end inline asm
	ld.shared.u32 	%r2085, [%r2214+632];
	ld.shared.u32 	%r2086, [%r59+80];
	// begin inline asm
	dp4a.s32.s32 %r2084, %r2085, %r2086, %r1972;
	// end inline asm
	ld.shared.u32 	%r2089, [%r2214+632];
	ld.shared.u32 	%r2090, [%r59+84];
	// begin inline asm
	dp4a.s32.s32 %r2088, %r2089, %r2090, %r1976;
	// end inline asm
	ld.shared.u32 	%r2093, [%r2214+632];
	ld.shared.u32 	%r2094, [%r59+88];
	// begin inline asm
	dp4a.s32.s32 %r2092, %r2093, %r2094, %r1980;
	// end inline asm
	ld.shared.u32 	%r2097, [%r2214+632];
	ld.shared.u32 	%r2098, [%r59+92];
	// begin inline asm
	dp4a.s32.s32 %r2096, %r2097, %r2098, %r1984;
	// end inline asm
	ld.shared.u32 	%r2101, [%r2214+552];
	ld.shared.u32 	%r2102, [%r59+128];
	// begin inline asm
	dp4a.s32.s32 %r2100, %r2101, %r2102, %r1988;
	// end inline asm
	ld.shared.u32 	%r2105, [%r2214+552];
	ld.shared.u32 	%r2106, [%r59+132];
	// begin inline asm
	dp4a.s32.s32 %r2104, %r2105, %r2106, %r1992;
	// end inline asm
	ld.shared.u32 	%r2109, [%r2214+552];
	ld.shared.u32 	%r2110, [%r59+136];
	// begin inline asm
	dp4a.s32.s32 %r2108, %r2109, %r2110, %r1996;
	// end inline asm
	ld.shared.u32 	%r2113, [%r2214+552];
	ld.shared.u32 	%r2114, [%r59+140];
	// begin inline asm
	dp4a.s32.s32 %r2112, %r2113, %r2114, %r2000;
	// end inline asm
	ld.shared.u32 	%r2117, [%r2214+568];
	ld.shared.u32 	%r2118, [%r59+128];
	// begin inline asm
	dp4a.s32.s32 %r2116, %r2117, %r2118, %r2004;
	// end inline asm
	ld.shared.u32 	%r2121, [%r2214+568];
	ld.shared.u32 	%r2122, [%r59+132];
	// begin inline asm
	dp4a.s32.s32 %r2120, %r2121, %r2122, %r2008;
	// end inline asm
	ld.shared.u32 	%r2125, [%r2214+568];
	ld.shared.u32 	%r2126, [%r59+136];
	// begin inline asm
	dp4a.s32.s32 %r2124, %r2125, %r2126, %r2012;
	// end inline asm
	ld.shared.u32 	%r2129, [%r2214+568];
	ld.shared.u32 	%r2130, [%r59+140];
	// begin inline asm
	dp4a.s32.s32 %r2128, %r2129, %r2130, %r2016;
	// end inline asm
	ld.shared.u32 	%r2133, [%r2214+584];
	ld.shared.u32 	%r2134, [%r59+128];
	// begin inline asm
	dp4a.s32.s32 %r2132, %r2133, %r2134, %r2020;
	// end inline asm
	ld.shared.u32 	%r2137, [%r2214+584];
	ld.shared.u32 	%r2138, [%r59+132];
	// begin inline asm
	dp4a.s32.s32 %r2136, %r2137, %r2138, %r2024;
	// end inline asm
	ld.shared.u32 	%r2141, [%r2214+584];
	ld.shared.u32 	%r2142, [%r59+136];
	// begin inline asm
	dp4a.s32.s32 %r2140, %r2141, %r2142, %r2028;
	// end inline asm
	ld.shared.u32 	%r2145, [%r2214+584];
	ld.shared.u32 	%r2146, [%r59+140];
	// begin inline asm
	dp4a.s32.s32 %r2144, %r2145, %r2146, %r2032;
	// end inline asm
	ld.shared.u32 	%r2149, [%r2214+600];
	ld.shared.u32 	%r2150, [%r59+128];
	// begin inline asm
	dp4a.s32.s32 %r2148, %r2149, %r2150, %r2036;
	// end inline asm
	ld.shared.u32 	%r2153, [%r2214+600];
	ld.shared.u32 	%r2154, [%r59+132];
	// begin inline asm
	dp4a.s32.s32 %r2152, %r2153, %r2154, %r2040;
	// end inline asm
	ld.shared.u32 	%r2157, [%r2214+600];
	ld.shared.u32 	%r2158, [%r59+136];
	// begin inline asm
	dp4a.s32.s32 %r2156, %r2157, %r2158, %r2044;
	// end inline asm
	ld.shared.u32 	%r2161, [%r2214+600];
	ld.shared.u32 	%r2162, [%r59+140];
	// begin inline asm
	dp4a.s32.s32 %r2160, %r2161, %r2162, %r2048;
	// end inline asm
	ld.shared.u32 	%r2165, [%r2214+616];
	ld.shared.u32 	%r2166, [%r59+128];
	// begin inline asm
	dp4a.s32.s32 %r2164, %r2165, %r2166, %r2052;
	// end inline asm
	ld.shared.u32 	%r2169, [%r2214+616];
	ld.shared.u32 	%r2170, [%r59+132];
	// begin inline asm
	dp4a.s32.s32 %r2168, %r2169, %r2170, %r2056;
	// end inline asm
	ld.shared.u32 	%r2173, [%r2214+616];
	ld.shared.u32 	%r2174, [%r59+136];
	// begin inline asm
	dp4a.s32.s32 %r2172, %r2173, %r2174, %r2060;
	// end inline asm
	ld.shared.u32 	%r2177, [%r2214+616];
	ld.shared.u32 	%r2178, [%r59+140];
	// begin inline asm
	dp4a.s32.s32 %r2176, %r2177, %r2178, %r2064;
	// end inline asm
	ld.shared.u32 	%r2181, [%r2214+632];
	ld.shared.u32 	%r2182, [%r59+128];
	// begin inline asm
	dp4a.s32.s32 %r2180, %r2181, %r2182, %r2068;
	// end inline asm
	ld.shared.u32 	%r2185, [%r2214+632];
	ld.shared.u32 	%r2186, [%r59+132];
	// begin inline asm
	dp4a.s32.s32 %r2184, %r2185, %r2186, %r2072;
	// end inline asm
	ld.shared.u32 	%r2189, [%r2214+632];
	ld.shared.u32 	%r2190, [%r59+136];
	// begin inline asm
	dp4a.s32.s32 %r2188, %r2189, %r2190, %r2076;
	// end inline asm
	ld.shared.u32 	%r2193, [%r2214+632];
	ld.shared.u32 	%r2194, [%r59+140];
	// begin inline asm
	dp4a.s32.s32 %r2192, %r2193, %r2194, %r2080;
	// end inline asm
	ld.shared.u32 	%r2197, [%r2214+648];
	ld.shared.u32 	%r2198, [%r59+128];
	// begin inline asm
	dp4a.s32.s32 %r2196, %r2197, %r2198, %r2084;
	// end inline asm
	ld.shared.u32 	%r2201, [%r2214+648];
	ld.shared.u32 	%r2202, [%r59+132];
	// begin inline asm
	dp4a.s32.s32 %r2200, %r2201, %r2202, %r2088;
	// end inline asm
	ld.shared.u32 	%r2205, [%r2214+648];
	ld.shared.u32 	%r2206, [%r59+136];
	// begin inline asm
	dp4a.s32.s32 %r2204, %r2205, %r2206, %r2092;
	// end inline asm
	ld.shared.u32 	%r2209, [%r2214+648];
	ld.shared.u32 	%r2210, [%r59+140];
	// begin inline asm
	dp4a.s32.s32 %r2208, %r2209, %r2210, %r2096;
	// end inline asm
	shl.b32 	%r2215, %r94, 6;
	shl.b32 	%r2216, %r1, 2;
	add.s32 	%r2217, %r2215, %r2216;
	mad.lo.s32 	%r2218, %r94, 12544, %r20;
	mad.lo.s32 	%r2219, %r1, 784, %r2218;
	add.s32 	%r2220, %r2219, %r8;
	mad.lo.s32 	%r2221, %r9, 392, %r2220;
	add.s32 	%r2222, %r2221, %r58;
	cvt.s64.s32 	%rd57, %r2100;
	mad.lo.s64 	%rd58, %rd57, 87022001782784, 1073741824;
	shr.u64 	%rd59, %rd58, 31;
	cvt.u32.u64 	%r2223, %rd59;
	mul.wide.u32 	%rd60, %r2217, 4;
	add.s64 	%rd61, %rd55, %rd60;
	ld.global.nc.u32 	%r2224, [%rd61];
	add.s32 	%r2225, %r2224, %r2223;
	max.s32 	%r2226, %r2225, 0;
	mul.wide.u32 	%rd62, %r2226, 1199626064;
	add.s64 	%rd63, %rd62, 9007199254740992;
	shr.u64 	%rd64, %rd63, 54;
	cvt.u32.u64 	%r2227, %rd64;
	min.u32 	%r2228, %r2227, 127;
	cvt.u64.u32 	%rd65, %r2222;
	add.s64 	%rd66, %rd56, %rd65;
	st.global.u8 	[%rd66], %r2228;
	cvt.s64.s32 	%rd67, %r2104;
	mad.lo.s64 	%rd68, %rd67, 87022001782784, 1073741824;
	shr.u64 	%rd69, %rd68, 31;
	cvt.u32.u64 	%r2229, %rd69;
	ld.global.nc.u32 	%r2230, [%rd61+4];
	add.s32 	%r2231, %r2230, %r2229;
	max.s32 	%r2232, %r2231, 0;
	mul.wide.u32 	%rd70, %r2232, 1199626064;
	add.s64 	%rd71, %rd70, 9007199254740992;
	shr.u64 	%rd72, %rd71, 54;
	cvt.u32.u64 	%r2233, %rd72;
	min.u32 	%r2234, %r2233, 127;
	st.global.u8 	[%rd66+1], %r2234;
	cvt.s64.s32 	%rd73, %r2108;
	mad.lo.s64 	%rd74, %rd73, 87022001782784, 1073741824;
	shr.u64 	%rd75, %rd74, 31;
	cvt.u32.u64 	%r2235, %rd75;
	ld.global.nc.u32 	%r2236, [%rd61+8];
	add.s32 	%r2237, %r2236, %r2235;
	max.s32 	%r2238, %r2237, 0;
	mul.wide.u32 	%rd76, %r2238, 1199626064;
	add.s64 	%rd77, %rd76, 9007199254740992;
	shr.u64 	%rd78, %rd77, 54;
	cvt.u32.u64 	%r2239, %rd78;
	min.u32 	%r2240, %r2239, 127;
	st.global.u8 	[%rd66+2], %r2240;
	cvt.s64.s32 	%rd79, %r2112;
	mad.lo.s64 	%rd80, %rd79, 87022001782784, 1073741824;
	shr.u64 	%rd81, %rd80, 31;
	cvt.u32.u64 	%r2241, %rd81;
	ld.global.nc.u32 	%r2242, [%rd61+12];
	add.s32 	%r2243, %r2242, %r2241;
	max.s32 	%r2244, %r2243, 0;
	mul.wide.u32 	%rd82, %r2244, 1199626064;
	add.s64 	%rd83, %rd82, 9007199254740992;
	shr.u64 	%rd84, %rd83, 54;
	cvt.u32.u64 	%r2245, %rd84;
	min.u32 	%r2246, %r2245, 127;
	st.global.u8 	[%rd66+3], %r2246;
	cvt.s64.s32 	%rd85, %r2116;
	mad.lo.s64 	%rd86, %rd85, 87022001782784, 1073741824;
	shr.u64 	%rd87, %rd86, 31;
	cvt.u32.u64 	%r2247, %rd87;
	add.s32 	%r2248, %r2224, %r2247;
	max.s32 	%r2249, %r2248, 0;
	mul.wide.u32 	%rd88, %r2249, 1199626064;
	add.s64 	%rd89, %rd88, 9007199254740992;
	shr.u64 	%rd90, %rd89, 54;
	cvt.u32.u64 	%r2250, %rd90;
	min.u32 	%r2251, %r2250, 127;
	st.global.u8 	[%rd66+56], %r2251;
	cvt.s64.s32 	%rd91, %r2120;
	mad.lo.s64 	%rd92, %rd91, 87022001782784, 1073741824;
	shr.u64 	%rd93, %rd92, 31;
	cvt.u32.u64 	%r2252, %rd93;
	add.s32 	%r2253, %r2230, %r2252;
	max.s32 	%r2254, %r2253, 0;
	mul.wide.u32 	%rd94, %r2254, 1199626064;
	add.s64 	%rd95, %rd94, 9007199254740992;
	shr.u64 	%rd96, %rd95, 54;
	cvt.u32.u64 	%r2255, %rd96;
	min.u32 	%r2256, %r2255, 127;
	st.global.u8 	[%rd66+57], %r2256;
	cvt.s64.s32 	%rd97, %r2124;
	mad.lo.s64 	%rd98, %rd97, 87022001782784, 1073741824;
	shr.u64 	%rd99, %rd98, 31;
	cvt.u32.u64 	%r2257, %rd99;
	add.s32 	%r2258, %r2236, %r2257;
	max.s32 	%r2259, %r2258, 0;
	mul.wide.u32 	%rd100, %r2259, 1199626064;
	add.s64 	%rd101, %rd100, 9007199254740992;
	shr.u64 	%rd102, %rd101, 54;
	cvt.u32.u64 	%r2260, %rd102;
	min.u32 	%r2261, %r2260, 127;
	st.global.u8 	[%rd66+58], %r2261;
	cvt.s64.s32 	%rd103, %r2128;
	mad.lo.s64 	%rd104, %rd103, 87022001782784, 1073741824;
	shr.u64 	%rd105, %rd104, 31;
	cvt.u32.u64 	%r2262, %rd105;
	add.s32 	%r2263, %r2242, %r2262;
	max.s32 	%r2264, %r2263, 0;
	mul.wide.u32 	%rd106, %r2264, 1199626064;
	add.s64 	%rd107, %rd106, 9007199254740992;
	shr.u64 	%rd108, %rd107, 54;
	cvt.u32.u64 	%r2265, %rd108;
	min.u32 	%r2266, %r2265, 127;
	st.global.u8 	[%rd66+59], %r2266;
	cvt.s64.s32 	%rd109, %r2132;
	mad.lo.s64 	%rd110, %rd109, 87022001782784, 1073741824;
	shr.u64 	%rd111, %rd110, 31;
	cvt.u32.u64 	%r2267, %rd111;
	add.s32 	%r2268, %r2224, %r2267;
	max.s32 	%r2269, %r2268, 0;
	mul.wide.u32 	%rd112, %r2269, 1199626064;
	add.s64 	%rd113, %rd112, 9007199254740992;
	shr.u64 	%rd114, %rd113, 54;
	cvt.u32.u64 	%r2270, %rd114;
	min.u32 	%r2271, %r2270, 127;
	st.global.u8 	[%rd66+112], %r2271;
	cvt.s64.s32 	%rd115, %r2136;
	mad.lo.s64 	%rd116, %rd115, 87022001782784, 1073741824;
	shr.u64 	%rd117, %rd116, 31;
	cvt.u32.u64 	%r2272, %rd117;
	add.s32 	%r2273, %r2230, %r2272;
	max.s32 	%r2274, %r2273, 0;
	mul.wide.u32 	%rd118, %r2274, 1199626064;
	add.s64 	%rd119, %rd118, 9007199254740992;
	shr.u64 	%rd120, %rd119, 54;
	cvt.u32.u64 	%r2275, %rd120;
	min.u32 	%r2276, %r2275, 127;
	st.global.u8 	[%rd66+113], %r2276;
	cvt.s64.s32 	%rd121, %r2140;
	mad.lo.s64 	%rd122, %rd121, 87022001782784, 1073741824;
	shr.u64 	%rd123, %rd122, 31;
	cvt.u32.u64 	%r2277, %rd123;
	add.s32 	%r2278, %r2236, %r2277;
	max.s32 	%r2279, %r2278, 0;
	mul.wide.u32 	%rd124, %r2279, 1199626064;
	add.s64 	%rd125, %rd124, 9007199254740992;
	shr.u64 	%rd126, %rd125, 54;
	cvt.u32.u64 	%r2280, %rd126;
	min.u32 	%r2281, %r2280, 127;
	st.global.u8 	[%rd66+114], %r2281;
	cvt.s64.s32 	%rd127, %r2144;
	mad.lo.s64 	%rd128, %rd127, 87022001782784, 1073741824;
	shr.u64 	%rd129, %rd128, 31;
	cvt.u32.u64 	%r2282, %rd129;
	add.s32 	%r2283, %r2242, %r2282;
	max.s32 	%r2284, %r2283, 0;
	mul.wide.u32 	%rd130, %r2284, 1199626064;
	add.s64 	%rd131, %rd130, 9007199254740992;
	shr.u64 	%rd132, %rd131, 54;
	cvt.u32.u64 	%r2285, %rd132;
	min.u32 	%r2286, %r2285, 127;
	st.global.u8 	[%rd66+115], %r2286;
	cvt.s64.s32 	%rd133, %r2148;
	mad.lo.s64 	%rd134, %rd133, 87022001782784, 1073741824;
	shr.u64 	%rd135, %rd134, 31;
	cvt.u32.u64 	%r2287, %rd135;
	add.s32 	%r2288, %r2224, %r2287;
	max.s32 	%r2289, %r2288, 0;
	mul.wide.u32 	%rd136, %r2289, 1199626064;
	add.s64 	%rd137, %rd136, 9007199254740992;
	shr.u64 	%rd138, %rd137, 54;
	cvt.u32.u64 	%r2290, %rd138;
	min.u32 	%r2291, %r2290, 127;
	st.global.u8 	[%rd66+168], %r2291;
	cvt.s64.s32 	%rd139, %r2152;
	mad.lo.s64 	%rd140, %rd139, 87022001782784, 1073741824;
	shr.u64 	%rd141, %rd140, 31;
	cvt.u32.u64 	%r2292, %rd141;
	add.s32 	%r2293, %r2230, %r2292;
	max.s32 	%r2294, %r2293, 0;
	mul.wide.u32 	%rd142, %r2294, 1199626064;
	add.s64 	%rd143, %rd142, 9007199254740992;
	shr.u64 	%rd144, %rd143, 54;
	cvt.u32.u64 	%r2295, %rd144;
	min.u32 	%r2296, %r2295, 127;
	st.global.u8 	[%rd66+169], %r2296;
	cvt.s64.s32 	%rd145, %r2156;
	mad.lo.s64 	%rd146, %rd145, 87022001782784, 1073741824;
	shr.u64 	%rd147, %rd146, 31;
	cvt.u32.u64 	%r2297, %rd147;
	add.s32 	%r2298, %r2236, %r2297;
	max.s32 	%r2299, %r2298, 0;
	mul.wide.u32 	%rd148, %r2299, 1199626064;
	add.s64 	%rd149, %rd148, 9007199254740992;
	shr.u64 	%rd150, %rd149, 54;
	cvt.u32.u64 	%r2300, %rd150;
	min.u32 	%r2301, %r2300, 127;
	st.global.u8 	[%rd66+170], %r2301;
	cvt.s64.s32 	%rd151, %r2160;
	mad.lo.s64 	%rd152, %rd151, 87022001782784, 1073741824;
	shr.u64 	%rd153, %rd152, 31;
	cvt.u32.u64 	%r2302, %rd153;
	add.s32 	%r2303, %r2242, %r2302;
	max.s32 	%r2304, %r2303, 0;
	mul.wide.u32 	%rd154, %r2304, 1199626064;
	add.s64 	%rd155, %rd154, 9007199254740992;
	shr.u64 	%rd156, %rd155, 54;
	cvt.u32.u64 	%r2305, %rd156;
	min.u32 	%r2306, %r2305, 127;
	st.global.u8 	[%rd66+171], %r2306;
	cvt.s64.s32 	%rd157, %r2164;
	mad.lo.s64 	%rd158, %rd157, 87022001782784, 1073741824;
	shr.u64 	%rd159, %rd158, 31;
	cvt.u32.u64 	%r2307, %rd159;
	add.s32 	%r2308, %r2224, %r2307;
	max.s32 	%r2309, %r2308, 0;
	mul.wide.u32 	%rd160, %r2309, 1199626064;
	add.s64 	%rd161, %rd160, 9007199254740992;
	shr.u64 	%rd162, %rd161, 54;
	cvt.u32.u64 	%r2310, %rd162;
	min.u32 	%r2311, %r2310, 127;
	st.global.u8 	[%rd66+224], %r2311;
	cvt.s64.s32 	%rd163, %r2168;
	mad.lo.s64 	%rd164, %rd163, 87022001782784, 1073741824;
	shr.u64 	%rd165, %rd164, 31;
	cvt.u32.u64 	%r2312, %rd165;
	add.s32 	%r2313, %r2230, %r2312;
	max.s32 	%r2314, %r2313, 0;
	mul.wide.u32 	%rd166, %r2314, 1199626064;
	add.s64 	%rd167, %rd166, 9007199254740992;
	shr.u64 	%rd168, %rd167, 54;
	cvt.u32.u64 	%r2315, %rd168;
	min.u32 	%r2316, %r2315, 127;
	st.global.u8 	[%rd66+225], %r2316;
	cvt.s64.s32 	%rd169, %r2172;
	mad.lo.s64 	%rd170, %rd169, 87022001782784, 1073741824;
	shr.u64 	%rd171, %rd170, 31;
	cvt.u32.u64 	%r2317, %rd171;
	add.s32 	%r2318, %r2236, %r2317;
	max.s32 	%r2319, %r2318, 0;
	mul.wide.u32 	%rd172, %r2319, 1199626064;
	add.s64 	%rd173, %rd172, 9007199254740992;
	shr.u64 	%rd174, %rd173, 54;
	cvt.u32.u64 	%r2320, %rd174;
	min.u32 	%r2321, %r2320, 127;
	st.global.u8 	[%rd66+226], %r2321;
	cvt.s64.s32 	%rd175, %r2176;
	mad.lo.s64 	%rd176, %rd175, 87022001782784, 1073741824;
	shr.u64 	%rd177, %rd176, 31;
	cvt.u32.u64 	%r2322, %rd177;
	add.s32 	%r2323, %r2242, %r2322;
	max.s32 	%r2324, %r2323, 0;
	mul.wide.u32 	%rd178, %r2324, 1199626064;
	add.s64 	%rd179, %rd178, 9007199254740992;
	shr.u64 	%rd180, %rd179, 54;
	cvt.u32.u64 	%r2325, %rd180;
	min.u32 	%r2326, %r2325, 127;
	st.global.u8 	[%rd66+227], %r2326;
	cvt.s64.s32 	%rd181, %r2180;
	mad.lo.s64 	%rd182, %rd181, 87022001782784, 1073741824;
	shr.u64 	%rd183, %rd182, 31;
	cvt.u32.u64 	%r2327, %rd183;
	add.s32 	%r2328, %r2224, %r2327;
	max.s32 	%r2329, %r2328, 0;
	mul.wide.u32 	%rd184, %r2329, 1199626064;
	add.s64 	%rd185, %rd184, 9007199254740992;
	shr.u64 	%rd186, %rd185, 54;
	cvt.u32.u64 	%r2330, %rd186;
	min.u32 	%r2331, %r2330, 127;
	st.global.u8 	[%rd66+280], %r2331;
	cvt.s64.s32 	%rd187, %r2184;
	mad.lo.s64 	%rd188, %rd187, 87022001782784, 1073741824;
	shr.u64 	%rd189, %rd188, 31;
	cvt.u32.u64 	%r2332, %rd189;
	add.s32 	%r2333, %r2230, %r2332;
	max.s32 	%r2334, %r2333, 0;
	mul.wide.u32 	%rd190, %r2334, 1199626064;
	add.s64 	%rd191, %rd190, 9007199254740992;
	shr.u64 	%rd192, %rd191, 54;
	cvt.u32.u64 	%r2335, %rd192;
	min.u32 	%r2336, %r2335, 127;
	st.global.u8 	[%rd66+281], %r2336;
	cvt.s64.s32 	%rd193, %r2188;
	mad.lo.s64 	%rd194, %rd193, 87022001782784, 1073741824;
	shr.u64 	%rd195, %rd194, 31;
	cvt.u32.u64 	%r2337, %rd195;
	add.s32 	%r2338, %r2236, %r2337;
	max.s32 	%r2339, %r2338, 0;
	mul.wide.u32 	%rd196, %r2339, 1199626064;
	add.s64 	%rd197, %rd196, 9007199254740992;
	shr.u64 	%rd198, %rd197, 54;
	cvt.u32.u64 	%r2340, %rd198;
	min.u32 	%r2341, %r2340, 127;
	st.global.u8 	[%rd66+282], %r2341;
	cvt.s64.s32 	%rd199, %r2192;
	mad.lo.s64 	%rd200, %rd199, 87022001782784, 1073741824;
	shr.u64 	%rd201, %rd200, 31;
	cvt.u32.u64 	%r2342, %rd201;
	add.s32 	%r2343, %r2242, %r2342;
	max.s32 	%r2344, %r2343, 0;
	mul.wide.u32 	%rd202, %r2344, 1199626064;
	add.s64 	%rd203, %rd202, 9007199254740992;
	shr.u64 	%rd204, %rd203, 54;
	cvt.u32.u64 	%r2345, %rd204;
	min.u32 	%r2346, %r2345, 127;
	st.global.u8 	[%rd66+283], %r2346;
	cvt.s64.s32 	%rd205, %r2196;
	mad.lo.s64 	%rd206, %rd205, 87022001782784, 1073741824;
	shr.u64 	%rd207, %rd206, 31;
	cvt.u32.u64 	%r2347, %rd207;
	add.s32 	%r2348, %r2224, %r2347;
	max.s32 	%r2349, %r2348, 0;
	mul.wide.u32 	%rd208, %r2349, 1199626064;
	add.s64 	%rd209, %rd208, 9007199254740992;
	shr.u64 	%rd210, %rd209, 54;
	cvt.u32.u64 	%r2350, %rd210;
	min.u32 	%r2351, %r2350, 127;
	st.global.u8 	[%rd66+336], %r2351;
	cvt.s64.s32 	%rd211, %r2200;
	mad.lo.s64 	%rd212, %rd211, 87022001782784, 1073741824;
	shr.u64 	%rd213, %rd212, 31;
	cvt.u32.u64 	%r2352, %rd213;
	add.s32 	%r2353, %r2230, %r2352;
	max.s32 	%r2354, %r2353, 0;
	mul.wide.u32 	%rd214, %r2354, 1199626064;
	add.s64 	%rd215, %rd214, 9007199254740992;
	shr.u64 	%rd216, %rd215, 54;
	cvt.u32.u64 	%r2355, %rd216;
	min.u32 	%r2356, %r2355, 127;
	st.global.u8 	[%rd66+337], %r2356;
	cvt.s64.s32 	%rd217, %r2204;
	mad.lo.s64 	%rd218, %rd217, 87022001782784, 1073741824;
	shr.u64 	%rd219, %rd218, 31;
	cvt.u32.u64 	%r2357, %rd219;
	add.s32 	%r2358, %r2236, %r2357;
	max.s32 	%r2359, %r2358, 0;
	mul.wide.u32 	%rd220, %r2359, 1199626064;
	add.s64 	%rd221, %rd220, 9007199254740992;
	shr.u64 	%rd222, %rd221, 54;
	cvt.u32.u64 	%r2360, %rd222;
	min.u32 	%r2361, %r2360, 127;
	st.global.u8 	[%rd66+338], %r2361;
	cvt.s64.s32 	%rd223, %r2208;
	mad.lo.s64 	%rd224, %rd223, 87022001782784, 1073741824;
	shr.u64 	%rd225, %rd224, 31;
	cvt.u32.u64 	%r2362, %rd225;
	add.s32 	%r2363, %r2242, %r2362;
	max.s32 	%r2364, %r2363, 0;
	mul.wide.u32 	%rd226, %r2364, 1199626064;
	add.s64 	%rd227, %rd226, 9007199254740992;
	shr.u64 	%rd228, %rd227, 54;
	cvt.u32.u64 	%r2365, %rd228;
	min.u32 	%r2366, %r2365, 127;
	st.global.u8 	[%rd66+339], %r2366;
	ret;

}
	// .globl	fused_nn_conv2d_cast_fixed_point_multiply_add_cast_fixed_point_multiply_2_kernel0
.visible .entry fused_nn_conv2d_cast_fixed_point_multiply_add_cast_fixed_point_multiply_2_kernel0(
	.param .u64 .ptr .align 1 fused_nn_conv2d_cast_fixed_point_multiply_add_cast_fixed_point_multiply_2_kernel0_param_0,
	.param .u64 .ptr .align 1 fused_nn_conv2d_cast_fixed_point_multiply_add_cast_fixed_point_multiply_2_kernel0_param_1,
	.param .u64 .ptr .align 1 fused_nn_conv2d_cast_fixed_point_multiply_add_cast_fixed_point_multiply_2_kernel0_param_2,
	.param .u64 .ptr .align 1 fused_nn_conv2d_cast_fixed_point_multiply_add_cast_fixed_point_multiply_2_kernel0_param_3
)
{
	.reg .pred 	%p<40>;
	.reg .b16 	%rs<162>;
	.reg .b32 	%r<2128>;
	.reg .b64 	%rd<208>;
	// demoted variable
	.shared .align 4 .b8 _ZZ81fused_nn_conv2d_cast_fixed_point_multiply_add_cast_fixed_point_multiply_2_kernel0E15pad_data_shared[5184];
	// demoted variable
	.shared .align 4 .b8 _ZZ81fused_nn_conv2d_cast_fixed_point_multiply_add_cast_fixed_point_multiply_2_kernel0E18placeholder_shared[8192];
	ld.param.u64 	%rd5, [fused_nn_conv2d_cast_fixed_point_multiply_add_cast_fixed_point_multiply_2_kernel0_param_0];
	cvta.to.global.u64 	%rd1, %rd5;
	mov.u32 	%r105, %tid.y;
	shl.b32 	%r2, %r105, 2;
	mov.u32 	%r106, %tid.x;
	add.s32 	%r107, %r2, %r106;
	mov.u32 	%r3, %ctaid.z;
	mov.u32 	%r4, %ctaid.x;
	mul.lo.s32 	%r108, %r4, 448;
	shl.b32 	%r109, %r105, 4;
	shl.b32 	%r110, %r106, 2;
	add.s32 	%r111, %r110, %r109;
	mov.u32 	%r5, %ctaid.y;
	shl.b32 	%r112, %r5, 16;
	shl.b32 	%r113, %r105, 7;
	and.b32  	%r114, %r113, 129024;
	and.b32  	%r115, %r109, 240;
	shr.u32 	%r6, %r106, 1;
	and.b32  	%r7, %r106, 1;
	cvt.u16.u32 	%rs1, %r107;
	mul.hi.u16 	%rs2, %rs1, 25891;
	shr.u16 	%rs3, %rs2, 5;
	mul.lo.s16 	%rs4, %rs3, 81;
	sub.s16 	%rs5, %rs1, %rs4;
	mul.lo.s16 	%rs6, %rs5, 19;
	shr.u16 	%rs7, %rs6, 9;
	mul.hi.u16 	%rs8, %rs1, 12137;
	sub.s16 	%rs9, %rs1, %rs8;
	shr.u16 	%rs10, %rs9, 1;
	add.s16 	%rs11, %rs10, %rs8;
	shr.u16 	%rs12, %rs11, 4;
	mul.lo.s16 	%rs13, %rs12, 27;
	sub.s16 	%rs14, %rs1, %rs13;
	shl.b16 	%rs15, %rs14, 2;
	cvt.u32.u16 	%r116, %rs15;
	mov.b16 	%rs16, 3136;
	mov.b32 	%r117, {%rs16, %rs7};
	cvt.u32.u16 	%r118, %rs3;
	prmt.b32 	%r119, %r118, 112, 0x3340U;
	prmt.b32 	%r120, %r121, %r122, 0x3340U;
	prmt.b32 	%r123, %r119, %r120, 0x5410U;
	dp2a.lo.u32.u32 	%r124, %r117, %r123, %r116;
	mov.u32 	%r125, _ZZ81fused_nn_conv2d_cast_fixed_point_multiply_add_cast_fixed_point_multiply_2_kernel0E15pad_data_shared;
	add.s32 	%r8, %r125, %r111;
	setp.lt.u32 	%p6, %r107, 1168;
	setp.lt.u32 	%p7, %r105, 292;
	and.pred  	%p1, %p6, %p7;
	add.s16 	%rs17, %rs1, 128;
	mul.hi.u16 	%rs18, %rs17, 25891;
	shr.u16 	%rs19, %rs18, 5;
	mul.wide.u16 	%r126, %rs19, 3136;
	mul.lo.s16 	%rs20, %rs19, 81;
	sub.s16 	%rs21, %rs17, %rs20;
	mul.lo.s16 	%rs22, %rs21, 19;
	shr.u16 	%rs23, %rs22, 9;
	mul.wide.u16 	%r127, %rs23, 112;
	mul.hi.u16 	%rs24, %rs17, 12137;
	sub.s16 	%rs25, %rs17, %rs24;
	shr.u16 	%rs26, %rs25, 1;
	add.s16 	%rs27, %rs26, %rs24;
	shr.u16 	%rs28, %rs27, 4;
	mul.lo.s16 	%rs29, %rs28, 27;
	sub.s16 	%rs30, %rs17, %rs29;
	shl.b16 	%rs31, %rs30, 2;
	cvt.u32.u16 	%r128, %rs31;
	add.s16 	%rs32, %rs1, 256;
	mul.hi.u16 	%rs33, %rs32, 25891;
	shr.u16 	%rs34, %rs33, 5;
	mul.wide.u16 	%r129, %rs34, 3136;
	mul.lo.s16 	%rs35, %rs34, 81;
	sub.s16 	%rs36, %rs32, %rs35;
	mul.lo.s16 	%rs37, %rs36, 19;
	shr.u16 	%rs38, %rs37, 9;
	mul.wide.u16 	%r130, %rs38, 112;
	mul.hi.u16 	%rs39, %rs32, 12137;
	sub.s16 	%rs40, %rs32, %rs39;
	shr.u16 	%rs41, %rs40, 1;
	add.s16 	%rs42, %rs41, %rs39;
	shr.u16 	%rs43, %rs42, 4;
	mul.lo.s16 	%rs44, %rs43, 27;
	sub.s16 	%rs45, %rs32, %rs44;
	shl.b16 	%rs46, %rs45, 2;
	cvt.u32.u16 	%r131, %rs46;
	setp.lt.u32 	%p8, %r107, 912;
	setp.lt.u32 	%p9, %r105, 228;
	and.pred  	%p2, %p8, %p9;
	add.s16 	%rs47, %rs1, 384;
	mul.hi.u16 	%rs48, %rs47, 25891;
	shr.u16 	%rs49, %rs48, 5;
	mul.wide.u16 	%r132, %rs49, 3136;
	mul.lo.s16 	%rs50, %rs49, 81;
	sub.s16 	%rs51, %rs47, %rs50;
	mul.lo.s16 	%rs52, %rs51, 19;
	shr.u16 	%rs53, %rs52, 9;
	mul.wide.u16 	%r133, %rs53, 112;
	mul.hi.u16 	%rs54, %rs47, 12137;
	sub.s16 	%rs55, %rs47, %rs54;
	shr.u16 	%rs56, %rs55, 1;
	add.s16 	%rs57, %rs56, %rs54;
	shr.u16 	%rs58, %rs57, 4;
	mul.lo.s16 	%rs59, %rs58, 27;
	sub.s16 	%rs60, %rs47, %rs59;
	shl.b16 	%rs61, %rs60, 2;
	cvt.u32.u16 	%r134, %rs61;
	add.s16 	%rs62, %rs1, 512;
	mul.hi.u16 	%rs63, %rs62, 25891;
	shr.u16 	%rs64, %rs63, 5;
	mul.wide.u16 	%r135, %rs64, 3136;
	mul.lo.s16 	%rs65, %rs64, 81;
	sub.s16 	%rs66, %rs62, %rs65;
	mul.lo.s16 	%rs67, %rs66, 19;
	shr.u16 	%rs68, %rs67, 9;
	mul.wide.u16 	%r136, %rs68, 112;
	mul.hi.u16 	%rs69, %rs62, 12137;
	sub.s16 	%rs70, %rs62, %rs69;
	shr.u16 	%rs71, %rs70, 1;
	add.s16 	%rs72, %rs71, %rs69;
	shr.u16 	%rs73, %rs72, 4;
	mul.lo.s16 	%rs74, %rs73, 27;
	sub.s16 	%rs75, %rs62, %rs74;
	shl.b16 	%rs76, %rs75, 2;
	cvt.u32.u16 	%r137, %rs76;
	add.s16 	%rs77, %rs1, 640;
	mul.hi.u16 	%rs78, %rs77, 25891;
	shr.u16 	%rs79, %rs78, 5;
	mul.wide.u16 	%r138, %rs79, 3136;
	mul.lo.s16 	%rs80, %rs79, 81;
	sub.s16 	%rs81, %rs77, %rs80;
	mul.lo.s16 	%rs82, %rs81, 19;
	shr.u16 	%rs83, %rs82, 9;
	mul.wide.u16 	%r139, %rs83, 112;
	mul.hi.u16 	%rs84, %rs77, 12137;
	sub.s16 	%rs85, %rs77, %rs84;
	shr.u16 	%rs86, %rs85, 1;
	add.s16 	%rs87, %rs86, %rs84;
	shr.u16 	%rs88, %rs87, 4;
	mul.lo.s16 	%rs89, %rs88, 27;
	sub.s16 	%rs90, %rs77, %rs89;
	shl.b16 	%rs91, %rs90, 2;
	cvt.u32.u16 	%r140, %rs91;
	add.s16 	%rs92, %rs1, 768;
	mul.hi.u16 	%rs93, %rs92, 25891;
	shr.u16 	%rs94, %rs93, 5;
	mul.wide.u16 	%r141, %rs94, 3136;
	mul.lo.s16 	%rs95, %rs94, 81;
	sub.s16 	%rs96, %rs92, %rs95;
	mul.lo.s16 	%rs97, %rs96, 19;
	shr.u16 	%rs98, %rs97, 9;
	mul.wide.u16 	%r142, %rs98, 112;
	mul.hi.u16 	%rs99, %rs92, 12137;
	sub.s16 	%rs100, %rs92, %rs99;
	shr.u16 	%rs101, %rs100, 1;
	add.s16 	%rs102, %rs101, %rs99;
	shr.u16 	%rs103, %rs102, 4;
	mul.lo.s16 	%rs104, %rs103, 27;
	sub.s16 	%rs105, %rs92, %rs104;
	shl.b16 	%rs106, %rs105, 2;
	cvt.u32.u16 	%r143, %rs106;
	setp.lt.u32 	%p10, %r107, 400;
	setp.lt.u32 	%p11, %r105, 100;
	and.pred  	%p3, %p10, %p11;
	add.s16 	%rs107, %rs1, 896;
	mul.hi.u16 	%rs108, %rs107, 25891;
	shr.u16 	%rs109, %rs108, 5;
	mul.wide.u16 	%r144, %rs109, 3136;
	mul.lo.s16 	%rs110, %rs109, 81;
	sub.s16 	%rs111, %rs107, %rs110;
	mul.lo.s16 	%rs112, %rs111, 19;
	shr.u16 	%rs113, %rs112, 9;
	mul.wide.u16 	%r145, %rs113, 112;
	mul.hi.u16 	%rs114, %rs107, 12137;
	sub.s16 	%rs115, %rs107, %rs114;
	shr.u16 	%rs116, %rs115, 1;
	add.s16 	%rs117, %rs116, %rs114;
	shr.u16 	%rs118, %rs117, 4;
	mul.lo.s16 	%rs119, %rs118, 27;
	sub.s16 	%rs120, %rs107, %rs119;
	shl.b16 	%rs121, %rs120, 2;
	cvt.u32.u16 	%r146, %rs121;
	setp.lt.u32 	%p12, %r107, 272;
	setp.lt.u32 	%p13, %r105, 68;
	and.pred  	%p4, %p12, %p13;
	add.s16 	%rs122, %rs1, 1024;
	mul.hi.u16 	%rs123, %rs122, 25891;
	shr.u16 	%rs124, %rs123, 5;
	mul.wide.u16 	%r147, %rs124, 3136;
	mul.lo.s16 	%rs125, %rs124, 81;
	sub.s16 	%rs126, %rs122, %rs125;
	mul.lo.s16 	%rs127, %rs126, 19;
	shr.u16 	%rs128, %rs127, 9;
	mul.wide.u16 	%r148, %rs128, 112;
	mul.hi.u16 	%rs129, %rs122, 12137;
	sub.s16 	%rs130, %rs122, %rs129;
	shr.u16 	%rs131, %rs130, 1;
	add.s16 	%rs132, %rs131, %rs129;
	shr.u16 	%rs133, %rs132, 4;
	mul.lo.s16 	%rs134, %rs133, 27;
	sub.s16 	%rs135, %rs122, %rs134;
	shl.b16 	%rs136, %rs135, 2;
	cvt.u32.u16 	%r149, %rs136;
	setp.lt.u32 	%p14, %r107, 144;
	setp.lt.u32 	%p15, %r105, 36;
	and.pred  	%p5, %p14, %p15;
	add.s16 	%rs137, %rs1, 1152;
	mul.hi.u16 	%rs138, %rs137, 6473;
	shr.u16 	%rs139, %rs138, 3;
	mul.wide.u16 	%r150, %rs139, 3136;
	mul.lo.s16 	%rs140, %rs139, 81;
	sub.s16 	%rs141, %rs137, %rs140;
	mul.lo.s16 	%rs142, %rs141, 19;
	shr.u16 	%rs143, %rs142, 9;
	mul.wide.u16 	%r151, %rs143, 112;
	mul.hi.u16 	%rs144, %rs137, 19419;
	shr.u16 	%rs145, %rs144, 3;
	mul.lo.s16 	%rs146, %rs145, 27;
	sub.s16 	%rs147, %rs137, %rs146;
	shl.b16 	%rs148, %rs147, 2;
	cvt.u32.u16 	%r152, %rs148;
	add.s16 	%rs149, %rs1, 1280;
	mul.hi.u16 	%rs150, %rs149, 6473;
	shr.u16 	%rs151, %rs150, 3;
	mul.lo.s16 	%rs152, %rs151, 3136;
	cvt.u32.u16 	%r153, %rs152;
	mul.lo.s16 	%rs153, %rs151, 81;
	sub.s16 	%rs154, %rs149, %rs153;
	mul.lo.s16 	%rs155, %rs154, 19;
	shr.u16 	%rs156, %rs155, 9;
	mul.wide.u16 	%r154, %rs156, 112;
	mul.hi.u16 	%rs157, %rs149, 19419;
	shr.u16 	%rs158, %rs157, 3;
	mul.lo.s16 	%rs159, %rs158, 27;
	sub.s16 	%rs160, %rs149, %rs159;
	shl.b16 	%rs161, %rs160, 2;
	cvt.u32.u16 	%r155, %rs161;
	mov.u32 	%r156, _ZZ81fused_nn_conv2d_cast_fixed_point_multiply_add_cast_fixed_point_multiply_2_kernel0E18placeholder_shared;
	add.s32 	%r9, %r156, %r111;
	add.s32 	%r157, %r112, %r114;
	or.b32  	%r158, %r157, %r115;
	add.s32 	%r2098, %r158, %r110;
	mad.lo.s32 	%r159, %r3, 401408, %r108;
	add.s32 	%r2097, %r159, %r124;
	add.s32 	%r160, %r159, %r154;
	add.s32 	%r161, %r160, %r153;
	add.s32 	%r2096, %r161, %r155;
	add.s32 	%r162, %r159, %r150;
	add.s32 	%r163, %r162, %r151;
	add.s32 	%r2095, %r163, %r152;
	add.s32 	%r164, %r159, %r147;
	add.s32 	%r165, %r164, %r148;
	add.s32 	%r2094, %r165, %r149;
	add.s32 	%r166, %r159, %r144;
	add.s32 	%r167, %r166, %r145;
	add.s32 	%r2093, %r167, %r146;
	add.s32 	%r168, %r159, %r141;
	add.s32 	%r169, %r168, %r142;
	add.s32 	%r2092, %r169, %r143;
	add.s32 	%r170, %r159, %r138;
	add.s32 	%r171, %r170, %r139;
	add.s32 	%r2091, %r171, %r140;
	add.s32 	%r172, %r159, %r135;
	add.s32 	%r173, %r172, %r136;
	add.s32 	%r2090, %r173, %r137;
	add.s32 	%r174, %r159, %r132;
	add.s32 	%r175, %r174, %r133;
	add.s32 	%r2089, %r175, %r134;
	add.s32 	%r176, %r159, %r129;
	add.s32 	%r177, %r176, %r130;
	add.s32 	%r2088, %r177, %r131;
	add.s32 	%r178, %r159, %r126;
	add.s32 	%r179, %r178, %r127;
	add.s32 	%r2087, %r179, %r128;
	mov.b32 	%r2099, 0;
	not.pred 	%p19, %p1;
	not.pred 	%p23, %p2;
	not.pred 	%p33, %p3;
	not.pred 	%p34, %p4;
	not.pred 	%p35, %p5;
	mov.u32 	%r2100, %r2099;
	mov.u32 	%r2101, %r2099;
	mov.u32 	%r2102, %r2099;
	mov.u32 	%r2103, %r2099;
	mov.u32 	%r2104, %r2099;
	mov.u32 	%r2105, %r2099;
	mov.u32 	%r2106, %r2099;
	mov.u32 	%r2107, %r2099;
	mov.u32 	%r2108, %r2099;
	mov.u32 	%r2109, %r2099;
	mov.u32 	%r2110, %r2099;
	mov.u32 	%r2111, %r2099;
	mov.u32 	%r2112, %r2099;
	mov.u32 	%r2113, %r2099;
	mov.u32 	%r2114, %r2099;
	mov.u32 	%r2115, %r2099;
	mov.u32 	%r2116, %r2099;
	mov.u32 	%r2117, %r2099;
	mov.u32 	%r2118, %r2099;
	mov.u32 	%r2119, %r2099;
	mov.u32 	%r2120, %r2099;
	mov.u32 	%r2121, %r2099;
	mov.u32 	%r2122, %r2099;
	mov.u32 	%r2123, %r2099;
	mov.u32 	%r2124, %r2099;
	mov.u32 	%r2125, %r2099;
	mov.u32 	%r2126, %r2099;
	mov.u32 	%r2127, %r2099;
$L__BB34_1:
	bar.sync 	0;
	mov.u32 	%r180, %tid.x;
	add.s32 	%r181, %r2, %r180;
	setp.gt.u32 	%p16, %r181, 1295;
	setp.gt.u32 	%p17, %r105, 323;
	or.pred  	%p18, %p16, %p17;
	@%p18 bra 	$L__BB34_3;
	cvt.u64.u32 	%rd6, %r2097;
	add.s64 	%rd7, %rd1, %rd6;
	ld.global.nc.u32 	%r182, [%rd7];
	st.shared.u32 	[%r8], %r182;
$L__BB34_3:
	@%p19 bra 	$L__BB34_5;
	cvt.u64.u32 	%rd8, %r2087;
	add.s64 	%rd9, %rd1, %rd8;
	ld.global.nc.u32 	%r183, [%rd9];
	st.shared.u32 	[%r8+512], %r183;
$L__BB34_5:
	mov.u32 	%r184, %tid.x;
	add.s32 	%r185, %r2, %r184;
	setp.gt.u32 	%p20, %r185, 1039;
	setp.gt.u32 	%p21, %r105, 259;
	or.pred  	%p22, %p20, %p21;
	@%p22 bra 	$L__BB34_7;
	cvt.u64.u32 	%rd10, %r2088;
	add.s64 	%rd11, %rd1, %rd10;
	ld.global.nc.u32 	%r186, [%rd11];
	st.shared.u32 	[%r8+1024], %r186;
$L__BB34_7:
	@%p23 bra 	$L__BB34_9;
	cvt.u64.u32 	%rd12, %r2089;
	add.s64 	%rd13, %rd1, %rd12;
	ld.global.nc.u32 	%r187, [%rd13];
	st.shared.u32 	[%r8+1536], %r187;
$L__BB34_9:
	mov.u32 	%r188, %tid.x;
	add.s32 	%r189, %r2, %r188;
	setp.gt.u32 	%p24, %r189, 783;
	setp.gt.u32 	%p25, %r105, 195;
	or.pred  	%p26, %p24, %p25;
	@%p26 bra 	$L__BB34_11;
	cvt.u64.u32 	%rd14, %r2090;
	add.s64 	%rd15, %rd1, %rd14;
	ld.global.nc.u32 	%r190, [%rd15];
	st.shared.u32 	[%r8+2048], %r190;
$L__BB34_11:
	mov.u32 	%r191, %tid.x;
	add.s32 	%r192, %r2, %r191;
	setp.gt.u32 	%p27, %r192, 655;
	setp.gt.u32 	%p28, %r105, 163;
	or.pred  	%p29, %p27, %p28;
	@%p29 bra 	$L__BB34_13;
	cvt.u64.u32 	%rd16, %r2091;
	add.s64 	%rd17, %rd1, %rd16;
	ld.global.nc.u32 	%r193, [%rd17];
	st.shared.u32 	[%r8+2560], %r193;
$L__BB34_13:
	mov.u32 	%r194, %tid.x;
	add.s32 	%r195, %r2, %r194;
	setp.gt.u32 	%p30, %r195, 527;
	setp.gt.u32 	%p31, %r105, 131;
	or.pred  	%p32, %p30, %p31;
	@%p32 bra 	$L__BB34_15;
	cvt.u64.u32 	%rd18, %r2092;
	add.s64 	%rd19, %rd1, %rd18;
	ld.global.nc.u32 	%r196, [%rd19];
	st.shared.u32 	[%r8+3072], %r196;
$L__BB34_15:
	@%p33 bra 	$L__BB34_17;
	cvt.u64.u32 	%rd20, %r2093;
	add.s64 	%rd21, %rd1, %rd20;
	ld.global.nc.u32 	%r197, [%rd21];
	st.shared.u32 	[%r8+3584], %r197;
$L__BB34_17:
	@%p34 bra 	$L__BB34_19;
	cvt.u64.u32 	%rd22, %r2094;
	add.s64 	%rd23, %rd1, %rd22;
	ld.global.nc.u32 	%r198, [%rd23];
	st.shared.u32 	[%r8+4096], %r198;
$L__BB34_19:
	@%p35 bra 	$L__BB34_21;
	cvt.u64.u32 	%rd24, %r2095;
	add.s64 	%rd25, %rd1, %rd24;
	ld.global.nc.u32 	%r199, [%rd25];
	st.shared.u32 	[%r8+4608], %r199;
$L__BB34_21:
	mov.u32 	%r200, %tid.x;
	add.s32 	%r201, %r2, %r200;
	setp.gt.u32 	%p36, %r201, 15;
	setp.gt.u32 	%p37, %r105, 3;
	or.pred  	%p38, %p36, %p37;
	@%p38 bra 	$L__BB34_23;
	cvt.u64.u32 	%rd26, %r2096;
	add.s64 	%rd27, %rd1, %rd26;
	ld.global.nc.u32 	%r202, [%rd27];
	st.shared.u32 	[%r8+5120], %r202;
$L__BB34_23:
	ld.param.u64 	%rd205, [fused_nn_conv2d_cast_fixed_point_multiply_add_cast_fixed_point_multiply_2_kernel0_param_1];
	cvt.u64.u32 	%rd28, %r2098;
	cvta.to.global.u64 	%rd29, %rd205;
	add.s64 	%rd30, %rd29, %rd28;
	ld.global.nc.u32 	%r1995, [%rd30];
	st.shared.u32 	[%r9], %r1995;
	ld.global.nc.u32 	%r1996, [%rd30+4096];
	st.shared.u32 	[%r9+512], %r1996;
	ld.global.nc.u32 	%r1997, [%rd30+8192];
	st.shared.u32 	[%r9+1024], %r1997;
	ld.global.nc.u32 	%r1998, [%rd30+12288];
	st.shared.u32 	[%r9+1536], %r1998;
	ld.global.nc.u32 	%r1999, [%rd30+16384];
	st.shared.u32 	[%r9+2048], %r1999;
	ld.global.nc.u32 	%r2000, [%rd30+20480];
	st.shared.u32 	[%r9+2560], %r2000;
	ld.global.nc.u32 	%r2001, [%rd30+24576];
	st.shared.u32 	[%r9+3072], %r2001;
	ld.global.nc.u32 	%r2002, [%rd30+28672];
	st.shared.u32 	[%r9+3584], %r2002;
	ld.global.nc.u32 	%r2003, [%rd30+32768];
	st.shared.u32 	[%r9+4096], %r2003;
	ld.global.nc.u32 	%r2004, [%rd30+36864];
	st.shared.u32 	[%r9+4608], %r2004;
	ld.global.nc.u32 	%r2005, [%rd30+40960];
	st.shared.u32 	[%r9+5120], %r2005;
	ld.global.nc.u32 	%r2006, [%rd30+45056];
	st.shared.u32 	[%r9+5632], %r2006;
	ld.global.nc.u32 	%r2007, [%rd30+49152];
	st.shared.u32 	[%r9+6144], %r2007;
	ld.global.nc.u32 	%r2008, [%rd30+53248];
	st.shared.u32 	[%r9+6656], %r2008;
	ld.global.nc.u32 	%r2009, [%rd30+57344];
	st.shared.u32 	[%r9+7168], %r2009;
	ld.global.nc.u32 	%r2010, [%rd30+61440];
	st.shared.u32 	[%r9+7680], %r2010;
	bar.sync 	0;
	shl.b32 	%r2011, %r7, 3;
	mad.lo.s32 	%r2012, %r6, 216, %r2011;
	mov.u32 	%r2013, _ZZ81fused_nn_conv2d_cast_fixed_point_multiply_add_cast_fixed_point_multiply_2_kernel0E15pad_data_shared;
	add.s32 	%r2014, %r2013, %r2012;
	ld.shared.u32 	%r204, [%r2014];
	shl.b32 	%r2015, %r105, 8;
	mov.u32 	%r2016, _ZZ81fused_nn_conv2d_cast_fixed_point_multiply_add_cast_fixed_point_multiply_2_kernel0E18placeholder_shared;
	add.s32 	%r2017, %r2016, %r2015;
	ld.shared.u32 	%r205, [%r2017];
	// begin inline asm
	dp4a.s32.s32 %r203, %r204, %r205, %r2126;
	// end inline asm
	ld.shared.u32 	%r208, [%r2014+16];
	ld.shared.u32 	%r209, [%r2017];
	// begin inline asm
	dp4a.s32.s32 %r207, %r208, %r209, %r2122;
	// end inline asm
	ld.shared.u32 	%r212, [%r2014+32];
	ld.shared.u32 	%r213, [%r2017];
	// begin inline asm
	dp4a.s32.s32 %r211, %r212, %r213, %r2118;
	// end inline asm
	ld.shared.u32 	%r216, [%r2014+48];
	ld.shared.u32 	%r217, [%r2017];
	// begin inline asm
	dp4a.s32.s32 %r215, %r216, %r217, %r2114;
	// end inline asm
	ld.shared.u32 	%r220, [%r2014+64];
	ld.shared.u32 	%r221, [%r2017];
	// begin inline asm
	dp4a.s32.s32 %r219, %r220, %r221, %r2110;
	// end inline asm
	ld.shared.u32 	%r224, [%r2014+80];
	ld.shared.u32 	%r225, [%r2017];
	// begin inline asm
	dp4a.s32.s32 %r223, %r224, %r225, %r2106;
	// end inline asm
	ld.shared.u32 	%r228, [%r2014+96];
	ld.shared.u32 	%r229, [%r2017];
	// begin inline asm
	dp4a.s32.s32 %r227, %r228, %r229, %r2102;
	// end inline asm
	ld.shared.u32 	%r232, [%r2014];
	ld.shared.u32 	%r233, [%r2017+4];
	// begin inline asm
	dp4a.s32.s32 %r231, %r232, %r233, %r2125;
	// end inline asm
	ld.shared.u32 	%r236, [%r2014+16];
	ld.shared.u32 	%r237, [%r2017+4];
	// begin inline asm
	dp4a.s32.s32 %r235, %r236, %r237, %r2121;
	// end inline asm
	ld.shared.u32 	%r240, [%r2014+32];
	ld.shared.u32 	%r241, [%r2017+4];
	// begin inline asm
	dp4a.s32.s32 %r239, %r240, %r241, %r2117;
	// end inline asm
	ld.shared.u32 	%r244, [%r2014+48];
	ld.shared.u32 	%r245, [%r2017+4];
	// begin inline asm
	dp4a.s32.s32 %r243, %r244, %r245, %r2113;
	// end inline asm
	ld.shared.u32 	%r248, [%r2014+64];
	ld.shared.u32 	%r249, [%r2017+4];
	// begin inline asm
	dp4a.s32.s32 %r247, %r248, %r249, %r2109;
	// end inline asm
	ld.shared.u32 	%r252, [%r2014+80];
	ld.shared.u32 	%r253, [%r2017+4];
	// begin inline asm
	dp4a.s32.s32 %r251, %r252, %r253, %r2105;
	// end inline asm
	ld.shared.u32 	%r256, [%r2014+96];
	ld.shared.u32 	%r257, [%r2017+4];
	// begin inline asm
	dp4a.s32.s32 %r255, %r256, %r257, %r2101;
	// end inline asm
	ld.shared.u32 	%r260, [%r2014];
	ld.shared.u32 	%r261, [%r2017+8];
	// begin inline asm
	dp4a.s32.s32 %r259, %r260, %r261, %r2124;
	// end inline asm
	ld.shared.u32 	%r264, [%r2014+16];
	ld.shared.u32 	%r265, [%r2017+8];
	// begin inline asm
	dp4a.s32.s32 %r263, %r264, %r265, %r2120;
	// end inline asm
	ld.shared.u32 	%r268, [%r2014+32];
	ld.shared.u32 	%r269, [%r2017+8];
	// begin inline asm
	dp4a.s32.s32 %r267, %r268, %r269, %r2116;
	// end inline asm
	ld.shared.u32 	%r272, [%r2014+48];
	ld.shared.u32 	%r273, [%r2017+8];
	// begin inline asm
	dp4a.s32.s32 %r271, %r272, %r273, %r2112;
	// end inline asm
	ld.shared.u32 	%r276, [%r2014+64];
	ld.shared.u32 	%r277, [%r2017+8];
	// begin inline asm
	dp4a.s32.s32 %r275, %r276, %r277, %r2108;
	// end inline asm
	ld.shared.u32 	%r280, [%r2014+80];
	ld.shared.u32 	%r281, [%r2017+8];
	// begin inline asm
	dp4a.s32.s32 %r279, %r280, %r281, %r2104;
	// end inline asm
	ld.shared.u32 	%r284, [%r2014+96];
	ld.shared.u32 	%r285, [%r2017+8];
	// begin inline asm
	dp4a.s32.s32 %r283, %r284, %r285, %r2100;
	// end inline asm
	ld.shared.u32 	%r288, [%r2014];
	ld.shared.u32 	%r289, [%r2017+12];
	// begin inline asm
	dp4a.s32.s32 %r287, %r288, %r289, %r2123;
	// end inline asm
	ld.shared.u32 	%r292, [%r2014+16];
	ld.shared.u32 	%r293, [%r2017+12];
	// begin inline asm
	dp4a.s32.s32 %r291, %r292, %r293, %r2119;
	// end inline asm
	ld.shared.u32 	%r296, [%r2014+32];
	ld.shared.u32 	%r297, [%r2017+12];
	// begin inline asm
	dp4a.s32.s32 %r295, %r296, %r297, %r2115;
	// end inline asm
	ld.shared.u32 	%r300, [%r2014+48];
	ld.shared.u32 	%r301, [%r2017+12];
	// begin inline asm
	dp4a.s32.s32 %r299, %r300, %r301, %r2111;
	// end inline asm
	ld.shared.u32 	%r304, [%r2014+64];
	ld.shared.u32 	%r305, [%r2017+12];
	// begin inline asm
	dp4a.s32.s32 %r303, %r304, %r305, %r2107;
	// end inline asm
	ld.shared.u32 	%r308, [%r2014+80];
	ld.shared.u32 	%r309, [%r2017+12];
	// begin inline asm
	dp4a.s32.s32 %r307, %r308, %r309, %r2103;
	// end inline asm
	ld.shared.u32 	%r312, [%r2014+96];
	ld.shared.u32 	%r313, [%r2017+12];
	// begin inline asm
	dp4a.s32.s32 %r311, %r312, %r313, %r2099;
	// end inline asm
	ld.shared.u32 	%r316, [%r2014+324];
	ld.shared.u32 	%r317, [%r2017+16];
	// begin inline asm
	dp4a.s32.s32 %r315, %r316, %r317, %r203;
	// end inline asm
	ld.shared.u32 	%r320, [%r2014+340];
	ld.shared.u32 	%r321, [%r2017+16];
	// begin inline asm
	dp4a.s32.s32 %r319, %r320, %r321, %r207;
	// end inline asm
	ld.shared.u32 	%r324, [%r2014+356];
	ld.shared.u32 	%r325, [%r2017+16];
	// begin inline asm
	dp4a.s32.s32 %r323, %r324, %r325, %r211;
	// end inline asm
	ld.shared.u32 	%r328, [%r2014+372];
	ld.shared.u32 	%r329, [%r2017+16];
	// begin inline asm
	dp4a.s32.s32 %r327, %r328, %r329, %r215;
	// end inline asm
	ld.shared.u32 	%r332, [%r2014+388];
	ld.shared.u32 	%r333, [%r2017+16];
	// begin inline asm
	dp4a.s32.s32 %r331, %r332, %r333, %r219;
	// end inline asm
	ld.shared.u32 	%r336, [%r2014+404];
	ld.shared.u32 	%r337, [%r2017+16];
	// begin inline asm
	dp4a.s32.s32 %r335, %r336, %r337, %r223;
	// end inline asm
	ld.shared.u32 	%r340, [%r2014+420];
	ld.shared.u32 	%r341, [%r2017+16];
	// begin inline asm
	dp4a.s32.s32 %r339, %r340, %r341, %r227;
	// end inline asm
	ld.shared.u32 	%r344, [%r2014+324];
	ld.shared.u32 	%r345, [%r2017+20];
	// begin inline asm
	dp4a.s32.s32 %r343, %r344, %r345, %r231;
	// end inline asm
	ld.shared.u32 	%r348, [%r2014+340];
	ld.shared.u32 	%r349, [%r2017+20];
	// begin inline asm
	dp4a.s32.s32 %r347, %r348, %r349, %r235;
	// end inline asm
	ld.shared.u32 	%r352, [%r2014+356];
	ld.shared.u32 	%r353, [%r2017+20];
	// begin inline asm
	dp4a.s32.s32 %r351, %r352, %r353, %r239;
	// end inline asm
	ld.shared.u32 	%r356, [%r2014+372];
	ld.shared.u32 	%r357, [%r2017+20];
	// begin inline asm
	dp4a.s32.s32 %r355, %r356, %r357, %r243;
	// end inline asm
	ld.shared.u32 	%r360, [%r2014+388];
	ld.shared.u32 	%r361, [%r2017+20];
	// begin inline asm
	dp4a.s32.s32 %r359, %r360, %r361, %r247;
	// end inline asm
	ld.shared.u32 	%r364, [%r2014+404];
	ld.shared.u32 	%r365, [%r2017+20];
	// begin inline asm
	dp4a.s32.s32 %r363, %r364, %r365, %r251;
	// end inline asm
	ld.shared.u32 	%r368, [%r2014+420];
	ld.shared.u32 	%r369, [%r2017+20];
	// begin inline asm
	dp4a.s32.s32 %r367, %r368, %r369, %r255;
	// end inline asm
	ld.shared.u32 	%r372, [%r2014+324];
	ld.shared.u32 	%r373, [%r2017+24];
	// begin inline asm
	dp4a.s32.s32 %r371, %r372, %r373, %r259;
	// end inline asm
	ld.shared.u32 	%r376, [%r2014+340];
	ld.shared.u32 	%r377, [%r2017+24];
	// begin inline asm
	dp4a.s32.s32 %r375, %r376, %r377, %r263;
	// end inline asm
	ld.shared.u32 	%r380, [%r2014+356];
	ld.shared.u32 	%r381, [%r2017+24];
	// begin inline asm
	dp4a.s32.s32 %r379, %r380, %r381, %r267;
	// end inline asm
	ld.shared.u32 	%r384, [%r2014+372];
	ld.shared.u32 	%r385, [%r2017+24];
	// begin inline asm
	dp4a.s32.s32 %r383, %r384, %r385, %r271;
	// end inline asm
	ld.shared.u32 	%r388, [%r2014+388];
	ld.shared.u32 	%r389, [%r2017+24];
	// begin inline asm
	dp4a.s32.s32 %r387, %r388, %r389, %r275;
	// end inline asm
	ld.shared.u32 	%r392, [%r2014+404];
	ld.shared.u32 	%r393, [%r2017+24];
	// begin inline asm
	dp4a.s32.s32 %r391, %r392, %r393, %r279;
	// end inline asm
	ld.shared.u32 	%r396, [%r2014+420];
	ld.shared.u32 	%r397, [%r2017+24];
	// begin inline asm
	dp4a.s32.s32 %r395, %r396, %r397, %r283;
	// end inline asm
	ld.shared.u32 	%r400, [%r2014+324];
	ld.shared.u32 	%r401, [%r2017+28];
	// begin inline asm
	dp4a.s32.s32 %r399, %r400, %r401, %r287;
	// end inline asm
	ld.shared.u32 	%r404, [%r2014+340];
	ld.shared.u32 	%r405, [%r2017+28];
	// begin inline asm
	dp4a.s32.s32 %r403, %r404, %r405, %r291;
	// end inline asm
	ld.shared.u32 	%r408, [%r2014+356];
	ld.shared.u32 	%r409, [%r2017+28];
	// begin inline asm
	dp4a.s32.s32 %r407, %r408, %r409, %r295;
	// end inline asm
	ld.shared.u32 	%r412, [%r2014+372];
	ld.shared.u32 	%r413, [%r2017+28];
	// begin inline asm
	dp4a.s32.s32 %r411, %r412, %r413, %r299;
	// end inline asm
	ld.shared.u32 	%r416, [%r2014+388];
	ld.shared.u32 	%r417, [%r2017+28];
	// begin inline asm
	dp4a.s32.s32 %r415, %r416, %r417, %r303;
	// end inline asm
	ld.shared.u32 	%r420, [%r2014+404];
	ld.shared.u32 	%r421, [%r2017+28];
	// begin inline asm
	dp4a.s32.s32 %r419, %r420, %r421, %r307;
	// end inline asm
	ld.shared.u32 	%r424, [%r2014+420];
	ld.shared.u32 	%r425, [%r2017+28];
	// begin inline asm
	dp4a.s32.s32 %r423, %r424, %r425, %r311;
	// end inline asm
	ld.shared.u32 	%r428, [%r2014+648];
	ld.shared.u32 	%r429, [%r2017+32];
	// begin inline asm
	dp4a.s32.s32 %r427, %r428, %r429, %r315;
	// end inline asm
	ld.shared.u32 	%r432, [%r2014+664];
	ld.shared.u32 	%r433, [%r2017+32];
	// begin inline asm
	dp4a.s32.s32 %r431, %r432, %r433, %r319;
	// end inline asm
	ld.shared.u32 	%r436, [%r2014+680];
	ld.shared.u32 	%r437, [%r2017+32];
	// begin inline asm
	dp4a.s32.s32 %r435, %r436, %r437, %r323;
	// end inline asm
	ld.shared.u32 	%r440, [%r2014+696];
	ld.shared.u32 	%r441, [%r2017+32];
	// begin inline asm
	dp4a.s32.s32 %r439, %r440, %r441, %r327;
	// end inline asm
	ld.shared.u32 	%r444, [%r2014+712];
	ld.shared.u32 	%r445, [%r2017+32];
	// begin inline asm
	dp4a.s32.s32 %r443, %r444, %r445, %r331;
	// end inline asm
	ld.shared.u32 	%r448, [%r2014+728];
	ld.shared.u32 	%r449, [%r2017+32];
	// begin inline asm
	dp4a.s32.s32 %r447, %r448, %r449, %r335;
	// end inline asm
	ld.shared.u32 	%r452, [%r2014+744];
	ld.shared.u32 	%r453, [%r2017+32];
	// begin inline asm
	dp4a.s32.s32 %r451, %r452, %r453, %r339;
	// end inline asm
	ld.shared.u32 	%r456, [%r2014+648];
	ld.shared.u32 	%r457, [%r2017+36];
	// begin inline asm
	dp4a.s32.s32 %r455, %r456, %r457, %r343;
	// end inline asm
	ld.shared.u32 	%r460, [%r2014+664];
	ld.shared.u32 	%r461, [%r2017+36];
	// begin inline asm
	dp4a.s32.s32 %r459, %r460, %r461, %r347;
	// end inline asm
	ld.shared.u32 	%r464, [%r2014+680];
	ld.shared.u32 	%r465, [%r2017+36];
	// begin inline asm
	dp4a.s32.s32 %r463, %r464, %r465, %r351;
	// end inline asm
	ld.shared.u32 	%r468, [%r2014+696];
	ld.shared.u32 	%r469, [%r2017+36];
	// begin inline asm
	dp4a.s32.s32 %r467, %r468, %r469, %r355;
	// end inline asm
	ld.shared.u32 	%r472, [%r2014+712];
	ld.shared.u32 	%r473, [%r2017+36];
	// begin inline asm
	dp4a.s32.s32 %r471, %r472, %r473, %r359;
	// end inline asm
	ld.shared.u32 	%r476, [%r2014+728];
	ld.shared.u32 	%r477, [%r2017+36];
	// begin inline asm
	dp4a.s32.s32 %r475, %r476, %r477, %r363;
	// end inline asm
	ld.shared.u32 	%r480, [%r2014+744];
	ld.shared.u32 	%r481, [%r2017+36];
	// begin inline asm
	dp4a.s32.s32 %r479, %r480, %r481, %r367;
	// end inline asm
	ld.shared.u32 	%r484, [%r2014+648];
	ld.shared.u32 	%r485, [%r2017+40];
	// begin inline asm
	dp4a.s32.s32 %r483, %r484, %r485, %r371;
	// end inline asm
	ld.shared.u32 	%r488, [%r2014+664];
	ld.shared.u32 	%r489, [%r2017+40];
	// begin inline asm
	dp4a.s32.s32 %r487, %r488, %r489, %r375;
	// end inline asm
	ld.shared.u32 	%r492, [%r2014+680];
	ld.shared.u32 	%r493, [%r2017+40];
	// begin inline asm
	dp4a.s32.s32 %r491, %r492, %r493, %r379;
	// end inline asm
	ld.shared.u32 	%r496, [%r2014+696];
	ld.shared.u32 	%r497, [%r2017+40];
	// begin inline asm
	dp4a.s32.s32 %r495, %r496, %r497, %r383;
	// end inline asm
	ld.shared.u32 	%r500, [%r2014+712];
	ld.shared.u32 	%r501, [%r2017+40];
	// begin inline asm
	dp4a.s32.s32 %r499, %r500, %r501, %r387;
	// end inline asm
	ld.shared.u32 	%r504, [%r2014+728];
	ld.shared.u32 	%r505, [%r2017+40];
	// begin inline asm
	dp4a.s32.s32 %r503, %r504, %r505, %r391;
	// end inline asm
	ld.shared.u32 	%r508, [%r2014+744];
	ld.shared.u32 	%r509, [%r2017+40];
	// begin inline asm
	dp4a.s32.s32 %r507, %r508, %r509, %r395;
	// end inline asm
	ld.shared.u32 	%r512, [%r2014+648];
	ld.shared.u32 	%r513, [%r2017+44];
	// begin inline asm
	dp4a.s32.s32 %r511, %r512, %r513, %r399;
	// end inline asm
	ld.shared.u32 	%r516, [%r2014+664];
	ld.shared.u32 	%r517, [%r2017+44];
	// begin inline asm
	dp4a.s32.s32 %r515, %r516, %r517, %r403;
	// end inline asm
	ld.shared.u32 	%r520, [%r2014+680];
	ld.shared.u32 	%r521, [%r2017+44];
	// begin inline asm
	dp4a.s32.s32 %r519, %r520, %r521, %r407;
	// end inline asm
	ld.shared.u32 	%r524, [%r2014+696];
	ld.shared.u32 	%r525, [%r2017+44];
	// begin inline asm
	dp4a.s32.s32 %r523, %r524, %r525, %r411;
	// end inline asm
	ld.shared.u32 	%r528, [%r2014+712];
	ld.shared.u32 	%r529, [%r2017+44];
	// begin inline asm
	dp4a.s32.s32 %r527, %r528, %r529, %r415;
	// end inline asm
	ld.shared.u32 	%r532, [%r2014+728];
	ld.shared.u32 	%r533, [%r2017+44];
	// begin inline asm
	dp4a.s32.s32 %r531, %r532, %r533, %r419;
	// end inline asm
	ld.shared.u32 	%r536, [%r2014+744];
	ld.shared.u32 	%r537, [%r2017+44];
	// begin inline asm
	dp4a.s32.s32 %r535, %r536, %r537, %r423;
	// end inline asm
	ld.shared.u32 	%r540, [%r2014+972];
	ld.shared.u32 	%r541, [%r2017+48];
	// begin inline asm
	dp4a.s32.s32 %r539, %r540, %r541, %r427;
	// end inline asm
	ld.shared.u32 	%r544, [%r2014+988];
	ld.shared.u32 	%r545, [%r2017+48];
	// begin inline asm
	dp4a.s32.s32 %r543, %r544, %r545, %r431;
	// end inline asm
	ld.shared.u32 	%r548, [%r2014+1004];
	ld.shared.u32 	%r549, [%r2017+48];
	// begin inline asm
	dp4a.s32.s32 %r547, %r548, %r549, %r435;
	// end inline asm
	ld.shared.u32 	%r552, [%r2014+1020];
	ld.shared.u32 	%r553, [%r2017+48];
	// begin inline asm
	dp4a.s32.s32 %r551, %r552, %r553, %r439;
	// end inline asm
	ld.shared.u32 	%r556, [%r2014+1036];
	ld.shared.u32 	%r557, [%r2017+48];
	// begin inline asm
	dp4a.s32.s32 %r555, %r556, %r557, %r443;
	// end inline asm
	ld.shared.u32 	%r560, [%r2014+1052];
	ld.shared.u32 	%r561, [%r2017+48];
	// begin inline asm
	dp4a.s32.s32 %r559, %r560, %r561, %r447;
	// end inline asm
	ld.shared.u32 	%r564, [%r2014+1068];
	ld.shared.u32 	%r565, [%r2017+48];
	// begin inline asm
	dp4a.s32.s32 %r563, %r564, %r565, %r451;
	// end inline asm
	ld.shared.u32 	%r568, [%r2014+972];
	ld.shared.u32 	%r569, [%r2017+52];
	// begin inline asm
	dp4a.s32.s32 %r567, %r568, %r569, %r455;
	// end inline asm
	ld.shared.u32 	%r572, [%r2014+988];
	ld.shared.u32 	%r573, [%r2017+52];
	// begin inline asm
	dp4a.s32.s32 %r571, %r572, %r573, %r459;
	// end inline asm
	ld.shared.u32 	%r576, [%r2014+1004];
	ld.shared.u32 	%r577, [%r2017+52];
	// begin inline asm
	dp4a.s32.s32 %r575, %r576, %r577, %r463;
	// end inline asm
	ld.shared.u32 	%r580, [%r2014+1020];
	ld.shared.u32 	%r581, [%r2017+52];
	// begin inline asm
	dp4a.s32.s32 %r579, %r580, %r581, %r467;
	// end inline asm
	ld.shared.u32 	%r584, [%r2014+1036];
	ld.shared.u32 	%r585, [%r2017+52];
	// begin inline asm
	dp4a.s32.s32 %r583, %r584, %r585, %r471;
	// end inline asm
	ld.shared.u32 	%r588, [%r2014+1052];
	ld.shared.u32 	%r589, [%r2017+52];
	// begin inline asm
	dp4a.s32.s32 %r587, %r588, %r589, %r475;
	// end inline asm
	ld.shared.u32 	%r592, [%r2014+1068];
	ld.shared.u32 	%r593, [%r2017+52];
	// begin inline asm
	dp4a.s32.s32 %r591, %r592, %r593, %r479;
	// end inline asm
	ld.shared.u32 	%r596, [%r2014+972];
	ld.shared.u32 	%r597, [%r2017+56];
	// begin inline asm
	dp4a.s32.s32 %r595, %r596, %r597, %r483;
	// end inline asm
	ld.shared.u32 	%r600, [%r2014+988];
	ld.shared.u32 	%r601, [%r2017+56];
	// begin inline asm
	dp4a.s32.s32 %r599, %r600, %r601, %r487;
	// end inline asm
	ld.shared.u32 	%r604, [%r2014+1004];
	ld.shared.u32 	%r605, [%r2017+56];
	// begin inline asm
	dp4a.s32.s32 %r603, %r604, %r605, %r491;
	// end inline asm
	ld.shared.u32 	%r608, [%r2014+1020];
	ld.shared.u32 	%r609, [%r2017+56];
	// begin inline asm
	dp4a.s32.s32 %r607, %r608, %r609, %r495;
	// end inline asm
	ld.shared.u32 	%r612, [%r2014+1036];
	ld.shared.u32 	%r613, [%r2017+56];
	// begin inline asm
	dp4a.s32.s32 %r611, %r612, %r613, %r499;
	// end inline asm
	ld.shared.u32 	%r616, [%r2014+1052];
	ld.shared.u32 	%r617, [%r2017+56];
	// begin inline asm
	dp4a.s32.s32 %r615, %r616, %r617, %r503;
	// end inline asm
	ld.shared.u32 	%r620, [%r2014+1068];
	ld.shared.u32 	%r621, [%r2017+56];
	// begin inline asm
	dp4a.s32.s32 %r619, %r620, %r621, %r507;
	// end inline asm
	ld.shared.u32 	%r624, [%r2014+972];
	ld.shared.u32 	%r625, [%r2017+60];
	// begin inline asm
	dp4a.s32.s32 %r623, %r624, %r625, %r511;
	// end inline asm
	ld.shared.u32 	%r628, [%r2014+988];
	ld.shared.u32 	%r629, [%r2017+60];
	// begin inline asm
	dp4a.s32.s32 %r627, %r628, %r629, %r515;
	// end inline asm
	ld.shared.u32 	%r632, [%r2014+1004];
	ld.shared.u32 	%r633, [%r2017+60];
	// begin inline asm
	dp4a.s32.s32 %r631, %r632, %r633, %r519;
	// end inline asm
	ld.shared.u32 	%r636, [%r2014+1020];
	ld.shared.u32 	%r637, [%r2017+60];
	// begin inline asm
	dp4a.s32.s32 %r635, %r636, %r637, %r523;
	// end inline asm
	ld.shared.u32 	%r640, [%r2014+1036];
	ld.shared.u32 	%r641, [%r2017+60];
	// begin inline asm
	dp4a.s32.s32 %r639, %r640, %r641, %r527;
	// end inline asm
	ld.shared.u32 	%r644, [%r2014+1052];
	ld.shared.u32 	%r645, [%r2017+60];
	// begin inline asm
	dp4a.s32.s32 %r643, %r644, %r645, %r531;
	// end inline asm
	ld.shared.u32 	%r648, [%r2014+1068];
	ld.shared.u32 	%r649, [%r2017+60];
	// begin inline asm
	dp4a.s32.s32 %r647, %r648, %r649, %r535;
	// end inline asm
	ld.shared.u32 	%r652, [%r2014+1296];
	ld.shared.u32 	%r653, [%r2017+64];
	// begin inline asm
	dp4a.s32.s32 %r651, %r652, %r653, %r539;
	// end inline asm
	ld.shared.u32 	%r656, [%r2014+1312];
	ld.shared.u32 	%r657, [%r2017+64];
	// begin inline asm
	dp4a.s32.s32 %r655, %r656, %r657, %r543;
	// end inline asm
	ld.shared.u32 	%r660, [%r2014+1328];
	ld.shared.u32 	%r661, [%r2017+64];
	// begin inline asm
	dp4a.s32.s32 %r659, %r660, %r661, %r547;
	// end inline asm
	ld.shared.u32 	%r664, [%r2014+1344];
	ld.shared.u32 	%r665, [%r2017+64];
	// begin inline asm
	dp4a.s32.s32 %r663, %r664, %r665, %r551;
	// end inline asm
	ld.shared.u32 	%r668, [%r2014+1360];
	ld.shared.u32 	%r669, [%r2017+64];
	// begin inline asm
	dp4a.s32.s32 %r667, %r668, %r669, %r555;
	// end inline asm
	ld.shared.u32 	%r672, [%r2014+1376];
	ld.shared.u32 	%r673, [%r2017+64];
	// begin inline asm
	dp4a.s32.s32 %r671, %r672, %r673, %r559;
	// end inline asm
	ld.shared.u32 	%r676, [%r2014+1392];
	ld.shared.u32 	%r677, [%r2017+64];
	// begin inline asm
	dp4a.s32.s32 %r675, %r676, %r677, %r563;
	// end inline asm
	ld.shared.u32 	%r680, [%r2014+1296];
	ld.shared.u32 	%r681, [%r2017+68];
	// begin inline asm
	dp4a.s32.s32 %r679, %r680, %r681, %r567;
	// end inline asm
	ld.shared.u32 	%r684, [%r2014+1312];
	ld.shared.u32 	%r685, [%r2017+68];
	// begin inline asm
	dp4a.s32.s32 %r683, %r684, %r685, %r571;
	// end inline asm
	ld.shared.u32 	%r688, [%r2014+1328];
	ld.shared.u32 	%r689, [%r2017+68];
	// begin inline asm
	dp4a.s32.s32 %r687, %r688, %r689, %r575;
	// end inline asm
	ld.shared.u32 	%r692, [%r2014+1344];
	ld.shared.u32 	%r693, [%r2017+68];
	// begin inline asm
	dp4a.s32.s32 %r691, %r692, %r693, %r579;
	// end inline asm
	ld.shared.u32 	%r696, [%r2014+1360];
	ld.shared.u32 	%r697, [%r2017+68];
	// begin inline asm
	dp4a.s32.s32 %r695, %r696, %r697, %r583;
	// end inline asm
	ld.shared.u32 	%r700, [%r2014+1376];
	ld.shared.u32 	%r701, [%r2017+68];
	// begin inline asm
	dp4a.s32.s32 %r699, %r700, %r701, %r587;
	// end inline asm
	ld.shared.u32 	%r704, [%r2014+1392];
	ld.shared.u32 	%r705, [%r2017+68];
	// begin inline asm
	dp4a.s32.s32 %r703, %r704, %r705, %r591;
	// end inline asm
	ld.shared.u32 	%r708, [%r2014+1296];
	ld.shared.u32 	%r709, [%r2017+72];
	// begin inline asm
	dp4a.s32.s32 %r707, %r708, %r709, %r595;
	// end inline asm
	ld.shared.u32 	%r712, [%r2014+1312];
	ld.shared.u32 	%r713, [%r2017+72];
	// begin inline asm
	dp4a.s32.s32 %r711, %r712, %r713, %r599;
	// end inline asm
	ld.shared.u32 	%r716, [%r2014+1328];
	ld.shared.u32 	%r717, [%r2017+72];
	// begin inline asm
	dp4a.s32.s32 %r715, %r716, %r717, %r603;
	// end inline asm
	ld.shared.u32 	%r720, [%r2014+1344];
	ld.shared.u32 	%r721, [%r2017+72];
	// begin inline asm
	dp4a.s32.s32 %r719, %r720, %r721, %r607;
	// end inline asm
	ld.shared.u32 	%r724, [%r2014+1360];
	ld.shared.u32 	%r725, [%r2017+72];
	// begin inline asm
	dp4a.s32.s32 %r723, %r724, %r725, %r611;
	// end inline asm
	ld.shared.u32 	%r728, [%r2014+1376];
	ld.shared.u32 	%r729, [%r2017+72];
	// begin inline asm
	dp4a.s32.s32 %r727, %r728, %r729, %r615;
	// end inline asm
	ld.shared.u32 	%r732, [%r2014+1392];
	ld.shared.u32 	%r733, [%r2017+72];
	// begin inline asm
	dp4a.s32.s32 %r731, %r732, %r733, %r619;
	// end inline asm
	ld.shared.u32 	%r736, [%r2014+1296];
	ld.shared.u32 	%r737, [%r2017+76];
	// begin inline asm
	dp4a.s32.s32 %r735, %r736, %r737, %r623;
	// end inline asm
	ld.shared.u32 	%r740, [%r2014+1312];
	ld.shared.u32 	%r741, [%r2017+76];
	// begin inline asm
	dp4a.s32.s32 %r739, %r740, %r741, %r627;
	// end inline asm
	ld.shared.u32 	%r744, [%r2014+1328];
	ld.shared.u32 	%r745, [%r2017+76];
	// begin inline asm
	dp4a.s32.s32 %r743, %r744, %r745, %r631;
	// end inline asm
	ld.shared.u32 	%r748, [%r2014+1344];
	ld.shared.u32 	%r749, [%r2017+76];
	// begin inline asm
	dp4a.s32.s32 %r747, %r748, %r749, %r635;
	// end inline asm
	ld.shared.u32 	%r752, [%r2014+1360];
	ld.shared.u32 	%r753, [%r2017+76];
	// begin inline asm
	dp4a.s32.s32 %r751, %r752, %r753, %r639;
	// end inline asm
	ld.shared.u32 	%r756, [%r2014+1376];
	ld.shared.u32 	%r757, [%r2017+76];
	// begin inline asm
	dp4a.s32.s32 %r755, %r756, %r757, %r643;
	// end inline asm
	ld.shared.u32 	%r760, [%r2014+1392];
	ld.shared.u32 	%r761, [%r2017+76];
	// begin inline asm
	dp4a.s32.s32 %r759, %r760, %r761, %r647;
	// end inline asm
	ld.shared.u32 	%r764, [%r2014+1620];
	ld.shared.u32 	%r765, [%r2017+80];
	// begin inline asm
	dp4a.s32.s32 %r763, %r764, %r765, %r651;
	// end inline asm
	ld.shared.u32 	%r768, [%r2014+1636];
	ld.shared.u32 	%r769, [%r2017+80];
	// begin inline asm
	dp4a.s32.s32 %r767, %r768, %r769, %r655;
	// end inline asm
	ld.shared.u32 	%r772, [%r2014+1652];
	ld.shared.u32 	%r773, [%r2017+80];
	// begin inline asm
	dp4a.s32.s32 %r771, %r772, %r773, %r659;
	// end inline asm
	ld.shared.u32 	%r776, [%r2014+1668];
	ld.shared.u32 	%r777, [%r2017+80];
	// begin inline asm
	dp4a.s32.s32 %r775, %r776, %r777, %r663;
	// end inline asm
	ld.shared.u32 	%r780, [%r2014+1684];
	ld.shared.u32 	%r781, [%r2017+80];
	// begin inline asm
	dp4a.s32.s32 %r779, %r780, %r781, %r667;
	// end inline asm
	ld.shared.u32 	%r784, [%r2014+1700];
	ld.shared.u32 	%r785, [%r2017+80];
	// begin inline asm
	dp4a.s32.s32 %r783, %r784, %r785, %r671;
	// end inline asm
	ld.shared.u32 	%r788, [%r2014+1716];
	ld.shared.u32 	%r789, [%r2017+80];
	// begin inline asm
	dp4a.s32.s32 %r787, %r788, %r789, %r675;
	// end inline asm
	ld.shared.u32 	%r792, [%r2014+1620];
	ld.shared.u32 	%r793, [%r2017+84];
	// begin inline asm
	dp4a.s32.s32 %r791, %r792, %r793, %r679;
	// end inline asm
	ld.shared.u32 	%r796, [%r2014+1636];
	ld.shared.u32 	%r797, [%r2017+84];
	// begin inline asm
	dp4a.s32.s32 %r795, %r796, %r797, %r683;
	// end inline asm
	ld.shared.u32 	%r800, [%r2014+1652];
	ld.shared.u32 	%r801, [%r2017+84];
	// begin inline asm
	dp4a.s32.s32 %r799, %r800, %r801, %r687;
	// end inline asm
	ld.shared.u32 	%r804, [%r2014+1668];
	ld.shared.u32 	%r805, [%r2017+84];
	// begin inline asm
	dp4a.s32.s32 %r803, %r804, %r805, %r691;
	// end inline asm
	ld.shared.u32 	%r808, [%r2014+1684];
	ld.shared.u32 	%r809, [%r2017+84];
	// begin inline asm
	dp4a.s32.s32 %r807, %r808, %r809, %r695;
	// end inline asm
	ld.shared.u32 	%r812, [%r2014+1700];
	ld.shared.u32 	%r813, [%r2017+84];
	// begin inline asm
	dp4a.s32.s32 %r811, %r812, %r813, %r699;
	// end inline asm
	ld.shared.u32 	%r816, [%r2014+1716];
	ld.shared.u32 	%r817, [%r2017+84];
	// begin inline asm
	dp4a.s32.s32 %r815, %r816, %r817, %r703;
	// end inline asm
	ld.shared.u32 	%r820, [%r2014+1620];
	ld.shared.u32 	%r821, [%r2017+88];
	// begin inline asm
	dp4a.s32.s32 %r819, %r820, %r821, %r707;
	// end inline asm
	ld.shared.u32 	%r824, [%r2014+1636];
	ld.shared.u32 	%r825, [%r2017+88];
	// begin inline asm
	dp4a.s32.s32 %r823, %r824, %r825, %r711;
	// end inline asm
	ld.shared.u32 	%r828, [%r2014+1652];
	ld.shared.u32 	%r829, [%r2017+88];
	// begin inline asm
	dp4a.s32.s32 %r827, %r828, %r829, %r715;
	// end inline asm
	ld.shared.u32 	%r832, [%r2014+1668];
	ld.shared.u32 	%r833, [%r2017+88];
	// begin inline asm
	dp4a.s32.s32 %r831, %r832, %r833, %r719;
	// end inline asm
	ld.shared.u32 	%r836, [%r2014+1684];
	ld.shared.u32 	%r837, [%r2017+88];
	// begin inline asm
	dp4a.s32.s32 %r835, %r836, %r837, %r723;
	// end inline asm
	ld.shared.u32 	%r840, [%r2014+1700];
	ld.shared.u32 	%r841, [%r2017+88];
	// begin inline asm
	dp4a.s32.s32 %r839, %r840, %r841, %r727;
	// end inline asm
	ld.shared.u32 	%r844, [%r2014+1716];
	ld.shared.u32 	%r845, [%r2017+88];
	// begin inline asm
	dp4a.s32.s32 %r843, %r844, %r845, %r731;
	// end inline asm
	ld.shared.u32 	%r848, [%r2014+1620];
	ld.shared.u32 	%r849, [%r2017+92];
	// begin inline asm
	dp4a.s32.s32 %r847, %r848, %r849, %r735;
	// end inline asm
	ld.shared.u32 	%r852, [%r2014+1636];
	ld.shared.u32 	%r853, [%r2017+92];
	// begin inline asm
	dp4a.s32.s32 %r851, %r852, %r853, %r739;
	// end inline asm
	ld.shared.u32 	%r856, [%r2014+1652];
	ld.shared.u32 	%r857, [%r2017+92];
	// begin inline asm
	dp4a.s32.s32 %r855, %r856, %r857, %r743;
	// end inline asm
	ld.shared.u32 	%r860, [%r2014+1668];
	ld.shared.u32 	%r861, [%r2017+92];
	// begin inline asm
	dp4a.s32.s32 %r859, %r860, %r861, %r747;
	// end inline asm
	ld.shared.u32 	%r864, [%r2014+1684];
	ld.shared.u32 	%r865, [%r2017+92];
	// begin inline asm
	dp4a.s32.s32 %r863, %r864, %r865, %r751;
	// end inline asm
	ld.shared.u32 	%r868, [%r2014+1700];
	ld.shared.u32 	%r869, [%r2017+92];
	// begin inline asm
	dp4a.s32.s32 %r867, %r868, %r869, %r755;
	// end inline asm
	ld.shared.u32 	%r872, [%r2014+1716];
	ld.shared.u32 	%r873, [%r2017+92];
	// begin inline asm
	dp4a.s32.s32 %r871, %r872, %r873, %r759;
	// end inline asm
	ld.shared.u32 	%r876, [%r2014+1944];
	ld.shared.u32 	%r877, [%r2017+96];
	// begin inline asm
	dp4a.s32.s32 %r875, %r876, %r877, %r763;
	// end inline asm
	ld.shared.u32 	%r880, [%r2014+1960];
	ld.shared.u32 	%r881, [%r2017+96];
	// begin inline asm
	dp4a.s32.s32 %r879, %r880, %r881, %r767;
	// end inline asm
	ld.shared.u32 	%r884, [%r2014+1976];
	ld.shared.u32 	%r885, [%r2017+96];
	// begin inline asm
	dp4a.s32.s32 %r883, %r884, %r885, %r771;
	// end inline asm
	ld.shared.u32 	%r888, [%r2014+1992];
	ld.shared.u32 	%r889, [%r2017+96];
	// begin inline asm
	dp4a.s32.s32 %r887, %r888, %r889, %r775;
	// end inline asm
	ld.shared.u32 	%r892, [%r2014+2008];
	ld.shared.u32 	%r893, [%r2017+96];
	// begin inline asm
	dp4a.s32.s32 %r891, %r892, %r893, %r779;
	// end inline asm
	ld.shared.u32 	%r896, [%r2014+2024];
	ld.shared.u32 	%r897, [%r2017+96];
	// begin inline asm
	dp4a.s32.s32 %r895, %r896, %r897, %r783;
	// end inline asm
	ld.shared.u32 	%r900, [%r2014+2040];
	ld.shared.u32 	%r901, [%r2017+96];
	// begin inline asm
	dp4a.s32.s32 %r899, %r900, %r901, %r787;
	// end inline asm
	ld.shared.u32 	%r904, [%r2014+1944];
	ld.shared.u32 	%r905, [%r2017+100];
	// begin inline asm
	dp4a.s32.s32 %r903, %r904, %r905, %r791;
	// end inline asm
	ld.shared.u32 	%r908, [%r2014+1960];
	ld.shared.u32 	%r909, [%r2017+100];
	// begin inline asm
	dp4a.s32.s32 %r907, %r908, %r909, %r795;
	// end inline asm
	ld.shared.u32 	%r912, [%r2014+1976];
	ld.shared.u32 	%r913, [%r2017+100];
	// begin inline asm
	dp4a.s32.s32 %r911, %r912, %r913, %r799;
	// end inline asm
	ld.shared.u32 	%r916, [%r2014+1992];
	ld.shared.u32 	%r917, [%r2017+100];
	// begin inline asm
	dp4a.s32.s32 %r915, %r916, %r917, %r803;
	// end inline asm
	ld.shared.u32 	%r920, [%r2014+2008];
	ld.shared.u32 	%r921, [%r2017+100];
	// begin inline asm
	dp4a.s32.s32 %r919, %r920, %r921, %r807;
	// end inline asm
	ld.shared.u32 	%r924, [%r2014+2024];
	ld.shared.u32 	%r925, [%r2017+100];
	// begin inline asm
	dp4a.s32.s32 %r923, %r924, %r925, %r811;
	// end inline asm
	ld.shared.u32 	%r928, [%r2014+2040];
	ld.shared.u32 	%r929, [%r2017+100];
	// begin inline asm
	dp4a.s32.s32 %r927, %r928, %r929, %r815;
	// end inline asm
	ld.shared.u32 	%r932, [%r2014+1944];
	ld.shared.u32 	%r933, [%r2017+104];
	// begin inline asm
	dp4a.s32.s32 %r931, %r932, %r933, %r819;
	// end inline asm
	ld.shared.u32 	%r936, [%r2014+1960];
	ld.shared.u32 	%r937, [%r2017+104];
	// begin inline asm
	dp4a.s32.s32 %r935, %r936, %r937, %r823;
	// end inline asm
	ld.shared.u32 	%r940, [%r2014+1976];
	ld.shared.u32 	%r941, [%r2017+104];
	// begin inline asm
	dp4a.s32.s32 %r939, %r940, %r941, %r827;
	// end inline asm
	ld.shared.u32 	%r944, [%r2014+1992];
	ld.shared.u32 	%r945, [%r2017+104];
	// begin inline asm
	dp4a.s32.s32 %r943, %r944, %r945, %r831;
	// end inline asm
	ld.shared.u32 	%r948, [%r2014+2008];
	ld.shared.u32 	%r949, [%r2017+104];
	// begin inline asm
	dp4a.s32.s32 %r947, %r948, %r949, %r835;
	// end inline asm
	ld.shared.u32 	%r952, [%r2014+2024];
	ld.shared.u32 	%r953, [%r2017+104];
	// begin inline asm
	dp4a.s32.s32 %r951, %r952, %r953, %r839;
	// end inline asm
	ld.shared.u32 	%r956, [%r2014+2040];
	ld.shared.u32 	%r957, [%r2017+104];
	// begin inline asm
	dp4a.s32.s32 %r955, %r956, %r957, %r843;
	// end inline asm
	ld.shared.u32 	%r960, [%r2014+1944];
	ld.shared.u32 	%r961, [%r2017+108];
	// begin inline asm
	dp4a.s32.s32 %r959, %r960, %r961, %r847;
	// end inline asm
	ld.shared.u32 	%r964, [%r2014+1960];
	ld.shared.u32 	%r965, [%r2017+108];
	// begin inline asm
	dp4a.s32.s32 %r963, %r964, %r965, %r851;
	// end inline asm
	ld.shared.u32 	%r968, [%r2014+1976];
	ld.shared.u32 	%r969, [%r2017+108];
	// begin inline asm
	dp4a.s32.s32 %r967, %r968, %r969, %r855;
	// end inline asm
	ld.shared.u32 	%r972, [%r2014+1992];
	ld.shared.u32 	%r973, [%r2017+108];
	// begin inline asm
	dp4a.s32.s32 %r971, %r972, %r973, %r859;
	// end inline asm
	ld.shared.u32 	%r976, [%r2014+2008];
	ld.shared.u32 	%r977, [%r2017+108];
	// begin inline asm
	dp4a.s32.s32 %r975, %r976, %r977, %r863;
	// end inline asm
	ld.shared.u32 	%r980, [%r2014+2024];
	ld.shared.u32 	%r981, [%r2017+108];
	// begin inline asm
	dp4a.s32.s32 %r979, %r980, %r981, %r867;
	// end inline asm
	ld.shared.u32 	%r984, [%r2014+2040];
	ld.shared.u32 	%r985, [%r2017+108];
	// begin inline asm
	dp4a.s32.s32 %r983, %r984, %r985, %r871;
	// end inline asm
	ld.shared.u32 	%r988, [%r2014+2268];
	ld.shared.u32 	%r989, [%r2017+112];
	// begin inline asm
	dp4a.s32.s32 %r987, %r988, %r989, %r875;
	// end inline asm
	ld.shared.u32 	%r992, [%r2014+2284];
	ld.shared.u32 	%r993, [%r2017+112];
	// begin inline asm
	dp4a.s32.s32 %r991, %r992, %r993, %r879;
	// end inline asm
	ld.shared.u32 	%r996, [%r2014+2300];
	ld.shared.u32 	%r997, [%r2017+112];
	// begin inline asm
	dp4a.s32.s32 %r995, %r996, %r997, %r883;
	// end inline asm
	ld.shared.u32 	%r1000, [%r2014+2316];
	ld.shared.u32 	%r1001, [%r2017+112];
	// begin inline asm
	dp4a.s32.s32 %r999, %r1000, %r1001, %r887;
	// end inline asm
	ld.shared.u32 	%r1004, [%r2014+2332];
	ld.shared.u32 	%r1005, [%r2017+112];
	// begin inline asm
	dp4a.s32.s32 %r1003, %r1004, %r1005, %r891;
	// end inline asm
	ld.shared.u32 	%r1008, [%r2014+2348];
	ld.shared.u32 	%r1009, [%r2017+112];
	// begin inline asm
	dp4a.s32.s32 %r1007, %r1008, %r1009, %r895;
	// end inline asm
	ld.shared.u32 	%r1012, [%r2014+2364];
	ld.shared.u32 	%r1013, [%r2017+112];
	// begin inline asm
	dp4a.s32.s32 %r1011, %r1012, %r1013, %r899;
	// end inline asm
	ld.shared.u32 	%r1016, [%r2014+2268];
	ld.shared.u32 	%r1017, [%r2017+116];
	// begin inline asm
	dp4a.s32.s32 %r1015, %r1016, %r1017, %r903;
	// end inline asm
	ld.shared.u32 	%r1020, [%r2014+2284];
	ld.shared.u32 	%r1021, [%r2017+116];
	// begin inline asm
	dp4a.s32.s32 %r1019, %r1020, %r1021, %r907;
	// end inline asm
	ld.shared.u32 	%r1024, [%r2014+2300];
	ld.shared.u32 	%r1025, [%r2017+116];
	// begin inline asm
	dp4a.s32.s32 %r1023, %r1024, %r1025, %r911;
	// end inline asm
	ld.shared.u32 	%r1028, [%r2014+2316];
	ld.shared.u32 	%r1029, [%r2017+116];
	// begin inline asm
	dp4a.s32.s32 %r1027, %r1028, %r1029, %r915;
	// end inline asm
	ld.shared.u32 	%r1032, [%r2014+2332];
	ld.shared.u32 	%r1033, [%r2017+116];
	// begin inline asm
	dp4a.s32.s32 %r1031, %r1032, %r1033, %r919;
	// end inline asm
	ld.shared.u32 	%r1036, [%r2014+2348];
	ld.shared.u32 	%r1037, [%r2017+116];
	// begin inline asm
	dp4a.s32.s32 %r1035, %r1036, %r1037, %r923;
	// end inline asm
	ld.shared.u32 	%r1040, [%r2014+2364];
	ld.shared.u32 	%r1041, [%r2017+116];
	// begin inline asm
	dp4a.s32.s32 %r1039, %r1040, %r1041, %r927;
	// end inline asm
	ld.shared.u32 	%r1044, [%r2014+2268];
	ld.shared.u32 	%r1045, [%r2017+120];
	// begin inline asm
	dp4a.s32.s32 %r1043, %r1044, %r1045, %r931;
	// end inline asm
	ld.shared.u32 	%r1048, [%r2014+2284];
	ld.shared.u32 	%r1049, [%r2017+120];
	// begin inline asm
	dp4a.s32.s32 %r1047, %r1048, %r1049, %r935;
	// end inline asm
	ld.shared.u32 	%r1052, [%r2014+2300];
	ld.shared.u32 	%r1053, [%r2017+120];
	// begin inline asm
	dp4a.s32.s32 %r1051, %r1052, %r1053, %r939;
	// end inline asm
	ld.shared.u32 	%r1056, [%r2014+2316];
	ld.shared.u32 	%r1057, [%r2017+120];
	// begin inline asm
	dp4a.s32.s32 %r1055, %r1056, %r1057, %r943;
	// end inline asm
	ld.shared.u32 	%r1060, [%r2014+2332];
	ld.shared.u32 	%r1061, [%r2017+120];
	// begin inline asm
	dp4a.s32.s32 %r1059, %r1060, %r1061, %r947;
	// end inline asm
	ld.shared.u32 	%r1064, [%r2014+2348];
	ld.shared.u32 	%r1065, [%r2017+120];
	// begin inline asm
	dp4a.s32.s32 %r1063, %r1064, %r1065, %r951;
	// end inline asm
	ld.shared.u32 	%r1068, [%r2014+2364];
	ld.shared.u32 	%r1069, [%r2017+120];
	// begin inline asm
	dp4a.s32.s32 %r1067, %r1068, %r1069, %r955;
	// end inline asm
	ld.shared.u32 	%r1072, [%r2014+2268];
	ld.shared.u32 	%r1073, [%r2017+124];
	// begin inline asm
	dp4a.s32.s32 %r1071, %r1072, %r1073, %r959;
	// end inline asm
	ld.shared.u32 	%r1076, [%r2014+2284];
	ld.shared.u32 	%r1077, [%r2017+124];
	// begin inline asm
	dp4a.s32.s32 %r1075, %r1076, %r1077, %r963;
	// end inline asm
	ld.shared.u32 	%r1080, [%r2014+2300];
	ld.shared.u32 	%r1081, [%r2017+124];
	// begin inline asm
	dp4a.s32.s32 %r1079, %r1080, %r1081, %r967;
	// end inline asm
	ld.shared.u32 	%r1084, [%r2014+2316];
	ld.shared.u32 	%r1085, [%r2017+124];
	// begin inline asm
	dp4a.s32.s32 %r1083, %r1084, %r1085, %r971;
	// end inline asm
	ld.shared.u32 	%r1088, [%r2014+2332];
	ld.shared.u32 	%r1089, [%r2017+124];
	// begin inline asm
	dp4a.s32.s32 %r1087, %r1088, %r1089, %r975;
	// end inline asm
	ld.shared.u32 	%r1092, [%r2014+2348];
	ld.shared.u32 	%r1093, [%r2017+124];
	// begin inline asm
	dp4a.s32.s32 %r1091, %r1092, %r1093, %r979;
	// end inline asm
	ld.shared.u32 	%r1096, [%r2014+2364];
	ld.shared.u32 	%r1097, [%r2017+124];
	// begin inline asm
	dp4a.s32.s32 %r1095, %r1096, %r1097, %r983;
	// end inline asm
	ld.shared.u32 	%r1100, [%r2014+2592];
	ld.shared.u32 	%r1101, [%r2017+128];
	// begin inline asm
	dp4a.s32.s32 %r1099, %r1100, %r1101, %r987;
	// end inline asm
	ld.shared.u32 	%r1104, [%r2014+2608];
	ld.shared.u32 	%r1105, [%r2017+128];
	// begin inline asm
	dp4a.s32.s32 %r1103, %r1104, %r1105, %r991;
	// end inline asm
	ld.shared.u32 	%r1108, [%r2014+2624];
	ld.shared.u32 	%r1109, [%r2017+128];
	// begin inline asm
	dp4a.s32.s32 %r1107, %r1108, %r1109, %r995;
	// end inline asm
	ld.shared.u32 	%r1112, [%r2014+2640];
	ld.shared.u32 	%r1113, [%r2017+128];
	// begin inline asm
	dp4a.s32.s32 %r1111, %r1112, %r1113, %r999;
	// end inline asm
	ld.shared.u32 	%r1116, [%r2014+2656];
	ld.shared.u32 	%r1117, [%r2017+128];
	// begin inline asm
	dp4a.s32.s32 %r1115, %r1116, %r1117, %r1003;
	// end inline asm
	ld.shared.u32 	%r1120, [%r2014+2672];
	ld.shared.u32 	%r1121, [%r2017+128];
	// begin inline asm
	dp4a.s32.s32 %r1119, %r1120, %r1121, %r1007;
	// end inline asm
	ld.shared.u32 	%r1124, [%r2014+2688];
	ld.shared.u32 	%r1125, [%r2017+128];
	// begin inline asm
	dp4a.s32.s32 %r1123, %r1124, %r1125, %r1011;
	// end inline asm
	ld.shared.u32 	%r1128, [%r2014+2592];
	ld.shared.u32 	%r1129, [%r2017+132];
	// begin inline asm
	dp4a.s32.s32 %r1127, %r1128, %r1129, %r1015;
	// end inline asm
	ld.shared.u32 	%r1132, [%r2014+2608];
	ld.shared.u32 	%r1133, [%r2017+132];
	// begin inline asm
	dp4a.s32.s32 %r1131, %r1132, %r1133, %r1019;
	// end inline asm
	ld.shared.u32 	%r1136, [%r2014+2624];
	ld.shared.u32 	%r1137, [%r2017+132];
	// begin inline asm
	dp4a.s32.s32 %r1135, %r1136, %r1137, %r1023;
	// end inline asm
	ld.shared.u32 	%r1140, [%r2014+2640];
	ld.shared.u32 	%r1141, [%r2017+132];
	// begin inline asm
	dp4a.s32.s32 %r1139, %r1140, %r1141, %r1027;
	// end inline asm
	ld.shared.u32 	%r1144, [%r2014+2656];
	ld.shared.u32 	%r1145, [%r2017+132];
	// begin inline asm
	dp4a.s32.s32 %r1143, %r1144, %r1145, %r1031;
	// end inline asm
	ld.shared.u32 	%r1148, [%r2014+2672];
	ld.shared.u32 	%r1149, [%r2017+132];
	// begin inline asm
	dp4a.s32.s32 %r1147, %r1148, %r1149, %r1035;
	// end inline asm
	ld.shared.u32 	%r1152, [%r2014+2688];
	ld.shared.u32 	%r1153, [%r2017+132];
	// begin inline asm
	dp4a.s32.s32 %r1151, %r1152, %r1153, %r1039;
	// end inline asm
	ld.shared.u32 	%r1156, [%r2014+2592];
	ld.shared.u32 	%r1157, [%r2017+136];
	// begin inline asm
	dp4a.s32.s32 %r1155, %r1156, %r1157, %r1043;
	// end inline asm
	ld.shared.u32 	%r1160, [%r2014+2608];
	ld.shared.u32 	%r1161, [%r2017+136];
	// begin inline asm
	dp4a.s32.s32 %r1159, %r1160, %r1161, %r1047;
	// end inline asm
	ld.shared.u32 	%r1164, [%r2014+2624];
	ld.shared.u32 	%r1165, [%r2017+136];
	// begin inline asm
	dp4a.s32.s32 %r1163, %r1164, %r1165, %r1051;
	// end inline asm
	ld.shared.u32 	%r1168, [%r2014+2640];
	ld.shared.u32 	%r1169, [%r2017+136];
	// begin inline asm
	dp4a.s32.s32 %r1167, %r1168, %r1169, %r1055;
	// end inline asm
	ld.shared.u32 	%r1172, [%r2014+2656];
	ld.shared.u32 	%r1173, [%r2017+136];
	// begin inline asm
	dp4a.s32.s32 %r1171, %r1172, %r1173, %r1059;
	// end inline asm
	ld.shared.u32 	%r1176, [%r2014+2672];
	ld.shared.u32 	%r1177, [%r2017+136];
	// begin inline asm
	dp4a.s32.s32 %r1175, %r1176, %r1177, %r1063;
	// end inline asm
	ld.shared.u32 	%r1180, [%r2014+2688];
	ld.shared.u32 	%r1181, [%r2017+136];
	// begin inline asm
	dp4a.s32.s32 %r1179, %r1180, %r1181, %r1067;
	// end inline asm
	ld.shared.u32 	%r1184, [%r2014+2592];
	ld.shared.u32 	%r1185, [%r2017+140];
	// begin inline asm
	dp4a.s32.s32 %r1183, %r1184, %r1185, %r1071;
	// end inline asm
	ld.shared.u32 	%r1188, [%r2014+2608];
	ld.shared.u32 	%r1189, [%r2017+140];
	// begin inline asm
	dp4a.s32.s32 %r1187, %r1188, %r1189, %r1075;
	// end inline asm
	ld.shared.u32 	%r1192, [%r2014+2624];
	ld.shared.u32 	%r1193, [%r2017+140];
	// begin inline asm
	dp4a.s32.s32 %r1191, %r1192, %r1193, %r1079;
	// end inline asm
	ld.shared.u32 	%r1196, [%r2014+2640];
	ld.shared.u32 	%r1197, [%r2017+140];
	// begin inline asm
	dp4a.s32.s32 %r1195, %r1196, %r1197, %r1083;
	// end inline asm
	ld.shared.u32 	%r1200, [%r2014+2656];
	ld.shared.u32 	%r1201, [%r2017+140];
	// begin inline asm
	dp4a.s32.s32 %r1199, %r1200, %r1201, %r1087;
	// end inline asm
	ld.shared.u32 	%r1204, [%r2014+2672];
	ld.shared.u32 	%r1205, [%r2017+140];
	// begin inline asm
	dp4a.s32.s32 %r1203, %r1204, %r1205, %r1091;
	// end inline asm
	ld.shared.u32 	%r1208, [%r2014+2688];
	ld.shared.u32 	%r1209, [%r2017+140];
	// begin inline asm
	dp4a.s32.s32 %r1207, %r1208, %r1209, %r1095;
	// end inline asm
	ld.shared.u32 	%r1212, [%r2014+2916];
	ld.shared.u32 	%r1213, [%r2017+144];
	// begin inline asm
	dp4a.s32.s32 %r1211, %r1212, %r1213, %r1099;
	// end inline asm
	ld.shared.u32 	%r1216, [%r2014+2932];
	ld.shared.u32 	%r1217, [%r2017+144];
	// begin inline asm
	dp4a.s32.s32 %r1215, %r1216, %r1217, %r1103;
	// end inline asm
	ld.shared.u32 	%r1220, [%r2014+2948];
	ld.shared.u32 	%r1221, [%r2017+144];
	// begin inline asm
	dp4a.s32.s32 %r1219, %r1220, %r1221, %r1107;
	// end inline asm
	ld.shared.u32 	%r1224, [%r2014+2964];
	ld.shared.u32 	%r1225, [%r2017+144];
	// begin inline asm
	dp4a.s32.s32 %r1223, %r1224, %r1225, %r1111;
	// end inline asm
	ld.shared.u32 	%r1228, [%r2014+2980];
	ld.shared.u32 	%r1229, [%r2017+144];
	// begin inline asm
	dp4a.s32.s32 %r1227, %r1228, %r1229, %r1115;
	// end inline asm
	ld.shared.u32 	%r1232, [%r2014+2996];
	ld.shared.u32 	%r1233, [%r2017+144];
	// begin inline asm
	dp4a.s32.s32 %r1231, %r1232, %r1233, %r1119;
	// end inline asm
	ld.shared.u32 	%r1236, [%r2014+3012];
	ld.shared.u32 	%r1237, [%r2017+144];
	// begin inline asm
	dp4a.s32.s32 %r1235, %r1236, %r1237, %r1123;
	// end inline asm
	ld.shared.u32 	%r1240, [%r2014+2916];
	ld.shared.u32 	%r1241, [%r2017+148];
	// begin inline asm
	dp4a.s32.s32 %r1239, %r1240, %r1241, %r1127;
	// end inline asm
	ld.shared.u32 	%r1244, [%r2014+2932];
	ld.shared.u32 	%r1245, [%r2017+148];
	// begin inline asm
	dp4a.s32.s32 %r1243, %r1244, %r1245, %r1131;
	// end inline asm
	ld.shared.u32 	%r1248, [%r2014+2948];
	ld.shared.u32 	%r1249, [%r2017+148];
	// begin inline asm
	dp4a.s32.s32 %r1247, %r1248, %r1249, %r1135;
	// end inline asm
	ld.shared.u32 	%r1252, [%r2014+2964];
	ld.shared.u32 	%r1253, [%r2017+148];
	// begin inline asm
	dp4a.s32.s32 %r1251, %r1252, %r1253, %r1139;
	// end inline asm
	ld.shared.u32 	%r1256, [%r2014+2980];
	ld.shared.u32 	%r1257, [%r2017+148];
	// begin inline asm
	dp4a.s32.s32 %r1255, %r1256, %r1257, %r1143;
	// end inline asm
	ld.shared.u32 	%r1260, [%r2014+2996];
	ld.shared.u32 	%r1261, [%r2017+148];
	// begin inline asm
	dp4a.s32.s32 %r1259, %r1260, %r1261, %r1147;
	// end inline asm
	ld.shared.u32 	%r1264, [%r2014+3012];
	ld.shared.u32 	%r1265, [%r2017+148];
	// begin inline asm
	dp4a.s32.s32 %r1263, %r1264, %r1265, %r1151;
	// end inline asm
	ld.shared.u32 	%r1268, [%r2014+2916];
	ld.shared.u32 	%r1269, [%r2017+152];
	// begin inline asm
	dp4a.s32.s32 %r1267, %r1268, %r1269, %r1155;
	// end inline asm
	ld.shared.u32 	%r1272, [%r2014+2932];
	ld.shared.u32 	%r1273, [%r2017+152];
	// begin inline asm
	dp4a.s32.s32 %r1271, %r1272, %r1273, %r1159;
	// end inline asm
	ld.shared.u32 	%r1276, [%r2014+2948];
	ld.shared.u32 	%r1277, [%r2017+152];
	// begin inline asm
	dp4a.s32.s32 %r1275, %r1276, %r1277, %r1163;
	// end inline asm
	ld.shared.u32 	%r1280, [%r2014+2964];
	ld.shared.u32 	%r1281, [%r2017+152];
	// begin inline asm
	dp4a.s32.s32 %r1279, %r1280, %r1281, %r1167;
	// end inline asm
	ld.shared.u32 	%r1284, [%r2014+2980];
	ld.shared.u32 	%r1285, [%r2017+152];
	// begin inline asm
	dp4a.s32.s32 %r1283, %r1284, %r1285, %r1171;
	// end inline asm
	ld.shared.u32 	%r1288, [%r2014+2996];
	ld.shared.u32 	%r1289, [%r2017+152];
	// begin inline asm
	dp4a.s32.s32 %r1287, %r1288, %r1289, %r1175;
	// end inline asm
	ld.shared.u32 	%r1292, [%r2014+3012];
	ld.shared.u32 	%r1293, [%r2017+152];
	// begin inline asm
	dp4a.s32.s32 %r1291, %r1292, %r1293, %r1179;
	// end inline asm
	ld.shared.u32 	%r1296, [%r2014+2916];
	ld.shared.u32 	%r1297, [%r2017+156];
	// begin inline asm
	dp4a.s32.s32 %r1295, %r1296, %r1297, %r1183;
	// end inline asm
	ld.shared.u32 	%r1300, [%r2014+2932];
	ld.shared.u32 	%r1301, [%r2017+156];
	// begin inline asm
	dp4a.s32.s32 %r1299, %r1300, %r1301, %r1187;
	// end inline asm
	ld.shared.u32 	%r1304, [%r2014+2948];
	ld.shared.u32 	%r1305, [%r2017+156];
	// begin inline asm
	dp4a.s32.s32 %r1303, %r1304, %r1305, %r1191;
	// end inline asm
	ld.shared.u32 	%r1308, [%r2014+2964];
	ld.shared.u32 	%r1309, [%r2017+156];
	// begin inline asm
	dp4a.s32.s32 %r1307, %r1308, %r1309, %r1195;
	// end inline asm
	ld.shared.u32 	%r1312, [%r2014+2980];
	ld.shared.u32 	%r1313, [%r2017+156];
	// begin inline asm
	dp4a.s32.s32 %r1311, %r1312, %r1313, %r1199;
	// end inline asm
	ld.shared.u32 	%r1316, [%r2014+2996];
	ld.shared.u32 	%r1317, [%r2017+156];
	// begin inline asm
	dp4a.s32.s32 %r1315, %r1316, %r1317, %r1203;
	// end inline asm
	ld.shared.u32 	%r1320, [%r2014+3012];
	ld.shared.u32 	%r1321, [%r2017+156];
	// begin inline asm
	dp4a.s32.s32 %r1319, %r1320, %r1321, %r1207;
	// end inline asm
	ld.shared.u32 	%r1324, [%r2014+3240];
	ld.shared.u32 	%r1325, [%r2017+160];
	// begin inline asm
	dp4a.s32.s32 %r1323, %r1324, %r1325, %r1211;
	// end inline asm
	ld.shared.u32 	%r1328, [%r2014+3256];
	ld.shared.u32 	%r1329, [%r2017+160];
	// begin inline asm
	dp4a.s32.s32 %r1327, %r1328, %r1329, %r1215;
	// end inline asm
	ld.shared.u32 	%r1332, [%r2014+3272];
	ld.shared.u32 	%r1333, [%r2017+160];
	// begin inline asm
	dp4a.s32.s32 %r1331, %r1332, %r1333, %r1219;
	// end inline asm
	ld.shared.u32 	%r1336, [%r2014+3288];
	ld.shared.u32 	%r1337, [%r2017+160];
	// begin inline asm
	dp4a.s32.s32 %r1335, %r1336, %r1337, %r1223;
	// end inline asm
	ld.shared.u32 	%r1340, [%r2014+3304];
	ld.shared.u32 	%r1341, [%r2017+160];
	// begin inline asm
	dp4a.s32.s32 %r1339, %r1340, %r1341, %r1227;
	// end inline asm
	ld.shared.u32 	%r1344, [%r2014+3320];
	ld.shared.u32 	%r1345, [%r2017+160];
	// begin inline asm
	dp4a.s32.s32 %r1343, %r1344, %r1345, %r1231;
	// end inline asm
	ld.shared.u32 	%r1348, [%r2014+3336];
	ld.shared.u32 	%r1349, [%r2017+160];
	// begin inline asm
	dp4a.s32.s32 %r1347, %r1348, %r1349, %r1235;
	// end inline asm
	ld.shared.u32 	%r1352, [%r2014+3240];
	ld.shared.u32 	%r1353, [%r2017+164];
	// begin inline asm
	dp4a.s32.s32 %r1351, %r1352, %r1353, %r1239;
	// end inline asm
	ld.shared.u32 	%r1356, [%r2014+3256];
	ld.shared.u32 	%r1357, [%r2017+164];
	// begin inline asm
	dp4a.s32.s32 %r1355, %r1356, %r1357, %r1243;
	// end inline asm
	ld.shared.u32 	%r1360, [%r2014+3272];
	ld.shared.u32 	%r1361, [%r2017+164];
	// begin inline asm
	dp4a.s32.s32 %r1359, %r1360, %r1361, %r1247;
	// end inline asm
	ld.shared.u32 	%r1364, [%r2014+3288];
	ld.shared.u32 	%r1365, [%r2017+164];
	// begin inline asm
	dp4a.s32.s32 %r1363, %r1364, %r1365, %r1251;
	// end inline asm
	ld.shared.u32 	%r1368, [%r2014+3304];
	ld.shared.u32 	%r1369, [%r2017+164];
	// begin inline asm
	dp4a.s32.s32 %r1367, %r1368, %r1369, %r1255;
	// end inline asm
	ld.shared.u32 	%r1372, [%r2014+3320];
	ld.shared.u32 	%r1373, [%r2017+164];
	// begin inline asm
	dp4a.s32.s32 %r1371, %r1372, %r1373, %r1259;
	// end inline asm
	ld.shared.u32 	%r1376, [%r2014+3336];
	ld.shared.u32 	%r1377, [%r2017+164];
	// begin inline asm
	dp4a.s32.s32 %r1375, %r1376, %r1377, %r1263;
	// end inline asm
	ld.shared.u32 	%r1380, [%r2014+3240];
	ld.shared.u32 	%r1381, [%r2017+168];
	// begin inline asm
	dp4a.s32.s32 %r1379, %r1380, %r1381, %r1267;
	// end inline asm
	ld.shared.u32 	%r1384, [%r2014+3256];
	ld.shared.u32 	%r1385, [%r2017+168];
	// begin inline asm
	dp4a.s32.s32 %r1383, %r1384, %r1385, %r1271;
	// end inline asm
	ld.shared.u32 	%r1388, [%r2014+3272];
	ld.shared.u32 	%r1389, [%r2017+168];
	// begin inline asm
	dp4a.s32.s32 %r1387, %r1388, %r1389, %r1275;
	// end inline asm
	ld.shared.u32 	%r1392, [%r2014+3288];
	ld.shared.u32 	%r1393, [%r2017+168];
	// begin inline asm
	dp4a.s32.s32 %r1391, %r1392, %r1393, %r1279;
	// end inline asm
	ld.shared.u32 	%r1396, [%r2014+3304];
	ld.shared.u32 	%r1397, [%r2017+168];
	// begin inline asm
	dp4a.s32.s32 %r1395, %r1396, %r1397, %r1283;
	// end inline asm
	ld.shared.u32 	%r1400, [%r2014+3320];
	ld.shared.u32 	%r1401, [%r2017+168];
	// begin inline asm
	dp4a.s32.s32 %r1399, %r1400, %r1401, %r1287;
	// end inline asm
	ld.shared.u32 	%r1404, [%r2014+3336];
	ld.shared.u32 	%r1405, [%r2017+168];
	// begin inline asm
	dp4a.s32.s32 %r1403, %r1404, %r1405, %r1291;
	// end inline asm
	ld.shared.u32 	%r1408, [%r2014+3240];
	ld.shared.u32 	%r1409, [%r2017+172];
	// begin inline asm
	dp4a.s32.s32 %r1407, %r1408, %r1409, %r1295;
	// end inline asm
	ld.shared.u32 	%r1412, [%r2014+3256];
	ld.shared.u32 	%r1413, [%r2017+172];
	// begin inline asm
	dp4a.s32.s32 %r1411, %r1412, %r1413, %r1299;
	// end inline asm
	ld.shared.u32 	%r1416, [%r2014+3272];
	ld.shared.u32 	%r1417, [%r2017+172];
	// begin inline asm
	dp4a.s32.s32 %r1415, %r1416, %r1417, %r1303;
	// end inline asm
	ld.shared.u32 	%r1420, [%r2014+3288];
	ld.shared.u32 	%r1421, [%r2017+172];
	// begin inline asm
	dp4a.s32.s32 %r1419, %r1420, %r1421, %r1307;
	// end inline asm
	ld.shared.u32 	%r1424, [%r2014+3304];
	ld.shared.u32 	%r1425, [%r2017+172];
	// begin inline asm
	dp4a.s32.s32 %r1423, %r1424, %r1425, %r1311;
	// end inline asm
	ld.shared.u32 	%r1428, [%r2014+3320];
	ld.shared.u32 	%r1429, [%r2017+172];
	// begin inline asm
	dp4a.s32.s32 %r1427, %r1428, %r1429, %r1315;
	// end inline asm
	ld.shared.u32 	%r1432, [%r2014+3336];
	ld.shared.u32 	%r1433, [%r2017+172];
	// begin inline asm
	dp4a.s32.s32 %r1431, %r1432, %r1433, %r1319;
	// end inline asm
	ld.shared.u32 	%r1436, [%r2014+3564];
	ld.shared.u32 	%r1437, [%r2017+176];
	// begin inline asm
	dp4a.s32.s32 %r1435, %r1436, %r1437, %r1323;
	// end inline asm
	ld.shared.u32 	%r1440, [%r2014+3580];
	ld.shared.u32 	%r1441, [%r2017+176];
	// begin inline asm
	dp4a.s32.s32 %r1439, %r1440, %r1441, %r1327;
	// end inline asm
	ld.shared.u32 	%r1444, [%r2014+3596];
	ld.shared.u32 	%r1445, [%r2017+176];
	// begin inline asm
	dp4a.s32.s32 %r1443, %r1444, %r1445, %r1331;
	// end inline asm
	ld.shared.u32 	%r1448, [%r2014+3612];
	ld.shared.u32 	%r1449, [%r2017+176];
	// begin inline asm
	dp4a.s32.s32 %r1447, %r1448, %r1449, %r1335;
	// end inline asm
	ld.shared.u32 	%r1452, [%r2014+3628];
	ld.shared.u32 	%r1453, [%r2017+176];
	// begin inline asm
	dp4a.s32.s32 %r1451, %r1452, %r1453, %r1339;
	// end inline asm
	ld.shared.u32 	%r1456, [%r2014+3644];
	ld.shared.u32 	%r1457, [%r2017+176];
	// begin inline asm
	dp4a.s32.s32 %r1455, %r1456, %r1457, %r1343;
	// end inline asm
	ld.shared.u32 	%r1460, [%r2014+3660];
	ld.shared.u32 	%r1461, [%r2017+176];
	// begin inline asm
	dp4a.s32.s32 %r1459, %r1460, %r1461, %r1347;
	// end inline asm
	ld.shared.u32 	%r1464, [%r2014+3564];
	ld.shared.u32 	%r1465, [%r2017+180];
	// begin inline asm
	dp4a.s32.s32 %r1463, %r1464, %r1465, %r1351;
	// end inline asm
	ld.shared.u32 	%r1468, [%r2014+3580];
	ld.shared.u32 	%r1469, [%r2017+180];
	// begin inline asm
	dp4a.s32.s32 %r1467, %r1468, %r1469, %r1355;
	// end inline asm
	ld.shared.u32 	%r1472, [%r2014+3596];
	ld.shared.u32 	%r1473, [%r2017+180];
	// begin inline asm
	dp4a.s32.s32 %r1471, %r1472, %r1473, %r1359;
	// end inline asm
	ld.shared.u32 	%r1476, [%r2014+3612];
	ld.shared.u32 	%r1477, [%r2017+180];
	// begin inline asm
	dp4a.s32.s32 %r1475, %r1476, %r1477, %r1363;
	// end inline asm
	ld.shared.u32 	%r1480, [%r2014+3628];
	ld.shared.u32 	%r1481, [%r2017+180];
	// begin inline asm
	dp4a.s32.s32 %r1479, %r1480, %r1481, %r1367;
	// end inline asm
	ld.shared.u32 	%r1484, [%r2014+3644];
	ld.shared.u32 	%r1485, [%r2017+180];
	// begin inline asm
	dp4a.s32.s32 %r1483, %r1484, %r1485, %r1371;
	// end inline asm
	ld.shared.u32 	%r1488, [%r2014+3660];
	ld.shared.u32 	%r1489, [%r2017+180];
	// begin inline asm
	dp4a.s32.s32 %r1487, %r1488, %r1489, %r1375;
	// end inline asm
	ld.shared.u32 	%r1492, [%r2014+3564];
	ld.shared.u32 	%r1493, [%r2017+184];
	// begin inline asm
	dp4a.s32.s32 %r1491, %r1492, %r1493, %r1379;
	// end inline asm
	ld.shared.u32 	%r1496, [%r2014+3580];
	ld.shared.u32 	%r1497, [%r2017+184];
	// begin inline asm
	dp4a.s32.s32 %r1495, %r1496, %r1497, %r1383;
	// end inline asm
	ld.shared.u32 	%r1500, [%r2014+3596];
	ld.shared.u32 	%r1501, [%r2017+184];
	// begin inline asm
	dp4a.s32.s32 %r1499, %r1500, %r1501, %r1387;
	// end inline asm
	ld.shared.u32 	%r1504, [%r2014+3612];
	ld.shared.u32 	%r1505, [%r2017+184];
	// begin inline asm
	dp4a.s32.s32 %r1503, %r1504, %r1505, %r1391;
	// end inline asm
	ld.shared.u32 	%r1508, [%r2014+3628];
	ld.shared.u32 	%r1509, [%r2017+184];
	// begin inline asm
	dp4a.s32.s32 %r1507, %r1508, %r1509, %r1395;
	// end inline asm
	ld.shared.u32 	%r1512, [%r2014+3644];
	ld.shared.u32 	%r1513, [%r2017+184];
	// begin inline asm
	dp4a.s32.s32 %r1511, %r1512, %r1513, %r1399;
	// end inline asm
	ld.shared.u32 	%r1516, [%r2014+3660];
	ld.shared.u32 	%r1517, [%r2017+184];
	// begin inline asm
	dp4a.s32.s32 %r1515, %r1516, %r1517, %r1403;
	// end inline asm
	ld.shared.u32 	%r1520, [%r2014+3564];
	ld.shared.u32 	%r1521, [%r2017+188];
	// begin inline asm
	dp4a.s32.s32 %r1519, %r1520, %r1521, %r1407;
	// end inline asm
	ld.shared.u32 	%r1524, [%r2014+3580];
	ld.shared.u32 	%r1525, [%r2017+188];
	// begin inline asm
	dp4a.s32.s32 %r1523, %r1524, %r1525, %r1411;
	// end inline asm
	ld.shared.u32 	%r1528, [%r2014+3596];
	ld.shared.u32 	%r1529, [%r2017+188];
	// begin inline asm
	dp4a.s32.s32 %r1527, %r1528, %r1529, %r1415;
	// end inline asm
	ld.shared.u32 	%r1532, [%r2014+3612];
	ld.shared.u32 	%r1533, [%r2017+188];
	// begin inline asm
	dp4a.s32.s32 %r1531, %r1532, %r1533, %r1419;
	// end inline asm
	ld.shared.u32 	%r1536, [%r2014+3628];
	ld.shared.u32 	%r1537, [%r2017+188];
	// begin inline asm
	dp4a.s32.s32 %r1535, %r1536, %r1537, %r1423;
	// end inline asm
	ld.shared.u32 	%r1540, [%r2014+3644];
	ld.shared.u32 	%r1541, [%r2017+188];
	// begin inline asm
	dp4a.s32.s32 %r1539, %r1540, %r1541, %r1427;
	// end inline asm
	ld.shared.u32 	%r1544, [%r2014+3660];
	ld.shared.u32 	%r1545, [%r2017+188];
	// begin inline asm
	dp4a.s32.s32 %r1543, %r1544, %r1545, %r1431;
	// end inline asm
	ld.shared.u32 	%r1548, [%r2014+3888];
	ld.shared.u32 	%r1549, [%r2017+192];
	// begin inline asm
	dp4a.s32.s32 %r1547, %r1548, %r1549, %r1435;
	// end inline asm
	ld.shared.u32 	%r1552, [%r2014+3904];
	ld.shared.u32 	%r1553, [%r2017+192];
	// begin inline asm
	dp4a.s32.s32 %r1551, %r1552, %r1553, %r1439;
	// end inline asm
	ld.shared.u32 	%r1556, [%r2014+3920];
	ld.shared.u32 	%r1557, [%r2017+192];
	// begin inline asm
	dp4a.s32.s32 %r1555, %r1556, %r1557, %r1443;
	// end inline asm
	ld.shared.u32 	%r1560, [%r2014+3936];
	ld.shared.u32 	%r1561, [%r2017+192];
	// begin inline asm
	dp4a.s32.s32 %r1559, %r1560, %r1561, %r1447;
	// end inline asm
	ld.shared.u32 	%r1564, [%r2014+3952];
	ld.shared.u32 	%r1565, [%r2017+192];
	// begin inline asm
	dp4a.s32.s32 %r1563, %r1564, %r1565, %r1451;
	// end inline asm
	ld.shared.u32 	%r1568, [%r2014+3968];
	ld.shared.u32 	%r1569, [%r2017+192];
	// begin inline asm
	dp4a.s32.s32 %r1567, %r1568, %r1569, %r1455;
	// end inline asm
	ld.shared.u32 	%r1572, [%r2014+3984];
	ld.shared.u32 	%r1573, [%r2017+192];
	// begin inline asm
	dp4a.s32.s32 %r1571, %r1572, %r1573, %r1459;
	// end inline asm
	ld.shared.u32 	%r1576, [%r2014+3888];
	ld.shared.u32 	%r1577, [%r2017+196];
	// begin inline asm
	dp4a.s32.s32 %r1575, %r1576, %r1577, %r1463;
	// end inline asm
	ld.shared.u32 	%r1580, [%r2014+3904];
	ld.shared.u32 	%r1581, [%r2017+196];
	// begin inline asm
	dp4a.s32.s32 %r1579, %r1580, %r1581, %r1467;
	// end inline asm
	ld.shared.u32 	%r1584, [%r2014+3920];
	ld.shared.u32 	%r1585, [%r2017+196];
	// begin inline asm
	dp4a.s32.s32 %r1583, %r1584, %r1585, %r1471;
	// end inline asm
	ld.shared.u32 	%r1588, [%r2014+3936];
	ld.shared.u32 	%r1589, [%r2017+196];
	// begin inline asm
	dp4a.s32.s32 %r1587, %r1588, %r1589, %r1475;
	// end inline asm
	ld.shared.u32 	%r1592, [%r2014+3952];
	ld.shared.u32 	%r1593, [%r2017+196];
	// begin inline asm
	dp4a.s32.s32 %r1591, %r1592, %r1593, %r1479;
	// end inline asm
	ld.shared.u32 	%r1596, [%r2014+3968];
	ld.shared.u32 	%r1597, [%r2017+196];
	// begin inline asm
	dp4a.s32.s32 %r1595, %r1596, %r1597, %r1483;
	// end inline asm
	ld.shared.u32 	%r1600, [%r2014+3984];
	ld.shared.u32 	%r1601, [%r2017+196];
	// begin inline asm
	dp4a.s32.s32 %r1599, %r1600, %r1601, %r1487;
	// end inline asm
	ld.shared.u32 	%r1604, [%r2014+3888];
	ld.shared.u32 	%r1605, [%r2017+200];
	// begin inline asm
	dp4a.s32.s32 %r1603, %r1604, %r1605, %r1491;
	// end inline asm
	ld.shared.u32 	%r1608, [%r2014+3904];
	ld.shared.u32 	%r1609, [%r2017+200];
	// begin inline asm
	dp4a.s32.s32 %r1607, %r1608, %r1609, %r1495;
	// end inline asm
	ld.shared.u32 	%r1612, [%r2014+3920];
	ld.shared.u32 	%r1613, [%r2017+200];
	// begin inline asm
	dp4a.s32.s32 %r1611, %r1612, %r1613, %r1499;
	// end inline asm
	ld.shared.u32 	%r1616, [%r2014+3936];
	ld.shared.u32 	%r1617, [%r2017+200];
	// begin inline asm
	dp4a.s32.s32 %r1615, %r1616, %r1617, %r1503;
	// end inline asm
	ld.shared.u32 	%r1620, [%r2014+3952];
	ld.shared.u32 	%r1621, [%r2017+200];
	// begin inline asm
	dp4a.s32.s32 %r1619, %r1620, %r1621, %r1507;
	// end inline asm
	ld.shared.u32 	%r1624, [%r2014+3968];
	ld.shared.u32 	%r1625, [%r2017+200];
	// begin inline asm
	dp4a.s32.s32 %r1623, %r1624, %r1625, %r1511;
	// end inline asm
	ld.shared.u32 	%r1628, [%r2014+3984];
	ld.shared.u32 	%r1629, [%r2017+200];
	// begin inline asm
	dp4a.s32.s32 %r1627, %r1628, %r1629, %r1515;
	// end inline asm
	ld.shared.u32 	%r1632, [%r2014+3888];
	ld.shared.u32 	%r1633, [%r2017+204];
	// begin inline asm
	dp4a.s32.s32 %r1631, %r1632, %r1633, %r1519;
	// end inline asm
	ld.shared.u32 	%r1636, [%r2014+3904];
	ld.shared.u32 	%r1637, [%r2017+204];
	// begin inline asm
	dp4a.s32.s32 %r1635, %r1636, %r1637, %r1523;
	// end inline asm
	ld.shared.u32 	%r1640, [%r2014+3920];
	ld.shared.u32 	%r1641, [%r2017+204];
	// begin inline asm
	dp4a.s32.s32 %r1639, %r1640, %r1641, %r1527;
	// end inline asm
	ld.shared.u32 	%r1644, [%r2014+3936];
	ld.shared.u32 	%r1645, [%r2017+204];
	// begin inline asm
	dp4a.s32.s32 %r1643, %r1644, %r1645, %r1531;
	// end inline asm
	ld.shared.u32 	%r1648, [%r2014+3952];
	ld.shared.u32 	%r1649, [%r2017+204];
	// begin inline asm
	dp4a.s32.s32 %r1647, %r1648, %r1649, %r1535;
	// end inline asm
	ld.shared.u32 	%r1652, [%r2014+3968];
	ld.shared.u32 	%r1653, [%r2017+204];
	// begin inline asm
	dp4a.s32.s32 %r1651, %r1652, %r1653, %r1539;
	// end inline asm
	ld.shared.u32 	%r1656, [%r2014+3984];
	ld.shared.u32 	%r1657, [%r2017+204];
	// begin inline asm
	dp4a.s32.s32 %r1655, %r1656, %r1657, %r1543;
	// end inline asm
	ld.shared.u32 	%r1660, [%r2014+4212];
	ld.shared.u32 	%r1661, [%r2017+208];
	// begin inline asm
	dp4a.s32.s32 %r1659, %r1660, %r1661, %r1547;
	// end inline asm
	ld.shared.u32 	%r1664, [%r2014+4228];
	ld.shared.u32 	%r1665, [%r2017+208];
	// begin inline asm
	dp4a.s32.s32 %r1663, %r1664, %r1665, %r1551;
	// end inline asm
	ld.shared.u32 	%r1668, [%r2014+4244];
	ld.shared.u32 	%r1669, [%r2017+208];
	// begin inline asm
	dp4a.s32.s32 %r1667, %r1668, %r1669, %r1555;
	// end inline asm
	ld.shared.u32 	%r1672, [%r2014+4260];
	ld.shared.u32 	%r1673, [%r2017+208];
	// begin inline asm
	dp4a.s32.s32 %r1671, %r1672, %r1673, %r1559;
	// end inline asm
	ld.shared.u32 	%r1676, [%r2014+4276];
	ld.shared.u32 	%r1677, [%r2017+208];
	// begin inline asm
	dp4a.s32.s32 %r1675, %r1676, %r1677, %r1563;
	// end inline asm
	ld.shared.u32 	%r1680, [%r2014+4292];
	ld.shared.u32 	%r1681, [%r2017+208];
	// begin inline asm
	dp4a.s32.s32 %r1679, %r1680, %r1681, %r1567;
	// end inline asm
	ld.shared.u32 	%r1684, [%r2014+4308];
	ld.shared.u32 	%r1685, [%r2017+208];
	// begin inline asm
	dp4a.s32.s32 %r1683, %r1684, %r1685, %r1571;
	// end inline asm
	ld.shared.u32 	%r1688, [%r2014+4212];
	ld.shared.u32 	%r1689, [%r2017+212];
	// begin inline asm
	dp4a.s32.s32 %r1687, %r1688, %r1689, %r1575;
	// end inline asm
	ld.shared.u32 	%r1692, [%r2014+4228];
	ld.shared.u32 	%r1693, [%r2017+212];
	// begin inline asm
	dp4a.s32.s32 %r1691, %r1692, %r1693, %r1579;
	// end inline asm
	ld.shared.u32 	%r1696, [%r2014+4244];
	ld.shared.u32 	%r1697, [%r2017+212];
	// begin inline asm
	dp4a.s32.s32 %r1695, %r1696, %r1697, %r1583;
	// end inline asm
	ld.shared.u32 	%r1700, [%r2014+4260];
	ld.shared.u32 	%r1701, [%r2017+212];
	// begin inline asm
	dp4a.s32.s32 %r1699, %r1700, %r1701, %r1587;
	// end inline asm
	ld.shared.u32 	%r1704, [%r2014+4276];
	ld.shared.u32 	%r1705, [%r2017+212];
	// begin inline asm
	dp4a.s32.s32 %r1703, %r1704, %r1705, %r1591;
	// end inline asm
	ld.shared.u32 	%r1708, [%r2014+4292];
	ld.shared.u32 	%r1709, [%r2017+212];
	// begin inline asm
	dp4a.s32.s32 %r1707, %r1708, %r1709, %r1595;
	// end inline asm
	ld.shared.u32 	%r1712, [%r2014+4308];
	ld.shared.u32 	%r1713, [%r2017+212];
	// begin inline asm
	dp4a.s32.s32 %r1711, %r1712, %r1713, %r1599;
	// end inline asm
	ld.shared.u32 	%r1716, [%r2014+4212];
	ld.shared.u32 	%r1717, [%r2017+216];
	// begin inline asm
	dp4a.s32.s32 %r1715, %r1716, %r1717, %r1603;
	// end inline asm
	ld.shared.u32 	%r1720, [%r2014+4228];
	ld.shared.u32 	%r1721, [%r2017+216];
	// begin inline asm
	dp4a.s32.s32 %r1719, %r1720, %r1721, %r1607;
	// end inline asm
	ld.shared.u32 	%r1724, [%r2014+4244];
	ld.shared.u32 	%r1725, [%r2017+216];
	// begin inline asm
	dp4a.s32.s32 %r1723, %r1724, %r1725, %r1611;
	// end inline asm
	ld.shared.u32 	%r1728, [%r2014+4260];
	ld.shared.u32 	%r1729, [%r2017+216];
	// begin inline asm
	dp4a.s32.s32 %r1727, %r1728, %r1729, %r1615;
	// end inline asm
	ld.shared.u32 	%r1732, [%r2014+4276];
	ld.shared.u32 	%r1733, [%r2017+216];
	// begin inline asm
	dp4a.s32.s32 %r1731, %r1732, %r1733, %r1619;
	// end inline asm
	ld.shared.u32 	%r1736, [%r2014+4292];
	ld.shared.u32 	%r1737, [%r2017+216];
	// begin inline asm
	dp4a.s32.s32 %r1735, %r1736, %r1737, %r1623;
	// end inline asm
	ld.shared.u32 	%r1740, [%r2014+4308];
	ld.shared.u32 	%r1741, [%r2017+216];
	// begin inline asm
	dp4a.s32.s32 %r1739, %r1740, %r1741, %r1627;
	// end inline asm
	ld.shared.u32 	%r1744, [%r2014+4212];
	ld.shared.u32 	%r1745, [%r2017+220];
	// begin inline asm
	dp4a.s32.s32 %r1743, %r1744, %r1745, %r1631;
	// end inline asm
	ld.shared.u32 	%r1748, [%r2014+4228];
	ld.shared.u32 	%r1749, [%r2017+220];
	// begin inline asm
	dp4a.s32.s32 %r1747, %r1748, %r1749, %r1635;
	// end inline asm
	ld.shared.u32 	%r1752, [%r2014+4244];
	ld.shared.u32 	%r1753, [%r2017+220];
	// begin inline asm
	dp4a.s32.s32 %r1751, %r1752, %r1753, %r1639;
	// end inline asm
	ld.shared.u32 	%r1756, [%r2014+4260];
	ld.shared.u32 	%r1757, [%r2017+220];
	// begin inline asm
	dp4a.s32.s32 %r1755, %r1756, %r1757, %r1643;
	// end inline asm
	ld.shared.u32 	%r1760, [%r2014+4276];
	ld.shared.u32 	%r1761, [%r2017+220];
	// begin inline asm
	dp4a.s32.s32 %r1759, %r1760, %r1761, %r1647;
	// end inline asm
	ld.shared.u32 	%r1764, [%r2014+4292];
	ld.shared.u32 	%r1765, [%r2017+220];
	// begin inline asm
	dp4a.s32.s32 %r1763, %r1764, %r1765, %r1651;
	// end inline asm
	ld.shared.u32 	%r1768, [%r2014+4308];
	ld.shared.u32 	%r1769, [%r2017+220];
	// begin inline asm
	dp4a.s32.s32 %r1767, %r1768, %r1769, %r1655;
	// end inline asm
	ld.shared.u32 	%r1772, [%r2014+4536];
	ld.shared.u32 	%r1773, [%r2017+224];
	// begin inline asm
	dp4a.s32.s32 %r1771, %r1772, %r1773, %r1659;
	// end inline asm
	ld.shared.u32 	%r1776, [%r2014+4552];
	ld.shared.u32 	%r1777, [%r2017+224];
	// begin inline asm
	dp4a.s32.s32 %r1775, %r1776, %r1777, %r1663;
	// end inline asm
	ld.shared.u32 	%r1780, [%r2014+4568];
	ld.shared.u32 	%r1781, [%r2017+224];
	// begin inline asm
	dp4a.s32.s32 %r1779, %r1780, %r1781, %r1667;
	// end inline asm
	ld.shared.u32 	%r1784, [%r2014+4584];
	ld.shared.u32 	%r1785, [%r2017+224];
	// begin inline asm
	dp4a.s32.s32 %r1783, %r1784, %r1785, %r1671;
	// end inline asm
	ld.shared.u32 	%r1788, [%r2014+4600];
	ld.shared.u32 	%r1789, [%r2017+224];
	// begin inline asm
	dp4a.s32.s32 %r1787, %r1788, %r1789, %r1675;
	// end inline asm
	ld.shared.u32 	%r1792, [%r2014+4616];
	ld.shared.u32 	%r1793, [%r2017+224];
	// begin inline asm
	dp4a.s32.s32 %r1791, %r1792, %r1793, %r1679;
	// end inline asm
	ld.shared.u32 	%r1796, [%r2014+4632];
	ld.shared.u32 	%r1797, [%r2017+224];
	// begin inline asm
	dp4a.s32.s32 %r1795, %r1796, %r1797, %r1683;
	// end inline asm
	ld.shared.u32 	%r1800, [%r2014+4536];
	ld.shared.u32 	%r1801, [%r2017+228];
	// begin inline asm
	dp4a.s32.s32 %r1799, %r1800, %r1801, %r1687;
	// end inline asm
	ld.shared.u32 	%r1804, [%r2014+4552];
	ld.shared.u32 	%r1805, [%r2017+228];
	// begin inline asm
	dp4a.s32.s32 %r1803, %r1804, %r1805, %r1691;
	// end inline asm
	ld.shared.u32 	%r1808, [%r2014+4568];
	ld.shared.u32 	%r1809, [%r2017+228];
	// begin inline asm
	dp4a.s32.s32 %r1807, %r1808, %r1809, %r1695;
	// end inline asm
	ld.shared.u32 	%r1812, [%r2014+4584];
	ld.shared.u32 	%r1813, [%r2017+228];
	// begin inline asm
	dp4a.s32.s32 %r1811, %r1812, %r1813, %r1699;
	// end inline asm
	ld.shared.u32 	%r1816, [%r2014+4600];
	ld.shared.u32 	%r1817, [%r2017+228];
	// begin inline asm
	dp4a.s32.s32 %r1815, %r1816, %r1817, %r1703;
	// end inline asm
	ld.shared.u32 	%r1820, [%r2014+4616];
	ld.shared.u32 	%r1821, [%r2017+228];
	// begin inline asm
	dp4a.s32.s32 %r1819, %r1820, %r1821, %r1707;
	// end inline asm
	ld.shared.u32 	%r1824, [%r2014+4632];
	ld.shared.u32 	%r1825, [%r2017+228];
	// begin inline asm
	dp4a.s32.s32 %r1823, %r1824, %r1825, %r1711;
	// end inline asm
	ld.shared.u32 	%r1828, [%r2014+4536];
	ld.shared.u32 	%r1829, [%r2017+232];
	// begin inline asm
	dp4a.s32.s32 %r1827, %r1828, %r1829, %r1715;
	// end inline asm
	ld.shared.u32 	%r1832, [%r2014+4552];
	ld.shared.u32 	%r1833, [%r2017+232];
	// begin inline asm
	dp4a.s32.s32 %r1831, %r1832, %r1833, %r1719;
	// end inline asm
	ld.shared.u32 	%r1836, [%r2014+4568];
	ld.shared.u32 	%r1837, [%r2017+232];
	// begin inline asm
	dp4a.s32.s32 %r1835, %r1836, %r1837, %r1723;
	// end inline asm
	ld.shared.u32 	%r1840, [%r2014+4584];
	ld.shared.u32 	%r1841, [%r2017+232];
	// begin inline asm
	dp4a.s32.s32 %r1839, %r1840, %r1841, %r1727;
	// end inline asm
	ld.shared.u32 	%r1844, [%r2014+4600];
	ld.shared.u32 	%r1845, [%r2017+232];
	// begin inline asm
	dp4a.s32.s32 %r1843, %r1844, %r1845, %r1731;
	// end inline asm
	ld.shared.u32 	%r1848, [%r2014+4616];
	ld.shared.u32 	%r1849, [%r2017+232];
	// begin inline asm
	dp4a.s32.s32 %r1847, %r1848, %r1849, %r1735;
	// end inline asm
	ld.shared.u32 	%r1852, [%r2014+4632];
	ld.shared.u32 	%r1853, [%r2017+232];
	// begin inline asm
	dp4a.s32.s32 %r1851, %r1852, %r1853, %r1739;
	// end inline asm
	ld.shared.u32 	%r1856, [%r2014+4536];
	ld.shared.u32 	%r1857, [%r2017+236];
	// begin inline asm
	dp4a.s32.s32 %r1855, %r1856, %r1857, %r1743;
	// end inline asm
	ld.shared.u32 	%r1860, [%r2014+4552];
	ld.shared.u32 	%r1861, [%r2017+236];
	// begin inline asm
	dp4a.s32.s32 %r1859, %r1860, %r1861, %r1747;
	// end inline asm
	ld.shared.u32 	%r1864, [%r2014+4568];
	ld.shared.u32 	%r1865, [%r2017+236];
	// begin inline asm
	dp4a.s32.s32 %r1863, %r1864, %r1865, %r1751;
	// end inline asm
	ld.shared.u32 	%r1868, [%r2014+4584];
	ld.shared.u32 	%r1869, [%r2017+236];
	// begin inline asm
	dp4a.s32.s32 %r1867, %r1868, %r1869, %r1755;
	// end inline asm
	ld.shared.u32 	%r1872, [%r2014+4600];
	ld.shared.u32 	%r1873, [%r2017+236];
	// begin inline asm
	dp4a.s32.s32 %r1871, %r1872, %r1873, %r1759;
	// end inline asm
	ld.shared.u32 	%r1876, [%r2014+4616];
	ld.shared.u32 	%r1877, [%r2017+236];
	// begin inline asm
	dp4a.s32.s32 %r1875, %r1876, %r1877, %r1763;
	// end inline asm
	ld.shared.u32 	%r1880, [%r2014+4632];
	ld.shared.u32 	%r1881, [%r2017+236];
	// begin inline asm
	dp4a.s32.s32 %r1879, %r1880, %r1881, %r1767;
	// end inline asm
	ld.shared.u32 	%r1884, [%r2014+4860];
	ld.shared.u32 	%r1885, [%r2017+240];
	// begin inline asm
	dp4a.s32.s32 %r2126, %r1884, %r1885, %r1771;
	// end inline asm
	ld.shared.u32 	%r1888, [%r2014+4876];
	ld.shared.u32 	%r1889, [%r2017+240];
	// begin inline asm
	dp4a.s32.s32 %r2122, %r1888, %r1889, %r1775;
	// end inline asm
	ld.shared.u32 	%r1892, [%r2014+4892];
	ld.shared.u32 	%r1893, [%r2017+240];
	// begin inline asm
	dp4a.s32.s32 %r2118, %r1892, %r1893, %r1779;
	// end inline asm
	ld.shared.u32 	%r1896, [%r2014+4908];
	ld.shared.u32 	%r1897, [%r2017+240];
	// begin inline asm
	dp4a.s32.s32 %r2114, %r1896, %r1897, %r1783;
	// end inline asm
	ld.shared.u32 	%r1900, [%r2014+4924];
	ld.shared.u32 	%r1901, [%r2017+240];
	// begin inline asm
	dp4a.s32.s32 %r2110, %r1900, %r1901, %r1787;
	// end inline asm
	ld.shared.u32 	%r1904, [%r2014+4940];
	ld.shared.u32 	%r1905, [%r2017+240];
	// begin inline asm
	dp4a.s32.s32 %r2106, %r1904, %r1905, %r1791;
	// end inline asm
	ld.shared.u32 	%r1908, [%r2014+4956];
	ld.shared.u32 	%r1909, [%r2017+240];
	// begin inline asm
	dp4a.s32.s32 %r2102, %r1908, %r1909, %r1795;
	// end inline asm
	ld.shared.u32 	%r1912, [%r2014+4860];
	ld.shared.u32 	%r1913, [%r2017+244];
	// begin inline asm
	dp4a.s32.s32 %r2125, %r1912, %r1913, %r1799;
	// end inline asm
	ld.shared.u32 	%r1916, [%r2014+4876];
	ld.shared.u32 	%r1917, [%r2017+244];
	// begin inline asm
	dp4a.s32.s32 %r2121, %r1916, %r1917, %r1803;
	// end inline asm
	ld.shared.u32 	%r1920, [%r2014+4892];
	ld.shared.u32 	%r1921, [%r2017+244];
	// begin inline asm
	dp4a.s32.s32 %r2117, %r1920, %r1921, %r1807;
	// end inline asm
	ld.shared.u32 	%r1924, [%r2014+4908];
	ld.shared.u32 	%r1925, [%r2017+244];
	// begin inline asm
	dp4a.s32.s32 %r2113, %r1924, %r1925, %r1811;
	// end inline asm
	ld.shared.u32 	%r1928, [%r2014+4924];
	ld.shared.u32 	%r1929, [%r2017+244];
	// begin inline asm
	dp4a.s32.s32 %r2109, %r1928, %r1929, %r1815;
	// end inline asm
	ld.shared.u32 	%r1932, [%r2014+4940];
	ld.shared.u32 	%r1933, [%r2017+244];
	// begin inline asm
	dp4a.s32.s32 %r2105, %r1932, %r1933, %r1819;
	// end inline asm
	ld.shared.u32 	%r1936, [%r2014+4956];
	ld.shared.u32 	%r1937, [%r2017+244];
	// begin inline asm
	dp4a.s32.s32 %r2101, %r1936, %r1937, %r1823;
	// end inline asm
	ld.shared.u32 	%r1940, [%r2014+4860];
	ld.shared.u32 	%r1941, [%r2017+248];
	// begin inline asm
	dp4a.s32.s32 %r2124, %r1940, %r1941, %r1827;
	// end inline asm
	ld.shared.u32 	%r1944, [%r2014+4876];
	ld.shared.u32 	%r1945, [%r2017+248];
	// begin inline asm
	dp4a.s32.s32 %r2120, %r1944, %r1945, %r1831;
	// end inline asm
	ld.shared.u32 	%r1948, [%r2014+4892];
	ld.shared.u32 	%r1949, [%r2017+248];
	// begin inline asm
	dp4a.s32.s32 %r2116, %r1948, %r1949, %r1835;
	// end inline asm
	ld.shared.u32 	%r1952, [%r2014+4908];
	ld.shared.u32 	%r1953, [%r2017+248];
	// begin inline asm
	dp4a.s32.s32 %r2112, %r1952, %r1953, %r1839;
	// end inline asm
	ld.shared.u32 	%r1956, [%r2014+4924];
	ld.shared.u32 	%r1957, [%r2017+248];
	// begin inline asm
	dp4a.s32.s32 %r2108, %r1956, %r1957, %r1843;
	// end inline asm
	ld.shared.u32 	%r1960, [%r2014+4940];
	ld.shared.u32 	%r1961, [%r2017+248];
	// begin inline asm
	dp4a.s32.s32 %r2104, %r1960, %r1961, %r1847;
	// end inline asm
	ld.shared.u32 	%r1964, [%r2014+4956];
	ld.shared.u32 	%r1965, [%r2017+248];
	// begin inline asm
	dp4a.s32.s32 %r2100, %r1964, %r1965, %r1851;
	// end inline asm
	ld.shared.u32 	%r1968, [%r2014+4860];
	ld.shared.u32 	%r1969, [%r2017+252];
	// begin inline asm
	dp4a.s32.s32 %r2123, %r1968, %r1969, %r1855;
	// end inline asm
	ld.shared.u32 	%r1972, [%r2014+4876];
	ld.shared.u32 	%r1973, [%r2017+252];
	// begin inline asm
	dp4a.s32.s32 %r2119, %r1972, %r1973, %r1859;
	// end inline asm
	ld.shared.u32 	%r1976, [%r2014+4892];
	ld.shared.u32 	%r1977, [%r2017+252];
	// begin inline asm
	dp4a.s32.s32 %r2115, %r1976, %r1977, %r1863;
	// end inline asm
	ld.shared.u32 	%r1980, [%r2014+4908];
	ld.shared.u32 	%r1981, [%r2017+252];
	// begin inline asm
	dp4a.s32.s32 %r2111, %r1980, %r1981, %r1867;
	// end inline asm
	ld.shared.u32 	%r1984, [%r2014+4924];
	ld.shared.u32 	%r1985, [%r2017+252];
	// begin inline asm
	dp4a.s32.s32 %r2107, %r1984, %r1985, %r1871;
	// end inline asm
	ld.shared.u32 	%r1988, [%r2014+4940];
	ld.shared.u32 	%r1989, [%r2017+252];
	// begin inline asm
	dp4a.s32.s32 %r2103, %r1988, %r1989, %r1875;
	// end inline asm
	ld.shared.u32 	%r1992, [%r2014+4956];
	ld.shared.u32 	%r1993, [%r2017+252];
	// begin inline asm
	dp4a.s32.s32 %r2099, %r1992, %r1993, %r1879;
	// end inline asm
	add.s32 	%r2127, %r2127, 1;
	add.s32 	%r2098, %r2098, 256;
	add.s32 	%r2097, %r2097, 50176;
	add.s32 	%r2096, %r2096, 50176;
	add.s32 	%r2095, %r2095, 50176;
	add.s32 	%r2094, %r2094, 50176;
	add.s32 	%r2093, %r2093, 50176;
	add.s32 	%r2092, %r2092, 50176;
	add.s32 	%r2091, %r2091, 50176;
	add.s32 	%r2090, %r2090, 50176;
	add.s32 	%r2089, %r2089, 50176;
	add.s32 	%r2088, %r2088, 50176;
	add.s32 	%r2087, %r2087, 50176;
	setp.ne.s32 	%p39, %r2127, 8;
	@%p39 bra 	$L__BB34_1;
	ld.param.u64 	%rd207, [fused_nn_conv2d_cast_fixed_point_multiply_add_cast_fixed_point_multiply_2_kernel0_param_3];
	ld.param.u64 	%rd206, [fused_nn_conv2d_cast_fixed_point_multiply_add_cast_fixed_point_multiply_2_kernel0_param_2];
	shl.b32 	%r2018, %r5, 7;
	add.s32 	%r2019, %r2018, %r2;
	mul.lo.s32 	%r2020, %r5, 25088;
	mad.lo.s32 	%r2021, %r3, 200704, %r2020;
	mad.lo.s32 	%r2022, %r105, 784, %r2021;
	mad.lo.s32 	%r2023, %r4, 112, %r2022;
	mad.lo.s32 	%r2024, %r6, 56, %r2023;
	shl.b32 	%r2025, %r7, 2;
	or.b32  	%r2026, %r2024, %r2025;
	cvta.to.global.u64 	%rd31, %rd207;
	cvta.to.global.u64 	%rd32, %rd206;
	cvt.s64.s32 	%rd33, %r2126;
	mad.lo.s64 	%rd34, %rd33, 255979257200640, 1073741824;
	shr.u64 	%rd35, %rd34, 31;
	cvt.u32.u64 	%r2027, %rd35;
	mul.wide.u32 	%rd36, %r2019, 4;
	add.s64 	%rd37, %rd31, %rd36;
	ld.global.nc.u32 	%r2028, [%rd37];
	add.s32 	%r2029, %r2028, %r2027;
	cvt.s64.s32 	%rd38, %r2029;
	mad.lo.s64 	%rd39, %rd38, 2208477866, 1073741824;
	shr.u64 	%rd40, %rd39, 31;
	mul.wide.u32 	%rd41, %r2026, 4;
	add.s64 	%rd42, %rd32, %rd41;
	st.global.u32 	[%rd42], %rd40;
	cvt.s64.s32 	%rd43, %r2122;
	mad.lo.s64 	%rd44, %rd43, 255979257200640, 1073741824;
	shr.u64 	%rd45, %rd44, 31;
	cvt.u32.u64 	%r2030, %rd45;
	add.s32 	%r2031, %r2028, %r2030;
	cvt.s64.s32 	%rd46, %r2031;
	mad.lo.s64 	%rd47, %rd46, 2208477866, 1073741824;
	shr.u64 	%rd48, %rd47, 31;
	st.global.u32 	[%rd42+32], %rd48;
	cvt.s64.s32 	%rd49, %r2118;
	mad.lo.s64 	%rd50, %rd49, 255979257200640, 1073741824;
	shr.u64 	%rd51, %rd50, 31;
	cvt.u32.u64 	%r2032, %rd51;
	add.s32 	%r2033, %r2028, %r2032;
	cvt.s64.s32 	%rd52, %r2033;
	mad.lo.s64 	%rd53, %rd52, 2208477866, 1073741824;
	shr.u64 	%rd54, %rd53, 31;
	st.global.u32 	[%rd42+64], %rd54;
	cvt.s64.s32 	%rd55, %r2114;
	mad.lo.s64 	%rd56, %rd55, 255979257200640, 1073741824;
	shr.u64 	%rd57, %rd56, 31;
	cvt.u32.u64 	%r2034, %rd57;
	add.s32 	%r2035, %r2028, %r2034;
	cvt.s64.s32 	%rd58, %r2035;
	mad.lo.s64 	%rd59, %rd58, 2208477866, 1073741824;
	shr.u64 	%rd60, %rd59, 31;
	st.global.u32 	[%rd42+96], %rd60;
	cvt.s64.s32 	%rd61, %r2110;
	mad.lo.s64 	%rd62, %rd61, 255979257200640, 1073741824;
	shr.u64 	%rd63, %rd62, 31;
	cvt.u32.u64 	%r2036, %rd63;
	add.s32 	%r2037, %r2028, %r2036;
	cvt.s64.s32 	%rd64, %r2037;
	mad.lo.s64 	%rd65, %rd64, 2208477866, 1073741824;
	shr.u64 	%rd66, %rd65, 31;
	st.global.u32 	[%rd42+128], %rd66;
	cvt.s64.s32 	%rd67, %r2106;
	mad.lo.s64 	%rd68, %rd67, 255979257200640, 1073741824;
	shr.u64 	%rd69, %rd68, 31;
	cvt.u32.u64 	%r2038, %rd69;
	add.s32 	%r2039, %r2028, %r2038;
	cvt.s64.s32 	%rd70, %r2039;
	mad.lo.s64 	%rd71, %rd70, 2208477866, 1073741824;
	shr.u64 	%rd72, %rd71, 31;
	st.global.u32 	[%rd42+160], %rd72;
	cvt.s64.s32 	%rd73, %r2102;
	mad.lo.s64 	%rd74, %rd73, 255979257200640, 1073741824;
	shr.u64 	%rd75, %rd74, 31;
	cvt.u32.u64 	%r2040, %rd75;
	add.s32 	%r2041, %r2028, %r2040;
	cvt.s64.s32 	%rd76, %r2041;
	mad.lo.s64 	%rd77, %rd76, 2208477866, 1073741824;
	shr.u64 	%rd78, %rd77, 31;
	st.global.u32 	[%rd42+192], %rd78;
	cvt.s64.s32 	%rd79, %r2125;
	mad.lo.s64 	%rd80, %rd79, 255979257200640, 1073741824;
	shr.u64 	%rd81, %rd80, 31;
	cvt.u32.u64 	%r2042, %rd81;
	ld.global.nc.u32 	%r2043, [%rd37+4];
	add.s32 	%r2044, %r2043, %r2042;
	cvt.s64.s32 	%rd82, %r2044;
	mad.lo.s64 	%rd83, %rd82, 2208477866, 1073741824;
	shr.u64 	%rd84, %rd83, 31;
	st.global.u32 	[%rd42+4], %rd84;
	cvt.s64.s32 	%rd85, %r2121;
	mad.lo.s64 	%rd86, %rd85, 255979257200640, 1073741824;
	shr.u64 	%rd87, %rd86, 31;
	cvt.u32.u64 	%r2045, %rd87;
	add.s32 	%r2046, %r2043, %r2045;
	cvt.s64.s32 	%rd88, %r2046;
	mad.lo.s64 	%rd89, %rd88, 2208477866, 1073741824;
	shr.u64 	%rd90, %rd89, 31;
	st.global.u32 	[%rd42+36], %rd90;
	cvt.s64.s32 	%rd91, %r2117;
	mad.lo.s64 	%rd92, %rd91, 255979257200640, 1073741824;
	shr.u64 	%rd93, %rd92, 31;
	cvt.u32.u64 	%r2047, %rd93;
	add.s32 	%r2048, %r2043, %r2047;
	cvt.s64.s32 	%rd94, %r2048;
	mad.lo.s64 	%rd95, %rd94, 2208477866, 1073741824;
	shr.u64 	%rd96, %rd95, 31;
	st.global.u32 	[%rd42+68], %rd96;
	cvt.s64.s32 	%rd97, %r2113;
	mad.lo.s64 	%rd98, %rd97, 255979257200640, 1073741824;
	shr.u64 	%rd99, %rd98, 31;
	cvt.u32.u64 	%r2049, %rd99;
	add.s32 	%r2050, %r2043, %r2049;
	cvt.s64.s32 	%rd100, %r2050;
	mad.lo.s64 	%rd101, %rd100, 2208477866, 1073741824;
	shr.u64 	%rd102, %rd101, 31;
	st.global.u32 	[%rd42+100], %rd102;
	cvt.s64.s32 	%rd103, %r2109;
	mad.lo.s64 	%rd104, %rd103, 255979257200640, 1073741824;
	shr.u64 	%rd105, %rd104, 31;
	cvt.u32.u64 	%r2051, %rd105;
	add.s32 	%r2052, %r2043, %r2051;
	cvt.s64.s32 	%rd106, %r2052;
	mad.lo.s64 	%rd107, %rd106, 2208477866, 1073741824;
	shr.u64 	%rd108, %rd107, 31;
	st.global.u32 	[%rd42+132], %rd108;
	cvt.s64.s32 	%rd109, %r2105;
	mad.lo.s64 	%rd110, %rd109, 255979257200640, 1073741824;
	shr.u64 	%rd111, %rd110, 31;
	cvt.u32.u64 	%r2053, %rd111;
	add.s32 	%r2054, %r2043, %r2053;
	cvt.s64.s32 	%rd112, %r2054;
	mad.lo.s64 	%rd113, %rd112, 2208477866, 1073741824;
	shr.u64 	%rd114, %rd113, 31;
	st.global.u32 	[%rd42+164], %rd114;
	cvt.s64.s32 	%rd115, %r2101;
	mad.lo.s64 	%rd116, %rd115, 255979257200640, 1073741824;
	shr.u64 	%rd117, %rd116, 31;
	cvt.u32.u64 	%r2055, %rd117;
	add.s32 	%r2056, %r2043, %r2055;
	cvt.s64.s32 	%rd118, %r2056;
	mad.lo.s64 	%rd119, %rd118, 2208477866, 1073741824;
	shr.u64 	%rd120, %rd119, 31;
	st.global.u32 	[%rd42+196], %rd120;
	cvt.s64.s32 	%rd121, %r2124;
	mad.lo.s64 	%rd122, %rd121, 255979257200640, 1073741824;
	shr.u64 	%rd123, %rd122, 31;
	cvt.u32.u64 	%r2057, %rd123;
	ld.global.nc.u32 	%r2058, [%rd37+8];
	add.s32 	%r2059, %r2058, %r2057;
	cvt.s64.s32 	%rd124, %r2059;
	mad.lo.s64 	%rd125, %rd124, 2208477866, 1073741824;
	shr.u64 	%rd126, %rd125, 31;
	st.global.u32 	[%rd42+8], %rd126;
	cvt.s64.s32 	%rd127, %r2120;
	mad.lo.s64 	%rd128, %rd127, 255979257200640, 1073741824;
	shr.u64 	%rd129, %rd128, 31;
	cvt.u32.u64 	%r2060, %rd129;
	add.s32 	%r2061, %r2058, %r2060;
	cvt.s64.s32 	%rd130, %r2061;
	mad.lo.s64 	%rd131, %rd130, 2208477866, 1073741824;
	shr.u64 	%rd132, %rd131, 31;
	st.global.u32 	[%rd42+40], %rd132;
	cvt.s64.s32 	%rd133, %r2116;
	mad.lo.s64 	%rd134, %rd133, 255979257200640, 1073741824;
	shr.u64 	%rd135, %rd134, 31;
	cvt.u32.u64 	%r2062, %rd135;
	add.s32 	%r2063, %r2058, %r2062;
	cvt.s64.s32 	%rd136, %r2063;
	mad.lo.s64 	%rd137, %rd136, 2208477866, 1073741824;
	shr.u64 	%rd138, %rd137, 31;
	st.global.u32 	[%rd42+72], %rd138;
	cvt.s64.s32 	%rd139, %r2112;
	mad.lo.s64 	%rd140, %rd139, 255979257200640, 1073741824;
	shr.u64 	%rd141, %rd140, 31;
	cvt.u32.u64 	%r2064, %rd141;
	add.s32 	%r2065, %r2058, %r2064;
	cvt.s64.s32 	%rd142, %r2065;
	mad.lo.s64 	%rd143, %rd142, 2208477866, 1073741824;
	shr.u64 	%rd144, %rd143, 31;
	st.global.u32 	[%rd42+104], %rd144;
	cvt.s64.s32 	%rd145, %r2108;
	mad.lo.s64 	%rd146, %rd145, 255979257200640, 1073741824;
	shr.u64 	%rd147, %rd146, 31;
	cvt.u32.u64 	%r2066, %rd147;
	add.s32 	%r2067, %r2058, %r2066;
	cvt.s64.s32 	%rd148, %r2067;
	mad.lo.s64 	%rd149, %rd148, 2208477866, 1073741824;
	shr.u64 	%rd150, %rd149, 31;
	st.global.u32 	[%rd42+136], %rd150;
	cvt.s64.s32 	%rd151, %r2104;
	mad.lo.s64 	%rd152, %rd151, 255979257200640, 1073741824;
	shr.u64 	%rd153, %rd152, 31;
	cvt.u32.u64 	%r2068, %rd153;
	add.s32 	%r2069, %r2058, %r2068;
	cvt.s64.s32 	%rd154, %r2069;
	mad.lo.s64 	%rd155, %rd154, 2208477866, 1073741824;
	shr.u64 	%rd156, %rd155, 31;
	st.global.u32 	[%rd42+168], %rd156;
	cvt.s64.s32 	%rd157, %r2100;
	mad.lo.s64 	%rd158, %rd157, 255979257200640, 1073741824;
	shr.u64 	%rd159, %rd158, 31;
	cvt.u32.u64 	%r2070, %rd159;
	add.s32 	%r2071, %r2058, %r2070;
	cvt.s64.s32 	%rd160, %r2071;
	mad.lo.s64 	%rd161, %rd160, 2208477866, 1073741824;
	shr.u64 	%rd162, %rd161, 31;
	st.global.u32 	[%rd42+200], %rd162;
	cvt.s64.s32 	%rd163, %r2123;
	mad.lo.s64 	%rd164, %rd163, 255979257200640, 1073741824;
	shr.u64 	%rd165, %rd164, 31;
	cvt.u32.u64 	%r2072, %rd165;
	ld.global.nc.u32 	%r2073, [%rd37+12];
	add.s32 	%r2074, %r2073, %r2072;
	cvt.s64.s32 	%rd166, %r2074;
	mad.lo.s64 	%rd167, %rd166, 2208477866, 1073741824;
	shr.u64 	%rd168, %rd167, 31;
	st.global.u32 	[%rd42+12], %rd168;
	cvt.s64.s32 	%rd169, %r2119;
	mad.lo.s64 	%rd170, %rd169, 255979257200640, 1073741824;
	shr.u64 	%rd171, %rd170, 31;
	cvt.u32.u64 	%r2075, %rd171;
	add.s32 	%r2076, %r2073, %r2075;
	cvt.s64.s32 	%rd172, %r2076;
	mad.lo.s64 	%rd173, %rd172, 2208477866, 1073741824;
	shr.u64 	%rd174, %rd173, 31;
	st.global.u32 	[%rd42+44], %rd174;
	cvt.s64.s32 	%rd175, %r2115;
	mad.lo.s64 	%rd176, %rd175, 255979257200640, 1073741824;
	shr.u64 	%rd177, %rd176, 31;
	cvt.u32.u64 	%r2077, %rd177;
	add.s32 	%r2078, %r2073, %r2077;
	cvt.s64.s32 	%rd178, %r2078;
	mad.lo.s64 	%rd179, %rd178, 2208477866, 1073741824;
	shr.u64 	%rd180, %rd179, 31;
	st.global.u32 	[%rd42+76], %rd180;
	cvt.s64.s32 	%rd181, %r2111;
	mad.lo.s64 	%rd182, %rd181, 255979257200640, 1073741824;
	shr.u64 	%rd183, %rd182, 31;
	cvt.u32.u64 	%r2079, %rd183;
	add.s32 	%r2080, %r2073, %r2079;
	cvt.s64.s32 	%rd184, %r2080;
	mad.lo.s64 	%rd185, %rd184, 2208477866, 1073741824;
	shr.u64 	%rd186, %rd185, 31;
	st.global.u32 	[%rd42+108], %rd186;
	cvt.s64.s32 	%rd187, %r2107;
	mad.lo.s64 	%rd188, %rd187, 255979257200640, 1073741824;
	shr.u64 	%rd189, %rd188, 31;
	cvt.u32.u64 	%r2081, %rd189;
	add.s32 	%r2082, %r2073, %r2081;
	cvt.s64.s32 	%rd190, %r2082;
	mad.lo.s64 	%rd191, %rd190, 2208477866, 1073741824;
	shr.u64 	%rd192, %rd191, 31;
	st.global.u32 	[%rd42+140], %rd192;
	cvt.s64.s32 	%rd193, %r2103;
	mad.lo.s64 	%rd194, %rd193, 255979257200640, 1073741824;
	shr.u64 	%rd195, %rd194, 31;
	cvt.u32.u64 	%r2083, %rd195;
	add.s32 	%r2084, %r2073, %r2083;
	cvt.s64.s32 	%rd196, %r2084;
	mad.lo.s64 	%rd197, %rd196, 2208477866, 1073741824;
	shr.u64 	%rd198, %rd197, 31;
	st.global.u32 	[%rd42+172], %rd198;
	cvt.s64.s32 	%rd199, %r2099;
	mad.lo.s64 	%rd200, %rd199, 255979257200640, 1073741824;
	shr.u64 	%rd201, %rd200, 31;
	cvt.u32.u64 	%r2085, %rd201;
	add.s32 	%r2086, %r2073, %r2085;
	cvt.s64.s32 	%rd202, %r2086;
	mad.lo.s64 	%rd203, %rd202, 2208477866, 1073741824;
	shr.u64 	%rd204, %rd203, 31;
	st.global.u32 	[%rd42+204], %rd204;
	ret;

}
	// .globl	fused_nn_conv2d_cast_fixed_point_multiply_add_cast_nn_relu_cast_fixed_point_mult_18399029763786111876__2_kernel0
.visible .entry fused_nn_conv2d_cast_fixed_point_multiply_add_cast_nn_relu_cast_fixed_point_mult_18399029763786111876__2_kernel0(
	.param .u64 .ptr .align 1 fused_nn_conv2d_cast_fixed_point_multiply_add_cast_nn_relu_cast_fixed_point_mult_18399029763786111876__2_kernel0_param_0,
	.param .u64 .ptr .align 1 fused_nn_conv2d_cast_fixed_point_multiply_add_cast_nn_relu_cast_fixed_point_mult_18399029763786111876__2_kernel0_param_1,
	.param .u64 .ptr .align 1 fused_nn_conv2d_cast_fixed_point_multiply_add_cast_nn_relu_cast_fixed_point_mult_18399029763786111876__2_kernel0_param_2,
	.param .u64 .ptr .align 1 fused_nn_conv2d_cast_fixed_point_multiply_add_cast_nn_relu_cast_fixed_point_mult_18399029763786111876__2_kernel0_param_3
)
{
	.reg .pred 	%p<128>;
	.reg .b16 	%rs<319>;
	.reg .b32 	%r<2852>;
	.reg .b64 	%rd<195>;
	// demoted variable
	.shared .align 4 .b8 _ZZ112fused_nn_conv2d_cast_fixed_point_multiply_add_cast_nn_relu_cast_fixed_point_mult_18399029763786111876__2_kernel0E15pad_data_shared[3456];
	// demoted variable
	.shared .align 4 .b8 _ZZ112fused_nn_conv2d_cast_fixed_point_multiply_add_cast_nn_relu_cast_fixed_point_mult_18399029763786111876__2_kernel0E18placeholder_shared[4608];
	ld.param.u64 	%rd11, [fused_nn_conv2d_cast_fixed_point_multiply_add_cast_nn_relu_cast_fixed_point_mult_18399029763786111876__2_kernel0_param_0];
	ld.param.u64 	%rd12, [fused_nn_conv2d_cast_fixed_point_multiply_add_cast_nn_relu_cast_fixed_point_mult_18399029763786111876__2_kernel0_param_1];
	cvta.to.global.u64 	%rd1, %rd11;
	cvta.to.global.u64 	%rd2, %rd12;
	mov.u32 	%r1, %tid.z;
	mov.u32 	%r2, %tid.y;
	mul.lo.s32 	%r3, %r2, 7;
	mov.u32 	%r4, %tid.x;
	mad.lo.s32 	%r89, %r1, 56, %r4;
	add.s32 	%r5, %r89, %r3;
	shl.b32 	%r90, %r1, 3;
	add.s32 	%r91, %r90, %r2;
	mov.u32 	%r7, %ctaid.x;
	mov.u32 	%r92, %ctaid.z;
	mul.lo.s32 	%r8, %r92, 200704;
	add.s32 	%r9, %r8, -32;
	mul.lo.s32 	%r93, %r1, 224;
	shl.b32 	%r10, %r4, 2;
	mad.lo.s32 	%r94, %r2, 28, %r93;
	add.s32 	%r95, %r94, %r10;
	setp.gt.u32 	%p6, %r5, 431;
	setp.gt.u32 	%p7, %r91, 61;
	mov.u32 	%r96, _ZZ112fused_nn_conv2d_cast_fixed_point_multiply_add_cast_nn_relu_cast_fixed_point_mult_18399029763786111876__2_kernel0E15pad_data_shared;
	add.s32 	%r11, %r96, %r95;
	or.pred  	%p8, %p6, %p7;
	@%p8 bra 	$L__BB35_5;
	cvt.u16.u32 	%rs1, %r5;
	mul.hi.u16 	%rs13, %rs1, 19419;
	shr.u16 	%rs14, %rs13, 3;
	mul.lo.s16 	%rs15, %rs14, 27;
	sub.s16 	%rs16, %rs1, %rs15;
	mul.lo.s16 	%rs17, %rs16, 29;
	shr.u16 	%rs18, %rs17, 8;
	cvt.u32.u16 	%r98, %rs18;
	or.b32  	%r99, %r7, %r98;
	setp.eq.s32 	%p9, %r99, 0;
	add.s32 	%r100, %r7, %r98;
	setp.gt.u32 	%p10, %r100, 7;
	mov.b32 	%r2825, 0;
	or.pred  	%p11, %p9, %p10;
	@%p11 bra 	$L__BB35_4;
	mul.hi.u16 	%rs19, %rs1, 7282;
	mul.lo.s16 	%rs20, %rs19, 9;
	sub.s16 	%rs2, %rs1, %rs20;
	add.s16 	%rs21, %rs2, -1;
	setp.gt.u16 	%p12, %rs21, 6;
	@%p12 bra 	$L__BB35_4;
	shr.u16 	%rs23, %rs13, 4;
	mul.wide.u16 	%r102, %rs23, 25088;
	mul.lo.s16 	%rs24, %rs23, 54;
	sub.s16 	%rs25, %rs1, %rs24;
	setp.gt.u16 	%p13, %rs25, 26;
	selp.b32 	%r103, 196, 0, %p13;
	shl.b16 	%rs26, %rs2, 2;
	cvt.u32.u16 	%r104, %rs26;
	add.s32 	%r105, %r9, %r102;
	add.s32 	%r106, %r105, %r103;
	add.s32 	%r107, %r106, %r104;
	mad.lo.s32 	%r108, %r100, 28, %r107;
	cvt.s64.s32 	%rd13, %r108;
	add.s64 	%rd14, %rd1, %rd13;
	ld.global.nc.u32 	%r2825, [%rd14];
$L__BB35_4:
	st.shared.u32 	[%r11], %r2825;
$L__BB35_5:
	add.s32 	%r15, %r5, 112;
	setp.gt.u32 	%p14, %r5, 319;
	setp.gt.u32 	%p15, %r91, 45;
	or.pred  	%p16, %p14, %p15;
	@%p16 bra 	$L__BB35_10;
	cvt.u16.u32 	%rs3, %r15;
	mul.hi.u16 	%rs27, %rs3, -26699;
	shr.u16 	%rs28, %rs27, 4;
	mul.lo.s16 	%rs29, %rs28, 27;
	sub.s16 	%rs30, %rs3, %rs29;
	mul.lo.s16 	%rs31, %rs30, 29;
	shr.u16 	%rs32, %rs31, 8;
	cvt.u32.u16 	%r110, %rs32;
	or.b32  	%r111, %r7, %r110;
	setp.eq.s32 	%p17, %r111, 0;
	add.s32 	%r112, %r7, %r110;
	setp.gt.u32 	%p18, %r112, 7;
	mov.b32 	%r2826, 0;
	or.pred  	%p19, %p17, %p18;
	@%p19 bra 	$L__BB35_9;
	mul.hi.u16 	%rs33, %rs3, 7282;
	mul.lo.s16 	%rs34, %rs33, 9;
	sub.s16 	%rs4, %rs3, %rs34;
	add.s16 	%rs35, %rs4, -1;
	setp.gt.u16 	%p20, %rs35, 6;
	@%p20 bra 	$L__BB35_9;
	shr.u16 	%rs37, %rs27, 5;
	mul.wide.u16 	%r114, %rs37, 25088;
	mul.lo.s16 	%rs38, %rs37, 54;
	sub.s16 	%rs39, %rs3, %rs38;
	setp.gt.u16 	%p21, %rs39, 26;
	selp.b32 	%r115, 196, 0, %p21;
	shl.b16 	%rs40, %rs4, 2;
	cvt.u32.u16 	%r116, %rs40;
	add.s32 	%r117, %r9, %r114;
	add.s32 	%r118, %r117, %r115;
	add.s32 	%r119, %r118, %r116;
	mad.lo.s32 	%r120, %r112, 28, %r119;
	cvt.s64.s32 	%rd15, %r120;
	add.s64 	%rd16, %rd1, %rd15;
	ld.global.nc.u32 	%r2826, [%rd16];
$L__BB35_9:
	st.shared.u32 	[%r11+448], %r2826;
$L__BB35_10:
	add.s32 	%r19, %r5, 224;
	setp.gt.u32 	%p22, %r5, 207;
	setp.gt.u32 	%p23, %r91, 29;
	or.pred  	%p24, %p22, %p23;
	@%p24 bra 	$L__BB35_15;
	cvt.u16.u32 	%rs5, %r19;
	mul.hi.u16 	%rs41, %rs5, -26699;
	shr.u16 	%rs42, %rs41, 4;
	mul.lo.s16 	%rs43, %rs42, 27;
	sub.s16 	%rs44, %rs5, %rs43;
	mul.lo.s16 	%rs45, %rs44, 29;
	shr.u16 	%rs46, %rs45, 8;
	cvt.u32.u16 	%r122, %rs46;
	or.b32  	%r123, %r7, %r122;
	setp.eq.s32 	%p25, %r123, 0;
	add.s32 	%r124, %r7, %r122;
	setp.gt.u32 	%p26, %r124, 7;
	mov.b32 	%r2827, 0;
	or.pred  	%p27, %p25, %p26;
	@%p27 bra 	$L__BB35_14;
	mul.hi.u16 	%rs47, %rs5, 7282;
	mul.lo.s16 	%rs48, %rs47, 9;
	sub.s16 	%rs6, %rs5, %rs48;
	add.s16 	%rs49, %rs6, -1;
	setp.gt.u16 	%p28, %rs49, 6;
	@%p28 bra 	$L__BB35_14;
	shr.u16 	%rs51, %rs41, 5;
	mul.wide.u16 	%r126, %rs51, 25088;
	mul.lo.s16 	%rs52, %rs51, 54;
	sub.s16 	%rs53, %rs5, %rs52;
	setp.gt.u16 	%p29, %rs53, 26;
	selp.b32 	%r127, 196, 0, %p29;
	shl.b16 	%rs54, %rs6, 2;
	cvt.u32.u16 	%r128, %rs54;
	add.s32 	%r129, %r9, %r126;
	add.s32 	%r130, %r129, %r127;
	add.s32 	%r131, %r130, %r128;
	mad.lo.s32 	%r132, %r124, 28, %r131;
	cvt.s64.s32 	%rd17, %r132;
	add.s64 	%rd18, %rd1, %rd17;
	ld.global.nc.u32 	%r2827, [%rd18];
$L__BB35_14:
	st.shared.u32 	[%r11+896], %r2827;
$L__BB35_15:
	add.s32 	%r23, %r5, 336;
	setp.gt.u32 	%p30, %r5, 95;
	setp.gt.u32 	%p31, %r91, 13;
	or.pred  	%p32, %p30, %p31;
	@%p32 bra 	$L__BB35_20;
	cvt.u16.u32 	%rs7, %r23;
	mul.hi.u16 	%rs55, %rs7, -26699;
	shr.u16 	%rs56, %rs55, 4;
	mul.lo.s16 	%rs57, %rs56, 27;
	sub.s16 	%rs58, %rs7, %rs57;
	mul.lo.s16 	%rs59, %rs58, 29;
	shr.u16 	%rs60, %rs59, 8;
	cvt.u32.u16 	%r134, %rs60;
	or.b32  	%r135, %r7, %r134;
	setp.eq.s32 	%p33, %r135, 0;
	add.s32 	%r136, %r7, %r134;
	setp.gt.u32 	%p34, %r136, 7;
	mov.b32 	%r2828, 0;
	or.pred  	%p35, %p33, %p34;
	@%p35 bra 	$L__BB35_19;
	mul.hi.u16 	%rs61, %rs7, 7282;
	mul.lo.s16 	%rs62, %rs61, 9;
	sub.s16 	%rs8, %rs7, %rs62;
	add.s16 	%rs63, %rs8, -1;
	setp.gt.u16 	%p36, %rs63, 6;
	@%p36 bra 	$L__BB35_19;
	shr.u16 	%rs65, %rs55, 5;
	mul.wide.u16 	%r138, %rs65, 25088;
	mul.lo.s16 	%rs66, %rs65, 54;
	sub.s16 	%rs67, %rs7, %rs66;
	setp.gt.u16 	%p37, %rs67, 26;
	selp.b32 	%r139, 196, 0, %p37;
	shl.b16 	%rs68, %rs8, 2;
	cvt.u32.u16 	%r140, %rs68;
	add.s32 	%r141, %r9, %r138;
	add.s32 	%r142, %r141, %r139;
	add.s32 	%r143, %r142, %r140;
	mad.lo.s32 	%r144, %r136, 28, %r143;
	cvt.s64.s32 	%rd19, %r144;
	add.s64 	%rd20, %rd1, %rd19;
	ld.global.nc.u32 	%r2828, [%rd20];
$L__BB35_19:
	st.shared.u32 	[%r11+1344], %r2828;
$L__BB35_20:
	mov.u32 	%r145, %ctaid.y;
	mul.lo.s32 	%r146, %r145, 147456;
	add.s32 	%r148, %r3, %r4;
	shr.u32 	%r27, %r148, 2;
	mad.lo.s32 	%r28, %r1, 14, %r27;
	shl.b32 	%r149, %r148, 2;
	and.b32  	%r29, %r149, 12;
	or.b32  	%r2830, %r29, %r146;
	setp.gt.u32 	%p38, %r5, 575;
	setp.gt.u32 	%p39, %r91, 82;
	or.pred  	%p40, %p38, %p39;
	setp.gt.u32 	%p41, %r1, 10;
	or.pred  	%p42, %p40, %p41;
	@%p42 bra 	$L__BB35_22;
	cvt.u16.u32 	%rs69, %r5;
	mul.hi.u16 	%rs70, %rs69, 3641;
	shr.u16 	%rs71, %rs70, 2;
	mul.wide.u16 	%r150, %rs71, 18432;
	mul.lo.s16 	%rs72, %rs71, 72;
	sub.s16 	%rs73, %rs69, %rs72;
	mul.lo.s16 	%rs74, %rs73, 43;
	shr.u16 	%rs75, %rs74, 9;
	mul.wide.u16 	%r151, %rs75, 48;
	cvt.u16.u32 	%rs76, %r28;
	mul.hi.u16 	%rs77, %rs76, -21845;
	shr.u16 	%rs78, %rs77, 1;
	mul.lo.s16 	%rs79, %rs78, 3;
	sub.s16 	%rs80, %rs76, %rs79;
	shl.b16 	%rs81, %rs80, 4;
	cvt.u32.u16 	%r152, %rs81;
	add.s32 	%r153, %r2830, %r152;
	add.s32 	%r154, %r153, %r150;
	add.s32 	%r155, %r154, %r151;
	cvt.u64.u32 	%rd21, %r155;
	add.s64 	%rd22, %rd2, %rd21;
	ld.global.nc.u32 	%r156, [%rd22];
	mul.hi.u16 	%rs82, %rs69, 10923;
	shr.u16 	%rs83, %rs82, 1;
	mad.lo.s16 	%rs84, %rs83, 48, %rs81;
	cvt.u32.u16 	%r157, %rs84;
	or.b32  	%r158, %r29, %r157;
	mov.u32 	%r159, _ZZ112fused_nn_conv2d_cast_fixed_point_multiply_add_cast_nn_relu_cast_fixed_point_mult_18399029763786111876__2_kernel0E18placeholder_shared;
	add.s32 	%r160, %r159, %r158;
	st.shared.u32 	[%r160], %r156;
$L__BB35_22:
	setp.gt.u32 	%p43, %r5, 463;
	setp.gt.u32 	%p44, %r91, 66;
	or.pred  	%p45, %p43, %p44;
	setp.gt.u32 	%p46, %r1, 8;
	or.pred  	%p47, %p45, %p46;
	@%p47 bra 	$L__BB35_24;
	cvt.u16.u32 	%rs85, %r15;
	mul.hi.u16 	%rs86, %rs85, 3641;
	shr.u16 	%rs87, %rs86, 2;
	mul.wide.u16 	%r162, %rs87, 18432;
	mul.lo.s16 	%rs88, %rs87, 72;
	sub.s16 	%rs89, %rs85, %rs88;
	mul.lo.s16 	%rs90, %rs89, 43;
	shr.u16 	%rs91, %rs90, 9;
	mul.wide.u16 	%r163, %rs91, 48;
	cvt.u16.u32 	%rs92, %r28;
	add.s16 	%rs93, %rs92, 28;
	mul.hi.u16 	%rs94, %rs93, -21845;
	shr.u16 	%rs95, %rs94, 1;
	mul.lo.s16 	%rs96, %rs95, 3;
	sub.s16 	%rs97, %rs93, %rs96;
	shl.b16 	%rs98, %rs97, 4;
	cvt.u32.u16 	%r164, %rs98;
	add.s32 	%r165, %r2830, %r164;
	add.s32 	%r166, %r165, %r162;
	add.s32 	%r167, %r166, %r163;
	cvt.u64.u32 	%rd23, %r167;
	add.s64 	%rd24, %rd2, %rd23;
	ld.global.nc.u32 	%r168, [%rd24];
	mul.hi.u16 	%rs99, %rs85, 10923;
	shr.u16 	%rs100, %rs99, 1;
	mad.lo.s16 	%rs101, %rs100, 48, %rs98;
	cvt.u32.u16 	%r169, %rs101;
	or.b32  	%r170, %r29, %r169;
	mov.u32 	%r171, _ZZ112fused_nn_conv2d_cast_fixed_point_multiply_add_cast_nn_relu_cast_fixed_point_mult_18399029763786111876__2_kernel0E18placeholder_shared;
	add.s32 	%r172, %r171, %r170;
	st.shared.u32 	[%r172], %r168;
$L__BB35_24:
	setp.gt.u32 	%p48, %r5, 351;
	setp.gt.u32 	%p49, %r91, 50;
	or.pred  	%p50, %p48, %p49;
	setp.gt.u32 	%p51, %r1, 6;
	or.pred  	%p52, %p50, %p51;
	@%p52 bra 	$L__BB35_26;
	cvt.u16.u32 	%rs102, %r19;
	mul.hi.u16 	%rs103, %rs102, 3641;
	shr.u16 	%rs104, %rs103, 2;
	mul.wide.u16 	%r174, %rs104, 18432;
	mul.lo.s16 	%rs105, %rs104, 72;
	sub.s16 	%rs106, %rs102, %rs105;
	mul.lo.s16 	%rs107, %rs106, 43;
	shr.u16 	%rs108, %rs107, 9;
	mul.wide.u16 	%r175, %rs108, 48;
	cvt.u16.u32 	%rs109, %r28;
	add.s16 	%rs110, %rs109, 56;
	mul.hi.u16 	%rs111, %rs110, -21845;
	shr.u16 	%rs112, %rs111, 1;
	mul.lo.s16 	%rs113, %rs112, 3;
	sub.s16 	%rs114, %rs110, %rs113;
	shl.b16 	%rs115, %rs114, 4;
	cvt.u32.u16 	%r176, %rs115;
	add.s32 	%r177, %r2830, %r176;
	add.s32 	%r178, %r177, %r174;
	add.s32 	%r179, %r178, %r175;
	cvt.u64.u32 	%rd25, %r179;
	add.s64 	%rd26, %rd2, %rd25;
	ld.global.nc.u32 	%r180, [%rd26];
	mul.hi.u16 	%rs116, %rs102, 10923;
	shr.u16 	%rs117, %rs116, 1;
	mad.lo.s16 	%rs118, %rs117, 48, %rs115;
	cvt.u32.u16 	%r181, %rs118;
	or.b32  	%r182, %r29, %r181;
	mov.u32 	%r183, _ZZ112fused_nn_conv2d_cast_fixed_point_multiply_add_cast_nn_relu_cast_fixed_point_mult_18399029763786111876__2_kernel0E18placeholder_shared;
	add.s32 	%r184, %r183, %r182;
	st.shared.u32 	[%r184], %r180;
$L__BB35_26:
	setp.gt.u32 	%p53, %r5, 239;
	setp.gt.u32 	%p54, %r91, 34;
	or.pred  	%p55, %p53, %p54;
	setp.gt.u32 	%p56, %r1, 4;
	or.pred  	%p57, %p55, %p56;
	@%p57 bra 	$L__BB35_28;
	cvt.u16.u32 	%rs119, %r23;
	mul.hi.u16 	%rs120, %rs119, 3641;
	shr.u16 	%rs121, %rs120, 2;
	mul.wide.u16 	%r186, %rs121, 18432;
	mul.lo.s16 	%rs122, %rs121, 72;
	sub.s16 	%rs123, %rs119, %rs122;
	mul.lo.s16 	%rs124, %rs123, 43;
	shr.u16 	%rs125, %rs124, 9;
	mul.wide.u16 	%r187, %rs125, 48;
	cvt.u16.u32 	%rs126, %r28;
	add.s16 	%rs127, %rs126, 84;
	mul.hi.u16 	%rs128, %rs127, -21845;
	shr.u16 	%rs129, %rs128, 1;
	mul.lo.s16 	%rs130, %rs129, 3;
	sub.s16 	%rs131, %rs127, %rs130;
	shl.b16 	%rs132, %rs131, 4;
	cvt.u32.u16 	%r188, %rs132;
	add.s32 	%r189, %r2830, %r188;
	add.s32 	%r190, %r189, %r186;
	add.s32 	%r191, %r190, %r187;
	cvt.u64.u32 	%rd27, %r191;
	add.s64 	%rd28, %rd2, %rd27;
	ld.global.nc.u32 	%r192, [%rd28];
	mul.hi.u16 	%rs133, %rs119, 10923;
	shr.u16 	%rs134, %rs133, 1;
	mad.lo.s16 	%rs135, %rs134, 48, %rs132;
	cvt.u32.u16 	%r193, %rs135;
	or.b32  	%r194, %r29, %r193;
	mov.u32 	%r195, _ZZ112fused_nn_conv2d_cast_fixed_point_multiply_add_cast_nn_relu_cast_fixed_point_mult_18399029763786111876__2_kernel0E18placeholder_shared;
	add.s32 	%r196, %r195, %r194;
	st.shared.u32 	[%r196], %r192;
$L__BB35_28:
	setp.gt.u32 	%p58, %r5, 127;
	setp.gt.u32 	%p59, %r91, 18;
	or.pred  	%p60, %p58, %p59;
	setp.gt.u32 	%p61, %r1, 2;
	or.pred  	%p62, %p60, %p61;
	@%p62 bra 	$L__BB35_30;
	cvt.u16.u32 	%rs136, %r5;
	add.s16 	%rs137, %rs136, 448;
	mul.hi.u16 	%rs138, %rs137, 3641;
	shr.u16 	%rs139, %rs138, 2;
	mul.wide.u16 	%r198, %rs139, 18432;
	mul.lo.s16 	%rs140, %rs139, 72;
	sub.s16 	%rs141, %rs137, %rs140;
	mul.lo.s16 	%rs142, %rs141, 43;
	shr.u16 	%rs143, %rs142, 9;
	mul.wide.u16 	%r199, %rs143, 48;
	cvt.u16.u32 	%rs144, %r28;
	add.s16 	%rs145, %rs144, 112;
	mul.hi.u16 	%rs146, %rs145, -21845;
	shr.u16 	%rs147, %rs146, 1;
	mul.lo.s16 	%rs148, %rs147, 3;
	sub.s16 	%rs149, %rs145, %rs148;
	shl.b16 	%rs150, %rs149, 4;
	cvt.u32.u16 	%r200, %rs150;
	add.s32 	%r201, %r2830, %r200;
	add.s32 	%r202, %r201, %r198;
	add.s32 	%r203, %r202, %r199;
	cvt.u64.u32 	%rd29, %r203;
	add.s64 	%rd30, %rd2, %rd29;
	ld.global.nc.u32 	%r204, [%rd30];
	mul.hi.u16 	%rs151, %rs137, 10923;
	shr.u16 	%rs152, %rs151, 1;
	mad.lo.s16 	%rs153, %rs152, 48, %rs150;
	cvt.u32.u16 	%r205, %rs153;
	or.b32  	%r206, %r29, %r205;
	mov.u32 	%r207, _ZZ112fused_nn_conv2d_cast_fixed_point_multiply_add_cast_nn_relu_cast_fixed_point_mult_18399029763786111876__2_kernel0E18placeholder_shared;
	add.s32 	%r208, %r207, %r206;
	st.shared.u32 	[%r208], %r204;
$L__BB35_30:
	setp.lt.u32 	%p63, %r5, 16;
	setp.lt.u32 	%p64, %r91, 3;
	and.pred  	%p65, %p63, %p64;
	setp.eq.s32 	%p66, %r1, 0;
	and.pred  	%p1, %p65, %p66;
	not.pred 	%p67, %p1;
	@%p67 bra 	$L__BB35_32;
	cvt.u16.u32 	%rs154, %r5;
	add.s16 	%rs155, %rs154, 560;
	mul.hi.u16 	%rs156, %rs155, 3641;
	shr.u16 	%rs157, %rs156, 2;
	mul.wide.u16 	%r209, %rs157, 18432;
	mul.lo.s16 	%rs158, %rs157, 72;
	sub.s16 	%rs159, %rs155, %rs158;
	mul.lo.s16 	%rs160, %rs159, 43;
	shr.u16 	%rs161, %rs160, 9;
	mul.wide.u16 	%r210, %rs161, 48;
	cvt.u16.u32 	%rs162, %r27;
	add.s16 	%rs163, %rs162, 140;
	mul.hi.u16 	%rs164, %rs163, 21846;
	mul.lo.s16 	%rs165, %rs164, 3;
	sub.s16 	%rs166, %rs163, %rs165;
	shl.b16 	%rs167, %rs166, 4;
	cvt.u32.u16 	%r211, %rs167;
	add.s32 	%r212, %r2830, %r211;
	add.s32 	%r213, %r212, %r209;
	add.s32 	%r214, %r213, %r210;
	cvt.u64.u32 	%rd31, %r214;
	add.s64 	%rd32, %rd2, %rd31;
	ld.global.nc.u32 	%r215, [%rd32];
	mul.hi.u16 	%rs168, %rs155, 10923;
	shr.u16 	%rs169, %rs168, 1;
	mad.lo.s16 	%rs170, %rs169, 48, %rs167;
	cvt.u32.u16 	%r216, %rs170;
	or.b32  	%r217, %r29, %r216;
	mov.u32 	%r218, _ZZ112fused_nn_conv2d_cast_fixed_point_multiply_add_cast_nn_relu_cast_fixed_point_mult_18399029763786111876__2_kernel0E18placeholder_shared;
	add.s32 	%r219, %r218, %r217;
	st.shared.u32 	[%r219], %r215;
$L__BB35_32:
	cvt.u16.u32 	%rs171, %r5;
	mul.hi.u16 	%rs172, %rs171, 19419;
	shr.u16 	%rs173, %rs172, 3;
	mul.lo.s16 	%rs174, %rs173, 27;
	sub.s16 	%rs175, %rs171, %rs174;
	mul.lo.s16 	%rs176, %rs175, 29;
	shr.u16 	%rs177, %rs176, 8;
	cvt.u32.u16 	%r221, %rs177;
	or.b32  	%r222, %r7, %r221;
	setp.eq.s32 	%p68, %r222, 0;
	add.s32 	%r223, %r7, %r221;
	setp.gt.u32 	%p69, %r223, 7;
	or.pred  	%p2, %p68, %p69;
	mul.hi.u16 	%rs178, %rs171, 7282;
	mul.lo.s16 	%rs179, %rs178, 9;
	sub.s16 	%rs180, %rs171, %rs179;
	add.s16 	%rs9, %rs180, -8;
	shr.u16 	%rs181, %rs172, 4;
	mul.wide.u16 	%r225, %rs181, 25088;
	mul.lo.s16 	%rs182, %rs181, 54;
	sub.s16 	%rs183, %rs171, %rs182;
	setp.gt.u16 	%p70, %rs183, 26;
	selp.b32 	%r226, 196, 0, %p70;
	shl.b16 	%rs184, %rs180, 2;
	cvt.u32.u16 	%r227, %rs184;
	or.b32  	%r228, %r225, %r226;
	add.s32 	%r229, %r228, %r227;
	mad.lo.s32 	%r31, %r223, 28, %r229;
	cvt.u16.u32 	%rs185, %r15;
	mul.hi.u16 	%rs186, %rs185, -26699;
	shr.u16 	%rs187, %rs186, 4;
	mul.lo.s16 	%rs188, %rs187, 27;
	sub.s16 	%rs189, %rs185, %rs188;
	mul.lo.s16 	%rs190, %rs189, 29;
	shr.u16 	%rs191, %rs190, 8;
	cvt.u32.u16 	%r230, %rs191;
	or.b32  	%r231, %r7, %r230;
	setp.eq.s32 	%p71, %r231, 0;
	add.s32 	%r232, %r7, %r230;
	setp.gt.u32 	%p72, %r232, 7;
	or.pred  	%p3, %p71, %p72;
	mul.hi.u16 	%rs192, %rs185, 7282;
	mul.lo.s16 	%rs193, %rs192, 9;
	sub.s16 	%rs194, %rs185, %rs193;
	add.s16 	%rs10, %rs194, -8;
	shr.u16 	%rs195, %rs186, 5;
	mul.wide.u16 	%r234, %rs195, 25088;
	mul.lo.s16 	%rs196, %rs195, 54;
	sub.s16 	%rs197, %rs185, %rs196;
	setp.gt.u16 	%p73, %rs197, 26;
	selp.b32 	%r235, 196, 0, %p73;
	shl.b16 	%rs198, %rs194, 2;
	cvt.u32.u16 	%r236, %rs198;
	or.b32  	%r237, %r234, %r235;
	add.s32 	%r238, %r237, %r236;
	mad.lo.s32 	%r32, %r232, 28, %r238;
	cvt.u16.u32 	%rs199, %r19;
	mul.hi.u16 	%rs200, %rs199, -26699;
	shr.u16 	%rs201, %rs200, 4;
	mul.lo.s16 	%rs202, %rs201, 27;
	sub.s16 	%rs203, %rs199, %rs202;
	mul.lo.s16 	%rs204, %rs203, 29;
	shr.u16 	%rs205, %rs204, 8;
	cvt.u32.u16 	%r239, %rs205;
	or.b32  	%r240, %r7, %r239;
	setp.eq.s32 	%p74, %r240, 0;
	add.s32 	%r241, %r7, %r239;
	setp.gt.u32 	%p75, %r241, 7;
	or.pred  	%p4, %p74, %p75;
	mul.hi.u16 	%rs206, %rs199, 7282;
	mul.lo.s16 	%rs207, %rs206, 9;
	sub.s16 	%rs208, %rs199, %rs207;
	add.s16 	%rs11, %rs208, -8;
	shr.u16 	%rs209, %rs200, 5;
	mul.wide.u16 	%r243, %rs209, 25088;
	mul.lo.s16 	%rs210, %rs209, 54;
	sub.s16 	%rs211, %rs199, %rs210;
	setp.gt.u16 	%p76, %rs211, 26;
	selp.b32 	%r244, 196, 0, %p76;
	shl.b16 	%rs212, %rs208, 2;
	cvt.u32.u16 	%r245, %rs212;
	or.b32  	%r246, %r243, %r244;
	add.s32 	%r247, %r246, %r245;
	mad.lo.s32 	%r33, %r241, 28, %r247;
	cvt.u16.u32 	%rs213, %r23;
	mul.hi.u16 	%rs214, %rs213, -26699;
	shr.u16 	%rs215, %rs214, 4;
	mul.lo.s16 	%rs216, %rs215, 27;
	sub.s16 	%rs217, %rs213, %rs216;
	mul.lo.s16 	%rs218, %rs217, 29;
	shr.u16 	%rs219, %rs218, 8;
	cvt.u32.u16 	%r248, %rs219;
	or.b32  	%r249, %r7, %r248;
	setp.eq.s32 	%p77, %r249, 0;
	add.s32 	%r250, %r7, %r248;
	setp.gt.u32 	%p78, %r250, 7;
	or.pred  	%p5, %p77, %p78;
	mul.hi.u16 	%rs220, %rs213, 7282;
	mul.lo.s16 	%rs221, %rs220, 9;
	sub.s16 	%rs222, %rs213, %rs221;
	add.s16 	%rs12, %rs222, -8;
	shr.u16 	%rs223, %rs214, 5;
	mul.wide.u16 	%r252, %rs223, 25088;
	mul.lo.s16 	%rs224, %rs223, 54;
	sub.s16 	%rs225, %rs213, %rs224;
	setp.gt.u16 	%p79, %rs225, 26;
	selp.b32 	%r253, 196, 0, %p79;
	shl.b16 	%rs226, %rs222, 2;
	cvt.u32.u16 	%r254, %rs226;
	or.b32  	%r255, %r252, %r253;
	add.s32 	%r256, %r255, %r254;
	mad.lo.s32 	%r34, %r250, 28, %r256;
	mul.hi.u16 	%rs227, %rs171, 3641;
	shr.u16 	%rs228, %rs227, 2;
	cvt.u32.u16 	%r257, %rs228;
	mul.wide.u32 	%rd33, %r257, 18432;
	mul.lo.s16 	%rs229, %rs228, 72;
	sub.s16 	%rs230, %rs171, %rs229;
	mul.lo.s16 	%rs231, %rs230, 43;
	shr.u16 	%rs232, %rs231, 9;
	cvt.u32.u16 	%r258, %rs232;
	mul.wide.u32 	%rd34, %r258, 48;
	cvt.u16.u32 	%rs233, %r28;
	mul.hi.u16 	%rs234, %rs233, -21845;
	shr.u16 	%rs235, %rs234, 1;
	mul.lo.s16 	%rs236, %rs235, 3;
	sub.s16 	%rs237, %rs233, %rs236;
	shl.b16 	%rs238, %rs237, 4;
	cvt.u64.u16 	%rd35, %rs238;
	or.b64  	%rd36, %rd33, %rd35;
	add.s64 	%rd3, %rd36, %rd34;
	mul.hi.u16 	%rs239, %rs171, 10923;
	shr.u16 	%rs240, %rs239, 1;
	mad.lo.s16 	%rs241, %rs240, 48, %rs238;
	cvt.u32.u16 	%r35, %rs241;
	mul.hi.u16 	%rs242, %rs185, 3641;
	shr.u16 	%rs243, %rs242, 2;
	cvt.u32.u16 	%r259, %rs243;
	mul.wide.u32 	%rd37, %r259, 18432;
	mul.lo.s16 	%rs244, %rs243, 72;
	sub.s16 	%rs245, %rs185, %rs244;
	mul.lo.s16 	%rs246, %rs245, 43;
	shr.u16 	%rs247, %rs246, 9;
	cvt.u32.u16 	%r260, %rs247;
	mul.wide.u32 	%rd38, %r260, 48;
	add.s16 	%rs248, %rs233, 28;
	mul.hi.u16 	%rs249, %rs248, -21845;
	shr.u16 	%rs250, %rs249, 1;
	mul.lo.s16 	%rs251, %rs250, 3;
	sub.s16 	%rs252, %rs248, %rs251;
	shl.b16 	%rs253, %rs252, 4;
	cvt.u64.u16 	%rd39, %rs253;
	or.b64  	%rd40, %rd37, %rd39;
	add.s64 	%rd4, %rd40, %rd38;
	mul.hi.u16 	%rs254, %rs185, 10923;
	shr.u16 	%rs255, %rs254, 1;
	mad.lo.s16 	%rs256, %rs255, 48, %rs253;
	cvt.u32.u16 	%r36, %rs256;
	mul.hi.u16 	%rs257, %rs199, 3641;
	shr.u16 	%rs258, %rs257, 2;
	cvt.u32.u16 	%r261, %rs258;
	mul.wide.u32 	%rd41, %r261, 18432;
	mul.lo.s16 	%rs259, %rs258, 72;
	sub.s16 	%rs260, %rs199, %rs259;
	mul.lo.s16 	%rs261, %rs260, 43;
	shr.u16 	%rs262, %rs261, 9;
	cvt.u32.u16 	%r262, %rs262;
	mul.wide.u32 	%rd42, %r262, 48;
	add.s16 	%rs263, %rs233, 56;
	mul.hi.u16 	%rs264, %rs263, -21845;
	shr.u16 	%rs265, %rs264, 1;
	mul.lo.s16 	%rs266, %rs265, 3;
	sub.s16 	%rs267, %rs263, %rs266;
	shl.b16 	%rs268, %rs267, 4;
	cvt.u64.u16 	%rd43, %rs268;
	or.b64  	%rd44, %rd41, %rd43;
	add.s64 	%rd5, %rd44, %rd42;
	mul.hi.u16 	%rs269, %rs199, 10923;
	shr.u16 	%rs270, %rs269, 1;
	mad.lo.s16 	%rs271, %rs270, 48, %rs268;
	cvt.u32.u16 	%r37, %rs271;
	mul.hi.u16 	%rs272, %rs213, 3641;
	shr.u16 	%rs273, %rs272, 2;
	cvt.u32.u16 	%r263, %rs273;
	mul.wide.u32 	%rd45, %r263, 18432;
	mul.lo.s16 	%rs274, %rs273, 72;
	sub.s16 	%rs275, %rs213, %rs274;
	mul.lo.s16 	%rs276, %rs275, 43;
	shr.u16 	%rs277, %rs276, 9;
	cvt.u32.u16 	%r264, %rs277;
	mul.wide.u32 	%rd46, %r264, 48;
	add.s16 	%rs278, %rs233, 84;
	mul.hi.u16 	%rs279, %rs278, -21845;
	shr.u16 	%rs280, %rs279, 1;
	mul.lo.s16 	%rs281, %rs280, 3;
	sub.s16 	%rs282, %rs278, %rs281;
	shl.b16 	%rs283, %rs282, 4;
	cvt.u64.u16 	%rd47, %rs283;
	or.b64  	%rd48, %rd45, %rd47;
	add.s64 	%rd6, %rd48, %rd46;
	mul.hi.u16 	%rs284, %rs213, 10923;
	shr.u16 	%rs285, %rs284, 1;
	mad.lo.s16 	%rs286, %rs285, 48, %rs283;
	cvt.u32.u16 	%r38, %rs286;
	add.s16 	%rs287, %rs171, 448;
	mul.hi.u16 	%rs288, %rs287, 3641;
	shr.u16 	%rs289, %rs288, 2;
	cvt.u32.u16 	%r265, %rs289;
	mul.wide.u32 	%rd49, %r265, 18432;
	mul.lo.s16 	%rs290, %rs289, 72;
	sub.s16 	%rs291, %rs287, %rs290;
	mul.lo.s16 	%rs292, %rs291, 43;
	shr.u16 	%rs293, %rs292, 9;
	cvt.u32.u16 	%r266, %rs293;
	mul.wide.u32 	%rd50, %r266, 48;
	add.s16 	%rs294, %rs233, 112;
	mul.hi.u16 	%rs295, %rs294, -21845;
	shr.u16 	%rs296, %rs295, 1;
	mul.lo.s16 	%rs297, %rs296, 3;
	sub.s16 	%rs298, %rs294, %rs297;
	shl.b16 	%rs299, %rs298, 4;
	cvt.u64.u16 	%rd51, %rs299;
	or.b64  	%rd52, %rd49, %rd51;
	add.s64 	%rd7, %rd52, %rd50;
	mul.hi.u16 	%rs300, %rs287, 10923;
	shr.u16 	%rs301, %rs300, 1;
	mad.lo.s16 	%rs302, %rs301, 48, %rs299;
	cvt.u32.u16 	%r39, %rs302;
	add.s16 	%rs303, %rs171, 560;
	mul.hi.u16 	%rs304, %rs303, 3641;
	shr.u16 	%rs305, %rs304, 2;
	cvt.u32.u16 	%r267, %rs305;
	mul.wide.u32 	%rd53, %r267, 18432;
	mul.lo.s16 	%rs306, %rs305, 72;
	sub.s16 	%rs307, %rs303, %rs306;
	mul.lo.s16 	%rs308, %rs307, 43;
	shr.u16 	%rs309, %rs308, 9;
	cvt.u32.u16 	%r268, %rs309;
	mul.wide.u32 	%rd54, %r268, 48;
	cvt.u16.u32 	%rs310, %r27;
	add.s16 	%rs311, %rs310, 140;
	mul.hi.u16 	%rs312, %rs311, 21846;
	mul.lo.s16 	%rs313, %rs312, 3;
	sub.s16 	%rs314, %rs311, %rs313;
	shl.b16 	%rs315, %rs314, 4;
	cvt.u64.u16 	%rd55, %rs315;
	or.b64  	%rd56, %rd53, %rd55;
	add.s64 	%rd8, %rd56, %rd54;
	mul.hi.u16 	%rs316, %rs303, 10923;
	shr.u16 	%rs317, %rs316, 1;
	mad.lo.s16 	%rs318, %rs317, 48, %rs315;
	cvt.u32.u16 	%r40, %rs318;
	mov.b32 	%r2831, 0;
	mov.u32 	%r2829, %r8;
	mov.u32 	%r2832, %r2831;
	mov.u32 	%r2833, %r2831;
	mov.u32 	%r2834, %r2831;
	mov.u32 	%r2835, %r2831;
	mov.u32 	%r2836, %r2831;
	mov.u32 	%r2837, %r2831;
	mov.u32 	%r2838, %r2831;
	mov.u32 	%r2839, %r2831;
	mov.u32 	%r2840, %r2831;
	mov.u32 	%r2841, %r2831;
	mov.u32 	%r2842, %r2831;
	mov.u32 	%r2843, %r2831;
	mov.u32 	%r2844, %r2831;
	mov.u32 	%r2845, %r2831;
	mov.u32 	%r2846, %r2831;
	mov.u32 	%r2847, %r2831;
$L__BB35_33:
	bar.sync 	0;
	mov.u32 	%r269, %tid.x;
	mad.lo.s32 	%r270, %r1, 56, %r269;
	mad.lo.s32 	%r271, %r2, 7, %r270;
	setp.gt.u32 	%p80, %r271, 431;
	shl.b32 	%r272, %r1, 3;
	add.s32 	%r273, %r272, %r2;
	setp.gt.u32 	%p81, %r273, 61;
	or.pred  	%p82, %p80, %p81;
	@%p82 bra 	$L__BB35_37;
	setp.lt.u16 	%p83, %rs9, -7;
	or.pred  	%p84, %p2, %p83;
	mov.b32 	%r2848, 0;
	@%p84 bra 	$L__BB35_36;
	cvt.u64.u32 	%rd57, %r31;
	cvt.u64.u32 	%rd58, %r2829;
	add.s64 	%rd59, %rd58, %rd57;
	add.s64 	%rd60, %rd1, %rd59;
	ld.global.nc.u32 	%r2848, [%rd60+360];
$L__BB35_36:
	not.b32 	%r276, %r2847;
	and.b32  	%r277, %r276, 1;
	mul.lo.s32 	%r278, %r1, 224;
	mad.lo.s32 	%r279, %r2, 28, %r278;
	add.s32 	%r280, %r279, %r10;
	mov.u32 	%r281, _ZZ112fused_nn_conv2d_cast_fixed_point_multiply_add_cast_nn_relu_cast_fixed_point_mult_18399029763786111876__2_kernel0E15pad_data_shared;
	add.s32 	%r282, %r281, %r280;
	mad.lo.s32 	%r283, %r277, 1728, %r282;
	st.shared.u32 	[%r283], %r2848;
$L__BB35_37:
	mov.u32 	%r284, %tid.x;
	mad.lo.s32 	%r285, %r1, 56, %r284;
	mad.lo.s32 	%r286, %r2, 7, %r285;
	setp.gt.u32 	%p85, %r286, 319;
	shl.b32 	%r287, %r1, 3;
	add.s32 	%r288, %r287, %r2;
	setp.gt.u32 	%p86, %r288, 45;
	or.pred  	%p87, %p85, %p86;
	@%p87 bra 	$L__BB35_41;
	setp.lt.u16 	%p88, %rs10, -7;
	or.pred  	%p89, %p3, %p88;
	mov.b32 	%r2849, 0;
	@%p89 bra 	$L__BB35_40;
	cvt.u64.u32 	%rd61, %r32;
	cvt.u64.u32 	%rd62, %r2829;
	add.s64 	%rd63, %rd62, %rd61;
	add.s64 	%rd64, %rd1, %rd63;
	ld.global.nc.u32 	%r2849, [%rd64+360];
$L__BB35_40:
	not.b32 	%r291, %r2847;
	and.b32  	%r292, %r291, 1;
	mul.lo.s32 	%r293, %r1, 224;
	mad.lo.s32 	%r294, %r2, 28, %r293;
	add.s32 	%r295, %r294, %r10;
	mov.u32 	%r296, _ZZ112fused_nn_conv2d_cast_fixed_point_multiply_add_cast_nn_relu_cast_fixed_point_mult_18399029763786111876__2_kernel0E15pad_data_shared;
	add.s32 	%r297, %r296, %r295;
	mad.lo.s32 	%r298, %r292, 1728, %r297;
	st.shared.u32 	[%r298+448], %r2849;
$L__BB35_41:
	mov.u32 	%r299, %tid.x;
	mad.lo.s32 	%r300, %r1, 56, %r299;
	mad.lo.s32 	%r301, %r2, 7, %r300;
	setp.gt.u32 	%p90, %r301, 207;
	shl.b32 	%r302, %r1, 3;
	add.s32 	%r303, %r302, %r2;
	setp.gt.u32 	%p91, %r303, 29;
	or.pred  	%p92, %p90, %p91;
	@%p92 bra 	$L__BB35_45;
	setp.lt.u16 	%p93, %rs11, -7;
	or.pred  	%p94, %p4, %p93;
	mov.b32 	%r2850, 0;
	@%p94 bra 	$L__BB35_44;
	cvt.u64.u32 	%rd65, %r33;
	cvt.u64.u32 	%rd66, %r2829;
	add.s64 	%rd67, %rd66, %rd65;
	add.s64 	%rd68, %rd1, %rd67;
	ld.global.nc.u32 	%r2850, [%rd68+360];
$L__BB35_44:
	not.b32 	%r306, %r2847;
	and.b32  	%r307, %r306, 1;
	mul.lo.s32 	%r308, %r1, 224;
	mad.lo.s32 	%r309, %r2, 28, %r308;
	add.s32 	%r310, %r309, %r10;
	mov.u32 	%r311, _ZZ112fused_nn_conv2d_cast_fixed_point_multiply_add_cast_nn_relu_cast_fixed_point_mult_18399029763786111876__2_kernel0E15pad_data_shared;
	add.s32 	%r312, %r311, %r310;
	mad.lo.s32 	%r313, %r307, 1728, %r312;
	st.shared.u32 	[%r313+896], %r2850;
$L__BB35_45:
	mov.u32 	%r314, %tid.x;
	mad.lo.s32 	%r315, %r1, 56, %r314;
	mad.lo.s32 	%r316, %r2, 7, %r315;
	setp.gt.u32 	%p95, %r316, 95;
	shl.b32 	%r317, %r1, 3;
	add.s32 	%r318, %r317, %r2;
	setp.gt.u32 	%p96, %r318, 13;
	or.pred  	%p97, %p95, %p96;
	@%p97 bra 	$L__BB35_49;
	setp.lt.u16 	%p98, %rs12, -7;
	or.pred  	%p99, %p5, %p98;
	mov.b32 	%r2851, 0;
	@%p99 bra 	$L__BB35_48;
	cvt.u64.u32 	%rd69, %r34;
	cvt.u64.u32 	%rd70, %r2829;
	add.s64 	%rd71, %rd70, %rd69;
	add.s64 	%rd72, %rd1, %rd71;
	ld.global.nc.u32 	%r2851, [%rd72+360];
$L__BB35_48:
	not.b32 	%r321, %r2847;
	and.b32  	%r322, %r321, 1;
	mul.lo.s32 	%r323, %r1, 224;
	mad.lo.s32 	%r324, %r2, 28, %r323;
	add.s32 	%r325, %r324, %r10;
	mov.u32 	%r326, _ZZ112fused_nn_conv2d_cast_fixed_point_multiply_add_cast_nn_relu_cast_fixed_point_mult_18399029763786111876__2_kernel0E15pad_data_shared;
	add.s32 	%r327, %r326, %r325;
	mad.lo.s32 	%r328, %r322, 1728, %r327;
	st.shared.u32 	[%r328+1344], %r2851;
$L__BB35_49:
	mov.u32 	%r330, %tid.x;
	mad.lo.s32 	%r331, %r1, 56, %r330;
	mad.lo.s32 	%r332, %r2, 7, %r331;
	setp.gt.u32 	%p100, %r332, 575;
	shl.b32 	%r333, %r1, 3;
	add.s32 	%r334, %r333, %r2;
	setp.gt.u32 	%p101, %r334, 82;
	or.pred  	%p102, %p100, %p101;
	setp.gt.u32 	%p103, %r1, 10;
	or.pred  	%p104, %p102, %p103;
	@%p104 bra 	$L__BB35_51;
	cvt.u64.u32 	%rd73, %r2830;
	add.s64 	%rd74, %rd3, %rd73;
	add.s64 	%rd75, %rd2, %rd74;
	ld.global.nc.u32 	%r336, [%rd75+288];
	not.b32 	%r337, %r2847;
	and.b32  	%r338, %r337, 1;
	mul.lo.s32 	%r339, %r338, 2304;
	or.b32  	%r340, %r339, %r29;
	add.s32 	%r341, %r340, %r35;
	mov.u32 	%r342, _ZZ112fused_nn_conv2d_cast_fixed_point_multiply_add_cast_nn_relu_cast_fixed_point_mult_18399029763786111876__2_kernel0E18placeholder_shared;
	add.s32 	%r343, %r342, %r341;
	st.shared.u32 	[%r343], %r336;
$L__BB35_51:
	mov.u32 	%r345, %tid.x;
	mad.lo.s32 	%r346, %r1, 56, %r345;
	mad.lo.s32 	%r347, %r2, 7, %r346;
	setp.gt.u32 	%p105, %r347, 463;
	shl.b32 	%r348, %r1, 3;
	add.s32 	%r349, %r348, %r2;
	setp.gt.u32 	%p106, %r349, 66;
	or.pred  	%p107, %p105, %p106;
	setp.gt.u32 	%p108, %r1, 8;
	or.pred  	%p109, %p107, %p108;
	@%p109 bra 	$L__BB35_53;
	cvt.u64.u32 	%rd76, %r2830;
	add.s64 	%rd77, %rd4, %rd76;
	add.s64 	%rd78, %rd2, %rd77;
	ld.global.nc.u32 	%r351, [%rd78+288];
	not.b32 	%r352, %r2847;
	and.b32  	%r353, %r352, 1;
	mul.lo.s32 	%r354, %r353, 2304;
	or.b32  	%r355, %r354, %r29;
	add.s32 	%r356, %r355, %r36;
	mov.u32 	%r357, _ZZ112fused_nn_conv2d_cast_fixed_point_multiply_add_cast_nn_relu_cast_fixed_point_mult_18399029763786111876__2_kernel0E18placeholder_shared;
	add.s32 	%r358, %r357, %r356;
	st.shared.u32 	[%r358], %r351;
$L__BB35_53:
	mov.u32 	%r360, %tid.x;
	mad.lo.s32 	%r361, %r1, 56, %r360;
	mad.lo.s32 	%r362, %r2, 7, %r361;
	setp.gt.u32 	%p110, %r362, 351;
	shl.b32 	%r363, %r1, 3;
	add.s32 	%r364, %r363, %r2;
	setp.gt.u32 	%p111, %r364, 50;
	or.pred  	%p112, %p110, %p111;
	setp.gt.u32 	%p113, %r1, 6;
	or.pred  	%p114, %p112, %p113;
	@%p114 bra 	$L__BB35_55;
	cvt.u64.u32 	%rd79, %r2830;
	add.s64 	%rd80, %rd5, %rd79;
	add.s64 	%rd81, %rd2, %rd80;
	ld.global.nc.u32 	%r366, [%rd81+288];
	not.b32 	%r367, %r2847;
	and.b32  	%r368, %r367, 1;
	mul.lo.s32 	%r369, %r368, 2304;
	or.b32  	%r370, %r369, %r29;
	add.s32 	%r371, %r370, %r37;
	mov.u32 	%r372, _ZZ112fused_nn_conv2d_cast_fixed_point_multiply_add_cast_nn_relu_cast_fixed_point_mult_18399029763786111876__2_kernel0E18placeholder_shared;
	add.s32 	%r373, %r372, %r371;
	st.shared.u32 	[%r373], %r366;
$L__BB35_55:
	mov.u32 	%r375, %tid.x;
	mad.lo.s32 	%r376, %r1, 56, %r375;
	mad.lo.s32 	%r377, %r2, 7, %r376;
	setp.gt.u32 	%p115, %r377, 239;
	shl.b32 	%r378, %r1, 3;
	add.s32 	%r379, %r378, %r2;
	setp.gt.u32 	%p116, %r379, 34;
	or.pred  	%p117, %p115, %p116;
	setp.gt.u32 	%p118, %r1, 4;
	or.pred  	%p119, %p117, %p118;
	@%p119 bra 	$L__BB35_57;
	cvt.u64.u32 	%rd82, %r2830;
	add.s64 	%rd83, %rd6, %rd82;
	add.s64 	%rd84, %rd2, %rd83;
	ld.global.nc.u32 	%r381, [%rd84+288];
	not.b32 	%r382, %r2847;
	and.b32  	%r383, %r382, 1;
	mul.lo.s32 	%r384, %r383, 2304;
	or.b32  	%r385, %r384, %r29;
	add.s32 	%r386, %r385, %r38;
	mov.u32 	%r387, _ZZ112fused_nn_conv2d_cast_fixed_point_multiply_add_cast_nn_relu_cast_fixed_point_mult_18399029763786111876__2_kernel0E18placeholder_shared;
	add.s32 	%r388, %r387, %r386;
	st.shared.u32 	[%r388], %r381;
$L__BB35_57:
	mov.u32 	%r390, %tid.x;
	mad.lo.s32 	%r391, %r1, 56, %r390;
	mad.lo.s32 	%r392, %r2, 7, %r391;
	setp.gt.u32 	%p120, %r392, 127;
	shl.b32 	%r393, %r1, 3;
	add.s32 	%r394, %r393, %r2;
	setp.gt.u32 	%p121, %r394, 18;
	or.pred  	%p122, %p120, %p121;
	setp.gt.u32 	%p123, %r1, 2;
	or.pred  	%p124, %p122, %p123;
	@%p124 bra 	$L__BB35_59;
	cvt.u64.u32 	%rd85, %r2830;
	add.s64 	%rd86, %rd7, %rd85;
	add.s64 	%rd87, %rd2, %rd86;
	ld.global.nc.u32 	%r396, [%rd87+288];
	not.b32 	%r397, %r2847;
	and.b32  	%r398, %r397, 1;
	mul.lo.s32 	%r399, %r398, 2304;
	or.b32  	%r400, %r399, %r29;
	add.s32 	%r401, %r400, %r39;
	mov.u32 	%r402, _ZZ112fused_nn_conv2d_cast_fixed_point_multiply_add_cast_nn_relu_cast_fixed_point_mult_18399029763786111876__2_kernel0E18placeholder_shared;
	add.s32 	%r403, %r402, %r401;
	st.shared.u32 	[%r403], %r396;
$L__BB35_59:
	@%p67 bra 	$L__BB35_61;
	cvt.u64.u32 	%rd88, %r2830;
	add.s64 	%rd89, %rd8, %rd88;
	add.s64 	%rd90, %rd2, %rd89;
	ld.global.nc.u32 	%r404, [%rd90+288];
	not.b32 	%r405, %r2847;
	and.b32  	%r406, %r405, 1;
	mul.lo.s32 	%r407, %r406, 2304;
	or.b32  	%r408, %r407, %r29;
	add.s32 	%r409, %r408, %r40;
	mov.u32 	%r410, _ZZ112fused_nn_conv2d_cast_fixed_point_multiply_add_cast_nn_relu_cast_fixed_point_mult_18399029763786111876__2_kernel0E18placeholder_shared;
	add.s32 	%r411, %r410, %r409;
	st.shared.u32 	[%r411], %r404;
$L__BB35_61:
	and.b32  	%r1564, %r2847, 1;
	setp.eq.b32 	%p126, %r1564, 1;
	selp.b32 	%r1565, 1728, 0, %p126;
	mul.lo.s32 	%r68, %r1, 864;
	add.s32 	%r1566, %r68, %r1565;
	selp.b32 	%r1567, 2304, 0, %p126;
	mul.lo.s32 	%r69, %r2, 288;
	add.s32 	%r1568, %r1567, %r69;
	add.s32 	%r1569, %r1566, %r10;
	mov.u32 	%r1570, _ZZ112fused_nn_conv2d_cast_fixed_point_multiply_add_cast_nn_relu_cast_fixed_point_mult_18399029763786111876__2_kernel0E15pad_data_shared;
	add.s32 	%r1571, %r1570, %r1569;
	ld.shared.u32 	%r413, [%r1571];
	mov.u32 	%r1572, _ZZ112fused_nn_conv2d_cast_fixed_point_multiply_add_cast_nn_relu_cast_fixed_point_mult_18399029763786111876__2_kernel0E18placeholder_shared;
	add.s32 	%r1573, %r1572, %r1568;
	ld.shared.u32 	%r414, [%r1573];
	// begin inline asm
	dp4a.s32.s32 %r412, %r413, %r414, %r2846;
	// end inline asm
	ld.shared.u32 	%r417, [%r1571];
	ld.shared.u32 	%r418, [%r1573+4];
	// begin inline asm
	dp4a.s32.s32 %r416, %r417, %r418, %r2845;
	// end inline asm
	ld.shared.u32 	%r421, [%r1571];
	ld.shared.u32 	%r422, [%r1573+8];
	// begin inline asm
	dp4a.s32.s32 %r420, %r421, %r422, %r2844;
	// end inline asm
	ld.shared.u32 	%r425, [%r1571];
	ld.shared.u32 	%r426, [%r1573+12];
	// begin inline asm
	dp4a.s32.s32 %r424, %r425, %r426, %r2843;
	// end inline asm
	ld.shared.u32 	%r429, [%r1571+216];
	ld.shared.u32 	%r430, [%r1573];
	// begin inline asm
	dp4a.s32.s32 %r428, %r429, %r430, %r2842;
	// end inline asm
	ld.shared.u32 	%r433, [%r1571+216];
	ld.shared.u32 	%r434, [%r1573+4];
	// begin inline asm
	dp4a.s32.s32 %r432, %r433, %r434, %r2841;
	// end inline asm
	ld.shared.u32 	%r437, [%r1571+216];
	ld.shared.u32 	%r438, [%r1573+8];
	// begin inline asm
	dp4a.s32.s32 %r436, %r437, %r438, %r2840;
	// end inline asm
	ld.shared.u32 	%r441, [%r1571+216];
	ld.shared.u32 	%r442, [%r1573+12];
	// begin inline asm
	dp4a.s32.s32 %r440, %r441, %r442, %r2839;
	// end inline asm
	ld.shared.u32 	%r445, [%r1571+432];
	ld.shared.u32 	%r446, [%r1573];
	// begin inline asm
	dp4a.s32.s32 %r444, %r445, %r446, %r2838;
	// end inline asm
	ld.shared.u32 	%r449, [%r1571+432];
	ld.shared.u32 	%r450, [%r1573+4];
	// begin inline asm
	dp4a.s32.s32 %r448, %r449, %r450, %r2837;
	// end inline asm
	ld.shared.u32 	%r453, [%r1571+432];
	ld.shared.u32 	%r454, [%r1573+8];
	// begin inline asm
	dp4a.s32.s32 %r452, %r453, %r454, %r2836;
	// end inline asm
	ld.shared.u32 	%r457, [%r1571+432];
	ld.shared.u32 	%r458, [%r1573+12];
	// begin inline asm
	dp4a.s32.s32 %r456, %r457, %r458, %r2835;
	// end inline asm
	ld.shared.u32 	%r461, [%r1571+648];
	ld.shared.u32 	%r462, [%r1573];
	// begin inline asm
	dp4a.s32.s32 %r460, %r461, %r462, %r2834;
	// end inline asm
	ld.shared.u32 	%r465, [%r1571+648];
	ld.shared.u32 	%r466, [%r1573+4];
	// begin inline asm
	dp4a.s32.s32 %r464, %r465, %r466, %r2833;
	// end inline asm
	ld.shared.u32 	%r469, [%r1571+648];
	ld.shared.u32 	%r470, [%r1573+8];
	// begin inline asm
	dp4a.s32.s32 %r468, %r469, %r470, %r2832;
	// end inline asm
	ld.shared.u32 	%r473, [%r1571+648];
	ld.shared.u32 	%r474, [%r1573+12];
	// begin inline asm
	dp4a.s32.s32 %r472, %r473, %r474, %r2831;
	// end inline asm
	ld.shared.u32 	%r477, [%r1571+4];
	ld.shared.u32 	%r478, [%r1573+16];
	// begin inline asm
	dp4a.s32.s32 %r476, %r477, %r478, %r412;
	// end inline asm
	ld.shared.u32 	%r481, [%r1571+4];
	ld.shared.u32 	%r482, [%r1573+20];
	// begin inline asm
	dp4a.s32.s32 %r480, %r481, %r482, %r416;
	// end inline asm
	ld.shared.u32 	%r485, [%r1571+4];
	ld.shared.u32 	%r486, [%r1573+24];
	// begin inline asm
	dp4a.s32.s32 %r484, %r485, %r486, %r420;
	// end inline asm
	ld.shared.u32 	%r489, [%r1571+4];
	ld.shared.u32 	%r490, [%r1573+28];
	// begin inline asm
	dp4a.s32.s32 %r488, %r489, %r490, %r424;
	// end inline asm
	ld.shared.u32 	%r493, [%r1571+220];
	ld.shared.u32 	%r494, [%r1573+16];
	// begin inline asm
	dp4a.s32.s32 %r492, %r493, %r494, %r428;
	// end inline asm
	ld.shared.u32 	%r497, [%r1571+220];
	ld.shared.u32 	%r498, [%r1573+20];
	// begin inline asm
	dp4a.s32.s32 %r496, %r497, %r498, %r432;
	// end inline asm
	ld.shared.u32 	%r501, [%r1571+220];
	ld.shared.u32 	%r502, [%r1573+24];
	// begin inline asm
	dp4a.s32.s32 %r500, %r501, %r502, %r436;
	// end inline asm
	ld.shared.u32 	%r505, [%r1571+220];
	ld.shared.u32 	%r506, [%r1573+28];
	// begin inline asm
	dp4a.s32.s32 %r504, %r505, %r506, %r440;
	// end inline asm
	ld.shared.u32 	%r509, [%r1571+436];
	ld.shared.u32 	%r510, [%r1573+16];
	// begin inline asm
	dp4a.s32.s32 %r508, %r509, %r510, %r444;
	// end inline asm
	ld.shared.u32 	%r513, [%r1571+436];
	ld.shared.u32 	%r514, [%r1573+20];
	// begin inline asm
	dp4a.s32.s32 %r512, %r513, %r514, %r448;
	// end inline asm
	ld.shared.u32 	%r517, [%r1571+436];
	ld.shared.u32 	%r518, [%r1573+24];
	// begin inline asm
	dp4a.s32.s32 %r516, %r517, %r518, %r452;
	// end inline asm
	ld.shared.u32 	%r521, [%r1571+436];
	ld.shared.u32 	%r522, [%r1573+28];
	// begin inline asm
	dp4a.s32.s32 %r520, %r521, %r522, %r456;
	// end inline asm
	ld.shared.u32 	%r525, [%r1571+652];
	ld.shared.u32 	%r526, [%r1573+16];
	// begin inline asm
	dp4a.s32.s32 %r524, %r525, %r526, %r460;
	// end inline asm
	ld.shared.u32 	%r529, [%r1571+652];
	ld.shared.u32 	%r530, [%r1573+20];
	// begin inline asm
	dp4a.s32.s32 %r528, %r529, %r530, %r464;
	// end inline asm
	ld.shared.u32 	%r533, [%r1571+652];
	ld.shared.u32 	%r534, [%r1573+24];
	// begin inline asm
	dp4a.s32.s32 %r532, %r533, %r534, %r468;
	// end inline asm
	ld.shared.u32 	%r537, [%r1571+652];
	ld.shared.u32 	%r538, [%r1573+28];
	// begin inline asm
	dp4a.s32.s32 %r536, %r537, %r538, %r472;
	// end inline asm
	ld.shared.u32 	%r541, [%r1571+8];
	ld.shared.u32 	%r542, [%r1573+32];
	// begin inline asm
	dp4a.s32.s32 %r540, %r541, %r542, %r476;
	// end inline asm
	ld.shared.u32 	%r545, [%r1571+8];
	ld.shared.u32 	%r546, [%r1573+36];
	// begin inline asm
	dp4a.s32.s32 %r544, %r545, %r546, %r480;
	// end inline asm
	ld.shared.u32 	%r549, [%r1571+8];
	ld.shared.u32 	%r550, [%r1573+40];
	// begin inline asm
	dp4a.s32.s32 %r548, %r549, %r550, %r484;
	// end inline asm
	ld.shared.u32 	%r553, [%r1571+8];
	ld.shared.u32 	%r554, [%r1573+44];
	// begin inline asm
	dp4a.s32.s32 %r552, %r553, %r554, %r488;
	// end inline asm
	ld.shared.u32 	%r557, [%r1571+224];
	ld.shared.u32 	%r558, [%r1573+32];
	// begin inline asm
	dp4a.s32.s32 %r556, %r557, %r558, %r492;
	// end inline asm
	ld.shared.u32 	%r561, [%r1571+224];
	ld.shared.u32 	%r562, [%r1573+36];
	// begin inline asm
	dp4a.s32.s32 %r560, %r561, %r562, %r496;
	// end inline asm
	ld.shared.u32 	%r565, [%r1571+224];
	ld.shared.u32 	%r566, [%r1573+40];
	// begin inline asm
	dp4a.s32.s32 %r564, %r565, %r566, %r500;
	// end inline asm
	ld.shared.u32 	%r569, [%r1571+224];
	ld.shared.u32 	%r570, [%r1573+44];
	// begin inline asm
	dp4a.s32.s32 %r568, %r569, %r570, %r504;
	// end inline asm
	ld.shared.u32 	%r573, [%r1571+440];
	ld.shared.u32 	%r574, [%r1573+32];
	// begin inline asm
	dp4a.s32.s32 %r572, %r573, %r574, %r508;
	// end inline asm
	ld.shared.u32 	%r577, [%r1571+440];
	ld.shared.u32 	%r578, [%r1573+36];
	// begin inline asm
	dp4a.s32.s32 %r576, %r577, %r578, %r512;
	// end inline asm
	ld.shared.u32 	%r581, [%r1571+440];
	ld.shared.u32 	%r582, [%r1573+40];
	// begin inline asm
	dp4a.s32.s32 %r580, %r581, %r582, %r516;
	// end inline asm
	ld.shared.u32 	%r585, [%r1571+440];
	ld.shared.u32 	%r586, [%r1573+44];
	// begin inline asm
	dp4a.s32.s32 %r584, %r585, %r586, %r520;
	// end inline asm
	ld.shared.u32 	%r589, [%r1571+656];
	ld.shared.u32 	%r590, [%r1573+32];
	// begin inline asm
	dp4a.s32.s32 %r588, %r589, %r590, %r524;
	// end inline asm
	ld.shared.u32 	%r593, [%r1571+656];
	ld.shared.u32 	%r594, [%r1573+36];
	// begin inline asm
	dp4a.s32.s32 %r592, %r593, %r594, %r528;
	// end inline asm
	ld.shared.u32 	%r597, [%r1571+656];
	ld.shared.u32 	%r598, [%r1573+40];
	// begin inline asm
	dp4a.s32.s32 %r596, %r597, %r598, %r532;
	// end inline asm
	ld.shared.u32 	%r601, [%r1571+656];
	ld.shared.u32 	%r602, [%r1573+44];
	// begin inline asm
	dp4a.s32.s32 %r600, %r601, %r602, %r536;
	// end inline asm
	ld.shared.u32 	%r605, [%r1571+108];
	ld.shared.u32 	%r606, [%r1573+144];
	// begin inline asm
	dp4a.s32.s32 %r604, %r605, %r606, %r540;
	// end inline asm
	ld.shared.u32 	%r609, [%r1571+108];
	ld.shared.u32 	%r610, [%r1573+148];
	// begin inline asm
	dp4a.s32.s32 %r608, %r609, %r610, %r544;
	// end inline asm
	ld.shared.u32 	%r613, [%r1571+108];
	ld.shared.u32 	%r614, [%r1573+152];
	// begin inline asm
	dp4a.s32.s32 %r612, %r613, %r614, %r548;
	// end inline asm
	ld.shared.u32 	%r617, [%r1571+108];
	ld.shared.u32 	%r618, [%r1573+156];
	// begin inline asm
	dp4a.s32.s32 %r616, %r617, %r618, %r552;
	// end inline asm
	ld.shared.u32 	%r621, [%r1571+324];
	ld.shared.u32 	%r622, [%r1573+144];
	// begin inline asm
	dp4a.s32.s32 %r620, %r621, %r622, %r556;
	// end inline asm
	ld.shared.u32 	%r625, [%r1571+324];
	ld.shared.u32 	%r626, [%r1573+148];
	// begin inline asm
	dp4a.s32.s32 %r624, %r625, %r626, %r560;
	// end inline asm
	ld.shared.u32 	%r629, [%r1571+324];
	ld.shared.u32 	%r630, [%r1573+152];
	// begin inline asm
	dp4a.s32.s32 %r628, %r629, %r630, %r564;
	// end inline asm
	ld.shared.u32 	%r633, [%r1571+324];
	ld.shared.u32 	%r634, [%r1573+156];
	// begin inline asm
	dp4a.s32.s32 %r632, %r633, %r634, %r568;
	// end inline asm
	ld.shared.u32 	%r637, [%r1571+540];
	ld.shared.u32 	%r638, [%r1573+144];
	// begin inline asm
	dp4a.s32.s32 %r636, %r637, %r638, %r572;
	// end inline asm
	ld.shared.u32 	%r641, [%r1571+540];
	ld.shared.u32 	%r642, [%r1573+148];
	// begin inline asm
	dp4a.s32.s32 %r640, %r641, %r642, %r576;
	// end inline asm
	ld.shared.u32 	%r645, [%r1571+540];
	ld.shared.u32 	%r646, [%r1573+152];
	// begin inline asm
	dp4a.s32.s32 %r644, %r645, %r646, %r580;
	// end inline asm
	ld.shared.u32 	%r649, [%r1571+540];
	ld.shared.u32 	%r650, [%r1573+156];
	// begin inline asm
	dp4a.s32.s32 %r648, %r649, %r650, %r584;
	// end inline asm
	ld.shared.u32 	%r653, [%r1571+756];
	ld.shared.u32 	%r654, [%r1573+144];
	// begin inline asm
	dp4a.s32.s32 %r652, %r653, %r654, %r588;
	// end inline asm
	ld.shared.u32 	%r657, [%r1571+756];
	ld.shared.u32 	%r658, [%r1573+148];
	// begin inline asm
	dp4a.s32.s32 %r656, %r657, %r658, %r592;
	// end inline asm
	ld.shared.u32 	%r661, [%r1571+756];
	ld.shared.u32 	%r662, [%r1573+152];
	// begin inline asm
	dp4a.s32.s32 %r660, %r661, %r662, %r596;
	// end inline asm
	ld.shared.u32 	%r665, [%r1571+756];
	ld.shared.u32 	%r666, [%r1573+156];
	// begin inline asm
	dp4a.s32.s32 %r664, %r665, %r666, %r600;
	// end inline asm
	ld.shared.u32 	%r669, [%r1571+112];
	ld.shared.u32 	%r670, [%r1573+160];
	// begin inline asm
	dp4a.s32.s32 %r668, %r669, %r670, %r604;
	// end inline asm
	ld.shared.u32 	%r673, [%r1571+112];
	ld.shared.u32 	%r674, [%r1573+164];
	// begin inline asm
	dp4a.s32.s32 %r672, %r673, %r674, %r608;
	// end inline asm
	ld.shared.u32 	%r677, [%r1571+112];
	ld.shared.u32 	%r678, [%r1573+168];
	// begin inline asm
	dp4a.s32.s32 %r676, %r677, %r678, %r612;
	// end inline asm
	ld.shared.u32 	%r681, [%r1571+112];
	ld.shared.u32 	%r682, [%r1573+172];
	// begin inline asm
	dp4a.s32.s32 %r680, %r681, %r682, %r616;
	// end inline asm
	ld.shared.u32 	%r685, [%r1571+328];
	ld.shared.u32 	%r686, [%r1573+160];
	// begin inline asm
	dp4a.s32.s32 %r684, %r685, %r686, %r620;
	// end inline asm
	ld.shared.u32 	%r689, [%r1571+328];
	ld.shared.u32 	%r690, [%r1573+164];
	// begin inline asm
	dp4a.s32.s32 %r688, %r689, %r690, %r624;
	// end inline asm
	ld.shared.u32 	%r693, [%r1571+328];
	ld.shared.u32 	%r694, [%r1573+168];
	// begin inline asm
	dp4a.s32.s32 %r692, %r693, %r694, %r628;
	// end inline asm
	ld.shared.u32 	%r697, [%r1571+328];
	ld.shared.u32 	%r698, [%r1573+172];
	// begin inline asm
	dp4a.s32.s32 %r696, %r697, %r698, %r632;
	// end inline asm
	ld.shared.u32 	%r701, [%r1571+544];
	ld.shared.u32 	%r702, [%r1573+160];
	// begin inline asm
	dp4a.s32.s32 %r700, %r701, %r702, %r636;
	// end inline asm
	ld.shared.u32 	%r705, [%r1571+544];
	ld.shared.u32 	%r706, [%r1573+164];
	// begin inline asm
	dp4a.s32.s32 %r704, %r705, %r706, %r640;
	// end inline asm
	ld.shared.u32 	%r709, [%r1571+544];
	ld.shared.u32 	%r710, [%r1573+168];
	// begin inline asm
	dp4a.s32.s32 %r708, %r709, %r710, %r644;
	// end inline asm
	ld.shared.u32 	%r713, [%r1571+544];
	ld.shared.u32 	%r714, [%r1573+172];
	// begin inline asm
	dp4a.s32.s32 %r712, %r713, %r714, %r648;
	// end inline asm
	ld.shared.u32 	%r717, [%r1571+760];
	ld.shared.u32 	%r718, [%r1573+160];
	// begin inline asm
	dp4a.s32.s32 %r716, %r717, %r718, %r652;
	// end inline asm
	ld.shared.u32 	%r721, [%r1571+760];
	ld.shared.u32 	%r722, [%r1573+164];
	// begin inline asm
	dp4a.s32.s32 %r720, %r721, %r722, %r656;
	// end inline asm
	ld.shared.u32 	%r725, [%r1571+760];
	ld.shared.u32 	%r726, [%r1573+168];
	// begin inline asm
	dp4a.s32.s32 %r724, %r725, %r726, %r660;
	// end inline asm
	ld.shared.u32 	%r729, [%r1571+760];
	ld.shared.u32 	%r730, [%r1573+172];
	// begin inline asm
	dp4a.s32.s32 %r728, %r729, %r730, %r664;
	// end inline asm
	ld.shared.u32 	%r733, [%r1571+116];
	ld.shared.u32 	%r734, [%r1573+176];
	// begin inline asm
	dp4a.s32.s32 %r732, %r733, %r734, %r668;
	// end inline asm
	ld.shared.u32 	%r737, [%r1571+116];
	ld.shared.u32 	%r738, [%r1573+180];
	// begin inline asm
	dp4a.s32.s32 %r736, %r737, %r738, %r672;
	// end inline asm
	ld.shared.u32 	%r741, [%r1571+116];
	ld.shared.u32 	%r742, [%r1573+184];
	// begin inline asm
	dp4a.s32.s32 %r740, %r741, %r742, %r676;
	// end inline asm
	ld.shared.u32 	%r745, [%r1571+116];
	ld.shared.u32 	%r746, [%r1573+188];
	// begin inline asm
	dp4a.s32.s32 %r744, %r745, %r746, %r680;
	// end inline asm
	ld.shared.u32 	%r749, [%r1571+332];
	ld.shared.u32 	%r750, [%r1573+176];
	// begin inline asm
	dp4a.s32.s32 %r748, %r749, %r750, %r684;
	// end inline asm
	ld.shared.u32 	%r753, [%r1571+332];
	ld.shared.u32 	%r754, [%r1573+180];
	// begin inline asm
	dp4a.s32.s32 %r752, %r753, %r754, %r688;
	// end inline asm
	ld.shared.u32 	%r757, [%r1571+332];
	ld.shared.u32 	%r758, [%r1573+184];
	// begin inline asm
	dp4a.s32.s32 %r756, %r757, %r758, %r692;
	// end inline asm
	ld.shared.u32 	%r761, [%r1571+332];
	ld.shared.u32 	%r762, [%r1573+188];
	// begin inline asm
	dp4a.s32.s32 %r760, %r761, %r762, %r696;
	// end inline asm
	ld.shared.u32 	%r765, [%r1571+548];
	ld.shared.u32 	%r766, [%r1573+176];
	// begin inline asm
	dp4a.s32.s32 %r764, %r765, %r766, %r700;
	// end inline asm
	ld.shared.u32 	%r769, [%r1571+548];
	ld.shared.u32 	%r770, [%r1573+180];
	// begin inline asm
	dp4a.s32.s32 %r768, %r769, %r770, %r704;
	// end inline asm
	ld.shared.u32 	%r773, [%r1571+548];
	ld.shared.u32 	%r774, [%r1573+184];
	// begin inline asm
	dp4a.s32.s32 %r772, %r773, %r774, %r708;
	// end inline asm
	ld.shared.u32 	%r777, [%r1571+548];
	ld.shared.u32 	%r778, [%r1573+188];
	// begin inline asm
	dp4a.s32.s32 %r776, %r777, %r778, %r712;
	// end inline asm
	ld.shared.u32 	%r781, [%r1571+764];
	ld.shared.u32 	%r782, [%r1573+176];
	// begin inline asm
	dp4a.s32.s32 %r780, %r781, %r782, %r716;
	// end inline asm
	ld.shared.u32 	%r785, [%r1571+764];
	ld.shared.u32 	%r786, [%r1573+180];
	// begin inline asm
	dp4a.s32.s32 %r784, %r785, %r786, %r720;
	// end inline asm
	ld.shared.u32 	%r789, [%r1571+764];
	ld.shared.u32 	%r790, [%r1573+184];
	// begin inline asm
	dp4a.s32.s32 %r788, %r789, %r790, %r724;
	// end inline asm
	ld.shared.u32 	%r793, [%r1571+764];
	ld.shared.u32 	%r794, [%r1573+188];
	// begin inline asm
	dp4a.s32.s32 %r792, %r793, %r794, %r728;
	// end inline asm
	ld.shared.u32 	%r797, [%r1571+36];
	ld.shared.u32 	%r798, [%r1573+48];
	// begin inline asm
	dp4a.s32.s32 %r796, %r797, %r798, %r732;
	// end inline asm
	ld.shared.u32 	%r801, [%r1571+36];
	ld.shared.u32 	%r802, [%r1573+52];
	// begin inline asm
	dp4a.s32.s32 %r800, %r801, %r802, %r736;
	// end inline asm
	ld.shared.u32 	%r805, [%r1571+36];
	ld.shared.u32 	%r806, [%r1573+56];
	// begin inline asm
	dp4a.s32.s32 %r804, %r805, %r806, %r740;
	// end inline asm
	ld.shared.u32 	%r809, [%r1571+36];
	ld.shared.u32 	%r810, [%r1573+60];
	// begin inline asm
	dp4a.s32.s32 %r808, %r809, %r810, %r744;
	// end inline asm
	ld.shared.u32 	%r813, [%r1571+252];
	ld.shared.u32 	%r814, [%r1573+48];
	// begin inline asm
	dp4a.s32.s32 %r812, %r813, %r814, %r748;
	// end inline asm
	ld.shared.u32 	%r817, [%r1571+252];
	ld.shared.u32 	%r818, [%r1573+52];
	// begin inline asm
	dp4a.s32.s32 %r816, %r817, %r818, %r752;
	// end inline asm
	ld.shared.u32 	%r821, [%r1571+252];
	ld.shared.u32 	%r822, [%r1573+56];
	// begin inline asm
	dp4a.s32.s32 %r820, %r821, %r822, %r756;
	// end inline asm
	ld.shared.u32 	%r825, [%r1571+252];
	ld.shared.u32 	%r826, [%r1573+60];
	// begin inline asm
	dp4a.s32.s32 %r824, %r825, %r826, %r760;
	// end inline asm
	ld.shared.u32 	%r829, [%r1571+468];
	ld.shared.u32 	%r830, [%r1573+48];
	// begin inline asm
	dp4a.s32.s32 %r828, %r829, %r830, %r764;
	// end inline asm
	ld.shared.u32 	%r833, [%r1571+468];
	ld.shared.u32 	%r834, [%r1573+52];
	// begin inline asm
	dp4a.s32.s32 %r832, %r833, %r834, %r768;
	// end inline asm
	ld.shared.u32 	%r837, [%r1571+468];
	ld.shared.u32 	%r838, [%r1573+56];
	// begin inline asm
	dp4a.s32.s32 %r836, %r837, %r838, %r772;
	// end inline asm
	ld.shared.u32 	%r841, [%r1571+468];
	ld.shared.u32 	%r842, [%r1573+60];
	// begin inline asm
	dp4a.s32.s32 %r840, %r841, %r842, %r776;
	// end inline asm
	ld.shared.u32 	%r845, [%r1571+684];
	ld.shared.u32 	%r846, [%r1573+48];
	// begin inline asm
	dp4a.s32.s32 %r844, %r845, %r846, %r780;
	// end inline asm
	ld.shared.u32 	%r849, [%r1571+684];
	ld.shared.u32 	%r850, [%r1573+52];
	// begin inline asm
	dp4a.s32.s32 %r848, %r849, %r850, %r784;
	// end inline asm
	ld.shared.u32 	%r853, [%r1571+684];
	ld.shared.u32 	%r854, [%r1573+56];
	// begin inline asm
	dp4a.s32.s32 %r852, %r853, %r854, %r788;
	// end inline asm
	ld.shared.u32 	%r857, [%r1571+684];
	ld.shared.u32 	%r858, [%r1573+60];
	// begin inline asm
	dp4a.s32.s32 %r856, %r857, %r858, %r792;
	// end inline asm
	ld.shared.u32 	%r861, [%r1571+40];
	ld.shared.u32 	%r862, [%r1573+64];
	// begin inline asm
	dp4a.s32.s32 %r860, %r861, %r862, %r796;
	// end inline asm
	ld.shared.u32 	%r865, [%r1571+40];
	ld.shared.u32 	%r866, [%r1573+68];
	// begin inline asm
	dp4a.s32.s32 %r864, %r865, %r866, %r800;
	// end inline asm
	ld.shared.u32 	%r869, [%r1571+40];
	ld.shared.u32 	%r870, [%r1573+72];
	// begin inline asm
	dp4a.s32.s32 %r868, %r869, %r870, %r804;
	// end inline asm
	ld.shared.u32 	%r873, [%r1571+40];
	ld.shared.u32 	%r874, [%r1573+76];
	// begin inline asm
	dp4a.s32.s32 %r872, %r873, %r874, %r808;
	// end inline asm
	ld.shared.u32 	%r877, [%r1571+256];
	ld.shared.u32 	%r878, [%r1573+64];
	// begin inline asm
	dp4a.s32.s32 %r876, %r877, %r878, %r812;
	// end inline asm
	ld.shared.u32 	%r881, [%r1571+256];
	ld.shared.u32 	%r882, [%r1573+68];
	// begin inline asm
	dp4a.s32.s32 %r880, %r881, %r882, %r816;
	// end inline asm
	ld.shared.u32 	%r885, [%r1571+256];
	ld.shared.u32 	%r886, [%r1573+72];
	// begin inline asm
	dp4a.s32.s32 %r884, %r885, %r886, %r820;
	// end inline asm
	ld.shared.u32 	%r889, [%r1571+256];
	ld.shared.u32 	%r890, [%r1573+76];
	// begin inline asm
	dp4a.s32.s32 %r888, %r889, %r890, %r824;
	// end inline asm
	ld.shared.u32 	%r893, [%r1571+472];
	ld.shared.u32 	%r894, [%r1573+64];
	// begin inline asm
	dp4a.s32.s32 %r892, %r893, %r894, %r828;
	// end inline asm
	ld.shared.u32 	%r897, [%r1571+472];
	ld.shared.u32 	%r898, [%r1573+68];
	// begin inline asm
	dp4a.s32.s32 %r896, %r897, %r898, %r832;
	// end inline asm
	ld.shared.u32 	%r901, [%r1571+472];
	ld.shared.u32 	%r902, [%r1573+72];
	// begin inline asm
	dp4a.s32.s32 %r900, %r901, %r902, %r836;
	// end inline asm
	ld.shared.u32 	%r905, [%r1571+472];
	ld.shared.u32 	%r906, [%r1573+76];
	// begin inline asm
	dp4a.s32.s32 %r904, %r905, %r906, %r840;
	// end inline asm
	ld.shared.u32 	%r909, [%r1571+688];
	ld.shared.u32 	%r910, [%r1573+64];
	// begin inline asm
	dp4a.s32.s32 %r908, %r909, %r910, %r844;
	// end inline asm
	ld.shared.u32 	%r913, [%r1571+688];
	ld.shared.u32 	%r914, [%r1573+68];
	// begin inline asm
	dp4a.s32.s32 %r912, %r913, %r914, %r848;
	// end inline asm
	ld.shared.u32 	%r917, [%r1571+688];
	ld.shared.u32 	%r918, [%r1573+72];
	// begin inline asm
	dp4a.s32.s32 %r916, %r917, %r918, %r852;
	// end inline asm
	ld.shared.u32 	%r921, [%r1571+688];
	ld.shared.u32 	%r922, [%r1573+76];
	// begin inline asm
	dp4a.s32.s32 %r920, %r921, %r922, %r856;
	// end inline asm
	ld.shared.u32 	%r925, [%r1571+44];
	ld.shared.u32 	%r926, [%r1573+80];
	// begin inline asm
	dp4a.s32.s32 %r924, %r925, %r926, %r860;
	// end inline asm
	ld.shared.u32 	%r929, [%r1571+44];
	ld.shared.u32 	%r930, [%r1573+84];
	// begin inline asm
	dp4a.s32.s32 %r928, %r929, %r930, %r864;
	// end inline asm
	ld.shared.u32 	%r933, [%r1571+44];
	ld.shared.u32 	%r934, [%r1573+88];
	// begin inline asm
	dp4a.s32.s32 %r932, %r933, %r934, %r868;
	// end inline asm
	ld.shared.u32 	%r937, [%r1571+44];
	ld.shared.u32 	%r938, [%r1573+92];
	// begin inline asm
	dp4a.s32.s32 %r936, %r937, %r938, %r872;
	// end inline asm
	ld.shared.u32 	%r941, [%r1571+260];
	ld.shared.u32 	%r942, [%r1573+80];
	// begin inline asm
	dp4a.s32.s32 %r940, %r941, %r942, %r876;
	// end inline asm
	ld.shared.u32 	%r945, [%r1571+260];
	ld.shared.u32 	%r946, [%r1573+84];
	// begin inline asm
	dp4a.s32.s32 %r944, %r945, %r946, %r880;
	// end inline asm
	ld.shared.u32 	%r949, [%r1571+260];
	ld.shared.u32 	%r950, [%r1573+88];
	// begin inline asm
	dp4a.s32.s32 %r948, %r949, %r950, %r884;
	// end inline asm
	ld.shared.u32 	%r953, [%r1571+260];
	ld.shared.u32 	%r954, [%r1573+92];
	// begin inline asm
	dp4a.s32.s32 %r952, %r953, %r954, %r888;
	// end inline asm
	ld.shared.u32 	%r957, [%r1571+476];
	ld.shared.u32 	%r958, [%r1573+80];
	// begin inline asm
	dp4a.s32.s32 %r956, %r957, %r958, %r892;
	// end inline asm
	ld.shared.u32 	%r961, [%r1571+476];
	ld.shared.u32 	%r962, [%r1573+84];
	// begin inline asm
	dp4a.s32.s32 %r960, %r961, %r962, %r896;
	// end inline asm
	ld.shared.u32 	%r965, [%r1571+476];
	ld.shared.u32 	%r966, [%r1573+88];
	// begin inline asm
	dp4a.s32.s32 %r964, %r965, %r966, %r900;
	// end inline asm
	ld.shared.u32 	%r969, [%r1571+476];
	ld.shared.u32 	%r970, [%r1573+92];
	// begin inline asm
	dp4a.s32.s32 %r968, %r969, %r970, %r904;
	// end inline asm
	ld.shared.u32 	%r973, [%r1571+692];
	ld.shared.u32 	%r974, [%r1573+80];
	// begin inline asm
	dp4a.s32.s32 %r972, %r973, %r974, %r908;
	// end inline asm
	ld.shared.u32 	%r977, [%r1571+692];
	ld.shared.u32 	%r978, [%r1573+84];
	// begin inline asm
	dp4a.s32.s32 %r976, %r977, %r978, %r912;
	// end inline asm
	ld.shared.u32 	%r981, [%r1571+692];
	ld.shared.u32 	%r982, [%r1573+88];
	// begin inline asm
	dp4a.s32.s32 %r980, %r981, %r982, %r916;
	// end inline asm
	ld.shared.u32 	%r985, [%r1571+692];
	ld.shared.u32 	%r986, [%r1573+92];
	// begin inline asm
	dp4a.s32.s32 %r984, %r985, %r986, %r920;
	// end inline asm
	ld.shared.u32 	%r989, [%r1571+144];
	ld.shared.u32 	%r990, [%r1573+192];
	// begin inline asm
	dp4a.s32.s32 %r988, %r989, %r990, %r924;
	// end inline asm
	ld.shared.u32 	%r993, [%r1571+144];
	ld.shared.u32 	%r994, [%r1573+196];
	// begin inline asm
	dp4a.s32.s32 %r992, %r993, %r994, %r928;
	// end inline asm
	ld.shared.u32 	%r997, [%r1571+144];
	ld.shared.u32 	%r998, [%r1573+200];
	// begin inline asm
	dp4a.s32.s32 %r996, %r997, %r998, %r932;
	// end inline asm
	ld.shared.u32 	%r1001, [%r1571+144];
	ld.shared.u32 	%r1002, [%r1573+204];
	// begin inline asm
	dp4a.s32.s32 %r1000, %r1001, %r1002, %r936;
	// end inline asm
	ld.shared.u32 	%r1005, [%r1571+360];
	ld.shared.u32 	%r1006, [%r1573+192];
	// begin inline asm
	dp4a.s32.s32 %r1004, %r1005, %r1006, %r940;
	// end inline asm
	ld.shared.u32 	%r1009, [%r1571+360];
	ld.shared.u32 	%r1010, [%r1573+196];
	// begin inline asm
	dp4a.s32.s32 %r1008, %r1009, %r1010, %r944;
	// end inline asm
	ld.shared.u32 	%r1013, [%r1571+360];
	ld.shared.u32 	%r1014, [%r1573+200];
	// begin inline asm
	dp4a.s32.s32 %r1012, %r1013, %r1014, %r948;
	// end inline asm
	ld.shared.u32 	%r1017, [%r1571+360];
	ld.shared.u32 	%r1018, [%r1573+204];
	// begin inline asm
	dp4a.s32.s32 %r1016, %r1017, %r1018, %r952;
	// end inline asm
	ld.shared.u32 	%r1021, [%r1571+576];
	ld.shared.u32 	%r1022, [%r1573+192];
	// begin inline asm
	dp4a.s32.s32 %r1020, %r1021, %r1022, %r956;
	// end inline asm
	ld.shared.u32 	%r1025, [%r1571+576];
	ld.shared.u32 	%r1026, [%r1573+196];
	// begin inline asm
	dp4a.s32.s32 %r1024, %r1025, %r1026, %r960;
	// end inline asm
	ld.shared.u32 	%r1029, [%r1571+576];
	ld.shared.u32 	%r1030, [%r1573+200];
	// begin inline asm
	dp4a.s32.s32 %r1028, %r1029, %r1030, %r964;
	// end inline asm
	ld.shared.u32 	%r1033, [%r1571+576];
	ld.shared.u32 	%r1034, [%r1573+204];
	// begin inline asm
	dp4a.s32.s32 %r1032, %r1033, %r1034, %r968;
	// end inline asm
	ld.shared.u32 	%r1037, [%r1571+792];
	ld.shared.u32 	%r1038, [%r1573+192];
	// begin inline asm
	dp4a.s32.s32 %r1036, %r1037, %r1038, %r972;
	// end inline asm
	ld.shared.u32 	%r1041, [%r1571+792];
	ld.shared.u32 	%r1042, [%r1573+196];
	// begin inline asm
	dp4a.s32.s32 %r1040, %r1041, %r1042, %r976;
	// end inline asm
	ld.shared.u32 	%r1045, [%r1571+792];
	ld.shared.u32 	%r1046, [%r1573+200];
	// begin inline asm
	dp4a.s32.s32 %r1044, %r1045, %r1046, %r980;
	// end inline asm
	ld.shared.u32 	%r1049, [%r1571+792];
	ld.shared.u32 	%r1050, [%r1573+204];
	// begin inline asm
	dp4a.s32.s32 %r1048, %r1049, %r1050, %r984;
	// end inline asm
	ld.shared.u32 	%r1053, [%r1571+148];
	ld.shared.u32 	%r1054, [%r1573+208];
	// begin inline asm
	dp4a.s32.s32 %r1052, %r1053, %r1054, %r988;
	// end inline asm
	ld.shared.u32 	%r1057, [%r1571+148];
	ld.shared.u32 	%r1058, [%r1573+212];
	// begin inline asm
	dp4a.s32.s32 %r1056, %r1057, %r1058, %r992;
	// end inline asm
	ld.shared.u32 	%r1061, [%r1571+148];
	ld.shared.u32 	%r1062, [%r1573+216];
	// begin inline asm
	dp4a.s32.s32 %r1060, %r1061, %r1062, %r996;
	// end inline asm
	ld.shared.u32 	%r1065, [%r1571+148];
	ld.shared.u32 	%r1066, [%r1573+220];
	// begin inline asm
	dp4a.s32.s32 %r1064, %r1065, %r1066, %r1000;
	// end inline asm
	ld.shared.u32 	%r1069, [%r1571+364];
	ld.shared.u32 	%r1070, [%r1573+208];
	// begin inline asm
	dp4a.s32.s32 %r1068, %r1069, %r1070, %r1004;
	// end inline asm
	ld.shared.u32 	%r1073, [%r1571+364];
	ld.shared.u32 	%r1074, [%r1573+212];
	// begin inline asm
	dp4a.s32.s32 %r1072, %r1073, %r1074, %r1008;
	// end inline asm
	ld.shared.u32 	%r1077, [%r1571+364];
	ld.shared.u32 	%r1078, [%r1573+216];
	// begin inline asm
	dp4a.s32.s32 %r1076, %r1077, %r1078, %r1012;
	// end inline asm
	ld.shared.u32 	%r1081, [%r1571+364];
	ld.shared.u32 	%r1082, [%r1573+220];
	// begin inline asm
	dp4a.s32.s32 %r1080, %r1081, %r1082, %r1016;
	// end inline asm
	ld.shared.u32 	%r1085, [%r1571+580];
	ld.shared.u32 	%r1086, [%r1573+208];
	// begin inline asm
	dp4a.s32.s32 %r1084, %r1085, %r1086, %r1020;
	// end inline asm
	ld.shared.u32 	%r1089, [%r1571+580];
	ld.shared.u32 	%r1090, [%r1573+212];
	// begin inline asm
	dp4a.s32.s32 %r1088, %r1089, %r1090, %r1024;
	// end inline asm
	ld.shared.u32 	%r1093, [%r1571+580];
	ld.shared.u32 	%r1094, [%r1573+216];
	// begin inline asm
	dp4a.s32.s32 %r1092, %r1093, %r1094, %r1028;
	// end inline asm
	ld.shared.u32 	%r1097, [%r1571+580];
	ld.shared.u32 	%r1098, [%r1573+220];
	// begin inline asm
	dp4a.s32.s32 %r1096, %r1097, %r1098, %r1032;
	// end inline asm
	ld.shared.u32 	%r1101, [%r1571+796];
	ld.shared.u32 	%r1102, [%r1573+208];
	// begin inline asm
	dp4a.s32.s32 %r1100, %r1101, %r1102, %r1036;
	// end inline asm
	ld.shared.u32 	%r1105, [%r1571+796];
	ld.shared.u32 	%r1106, [%r1573+212];
	// begin inline asm
	dp4a.s32.s32 %r1104, %r1105, %r1106, %r1040;
	// end inline asm
	ld.shared.u32 	%r1109, [%r1571+796];
	ld.shared.u32 	%r1110, [%r1573+216];
	// begin inline asm
	dp4a.s32.s32 %r1108, %r1109, %r1110, %r1044;
	// end inline asm
	ld.shared.u32 	%r1113, [%r1571+796];
	ld.shared.u32 	%r1114, [%r1573+220];
	// begin inline asm
	dp4a.s32.s32 %r1112, %r1113, %r1114, %r1048;
	// end inline asm
	ld.shared.u32 	%r1117, [%r1571+152];
	ld.shared.u32 	%r1118, [%r1573+224];
	// begin inline asm
	dp4a.s32.s32 %r1116, %r1117, %r1118, %r1052;
	// end inline asm
	ld.shared.u32 	%r1121, [%r1571+152];
	ld.shared.u32 	%r1122, [%r1573+228];
	// begin inline asm
	dp4a.s32.s32 %r1120, %r1121, %r1122, %r1056;
	// end inline asm
	ld.shared.u32 	%r1125, [%r1571+152];
	ld.shared.u32 	%r1126, [%r1573+232];
	// begin inline asm
	dp4a.s32.s32 %r1124, %r1125, %r1126, %r1060;
	// end inline asm
	ld.shared.u32 	%r1129, [%r1571+152];
	ld.shared.u32 	%r1130, [%r1573+236];
	// begin inline asm
	dp4a.s32.s32 %r1128, %r1129, %r1130, %r1064;
	// end inline asm
	ld.shared.u32 	%r1133, [%r1571+368];
	ld.shared.u32 	%r1134, [%r1573+224];
	// begin inline asm
	dp4a.s32.s32 %r1132, %r1133, %r1134, %r1068;
	// end inline asm
	ld.shared.u32 	%r1137, [%r1571+368];
	ld.shared.u32 	%r1138, [%r1573+228];
	// begin inline asm
	dp4a.s32.s32 %r1136, %r1137, %r1138, %r1072;
	// end inline asm
	ld.shared.u32 	%r1141, [%r1571+368];
	ld.shared.u32 	%r1142, [%r1573+232];
	// begin inline asm
	dp4a.s32.s32 %r1140, %r1141, %r1142, %r1076;
	// end inline asm
	ld.shared.u32 	%r1145, [%r1571+368];
	ld.shared.u32 	%r1146, [%r1573+236];
	// begin inline asm
	dp4a.s32.s32 %r1144, %r1145, %r1146, %r1080;
	// end inline asm
	ld.shared.u32 	%r1149, [%r1571+584];
	ld.shared.u32 	%r1150, [%r1573+224];
	// begin inline asm
	dp4a.s32.s32 %r1148, %r1149, %r1150, %r1084;
	// end inline asm
	ld.shared.u32 	%r1153, [%r1571+584];
	ld.shared.u32 	%r1154, [%r1573+228];
	// begin inline asm
	dp4a.s32.s32 %r1152, %r1153, %r1154, %r1088;
	// end inline asm
	ld.shared.u32 	%r1157, [%r1571+584];
	ld.shared.u32 	%r1158, [%r1573+232];
	// begin inline asm
	dp4a.s32.s32 %r1156, %r1157, %r1158, %r1092;
	// end inline asm
	ld.shared.u32 	%r1161, [%r1571+584];
	ld.shared.u32 	%r1162, [%r1573+236];
	// begin inline asm
	dp4a.s32.s32 %r1160, %r1161, %r1162, %r1096;
	// end inline asm
	ld.shared.u32 	%r1165, [%r1571+800];
	ld.shared.u32 	%r1166, [%r1573+224];
	// begin inline asm
	dp4a.s32.s32 %r1164, %r1165, %r1166, %r1100;
	// end inline asm
	ld.shared.u32 	%r1169, [%r1571+800];
	ld.shared.u32 	%r1170, [%r1573+228];
	// begin inline asm
	dp4a.s32.s32 %r1168, %r1169, %r1170, %r1104;
	// end inline asm
	ld.shared.u32 	%r1173, [%r1571+800];
	ld.shared.u32 	%r1174, [%r1573+232];
	// begin inline asm
	dp4a.s32.s32 %r1172, %r1173, %r1174, %r1108;
	// end inline asm
	ld.shared.u32 	%r1177, [%r1571+800];
	ld.shared.u32 	%r1178, [%r1573+236];
	// begin inline asm
	dp4a.s32.s32 %r1176, %r1177, %r1178, %r1112;
	// end inline asm
	ld.shared.u32 	%r1181, [%r1571+72];
	ld.shared.u32 	%r1182, [%r1573+96];
	// begin inline asm
	dp4a.s32.s32 %r1180, %r1181, %r1182, %r1116;
	// end inline asm
	ld.shared.u32 	%r1185, [%r1571+72];
	ld.shared.u32 	%r1186, [%r1573+100];
	// begin inline asm
	dp4a.s32.s32 %r1184, %r1185, %r1186, %r1120;
	// end inline asm
	ld.shared.u32 	%r1189, [%r1571+72];
	ld.shared.u32 	%r1190, [%r1573+104];
	// begin inline asm
	dp4a.s32.s32 %r1188, %r1189, %r1190, %r1124;
	// end inline asm
	ld.shared.u32 	%r1193, [%r1571+72];
	ld.shared.u32 	%r1194, [%r1573+108];
	// begin inline asm
	dp4a.s32.s32 %r1192, %r1193, %r1194, %r1128;
	// end inline asm
	ld.shared.u32 	%r1197, [%r1571+288];
	ld.shared.u32 	%r1198, [%r1573+96];
	// begin inline asm
	dp4a.s32.s32 %r1196, %r1197, %r1198, %r1132;
	// end inline asm
	ld.shared.u32 	%r1201, [%r1571+288];
	ld.shared.u32 	%r1202, [%r1573+100];
	// begin inline asm
	dp4a.s32.s32 %r1200, %r1201, %r1202, %r1136;
	// end inline asm
	ld.shared.u32 	%r1205, [%r1571+288];
	ld.shared.u32 	%r1206, [%r1573+104];
	// begin inline asm
	dp4a.s32.s32 %r1204, %r1205, %r1206, %r1140;
	// end inline asm
	ld.shared.u32 	%r1209, [%r1571+288];
	ld.shared.u32 	%r1210, [%r1573+108];
	// begin inline asm
	dp4a.s32.s32 %r1208, %r1209, %r1210, %r1144;
	// end inline asm
	ld.shared.u32 	%r1213, [%r1571+504];
	ld.shared.u32 	%r1214, [%r1573+96];
	// begin inline asm
	dp4a.s32.s32 %r1212, %r1213, %r1214, %r1148;
	// end inline asm
	ld.shared.u32 	%r1217, [%r1571+504];
	ld.shared.u32 	%r1218, [%r1573+100];
	// begin inline asm
	dp4a.s32.s32 %r1216, %r1217, %r1218, %r1152;
	// end inline asm
	ld.shared.u32 	%r1221, [%r1571+504];
	ld.shared.u32 	%r1222, [%r1573+104];
	// begin inline asm
	dp4a.s32.s32 %r1220, %r1221, %r1222, %r1156;
	// end inline asm
	ld.shared.u32 	%r1225, [%r1571+504];
	ld.shared.u32 	%r1226, [%r1573+108];
	// begin inline asm
	dp4a.s32.s32 %r1224, %r1225, %r1226, %r1160;
	// end inline asm
	ld.shared.u32 	%r1229, [%r1571+720];
	ld.shared.u32 	%r1230, [%r1573+96];
	// begin inline asm
	dp4a.s32.s32 %r1228, %r1229, %r1230, %r1164;
	// end inline asm
	ld.shared.u32 	%r1233, [%r1571+720];
	ld.shared.u32 	%r1234, [%r1573+100];
	// begin inline asm
	dp4a.s32.s32 %r1232, %r1233, %r1234, %r1168;
	// end inline asm
	ld.shared.u32 	%r1237, [%r1571+720];
	ld.shared.u32 	%r1238, [%r1573+104];
	// begin inline asm
	dp4a.s32.s32 %r1236, %r1237, %r1238, %r1172;
	// end inline asm
	ld.shared.u32 	%r1241, [%r1571+720];
	ld.shared.u32 	%r1242, [%r1573+108];
	// begin inline asm
	dp4a.s32.s32 %r1240, %r1241, %r1242, %r1176;
	// end inline asm
	ld.shared.u32 	%r1245, [%r1571+76];
	ld.shared.u32 	%r1246, [%r1573+112];
	// begin inline asm
	dp4a.s32.s32 %r1244, %r1245, %r1246, %r1180;
	// end inline asm
	ld.shared.u32 	%r1249, [%r1571+76];
	ld.shared.u32 	%r1250, [%r1573+116];
	// begin inline asm
	dp4a.s32.s32 %r1248, %r1249, %r1250, %r1184;
	// end inline asm
	ld.shared.u32 	%r1253, [%r1571+76];
	ld.shared.u32 	%r1254, [%r1573+120];
	// begin inline asm
	dp4a.s32.s32 %r1252, %r1253, %r1254, %r1188;
	// end inline asm
	ld.shared.u32 	%r1257, [%r1571+76];
	ld.shared.u32 	%r1258, [%r1573+124];
	// begin inline asm
	dp4a.s32.s32 %r1256, %r1257, %r1258, %r1192;
	// end inline asm
	ld.shared.u32 	%r1261, [%r1571+292];
	ld.shared.u32 	%r1262, [%r1573+112];
	// begin inline asm
	dp4a.s32.s32 %r1260, %r1261, %r1262, %r1196;
	// end inline asm
	ld.shared.u32 	%r1265, [%r1571+292];
	ld.shared.u32 	%r1266, [%r1573+116];
	// begin inline asm
	dp4a.s32.s32 %r1264, %r1265, %r1266, %r1200;
	// end inline asm
	ld.shared.u32 	%r1269, [%r1571+292];
	ld.shared.u32 	%r1270, [%r1573+120];
	// begin inline asm
	dp4a.s32.s32 %r1268, %r1269, %r1270, %r1204;
	// end inline asm
	ld.shared.u32 	%r1273, [%r1571+292];
	ld.shared.u32 	%r1274, [%r1573+124];
	// begin inline asm
	dp4a.s32.s32 %r1272, %r1273, %r1274, %r1208;
	// end inline asm
	ld.shared.u32 	%r1277, [%r1571+508];
	ld.shared.u32 	%r1278, [%r1573+112];
	// begin inline asm
	dp4a.s32.s32 %r1276, %r1277, %r1278, %r1212;
	// end inline asm
	ld.shared.u32 	%r1281, [%r1571+508];
	ld.shared.u32 	%r1282, [%r1573+116];
	// begin inline asm
	dp4a.s32.s32 %r1280, %r1281, %r1282, %r1216;
	// end inline asm
	ld.shared.u32 	%r1285, [%r1571+508];
	ld.shared.u32 	%r1286, [%r1573+120];
	// begin inline asm
	dp4a.s32.s32 %r1284, %r1285, %r1286, %r1220;
	// end inline asm
	ld.shared.u32 	%r1289, [%r1571+508];
	ld.shared.u32 	%r1290, [%r1573+124];
	// begin inline asm
	dp4a.s32.s32 %r1288, %r1289, %r1290, %r1224;
	// end inline asm
	ld.shared.u32 	%r1293, [%r1571+724];
	ld.shared.u32 	%r1294, [%r1573+112];
	// begin inline asm
	dp4a.s32.s32 %r1292, %r1293, %r1294, %r1228;
	// end inline asm
	ld.shared.u32 	%r1297, [%r1571+724];
	ld.shared.u32 	%r1298, [%r1573+116];
	// begin inline asm
	dp4a.s32.s32 %r1296, %r1297, %r1298, %r1232;
	// end inline asm
	ld.shared.u32 	%r1301, [%r1571+724];
	ld.shared.u32 	%r1302, [%r1573+120];
	// begin inline asm
	dp4a.s32.s32 %r1300, %r1301, %r1302, %r1236;
	// end inline asm
	ld.shared.u32 	%r1305, [%r1571+724];
	ld.shared.u32 	%r1306, [%r1573+124];
	// begin inline asm
	dp4a.s32.s32 %r1304, %r1305, %r1306, %r1240;
	// end inline asm
	ld.shared.u32 	%r1309, [%r1571+80];
	ld.shared.u32 	%r1310, [%r1573+128];
	// begin inline asm
	dp4a.s32.s32 %r1308, %r1309, %r1310, %r1244;
	// end inline asm
	ld.shared.u32 	%r1313, [%r1571+80];
	ld.shared.u32 	%r1314, [%r1573+132];
	// begin inline asm
	dp4a.s32.s32 %r1312, %r1313, %r1314, %r1248;
	// end inline asm
	ld.shared.u32 	%r1317, [%r1571+80];
	ld.shared.u32 	%r1318, [%r1573+136];
	// begin inline asm
	dp4a.s32.s32 %r1316, %r1317, %r1318, %r1252;
	// end inline asm
	ld.shared.u32 	%r1321, [%r1571+80];
	ld.shared.u32 	%r1322, [%r1573+140];
	// begin inline asm
	dp4a.s32.s32 %r1320, %r1321, %r1322, %r1256;
	// end inline asm
	ld.shared.u32 	%r1325, [%r1571+296];
	ld.shared.u32 	%r1326, [%r1573+128];
	// begin inline asm
	dp4a.s32.s32 %r1324, %r1325, %r1326, %r1260;
	// end inline asm
	ld.shared.u32 	%r1329, [%r1571+296];
	ld.shared.u32 	%r1330, [%r1573+132];
	// begin inline asm
	dp4a.s32.s32 %r1328, %r1329, %r1330, %r1264;
	// end inline asm
	ld.shared.u32 	%r1333, [%r1571+296];
	ld.shared.u32 	%r1334, [%r1573+136];
	// begin inline asm
	dp4a.s32.s32 %r1332, %r1333, %r1334, %r1268;
	// end inline asm
	ld.shared.u32 	%r1337, [%r1571+296];
	ld.shared.u32 	%r1338, [%r1573+140];
	// begin inline asm
	dp4a.s32.s32 %r1336, %r1337, %r1338, %r1272;
	// end inline asm
	ld.shared.u32 	%r1341, [%r1571+512];
	ld.shared.u32 	%r1342, [%r1573+128];
	// begin inline asm
	dp4a.s32.s32 %r1340, %r1341, %r1342, %r1276;
	// end inline asm
	ld.shared.u32 	%r1345, [%r1571+512];
	ld.shared.u32 	%r1346, [%r1573+132];
	// begin inline asm
	dp4a.s32.s32 %r1344, %r1345, %r1346, %r1280;
	// end inline asm
	ld.shared.u32 	%r1349, [%r1571+512];
	ld.shared.u32 	%r1350, [%r1573+136];
	// begin inline asm
	dp4a.s32.s32 %r1348, %r1349, %r1350, %r1284;
	// end inline asm
	ld.shared.u32 	%r1353, [%r1571+512];
	ld.shared.u32 	%r1354, [%r1573+140];
	// begin inline asm
	dp4a.s32.s32 %r1352, %r1353, %r1354, %r1288;
	// end inline asm
	ld.shared.u32 	%r1357, [%r1571+728];
	ld.shared.u32 	%r1358, [%r1573+128];
	// begin inline asm
	dp4a.s32.s32 %r1356, %r1357, %r1358, %r1292;
	// end inline asm
	ld.shared.u32 	%r1361, [%r1571+728];
	ld.shared.u32 	%r1362, [%r1573+132];
	// begin inline asm
	dp4a.s32.s32 %r1360, %r1361, %r1362, %r1296;
	// end inline asm
	ld.shared.u32 	%r1365, [%r1571+728];
	ld.shared.u32 	%r1366, [%r1573+136];
	// begin inline asm
	dp4a.s32.s32 %r1364, %r1365, %r1366, %r1300;
	// end inline asm
	ld.shared.u32 	%r1369, [%r1571+728];
	ld.shared.u32 	%r1370, [%r1573+140];
	// begin inline asm
	dp4a.s32.s32 %r1368, %r1369, %r1370, %r1304;
	// end inline asm
	ld.shared.u32 	%r1373, [%r1571+180];
	ld.shared.u32 	%r1374, [%r1573+240];
	// begin inline asm
	dp4a.s32.s32 %r1372, %r1373, %r1374, %r1308;
	// end inline asm
	ld.shared.u32 	%r1377, [%r1571+180];
	ld.shared.u32 	%r1378, [%r1573+244];
	// begin inline asm
	dp4a.s32.s32 %r1376, %r1377, %r1378, %r1312;
	// end inline asm
	ld.shared.u32 	%r1381, [%r1571+180];
	ld.shared.u32 	%r1382, [%r1573+248];
	// begin inline asm
	dp4a.s32.s32 %r1380, %r1381, %r1382, %r1316;
	// end inline asm
	ld.shared.u32 	%r1385, [%r1571+180];
	ld.shared.u32 	%r1386, [%r1573+252];
	// begin inline asm
	dp4a.s32.s32 %r1384, %r1385, %r1386, %r1320;
	// end inline asm
	ld.shared.u32 	%r1389, [%r1571+396];
	ld.shared.u32 	%r1390, [%r1573+240];
	// begin inline asm
	dp4a.s32.s32 %r1388, %r1389, %r1390, %r1324;
	// end inline asm
	ld.shared.u32 	%r1393, [%r1571+396];
	ld.shared.u32 	%r1394, [%r1573+244];
	// begin inline asm
	dp4a.s32.s32 %r1392, %r1393, %r1394, %r1328;
	// end inline asm
	ld.shared.u32 	%r1397, [%r1571+396];
	ld.shared.u32 	%r1398, [%r1573+248];
	// begin inline asm
	dp4a.s32.s32 %r1396, %r1397, %r1398, %r1332;
	// end inline asm
	ld.shared.u32 	%r1401, [%r1571+396];
	ld.shared.u32 	%r1402, [%r1573+252];
	// begin inline asm
	dp4a.s32.s32 %r1400, %r1401, %r1402, %r1336;
	// end inline asm
	ld.shared.u32 	%r1405, [%r1571+612];
	ld.shared.u32 	%r1406, [%r1573+240];
	// begin inline asm
	dp4a.s32.s32 %r1404, %r1405, %r1406, %r1340;
	// end inline asm
	ld.shared.u32 	%r1409, [%r1571+612];
	ld.shared.u32 	%r1410, [%r1573+244];
	// begin inline asm
	dp4a.s32.s32 %r1408, %r1409, %r1410, %r1344;
	// end inline asm
	ld.shared.u32 	%r1413, [%r1571+612];
	ld.shared.u32 	%r1414, [%r1573+248];
	// begin inline asm
	dp4a.s32.s32 %r1412, %r1413, %r1414, %r1348;
	// end inline asm
	ld.shared.u32 	%r1417, [%r1571+612];
	ld.shared.u32 	%r1418, [%r1573+252];
	// begin inline asm
	dp4a.s32.s32 %r1416, %r1417, %r1418, %r1352;
	// end inline asm
	ld.shared.u32 	%r1421, [%r1571+828];
	ld.shared.u32 	%r1422, [%r1573+240];
	// begin inline asm
	dp4a.s32.s32 %r1420, %r1421, %r1422, %r1356;
	// end inline asm
	ld.shared.u32 	%r1425, [%r1571+828];
	ld.shared.u32 	%r1426, [%r1573+244];
	// begin inline asm
	dp4a.s32.s32 %r1424, %r1425, %r1426, %r1360;
	// end inline asm
	ld.shared.u32 	%r1429, [%r1571+828];
	ld.shared.u32 	%r1430, [%r1573+248];
	// begin inline asm
	dp4a.s32.s32 %r1428, %r1429, %r1430, %r1364;
	// end inline asm
	ld.shared.u32 	%r1433, [%r1571+828];
	ld.shared.u32 	%r1434, [%r1573+252];
	// begin inline asm
	dp4a.s32.s32 %r1432, %r1433, %r1434, %r1368;
	// end inline asm
	ld.shared.u32 	%r1437, [%r1571+184];
	ld.shared.u32 	%r1438, [%r1573+256];
	// begin inline asm
	dp4a.s32.s32 %r1436, %r1437, %r1438, %r1372;
	// end inline asm
	ld.shared.u32 	%r1441, [%r1571+184];
	ld.shared.u32 	%r1442, [%r1573+260];
	// begin inline asm
	dp4a.s32.s32 %r1440, %r1441, %r1442, %r1376;
	// end inline asm
	ld.shared.u32 	%r1445, [%r1571+184];
	ld.shared.u32 	%r1446, [%r1573+264];
	// begin inline asm
	dp4a.s32.s32 %r1444, %r1445, %r1446, %r1380;
	// end inline asm
	ld.shared.u32 	%r1449, [%r1571+184];
	ld.shared.u32 	%r1450, [%r1573+268];
	// begin inline asm
	dp4a.s32.s32 %r1448, %r1449, %r1450, %r1384;
	// end inline asm
	ld.shared.u32 	%r1453, [%r1571+400];
	ld.shared.u32 	%r1454, [%r1573+256];
	// begin inline asm
	dp4a.s32.s32 %r1452, %r1453, %r1454, %r1388;
	// end inline asm
	ld.shared.u32 	%r1457, [%r1571+400];
	ld.shared.u32 	%r1458, [%r1573+260];
	// begin inline asm
	dp4a.s32.s32 %r1456, %r1457, %r1458, %r1392;
	// end inline asm
	ld.shared.u32 	%r1461, [%r1571+400];
	ld.shared.u32 	%r1462, [%r1573+264];
	// begin inline asm
	dp4a.s32.s32 %r1460, %r1461, %r1462, %r1396;
	// end inline asm
	ld.shared.u32 	%r1465, [%r1571+400];
	ld.shared.u32 	%r1466, [%r1573+268];
	// begin inline asm
	dp4a.s32.s32 %r1464, %r1465, %r1466, %r1400;
	// end inline asm
	ld.shared.u32 	%r1469, [%r1571+616];
	ld.shared.u32 	%r1470, [%r1573+256];
	// begin inline asm
	dp4a.s32.s32 %r1468, %r1469, %r1470, %r1404;
	// end inline asm
	ld.shared.u32 	%r1473, [%r1571+616];
	ld.shared.u32 	%r1474, [%r1573+260];
	// begin inline asm
	dp4a.s32.s32 %r1472, %r1473, %r1474, %r1408;
	// end inline asm
	ld.shared.u32 	%r1477, [%r1571+616];
	ld.shared.u32 	%r1478, [%r1573+264];
	// begin inline asm
	dp4a.s32.s32 %r1476, %r1477, %r1478, %r1412;
	// end inline asm
	ld.shared.u32 	%r1481, [%r1571+616];
	ld.shared.u32 	%r1482, [%r1573+268];
	// begin inline asm
	dp4a.s32.s32 %r1480, %r1481, %r1482, %r1416;
	// end inline asm
	ld.shared.u32 	%r1485, [%r1571+832];
	ld.shared.u32 	%r1486, [%r1573+256];
	// begin inline asm
	dp4a.s32.s32 %r1484, %r1485, %r1486, %r1420;
	// end inline asm
	ld.shared.u32 	%r1489, [%r1571+832];
	ld.shared.u32 	%r1490, [%r1573+260];
	// begin inline asm
	dp4a.s32.s32 %r1488, %r1489, %r1490, %r1424;
	// end inline asm
	ld.shared.u32 	%r1493, [%r1571+832];
	ld.shared.u32 	%r1494, [%r1573+264];
	// begin inline asm
	dp4a.s32.s32 %r1492, %r1493, %r1494, %r1428;
	// end inline asm
	ld.shared.u32 	%r1497, [%r1571+832];
	ld.shared.u32 	%r1498, [%r1573+268];
	// begin inline asm
	dp4a.s32.s32 %r1496, %r1497, %r1498, %r1432;
	// end inline asm
	ld.shared.u32 	%r1501, [%r1571+188];
	ld.shared.u32 	%r1502, [%r1573+272];
	// begin inline asm
	dp4a.s32.s32 %r2846, %r1501, %r1502, %r1436;
	// end inline asm
	ld.shared.u32 	%r1505, [%r1571+188];
	ld.shared.u32 	%r1506, [%r1573+276];
	// begin inline asm
	dp4a.s32.s32 %r2845, %r1505, %r1506, %r1440;
	// end inline asm
	ld.shared.u32 	%r1509, [%r1571+188];
	ld.shared.u32 	%r1510, [%r1573+280];
	// begin inline asm
	dp4a.s32.s32 %r2844, %r1509, %r1510, %r1444;
	// end inline asm
	ld.shared.u32 	%r1513, [%r1571+188];
	ld.shared.u32 	%r1514, [%r1573+284];
	// begin inline asm
	dp4a.s32.s32 %r2843, %r1513, %r1514, %r1448;
	// end inline asm
	ld.shared.u32 	%r1517, [%r1571+404];
	ld.shared.u32 	%r1518, [%r1573+272];
	// begin inline asm
	dp4a.s32.s32 %r2842, %r1517, %r1518, %r1452;
	// end inline asm
	ld.shared.u32 	%r1521, [%r1571+404];
	ld.shared.u32 	%r1522, [%r1573+276];
	// begin inline asm
	dp4a.s32.s32 %r2841, %r1521, %r1522, %r1456;
	// end inline asm
	ld.shared.u32 	%r1525, [%r1571+404];
	ld.shared.u32 	%r1526, [%r1573+280];
	// begin inline asm
	dp4a.s32.s32 %r2840, %r1525, %r1526, %r1460;
	// end inline asm
	ld.shared.u32 	%r1529, [%r1571+404];
	ld.shared.u32 	%r1530, [%r1573+284];
	// begin inline asm
	dp4a.s32.s32 %r2839, %r1529, %r1530, %r1464;
	// end inline asm
	ld.shared.u32 	%r1533, [%r1571+620];
	ld.shared.u32 	%r1534, [%r1573+272];
	// begin inline asm
	dp4a.s32.s32 %r2838, %r1533, %r1534, %r1468;
	// end inline asm
	ld.shared.u32 	%r1537, [%r1571+620];
	ld.shared.u32 	%r1538, [%r1573+276];
	// begin inline asm
	dp4a.s32.s32 %r2837, %r1537, %r1538, %r1472;
	// end inline asm
	ld.shared.u32 	%r1541, [%r1571+620];
	ld.shared.u32 	%r1542, [%r1573+280];
	// begin inline asm
	dp4a.s32.s32 %r2836, %r1541, %r1542, %r1476;
	// end inline asm
	ld.shared.u32 	%r1545, [%r1571+620];
	ld.shared.u32 	%r1546, [%r1573+284];
	// begin inline asm
	dp4a.s32.s32 %r2835, %r1545, %r1546, %r1480;
	// end inline asm
	ld.shared.u32 	%r1549, [%r1571+836];
	ld.shared.u32 	%r1550, [%r1573+272];
	// begin inline asm
	dp4a.s32.s32 %r2834, %r1549, %r1550, %r1484;
	// end inline asm
	ld.shared.u32 	%r1553, [%r1571+836];
	ld.shared.u32 	%r1554, [%r1573+276];
	// begin inline asm
	dp4a.s32.s32 %r2833, %r1553, %r1554, %r1488;
	// end inline asm
	ld.shared.u32 	%r1557, [%r1571+836];
	ld.shared.u32 	%r1558, [%r1573+280];
	// begin inline asm
	dp4a.s32.s32 %r2832, %r1557, %r1558, %r1492;
	// end inline asm
	ld.shared.u32 	%r1561, [%r1571+836];
	ld.shared.u32 	%r1562, [%r1573+284];
	// begin inline asm
	dp4a.s32.s32 %r2831, %r1561, %r1562, %r1496;
	// end inline asm
	add.s32 	%r2847, %r2847, 1;
	add.s32 	%r2830, %r2830, 288;
	add.s32 	%r2829, %r2829, 392;
	setp.ne.s32 	%p127, %r2847, 63;
	@%p127 bra 	$L__BB35_33;
	ld.param.u64 	%rd194, [fused_nn_conv2d_cast_fixed_point_multiply_add_cast_nn_relu_cast_fixed_point_mult_18399029763786111876__2_kernel0_param_3];
	ld.param.u64 	%rd193, [fused_nn_conv2d_cast_fixed_point_multiply_add_cast_nn_relu_cast_fixed_point_mult_18399029763786111876__2_kernel0_param_2];
	cvta.to.global.u64 	%rd91, %rd194;
	cvta.to.global.u64 	%rd92, %rd193;
	bar.sync 	0;
	add.s32 	%r2726, %r68, %r10;
	add.s32 	%r2728, %r1570, %r2726;
	ld.shared.u32 	%r1575, [%r2728+1728];
	add.s32 	%r2730, %r1572, %r69;
	ld.shared.u32 	%r1576, [%r2730+2304];
	// begin inline asm
	dp4a.s32.s32 %r1574, %r1575, %r1576, %r2846;
	// end inline asm
	ld.shared.u32 	%r1579, [%r2728+1728];
	ld.shared.u32 	%r1580, [%r2730+2308];
	// begin inline asm
	dp4a.s32.s32 %r1578, %r1579, %r1580, %r2845;
	// end inline asm
	ld.shared.u32 	%r1583, [%r2728+1728];
	ld.shared.u32 	%r1584, [%r2730+2312];
	// begin inline asm
	dp4a.s32.s32 %r1582, %r1583, %r1584, %r2844;
	// end inline asm
	ld.shared.u32 	%r1587, [%r2728+1728];
	ld.shared.u32 	%r1588, [%r2730+2316];
	// begin inline asm
	dp4a.s32.s32 %r1586, %r1587, %r1588, %r2843;
	// end inline asm
	ld.shared.u32 	%r1591, [%r2728+1944];
	ld.shared.u32 	%r1592, [%r2730+2304];
	// begin inline asm
	dp4a.s32.s32 %r1590, %r1591, %r1592, %r2842;
	// end inline asm
	ld.shared.u32 	%r1595, [%r2728+1944];
	ld.shared.u32 	%r1596, [%r2730+2308];
	// begin inline asm
	dp4a.s32.s32 %r1594, %r1595, %r1596, %r2841;
	// end inline asm
	ld.shared.u32 	%r1599, [%r2728+1944];
	ld.shared.u32 	%r1600, [%r2730+2312];
	// begin inline asm
	dp4a.s32.s32 %r1598, %r1599, %r1600, %r2840;
	// end inline asm
	ld.shared.u32 	%r1603, [%r2728+1944];
	ld.shared.u32 	%r1604, [%r2730+2316];
	// begin inline asm
	dp4a.s32.s32 %r1602, %r1603, %r1604, %r2839;
	// end inline asm
	ld.shared.u32 	%r1607, [%r2728+2160];
	ld.shared.u32 	%r1608, [%r2730+2304];
	// begin inline asm
	dp4a.s32.s32 %r1606, %r1607, %r1608, %r2838;
	// end inline asm
	ld.shared.u32 	%r1611, [%r2728+2160];
	ld.shared.u32 	%r1612, [%r2730+2308];
	// begin inline asm
	dp4a.s32.s32 %r1610, %r1611, %r1612, %r2837;
	// end inline asm
	ld.shared.u32 	%r1615, [%r2728+2160];
	ld.shared.u32 	%r1616, [%r2730+2312];
	// begin inline asm
	dp4a.s32.s32 %r1614, %r1615, %r1616, %r2836;
	// end inline asm
	ld.shared.u32 	%r1619, [%r2728+2160];
	ld.shared.u32 	%r1620, [%r2730+2316];
	// begin inline asm
	dp4a.s32.s32 %r1618, %r1619, %r1620, %r2835;
	// end inline asm
	ld.shared.u32 	%r1623, [%r2728+2376];
	ld.shared.u32 	%r1624, [%r2730+2304];
	// begin inline asm
	dp4a.s32.s32 %r1622, %r1623, %r1624, %r2834;
	// end inline asm
	ld.shared.u32 	%r1627, [%r2728+2376];
	ld.shared.u32 	%r1628, [%r2730+2308];
	// begin inline asm
	dp4a.s32.s32 %r1626, %r1627, %r1628, %r2833;
	// end inline asm
	ld.shared.u32 	%r1631, [%r2728+2376];
	ld.shared.u32 	%r1632, [%r2730+2312];
	// begin inline asm
	dp4a.s32.s32 %r1630, %r1631, %r1632, %r2832;
	// end inline asm
	ld.shared.u32 	%r1635, [%r2728+2376];
	ld.shared.u32 	%r1636, [%r2730+2316];
	// begin inline asm
	dp4a.s32.s32 %r1634, %r1635, %r1636, %r2831;
	// end inline asm
	ld.shared.u32 	%r1639, [%r2728+1732];
	ld.shared.u32 	%r1640, [%r2730+2320];
	// begin inline asm
	dp4a.s32.s32 %r1638, %r1639, %r1640, %r1574;
	// end inline asm
	ld.shared.u32 	%r1643, [%r2728+1732];
	ld.shared.u32 	%r1644, [%r2730+2324];
	// begin inline asm
	dp4a.s32.s32 %r1642, %r1643, %r1644, %r1578;
	// end inline asm
	ld.shared.u32 	%r1647, [%r2728+1732];
	ld.shared.u32 	%r1648, [%r2730+2328];
	// begin inline asm
	dp4a.s32.s32 %r1646, %r1647, %r1648, %r1582;
	// end inline asm
	ld.shared.u32 	%r1651, [%r2728+1732];
	ld.shared.u32 	%r1652, [%r2730+2332];
	// begin inline asm
	dp4a.s32.s32 %r1650, %r1651, %r1652, %r1586;
	// end inline asm
	ld.shared.u32 	%r1655, [%r2728+1948];
	ld.shared.u32 	%r1656, [%r2730+2320];
	// begin inline asm
	dp4a.s32.s32 %r1654, %r1655, %r1656, %r1590;
	// end inline asm
	ld.shared.u32 	%r1659, [%r2728+1948];
	ld.shared.u32 	%r1660, [%r2730+2324];
	// begin inline asm
	dp4a.s32.s32 %r1658, %r1659, %r1660, %r1594;
	// end inline asm
	ld.shared.u32 	%r1663, [%r2728+1948];
	ld.shared.u32 	%r1664, [%r2730+2328];
	// begin inline asm
	dp4a.s32.s32 %r1662, %r1663, %r1664, %r1598;
	// end inline asm
	ld.shared.u32 	%r1667, [%r2728+1948];
	ld.shared.u32 	%r1668, [%r2730+2332];
	// begin inline asm
	dp4a.s32.s32 %r1666, %r1667, %r1668, %r1602;
	// end inline asm
	ld.shared.u32 	%r1671, [%r2728+2164];
	ld.shared.u32 	%r1672, [%r2730+2320];
	// begin inline asm
	dp4a.s32.s32 %r1670, %r1671, %r1672, %r1606;
	// end inline asm
	ld.shared.u32 	%r1675, [%r2728+2164];
	ld.shared.u32 	%r1676, [%r2730+2324];
	// begin inline asm
	dp4a.s32.s32 %r1674, %r1675, %r1676, %r1610;
	// end inline asm
	ld.shared.u32 	%r1679, [%r2728+2164];
	ld.shared.u32 	%r1680, [%r2730+2328];
	// begin inline asm
	dp4a.s32.s32 %r1678, %r1679, %r1680, %r1614;
	// end inline asm
	ld.shared.u32 	%r1683, [%r2728+2164];
	ld.shared.u32 	%r1684, [%r2730+2332];
	// begin inline asm
	dp4a.s32.s32 %r1682, %r1683, %r1684, %r1618;
	// end inline asm
	ld.shared.u32 	%r1687, [%r2728+2380];
	ld.shared.u32 	%r1688, [%r2730+2320];
	// begin inline asm
	dp4a.s32.s32 %r1686, %r1687, %r1688, %r1622;
	// end inline asm
	ld.shared.u32 	%r1691, [%r2728+2380];
	ld.shared.u32 	%r1692, [%r2730+2324];
	// begin inline asm
	dp4a.s32.s32 %r1690, %r1691, %r1692, %r1626;
	// end inline asm
	ld.shared.u32 	%r1695, [%r2728+2380];
	ld.shared.u32 	%r1696, [%r2730+2328];
	// begin inline asm
	dp4a.s32.s32 %r1694, %r1695, %r1696, %r1630;
	// end inline asm
	ld.shared.u32 	%r1699, [%r2728+2380];
	ld.shared.u32 	%r1700, [%r2730+2332];
	// begin inline asm
	dp4a.s32.s32 %r1698, %r1699, %r1700, %r1634;
	// end inline asm
	ld.shared.u32 	%r1703, [%r2728+1736];
	ld.shared.u32 	%r1704, [%r2730+2336];
	// begin inline asm
	dp4a.s32.s32 %r1702, %r1703, %r1704, %r1638;
	// end inline asm
	ld.shared.u32 	%r1707, [%r2728+1736];
	ld.shared.u32 	%r1708, [%r2730+2340];
	// begin inline asm
	dp4a.s32.s32 %r1706, %r1707, %r1708, %r1642;
	// end inline asm
	ld.shared.u32 	%r1711, [%r2728+1736];
	ld.shared.u32 	%r1712, [%r2730+2344];
	// begin inline asm
	dp4a.s32.s32 %r1710, %r1711, %r1712, %r1646;
	// end inline asm
	ld.shared.u32 	%r1715, [%r2728+1736];
	ld.shared.u32 	%r1716, [%r2730+2348];
	// begin inline asm
	dp4a.s32.s32 %r1714, %r1715, %r1716, %r1650;
	// end inline asm
	ld.shared.u32 	%r1719, [%r2728+1952];
	ld.shared.u32 	%r1720, [%r2730+2336];
	// begin inline asm
	dp4a.s32.s32 %r1718, %r1719, %r1720, %r1654;
	// end inline asm
	ld.shared.u32 	%r1723, [%r2728+1952];
	ld.shared.u32 	%r1724, [%r2730+2340];
	// begin inline asm
	dp4a.s32.s32 %r1722, %r1723, %r1724, %r1658;
	// end inline asm
	ld.shared.u32 	%r1727, [%r2728+1952];
	ld.shared.u32 	%r1728, [%r2730+2344];
	// begin inline asm
	dp4a.s32.s32 %r1726, %r1727, %r1728, %r1662;
	// end inline asm
	ld.shared.u32 	%r1731, [%r2728+1952];
	ld.shared.u32 	%r1732, [%r2730+2348];
	// begin inline asm
	dp4a.s32.s32 %r1730, %r1731, %r1732, %r1666;
	// end inline asm
	ld.shared.u32 	%r1735, [%r2728+2168];
	ld.shared.u32 	%r1736, [%r2730+2336];
	// begin inline asm
	dp4a.s32.s32 %r1734, %r1735, %r1736, %r1670;
	// end inline asm
	ld.shared.u32 	%r1739, [%r2728+2168];
	ld.shared.u32 	%r1740, [%r2730+2340];
	// begin inline asm
	dp4a.s32.s32 %r1738, %r1739, %r1740, %r1674;
	// end inline asm
	ld.shared.u32 	%r1743, [%r2728+2168];
	ld.shared.u32 	%r1744, [%r2730+2344];
	// begin inline asm
	dp4a.s32.s32 %r1742, %r1743, %r1744, %r1678;
	// end inline asm
	ld.shared.u32 	%r1747, [%r2728+2168];
	ld.shared.u32 	%r1748, [%r2730+2348];
	// begin inline asm
	dp4a.s32.s32 %r1746, %r1747, %r1748, %r1682;
	// end inline asm
	ld.shared.u32 	%r1751, [%r2728+2384];
	ld.shared.u32 	%r1752, [%r2730+2336];
	// begin inline asm
	dp4a.s32.s32 %r1750, %r1751, %r1752, %r1686;
	// end inline asm
	ld.shared.u32 	%r1755, [%r2728+2384];
	ld.shared.u32 	%r1756, [%r2730+2340];
	// begin inline asm
	dp4a.s32.s32 %r1754, %r1755, %r1756, %r1690;
	// end inline asm
	ld.shared.u32 	%r1759, [%r2728+2384];
	ld.shared.u32 	%r1760, [%r2730+2344];
	// begin inline asm
	dp4a.s32.s32 %r1758, %r1759, %r1760, %r1694;
	// end inline asm
	ld.shared.u32 	%r1763, [%r2728+2384];
	ld.shared.u32 	%r1764, [%r2730+2348];
	// begin inline asm
	dp4a.s32.s32 %r1762, %r1763, %r1764, %r1698;
	// end inline asm
	ld.shared.u32 	%r1767, [%r2728+1836];
	ld.shared.u32 	%r1768, [%r2730+2448];
	// begin inline asm
	dp4a.s32.s32 %r1766, %r1767, %r1768, %r1702;
	// end inline asm
	ld.shared.u32 	%r1771, [%r2728+1836];
	ld.shared.u32 	%r1772, [%r2730+2452];
	// begin inline asm
	dp4a.s32.s32 %r1770, %r1771, %r1772, %r1706;
	// end inline asm
	ld.shared.u32 	%r1775, [%r2728+1836];
	ld.shared.u32 	%r1776, [%r2730+2456];
	// begin inline asm
	dp4a.s32.s32 %r1774, %r1775, %r1776, %r1710;
	// end inline asm
	ld.shared.u32 	%r1779, [%r2728+1836];
	ld.shared.u32 	%r1780, [%r2730+2460];
	// begin inline asm
	dp4a.s32.s32 %r1778, %r1779, %r1780, %r1714;
	// end inline asm
	ld.shared.u32 	%r1783, [%r2728+2052];
	ld.shared.u32 	%r1784, [%r2730+2448];
	// begin inline asm
	dp4a.s32.s32 %r1782, %r1783, %r1784, %r1718;
	// end inline asm
	ld.shared.u32 	%r1787, [%r2728+2052];
	ld.shared.u32 	%r1788, [%r2730+2452];
	// begin inline asm
	dp4a.s32.s32 %r1786, %r1787, %r1788, %r1722;
	// end inline asm
	ld.shared.u32 	%r1791, [%r2728+2052];
	ld.shared.u32 	%r1792, [%r2730+2456];
	// begin inline asm
	dp4a.s32.s32 %r1790, %r1791, %r1792, %r1726;
	// end inline asm
	ld.shared.u32 	%r1795, [%r2728+2052];
	ld.shared.u32 	%r1796, [%r2730+2460];
	// begin inline asm
	dp4a.s32.s32 %r1794, %r1795, %r1796, %r1730;
	// end inline asm
	ld.shared.u32 	%r1799, [%r2728+2268];
	ld.shared.u32 	%r1800, [%r2730+2448];
	// begin inline asm
	dp4a.s32.s32 %r1798, %r1799, %r1800, %r1734;
	// end inline asm
	ld.shared.u32 	%r1803, [%r2728+2268];
	ld.shared.u32 	%r1804, [%r2730+2452];
	// begin inline asm
	dp4a.s32.s32 %r1802, %r1803, %r1804, %r1738;
	// end inline asm
	ld.shared.u32 	%r1807, [%r2728+2268];
	ld.shared.u32 	%r1808, [%r2730+2456];
	// begin inline asm
	dp4a.s32.s32 %r1806, %r1807, %r1808, %r1742;
	// end inline asm
	ld.shared.u32 	%r1811, [%r2728+2268];
	ld.shared.u32 	%r1812, [%r2730+2460];
	// begin inline asm
	dp4a.s32.s32 %r1810, %r1811, %r1812, %r1746;
	// end inline asm
	ld.shared.u32 	%r1815, [%r2728+2484];
	ld.shared.u32 	%r1816, [%r2730+2448];
	// begin inline asm
	dp4a.s32.s32 %r1814, %r1815, %r1816, %r1750;
	// end inline asm
	ld.shared.u32 	%r1819, [%r2728+2484];
	ld.shared.u32 	%r1820, [%r2730+2452];
	// begin inline asm
	dp4a.s32.s32 %r1818, %r1819, %r1820, %r1754;
	// end inline asm
	ld.shared.u32 	%r1823, [%r2728+2484];
	ld.shared.u32 	%r1824, [%r2730+2456];
	// begin inline asm
	dp4a.s32.s32 %r1822, %r1823, %r1824, %r1758;
	// end inline asm
	ld.shared.u32 	%r1827, [%r2728+2484];
	ld.shared.u32 	%r1828, [%r2730+2460];
	// begin inline asm
	dp4a.s32.s32 %r1826, %r1827, %r1828, %r1762;
	// end inline asm
	ld.shared.u32 	%r1831, [%r2728+1840];
	ld.shared.u32 	%r1832, [%r2730+2464];
	// begin inline asm
	dp4a.s32.s32 %r1830, %r1831, %r1832, %r1766;
	// end inline asm
	ld.shared.u32 	%r1835, [%r2728+1840];
	ld.shared.u32 	%r1836, [%r2730+2468];
	// begin inline asm
	dp4a.s32.s32 %r1834, %r1835, %r1836, %r1770;
	// end inline asm
	ld.shared.u32 	%r1839, [%r2728+1840];
	ld.shared.u32 	%r1840, [%r2730+2472];
	// begin inline asm
	dp4a.s32.s32 %r1838, %r1839, %r1840, %r1774;
	// end inline asm
	ld.shared.u32 	%r1843, [%r2728+1840];
	ld.shared.u32 	%r1844, [%r2730+2476];
	// begin inline asm
	dp4a.s32.s32 %r1842, %r1843, %r1844, %r1778;
	// end inline asm
	ld.shared.u32 	%r1847, [%r2728+2056];
	ld.shared.u32 	%r1848, [%r2730+2464];
	// begin inline asm
	dp4a.s32.s32 %r1846, %r1847, %r1848, %r1782;
	// end inline asm
	ld.shared.u32 	%r1851, [%r2728+2056];
	ld.shared.u32 	%r1852, [%r2730+2468];
	// begin inline asm
	dp4a.s32.s32 %r1850, %r1851, %r1852, %r1786;
	// end inline asm
	ld.shared.u32 	%r1855, [%r2728+2056];
	ld.shared.u32 	%r1856, [%r2730+2472];
	// begin inline asm
	dp4a.s32.s32 %r1854, %r1855, %r1856, %r1790;
	// end inline asm
	ld.shared.u32 	%r1859, [%r2728+2056];
	ld.shared.u32 	%r1860, [%r2730+2476];
	// begin inline asm
	dp4a.s32.s32 %r1858, %r1859, %r1860, %r1794;
	// end inline asm
	ld.shared.u32 	%r1863, [%r2728+2272];
	ld.shared.u32 	%r1864, [%r2730+2464];
	// begin inline asm
	dp4a.s32.s32 %r1862, %r1863, %r1864, %r1798;
	// end inline asm
	ld.shared.u32 	%r1867, [%r2728+2272];
	ld.shared.u32 	%r1868, [%r2730+2468];
	// begin inline asm
	dp4a.s32.s32 %r1866, %r1867, %r1868, %r1802;
	// end inline asm
	ld.shared.u32 	%r1871, [%r2728+2272];
	ld.shared.u32 	%r1872, [%r2730+2472];
	// begin inline asm
	dp4a.s32.s32 %r1870, %r1871, %r1872, %r1806;
	// end inline asm
	ld.shared.u32 	%r1875, [%r2728+2272];
	ld.shared.u32 	%r1876, [%r2730+2476];
	// begin inline asm
	dp4a.s32.s32 %r1874, %r1875, %r1876, %r1810;
	// end inline asm
	ld.shared.u32 	%r1879, [%r2728+2488];
	ld.shared.u32 	%r1880, [%r2730+2464];
	// begin inline asm
	dp4a.s32.s32 %r1878, %r1879, %r1880, %r1814;
	// end inline asm
	ld.shared.u32 	%r1883, [%r2728+2488];
	ld.shared.u32 	%r1884, [%r2730+2468];
	// begin inline asm
	dp4a.s32.s32 %r1882, %r1883, %r1884, %r1818;
	// end inline asm
	ld.shared.u32 	%r1887, [%r2728+2488];
	ld.shared.u32 	%r1888, [%r2730+2472];
	// begin inline asm
	dp4a.s32.s32 %r1886, %r1887, %r1888, %r1822;
	// end inline asm
	ld.shared.u32 	%r1891, [%r2728+2488];
	ld.shared.u32 	%r1892, [%r2730+2476];
	// begin inline asm
	dp4a.s32.s32 %r1890, %r1891, %r1892, %r1826;
	// end inline asm
	ld.shared.u32 	%r1895, [%r2728+1844];
	ld.shared.u32 	%r1896, [%r2730+2480];
	// begin inline asm
	dp4a.s32.s32 %r1894, %r1895, %r1896, %r1830;
	// end inline asm
	ld.shared.u32 	%r1899, [%r2728+1844];
	ld.shared.u32 	%r1900, [%r2730+2484];
	// begin inline asm
	dp4a.s32.s32 %r1898, %r1899, %r1900, %r1834;
	// end inline asm
	ld.shared.u32 	%r1903, [%r2728+1844];
	ld.shared.u32 	%r1904, [%r2730+2488];
	// begin inline asm
	dp4a.s32.s32 %r1902, %r1903, %r1904, %r1838;
	// end inline asm
	ld.shared.u32 	%r1907, [%r2728+1844];
	ld.shared.u32 	%r1908, [%r2730+2492];
	// begin inline asm
	dp4a.s32.s32 %r1906, %r1907, %r1908, %r1842;
	// end inline asm
	ld.shared.u32 	%r1911, [%r2728+2060];
	ld.shared.u32 	%r1912, [%r2730+2480];
	// begin inline asm
	dp4a.s32.s32 %r1910, %r1911, %r1912, %r1846;
	// end inline asm
	ld.shared.u32 	%r1915, [%r2728+2060];
	ld.shared.u32 	%r1916, [%r2730+2484];
	// begin inline asm
	dp4a.s32.s32 %r1914, %r1915, %r1916, %r1850;
	// end inline asm
	ld.shared.u32 	%r1919, [%r2728+2060];
	ld.shared.u32 	%r1920, [%r2730+2488];
	// begin inline asm
	dp4a.s32.s32 %r1918, %r1919, %r1920, %r1854;
	// end inline asm
	ld.shared.u32 	%r1923, [%r2728+2060];
	ld.shared.u32 	%r1924, [%r2730+2492];
	// begin inline asm
	dp4a.s32.s32 %r1922, %r1923, %r1924, %r1858;
	// end inline asm
	ld.shared.u32 	%r1927, [%r2728+2276];
	ld.shared.u32 	%r1928, [%r2730+2480];
	// begin inline asm
	dp4a.s32.s32 %r1926, %r1927, %r1928, %r1862;
	// end inline asm
	ld.shared.u32 	%r1931, [%r2728+2276];
	ld.shared.u32 	%r1932, [%r2730+2484];
	// begin inline asm
	dp4a.s32.s32 %r1930, %r1931, %r1932, %r1866;
	// end inline asm
	ld.shared.u32 	%r1935, [%r2728+2276];
	ld.shared.u32 	%r1936, [%r2730+2488];
	// begin inline asm
	dp4a.s32.s32 %r1934, %r1935, %r1936, %r1870;
	// end inline asm
	ld.shared.u32 	%r1939, [%r2728+2276];
	ld.shared.u32 	%r1940, [%r2730+2492];
	// begin inline asm
	dp4a.s32.s32 %r1938, %r1939, %r1940, %r1874;
	// end inline asm
	ld.shared.u32 	%r1943, [%r2728+2492];
	ld.shared.u32 	%r1944, [%r2730+2480];
	// begin inline asm
	dp4a.s32.s32 %r1942, %r1943, %r1944, %r1878;
	// end inline asm
	ld.shared.u32 	%r1947, [%r2728+2492];
	ld.shared.u32 	%r1948, [%r2730+2484];
	// begin inline asm
	dp4a.s32.s32 %r1946, %r1947, %r1948, %r1882;
	// end inline asm
	ld.shared.u32 	%r1951, [%r2728+2492];
	ld.shared.u32 	%r1952, [%r2730+2488];
	// begin inline asm
	dp4a.s32.s32 %r1950, %r1951, %r1952, %r1886;
	// end inline asm
	ld.shared.u32 	%r1955, [%r2728+2492];
	ld.shared.u32 	%r1956, [%r2730+2492];
	// begin inline asm
	dp4a.s32.s32 %r1954, %r1955, %r1956, %r1890;
	// end inline asm
	ld.shared.u32 	%r1959, [%r2728+1764];
	ld.shared.u32 	%r1960, [%r2730+2352];
	// begin inline asm
	dp4a.s32.s32 %r1958, %r1959, %r1960, %r1894;
	// end inline asm
	ld.shared.u32 	%r1963, [%r2728+1764];
	ld.shared.u32 	%r1964, [%r2730+2356];
	// begin inline asm
	dp4a.s32.s32 %r1962, %r1963, %r1964, %r1898;
	// end inline asm
	ld.shared.u32 	%r1967, [%r2728+1764];
	ld.shared.u32 	%r1968, [%r2730+2360];
	// begin inline asm
	dp4a.s32.s32 %r1966, %r1967, %r1968, %r1902;
	// end inline asm
	ld.shared.u32 	%r1971, [%r2728+1764];
	ld.shared.u32 	%r1972, [%r2730+2364];
	// begin inline asm
	dp4a.s32.s32 %r1970, %r1971, %r1972, %r1906;
	// end inline asm
	ld.shared.u32 	%r1975, [%r2728+1980];
	ld.shared.u32 	%r1976, [%r2730+2352];
	// begin inline asm
	dp4a.s32.s32 %r1974, %r1975, %r1976, %r1910;
	// end inline asm
	ld.shared.u32 	%r1979, [%r2728+1980];
	ld.shared.u32 	%r1980, [%r2730+2356];
	// begin inline asm
	dp4a.s32.s32 %r1978, %r1979, %r1980, %r1914;
	// end inline asm
	ld.shared.u32 	%r1983, [%r2728+1980];
	ld.shared.u32 	%r1984, [%r2730+2360];
	// begin inline asm
	dp4a.s32.s32 %r1982, %r1983, %r1984, %r1918;
	// end inline asm
	ld.shared.u32 	%r1987, [%r2728+1980];
	ld.shared.u32 	%r1988, [%r2730+2364];
	// begin inline asm
	dp4a.s32.s32 %r1986, %r1987, %r1988, %r1922;
	// end inline asm
	ld.shared.u32 	%r1991, [%r2728+2196];
	ld.shared.u32 	%r1992, [%r2730+2352];
	// begin inline asm
	dp4a.s32.s32 %r1990, %r1991, %r1992, %r1926;
	// end inline asm
	ld.shared.u32 	%r1995, [%r2728+2196];
	ld.shared.u32 	%r1996, [%r2730+2356];
	// begin inline asm
	dp4a.s32.s32 %r1994, %r1995, %r1996, %r1930;
	// end inline asm
	ld.shared.u32 	%r1999, [%r2728+2196];
	ld.shared.u32 	%r2000, [%r2730+2360];
	// begin inline asm
	dp4a.s32.s32 %r1998, %r1999, %r2000, %r1934;
	// end inline asm
	ld.shared.u32 	%r2003, [%r2728+2196];
	ld.shared.u32 	%r2004, [%r2730+2364];
	// begin inline asm
	dp4a.s32.s32 %r2002, %r2003, %r2004, %r1938;
	// end inline asm
	ld.shared.u32 	%r2007, [%r2728+2412];
	ld.shared.u32 	%r2008, [%r2730+2352];
	// begin inline asm
	dp4a.s32.s32 %r2006, %r2007, %r2008, %r1942;
	// end inline asm
	ld.shared.u32 	%r2011, [%r2728+2412];
	ld.shared.u32 	%r2012, [%r2730+2356];
	// begin inline asm
	dp4a.s32.s32 %r2010, %r2011, %r2012, %r1946;
	// end inline asm
	ld.shared.u32 	%r2015, [%r2728+2412];
	ld.shared.u32 	%r2016, [%r2730+2360];
	// begin inline asm
	dp4a.s32.s32 %r2014, %r2015, %r2016, %r1950;
	// end inline asm
	ld.shared.u32 	%r2019, [%r2728+2412];
	ld.shared.u32 	%r2020, [%r2730+2364];
	// begin inline asm
	dp4a.s32.s32 %r2018, %r2019, %r2020, %r1954;
	// end inline asm
	ld.shared.u32 	%r2023, [%r2728+1768];
	ld.shared.u32 	%r2024, [%r2730+2368];
	// begin inline asm
	dp4a.s32.s32 %r2022, %r2023, %r2024, %r1958;
	// end inline asm
	ld.shared.u32 	%r2027, [%r2728+1768];
	ld.shared.u32 	%r2028, [%r2730+2372];
	// begin inline asm
	dp4a.s32.s32 %r2026, %r2027, %r2028, %r1962;
	// end inline asm
	ld.shared.u32 	%r2031, [%r2728+1768];
	ld.shared.u32 	%r2032, [%r2730+2376];
	// begin inline asm
	dp4a.s32.s32 %r2030, %r2031, %r2032, %r1966;
	// end inline asm
	ld.shared.u32 	%r2035, [%r2728+1768];
	ld.shared.u32 	%r2036, [%r2730+2380];
	// begin inline asm
	dp4a.s32.s32 %r2034, %r2035, %r2036, %r1970;
	// end inline asm
	ld.shared.u32 	%r2039, [%r2728+1984];
	ld.shared.u32 	%r2040, [%r2730+2368];
	// begin inline asm
	dp4a.s32.s32 %r2038, %r2039, %r2040, %r1974;
	// end inline asm
	ld.shared.u32 	%r2043, [%r2728+1984];
	ld.shared.u32 	%r2044, [%r2730+2372];
	// begin inline asm
	dp4a.s32.s32 %r2042, %r2043, %r2044, %r1978;
	// end inline asm
	ld.shared.u32 	%r2047, [%r2728+1984];
	ld.shared.u32 	%r2048, [%r2730+2376];
	// begin inline asm
	dp4a.s32.s32 %r2046, %r2047, %r2048, %r1982;
	// end inline asm
	ld.shared.u32 	%r2051, [%r2728+1984];
	ld.shared.u32 	%r2052, [%r2730+2380];
	// begin inline asm
	dp4a.s32.s32 %r2050, %r2051, %r2052, %r1986;
	// end inline asm
	ld.shared.u32 	%r2055, [%r2728+2200];
	ld.shared.u32 	%r2056, [%r2730+2368];
	// begin inline asm
	dp4a.s32.s32 %r2054, %r2055, %r2056, %r1990;
	// end inline asm
	ld.shared.u32 	%r2059, [%r2728+2200];
	ld.shared.u32 	%r2060, [%r2730+2372];
	// begin inline asm
	dp4a.s32.s32 %r2058, %r2059, %r2060, %r1994;
	// end inline asm
	ld.shared.u32 	%r2063, [%r2728+2200];
	ld.shared.u32 	%r2064, [%r2730+2376];
	// begin inline asm
	dp4a.s32.s32 %r2062, %r2063, %r2064, %r1998;
	// end inline asm
	ld.shared.u32 	%r2067, [%r2728+2200];
	ld.shared.u32 	%r2068, [%r2730+2380];
	// begin inline asm
	dp4a.s32.s32 %r2066, %r2067, %r2068, %r2002;
	// end inline asm
	ld.shared.u32 	%r2071, [%r2728+2416];
	ld.shared.u32 	%r2072, [%r2730+2368];
	// begin inline asm
	dp4a.s32.s32 %r2070, %r2071, %r2072, %r2006;
	// end inline asm
	ld.shared.u32 	%r2075, [%r2728+2416];
	ld.shared.u32 	%r2076, [%r2730+2372];
	// begin inline asm
	dp4a.s32.s32 %r2074, %r2075, %r2076, %r2010;
	// end inline asm
	ld.shared.u32 	%r2079, [%r2728+2416];
	ld.shared.u32 	%r2080, [%r2730+2376];
	// begin inline asm
	dp4a.s32.s32 %r2078, %r2079, %r2080, %r2014;
	// end inline asm
	ld.shared.u32 	%r2083, [%r2728+2416];
	ld.shared.u32 	%r2084, [%r2730+2380];
	// begin inline asm
	dp4a.s32.s32 %r2082, %r2083, %r2084, %r2018;
	// end inline asm
	ld.shared.u32 	%r2087, [%r2728+1772];
	ld.shared.u32 	%r2088, [%r2730+2384];
	// begin inline asm
	dp4a.s32.s32 %r2086, %r2087, %r2088, %r2022;
	// end inline asm
	ld.shared.u32 	%r2091, [%r2728+1772];
	ld.shared.u32 	%r2092, [%r2730+2388];
	// begin inline asm
	dp4a.s32.s32 %r2090, %r2091, %r2092, %r2026;
	// end inline asm
	ld.shared.u32 	%r2095, [%r2728+1772];
	ld.shared.u32 	%r2096, [%r2730+2392];
	// begin inline asm
	dp4a.s32.s32 %r2094, %r2095, %r2096, %r2030;
	// end inline asm
	ld.shared.u32 	%r2099, [%r2728+1772];
	ld.shared.u32 	%r2100, [%r2730+2396];
	// begin inline asm
	dp4a.s32.s32 %r2098, %r2099, %r2100, %r2034;
	// end inline asm
	ld.shared.u32 	%r2103, [%r2728+1988];
	ld.shared.u32 	%r2104, [%r2730+2384];
	// begin inline asm
	dp4a.s32.s32 %r2102, %r2103, %r2104, %r2038;
	// end inline asm
	ld.shared.u32 	%r2107, [%r2728+1988];
	ld.shared.u32 	%r2108, [%r2730+2388];
	// begin inline asm
	dp4a.s32.s32 %r2106, %r2107, %r2108, %r2042;
	// end inline asm
	ld.shared.u32 	%r2111, [%r2728+1988];
	ld.shared.u32 	%r2112, [%r2730+2392];
	// begin inline asm
	dp4a.s32.s32 %r2110, %r2111, %r2112, %r2046;
	// end inline asm
	ld.shared.u32 	%r2115, [%r2728+1988];
	ld.shared.u32 	%r2116, [%r2730+2396];
	// begin inline asm
	dp4a.s32.s32 %r2114, %r2115, %r2116, %r2050;
	// end inline asm
	ld.shared.u32 	%r2119, [%r2728+2204];
	ld.shared.u32 	%r2120, [%r2730+2384];
	// begin inline asm
	dp4a.s32.s32 %r2118, %r2119, %r2120, %r2054;
	// end inline asm
	ld.shared.u32 	%r2123, [%r2728+2204];
	ld.shared.u32 	%r2124, [%r2730+2388];
	// begin inline asm
	dp4a.s32.s32 %r2122, %r2123, %r2124, %r2058;
	// end inline asm
	ld.shared.u32 	%r2127, [%r2728+2204];
	ld.shared.u32 	%r2128, [%r2730+2392];
	// begin inline asm
	dp4a.s32.s32 %r2126, %r2127, %r2128, %r2062;
	// end inline asm
	ld.shared.u32 	%r2131, [%r2728+2204];
	ld.shared.u32 	%r2132, [%r2730+2396];
	// begin inline asm
	dp4a.s32.s32 %r2130, %r2131, %r2132, %r2066;
	// end inline asm
	ld.shared.u32 	%r2135, [%r2728+2420];
	ld.shared.u32 	%r2136, [%r2730+2384];
	// begin inline asm
	dp4a.s32.s32 %r2134, %r2135, %r2136, %r2070;
	// end inline asm
	ld.shared.u32 	%r2139, [%r2728+2420];
	ld.shared.u32 	%r2140, [%r2730+2388];
	// begin inline asm
	dp4a.s32.s32 %r2138, %r2139, %r2140, %r2074;
	// end inline asm
	ld.shared.u32 	%r2143, [%r2728+2420];
	ld.shared.u32 	%r2144, [%r2730+2392];
	// begin inline asm
	dp4a.s32.s32 %r2142, %r2143, %r2144, %r2078;
	// end inline asm
	ld.shared.u32 	%r2147, [%r2728+2420];
	ld.shared.u32 	%r2148, [%r2730+2396];
	// begin inline asm
	dp4a.s32.s32 %r2146, %r2147, %r2148, %r2082;
	// end inline asm
	ld.shared.u32 	%r2151, [%r2728+1872];
	ld.shared.u32 	%r2152, [%r2730+2496];
	// begin inline asm
	dp4a.s32.s32 %r2150, %r2151, %r2152, %r2086;
	// end inline asm
	ld.shared.u32 	%r2155, [%r2728+1872];
	ld.shared.u32 	%r2156, [%r2730+2500];
	// begin inline asm
	dp4a.s32.s32 %r2154, %r2155, %r2156, %r2090;
	// end inline asm
	ld.shared.u32 	%r2159, [%r2728+1872];
	ld.shared.u32 	%r2160, [%r2730+2504];
	// begin inline asm
	dp4a.s32.s32 %r2158, %r2159, %r2160, %r2094;
	// end inline asm
	ld.shared.u32 	%r2163, [%r2728+1872];
	ld.shared.u32 	%r2164, [%r2730+2508];
	// begin inline asm
	dp4a.s32.s32 %r2162, %r2163, %r2164, %r2098;
	// end inline asm
	ld.shared.u32 	%r2167, [%r2728+2088];
	ld.shared.u32 	%r2168, [%r2730+2496];
	// begin inline asm
	dp4a.s32.s32 %r2166, %r2167, %r2168, %r2102;
	// end inline asm
	ld.shared.u32 	%r2171, [%r2728+2088];
	ld.shared.u32 	%r2172, [%r2730+2500];
	// begin inline asm
	dp4a.s32.s32 %r2170, %r2171, %r2172, %r2106;
	// end inline asm
	ld.shared.u32 	%r2175, [%r2728+2088];
	ld.shared.u32 	%r2176, [%r2730+2504];
	// begin inline asm
	dp4a.s32.s32 %r2174, %r2175, %r2176, %r2110;
	// end inline asm
	ld.shared.u32 	%r2179, [%r2728+2088];
	ld.shared.u32 	%r2180, [%r2730+2508];
	// begin inline asm
	dp4a.s32.s32 %r2178, %r2179, %r2180, %r2114;
	// end inline asm
	ld.shared.u32 	%r2183, [%r2728+2304];
	ld.shared.u32 	%r2184, [%r2730+2496];
	// begin inline asm
	dp4a.s32.s32 %r2182, %r2183, %r2184, %r2118;
	// end inline asm
	ld.shared.u32 	%r2187, [%r2728+2304];
	ld.shared.u32 	%r2188, [%r2730+2500];
	// begin inline asm
	dp4a.s32.s32 %r2186, %r2187, %r2188, %r2122;
	// end inline asm
	ld.shared.u32 	%r2191, [%r2728+2304];
	ld.shared.u32 	%r2192, [%r2730+2504];
	// begin inline asm
	dp4a.s32.s32 %r2190, %r2191, %r2192, %r2126;
	// end inline asm
	ld.shared.u32 	%r2195, [%r2728+2304];
	ld.shared.u32 	%r2196, [%r2730+2508];
	// begin inline asm
	dp4a.s32.s32 %r2194, %r2195, %r2196, %r2130;
	// end inline asm
	ld.shared.u32 	%r2199, [%r2728+2520];
	ld.shared.u32 	%r2200, [%r2730+2496];
	// begin inline asm
	dp4a.s32.s32 %r2198, %r2199, %r2200, %r2134;
	// end inline asm
	ld.shared.u32 	%r2203, [%r2728+2520];
	ld.shared.u32 	%r2204, [%r2730+2500];
	// begin inline asm
	dp4a.s32.s32 %r2202, %r2203, %r2204, %r2138;
	// end inline asm
	ld.shared.u32 	%r2207, [%r2728+2520];
	ld.shared.u32 	%r2208, [%r2730+2504];
	// begin inline asm
	dp4a.s32.s32 %r2206, %r2207, %r2208, %r2142;
	// end inline asm
	ld.shared.u32 	%r2211, [%r2728+2520];
	ld.shared.u32 	%r2212, [%r2730+2508];
	// begin inline asm
	dp4a.s32.s32 %r2210, %r2211, %r2212, %r2146;
	// end inline asm
	ld.shared.u32 	%r2215, [%r2728+1876];
	ld.shared.u32 	%r2216, [%r2730+2512];
	// begin inline asm
	dp4a.s32.s32 %r2214, %r2215, %r2216, %r2150;
	// end inline asm
	ld.shared.u32 	%r2219, [%r2728+1876];
	ld.shared.u32 	%r2220, [%r2730+2516];
	// begin inline asm
	dp4a.s32.s32 %r2218, %r2219, %r2220, %r2154;
	// end inline asm
	ld.shared.u32 	%r2223, [%r2728+1876];
	ld.shared.u32 	%r2224, [%r2730+2520];
	// begin inline asm
	dp4a.s32.s32 %r2222, %r2223, %r2224, %r2158;
	// end inline asm
	ld.shared.u32 	%r2227, [%r2728+1876];
	ld.shared.u32 	%r2228, [%r2730+2524];
	// begin inline asm
	dp4a.s32.s32 %r2226, %r2227, %r2228, %r2162;
	// end inline asm
	ld.shared.u32 	%r2231, [%r2728+2092];
	ld.shared.u32 	%r2232, [%r2730+2512];
	// begin inline asm
	dp4a.s32.s32 %r2230, %r2231, %r2232, %r2166;
	// end inline asm
	ld.shared.u32 	%r2235, [%r2728+2092];
	ld.shared.u32 	%r2236, [%r2730+2516];
	// begin inline asm
	dp4a.s32.s32 %r2234, %r2235, %r2236, %r2170;
	// end inline asm
	ld.shared.u32 	%r2239, [%r2728+2092];
	ld.shared.u32 	%r2240, [%r2730+2520];
	// begin inline asm
	dp4a.s32.s32 %r2238, %r2239, %r2240, %r2174;
	// end inline asm
	ld.shared.u32 	%r2243, [%r2728+2092];
	ld.shared.u32 	%r2244, [%r2730+2524];
	// begin inline asm
	dp4a.s32.s32 %r2242, %r2243, %r2244, %r2178;
	// end inline asm
	ld.shared.u32 	%r2247, [%r2728+2308];
	ld.shared.u32 	%r2248, [%r2730+2512];
	// begin inline asm
	dp4a.s32.s32 %r2246, %r2247, %r2248, %r2182;
	// end inline asm
	ld.shared.u32 	%r2251, [%r2728+2308];
	ld.shared.u32 	%r2252, [%r2730+2516];
	// begin inline asm
	dp4a.s32.s32 %r2250, %r2251, %r2252, %r2186;
	// end inline asm
	ld.shared.u32 	%r2255, [%r2728+2308];
	ld.shared.u32 	%r2256, [%r2730+2520];
	// begin inline asm
	dp4a.s32.s32 %r2254, %r2255, %r2256, %r2190;
	// end inline asm
	ld.shared.u32 	%r2259, [%r2728+2308];
	ld.shared.u32 	%r2260, [%r2730+2524];
	// begin inline asm
	dp4a.s32.s32 %r2258, %r2259, %r2260, %r2194;
	// end inline asm
	ld.shared.u32 	%r2263, [%r2728+2524];
	ld.shared.u32 	%r2264, [%r2730+2512];
	// begin inline asm
	dp4a.s32.s32 %r2262, %r2263, %r2264, %r2198;
	// end inline asm
	ld.shared.u32 	%r2267, [%r2728+2524];
	ld.shared.u32 	%r2268, [%r2730+2516];
	// begin inline asm
	dp4a.s32.s32 %r2266, %r2267, %r2268, %r2202;
	// end inline asm
	ld.shared.u32 	%r2271, [%r2728+2524];
	ld.shared.u32 	%r2272, [%r2730+2520];
	// begin inline asm
	dp4a.s32.s32 %r2270, %r2271, %r2272, %r2206;
	// end inline asm
	ld.shared.u32 	%r2275, [%r2728+2524];
	ld.shared.u32 	%r2276, [%r2730+2524];
	// begin inline asm
	dp4a.s32.s32 %r2274, %r2275, %r2276, %r2210;
	// end inline asm
	ld.shared.u32 	%r2279, [%r2728+1880];
	ld.shared.u32 	%r2280, [%r2730+2528];
	// begin inline asm
	dp4a.s32.s32 %r2278, %r2279, %r2280, %r2214;
	// end inline asm
	ld.shared.u32 	%r2283, [%r2728+1880];
	ld.shared.u32 	%r2284, [%r2730+2532];
	// begin inline asm
	dp4a.s32.s32 %r2282, %r2283, %r2284, %r2218;
	// end inline asm
	ld.shared.u32 	%r2287, [%r2728+1880];
	ld.shared.u32 	%r2288, [%r2730+2536];
	// begin inline asm
	dp4a.s32.s32 %r2286, %r2287, %r2288, %r2222;
	// end inline asm
	ld.shared.u32 	%r2291, [%r2728+1880];
	ld.shared.u32 	%r2292, [%r2730+2540];
	// begin inline asm
	dp4a.s32.s32 %r2290, %r2291, %r2292, %r2226;
	// end inline asm
	ld.shared.u32 	%r2295, [%r2728+2096];
	ld.shared.u32 	%r2296, [%r2730+2528];
	// begin inline asm
	dp4a.s32.s32 %r2294, %r2295, %r2296, %r2230;
	// end inline asm
	ld.shared.u32 	%r2299, [%r2728+2096];
	ld.shared.u32 	%r2300, [%r2730+2532];
	// begin inline asm
	dp4a.s32.s32 %r2298, %r2299, %r2300, %r2234;
	// end inline asm
	ld.shared.u32 	%r2303, [%r2728+2096];
	ld.shared.u32 	%r2304, [%r2730+2536];
	// begin inline asm
	dp4a.s32.s32 %r2302, %r2303, %r2304, %r2238;
	// end inline asm
	ld.shared.u32 	%r2307, [%r2728+2096];
	ld.shared.u32 	%r2308, [%r2730+2540];
	// begin inline asm
	dp4a.s32.s32 %r2306, %r2307, %r2308, %r2242;
	// end inline asm
	ld.shared.u32 	%r2311, [%r2728+2312];
	ld.shared.u32 	%r2312, [%r2730+2528];
	// begin inline asm
	dp4a.s32.s32 %r2310, %r2311, %r2312, %r2246;
	// end inline asm
	ld.shared.u32 	%r2315, [%r2728+2312];
	ld.shared.u32 	%r2316, [%r2730+2532];
	// begin inline asm
	dp4a.s32.s32 %r2314, %r2315, %r2316, %r2250;
	// end inline asm
	ld.shared.u32 	%r2319, [%r2728+2312];
	ld.shared.u32 	%r2320, [%r2730+2536];
	// begin inline asm
	dp4a.s32.s32 %r2318, %r2319, %r2320, %r2254;
	// end inline asm
	ld.shared.u32 	%r2323, [%r2728+2312];
	ld.shared.u32 	%r2324, [%r2730+2540];
	// begin inline asm
	dp4a.s32.s32 %r2322, %r2323, %r2324, %r2258;
	// end inline asm
	ld.shared.u32 	%r2327, [%r2728+2528];
	ld.shared.u32 	%r2328, [%r2730+2528];
	// begin inline asm
	dp4a.s32.s32 %r2326, %r2327, %r2328, %r2262;
	// end inline asm
	ld.shared.u32 	%r2331, [%r2728+2528];
	ld.shared.u32 	%r2332, [%r2730+2532];
	// begin inline asm
	dp4a.s32.s32 %r2330, %r2331, %r2332, %r2266;
	// end inline asm
	ld.shared.u32 	%r2335, [%r2728+2528];
	ld.shared.u32 	%r2336, [%r2730+2536];
	// begin inline asm
	dp4a.s32.s32 %r2334, %r2335, %r2336, %r2270;
	// end inline asm
	ld.shared.u32 	%r2339, [%r2728+2528];
	ld.shared.u32 	%r2340, [%r2730+2540];
	// begin inline asm
	dp4a.s32.s32 %r2338, %r2339, %r2340, %r2274;
	// end inline asm
	ld.shared.u32 	%r2343, [%r2728+1800];
	ld.shared.u32 	%r2344, [%r2730+2400];
	// begin inline asm
	dp4a.s32.s32 %r2342, %r2343, %r2344, %r2278;
	// end inline asm
	ld.shared.u32 	%r2347, [%r2728+1800];
	ld.shared.u32 	%r2348, [%r2730+2404];
	// begin inline asm
	dp4a.s32.s32 %r2346, %r2347, %r2348, %r2282;
	// end inline asm
	ld.shared.u32 	%r2351, [%r2728+1800];
	ld.shared.u32 	%r2352, [%r2730+2408];
	// begin inline asm
	dp4a.s32.s32 %r2350, %r2351, %r2352, %r2286;
	// end inline asm
	ld.shared.u32 	%r2355, [%r2728+1800];
	ld.shared.u32 	%r2356, [%r2730+2412];
	// begin inline asm
	dp4a.s32.s32 %r2354, %r2355, %r2356, %r2290;
	// end inline asm
	ld.shared.u32 	%r2359, [%r2728+2016];
	ld.shared.u32 	%r2360, [%r2730+2400];
	// begin inline asm
	dp4a.s32.s32 %r2358, %r2359, %r2360, %r2294;
	// end inline asm
	ld.shared.u32 	%r2363, [%r2728+2016];
	ld.shared.u32 	%r2364, [%r2730+2404];
	// begin inline asm
	dp4a.s32.s32 %r2362, %r2363, %r2364, %r2298;
	// end inline asm
	ld.shared.u32 	%r2367, [%r2728+2016];
	ld.shared.u32 	%r2368, [%r2730+2408];
	// begin inline asm
	dp4a.s32.s32 %r2366, %r2367, %r2368, %r2302;
	// end inline asm
	ld.shared.u32 	%r2371, [%r2728+2016];
	ld.shared.u32 	%r2372, [%r2730+2412];
	// begin inline asm
	dp4a.s32.s32 %r2370, %r2371, %r2372, %r2306;
	// end inline asm
	ld.shared.u32 	%r2375, [%r2728+2232];
	ld.shared.u32 	%r2376, [%r2730+2400];
	// begin inline asm
	dp4a.s32.s32 %r2374, %r2375, %r2376, %r2310;
	// end inline asm
	ld.shared.u32 	%r2379, [%r2728+2232];
	ld.shared.u32 	%r2380, [%r2730+2404];
	// begin inline asm
	dp4a.s32.s32 %r2378, %r2379, %r2380, %r2314;
	// end inline asm
	ld.shared.u32 	%r2383, [%r2728+2232];
	ld.shared.u32 	%r2384, [%r2730+2408];
	// begin inline asm
	dp4a.s32.s32 %r2382, %r2383, %r2384, %r2318;
	// end inline asm
	ld.shared.u32 	%r2387, [%r2728+2232];
	ld.shared.u32 	%r2388, [%r2730+2412];
	// begin inline asm
	dp4a.s32.s32 %r2386, %r2387, %r2388, %r2322;
	// end inline asm
	ld.shared.u32 	%r2391, [%r2728+2448];
	ld.shared.u32 	%r2392, [%r2730+2400];
	// begin inline asm
	dp4a.s32.s32 %r2390, %r2391, %r2392, %r2326;
	// end inline asm
	ld.shared.u32 	%r2395, [%r2728+2448];
	ld.shared.u32 	%r2396, [%r2730+2404];
	// begin inline asm
	dp4a.s32.s32 %r2394, %r2395, %r2396, %r2330;
	// end inline asm
	ld.shared.u32 	%r2399, [%r2728+2448];
	ld.shared.u32 	%r2400, [%r2730+2408];
	// begin inline asm
	dp4a.s32.s32 %r2398, %r2399, %r2400, %r2334;
	// end inline asm
	ld.shared.u32 	%r2403, [%r2728+2448];
	ld.shared.u32 	%r2404, [%r2730+2412];
	// begin inline asm
	dp4a.s32.s32 %r2402, %r2403, %r2404, %r2338;
	// end inline asm
	ld.shared.u32 	%r2407, [%r2728+1804];
	ld.shared.u32 	%r2408, [%r2730+2416];
	// begin inline asm
	dp4a.s32.s32 %r2406, %r2407, %r2408, %r2342;
	// end inline asm
	ld.shared.u32 	%r2411, [%r2728+1804];
	ld.shared.u32 	%r2412, [%r2730+2420];
	// begin inline asm
	dp4a.s32.s32 %r2410, %r2411, %r2412, %r2346;
	// end inline asm
	ld.shared.u32 	%r2415, [%r2728+1804];
	ld.shared.u32 	%r2416, [%r2730+2424];
	// begin inline asm
	dp4a.s32.s32 %r2414, %r2415, %r2416, %r2350;
	// end inline asm
	ld.shared.u32 	%r2419, [%r2728+1804];
	ld.shared.u32 	%r2420, [%r2730+2428];
	// begin inline asm
	dp4a.s32.s32 %r2418, %r2419, %r2420, %r2354;
	// end inline asm
	ld.shared.u32 	%r2423, [%r2728+2020];
	ld.shared.u32 	%r2424, [%r2730+2416];
	// begin inline asm
	dp4a.s32.s32 %r2422, %r2423, %r2424, %r2358;
	// end inline asm
	ld.shared.u32 	%r2427, [%r2728+2020];
	ld.shared.u32 	%r2428, [%r2730+2420];
	// begin inline asm
	dp4a.s32.s32 %r2426, %r2427, %r2428, %r2362;
	// end inline asm
	ld.shared.u32 	%r2431, [%r2728+2020];
	ld.shared.u32 	%r2432, [%r2730+2424];
	// begin inline asm
	dp4a.s32.s32 %r2430, %r2431, %r2432, %r2366;
	// end inline asm
	ld.shared.u32 	%r2435, [%r2728+2020];
	ld.shared.u32 	%r2436, [%r2730+2428];
	// begin inline asm
	dp4a.s32.s32 %r2434, %r2435, %r2436, %r2370;
	// end inline asm
	ld.shared.u32 	%r2439, [%r2728+2236];
	ld.shared.u32 	%r2440, [%r2730+2416];
	// begin inline asm
	dp4a.s32.s32 %r2438, %r2439, %r2440, %r2374;
	// end inline asm
	ld.shared.u32 	%r2443, [%r2728+2236];
	ld.shared.u32 	%r2444, [%r2730+2420];
	// begin inline asm
	dp4a.s32.s32 %r2442, %r2443, %r2444, %r2378;
	// end inline asm
	ld.shared.u32 	%r2447, [%r2728+2236];
	ld.shared.u32 	%r2448, [%r2730+2424];
	// begin inline asm
	dp4a.s32.s32 %r2446, %r2447, %r2448, %r2382;
	// end inline asm
	ld.shared.u32 	%r2451, [%r2728+2236];
	ld.shared.u32 	%r2452, [%r2730+2428];
	// begin inline asm
	dp4a.s32.s32 %r2450, %r2451, %r2452, %r2386;
	// end inline asm
	ld.shared.u32 	%r2455, [%r2728+2452];
	ld.shared.u32 	%r2456, [%r2730+2416];
	// begin inline asm
	dp4a.s32.s32 %r2454, %r2455, %r2456, %r2390;
	// end inline asm
	ld.shared.u32 	%r2459, [%r2728+2452];
	ld.shared.u32 	%r2460, [%r2730+2420];
	// begin inline asm
	dp4a.s32.s32 %r2458, %r2459, %r2460, %r2394;
	// end inline asm
	ld.shared.u32 	%r2463, [%r2728+2452];
	ld.shared.u32 	%r2464, [%r2730+2424];
	// begin inline asm
	dp4a.s32.s32 %r2462, %r2463, %r2464, %r2398;
	// end inline asm
	ld.shared.u32 	%r2467, [%r2728+2452];
	ld.shared.u32 	%r2468, [%r2730+2428];
	// begin inline asm
	dp4a.s32.s32 %r2466, %r2467, %r2468, %r2402;
	// end inline asm
	ld.shared.u32 	%r2471, [%r2728+1808];
	ld.shared.u32 	%r2472, [%r2730+2432];
	// begin inline asm
	dp4a.s32.s32 %r2470, %r2471, %r2472, %r2406;
	// end inline asm
	ld.shared.u32 	%r2475, [%r2728+1808];
	ld.shared.u32 	%r2476, [%r2730+2436];
	// begin inline asm
	dp4a.s32.s32 %r2474, %r2475, %r2476, %r2410;
	// end inline asm
	ld.shared.u32 	%r2479, [%r2728+1808];
	ld.shared.u32 	%r2480, [%r2730+2440];
	// begin inline asm
	dp4a.s32.s32 %r2478, %r2479, %r2480, %r2414;
	// end inline asm
	ld.shared.u32 	%r2483, [%r2728+1808];
	ld.shared.u32 	%r2484, [%r2730+2444];
	// begin inline asm
	dp4a.s32.s32 %r2482, %r2483, %r2484, %r2418;
	// end inline asm
	ld.shared.u32 	%r2487, [%r2728+2024];
	ld.shared.u32 	%r2488, [%r2730+2432];
	// begin inline asm
	dp4a.s32.s32 %r2486, %r2487, %r2488, %r2422;
	// end inline asm
	ld.shared.u32 	%r2491, [%r2728+2024];
	ld.shared.u32 	%r2492, [%r2730+2436];
	// begin inline asm
	dp4a.s32.s32 %r2490, %r2491, %r2492, %r2426;
	// end inline asm
	ld.shared.u32 	%r2495, [%r2728+2024];
	ld.shared.u32 	%r2496, [%r2730+2440];
	// begin inline asm
	dp4a.s32.s32 %r2494, %r2495, %r2496, %r2430;
	// end inline asm
	ld.shared.u32 	%r2499, [%r2728+2024];
	ld.shared.u32 	%r2500, [%r2730+2444];
	// begin inline asm
	dp4a.s32.s32 %r2498, %r2499, %r2500, %r2434;
	// end inline asm
	ld.shared.u32 	%r2503, [%r2728+2240];
	ld.shared.u32 	%r2504, [%r2730+2432];
	// begin inline asm
	dp4a.s32.s32 %r2502, %r2503, %r2504, %r2438;
	// end inline asm
	ld.shared.u32 	%r2507, [%r2728+2240];
	ld.shared.u32 	%r2508, [%r2730+2436];
	// begin inline asm
	dp4a.s32.s32 %r2506, %r2507, %r2508, %r2442;
	// end inline asm
	ld.shared.u32 	%r2511, [%r2728+2240];
	ld.shared.u32 	%r2512, [%r2730+2440];
	// begin inline asm
	dp4a.s32.s32 %r2510, %r2511, %r2512, %r2446;
	// end inline asm
	ld.shared.u32 	%r2515, [%r2728+2240];
	ld.shared.u32 	%r2516, [%r2730+2444];
	// begin inline asm
	dp4a.s32.s32 %r2514, %r2515, %r2516, %r2450;
	// end inline asm
	ld.shared.u32 	%r2519, [%r2728+2456];
	ld.shared.u32 	%r2520, [%r2730+2432];
	// begin inline asm
	dp4a.s32.s32 %r2518, %r2519, %r2520, %r2454;
	// end inline asm
	ld.shared.u32 	%r2523, [%r2728+2456];
	ld.shared.u32 	%r2524, [%r2730+2436];
	// begin inline asm
	dp4a.s32.s32 %r2522, %r2523, %r2524, %r2458;
	// end inline asm
	ld.shared.u32 	%r2527, [%r2728+2456];
	ld.shared.u32 	%r2528, [%r2730+2440];
	// begin inline asm
	dp4a.s32.s32 %r2526, %r2527, %r2528, %r2462;
	// end inline asm
	ld.shared.u32 	%r2531, [%r2728+2456];
	ld.shared.u32 	%r2532, [%r2730+2444];
	// begin inline asm
	dp4a.s32.s32 %r2530, %r2531, %r2532, %r2466;
	// end inline asm
	ld.shared.u32 	%r2535, [%r2728+1908];
	ld.shared.u32 	%r2536, [%r2730+2544];
	// begin inline asm
	dp4a.s32.s32 %r2534, %r2535, %r2536, %r2470;
	// end inline asm
	ld.shared.u32 	%r2539, [%r2728+1908];
	ld.shared.u32 	%r2540, [%r2730+2548];
	// begin inline asm
	dp4a.s32.s32 %r2538, %r2539, %r2540, %r2474;
	// end inline asm
	ld.shared.u32 	%r2543, [%r2728+1908];
	ld.shared.u32 	%r2544, [%r2730+2552];
	// begin inline asm
	dp4a.s32.s32 %r2542, %r2543, %r2544, %r2478;
	// end inline asm
	ld.shared.u32 	%r2547, [%r2728+1908];
	ld.shared.u32 	%r2548, [%r2730+2556];
	// begin inline asm
	dp4a.s32.s32 %r2546, %r2547, %r2548, %r2482;
	// end inline asm
	ld.shared.u32 	%r2551, [%r2728+2124];
	ld.shared.u32 	%r2552, [%r2730+2544];
	// begin inline asm
	dp4a.s32.s32 %r2550, %r2551, %r2552, %r2486;
	// end inline asm
	ld.shared.u32 	%r2555, [%r2728+2124];
	ld.shared.u32 	%r2556, [%r2730+2548];
	// begin inline asm
	dp4a.s32.s32 %r2554, %r2555, %r2556, %r2490;
	// end inline asm
	ld.shared.u32 	%r2559, [%r2728+2124];
	ld.shared.u32 	%r2560, [%r2730+2552];
	// begin inline asm
	dp4a.s32.s32 %r2558, %r2559, %r2560, %r2494;
	// end inline asm
	ld.shared.u32 	%r2563, [%r2728+2124];
	ld.shared.u32 	%r2564, [%r2730+2556];
	// begin inline asm
	dp4a.s32.s32 %r2562, %r2563, %r2564, %r2498;
	// end inline asm
	ld.shared.u32 	%r2567, [%r2728+2340];
	ld.shared.u32 	%r2568, [%r2730+2544];
	// begin inline asm
	dp4a.s32.s32 %r2566, %r2567, %r2568, %r2502;
	// end inline asm
	ld.shared.u32 	%r2571, [%r2728+2340];
	ld.shared.u32 	%r2572, [%r2730+2548];
	// begin inline asm
	dp4a.s32.s32 %r2570, %r2571, %r2572, %r2506;
	// end inline asm
	ld.shared.u32 	%r2575, [%r2728+2340];
	ld.shared.u32 	%r2576, [%r2730+2552];
	// begin inline asm
	dp4a.s32.s32 %r2574, %r2575, %r2576, %r2510;
	// end inline asm
	ld.shared.u32 	%r2579, [%r2728+2340];
	ld.shared.u32 	%r2580, [%r2730+2556];
	// begin inline asm
	dp4a.s32.s32 %r2578, %r2579, %r2580, %r2514;
	// end inline asm
	ld.shared.u32 	%r2583, [%r2728+2556];
	ld.shared.u32 	%r2584, [%r2730+2544];
	// begin inline asm
	dp4a.s32.s32 %r2582, %r2583, %r2584, %r2518;
	// end inline asm
	ld.shared.u32 	%r2587, [%r2728+2556];
	ld.shared.u32 	%r2588, [%r2730+2548];
	// begin inline asm
	dp4a.s32.s32 %r2586, %r2587, %r2588, %r2522;
	// end inline asm
	ld.shared.u32 	%r2591, [%r2728+2556];
	ld.shared.u32 	%r2592, [%r2730+2552];
	// begin inline asm
	dp4a.s32.s32 %r2590, %r2591, %r2592, %r2526;
	// end inline asm
	ld.shared.u32 	%r2595, [%r2728+2556];
	ld.shared.u32 	%r2596, [%r2730+2556];
	// begin inline asm
	dp4a.s32.s32 %r2594, %r2595, %r2596, %r2530;
	// end inline asm
	ld.shared.u32 	%r2599, [%r2728+1912];
	ld.shared.u32 	%r2600, [%r2730+2560];
	// begin inline asm
	dp4a.s32.s32 %r2598, %r2599, %r2600, %r2534;
	// end inline asm
	ld.shared.u32 	%r2603, [%r2728+1912];
	ld.shared.u32 	%r2604, [%r2730+2564];
	// begin inline asm
	dp4a.s32.s32 %r2602, %r2603, %r2604, %r2538;
	// end inline asm
	ld.shared.u32 	%r2607, [%r2728+1912];
	ld.shared.u32 	%r2608, [%r2730+2568];
	// begin inline asm
	dp4a.s32.s32 %r2606, %r2607, %r2608, %r2542;
	// end inline asm
	ld.shared.u32 	%r2611, [%r2728+1912];
	ld.shared.u32 	%r2612, [%r2730+2572];
	// begin inline asm
	dp4a.s32.s32 %r2610, %r2611, %r2612, %r2546;
	// end inline asm
	ld.shared.u32 	%r2615, [%r2728+2128];
	ld.shared.u32 	%r2616, [%r2730+2560];
	// begin inline asm
	dp4a.s32.s32 %r2614, %r2615, %r2616, %r2550;
	// end inline asm
	ld.shared.u32 	%r2619, [%r2728+2128];
	ld.shared.u32 	%r2620, [%r2730+2564];
	// begin inline asm
	dp4a.s32.s32 %r2618, %r2619, %r2620, %r2554;
	// end inline asm
	ld.shared.u32 	%r2623, [%r2728+2128];
	ld.shared.u32 	%r2624, [%r2730+2568];
	// begin inline asm
	dp4a.s32.s32 %r2622, %r2623, %r2624, %r2558;
	// end inline asm
	ld.shared.u32 	%r2627, [%r2728+2128];
	ld.shared.u32 	%r2628, [%r2730+2572];
	// begin inline asm
	dp4a.s32.s32 %r2626, %r2627, %r2628, %r2562;
	// end inline asm
	ld.shared.u32 	%r2631, [%r2728+2344];
	ld.shared.u32 	%r2632, [%r2730+2560];
	// begin inline asm
	dp4a.s32.s32 %r2630, %r2631, %r2632, %r2566;
	// end inline asm
	ld.shared.u32 	%r2635, [%r2728+2344];
	ld.shared.u32 	%r2636, [%r2730+2564];
	// begin inline asm
	dp4a.s32.s32 %r2634, %r2635, %r2636, %r2570;
	// end inline asm
	ld.shared.u32 	%r2639, [%r2728+2344];
	ld.shared.u32 	%r2640, [%r2730+2568];
	// begin inline asm
	dp4a.s32.s32 %r2638, %r2639, %r2640, %r2574;
	// end inline asm
	ld.shared.u32 	%r2643, [%r2728+2344];
	ld.shared.u32 	%r2644, [%r2730+2572];
	// begin inline asm
	dp4a.s32.s32 %r2642, %r2643, %r2644, %r2578;
	// end inline asm
	ld.shared.u32 	%r2647, [%r2728+2560];
	ld.shared.u32 	%r2648, [%r2730+2560];
	// begin inline asm
	dp4a.s32.s32 %r2646, %r2647, %r2648, %r2582;
	// end inline asm
	ld.shared.u32 	%r2651, [%r2728+2560];
	ld.shared.u32 	%r2652, [%r2730+2564];
	// begin inline asm
	dp4a.s32.s32 %r2650, %r2651, %r2652, %r2586;
	// end inline asm
	ld.shared.u32 	%r2655, [%r2728+2560];
	ld.shared.u32 	%r2656, [%r2730+2568];
	// begin inline asm
	dp4a.s32.s32 %r2654, %r2655, %r2656, %r2590;
	// end inline asm
	ld.shared.u32 	%r2659, [%r2728+2560];
	ld.shared.u32 	%r2660, [%r2730+2572];
	// begin inline asm
	dp4a.s32.s32 %r2658, %r2659, %r2660, %r2594;
	// end inline asm
	ld.shared.u32 	%r2663, [%r2728+1916];
	ld.shared.u32 	%r2664, [%r2730+2576];
	// begin inline asm
	dp4a.s32.s32 %r2662, %r2663, %r2664, %r2598;
	// end inline asm
	ld.shared.u32 	%r2667, [%r2728+1916];
	ld.shared.u32 	%r2668, [%r2730+2580];
	// begin inline asm
	dp4a.s32.s32 %r2666, %r2667, %r2668, %r2602;
	// end inline asm
	ld.shared.u32 	%r2671, [%r2728+1916];
	ld.shared.u32 	%r2672, [%r2730+2584];
	// begin inline asm
	dp4a.s32.s32 %r2670, %r2671, %r2672, %r2606;
	// end inline asm
	ld.shared.u32 	%r2675, [%r2728+1916];
	ld.shared.u32 	%r2676, [%r2730+2588];
	// begin inline asm
	dp4a.s32.s32 %r2674, %r2675, %r2676, %r2610;
	// end inline asm
	ld.shared.u32 	%r2679, [%r2728+2132];
	ld.shared.u32 	%r2680, [%r2730+2576];
	// begin inline asm
	dp4a.s32.s32 %r2678, %r2679, %r2680, %r2614;
	// end inline asm
	ld.shared.u32 	%r2683, [%r2728+2132];
	ld.shared.u32 	%r2684, [%r2730+2580];
	// begin inline asm
	dp4a.s32.s32 %r2682, %r2683, %r2684, %r2618;
	// end inline asm
	ld.shared.u32 	%r2687, [%r2728+2132];
	ld.shared.u32 	%r2688, [%r2730+2584];
	// begin inline asm
	dp4a.s32.s32 %r2686, %r2687, %r2688, %r2622;
	// end inline asm
	ld.shared.u32 	%r2691, [%r2728+2132];
	ld.shared.u32 	%r2692, [%r2730+2588];
	// begin inline asm
	dp4a.s32.s32 %r2690, %r2691, %r2692, %r2626;
	// end inline asm
	ld.shared.u32 	%r2695, [%r2728+2348];
	ld.shared.u32 	%r2696, [%r2730+2576];
	// begin inline asm
	dp4a.s32.s32 %r2694, %r2695, %r2696, %r2630;
	// end inline asm
	ld.shared.u32 	%r2699, [%r2728+2348];
	ld.shared.u32 	%r2700, [%r2730+2580];
	// begin inline asm
	dp4a.s32.s32 %r2698, %r2699, %r2700, %r2634;
	// end inline asm
	ld.shared.u32 	%r2703, [%r2728+2348];
	ld.shared.u32 	%r2704, [%r2730+2584];
	// begin inline asm
	dp4a.s32.s32 %r2702, %r2703, %r2704, %r2638;
	// end inline asm
	ld.shared.u32 	%r2707, [%r2728+2348];
	ld.shared.u32 	%r2708, [%r2730+2588];
	// begin inline asm
	dp4a.s32.s32 %r2706, %r2707, %r2708, %r2642;
	// end inline asm
	ld.shared.u32 	%r2711, [%r2728+2564];
	ld.shared.u32 	%r2712, [%r2730+2576];
	// begin inline asm
	dp4a.s32.s32 %r2710, %r2711, %r2712, %r2646;
	// end inline asm
	ld.shared.u32 	%r2715, [%r2728+2564];
	ld.shared.u32 	%r2716, [%r2730+2580];
	// begin inline asm
	dp4a.s32.s32 %r2714, %r2715, %r2716, %r2650;
	// end inline asm
	ld.shared.u32 	%r2719, [%r2728+2564];
	ld.shared.u32 	%r2720, [%r2730+2584];
	// begin inline asm
	dp4a.s32.s32 %r2718, %r2719, %r2720, %r2654;
	// end inline asm
	ld.shared.u32 	%r2723, [%r2728+2564];
	ld.shared.u32 	%r2724, [%r2730+2588];
	// begin inline asm
	dp4a.s32.s32 %r2722, %r2723, %r2724, %r2658;
	// end inline asm
	mov.u32 	%r2731, %ctaid.y;
	shl.b32 	%r2732, %r2731, 5;
	shl.b32 	%r2733, %r2, 2;
	add.s32 	%r2734, %r2732, %r2733;
	mad.lo.s32 	%r2735, %r1, 100352, %r8;
	mov.u32 	%r2736, %ctaid.x;
	mad.lo.s32 	%r2737, %r2731, 1568, %r2735;
	mad.lo.s32 	%r2738, %r2, 196, %r2737;
	mad.lo.s32 	%r2739, %r2736, 28, %r2738;
	add.s32 	%r2740, %r2739, %r10;
	cvt.s64.s32 	%rd93, %r2662;
	mad.lo.s64 	%rd94, %rd93, 106642654822400, 1073741824;
	shr.u64 	%rd95, %rd94, 31;
	cvt.u32.u64 	%r2741, %rd95;
	mul.wide.u32 	%rd96, %r2734, 4;
	add.s64 	%rd97, %rd91, %rd96;
	ld.global.nc.u32 	%r2742, [%rd97];
	add.s32 	%r2743, %r2742, %r2741;
	max.s32 	%r2744, %r2743, 0;
	mul.wide.u32 	%rd98, %r2744, 1350577355;
	add.s64 	%rd99, %rd98, 9007199254740992;
	shr.u64 	%rd100, %rd99, 54;
	cvt.u32.u64 	%r2745, %rd100;
	min.u32 	%r2746, %r2745, 127;
	cvt.u64.u32 	%rd101, %r2740;
	add.s64 	%rd102, %rd92, %rd101;
	st.global.u8 	[%rd102], %r2746;
	cvt.s64.s32 	%rd103, %r2666;
	mad.lo.s64 	%rd104, %rd103, 106642654822400, 1073741824;
	shr.u64 	%rd105, %rd104, 31;
	cvt.u32.u64 	%r2747, %rd105;
	ld.global.nc.u32 	%r2748, [%rd97+4];
	add.s32 	%r2749, %r2748, %r2747;
	max.s32 	%r2750, %r2749, 0;
	mul.wide.u32 	%rd106, %r2750, 1350577355;
	add.s64 	%rd107, %rd106, 9007199254740992;
	shr.u64 	%rd108, %rd107, 54;
	cvt.u32.u64 	%r2751, %rd108;
	min.u32 	%r2752, %r2751, 127;
	st.global.u8 	[%rd102+1], %r2752;
	cvt.s64.s32 	%rd109, %r2670;
	mad.lo.s64 	%rd110, %rd109, 106642654822400, 1073741824;
	shr.u64 	%rd111, %rd110, 31;
	cvt.u32.u64 	%r2753, %rd111;
	ld.global.nc.u32 	%r2754, [%rd97+8];
	add.s32 	%r2755, %r2754, %r2753;
	max.s32 	%r2756, %r2755, 0;
	mul.wide.u32 	%rd112, %r2756, 1350577355;
	add.s64 	%rd113, %rd112, 9007199254740992;
	shr.u64 	%rd114, %rd113, 54;
	cvt.u32.u64 	%r2757, %rd114;
	min.u32 	%r2758, %r2757, 127;
	st.global.u8 	[%rd102+2], %r2758;
	cvt.s64.s32 	%rd115, %r2674;
	mad.lo.s64 	%rd116, %rd115, 106642654822400, 1073741824;
	shr.u64 	%rd117, %rd116, 31;
	cvt.u32.u64 	%r2759, %rd117;
	ld.global.nc.u32 	%r2760, [%rd97+12];
	add.s32 	%r2761, %r2760, %r2759;
	max.s32 	%r2762, %r2761, 0;
	mul.wide.u32 	%rd118, %r2762, 1350577355;
	add.s64 	%rd119, %rd118, 9007199254740992;
	shr.u64 	%rd120, %rd119, 54;
	cvt.u32.u64 	%r2763, %rd120;
	min.u32 	%r2764, %r2763, 127;
	st.global.u8 	[%rd102+3], %r2764;
	cvt.s64.s32 	%rd121, %r2678;
	mad.lo.s64 	%rd122, %rd121, 106642654822400, 1073741824;
	shr.u64 	%rd123, %rd122, 31;
	cvt.u32.u64 	%r2765, %rd123;
	add.s32 	%r2766, %r2742, %r2765;
	max.s32 	%r2767, %r2766, 0;
	mul.wide.u32 	%rd124, %r2767, 1350577355;
	add.s64 	%rd125, %rd124, 9007199254740992;
	shr.u64 	%rd126, %rd125, 54;
	cvt.u32.u64 	%r2768, %rd126;
	min.u32 	%r2769, %r2768, 127;
	st.global.u8 	[%rd102+25088], %r2769;
	cvt.s64.s32 	%rd127, %r2682;
	mad.lo.s64 	%rd128, %rd127, 106642654822400, 1073741824;
	shr.u64 	%rd129, %rd128, 31;
	cvt.u32.u64 	%r2770, %rd129;
	add.s32 	%r2771, %r2748, %r2770;
	max.s32 	%r2772, %r2771, 0;
	mul.wide.u32 	%rd130, %r2772, 1350577355;
	add.s64 	%rd131, %rd130, 9007199254740992;
	shr.u64 	%rd132, %rd131, 54;
	cvt.u32.u64 	%r2773, %rd132;
	min.u32 	%r2774, %r2773, 127;
	st.global.u8 	[%rd102+25089], %r2774;
	cvt.s64.s32 	%rd133, %r2686;
	mad.lo.s64 	%rd134, %rd133, 106642654822400, 1073741824;
	shr.u64 	%rd135, %rd134, 31;
	cvt.u32.u64 	%r2775, %rd135;
	add.s32 	%r2776, %r2754, %r2775;
	max.s32 	%r2777, %r2776, 0;
	mul.wide.u32 	%rd136, %r2777, 1350577355;
	add.s64 	%rd137, %rd136, 9007199254740992;
	shr.u64 	%rd138, %rd137, 54;
	cvt.u32.u64 	%r2778, %rd138;
	min.u32 	%r2779, %r2778, 127;
	st.global.u8 	[%rd102+25090], %r2779;
	cvt.s64.s32 	%rd139, %r2690;
	mad.lo.s64 	%rd140, %rd139, 106642654822400, 1073741824;
	shr.u64 	%rd141, %rd140, 31;
	cvt.u32.u64 	%r2780, %rd141;
	add.s32 	%r2781, %r2760, %r2780;
	max.s32 	%r2782, %r2781, 0;
	mul.wide.u32 	%rd142, %r2782, 1350577355;
	add.s64 	%rd143, %rd142, 9007199254740992;
	shr.u64 	%rd144, %rd143, 54;
	cvt.u32.u64 	%r2783, %rd144;
	min.u32 	%r2784, %r2783, 127;
	st.global.u8 	[%rd102+25091], %r2784;
	cvt.s64.s32 	%rd145, %r2694;
	mad.lo.s64 	%rd146, %rd145, 106642654822400, 1073741824;
	shr.u64 	%rd147, %rd146, 31;
	cvt.u32.u64 	%r2785, %rd147;
	add.s32 	%r2786, %r2742, %r2785;
	max.s32 	%r2787, %r2786, 0;
	mul.wide.u32 	%rd148, %r2787, 1350577355;
	add.s64 	%rd149, %rd148, 9007199254740992;
	shr.u64 	%rd150, %rd149, 54;
	cvt.u32.u64 	%r2788, %rd150;
	min.u32 	%r2789, %r2788, 127;
	st.global.u8 	[%rd102+50176], %r2789;
	cvt.s64.s32 	%rd151, %r2698;
	mad.lo.s64 	%rd152, %rd151, 106642654822400, 1073741824;
	shr.u64 	%rd153, %rd152, 31;
	cvt.u32.u64 	%r2790, %rd153;
	add.s32 	%r2791, %r2748, %r2790;
	max.s32 	%r2792, %r2791, 0;
	mul.wide.u32 	%rd154, %r2792, 1350577355;
	add.s64 	%rd155, %rd154, 9007199254740992;
	shr.u64 	%rd156, %rd155, 54;
	cvt.u32.u64 	%r2793, %rd156;
	min.u32 	%r2794, %r2793, 127;
	st.global.u8 	[%rd102+50177], %r2794;
	cvt.s64.s32 	%rd157, %r2702;
	mad.lo.s64 	%rd158, %rd157, 106642654822400, 1073741824;
	shr.u64 	%rd159, %rd158, 31;
	cvt.u32.u64 	%r2795, %rd159;
	add.s32 	%r2796, %r2754, %r2795;
	max.s32 	%r2797, %r2796, 0;
	mul.wide.u32 	%rd160, %r2797, 1350577355;
	add.s64 	%rd161, %rd160, 9007199254740992;
	shr.u64 	%rd162, %rd161, 54;
	cvt.u32.u64 	%r2798, %rd162;
	min.u32 	%r2799, %r2798, 127;
	st.global.u8 	[%rd102+50178], %r2799;
	cvt.s64.s32 	%rd163, %r2706;
	mad.lo.s64 	%rd164, %rd163, 106642654822400, 1073741824;
	shr.u64 	%rd165, %rd164, 31;
	cvt.u32.u64 	%r2800, %rd165;
	add.s32 	%r2801, %r2760, %r2800;
	max.s32 	%r2802, %r2801, 0;
	mul.wide.u32 	%rd166, %r2802, 1350577355;
	add.s64 	%rd167, %rd166, 9007199254740992;
	shr.u64 	%rd168, %rd167, 54;
	cvt.u32.u64 	%r2803, %rd168;
	min.u32 	%r2804, %r2803, 127;
	st.global.u8 	[%rd102+50179], %r2804;
	cvt.s64.s32 	%rd169, %r2710;
	mad.lo.s64 	%rd170, %rd169, 106642654822400, 1073741824;
	shr.u64 	%rd171, %rd170, 31;
	cvt.u32.u64 	%r2805, %rd171;
	add.s32 	%r2806, %r2742, %r2805;
	max.s32 	%r2807, %r2806, 0;
	mul.wide.u32 	%rd172, %r2807, 1350577355;
	add.s64 	%rd173, %rd172, 9007199254740992;
	shr.u64 	%rd174, %rd173, 54;
	cvt.u32.u64 	%r2808, %rd174;
	min.u32 	%r2809, %r2808, 127;
	st.global.u8 	[%rd102+75264], %r2809;
	cvt.s64.s32 	%rd175, %r2714;
	mad.lo.s64 	%rd176, %rd175, 106642654822400, 1073741824;
	shr.u64 	%rd177, %rd176, 31;
	cvt.u32.u64 	%r2810, %rd177;
	add.s32 	%r2811, %r2748, %r2810;
	max.s32 	%r2812, %r2811, 0;
	mul.wide.u32 	%rd178, %r2812, 1350577355;
	add.s64 	%rd179, %rd178, 9007199254740992;
	shr.u64 	%rd180, %rd179, 54;
	cvt.u32.u64 	%r2813, %rd180;
	min.u32 	%r2814, %r2813, 127;
	st.global.u8 	[%rd102+75265], %r2814;
	cvt.s64.s32 	%rd181, %r2718;
	mad.lo.s64 	%rd182, %rd181, 106642654822400, 1073741824;
	shr.u64 	%rd183, %rd182, 31;
	cvt.u32.u64 	%r2815, %rd183;
	add.s32 	%r2816, %r2754, %r2815;
	max.s32 	%r2817, %r2816, 0;
	mul.wide.u32 	%rd184, %r2817, 1350577355;
	add.s64 	%rd185, %rd184, 9007199254740992;
	shr.u64 	%rd186, %rd185, 54;
	cvt.u32.u64 	%r2818, %rd186;
	min.u32 	%r2819, %r2818, 127;
	st.global.u8 	[%rd102+75266], %r2819;
	cvt.s64.s32 	%rd187, %r2722;
	mad.lo.s64 	%rd188, %rd187, 106642654822400, 1073741824;
	shr.u64 	%rd189, %rd188, 31;
	cvt.u32.u64 	%r2820, %rd189;
	add.s32 	%r2821, %r2760, %r2820;
	max.s32 	%r2822, %r2821, 0;
	mul.wide.u32 	%rd190, %r2822, 1350577355;
	add.s64 	%rd191, %rd190, 9007199254740992;
	shr.u64 	%rd192, %rd191, 54;
	cvt.u32.u64 	%r2823, %rd192;
	min.u32 	%r2824, %r2823, 127;
	st.global.u8 	[%rd102+75267], %r2824;
	ret;

}
	// .globl	fused_cast_fixed_point_multiply_clip_cast_kernel0
.visible .entry fused_cast_fixed_point_multiply_clip_cast_kernel0(
	.param .u64 .ptr .align 1 fused_cast_fixed_point_multiply_clip_cast_kernel0_param_0,
	.param .u64 .ptr .align 1 fused_cast_fixed_point_multiply_clip_cast_kernel0_param_1
)
{
	.reg .pred 	%p<40>;
	.reg .b32 	%r<20>;
	.reg .b64 	%rd<48>;

	ld.param.u64 	%rd3, [fused_cast_fixed_point_multiply_clip_cast_kernel0_param_0];
	ld.param.u64 	%rd4, [fused_cast_fixed_point_multiply_clip_cast_kernel0_param_1];
	cvta.to.global.u64 	%rd5, %rd3;
	cvta.to.global.u64 	%rd6, %rd4;
	mov.u32 	%r3, %ctaid.x;
	shl.b32 	%r1, %r3, 8;
	mov.u32 	%r4, %tid.x;
	shl.b32 	%r5, %r3, 10;
	or.b32  	%r6, %r5, %r4;
	setp.gt.u32 	%p1, %r1, 802815;
	setp.gt.u32 	%p2, %r6, 3211263;
	cvt.u64.u32 	%rd7, %r6;
	mul.wide.u32 	%rd8, %r6, 4;
	add.s64 	%rd1, %rd6, %rd8;
	add.s64 	%rd2, %rd5, %rd7;
	or.pred  	%p3, %p1, %p2;
	@%p3 bra 	$L__BB36_2;
	ld.global.nc.u32 	%r7, [%rd1];
	mul.wide.s32 	%rd9, %r7, 1576722265;
	add.s64 	%rd10, %rd9, 18014398509481984;
	shr.u64 	%rd11, %rd10, 55;
	st.global.u8 	[%rd2], %rd11;
$L__BB36_2:
	setp.gt.u32 	%p4, %r1, 737279;
	setp.gt.u32 	%p5, %r6, 2949119;
	or.pred  	%p6, %p4, %p5;
	@%p6 bra 	$L__BB36_4;
	ld.global.nc.u32 	%r8, [%rd1+1048576];
	mul.wide.s32 	%rd12, %r8, 1576722265;
	add.s64 	%rd13, %rd12, 18014398509481984;
	shr.u64 	%rd14, %rd13, 55;
	st.global.u8 	[%rd2+262144], %rd14;
$L__BB36_4:
	setp.gt.u32 	%p7, %r1, 671743;
	setp.gt.u32 	%p8, %r6, 2686975;
	or.pred  	%p9, %p7, %p8;
	@%p9 bra 	$L__BB36_6;
	ld.global.nc.u32 	%r9, [%rd1+2097152];
	mul.wide.s32 	%rd15, %r9, 1576722265;
	add.s64 	%rd16, %rd15, 18014398509481984;
	shr.u64 	%rd17, %rd16, 55;
	st.global.u8 	[%rd2+524288], %rd17;
$L__BB36_6:
	setp.gt.u32 	%p10, %r1, 606207;
	setp.gt.u32 	%p11, %r6, 2424831;
	or.pred  	%p12, %p10, %p11;
	@%p12 bra 	$L__BB36_8;
	ld.global.nc.u32 	%r10, [%rd1+3145728];
	mul.wide.s32 	%rd18, %r10, 1576722265;
	add.s64 	%rd19, %rd18, 18014398509481984;
	shr.u64 	%rd20, %rd19, 55;
	st.global.u8 	[%rd2+786432], %rd20;
$L__BB36_8:
	setp.gt.u32 	%p13, %r1, 540671;
	setp.gt.u32 	%p14, %r6, 2162687;
	or.pred  	%p15, %p13, %p14;
	@%p15 bra 	$L__BB36_10;
	ld.global.nc.u32 	%r11, [%rd1+4194304];
	mul.wide.s32 	%rd21, %r11, 1576722265;
	add.s64 	%rd22, %rd21, 18014398509481984;
	shr.u64 	%rd23, %rd22, 55;
	st.global.u8 	[%rd2+1048576], %rd23;
$L__BB36_10:
	setp.gt.u32 	%p16, %r1, 475135;
	setp.gt.u32 	%p17, %r6, 1900543;
	or.pred  	%p18, %p16, %p17;
	@%p18 bra 	$L__BB36_12;
	ld.global.nc.u32 	%r12, [%rd1+5242880];
	mul.wide.s32 	%rd24, %r12, 1576722265;
	add.s64 	%rd25, %rd24, 18014398509481984;
	shr.u64 	%rd26, %rd25, 55;
	st.global.u8 	[%rd2+1310720], %rd26;
$L__BB36_12:
	setp.gt.u32 	%p19, %r1, 409599;
	setp.gt.u32 	%p20, %r6, 1638399;
	or.pred  	%p21, %p19, %p20;
	@%p21 bra 	$L__BB36_14;
	ld.global.nc.u32 	%r13, [%rd1+6291456];
	mul.wide.s32 	%rd27, %r13, 1576722265;
	add.s64 	%rd28, %rd27, 18014398509481984;
	shr.u64 	%rd29, %rd28, 55;
	st.global.u8 	[%rd2+1572864], %rd29;
$L__BB36_14:
	setp.gt.u32 	%p22, %r1, 344063;
	setp.gt.u32 	%p23, %r6, 1376255;
	or.pred  	%p24, %p22, %p23;
	@%p24 bra 	$L__BB36_16;
	ld.global.nc.u32 	%r14, [%rd1+7340032];
	mul.wide.s32 	%rd30, %r14, 1576722265;
	add.s64 	%rd31, %rd30, 18014398509481984;
	shr.u64 	%rd32, %rd31, 55;
	st.global.u8 	[%rd2+1835008], %rd32;
$L__BB36_16:
	setp.gt.u32 	%p25, %r1, 278527;
	setp.gt.u32 	%p26, %r6, 1114111;
	or.pred  	%p27, %p25, %p26;
	@%p27 bra 	$L__BB36_18;
	ld.global.nc.u32 	%r15, [%rd1+8388608];
	mul.wide.s32 	%rd33, %r15, 1576722265;
	add.s64 	%rd34, %rd33, 18014398509481984;
	shr.u64 	%rd35, %rd34, 55;
	st.global.u8 	[%rd2+2097152], %rd35;
$L__BB36_18:
	setp.gt.u32 	%p28, %r1, 212991;
	setp.gt.u32 	%p29, %r6, 851967;
	or.pred  	%p30, %p28, %p29;
	@%p30 bra 	$L__BB36_20;
	ld.global.nc.u32 	%r16, [%rd1+9437184];
	mul.wide.s32 	%rd36, %r16, 1576722265;
	add.s64 	%rd37, %rd36, 18014398509481984;
	shr.u64 	%rd38, %rd37, 55;
	st.global.u8 	[%rd2+2359296], %rd38;
$L__BB36_20:
	setp.gt.u32 	%p31, %r1, 147455;
	setp.gt.u32 	%p32, %r6, 589823;
	or.pred  	%p33, %p31, %p32;
	@%p33 bra 	$L__BB36_22;
	ld.global.nc.u32 	%r17, [%rd1+10485760];
	mul.wide.s32 	%rd39, %r17, 1576722265;
	add.s64 	%rd40, %rd39, 18014398509481984;
	shr.u64 	%rd41, %rd40, 55;
	st.global.u8 	[%rd2+2621440], %rd41;
$L__BB36_22:
	setp.gt.u32 	%p34, %r1, 81919;
	setp.gt.u32 	%p35, %r6, 327679;
	or.pred  	%p36, %p34, %p35;
	@%p36 bra 	$L__BB36_24;
	ld.global.nc.u32 	%r18, [%rd1+11534336];
	mul.wide.s32 	%rd42, %r18, 1576722265;
	add.s64 	%rd43, %rd42, 18014398509481984;
	shr.u64 	%rd44, %rd43, 55;
	st.global.u8 	[%rd2+2883584], %rd44;
$L__BB36_24:
	setp.gt.u32 	%p37, %r1, 16383;
	setp.gt.u32 	%p38, %r6, 65535;
	or.pred  	%p39, %p37, %p38;
	@%p39 bra 	$L__BB36_26;
	ld.global.nc.u32 	%r19, [%rd1+12582912];
	mul.wide.s32 	%rd45, %r19, 1576722265;
	add.s64 	%rd46, %rd45, 18014398509481984;
	shr.u64 	%rd47, %rd46, 55;
	st.global.u8 	[%rd2+3145728], %rd47;
$L__BB36_26:
	ret;

}
	// .globl	fused_nn_conv2d_cast_fixed_point_multiply_add_cast_fixed_point_multiply_add_cast_15119380522063600768__8_kernel0
.visible .entry fused_nn_conv2d_cast_fixed_point_multiply_add_cast_fixed_point_multiply_add_cast_15119380522063600768__8_kernel0(
	.param .u64 .ptr .align 1 fused_nn_conv2d_cast_fixed_point_multiply_add_cast_fixed_point_multiply_add_cast_15119380522063600768__8_kernel0_param_0,
	.param .u64 .ptr .align 1 fused_nn_conv2d_cast_fixed_point_multiply_add_cast_fixed_point_multiply_add_cast_15119380522063600768__8_kernel0_param_1,
	.param .u64 .ptr .align 1 fused_nn_conv2d_cast_fixed_point_multiply_add_cast_fixed_point_multiply_add_cast_15119380522063600768__8_kernel0_param_2,
	.param .u64 .ptr .align 1 fused_nn_conv2d_cast_fixed_point_multiply_add_cast_fixed_point_multiply_add_cast_15119380522063600768__8_kernel0_param_3,
	.param .u64 .ptr .align 1 fused_nn_conv2d_cast_fixed_point_multiply_add_cast_fixed_point_multiply_add_cast_15119380522063600768__8_kernel0_param_4,
	.param .u64 .ptr .align 1 fused_nn_conv2d_cast_fixed_point_multiply_add_cast_fixed_point_multiply_add_cast_15119380522063600768__8_kernel0_param_5
)
{
	.reg .pred 	%p<36>;
	.reg .b16 	%rs<6>;
	.reg .b32 	%r<4633>;
	.reg .b64 	%rd<431>;
	// demoted variable
	.shared .align 4 .b8 _ZZ112fused_nn_conv2d_cast_fixed_point_multiply_add_cast_fixed_point_multiply_add_cast_15119380522063600768__8_kernel0E15pad_data_shared[14336];
	// demoted variable
	.shared .align 4 .b8 _ZZ112fused_nn_conv2d_cast_fixed_point_multiply_add_cast_fixed_point_multiply_add_cast_15119380522063600768__8_kernel0E18placeholder_shared[4096];
	ld.param.u64 	%rd8, [fused_nn_conv2d_cast_fixed_point_multiply_add_cast_fixed_point_multiply_add_cast_15119380522063600768__8_kernel0_param_0];
	ld.param.u64 	%rd3, [fused_nn_conv2d_cast_fixed_point_multiply_add_cast_fixed_point_multiply_add_cast_15119380522063600768__8_kernel0_param_1];
	cvta.to.global.u64 	%rd9, %rd8;
	cvta.to.global.u64 	%rd1, %rd3;
	mov.u32 	%r40, %ctaid.z;
	mul.lo.s32 	%r41, %r40, 100352;
	mov.u32 	%r42, %tid.y;
	shl.b32 	%r43, %r42, 1;
	mov.u32 	%r44, %tid.x;
	cvt.u16.u32 	%rs1, %r44;
	mul.hi.u16 	%rs2, %rs1, 2341;
	cvt.u32.u16 	%r45, %rs2;
	add.s32 	%r46, %r43, %r45;
	shr.u32 	%r47, %r46, 2;
	mov.u32 	%r48, %ctaid.x;
	and.b32  	%r49, %r46, 3;
	mul.lo.s16 	%rs3, %rs2, 28;
	sub.s16 	%rs4, %rs1, %rs3;
	shl.b16 	%rs5, %rs4, 2;
	cvt.u32.u16 	%r50, %rs5;
	mad.lo.s32 	%r51, %r48, 448, %r41;
	add.s32 	%r52, %r51, %r50;
	mad.lo.s32 	%r53, %r47, 3136, %r52;
	mad.lo.s32 	%r54, %r49, 112, %r53;
	shl.b32 	%r55, %r44, 2;
	mad.lo.s32 	%r56, %r42, 224, %r55;
	cvt.u64.u32 	%rd10, %r54;
	add.s64 	%rd11, %rd9, %rd10;
	ld.global.nc.u32 	%r57, [%rd11];
	mov.u32 	%r58, _ZZ112fused_nn_conv2d_cast_fixed_point_multiply_add_cast_fixed_point_multiply_add_cast_15119380522063600768__8_kernel0E15pad_data_shared;
	add.s32 	%r59, %r58, %r56;
	st.shared.u32 	[%r59], %r57;
	ld.global.nc.u32 	%r60, [%rd11+6272];
	st.shared.u32 	[%r59+896], %r60;
	ld.global.nc.u32 	%r61, [%rd11+12544];
	st.shared.u32 	[%r59+1792], %r61;
	ld.global.nc.u32 	%r62, [%rd11+18816];
	st.shared.u32 	[%r59+2688], %r62;
	ld.global.nc.u32 	%r63, [%rd11+25088];
	st.shared.u32 	[%r59+3584], %r63;
	ld.global.nc.u32 	%r64, [%rd11+31360];
	st.shared.u32 	[%r59+4480], %r64;
	ld.global.nc.u32 	%r65, [%rd11+37632];
	st.shared.u32 	[%r59+5376], %r65;
	ld.global.nc.u32 	%r66, [%rd11+43904];
	st.shared.u32 	[%r59+6272], %r66;
	bar.sync 	0;
	ld.global.nc.u32 	%r67, [%rd11+50176];
	st.shared.u32 	[%r59+7168], %r67;
	ld.global.nc.u32 	%r68, [%rd11+56448];
	st.shared.u32 	[%r59+8064], %r68;
	ld.global.nc.u32 	%r69, [%rd11+62720];
	st.shared.u32 	[%r59+8960], %r69;
	ld.global.nc.u32 	%r70, [%rd11+68992];
	st.shared.u32 	[%r59+9856], %r70;
	ld.global.nc.u32 	%r71, [%rd11+75264];
	st.shared.u32 	[%r59+10752], %r71;
	ld.global.nc.u32 	%r72, [%rd11+81536];
	st.shared.u32 	[%r59+11648], %r72;
	ld.global.nc.u32 	%r73, [%rd11+87808];
	st.shared.u32 	[%r59+12544], %r73;
	ld.global.nc.u32 	%r74, [%rd11+94080];
	st.shared.u32 	[%r59+13440], %r74;
	shr.u32 	%r75, %r44, 2;
	mad.lo.s32 	%r2, %r42, 14, %r75;
	mad.lo.s32 	%r76, %r42, 56, %r44;
	mov.u32 	%r77, %ctaid.y;
	shl.b32 	%r78, %r77, 13;
	and.b32  	%r79, %r55, 12;
	or.b32  	%r4, %r79, %r78;
	setp.lt.u32 	%p6, %r2, 256;
	setp.lt.u32 	%p7, %r76, 1024;
	and.pred  	%p8, %p6, %p7;
	setp.lt.u32 	%p9, %r42, 19;
	and.pred  	%p1, %p8, %p9;
	mov.u32 	%r80, _ZZ112fused_nn_conv2d_cast_fixed_point_multiply_add_cast_fixed_point_multiply_add_cast_15119380522063600768__8_kernel0E18placeholder_shared;
	add.s32 	%r5, %r80, %r56;
	not.pred 	%p10, %p1;
	@%p10 bra 	$L__BB37_2;
	shl.b32 	%r81, %r2, 5;
	and.b32  	%r82, %r81, 7680;
	shl.b32 	%r83, %r2, 4;
	and.b32  	%r84, %r83, 240;
	add.s32 	%r85, %r4, %r82;
	add.s32 	%r86, %r85, %r84;
	cvt.u64.u32 	%rd12, %r86;
	add.s64 	%rd13, %rd1, %rd12;
	ld.global.nc.u32 	%r87, [%rd13];
	st.shared.u32 	[%r5], %r87;
$L__BB37_2:
	setp.lt.u32 	%p11, %r2, 200;
	setp.lt.u32 	%p12, %r76, 800;
	and.pred  	%p13, %p11, %p12;
	setp.lt.u32 	%p14, %r42, 15;
	and.pred  	%p2, %p13, %p14;
	not.pred 	%p15, %p2;
	@%p15 bra 	$L__BB37_4;
	shl.b32 	%r88, %r2, 5;
	add.s32 	%r89, %r88, 1792;
	and.b32  	%r90, %r89, 7680;
	shl.b32 	%r91, %r2, 4;
	and.b32  	%r92, %r91, 240;
	xor.b32  	%r93, %r92, 128;
	add.s32 	%r94, %r4, %r90;
	add.s32 	%r95, %r94, %r93;
	cvt.u64.u32 	%rd14, %r95;
	add.s64 	%rd15, %rd1, %rd14;
	ld.global.nc.u32 	%r96, [%rd15];
	st.shared.u32 	[%r5+896], %r96;
$L__BB37_4:
	setp.lt.u32 	%p16, %r2, 144;
	setp.lt.u32 	%p17, %r76, 576;
	and.pred  	%p18, %p16, %p17;
	setp.lt.u32 	%p19, %r42, 11;
	and.pred  	%p3, %p18, %p19;
	not.pred 	%p20, %p3;
	@%p20 bra 	$L__BB37_6;
	shl.b32 	%r97, %r2, 5;
	add.s32 	%r98, %r97, 3584;
	and.b32  	%r99, %r98, 7680;
	shl.b32 	%r100, %r2, 4;
	and.b32  	%r101, %r100, 240;
	add.s32 	%r102, %r4, %r99;
	add.s32 	%r103, %r102, %r101;
	cvt.u64.u32 	%rd16, %r103;
	add.s64 	%rd17, %rd1, %rd16;
	ld.global.nc.u32 	%r104, [%rd17];
	st.shared.u32 	[%r5+1792], %r104;
$L__BB37_6:
	setp.lt.u32 	%p21, %r2, 88;
	setp.lt.u32 	%p22, %r76, 352;
	and.pred  	%p23, %p21, %p22;
	setp.lt.u32 	%p24, %r42, 7;
	and.pred  	%p4, %p23, %p24;
	not.pred 	%p25, %p4;
	@%p25 bra 	$L__BB37_8;
	shl.b32 	%r105, %r2, 5;
	add.s32 	%r106, %r105, 5376;
	and.b32  	%r107, %r106, 7680;
	shl.b32 	%r108, %r2, 4;
	and.b32  	%r109, %r108, 240;
	xor.b32  	%r110, %r109, 128;
	add.s32 	%r111, %r4, %r107;
	add.s32 	%r112, %r111, %r110;
	cvt.u64.u32 	%rd18, %r112;
	add.s64 	%rd19, %rd1, %rd18;
	ld.global.nc.u32 	%r113, [%rd19];
	st.shared.u32 	[%r5+2688], %r113;
$L__BB37_8:
	setp.lt.u32 	%p26, %r2, 32;
	setp.lt.u32 	%p27, %r76, 128;
	and.pred  	%p28, %p26, %p27;
	setp.lt.u32 	%p29, %r42, 3;
	and.pred  	%p5, %p28, %p29;
	not.pred 	%p30, %p5;
	@%p30 bra 	$L__BB37_10;
	shl.b32 	%r114, %r2, 5;
	add.s32 	%r115, %r114, 7168;
	and.b32  	%r116, %r115, 7680;
	shl.b32 	%r117, %r2, 4;
	and.b32  	%r118, %r117, 240;
	add.s32 	%r119, %r4, %r116;
	add.s32 	%r120, %r119, %r118;
	cvt.u64.u32 	%rd20, %r120;
	add.s64 	%rd21, %rd1, %rd20;
	ld.global.nc.u32 	%r121, [%rd21];
	st.shared.u32 	[%r5+3584], %r121;
$L__BB37_10:
	ld.param.u64 	%rd426, [fused_nn_conv2d_cast_fixed_point_multiply_add_cast_fixed_point_multiply_add_cast_15119380522063600768__8_kernel0_param_1];
	cvta.to.global.u64 	%rd2, %rd426;
	bar.sync 	0;
	shl.b32 	%r2170, %r42, 9;
	add.s32 	%r2173, %r58, %r55;
	ld.shared.u32 	%r123, [%r2173];
	add.s32 	%r2175, %r80, %r2170;
	ld.shared.u32 	%r124, [%r2175];
	mov.b32 	%r249, 0;
	// begin inline asm
	dp4a.s32.s32 %r122, %r123, %r124, %r249;
	// end inline asm
	ld.shared.u32 	%r127, [%r2173];
	ld.shared.u32 	%r128, [%r2175+2048];
	// begin inline asm
	dp4a.s32.s32 %r126, %r127, %r128, %r249;
	// end inline asm
	ld.shared.u32 	%r131, [%r2173+224];
	ld.shared.u32 	%r132, [%r2175];
	// begin inline asm
	dp4a.s32.s32 %r130, %r131, %r132, %r249;
	// end inline asm
	ld.shared.u32 	%r135, [%r2173+224];
	ld.shared.u32 	%r136, [%r2175+2048];
	// begin inline asm
	dp4a.s32.s32 %r134, %r135, %r136, %r249;
	// end inline asm
	ld.shared.u32 	%r139, [%r2173];
	ld.shared.u32 	%r140, [%r2175+4];
	// begin inline asm
	dp4a.s32.s32 %r138, %r139, %r140, %r249;
	// end inline asm
	ld.shared.u32 	%r143, [%r2173];
	ld.shared.u32 	%r144, [%r2175+2052];
	// begin inline asm
	dp4a.s32.s32 %r142, %r143, %r144, %r249;
	// end inline asm
	ld.shared.u32 	%r147, [%r2173+224];
	ld.shared.u32 	%r148, [%r2175+4];
	// begin inline asm
	dp4a.s32.s32 %r146, %r147, %r148, %r249;
	// end inline asm
	ld.shared.u32 	%r151, [%r2173+224];
	ld.shared.u32 	%r152, [%r2175+2052];
	// begin inline asm
	dp4a.s32.s32 %r150, %r151, %r152, %r249;
	// end inline asm
	ld.shared.u32 	%r155, [%r2173];
	ld.shared.u32 	%r156, [%r2175+8];
	// begin inline asm
	dp4a.s32.s32 %r154, %r155, %r156, %r249;
	// end inline asm
	ld.shared.u32 	%r159, [%r2173];
	ld.shared.u32 	%r160, [%r2175+2056];
	// begin inline asm
	dp4a.s32.s32 %r158, %r159, %r160, %r249;
	// end inline asm
	ld.shared.u32 	%r163, [%r2173+224];
	ld.shared.u32 	%r164, [%r2175+8];
	// begin inline asm
	dp4a.s32.s32 %r162, %r163, %r164, %r249;
	// end inline asm
	ld.shared.u32 	%r167, [%r2173+224];
	ld.shared.u32 	%r168, [%r2175+2056];
	// begin inline asm
	dp4a.s32.s32 %r166, %r167, %r168, %r249;
	// end inline asm
	ld.shared.u32 	%r171, [%r2173];
	ld.shared.u32 	%r172, [%r2175+12];
	// begin inline asm
	dp4a.s32.s32 %r170, %r171, %r172, %r249;
	// end inline asm
	ld.shared.u32 	%r175, [%r2173];
	ld.shared.u32 	%r176, [%r2175+2060];
	// begin inline asm
	dp4a.s32.s32 %r174, %r175, %r176, %r249;
	// end inline asm
	ld.shared.u32 	%r179, [%r2173+224];
	ld.shared.u32 	%r180, [%r2175+12];
	// begin inline asm
	dp4a.s32.s32 %r178, %r179, %r180, %r249;
	// end inline asm
	ld.shared.u32 	%r183, [%r2173+224];
	ld.shared.u32 	%r184, [%r2175+2060];
	// begin inline asm
	dp4a.s32.s32 %r182, %r183, %r184, %r249;
	// end inline asm
	ld.shared.u32 	%r187, [%r2173];
	ld.shared.u32 	%r188, [%r2175+256];
	// begin inline asm
	dp4a.s32.s32 %r186, %r187, %r188, %r249;
	// end inline asm
	ld.shared.u32 	%r191, [%r2173];
	ld.shared.u32 	%r192, [%r2175+2304];
	// begin inline asm
	dp4a.s32.s32 %r190, %r191, %r192, %r249;
	// end inline asm
	ld.shared.u32 	%r195, [%r2173+224];
	ld.shared.u32 	%r196, [%r2175+256];
	// begin inline asm
	dp4a.s32.s32 %r194, %r195, %r196, %r249;
	// end inline asm
	ld.shared.u32 	%r199, [%r2173+224];
	ld.shared.u32 	%r200, [%r2175+2304];
	// begin inline asm
	dp4a.s32.s32 %r198, %r199, %r200, %r249;
	// end inline asm
	ld.shared.u32 	%r203, [%r2173];
	ld.shared.u32 	%r204, [%r2175+260];
	// begin inline asm
	dp4a.s32.s32 %r202, %r203, %r204, %r249;
	// end inline asm
	ld.shared.u32 	%r207, [%r2173];
	ld.shared.u32 	%r208, [%r2175+2308];
	// begin inline asm
	dp4a.s32.s32 %r206, %r207, %r208, %r249;
	// end inline asm
	ld.shared.u32 	%r211, [%r2173+224];
	ld.shared.u32 	%r212, [%r2175+260];
	// begin inline asm
	dp4a.s32.s32 %r210, %r211, %r212, %r249;
	// end inline asm
	ld.shared.u32 	%r215, [%r2173+224];
	ld.shared.u32 	%r216, [%r2175+2308];
	// begin inline asm
	dp4a.s32.s32 %r214, %r215, %r216, %r249;
	// end inline asm
	ld.shared.u32 	%r219, [%r2173];
	ld.shared.u32 	%r220, [%r2175+264];
	// begin inline asm
	dp4a.s32.s32 %r218, %r219, %r220, %r249;
	// end inline asm
	ld.shared.u32 	%r223, [%r2173];
	ld.shared.u32 	%r224, [%r2175+2312];
	// begin inline asm
	dp4a.s32.s32 %r222, %r223, %r224, %r249;
	// end inline asm
	ld.shared.u32 	%r227, [%r2173+224];
	ld.shared.u32 	%r228, [%r2175+264];
	// begin inline asm
	dp4a.s32.s32 %r226, %r227, %r228, %r249;
	// end inline asm
	ld.shared.u32 	%r231, [%r2173+224];
	ld.shared.u32 	%r232, [%r2175+2312];
	// begin inline asm
	dp4a.s32.s32 %r230, %r231, %r232, %r249;
	// end inline asm
	ld.shared.u32 	%r235, [%r2173];
	ld.shared.u32 	%r236, [%r2175+268];
	// begin inline asm
	dp4a.s32.s32 %r234, %r235, %r236, %r249;
	// end inline asm
	ld.shared.u32 	%r239, [%r2173];
	ld.shared.u32 	%r240, [%r2175+2316];
	// begin inline asm
	dp4a.s32.s32 %r238, %r239, %r240, %r249;
	// end inline asm
	ld.shared.u32 	%r243, [%r2173+224];
	ld.shared.u32 	%r244, [%r2175+268];
	// begin inline asm
	dp4a.s32.s32 %r242, %r243, %r244, %r249;
	// end inline asm
	ld.shared.u32 	%r247, [%r2173+224];
	ld.shared.u32 	%r248, [%r2175+2316];
	// begin inline asm
	dp4a.s32.s32 %r246, %r247, %r248, %r249;
	// end inline asm
	ld.shared.u32 	%r251, [%r2173+448];
	ld.shared.u32 	%r252, [%r2175+16];
	// begin inline asm
	dp4a.s32.s32 %r250, %r251, %r252, %r122;
	// end inline asm
	ld.shared.u32 	%r255, [%r2173+448];
	ld.shared.u32 	%r256, [%r2175+2064];
	// begin inline asm
	dp4a.s32.s32 %r254, %r255, %r256, %r126;
	// end inline asm
	ld.shared.u32 	%r259, [%r2173+672];
	ld.shared.u32 	%r260, [%r2175+16];
	// begin inline asm
	dp4a.s32.s32 %r258, %r259, %r260, %r130;
	// end inline asm
	ld.shared.u32 	%r263, [%r2173+672];
	ld.shared.u32 	%r264, [%r2175+2064];
	// begin inline asm
	dp4a.s32.s32 %r262, %r263, %r264, %r134;
	// end inline asm
	ld.shared.u32 	%r267, [%r2173+448];
	ld.shared.u32 	%r268, [%r2175+20];
	// begin inline asm
	dp4a.s32.s32 %r266, %r267, %r268, %r138;
	// end inline asm
	ld.shared.u32 	%r271, [%r2173+448];
	ld.shared.u32 	%r272, [%r2175+2068];
	// begin inline asm
	dp4a.s32.s32 %r270, %r271, %r272, %r142;
	// end inline asm
	ld.shared.u32 	%r275, [%r2173+672];
	ld.shared.u32 	%r276, [%r2175+20];
	// begin inline asm
	dp4a.s32.s32 %r274, %r275, %r276, %r146;
	// end inline asm
	ld.shared.u32 	%r279, [%r2173+672];
	ld.shared.u32 	%r280, [%r2175+2068];
	// begin inline asm
	dp4a.s32.s32 %r278, %r279, %r280, %r150;
	// end inline asm
	ld.shared.u32 	%r283, [%r2173+448];
	ld.shared.u32 	%r284, [%r2175+24];
	// begin inline asm
	dp4a.s32.s32 %r282, %r283, %r284, %r154;
	// end inline asm
	ld.shared.u32 	%r287, [%r2173+448];
	ld.shared.u32 	%r288, [%r2175+2072];
	// begin inline asm
	dp4a.s32.s32 %r286, %r287, %r288, %r158;
	// end inline asm
	ld.shared.u32 	%r291, [%r2173+672];
	ld.shared.u32 	%r292, [%r2175+24];
	// begin inline asm
	dp4a.s32.s32 %r290, %r291, %r292, %r162;
	// end inline asm
	ld.shared.u32 	%r295, [%r2173+672];
	ld.shared.u32 	%r296, [%r2175+2072];
	// begin inline asm
	dp4a.s32.s32 %r294, %r295, %r296, %r166;
	// end inline asm
	ld.shared.u32 	%r299, [%r2173+448];
	ld.shared.u32 	%r300, [%r2175+28];
	// begin inline asm
	dp4a.s32.s32 %r298, %r299, %r300, %r170;
	// end inline asm
	ld.shared.u32 	%r303, [%r2173+448];
	ld.shared.u32 	%r304, [%r2175+2076];
	// begin inline asm
	dp4a.s32.s32 %r302, %r303, %r304, %r174;
	// end inline asm
	ld.shared.u32 	%r307, [%r2173+672];
	ld.shared.u32 	%r308, [%r2175+28];
	// begin inline asm
	dp4a.s32.s32 %r306, %r307, %r308, %r178;
	// end inline asm
	ld.shared.u32 	%r311, [%r2173+672];
	ld.shared.u32 	%r312, [%r2175+2076];
	// begin inline asm
	dp4a.s32.s32 %r310, %r311, %r312, %r182;
	// end inline asm
	ld.shared.u32 	%r315, [%r2173+448];
	ld.shared.u32 	%r316, [%r2175+272];
	// begin inline asm
	dp4a.s32.s32 %r314, %r315, %r316, %r186;
	// end inline asm
	ld.shared.u32 	%r319, [%r2173+448];
	ld.shared.u32 	%r320, [%r2175+2320];
	// begin inline asm
	dp4a.s32.s32 %r318, %r319, %r320, %r190;
	// end inline asm
	ld.shared.u32 	%r323, [%r2173+672];
	ld.shared.u32 	%r324, [%r2175+272];
	// begin inline asm
	dp4a.s32.s32 %r322, %r323, %r324, %r194;
	// end inline asm
	ld.shared.u32 	%r327, [%r2173+672];
	ld.shared.u32 	%r328, [%r2175+2320];
	// begin inline asm
	dp4a.s32.s32 %r326, %r327, %r328, %r198;
	// end inline asm
	ld.shared.u32 	%r331, [%r2173+448];
	ld.shared.u32 	%r332, [%r2175+276];
	// begin inline asm
	dp4a.s32.s32 %r330, %r331, %r332, %r202;
	// end inline asm
	ld.shared.u32 	%r335, [%r2173+448];
	ld.shared.u32 	%r336, [%r2175+2324];
	// begin inline asm
	dp4a.s32.s32 %r334, %r335, %r336, %r206;
	// end inline asm
	ld.shared.u32 	%r339, [%r2173+672];
	ld.shared.u32 	%r340, [%r2175+276];
	// begin inline asm
	dp4a.s32.s32 %r338, %r339, %r340, %r210;
	// end inline asm
	ld.shared.u32 	%r343, [%r2173+672];
	ld.shared.u32 	%r344, [%r2175+2324];
	// begin inline asm
	dp4a.s32.s32 %r342, %r343, %r344, %r214;
	// end inline asm
	ld.shared.u32 	%r347, [%r2173+448];
	ld.shared.u32 	%r348, [%r2175+280];
	// begin inline asm
	dp4a.s32.s32 %r346, %r347, %r348, %r218;
	// end inline asm
	ld.shared.u32 	%r351, [%r2173+448];
	ld.shared.u32 	%r352, [%r2175+2328];
	// begin inline asm
	dp4a.s32.s32 %r350, %r351, %r352, %r222;
	// end inline asm
	ld.shared.u32 	%r355, [%r2173+672];
	ld.shared.u32 	%r356, [%r2175+280];
	// begin inline asm
	dp4a.s32.s32 %r354, %r355, %r356, %r226;
	// end inline asm
	ld.shared.u32 	%r359, [%r2173+672];
	ld.shared.u32 	%r360, [%r2175+2328];
	// begin inline asm
	dp4a.s32.s32 %r358, %r359, %r360, %r230;
	// end inline asm
	ld.shared.u32 	%r363, [%r2173+448];
	ld.shared.u32 	%r364, [%r2175+284];
	// begin inline asm
	dp4a.s32.s32 %r362, %r363, %r364, %r234;
	// end inline asm
	ld.shared.u32 	%r367, [%r2173+448];
	ld.shared.u32 	%r368, [%r2175+2332];
	// begin inline asm
	dp4a.s32.s32 %r366, %r367, %r368, %r238;
	// end inline asm
	ld.shared.u32 	%r371, [%r2173+672];
	ld.shared.u32 	%r372, [%r2175+284];
	// begin inline asm
	dp4a.s32.s32 %r370, %r371, %r372, %r242;
	// end inline asm
	ld.shared.u32 	%r375, [%r2173+672];
	ld.shared.u32 	%r376, [%r2175+2332];
	// begin inline asm
	dp4a.s32.s32 %r374, %r375, %r376, %r246;
	// end inline asm
	ld.shared.u32 	%r379, [%r2173+896];
	ld.shared.u32 	%r380, [%r2175+32];
	// begin inline asm
	dp4a.s32.s32 %r378, %r379, %r380, %r250;
	// end inline asm
	ld.shared.u32 	%r383, [%r2173+896];
	ld.shared.u32 	%r384, [%r2175+2080];
	// begin inline asm
	dp4a.s32.s32 %r382, %r383, %r384, %r254;
	// end inline asm
	ld.shared.u32 	%r387, [%r2173+1120];
	ld.shared.u32 	%r388, [%r2175+32];
	// begin inline asm
	dp4a.s32.s32 %r386, %r387, %r388, %r258;
	// end inline asm
	ld.shared.u32 	%r391, [%r2173+1120];
	ld.shared.u32 	%r392, [%r2175+2080];
	// begin inline asm
	dp4a.s32.s32 %r390, %r391, %r392, %r262;
	// end inline asm
	ld.shared.u32 	%r395, [%r2173+896];
	ld.shared.u32 	%r396, [%r2175+36];
	// begin inline asm
	dp4a.s32.s32 %r394, %r395, %r396, %r266;
	// end inline asm
	ld.shared.u32 	%r399, [%r2173+896];
	ld.shared.u32 	%r400, [%r2175+2084];
	// begin inline asm
	dp4a.s32.s32 %r398, %r399, %r400, %r270;
	// end inline asm
	ld.shared.u32 	%r403, [%r2173+1120];
	ld.shared.u32 	%r404, [%r2175+36];
	// begin inline asm
	dp4a.s32.s32 %r402, %r403, %r404, %r274;
	// end inline asm
	ld.shared.u32 	%r407, [%r2173+1120];
	ld.shared.u32 	%r408, [%r2175+2084];
	// begin inline asm
	dp4a.s32.s32 %r406, %r407, %r408, %r278;
	// end inline asm
	ld.shared.u32 	%r411, [%r2173+896];
	ld.shared.u32 	%r412, [%r2175+40];
	// begin inline asm
	dp4a.s32.s32 %r410, %r411, %r412, %r282;
	// end inline asm
	ld.shared.u32 	%r415, [%r2173+896];
	ld.shared.u32 	%r416, [%r2175+2088];
	// begin inline asm
	dp4a.s32.s32 %r414, %r415, %r416, %r286;
	// end inline asm
	ld.shared.u32 	%r419, [%r2173+1120];
	ld.shared.u32 	%r420, [%r2175+40];
	// begin inline asm
	dp4a.s32.s32 %r418, %r419, %r420, %r290;
	// end inline asm
	ld.shared.u32 	%r423, [%r2173+1120];
	ld.shared.u32 	%r424, [%r2175+2088];
	// begin inline asm
	dp4a.s32.s32 %r422, %r423, %r424, %r294;
	// end inline asm
	ld.shared.u32 	%r427, [%r2173+896];
	ld.shared.u32 	%r428, [%r2175+44];
	// begin inline asm
	dp4a.s32.s32 %r426, %r427, %r428, %r298;
	// end inline asm
	ld.shared.u32 	%r431, [%r2173+896];
	ld.shared.u32 	%r432, [%r2175+2092];
	// begin inline asm
	dp4a.s32.s32 %r430, %r431, %r432, %r302;
	// end inline asm
	ld.shared.u32 	%r435, [%r2173+1120];
	ld.shared.u32 	%r436, [%r2175+44];
	// begin inline asm
	dp4a.s32.s32 %r434, %r435, %r436, %r306;
	// end inline asm
	ld.shared.u32 	%r439, [%r2173+1120];
	ld.shared.u32 	%r440, [%r2175+2092];
	// begin inline asm
	dp4a.s32.s32 %r438, %r439, %r440, %r310;
	// end inline asm
	ld.shared.u32 	%r443, [%r2173+896];
	ld.shared.u32 	%r444, [%r2175+288];
	// begin inline asm
	dp4a.s32.s32 %r442, %r443, %r444, %r314;
	// end inline asm
	ld.shared.u32 	%r447, [%r2173+896];
	ld.shared.u32 	%r448, [%r2175+2336];
	// begin inline asm
	dp4a.s32.s32 %r446, %r447, %r448, %r318;
	// end inline asm
	ld.shared.u32 	%r451, [%r2173+1120];
	ld.shared.u32 	%r452, [%r2175+288];
	// begin inline asm
	dp4a.s32.s32 %r450, %r451, %r452, %r322;
	// end inline asm
	ld.shared.u32 	%r455, [%r2173+1120];
	ld.shared.u32 	%r456, [%r2175+2336];
	// begin inline asm
	dp4a.s32.s32 %r454, %r455, %r456, %r326;
	// end inline asm
	ld.shared.u32 	%r459, [%r2173+896];
	ld.shared.u32 	%r460, [%r2175+292];
	// begin inline asm
	dp4a.s32.s32 %r458, %r459, %r460, %r330;
	// end inline asm
	ld.shared.u32 	%r463, [%r2173+896];
	ld.shared.u32 	%r464, [%r2175+2340];
	// begin inline asm
	dp4a.s32.s32 %r462, %r463, %r464, %r334;
	// end inline asm
	ld.shared.u32 	%r467, [%r2173+1120];
	ld.shared.u32 	%r468, [%r2175+292];
	// begin inline asm
	dp4a.s32.s32 %r466, %r467, %r468, %r338;
	// end inline asm
	ld.shared.u32 	%r471, [%r2173+1120];
	ld.shared.u32 	%r472, [%r2175+2340];
	// begin inline asm
	dp4a.s32.s32 %r470, %r471, %r472, %r342;
	// end inline asm
	ld.shared.u32 	%r475, [%r2173+896];
	ld.shared.u32 	%r476, [%r2175+296];
	// begin inline asm
	dp4a.s32.s32 %r474, %r475, %r476, %r346;
	// end inline asm
	ld.shared.u32 	%r479, [%r2173+896];
	ld.shared.u32 	%r480, [%r2175+2344];
	// begin inline asm
	dp4a.s32.s32 %r478, %r479, %r480, %r350;
	// end inline asm
	ld.shared.u32 	%r483, [%r2173+1120];
	ld.shared.u32 	%r484, [%r2175+296];
	// begin inline asm
	dp4a.s32.s32 %r482, %r483, %r484, %r354;
	// end inline asm
	ld.shared.u32 	%r487, [%r2173+1120];
	ld.shared.u32 	%r488, [%r2175+2344];
	// begin inline asm
	dp4a.s32.s32 %r486, %r487, %r488, %r358;
	// end inline asm
	ld.shared.u32 	%r491, [%r2173+896];
	ld.shared.u32 	%r492, [%r2175+300];
	// begin inline asm
	dp4a.s32.s32 %r490, %r491, %r492, %r362;
	// end inline asm
	ld.shared.u32 	%r495, [%r2173+896];
	ld.shared.u32 	%r496, [%r2175+2348];
	// begin inline asm
	dp4a.s32.s32 %r494, %r495, %r496, %r366;
	// end inline asm
	ld.shared.u32 	%r499, [%r2173+1120];
	ld.shared.u32 	%r500, [%r2175+300];
	// begin inline asm
	dp4a.s32.s32 %r498, %r499, %r500, %r370;
	// end inline asm
	ld.shared.u32 	%r503, [%r2173+1120];
	ld.shared.u32 	%r504, [%r2175+2348];
	// begin inline asm
	dp4a.s32.s32 %r502, %r503, %r504, %r374;
	// end inline asm
	ld.shared.u32 	%r507, [%r2173+1344];
	ld.shared.u32 	%r508, [%r2175+48];
	// begin inline asm
	dp4a.s32.s32 %r506, %r507, %r508, %r378;
	// end inline asm
	ld.shared.u32 	%r511, [%r2173+1344];
	ld.shared.u32 	%r512, [%r2175+2096];
	// begin inline asm
	dp4a.s32.s32 %r510, %r511, %r512, %r382;
	// end inline asm
	ld.shared.u32 	%r515, [%r2173+1568];
	ld.shared.u32 	%r516, [%r2175+48];
	// begin inline asm
	dp4a.s32.s32 %r514, %r515, %r516, %r386;
	// end inline asm
	ld.shared.u32 	%r519, [%r2173+1568];
	ld.shared.u32 	%r520, [%r2175+2096];
	// begin inline asm
	dp4a.s32.s32 %r518, %r519, %r520, %r390;
	// end inline asm
	ld.shared.u32 	%r523, [%r2173+1344];
	ld.shared.u32 	%r524, [%r2175+52];
	// begin inline asm
	dp4a.s32.s32 %r522, %r523, %r524, %r394;
	// end inline asm
	ld.shared.u32 	%r527, [%r2173+1344];
	ld.shared.u32 	%r528, [%r2175+2100];
	// begin inline asm
	dp4a.s32.s32 %r526, %r527, %r528, %r398;
	// end inline asm
	ld.shared.u32 	%r531, [%r2173+1568];
	ld.shared.u32 	%r532, [%r2175+52];
	// begin inline asm
	dp4a.s32.s32 %r530, %r531, %r532, %r402;
	// end inline asm
	ld.shared.u32 	%r535, [%r2173+1568];
	ld.shared.u32 	%r536, [%r2175+2100];
	// begin inline asm
	dp4a.s32.s32 %r534, %r535, %r536, %r406;
	// end inline asm
	ld.shared.u32 	%r539, [%r2173+1344];
	ld.shared.u32 	%r540, [%r2175+56];
	// begin inline asm
	dp4a.s32.s32 %r538, %r539, %r540, %r410;
	// end inline asm
	ld.shared.u32 	%r543, [%r2173+1344];
	ld.shared.u32 	%r544, [%r2175+2104];
	// begin inline asm
	dp4a.s32.s32 %r542, %r543, %r544, %r414;
	// end inline asm
	ld.shared.u32 	%r547, [%r2173+1568];
	ld.shared.u32 	%r548, [%r2175+56];
	// begin inline asm
	dp4a.s32.s32 %r546, %r547, %r548, %r418;
	// end inline asm
	ld.shared.u32 	%r551, [%r2173+1568];
	ld.shared.u32 	%r552, [%r2175+2104];
	// begin inline asm
	dp4a.s32.s32 %r550, %r551, %r552, %r422;
	// end inline asm
	ld.shared.u32 	%r555, [%r2173+1344];
	ld.shared.u32 	%r556, [%r2175+60];
	// begin inline asm
	dp4a.s32.s32 %r554, %r555, %r556, %r426;
	// end inline asm
	ld.shared.u32 	%r559, [%r2173+1344];
	ld.shared.u32 	%r560, [%r2175+2108];
	// begin inline asm
	dp4a.s32.s32 %r558, %r559, %r560, %r430;
	// end inline asm
	ld.shared.u32 	%r563, [%r2173+1568];
	ld.shared.u32 	%r564, [%r2175+60];
	// begin inline asm
	dp4a.s32.s32 %r562, %r563, %r564, %r434;
	// end inline asm
	ld.shared.u32 	%r567, [%r2173+1568];
	ld.shared.u32 	%r568, [%r2175+2108];
	// begin inline asm
	dp4a.s32.s32 %r566, %r567, %r568, %r438;
	// end inline asm
	ld.shared.u32 	%r571, [%r2173+1344];
	ld.shared.u32 	%r572, [%r2175+304];
	// begin inline asm
	dp4a.s32.s32 %r570, %r571, %r572, %r442;
	// end inline asm
	ld.shared.u32 	%r575, [%r2173+1344];
	ld.shared.u32 	%r576, [%r2175+2352];
	// begin inline asm
	dp4a.s32.s32 %r574, %r575, %r576, %r446;
	// end inline asm
	ld.shared.u32 	%r579, [%r2173+1568];
	ld.shared.u32 	%r580, [%r2175+304];
	// begin inline asm
	dp4a.s32.s32 %r578, %r579, %r580, %r450;
	// end inline asm
	ld.shared.u32 	%r583, [%r2173+1568];
	ld.shared.u32 	%r584, [%r2175+2352];
	// begin inline asm
	dp4a.s32.s32 %r582, %r583, %r584, %r454;
	// end inline asm
	ld.shared.u32 	%r587, [%r2173+1344];
	ld.shared.u32 	%r588, [%r2175+308];
	// begin inline asm
	dp4a.s32.s32 %r586, %r587, %r588, %r458;
	// end inline asm
	ld.shared.u32 	%r591, [%r2173+1344];
	ld.shared.u32 	%r592, [%r2175+2356];
	// begin inline asm
	dp4a.s32.s32 %r590, %r591, %r592, %r462;
	// end inline asm
	ld.shared.u32 	%r595, [%r2173+1568];
	ld.shared.u32 	%r596, [%r2175+308];
	// begin inline asm
	dp4a.s32.s32 %r594, %r595, %r596, %r466;
	// end inline asm
	ld.shared.u32 	%r599, [%r2173+1568];
	ld.shared.u32 	%r600, [%r2175+2356];
	// begin inline asm
	dp4a.s32.s32 %r598, %r599, %r600, %r470;
	// end inline asm
	ld.shared.u32 	%r603, [%r2173+1344];
	ld.shared.u32 	%r604, [%r2175+312];
	// begin inline asm
	dp4a.s32.s32 %r602, %r603, %r604, %r474;
	// end inline asm
	ld.shared.u32 	%r607, [%r2173+1344];
	ld.shared.u32 	%r608, [%r2175+2360];
	// begin inline asm
	dp4a.s32.s32 %r606, %r607, %r608, %r478;
	// end inline asm
	ld.shared.u32 	%r611, [%r2173+1568];
	ld.shared.u32 	%r612, [%r2175+312];
	// begin inline asm
	dp4a.s32.s32 %r610, %r611, %r612, %r482;
	// end inline asm
	ld.shared.u32 	%r615, [%r2173+1568];
	ld.shared.u32 	%r616, [%r2175+2360];
	// begin inline asm
	dp4a.s32.s32 %r614, %r615, %r616, %r486;
	// end inline asm
	ld.shared.u32 	%r619, [%r2173+1344];
	ld.shared.u32 	%r620, [%r2175+316];
	// begin inline asm
	dp4a.s32.s32 %r618, %r619, %r620, %r490;
	// end inline asm
	ld.shared.u32 	%r623, [%r2173+1344];
	ld.shared.u32 	%r624, [%r2175+2364];
	// begin inline asm
	dp4a.s32.s32 %r622, %r623, %r624, %r494;
	// end inline asm
	ld.shared.u32 	%r627, [%r2173+1568];
	ld.shared.u32 	%r628, [%r2175+316];
	// begin inline asm
	dp4a.s32.s32 %r626, %r627, %r628, %r498;
	// end inline asm
	ld.shared.u32 	%r631, [%r2173+1568];
	ld.shared.u32 	%r632, [%r2175+2364];
	// begin inline asm
	dp4a.s32.s32 %r630, %r631, %r632, %r502;
	// end inline asm
	ld.shared.u32 	%r635, [%r2173+1792];
	ld.shared.u32 	%r636, [%r2175+64];
	// begin inline asm
	dp4a.s32.s32 %r634, %r635, %r636, %r506;
	// end inline asm
	ld.shared.u32 	%r639, [%r2173+1792];
	ld.shared.u32 	%r640, [%r2175+2112];
	// begin inline asm
	dp4a.s32.s32 %r638, %r639, %r640, %r510;
	// end inline asm
	ld.shared.u32 	%r643, [%r2173+2016];
	ld.shared.u32 	%r644, [%r2175+64];
	// begin inline asm
	dp4a.s32.s32 %r642, %r643, %r644, %r514;
	// end inline asm
	ld.shared.u32 	%r647, [%r2173+2016];
	ld.shared.u32 	%r648, [%r2175+2112];
	// begin inline asm
	dp4a.s32.s32 %r646, %r647, %r648, %r518;
	// end inline asm
	ld.shared.u32 	%r651, [%r2173+1792];
	ld.shared.u32 	%r652, [%r2175+68];
	// begin inline asm
	dp4a.s32.s32 %r650, %r651, %r652, %r522;
	// end inline asm
	ld.shared.u32 	%r655, [%r2173+1792];
	ld.shared.u32 	%r656, [%r2175+2116];
	// begin inline asm
	dp4a.s32.s32 %r654, %r655, %r656, %r526;
	// end inline asm
	ld.shared.u32 	%r659, [%r2173+2016];
	ld.shared.u32 	%r660, [%r2175+68];
	// begin inline asm
	dp4a.s32.s32 %r658, %r659, %r660, %r530;
	// end inline asm
	ld.shared.u32 	%r663, [%r2173+2016];
	ld.shared.u32 	%r664, [%r2175+2116];
	// begin inline asm
	dp4a.s32.s32 %r662, %r663, %r664, %r534;
	// end inline asm
	ld.shared.u32 	%r667, [%r2173+1792];
	ld.shared.u32 	%r668, [%r2175+72];
	// begin inline asm
	dp4a.s32.s32 %r666, %r667, %r668, %r538;
	// end inline asm
	ld.shared.u32 	%r671, [%r2173+1792];
	ld.shared.u32 	%r672, [%r2175+2120];
	// begin inline asm
	dp4a.s32.s32 %r670, %r671, %r672, %r542;
	// end inline asm
	ld.shared.u32 	%r675, [%r2173+2016];
	ld.shared.u32 	%r676, [%r2175+72];
	// begin inline asm
	dp4a.s32.s32 %r674, %r675, %r676, %r546;
	// end inline asm
	ld.shared.u32 	%r679, [%r2173+2016];
	ld.shared.u32 	%r680, [%r2175+2120];
	// begin inline asm
	dp4a.s32.s32 %r678, %r679, %r680, %r550;
	// end inline asm
	ld.shared.u32 	%r683, [%r2173+1792];
	ld.shared.u32 	%r684, [%r2175+76];
	// begin inline asm
	dp4a.s32.s32 %r682, %r683, %r684, %r554;
	// end inline asm
	ld.shared.u32 	%r687, [%r2173+1792];
	ld.shared.u32 	%r688, [%r2175+2124];
	// begin inline asm
	dp4a.s32.s32 %r686, %r687, %r688, %r558;
	// end inline asm
	ld.shared.u32 	%r691, [%r2173+2016];
	ld.shared.u32 	%r692, [%r2175+76];
	// begin inline asm
	dp4a.s32.s32 %r690, %r691, %r692, %r562;
	// end inline asm
	ld.shared.u32 	%r695, [%r2173+2016];
	ld.shared.u32 	%r696, [%r2175+2124];
	// begin inline asm
	dp4a.s32.s32 %r694, %r695, %r696, %r566;
	// end inline asm
	ld.shared.u32 	%r699, [%r2173+1792];
	ld.shared.u32 	%r700, [%r2175+320];
	// begin inline asm
	dp4a.s32.s32 %r698, %r699, %r700, %r570;
	// end inline asm
	ld.shared.u32 	%r703, [%r2173+1792];
	ld.shared.u32 	%r704, [%r2175+2368];
	// begin inline asm
	dp4a.s32.s32 %r702, %r703, %r704, %r574;
	// end inline asm
	ld.shared.u32 	%r707, [%r2173+2016];
	ld.shared.u32 	%r708, [%r2175+320];
	// begin inline asm
	dp4a.s32.s32 %r706, %r707, %r708, %r578;
	// end inline asm
	ld.shared.u32 	%r711, [%r2173+2016];
	ld.shared.u32 	%r712, [%r2175+2368];
	// begin inline asm
	dp4a.s32.s32 %r710, %r711, %r712, %r582;
	// end inline asm
	ld.shared.u32 	%r715, [%r2173+1792];
	ld.shared.u32 	%r716, [%r2175+324];
	// begin inline asm
	dp4a.s32.s32 %r714, %r715, %r716, %r586;
	// end inline asm
	ld.shared.u32 	%r719, [%r2173+1792];
	ld.shared.u32 	%r720, [%r2175+2372];
	// begin inline asm
	dp4a.s32.s32 %r718, %r719, %r720, %r590;
	// end inline asm
	ld.shared.u32 	%r723, [%r2173+2016];
	ld.shared.u32 	%r724, [%r2175+324];
	// begin inline asm
	dp4a.s32.s32 %r722, %r723, %r724, %r594;
	// end inline asm
	ld.shared.u32 	%r727, [%r2173+2016];
	ld.shared.u32 	%r728, [%r2175+2372];
	// begin inline asm
	dp4a.s32.s32 %r726, %r727, %r728, %r598;
	// end inline asm
	ld.shared.u32 	%r731, [%r2173+1792];
	ld.shared.u32 	%r732, [%r2175+328];
	// begin inline asm
	dp4a.s32.s32 %r730, %r731, %r732, %r602;
	// end inline asm
	ld.shared.u32 	%r735, [%r2173+1792];
	ld.shared.u32 	%r736, [%r2175+2376];
	// begin inline asm
	dp4a.s32.s32 %r734, %r735, %r736, %r606;
	// end inline asm
	ld.shared.u32 	%r739, [%r2173+2016];
	ld.shared.u32 	%r740, [%r2175+328];
	// begin inline asm
	dp4a.s32.s32 %r738, %r739, %r740, %r610;
	// end inline asm
	ld.shared.u32 	%r743, [%r2173+2016];
	ld.shared.u32 	%r744, [%r2175+2376];
	// begin inline asm
	dp4a.s32.s32 %r742, %r743, %r744, %r614;
	// end inline asm
	ld.shared.u32 	%r747, [%r2173+1792];
	ld.shared.u32 	%r748, [%r2175+332];
	// begin inline asm
	dp4a.s32.s32 %r746, %r747, %r748, %r618;
	// end inline asm
	ld.shared.u32 	%r751, [%r2173+1792];
	ld.shared.u32 	%r752, [%r2175+2380];
	// begin inline asm
	dp4a.s32.s32 %r750, %r751, %r752, %r622;
	// end inline asm
	ld.shared.u32 	%r755, [%r2173+2016];
	ld.shared.u32 	%r756, [%r2175+332];
	// begin inline asm
	dp4a.s32.s32 %r754, %r755, %r756, %r626;
	// end inline asm
	ld.shared.u32 	%r759, [%r2173+2016];
	ld.shared.u32 	%r760, [%r2175+2380];
	// begin inline asm
	dp4a.s32.s32 %r758, %r759, %r760, %r630;
	// end inline asm
	ld.shared.u32 	%r763, [%r2173+2240];
	ld.shared.u32 	%r764, [%r2175+80];
	// begin inline asm
	dp4a.s32.s32 %r762, %r763, %r764, %r634;
	// end inline asm
	ld.shared.u32 	%r767, [%r2173+2240];
	ld.shared.u32 	%r768, [%r2175+2128];
	// begin inline asm
	dp4a.s32.s32 %r766, %r767, %r768, %r638;
	// end inline asm
	ld.shared.u32 	%r771, [%r2173+2464];
	ld.shared.u32 	%r772, [%r2175+80];
	// begin inline asm
	dp4a.s32.s32 %r770, %r771, %r772, %r642;
	// end inline asm
	ld.shared.u32 	%r775, [%r2173+2464];
	ld.shared.u32 	%r776, [%r2175+2128];
	// begin inline asm
	dp4a.s32.s32 %r774, %r775, %r776, %r646;
	// end inline asm
	ld.shared.u32 	%r779, [%r2173+2240];
	ld.shared.u32 	%r780, [%r2175+84];
	// begin inline asm
	dp4a.s32.s32 %r778, %r779, %r780, %r650;
	// end inline asm
	ld.shared.u32 	%r783, [%r2173+2240];
	ld.shared.u32 	%r784, [%r2175+2132];
	// begin inline asm
	dp4a.s32.s32 %r782, %r783, %r784, %r654;
	// end inline asm
	ld.shared.u32 	%r787, [%r2173+2464];
	ld.shared.u32 	%r788, [%r2175+84];
	// begin inline asm
	dp4a.s32.s32 %r786, %r787, %r788, %r658;
	// end inline asm
	ld.shared.u32 	%r791, [%r2173+2464];
	ld.shared.u32 	%r792, [%r2175+2132];
	// begin inline asm
	dp4a.s32.s32 %r790, %r791, %r792, %r662;
	// end inline asm
	ld.shared.u32 	%r795, [%r2173+2240];
	ld.shared.u32 	%r796, [%r2175+88];
	// begin inline asm
	dp4a.s32.s32 %r794, %r795, %r796, %r666;
	// end inline asm
	ld.shared.u32 	%r799, [%r2173+2240];
	ld.shared.u32 	%r800, [%r2175+2136];
	// begin inline asm
	dp4a.s32.s32 %r798, %r799, %r800, %r670;
	// end inline asm
	ld.shared.u32 	%r803, [%r2173+2464];
	ld.shared.u32 	%r804, [%r2175+88];
	// begin inline asm
	dp4a.s32.s32 %r802, %r803, %r804, %r674;
	// end inline asm
	ld.shared.u32 	%r807, [%r2173+2464];
	ld.shared.u32 	%r808, [%r2175+2136];
	// begin inline asm
	dp4a.s32.s32 %r806, %r807, %r808, %r678;
	// end inline asm
	ld.shared.u32 	%r811, [%r2173+2240];
	ld.shared.u32 	%r812, [%r2175+92];
	// begin inline asm
	dp4a.s32.s32 %r810, %r811, %r812, %r682;
	// end inline asm
	ld.shared.u32 	%r815, [%r2173+2240];
	ld.shared.u32 	%r816, [%r2175+2140];
	// begin inline asm
	dp4a.s32.s32 %r814, %r815, %r816, %r686;
	// end inline asm
	ld.shared.u32 	%r819, [%r2173+2464];
	ld.shared.u32 	%r820, [%r2175+92];
	// begin inline asm
	dp4a.s32.s32 %r818, %r819, %r820, %r690;
	// end inline asm
	ld.shared.u32 	%r823, [%r2173+2464];
	ld.shared.u32 	%r824, [%r2175+2140];
	// begin inline asm
	dp4a.s32.s32 %r822, %r823, %r824, %r694;
	// end inline asm
	ld.shared.u32 	%r827, [%r2173+2240];
	ld.shared.u32 	%r828, [%r2175+336];
	// begin inline asm
	dp4a.s32.s32 %r826, %r827, %r828, %r698;
	// end inline asm
	ld.shared.u32 	%r831, [%r2173+2240];
	ld.shared.u32 	%r832, [%r2175+2384];
	// begin inline asm
	dp4a.s32.s32 %r830, %r831, %r832, %r702;
	// end inline asm
	ld.shared.u32 	%r835, [%r2173+2464];
	ld.shared.u32 	%r836, [%r2175+336];
	// begin inline asm
	dp4a.s32.s32 %r834, %r835, %r836, %r706;
	// end inline asm
	ld.shared.u32 	%r839, [%r2173+2464];
	ld.shared.u32 	%r840, [%r2175+2384];
	// begin inline asm
	dp4a.s32.s32 %r838, %r839, %r840, %r710;
	// end inline asm
	ld.shared.u32 	%r843, [%r2173+2240];
	ld.shared.u32 	%r844, [%r2175+340];
	// begin inline asm
	dp4a.s32.s32 %r842, %r843, %r844, %r714;
	// end inline asm
	ld.shared.u32 	%r847, [%r2173+2240];
	ld.shared.u32 	%r848, [%r2175+2388];
	// begin inline asm
	dp4a.s32.s32 %r846, %r847, %r848, %r718;
	// end inline asm
	ld.shared.u32 	%r851, [%r2173+2464];
	ld.shared.u32 	%r852, [%r2175+340];
	// begin inline asm
	dp4a.s32.s32 %r850, %r851, %r852, %r722;
	// end inline asm
	ld.shared.u32 	%r855, [%r2173+2464];
	ld.shared.u32 	%r856, [%r2175+2388];
	// begin inline asm
	dp4a.s32.s32 %r854, %r855, %r856, %r726;
	// end inline asm
	ld.shared.u32 	%r859, [%r2173+2240];
	ld.shared.u32 	%r860, [%r2175+344];
	// begin inline asm
	dp4a.s32.s32 %r858, %r859, %r860, %r730;
	// end inline asm
	ld.shared.u32 	%r863, [%r2173+2240];
	ld.shared.u32 	%r864, [%r2175+2392];
	// begin inline asm
	dp4a.s32.s32 %r862, %r863, %r864, %r734;
	// end inline asm
	ld.shared.u32 	%r867, [%r2173+2464];
	ld.shared.u32 	%r868, [%r2175+344];
	// begin inline asm
	dp4a.s32.s32 %r866, %r867, %r868, %r738;
	// end inline asm
	ld.shared.u32 	%r871, [%r2173+2464];
	ld.shared.u32 	%r872, [%r2175+2392];
	// begin inline asm
	dp4a.s32.s32 %r870, %r871, %r872, %r742;
	// end inline asm
	ld.shared.u32 	%r875, [%r2173+2240];
	ld.shared.u32 	%r876, [%r2175+348];
	// begin inline asm
	dp4a.s32.s32 %r874, %r875, %r876, %r746;
	// end inline asm
	ld.shared.u32 	%r879, [%r2173+2240];
	ld.shared.u32 	%r880, [%r2175+2396];
	// begin inline asm
	dp4a.s32.s32 %r878, %r879, %r880, %r750;
	// end inline asm
	ld.shared.u32 	%r883, [%r2173+2464];
	ld.shared.u32 	%r884, [%r2175+348];
	// begin inline asm
	dp4a.s32.s32 %r882, %r883, %r884, %r754;
	// end inline asm
	ld.shared.u32 	%r887, [%r2173+2464];
	ld.shared.u32 	%r888, [%r2175+2396];
	// begin inline asm
	dp4a.s32.s32 %r886, %r887, %r888, %r758;
	// end inline asm
	ld.shared.u32 	%r891, [%r2173+2688];
	ld.shared.u32 	%r892, [%r2175+96];
	// begin inline asm
	dp4a.s32.s32 %r890, %r891, %r892, %r762;
	// end inline asm
	ld.shared.u32 	%r895, [%r2173+2688];
	ld.shared.u32 	%r896, [%r2175+2144];
	// begin inline asm
	dp4a.s32.s32 %r894, %r895, %r896, %r766;
	// end inline asm
	ld.shared.u32 	%r899, [%r2173+2912];
	ld.shared.u32 	%r900, [%r2175+96];
	// begin inline asm
	dp4a.s32.s32 %r898, %r899, %r900, %r770;
	// end inline asm
	ld.shared.u32 	%r903, [%r2173+2912];
	ld.shared.u32 	%r904, [%r2175+2144];
	// begin inline asm
	dp4a.s32.s32 %r902, %r903, %r904, %r774;
	// end inline asm
	ld.shared.u32 	%r907, [%r2173+2688];
	ld.shared.u32 	%r908, [%r2175+100];
	// begin inline asm
	dp4a.s32.s32 %r906, %r907, %r908, %r778;
	// end inline asm
	ld.shared.u32 	%r911, [%r2173+2688];
	ld.shared.u32 	%r912, [%r2175+2148];
	// begin inline asm
	dp4a.s32.s32 %r910, %r911, %r912, %r782;
	// end inline asm
	ld.shared.u32 	%r915, [%r2173+2912];
	ld.shared.u32 	%r916, [%r2175+100];
	// begin inline asm
	dp4a.s32.s32 %r914, %r915, %r916, %r786;
	// end inline asm
	ld.shared.u32 	%r919, [%r2173+2912];
	ld.shared.u32 	%r920, [%r2175+2148];
	// begin inline asm
	dp4a.s32.s32 %r918, %r919, %r920, %r790;
	// end inline asm
	ld.shared.u32 	%r923, [%r2173+2688];
	ld.shared.u32 	%r924, [%r2175+104];
	// begin inline asm
	dp4a.s32.s32 %r922, %r923, %r924, %r794;
	// end inline asm
	ld.shared.u32 	%r927, [%r2173+2688];
	ld.shared.u32 	%r928, [%r2175+2152];
	// begin inline asm
	dp4a.s32.s32 %r926, %r927, %r928, %r798;
	// end inline asm
	ld.shared.u32 	%r931, [%r2173+2912];
	ld.shared.u32 	%r932, [%r2175+104];
	// begin inline asm
	dp4a.s32.s32 %r930, %r931, %r932, %r802;
	// end inline asm
	ld.shared.u32 	%r935, [%r2173+2912];
	ld.shared.u32 	%r936, [%r2175+2152];
	// begin inline asm
	dp4a.s32.s32 %r934, %r935, %r936, %r806;
	// end inline asm
	ld.shared.u32 	%r939, [%r2173+2688];
	ld.shared.u32 	%r940, [%r2175+108];
	// begin inline asm
	dp4a.s32.s32 %r938, %r939, %r940, %r810;
	// end inline asm
	ld.shared.u32 	%r943, [%r2173+2688];
	ld.shared.u32 	%r944, [%r2175+2156];
	// begin inline asm
	dp4a.s32.s32 %r942, %r943, %r944, %r814;
	// end inline asm
	ld.shared.u32 	%r947, [%r2173+2912];
	ld.shared.u32 	%r948, [%r2175+108];
	// begin inline asm
	dp4a.s32.s32 %r946, %r947, %r948, %r818;
	// end inline asm
	ld.shared.u32 	%r951, [%r2173+2912];
	ld.shared.u32 	%r952, [%r2175+2156];
	// begin inline asm
	dp4a.s32.s32 %r950, %r951, %r952, %r822;
	// end inline asm
	ld.shared.u32 	%r955, [%r2173+2688];
	ld.shared.u32 	%r956, [%r2175+352];
	// begin inline asm
	dp4a.s32.s32 %r954, %r955, %r956, %r826;
	// end inline asm
	ld.shared.u32 	%r959, [%r2173+2688];
	ld.shared.u32 	%r960, [%r2175+2400];
	// begin inline asm
	dp4a.s32.s32 %r958, %r959, %r960, %r830;
	// end inline asm
	ld.shared.u32 	%r963, [%r2173+2912];
	ld.shared.u32 	%r964, [%r2175+352];
	// begin inline asm
	dp4a.s32.s32 %r962, %r963, %r964, %r834;
	// end inline asm
	ld.shared.u32 	%r967, [%r2173+2912];
	ld.shared.u32 	%r968, [%r2175+2400];
	// begin inline asm
	dp4a.s32.s32 %r966, %r967, %r968, %r838;
	// end inline asm
	ld.shared.u32 	%r971, [%r2173+2688];
	ld.shared.u32 	%r972, [%r2175+356];
	// begin inline asm
	dp4a.s32.s32 %r970, %r971, %r972, %r842;
	// end inline asm
	ld.shared.u32 	%r975, [%r2173+2688];
	ld.shared.u32 	%r976, [%r2175+2404];
	// begin inline asm
	dp4a.s32.s32 %r974, %r975, %r976, %r846;
	// end inline asm
	ld.shared.u32 	%r979, [%r2173+2912];
	ld.shared.u32 	%r980, [%r2175+356];
	// begin inline asm
	dp4a.s32.s32 %r978, %r979, %r980, %r850;
	// end inline asm
	ld.shared.u32 	%r983, [%r2173+2912];
	ld.shared.u32 	%r984, [%r2175+2404];
	// begin inline asm
	dp4a.s32.s32 %r982, %r983, %r984, %r854;
	// end inline asm
	ld.shared.u32 	%r987, [%r2173+2688];
	ld.shared.u32 	%r988, [%r2175+360];
	// begin inline asm
	dp4a.s32.s32 %r986, %r987, %r988, %r858;
	// end inline asm
	ld.shared.u32 	%r991, [%r2173+2688];
	ld.shared.u32 	%r992, [%r2175+2408];
	// begin inline asm
	dp4a.s32.s32 %r990, %r991, %r992, %r862;
	// end inline asm
	ld.shared.u32 	%r995, [%r2173+2912];
	ld.shared.u32 	%r996, [%r2175+360];
	// begin inline asm
	dp4a.s32.s32 %r994, %r995, %r996, %r866;
	// end inline asm
	ld.shared.u32 	%r999, [%r2173+2912];
	ld.shared.u32 	%r1000, [%r2175+2408];
	// begin inline asm
	dp4a.s32.s32 %r998, %r999, %r1000, %r870;
	// end inline asm
	ld.shared.u32 	%r1003, [%r2173+2688];
	ld.shared.u32 	%r1004, [%r2175+364];
	// begin inline asm
	dp4a.s32.s32 %r1002, %r1003, %r1004, %r874;
	// end inline asm
	ld.shared.u32 	%r1007, [%r2173+2688];
	ld.shared.u32 	%r1008, [%r2175+2412];
	// begin inline asm
	dp4a.s32.s32 %r1006, %r1007, %r1008, %r878;
	// end inline asm
	ld.shared.u32 	%r1011, [%r2173+2912];
	ld.shared.u32 	%r1012, [%r2175+364];
	// begin inline asm
	dp4a.s32.s32 %r1010, %r1011, %r1012, %r882;
	// end inline asm
	ld.shared.u32 	%r1015, [%r2173+2912];
	ld.shared.u32 	%r1016, [%r2175+2412];
	// begin inline asm
	dp4a.s32.s32 %r1014, %r1015, %r1016, %r886;
	// end inline asm
	ld.shared.u32 	%r1019, [%r2173+3136];
	ld.shared.u32 	%r1020, [%r2175+112];
	// begin inline asm
	dp4a.s32.s32 %r1018, %r1019, %r1020, %r890;
	// end inline asm
	ld.shared.u32 	%r1023, [%r2173+3136];
	ld.shared.u32 	%r1024, [%r2175+2160];
	// begin inline asm
	dp4a.s32.s32 %r1022, %r1023, %r1024, %r894;
	// end inline asm
	ld.shared.u32 	%r1027, [%r2173+3360];
	ld.shared.u32 	%r1028, [%r2175+112];
	// begin inline asm
	dp4a.s32.s32 %r1026, %r1027, %r1028, %r898;
	// end inline asm
	ld.shared.u32 	%r1031, [%r2173+3360];
	ld.shared.u32 	%r1032, [%r2175+2160];
	// begin inline asm
	dp4a.s32.s32 %r1030, %r1031, %r1032, %r902;
	// end inline asm
	ld.shared.u32 	%r1035, [%r2173+3136];
	ld.shared.u32 	%r1036, [%r2175+116];
	// begin inline asm
	dp4a.s32.s32 %r1034, %r1035, %r1036, %r906;
	// end inline asm
	ld.shared.u32 	%r1039, [%r2173+3136];
	ld.shared.u32 	%r1040, [%r2175+2164];
	// begin inline asm
	dp4a.s32.s32 %r1038, %r1039, %r1040, %r910;
	// end inline asm
	ld.shared.u32 	%r1043, [%r2173+3360];
	ld.shared.u32 	%r1044, [%r2175+116];
	// begin inline asm
	dp4a.s32.s32 %r1042, %r1043, %r1044, %r914;
	// end inline asm
	ld.shared.u32 	%r1047, [%r2173+3360];
	ld.shared.u32 	%r1048, [%r2175+2164];
	// begin inline asm
	dp4a.s32.s32 %r1046, %r1047, %r1048, %r918;
	// end inline asm
	ld.shared.u32 	%r1051, [%r2173+3136];
	ld.shared.u32 	%r1052, [%r2175+120];
	// begin inline asm
	dp4a.s32.s32 %r1050, %r1051, %r1052, %r922;
	// end inline asm
	ld.shared.u32 	%r1055, [%r2173+3136];
	ld.shared.u32 	%r1056, [%r2175+2168];
	// begin inline asm
	dp4a.s32.s32 %r1054, %r1055, %r1056, %r926;
	// end inline asm
	ld.shared.u32 	%r1059, [%r2173+3360];
	ld.shared.u32 	%r1060, [%r2175+120];
	// begin inline asm
	dp4a.s32.s32 %r1058, %r1059, %r1060, %r930;
	// end inline asm
	ld.shared.u32 	%r1063, [%r2173+3360];
	ld.shared.u32 	%r1064, [%r2175+2168];
	// begin inline asm
	dp4a.s32.s32 %r1062, %r1063, %r1064, %r934;
	// end inline asm
	ld.shared.u32 	%r1067, [%r2173+3136];
	ld.shared.u32 	%r1068, [%r2175+124];
	// begin inline asm
	dp4a.s32.s32 %r1066, %r1067, %r1068, %r938;
	// end inline asm
	ld.shared.u32 	%r1071, [%r2173+3136];
	ld.shared.u32 	%r1072, [%r2175+2172];
	// begin inline asm
	dp4a.s32.s32 %r1070, %r1071, %r1072, %r942;
	// end inline asm
	ld.shared.u32 	%r1075, [%r2173+3360];
	ld.shared.u32 	%r1076, [%r2175+124];
	// begin inline asm
	dp4a.s32.s32 %r1074, %r1075, %r1076, %r946;
	// end inline asm
	ld.shared.u32 	%r1079, [%r2173+3360];
	ld.shared.u32 	%r1080, [%r2175+2172];
	// begin inline asm
	dp4a.s32.s32 %r1078, %r1079, %r1080, %r950;
	// end inline asm
	ld.shared.u32 	%r1083, [%r2173+3136];
	ld.shared.u32 	%r1084, [%r2175+368];
	// begin inline asm
	dp4a.s32.s32 %r1082, %r1083, %r1084, %r954;
	// end inline asm
	ld.shared.u32 	%r1087, [%r2173+3136];
	ld.shared.u32 	%r1088, [%r2175+2416];
	// begin inline asm
	dp4a.s32.s32 %r1086, %r1087, %r1088, %r958;
	// end inline asm
	ld.shared.u32 	%r1091, [%r2173+3360];
	ld.shared.u32 	%r1092, [%r2175+368];
	// begin inline asm
	dp4a.s32.s32 %r1090, %r1091, %r1092, %r962;
	// end inline asm
	ld.shared.u32 	%r1095, [%r2173+3360];
	ld.shared.u32 	%r1096, [%r2175+2416];
	// begin inline asm
	dp4a.s32.s32 %r1094, %r1095, %r1096, %r966;
	// end inline asm
	ld.shared.u32 	%r1099, [%r2173+3136];
	ld.shared.u32 	%r1100, [%r2175+372];
	// begin inline asm
	dp4a.s32.s32 %r1098, %r1099, %r1100, %r970;
	// end inline asm
	ld.shared.u32 	%r1103, [%r2173+3136];
	ld.shared.u32 	%r1104, [%r2175+2420];
	// begin inline asm
	dp4a.s32.s32 %r1102, %r1103, %r1104, %r974;
	// end inline asm
	ld.shared.u32 	%r1107, [%r2173+3360];
	ld.shared.u32 	%r1108, [%r2175+372];
	// begin inline asm
	dp4a.s32.s32 %r1106, %r1107, %r1108, %r978;
	// end inline asm
	ld.shared.u32 	%r1111, [%r2173+3360];
	ld.shared.u32 	%r1112, [%r2175+2420];
	// begin inline asm
	dp4a.s32.s32 %r1110, %r1111, %r1112, %r982;
	// end inline asm
	ld.shared.u32 	%r1115, [%r2173+3136];
	ld.shared.u32 	%r1116, [%r2175+376];
	// begin inline asm
	dp4a.s32.s32 %r1114, %r1115, %r1116, %r986;
	// end inline asm
	ld.shared.u32 	%r1119, [%r2173+3136];
	ld.shared.u32 	%r1120, [%r2175+2424];
	// begin inline asm
	dp4a.s32.s32 %r1118, %r1119, %r1120, %r990;
	// end inline asm
	ld.shared.u32 	%r1123, [%r2173+3360];
	ld.shared.u32 	%r1124, [%r2175+376];
	// begin inline asm
	dp4a.s32.s32 %r1122, %r1123, %r1124, %r994;
	// end inline asm
	ld.shared.u32 	%r1127, [%r2173+3360];
	ld.shared.u32 	%r1128, [%r2175+2424];
	// begin inline asm
	dp4a.s32.s32 %r1126, %r1127, %r1128, %r998;
	// end inline asm
	ld.shared.u32 	%r1131, [%r2173+3136];
	ld.shared.u32 	%r1132, [%r2175+380];
	// begin inline asm
	dp4a.s32.s32 %r1130, %r1131, %r1132, %r1002;
	// end inline asm
	ld.shared.u32 	%r1135, [%r2173+3136];
	ld.shared.u32 	%r1136, [%r2175+2428];
	// begin inline asm
	dp4a.s32.s32 %r1134, %r1135, %r1136, %r1006;
	// end inline asm
	ld.shared.u32 	%r1139, [%r2173+3360];
	ld.shared.u32 	%r1140, [%r2175+380];
	// begin inline asm
	dp4a.s32.s32 %r1138, %r1139, %r1140, %r1010;
	// end inline asm
	ld.shared.u32 	%r1143, [%r2173+3360];
	ld.shared.u32 	%r1144, [%r2175+2428];
	// begin inline asm
	dp4a.s32.s32 %r1142, %r1143, %r1144, %r1014;
	// end inline asm
	ld.shared.u32 	%r1147, [%r2173+3584];
	ld.shared.u32 	%r1148, [%r2175+128];
	// begin inline asm
	dp4a.s32.s32 %r1146, %r1147, %r1148, %r1018;
	// end inline asm
	ld.shared.u32 	%r1151, [%r2173+3584];
	ld.shared.u32 	%r1152, [%r2175+2176];
	// begin inline asm
	dp4a.s32.s32 %r1150, %r1151, %r1152, %r1022;
	// end inline asm
	ld.shared.u32 	%r1155, [%r2173+3808];
	ld.shared.u32 	%r1156, [%r2175+128];
	// begin inline asm
	dp4a.s32.s32 %r1154, %r1155, %r1156, %r1026;
	// end inline asm
	ld.shared.u32 	%r1159, [%r2173+3808];
	ld.shared.u32 	%r1160, [%r2175+2176];
	// begin inline asm
	dp4a.s32.s32 %r1158, %r1159, %r1160, %r1030;
	// end inline asm
	ld.shared.u32 	%r1163, [%r2173+3584];
	ld.shared.u32 	%r1164, [%r2175+132];
	// begin inline asm
	dp4a.s32.s32 %r1162, %r1163, %r1164, %r1034;
	// end inline asm
	ld.shared.u32 	%r1167, [%r2173+3584];
	ld.shared.u32 	%r1168, [%r2175+2180];
	// begin inline asm
	dp4a.s32.s32 %r1166, %r1167, %r1168, %r1038;
	// end inline asm
	ld.shared.u32 	%r1171, [%r2173+3808];
	ld.shared.u32 	%r1172, [%r2175+132];
	// begin inline asm
	dp4a.s32.s32 %r1170, %r1171, %r1172, %r1042;
	// end inline asm
	ld.shared.u32 	%r1175, [%r2173+3808];
	ld.shared.u32 	%r1176, [%r2175+2180];
	// begin inline asm
	dp4a.s32.s32 %r1174, %r1175, %r1176, %r1046;
	// end inline asm
	ld.shared.u32 	%r1179, [%r2173+3584];
	ld.shared.u32 	%r1180, [%r2175+136];
	// begin inline asm
	dp4a.s32.s32 %r1178, %r1179, %r1180, %r1050;
	// end inline asm
	ld.shared.u32 	%r1183, [%r2173+3584];
	ld.shared.u32 	%r1184, [%r2175+2184];
	// begin inline asm
	dp4a.s32.s32 %r1182, %r1183, %r1184, %r1054;
	// end inline asm
	ld.shared.u32 	%r1187, [%r2173+3808];
	ld.shared.u32 	%r1188, [%r2175+136];
	// begin inline asm
	dp4a.s32.s32 %r1186, %r1187, %r1188, %r1058;
	// end inline asm
	ld.shared.u32 	%r1191, [%r2173+3808];
	ld.shared.u32 	%r1192, [%r2175+2184];
	// begin inline asm
	dp4a.s32.s32 %r1190, %r1191, %r1192, %r1062;
	// end inline asm
	ld.shared.u32 	%r1195, [%r2173+3584];
	ld.shared.u32 	%r1196, [%r2175+140];
	// begin inline asm
	dp4a.s32.s32 %r1194, %r1195, %r1196, %r1066;
	// end inline asm
	ld.shared.u32 	%r1199, [%r2173+3584];
	ld.shared.u32 	%r1200, [%r2175+2188];
	// begin inline asm
	dp4a.s32.s32 %r1198, %r1199, %r1200, %r1070;
	// end inline asm
	ld.shared.u32 	%r1203, [%r2173+3808];
	ld.shared.u32 	%r1204, [%r2175+140];
	// begin inline asm
	dp4a.s32.s32 %r1202, %r1203, %r1204, %r1074;
	// end inline asm
	ld.shared.u32 	%r1207, [%r2173+3808];
	ld.shared.u32 	%r1208, [%r2175+2188];
	// begin inline asm
	dp4a.s32.s32 %r1206, %r1207, %r1208, %r1078;
	// end inline asm
	ld.shared.u32 	%r1211, [%r2173+3584];
	ld.shared.u32 	%r1212, [%r2175+384];
	// begin inline asm
	dp4a.s32.s32 %r1210, %r1211, %r1212, %r1082;
	// end inline asm
	ld.shared.u32 	%r1215, [%r2173+3584];
	ld.shared.u32 	%r1216, [%r2175+2432];
	// begin inline asm
	dp4a.s32.s32 %r1214, %r1215, %r1216, %r1086;
	// end inline asm
	ld.shared.u32 	%r1219, [%r2173+3808];
	ld.shared.u32 	%r1220, [%r2175+384];
	// begin inline asm
	dp4a.s32.s32 %r1218, %r1219, %r1220, %r1090;
	// end inline asm
	ld.shared.u32 	%r1223, [%r2173+3808];
	ld.shared.u32 	%r1224, [%r2175+2432];
	// begin inline asm
	dp4a.s32.s32 %r1222, %r1223, %r1224, %r1094;
	// end inline asm
	ld.shared.u32 	%r1227, [%r2173+3584];
	ld.shared.u32 	%r1228, [%r2175+388];
	// begin inline asm
	dp4a.s32.s32 %r1226, %r1227, %r1228, %r1098;
	// end inline asm
	ld.shared.u32 	%r1231, [%r2173+3584];
	ld.shared.u32 	%r1232, [%r2175+2436];
	// begin inline asm
	dp4a.s32.s32 %r1230, %r1231, %r1232, %r1102;
	// end inline asm
	ld.shared.u32 	%r1235, [%r2173+3808];
	ld.shared.u32 	%r1236, [%r2175+388];
	// begin inline asm
	dp4a.s32.s32 %r1234, %r1235, %r1236, %r1106;
	// end inline asm
	ld.shared.u32 	%r1239, [%r2173+3808];
	ld.shared.u32 	%r1240, [%r2175+2436];
	// begin inline asm
	dp4a.s32.s32 %r1238, %r1239, %r1240, %r1110;
	// end inline asm
	ld.shared.u32 	%r1243, [%r2173+3584];
	ld.shared.u32 	%r1244, [%r2175+392];
	// begin inline asm
	dp4a.s32.s32 %r1242, %r1243, %r1244, %r1114;
	// end inline asm
	ld.shared.u32 	%r1247, [%r2173+3584];
	ld.shared.u32 	%r1248, [%r2175+2440];
	// begin inline asm
	dp4a.s32.s32 %r1246, %r1247, %r1248, %r1118;
	// end inline asm
	ld.shared.u32 	%r1251, [%r2173+3808];
	ld.shared.u32 	%r1252, [%r2175+392];
	// begin inline asm
	dp4a.s32.s32 %r1250, %r1251, %r1252, %r1122;
	// end inline asm
	ld.shared.u32 	%r1255, [%r2173+3808];
	ld.shared.u32 	%r1256, [%r2175+2440];
	// begin inline asm
	dp4a.s32.s32 %r1254, %r1255, %r1256, %r1126;
	// end inline asm
	ld.shared.u32 	%r1259, [%r2173+3584];
	ld.shared.u32 	%r1260, [%r2175+396];
	// begin inline asm
	dp4a.s32.s32 %r1258, %r1259, %r1260, %r1130;
	// end inline asm
	ld.shared.u32 	%r1263, [%r2173+3584];
	ld.shared.u32 	%r1264, [%r2175+2444];
	// begin inline asm
	dp4a.s32.s32 %r1262, %r1263, %r1264, %r1134;
	// end inline asm
	ld.shared.u32 	%r1267, [%r2173+3808];
	ld.shared.u32 	%r1268, [%r2175+396];
	// begin inline asm
	dp4a.s32.s32 %r1266, %r1267, %r1268, %r1138;
	// end inline asm
	ld.shared.u32 	%r1271, [%r2173+3808];
	ld.shared.u32 	%r1272, [%r2175+2444];
	// begin inline asm
	dp4a.s32.s32 %r1270, %r1271, %r1272, %r1142;
	// end inline asm
	ld.shared.u32 	%r1275, [%r2173+4032];
	ld.shared.u32 	%r1276, [%r2175+144];
	// begin inline asm
	dp4a.s32.s32 %r1274, %r1275, %r1276, %r1146;
	// end inline asm
	ld.shared.u32 	%r1279, [%r2173+4032];
	ld.shared.u32 	%r1280, [%r2175+2192];
	// begin inline asm
	dp4a.s32.s32 %r1278, %r1279, %r1280, %r1150;
	// end inline asm
	ld.shared.u32 	%r1283, [%r2173+4256];
	ld.shared.u32 	%r1284, [%r2175+144];
	// begin inline asm
	dp4a.s32.s32 %r1282, %r1283, %r1284, %r1154;
	// end inline asm
	ld.shared.u32 	%r1287, [%r2173+4256];
	ld.shared.u32 	%r1288, [%r2175+2192];
	// begin inline asm
	dp4a.s32.s32 %r1286, %r1287, %r1288, %r1158;
	// end inline asm
	ld.shared.u32 	%r1291, [%r2173+4032];
	ld.shared.u32 	%r1292, [%r2175+148];
	// begin inline asm
	dp4a.s32.s32 %r1290, %r1291, %r1292, %r1162;
	// end inline asm
	ld.shared.u32 	%r1295, [%r2173+4032];
	ld.shared.u32 	%r1296, [%r2175+2196];
	// begin inline asm
	dp4a.s32.s32 %r1294, %r1295, %r1296, %r1166;
	// end inline asm
	ld.shared.u32 	%r1299, [%r2173+4256];
	ld.shared.u32 	%r1300, [%r2175+148];
	// begin inline asm
	dp4a.s32.s32 %r1298, %r1299, %r1300, %r1170;
	// end inline asm
	ld.shared.u32 	%r1303, [%r2173+4256];
	ld.shared.u32 	%r1304, [%r2175+2196];
	// begin inline asm
	dp4a.s32.s32 %r1302, %r1303, %r1304, %r1174;
	// end inline asm
	ld.shared.u32 	%r1307, [%r2173+4032];
	ld.shared.u32 	%r1308, [%r2175+152];
	// begin inline asm
	dp4a.s32.s32 %r1306, %r1307, %r1308, %r1178;
	// end inline asm
	ld.shared.u32 	%r1311, [%r2173+4032];
	ld.shared.u32 	%r1312, [%r2175+2200];
	// begin inline asm
	dp4a.s32.s32 %r1310, %r1311, %r1312, %r1182;
	// end inline asm
	ld.shared.u32 	%r1315, [%r2173+4256];
	ld.shared.u32 	%r1316, [%r2175+152];
	// begin inline asm
	dp4a.s32.s32 %r1314, %r1315, %r1316, %r1186;
	// end inline asm
	ld.shared.u32 	%r1319, [%r2173+4256];
	ld.shared.u32 	%r1320, [%r2175+2200];
	// begin inline asm
	dp4a.s32.s32 %r1318, %r1319, %r1320, %r1190;
	// end inline asm
	ld.shared.u32 	%r1323, [%r2173+4032];
	ld.shared.u32 	%r1324, [%r2175+156];
	// begin inline asm
	dp4a.s32.s32 %r1322, %r1323, %r1324, %r1194;
	// end inline asm
	ld.shared.u32 	%r1327, [%r2173+4032];
	ld.shared.u32 	%r1328, [%r2175+2204];
	// begin inline asm
	dp4a.s32.s32 %r1326, %r1327, %r1328, %r1198;
	// end inline asm
	ld.shared.u32 	%r1331, [%r2173+4256];
	ld.shared.u32 	%r1332, [%r2175+156];
	// begin inline asm
	dp4a.s32.s32 %r1330, %r1331, %r1332, %r1202;
	// end inline asm
	ld.shared.u32 	%r1335, [%r2173+4256];
	ld.shared.u32 	%r1336, [%r2175+2204];
	// begin inline asm
	dp4a.s32.s32 %r1334, %r1335, %r1336, %r1206;
	// end inline asm
	ld.shared.u32 	%r1339, [%r2173+4032];
	ld.shared.u32 	%r1340, [%r2175+400];
	// begin inline asm
	dp4a.s32.s32 %r1338, %r1339, %r1340, %r1210;
	// end inline asm
	ld.shared.u32 	%r1343, [%r2173+4032];
	ld.shared.u32 	%r1344, [%r2175+2448];
	// begin inline asm
	dp4a.s32.s32 %r1342, %r1343, %r1344, %r1214;
	// end inline asm
	ld.shared.u32 	%r1347, [%r2173+4256];
	ld.shared.u32 	%r1348, [%r2175+400];
	// begin inline asm
	dp4a.s32.s32 %r1346, %r1347, %r1348, %r1218;
	// end inline asm
	ld.shared.u32 	%r1351, [%r2173+4256];
	ld.shared.u32 	%r1352, [%r2175+2448];
	// begin inline asm
	dp4a.s32.s32 %r1350, %r1351, %r1352, %r1222;
	// end inline asm
	ld.shared.u32 	%r1355, [%r2173+4032];
	ld.shared.u32 	%r1356, [%r2175+404];
	// begin inline asm
	dp4a.s32.s32 %r1354, %r1355, %r1356, %r1226;
	// end inline asm
	ld.shared.u32 	%r1359, [%r2173+4032];
	ld.shared.u32 	%r1360, [%r2175+2452];
	// begin inline asm
	dp4a.s32.s32 %r1358, %r1359, %r1360, %r1230;
	// end inline asm
	ld.shared.u32 	%r1363, [%r2173+4256];
	ld.shared.u32 	%r1364, [%r2175+404];
	// begin inline asm
	dp4a.s32.s32 %r1362, %r1363, %r1364, %r1234;
	// end inline asm
	ld.shared.u32 	%r1367, [%r2173+4256];
	ld.shared.u32 	%r1368, [%r2175+2452];
	// begin inline asm
	dp4a.s32.s32 %r1366, %r1367, %r1368, %r1238;
	// end inline asm
	ld.shared.u32 	%r1371, [%r2173+4032];
	ld.shared.u32 	%r1372, [%r2175+408];
	// begin inline asm
	dp4a.s32.s32 %r1370, %r1371, %r1372, %r1242;
	// end inline asm
	ld.shared.u32 	%r1375, [%r2173+4032];
	ld.shared.u32 	%r1376, [%r2175+2456];
	// begin inline asm
	dp4a.s32.s32 %r1374, %r1375, %r1376, %r1246;
	// end inline asm
	ld.shared.u32 	%r1379, [%r2173+4256];
	ld.shared.u32 	%r1380, [%r2175+408];
	// begin inline asm
	dp4a.s32.s32 %r1378, %r1379, %r1380, %r1250;
	// end inline asm
	ld.shared.u32 	%r1383, [%r2173+4256];
	ld.shared.u32 	%r1384, [%r2175+2456];
	// begin inline asm
	dp4a.s32.s32 %r1382, %r1383, %r1384, %r1254;
	// end inline asm
	ld.shared.u32 	%r1387, [%r2173+4032];
	ld.shared.u32 	%r1388, [%r2175+412];
	// begin inline asm
	dp4a.s32.s32 %r1386, %r1387, %r1388, %r1258;
	// end inline asm
	ld.shared.u32 	%r1391, [%r2173+4032];
	ld.shared.u32 	%r1392, [%r2175+2460];
	// begin inline asm
	dp4a.s32.s32 %r1390, %r1391, %r1392, %r1262;
	// end inline asm
	ld.shared.u32 	%r1395, [%r2173+4256];
	ld.shared.u32 	%r1396, [%r2175+412];
	// begin inline asm
	dp4a.s32.s32 %r1394, %r1395, %r1396, %r1266;
	// end inline asm
	ld.shared.u32 	%r1399, [%r2173+4256];
	ld.shared.u32 	%r1400, [%r2175+2460];
	// begin inline asm
	dp4a.s32.s32 %r1398, %r1399, %r1400, %r1270;
	// end inline asm
	ld.shared.u32 	%r1403, [%r2173+4480];
	ld.shared.u32 	%r1404, [%r2175+160];
	// begin inline asm
	dp4a.s32.s32 %r1402, %r1403, %r1404, %r1274;
	// end inline asm
	ld.shared.u32 	%r1407, [%r2173+4480];
	ld.shared.u32 	%r1408, [%r2175+2208];
	// begin inline asm
	dp4a.s32.s32 %r1406, %r1407, %r1408, %r1278;
	// end inline asm
	ld.shared.u32 	%r1411, [%r2173+4704];
	ld.shared.u32 	%r1412, [%r2175+160];
	// begin inline asm
	dp4a.s32.s32 %r1410, %r1411, %r1412, %r1282;
	// end inline asm
	ld.shared.u32 	%r1415, [%r2173+4704];
	ld.shared.u32 	%r1416, [%r2175+2208];
	// begin inline asm
	dp4a.s32.s32 %r1414, %r1415, %r1416, %r1286;
	// end inline asm
	ld.shared.u32 	%r1419, [%r2173+4480];
	ld.shared.u32 	%r1420, [%r2175+164];
	// begin inline asm
	dp4a.s32.s32 %r1418, %r1419, %r1420, %r1290;
	// end inline asm
	ld.shared.u32 	%r1423, [%r2173+4480];
	ld.shared.u32 	%r1424, [%r2175+2212];
	// begin inline asm
	dp4a.s32.s32 %r1422, %r1423, %r1424, %r1294;
	// end inline asm
	ld.shared.u32 	%r1427, [%r2173+4704];
	ld.shared.u32 	%r1428, [%r2175+164];
	// begin inline asm
	dp4a.s32.s32 %r1426, %r1427, %r1428, %r1298;
	// end inline asm
	ld.shared.u32 	%r1431, [%r2173+4704];
	ld.shared.u32 	%r1432, [%r2175+2212];
	// begin inline asm
	dp4a.s32.s32 %r1430, %r1431, %r1432, %r1302;
	// end inline asm
	ld.shared.u32 	%r1435, [%r2173+4480];
	ld.shared.u32 	%r1436, [%r2175+168];
	// begin inline asm
	dp4a.s32.s32 %r1434, %r1435, %r1436, %r1306;
	// end inline asm
	ld.shared.u32 	%r1439, [%r2173+4480];
	ld.shared.u32 	%r1440, [%r2175+2216];
	// begin inline asm
	dp4a.s32.s32 %r1438, %r1439, %r1440, %r1310;
	// end inline asm
	ld.shared.u32 	%r1443, [%r2173+4704];
	ld.shared.u32 	%r1444, [%r2175+168];
	// begin inline asm
	dp4a.s32.s32 %r1442, %r1443, %r1444, %r1314;
	// end inline asm
	ld.shared.u32 	%r1447, [%r2173+4704];
	ld.shared.u32 	%r1448, [%r2175+2216];
	// begin inline asm
	dp4a.s32.s32 %r1446, %r1447, %r1448, %r1318;
	// end inline asm
	ld.shared.u32 	%r1451, [%r2173+4480];
	ld.shared.u32 	%r1452, [%r2175+172];
	// begin inline asm
	dp4a.s32.s32 %r1450, %r1451, %r1452, %r1322;
	// end inline asm
	ld.shared.u32 	%r1455, [%r2173+4480];
	ld.shared.u32 	%r1456, [%r2175+2220];
	// begin inline asm
	dp4a.s32.s32 %r1454, %r1455, %r1456, %r1326;
	// end inline asm
	ld.shared.u32 	%r1459, [%r2173+4704];
	ld.shared.u32 	%r1460, [%r2175+172];
	// begin inline asm
	dp4a.s32.s32 %r1458, %r1459, %r1460, %r1330;
	// end inline asm
	ld.shared.u32 	%r1463, [%r2173+4704];
	ld.shared.u32 	%r1464, [%r2175+2220];
	// begin inline asm
	dp4a.s32.s32 %r1462, %r1463, %r1464, %r1334;
	// end inline asm
	ld.shared.u32 	%r1467, [%r2173+4480];
	ld.shared.u32 	%r1468, [%r2175+416];
	// begin inline asm
	dp4a.s32.s32 %r1466, %r1467, %r1468, %r1338;
	// end inline asm
	ld.shared.u32 	%r1471, [%r2173+4480];
	ld.shared.u32 	%r1472, [%r2175+2464];
	// begin inline asm
	dp4a.s32.s32 %r1470, %r1471, %r1472, %r1342;
	// end inline asm
	ld.shared.u32 	%r1475, [%r2173+4704];
	ld.shared.u32 	%r1476, [%r2175+416];
	// begin inline asm
	dp4a.s32.s32 %r1474, %r1475, %r1476, %r1346;
	// end inline asm
	ld.shared.u32 	%r1479, [%r2173+4704];
	ld.shared.u32 	%r1480, [%r2175+2464];
	// begin inline asm
	dp4a.s32.s32 %r1478, %r1479, %r1480, %r1350;
	// end inline asm
	ld.shared.u32 	%r1483, [%r2173+4480];
	ld.shared.u32 	%r1484, [%r2175+420];
	// begin inline asm
	dp4a.s32.s32 %r1482, %r1483, %r1484, %r1354;
	// end inline asm
	ld.shared.u32 	%r1487, [%r2173+4480];
	ld.shared.u32 	%r1488, [%r2175+2468];
	// begin inline asm
	dp4a.s32.s32 %r1486, %r1487, %r1488, %r1358;
	// end inline asm
	ld.shared.u32 	%r1491, [%r2173+4704];
	ld.shared.u32 	%r1492, [%r2175+420];
	// begin inline asm
	dp4a.s32.s32 %r1490, %r1491, %r1492, %r1362;
	// end inline asm
	ld.shared.u32 	%r1495, [%r2173+4704];
	ld.shared.u32 	%r1496, [%r2175+2468];
	// begin inline asm
	dp4a.s32.s32 %r1494, %r1495, %r1496, %r1366;
	// end inline asm
	ld.shared.u32 	%r1499, [%r2173+4480];
	ld.shared.u32 	%r1500, [%r2175+424];
	// begin inline asm
	dp4a.s32.s32 %r1498, %r1499, %r1500, %r1370;
	// end inline asm
	ld.shared.u32 	%r1503, [%r2173+4480];
	ld.shared.u32 	%r1504, [%r2175+2472];
	// begin inline asm
	dp4a.s32.s32 %r1502, %r1503, %r1504, %r1374;
	// end inline asm
	ld.shared.u32 	%r1507, [%r2173+4704];
	ld.shared.u32 	%r1508, [%r2175+424];
	// begin inline asm
	dp4a.s32.s32 %r1506, %r1507, %r1508, %r1378;
	// end inline asm
	ld.shared.u32 	%r1511, [%r2173+4704];
	ld.shared.u32 	%r1512, [%r2175+2472];
	// begin inline asm
	dp4a.s32.s32 %r1510, %r1511, %r1512, %r1382;
	// end inline asm
	ld.shared.u32 	%r1515, [%r2173+4480];
	ld.shared.u32 	%r1516, [%r2175+428];
	// begin inline asm
	dp4a.s32.s32 %r1514, %r1515, %r1516, %r1386;
	// end inline asm
	ld.shared.u32 	%r1519, [%r2173+4480];
	ld.shared.u32 	%r1520, [%r2175+2476];
	// begin inline asm
	dp4a.s32.s32 %r1518, %r1519, %r1520, %r1390;
	// end inline asm
	ld.shared.u32 	%r1523, [%r2173+4704];
	ld.shared.u32 	%r1524, [%r2175+428];
	// begin inline asm
	dp4a.s32.s32 %r1522, %r1523, %r1524, %r1394;
	// end inline asm
	ld.shared.u32 	%r1527, [%r2173+4704];
	ld.shared.u32 	%r1528, [%r2175+2476];
	// begin inline asm
	dp4a.s32.s32 %r1526, %r1527, %r1528, %r1398;
	// end inline asm
	ld.shared.u32 	%r1531, [%r2173+4928];
	ld.shared.u32 	%r1532, [%r2175+176];
	// begin inline asm
	dp4a.s32.s32 %r1530, %r1531, %r1532, %r1402;
	// end inline asm
	ld.shared.u32 	%r1535, [%r2173+4928];
	ld.shared.u32 	%r1536, [%r2175+2224];
	// begin inline asm
	dp4a.s32.s32 %r1534, %r1535, %r1536, %r1406;
	// end inline asm
	ld.shared.u32 	%r1539, [%r2173+5152];
	ld.shared.u32 	%r1540, [%r2175+176];
	// begin inline asm
	dp4a.s32.s32 %r1538, %r1539, %r1540, %r1410;
	// end inline asm
	ld.shared.u32 	%r1543, [%r2173+5152];
	ld.shared.u32 	%r1544, [%r2175+2224];
	// begin inline asm
	dp4a.s32.s32 %r1542, %r1543, %r1544, %r1414;
	// end inline asm
	ld.shared.u32 	%r1547, [%r2173+4928];
	ld.shared.u32 	%r1548, [%r2175+180];
	// begin inline asm
	dp4a.s32.s32 %r1546, %r1547, %r1548, %r1418;
	// end inline asm
	ld.shared.u32 	%r1551, [%r2173+4928];
	ld.shared.u32 	%r1552, [%r2175+2228];
	// begin inline asm
	dp4a.s32.s32 %r1550, %r1551, %r1552, %r1422;
	// end inline asm
	ld.shared.u32 	%r1555, [%r2173+5152];
	ld.shared.u32 	%r1556, [%r2175+180];
	// begin inline asm
	dp4a.s32.s32 %r1554, %r1555, %r1556, %r1426;
	// end inline asm
	ld.shared.u32 	%r1559, [%r2173+5152];
	ld.shared.u32 	%r1560, [%r2175+2228];
	// begin inline asm
	dp4a.s32.s32 %r1558, %r1559, %r1560, %r1430;
	// end inline asm
	ld.shared.u32 	%r1563, [%r2173+4928];
	ld.shared.u32 	%r1564, [%r2175+184];
	// begin inline asm
	dp4a.s32.s32 %r1562, %r1563, %r1564, %r1434;
	// end inline asm
	ld.shared.u32 	%r1567, [%r2173+4928];
	ld.shared.u32 	%r1568, [%r2175+2232];
	// begin inline asm
	dp4a.s32.s32 %r1566, %r1567, %r1568, %r1438;
	// end inline asm
	ld.shared.u32 	%r1571, [%r2173+5152];
	ld.shared.u32 	%r1572, [%r2175+184];
	// begin inline asm
	dp4a.s32.s32 %r1570, %r1571, %r1572, %r1442;
	// end inline asm
	ld.shared.u32 	%r1575, [%r2173+5152];
	ld.shared.u32 	%r1576, [%r2175+2232];
	// begin inline asm
	dp4a.s32.s32 %r1574, %r1575, %r1576, %r1446;
	// end inline asm
	ld.shared.u32 	%r1579, [%r2173+4928];
	ld.shared.u32 	%r1580, [%r2175+188];
	// begin inline asm
	dp4a.s32.s32 %r1578, %r1579, %r1580, %r1450;
	// end inline asm
	ld.shared.u32 	%r1583, [%r2173+4928];
	ld.shared.u32 	%r1584, [%r2175+2236];
	// begin inline asm
	dp4a.s32.s32 %r1582, %r1583, %r1584, %r1454;
	// end inline asm
	ld.shared.u32 	%r1587, [%r2173+5152];
	ld.shared.u32 	%r1588, [%r2175+188];
	// begin inline asm
	dp4a.s32.s32 %r1586, %r1587, %r1588, %r1458;
	// end inline asm
	ld.shared.u32 	%r1591, [%r2173+5152];
	ld.shared.u32 	%r1592, [%r2175+2236];
	// begin inline asm
	dp4a.s32.s32 %r1590, %r1591, %r1592, %r1462;
	// end inline asm
	ld.shared.u32 	%r1595, [%r2173+4928];
	ld.shared.u32 	%r1596, [%r2175+432];
	// begin inline asm
	dp4a.s32.s32 %r1594, %r1595, %r1596, %r1466;
	// end inline asm
	ld.shared.u32 	%r1599, [%r2173+4928];
	ld.shared.u32 	%r1600, [%r2175+2480];
	// begin inline asm
	dp4a.s32.s32 %r1598, %r1599, %r1600, %r1470;
	// end inline asm
	ld.shared.u32 	%r1603, [%r2173+5152];
	ld.shared.u32 	%r1604, [%r2175+432];
	// begin inline asm
	dp4a.s32.s32 %r1602, %r1603, %r1604, %r1474;
	// end inline asm
	ld.shared.u32 	%r1607, [%r2173+5152];
	ld.shared.u32 	%r1608, [%r2175+2480];
	// begin inline asm
	dp4a.s32.s32 %r1606, %r1607, %r1608, %r1478;
	// end inline asm
	ld.shared.u32 	%r1611, [%r2173+4928];
	ld.shared.u32 	%r1612, [%r2175+436];
	// begin inline asm
	dp4a.s32.s32 %r1610, %r1611, %r1612, %r1482;
	// end inline asm
	ld.shared.u32 	%r1615, [%r2173+4928];
	ld.shared.u32 	%r1616, [%r2175+2484];
	// begin inline asm
	dp4a.s32.s32 %r1614, %r1615, %r1616, %r1486;
	// end inline asm
	ld.shared.u32 	%r1619, [%r2173+5152];
	ld.shared.u32 	%r1620, [%r2175+436];
	// begin inline asm
	dp4a.s32.s32 %r1618, %r1619, %r1620, %r1490;
	// end inline asm
	ld.shared.u32 	%r1623, [%r2173+5152];
	ld.shared.u32 	%r1624, [%r2175+2484];
	// begin inline asm
	dp4a.s32.s32 %r1622, %r1623, %r1624, %r1494;
	// end inline asm
	ld.shared.u32 	%r1627, [%r2173+4928];
	ld.shared.u32 	%r1628, [%r2175+440];
	// begin inline asm
	dp4a.s32.s32 %r1626, %r1627, %r1628, %r1498;
	// end inline asm
	ld.shared.u32 	%r1631, [%r2173+4928];
	ld.shared.u32 	%r1632, [%r2175+2488];
	// begin inline asm
	dp4a.s32.s32 %r1630, %r1631, %r1632, %r1502;
	// end inline asm
	ld.shared.u32 	%r1635, [%r2173+5152];
	ld.shared.u32 	%r1636, [%r2175+440];
	// begin inline asm
	dp4a.s32.s32 %r1634, %r1635, %r1636, %r1506;
	// end inline asm
	ld.shared.u32 	%r1639, [%r2173+5152];
	ld.shared.u32 	%r1640, [%r2175+2488];
	// begin inline asm
	dp4a.s32.s32 %r1638, %r1639, %r1640, %r1510;
	// end inline asm
	ld.shared.u32 	%r1643, [%r2173+4928];
	ld.shared.u32 	%r1644, [%r2175+444];
	// begin inline asm
	dp4a.s32.s32 %r1642, %r1643, %r1644, %r1514;
	// end inline asm
	ld.shared.u32 	%r1647, [%r2173+4928];
	ld.shared.u32 	%r1648, [%r2175+2492];
	// begin inline asm
	dp4a.s32.s32 %r1646, %r1647, %r1648, %r1518;
	// end inline asm
	ld.shared.u32 	%r1651, [%r2173+5152];
	ld.shared.u32 	%r1652, [%r2175+444];
	// begin inline asm
	dp4a.s32.s32 %r1650, %r1651, %r1652, %r1522;
	// end inline asm
	ld.shared.u32 	%r1655, [%r2173+5152];
	ld.shared.u32 	%r1656, [%r2175+2492];
	// begin inline asm
	dp4a.s32.s32 %r1654, %r1655, %r1656, %r1526;
	// end inline asm
	ld.shared.u32 	%r1659, [%r2173+5376];
	ld.shared.u32 	%r1660, [%r2175+192];
	// begin inline asm
	dp4a.s32.s32 %r1658, %r1659, %r1660, %r1530;
	// end inline asm
	ld.shared.u32 	%r1663, [%r2173+5376];
	ld.shared.u32 	%r1664, [%r2175+2240];
	// begin inline asm
	dp4a.s32.s32 %r1662, %r1663, %r1664, %r1534;
	// end inline asm
	ld.shared.u32 	%r1667, [%r2173+5600];
	ld.shared.u32 	%r1668, [%r2175+192];
	// begin inline asm
	dp4a.s32.s32 %r1666, %r1667, %r1668, %r1538;
	// end inline asm
	ld.shared.u32 	%r1671, [%r2173+5600];
	ld.shared.u32 	%r1672, [%r2175+2240];
	// begin inline asm
	dp4a.s32.s32 %r1670, %r1671, %r1672, %r1542;
	// end inline asm
	ld.shared.u32 	%r1675, [%r2173+5376];
	ld.shared.u32 	%r1676, [%r2175+196];
	// begin inline asm
	dp4a.s32.s32 %r1674, %r1675, %r1676, %r1546;
	// end inline asm
	ld.shared.u32 	%r1679, [%r2173+5376];
	ld.shared.u32 	%r1680, [%r2175+2244];
	// begin inline asm
	dp4a.s32.s32 %r1678, %r1679, %r1680, %r1550;
	// end inline asm
	ld.shared.u32 	%r1683, [%r2173+5600];
	ld.shared.u32 	%r1684, [%r2175+196];
	// begin inline asm
	dp4a.s32.s32 %r1682, %r1683, %r1684, %r1554;
	// end inline asm
	ld.shared.u32 	%r1687, [%r2173+5600];
	ld.shared.u32 	%r1688, [%r2175+2244];
	// begin inline asm
	dp4a.s32.s32 %r1686, %r1687, %r1688, %r1558;
	// end inline asm
	ld.shared.u32 	%r1691, [%r2173+5376];
	ld.shared.u32 	%r1692, [%r2175+200];
	// begin inline asm
	dp4a.s32.s32 %r1690, %r1691, %r1692, %r1562;
	// end inline asm
	ld.shared.u32 	%r1695, [%r2173+5376];
	ld.shared.u32 	%r1696, [%r2175+2248];
	// begin inline asm
	dp4a.s32.s32 %r1694, %r1695, %r1696, %r1566;
	// end inline asm
	ld.shared.u32 	%r1699, [%r2173+5600];
	ld.shared.u32 	%r1700, [%r2175+200];
	// begin inline asm
	dp4a.s32.s32 %r1698, %r1699, %r1700, %r1570;
	// end inline asm
	ld.shared.u32 	%r1703, [%r2173+5600];
	ld.shared.u32 	%r1704, [%r2175+2248];
	// begin inline asm
	dp4a.s32.s32 %r1702, %r1703, %r1704, %r1574;
	// end inline asm
	ld.shared.u32 	%r1707, [%r2173+5376];
	ld.shared.u32 	%r1708, [%r2175+204];
	// begin inline asm
	dp4a.s32.s32 %r1706, %r1707, %r1708, %r1578;
	// end inline asm
	ld.shared.u32 	%r1711, [%r2173+5376];
	ld.shared.u32 	%r1712, [%r2175+2252];
	// begin inline asm
	dp4a.s32.s32 %r1710, %r1711, %r1712, %r1582;
	// end inline asm
	ld.shared.u32 	%r1715, [%r2173+5600];
	ld.shared.u32 	%r1716, [%r2175+204];
	// begin inline asm
	dp4a.s32.s32 %r1714, %r1715, %r1716, %r1586;
	// end inline asm
	ld.shared.u32 	%r1719, [%r2173+5600];
	ld.shared.u32 	%r1720, [%r2175+2252];
	// begin inline asm
	dp4a.s32.s32 %r1718, %r1719, %r1720, %r1590;
	// end inline asm
	ld.shared.u32 	%r1723, [%r2173+5376];
	ld.shared.u32 	%r1724, [%r2175+448];
	// begin inline asm
	dp4a.s32.s32 %r1722, %r1723, %r1724, %r1594;
	// end inline asm
	ld.shared.u32 	%r1727, [%r2173+5376];
	ld.shared.u32 	%r1728, [%r2175+2496];
	// begin inline asm
	dp4a.s32.s32 %r1726, %r1727, %r1728, %r1598;
	// end inline asm
	ld.shared.u32 	%r1731, [%r2173+5600];
	ld.shared.u32 	%r1732, [%r2175+448];
	// begin inline asm
	dp4a.s32.s32 %r1730, %r1731, %r1732, %r1602;
	// end inline asm
	ld.shared.u32 	%r1735, [%r2173+5600];
	ld.shared.u32 	%r1736, [%r2175+2496];
	// begin inline asm
	dp4a.s32.s32 %r1734, %r1735, %r1736, %r1606;
	// end inline asm
	ld.shared.u32 	%r1739, [%r2173+5376];
	ld.shared.u32 	%r1740, [%r2175+452];
	// begin inline asm
	dp4a.s32.s32 %r1738, %r1739, %r1740, %r1610;
	// end inline asm
	ld.shared.u32 	%r1743, [%r2173+5376];
	ld.shared.u32 	%r1744, [%r2175+2500];
	// begin inline asm
	dp4a.s32.s32 %r1742, %r1743, %r1744, %r1614;
	// end inline asm
	ld.shared.u32 	%r1747, [%r2173+5600];
	ld.shared.u32 	%r1748, [%r2175+452];
	// begin inline asm
	dp4a.s32.s32 %r1746, %r1747, %r1748, %r1618;
	// end inline asm
	ld.shared.u32 	%r1751, [%r2173+5600];
	ld.shared.u32 	%r1752, [%r2175+2500];
	// begin inline asm
	dp4a.s32.s32 %r1750, %r1751, %r1752, %r1622;
	// end inline asm
	ld.shared.u32 	%r1755, [%r2173+5376];
	ld.shared.u32 	%r1756, [%r2175+456];
	// begin inline asm
	dp4a.s32.s32 %r1754, %r1755, %r1756, %r1626;
	// end inline asm
	ld.shared.u32 	%r1759, [%r2173+5376];
	ld.shared.u32 	%r1760, [%r2175+2504];
	// begin inline asm
	dp4a.s32.s32 %r1758, %r1759, %r1760, %r1630;
	// end inline asm
	ld.shared.u32 	%r1763, [%r2173+5600];
	ld.shared.u32 	%r1764, [%r2175+456];
	// begin inline asm
	dp4a.s32.s32 %r1762, %r1763, %r1764, %r1634;
	// end inline asm
	ld.shared.u32 	%r1767, [%r2173+5600];
	ld.shared.u32 	%r1768, [%r2175+2504];
	// begin inline asm
	dp4a.s32.s32 %r1766, %r1767, %r1768, %r1638;
	// end inline asm
	ld.shared.u32 	%r1771, [%r2173+5376];
	ld.shared.u32 	%r1772, [%r2175+460];
	// begin inline asm
	dp4a.s32.s32 %r1770, %r1771, %r1772, %r1642;
	// end inline asm
	ld.shared.u32 	%r1775, [%r2173+5376];
	ld.shared.u32 	%r1776, [%r2175+2508];
	// begin inline asm
	dp4a.s32.s32 %r1774, %r1775, %r1776, %r1646;
	// end inline asm
	ld.shared.u32 	%r1779, [%r2173+5600];
	ld.shared.u32 	%r1780, [%r2175+460];
	// begin inline asm
	dp4a.s32.s32 %r1778, %r1779, %r1780, %r1650;
	// end inline asm
	ld.shared.u32 	%r1783, [%r2173+5600];
	ld.shared.u32 	%r1784, [%r2175+2508];
	// begin inline asm
	dp4a.s32.s32 %r1782, %r1783, %r1784, %r1654;
	// end inline asm
	ld.shared.u32 	%r1787, [%r2173+5824];
	ld.shared.u32 	%r1788, [%r2175+208];
	// begin inline asm
	dp4a.s32.s32 %r1786, %r1787, %r1788, %r1658;
	// end inline asm
	ld.shared.u32 	%r1791, [%r2173+5824];
	ld.shared.u32 	%r1792, [%r2175+2256];
	// begin inline asm
	dp4a.s32.s32 %r1790, %r1791, %r1792, %r1662;
	// end inline asm
	ld.shared.u32 	%r1795, [%r2173+6048];
	ld.shared.u32 	%r1796, [%r2175+208];
	// begin inline asm
	dp4a.s32.s32 %r1794, %r1795, %r1796, %r1666;
	// end inline asm
	ld.shared.u32 	%r1799, [%r2173+6048];
	ld.shared.u32 	%r1800, [%r2175+2256];
	// begin inline asm
	dp4a.s32.s32 %r1798, %r1799, %r1800, %r1670;
	// end inline asm
	ld.shared.u32 	%r1803, [%r2173+5824];
	ld.shared.u32 	%r1804, [%r2175+212];
	// begin inline asm
	dp4a.s32.s32 %r1802, %r1803, %r1804, %r1674;
	// end inline asm
	ld.shared.u32 	%r1807, [%r2173+5824];
	ld.shared.u32 	%r1808, [%r2175+2260];
	// begin inline asm
	dp4a.s32.s32 %r1806, %r1807, %r1808, %r1678;
	// end inline asm
	ld.shared.u32 	%r1811, [%r2173+6048];
	ld.shared.u32 	%r1812, [%r2175+212];
	// begin inline asm
	dp4a.s32.s32 %r1810, %r1811, %r1812, %r1682;
	// end inline asm
	ld.shared.u32 	%r1815, [%r2173+6048];
	ld.shared.u32 	%r1816, [%r2175+2260];
	// begin inline asm
	dp4a.s32.s32 %r1814, %r1815, %r1816, %r1686;
	// end inline asm
	ld.shared.u32 	%r1819, [%r2173+5824];
	ld.shared.u32 	%r1820, [%r2175+216];
	// begin inline asm
	dp4a.s32.s32 %r1818, %r1819, %r1820, %r1690;
	// end inline asm
	ld.shared.u32 	%r1823, [%r2173+5824];
	ld.shared.u32 	%r1824, [%r2175+2264];
	// begin inline asm
	dp4a.s32.s32 %r1822, %r1823, %r1824, %r1694;
	// end inline asm
	ld.shared.u32 	%r1827, [%r2173+6048];
	ld.shared.u32 	%r1828, [%r2175+216];
	// begin inline asm
	dp4a.s32.s32 %r1826, %r1827, %r1828, %r1698;
	// end inline asm
	ld.shared.u32 	%r1831, [%r2173+6048];
	ld.shared.u32 	%r1832, [%r2175+2264];
	// begin inline asm
	dp4a.s32.s32 %r1830, %r1831, %r1832, %r1702;
	// end inline asm
	ld.shared.u32 	%r1835, [%r2173+5824];
	ld.shared.u32 	%r1836, [%r2175+220];
	// begin inline asm
	dp4a.s32.s32 %r1834, %r1835, %r1836, %r1706;
	// end inline asm
	ld.shared.u32 	%r1839, [%r2173+5824];
	ld.shared.u32 	%r1840, [%r2175+2268];
	// begin inline asm
	dp4a.s32.s32 %r1838, %r1839, %r1840, %r1710;
	// end inline asm
	ld.shared.u32 	%r1843, [%r2173+6048];
	ld.shared.u32 	%r1844, [%r2175+220];
	// begin inline asm
	dp4a.s32.s32 %r1842, %r1843, %r1844, %r1714;
	// end inline asm
	ld.shared.u32 	%r1847, [%r2173+6048];
	ld.shared.u32 	%r1848, [%r2175+2268];
	// begin inline asm
	dp4a.s32.s32 %r1846, %r1847, %r1848, %r1718;
	// end inline asm
	ld.shared.u32 	%r1851, [%r2173+5824];
	ld.shared.u32 	%r1852, [%r2175+464];
	// begin inline asm
	dp4a.s32.s32 %r1850, %r1851, %r1852, %r1722;
	// end inline asm
	ld.shared.u32 	%r1855, [%r2173+5824];
	ld.shared.u32 	%r1856, [%r2175+2512];
	// begin inline asm
	dp4a.s32.s32 %r1854, %r1855, %r1856, %r1726;
	// end inline asm
	ld.shared.u32 	%r1859, [%r2173+6048];
	ld.shared.u32 	%r1860, [%r2175+464];
	// begin inline asm
	dp4a.s32.s32 %r1858, %r1859, %r1860, %r1730;
	// end inline asm
	ld.shared.u32 	%r1863, [%r2173+6048];
	ld.shared.u32 	%r1864, [%r2175+2512];
	// begin inline asm
	dp4a.s32.s32 %r1862, %r1863, %r1864, %r1734;
	// end inline asm
	ld.shared.u32 	%r1867, [%r2173+5824];
	ld.shared.u32 	%r1868, [%r2175+468];
	// begin inline asm
	dp4a.s32.s32 %r1866, %r1867, %r1868, %r1738;
	// end inline asm
	ld.shared.u32 	%r1871, [%r2173+5824];
	ld.shared.u32 	%r1872, [%r2175+2516];
	// begin inline asm
	dp4a.s32.s32 %r1870, %r1871, %r1872, %r1742;
	// end inline asm
	ld.shared.u32 	%r1875, [%r2173+6048];
	ld.shared.u32 	%r1876, [%r2175+468];
	// begin inline asm
	dp4a.s32.s32 %r1874, %r1875, %r1876, %r1746;
	// end inline asm
	ld.shared.u32 	%r1879, [%r2173+6048];
	ld.shared.u32 	%r1880, [%r2175+2516];
	// begin inline asm
	dp4a.s32.s32 %r1878, %r1879, %r1880, %r1750;
	// end inline asm
	ld.shared.u32 	%r1883, [%r2173+5824];
	ld.shared.u32 	%r1884, [%r2175+472];
	// begin inline asm
	dp4a.s32.s32 %r1882, %r1883, %r1884, %r1754;
	// end inline asm
	ld.shared.u32 	%r1887, [%r2173+5824];
	ld.shared.u32 	%r1888, [%r2175+2520];
	// begin inline asm
	dp4a.s32.s32 %r1886, %r1887, %r1888, %r1758;
	// end inline asm
	ld.shared.u32 	%r1891, [%r2173+6048];
	ld.shared.u32 	%r1892, [%r2175+472];
	// begin inline asm
	dp4a.s32.s32 %r1890, %r1891, %r1892, %r1762;
	// end inline asm
	ld.shared.u32 	%r1895, [%r2173+6048];
	ld.shared.u32 	%r1896, [%r2175+2520];
	// begin inline asm
	dp4a.s32.s32 %r1894, %r1895, %r1896, %r1766;
	// end inline asm
	ld.shared.u32 	%r1899, [%r2173+5824];
	ld.shared.u32 	%r1900, [%r2175+476];
	// begin inline asm
	dp4a.s32.s32 %r1898, %r1899, %r1900, %r1770;
	// end inline asm
	ld.shared.u32 	%r1903, [%r2173+5824];
	ld.shared.u32 	%r1904, [%r2175+2524];
	// begin inline asm
	dp4a.s32.s32 %r1902, %r1903, %r1904, %r1774;
	// end inline asm
	ld.shared.u32 	%r1907, [%r2173+6048];
	ld.shared.u32 	%r1908, [%r2175+476];
	// begin inline asm
	dp4a.s32.s32 %r1906, %r1907, %r1908, %r1778;
	// end inline asm
	ld.shared.u32 	%r1911, [%r2173+6048];
	ld.shared.u32 	%r1912, [%r2175+2524];
	// begin inline asm
	dp4a.s32.s32 %r1910, %r1911, %r1912, %r1782;
	// end inline asm
	ld.shared.u32 	%r1915, [%r2173+6272];
	ld.shared.u32 	%r1916, [%r2175+224];
	// begin inline asm
	dp4a.s32.s32 %r1914, %r1915, %r1916, %r1786;
	// end inline asm
	ld.shared.u32 	%r1919, [%r2173+6272];
	ld.shared.u32 	%r1920, [%r2175+2272];
	// begin inline asm
	dp4a.s32.s32 %r1918, %r1919, %r1920, %r1790;
	// end inline asm
	ld.shared.u32 	%r1923, [%r2173+6496];
	ld.shared.u32 	%r1924, [%r2175+224];
	// begin inline asm
	dp4a.s32.s32 %r1922, %r1923, %r1924, %r1794;
	// end inline asm
	ld.shared.u32 	%r1927, [%r2173+6496];
	ld.shared.u32 	%r1928, [%r2175+2272];
	// begin inline asm
	dp4a.s32.s32 %r1926, %r1927, %r1928, %r1798;
	// end inline asm
	ld.shared.u32 	%r1931, [%r2173+6272];
	ld.shared.u32 	%r1932, [%r2175+228];
	// begin inline asm
	dp4a.s32.s32 %r1930, %r1931, %r1932, %r1802;
	// end inline asm
	ld.shared.u32 	%r1935, [%r2173+6272];
	ld.shared.u32 	%r1936, [%r2175+2276];
	// begin inline asm
	dp4a.s32.s32 %r1934, %r1935, %r1936, %r1806;
	// end inline asm
	ld.shared.u32 	%r1939, [%r2173+6496];
	ld.shared.u32 	%r1940, [%r2175+228];
	// begin inline asm
	dp4a.s32.s32 %r1938, %r1939, %r1940, %r1810;
	// end inline asm
	ld.shared.u32 	%r1943, [%r2173+6496];
	ld.shared.u32 	%r1944, [%r2175+2276];
	// begin inline asm
	dp4a.s32.s32 %r1942, %r1943, %r1944, %r1814;
	// end inline asm
	ld.shared.u32 	%r1947, [%r2173+6272];
	ld.shared.u32 	%r1948, [%r2175+232];
	// begin inline asm
	dp4a.s32.s32 %r1946, %r1947, %r1948, %r1818;
	// end inline asm
	ld.shared.u32 	%r1951, [%r2173+6272];
	ld.shared.u32 	%r1952, [%r2175+2280];
	// begin inline asm
	dp4a.s32.s32 %r1950, %r1951, %r1952, %r1822;
	// end inline asm
	ld.shared.u32 	%r1955, [%r2173+6496];
	ld.shared.u32 	%r1956, [%r2175+232];
	// begin inline asm
	dp4a.s32.s32 %r1954, %r1955, %r1956, %r1826;
	// end inline asm
	ld.shared.u32 	%r1959, [%r2173+6496];
	ld.shared.u32 	%r1960, [%r2175+2280];
	// begin inline asm
	dp4a.s32.s32 %r1958, %r1959, %r1960, %r1830;
	// end inline asm
	ld.shared.u32 	%r1963, [%r2173+6272];
	ld.shared.u32 	%r1964, [%r2175+236];
	// begin inline asm
	dp4a.s32.s32 %r1962, %r1963, %r1964, %r1834;
	// end inline asm
	ld.shared.u32 	%r1967, [%r2173+6272];
	ld.shared.u32 	%r1968, [%r2175+2284];
	// begin inline asm
	dp4a.s32.s32 %r1966, %r1967, %r1968, %r1838;
	// end inline asm
	ld.shared.u32 	%r1971, [%r2173+6496];
	ld.shared.u32 	%r1972, [%r2175+236];
	// begin inline asm
	dp4a.s32.s32 %r1970, %r1971, %r1972, %r1842;
	// end inline asm
	ld.shared.u32 	%r1975, [%r2173+6496];
	ld.shared.u32 	%r1976, [%r2175+2284];
	// begin inline asm
	dp4a.s32.s32 %r1974, %r1975, %r1976, %r1846;
	// end inline asm
	ld.shared.u32 	%r1979, [%r2173+6272];
	ld.shared.u32 	%r1980, [%r2175+480];
	// begin inline asm
	dp4a.s32.s32 %r1978, %r1979, %r1980, %r1850;
	// end inline asm
	ld.shared.u32 	%r1983, [%r2173+6272];
	ld.shared.u32 	%r1984, [%r2175+2528];
	// begin inline asm
	dp4a.s32.s32 %r1982, %r1983, %r1984, %r1854;
	// end inline asm
	ld.shared.u32 	%r1987, [%r2173+6496];
	ld.shared.u32 	%r1988, [%r2175+480];
	// begin inline asm
	dp4a.s32.s32 %r1986, %r1987, %r1988, %r1858;
	// end inline asm
	ld.shared.u32 	%r1991, [%r2173+6496];
	ld.shared.u32 	%r1992, [%r2175+2528];
	// begin inline asm
	dp4a.s32.s32 %r1990, %r1991, %r1992, %r1862;
	// end inline asm
	ld.shared.u32 	%r1995, [%r2173+6272];
	ld.shared.u32 	%r1996, [%r2175+484];
	// begin inline asm
	dp4a.s32.s32 %r1994, %r1995, %r1996, %r1866;
	// end inline asm
	ld.shared.u32 	%r1999, [%r2173+6272];
	ld.shared.u32 	%r2000, [%r2175+2532];
	// begin inline asm
	dp4a.s32.s32 %r1998, %r1999, %r2000, %r1870;
	// end inline asm
	ld.shared.u32 	%r2003, [%r2173+6496];
	ld.shared.u32 	%r2004, [%r2175+484];
	// begin inline asm
	dp4a.s32.s32 %r2002, %r2003, %r2004, %r1874;
	// end inline asm
	ld.shared.u32 	%r2007, [%r2173+6496];
	ld.shared.u32 	%r2008, [%r2175+2532];
	// begin inline asm
	dp4a.s32.s32 %r2006, %r2007, %r2008, %r1878;
	// end inline asm
	ld.shared.u32 	%r2011, [%r2173+6272];
	ld.shared.u32 	%r2012, [%r2175+488];
	// begin inline asm
	dp4a.s32.s32 %r2010, %r2011, %r2012, %r1882;
	// end inline asm
	ld.shared.u32 	%r2015, [%r2173+6272];
	ld.shared.u32 	%r2016, [%r2175+2536];
	// begin inline asm
	dp4a.s32.s32 %r2014, %r2015, %r2016, %r1886;
	// end inline asm
	ld.shared.u32 	%r2019, [%r2173+6496];
	ld.shared.u32 	%r2020, [%r2175+488];
	// begin inline asm
	dp4a.s32.s32 %r2018, %r2019, %r2020, %r1890;
	// end inline asm
	ld.shared.u32 	%r2023, [%r2173+6496];
	ld.shared.u32 	%r2024, [%r2175+2536];
	// begin inline asm
	dp4a.s32.s32 %r2022, %r2023, %r2024, %r1894;
	// end inline asm
	ld.shared.u32 	%r2027, [%r2173+6272];
	ld.shared.u32 	%r2028, [%r2175+492];
	// begin inline asm
	dp4a.s32.s32 %r2026, %r2027, %r2028, %r1898;
	// end inline asm
	ld.shared.u32 	%r2031, [%r2173+6272];
	ld.shared.u32 	%r2032, [%r2175+2540];
	// begin inline asm
	dp4a.s32.s32 %r2030, %r2031, %r2032, %r1902;
	// end inline asm
	ld.shared.u32 	%r2035, [%r2173+6496];
	ld.shared.u32 	%r2036, [%r2175+492];
	// begin inline asm
	dp4a.s32.s32 %r2034, %r2035, %r2036, %r1906;
	// end inline asm
	ld.shared.u32 	%r2039, [%r2173+6496];
	ld.shared.u32 	%r2040, [%r2175+2540];
	// begin inline asm
	dp4a.s32.s32 %r2038, %r2039, %r2040, %r1910;
	// end inline asm
	ld.shared.u32 	%r2043, [%r2173+6720];
	ld.shared.u32 	%r2044, [%r2175+240];
	// begin inline asm
	dp4a.s32.s32 %r2042, %r2043, %r2044, %r1914;
	// end inline asm
	ld.shared.u32 	%r2047, [%r2173+6720];
	ld.shared.u32 	%r2048, [%r2175+2288];
	// begin inline asm
	dp4a.s32.s32 %r2046, %r2047, %r2048, %r1918;
	// end inline asm
	ld.shared.u32 	%r2051, [%r2173+6944];
	ld.shared.u32 	%r2052, [%r2175+240];
	// begin inline asm
	dp4a.s32.s32 %r2050, %r2051, %r2052, %r1922;
	// end inline asm
	ld.shared.u32 	%r2055, [%r2173+6944];
	ld.shared.u32 	%r2056, [%r2175+2288];
	// begin inline asm
	dp4a.s32.s32 %r2054, %r2055, %r2056, %r1926;
	// end inline asm
	ld.shared.u32 	%r2059, [%r2173+6720];
	ld.shared.u32 	%r2060, [%r2175+244];
	// begin inline asm
	dp4a.s32.s32 %r2058, %r2059, %r2060, %r1930;
	// end inline asm
	ld.shared.u32 	%r2063, [%r2173+6720];
	ld.shared.u32 	%r2064, [%r2175+2292];
	// begin inline asm
	dp4a.s32.s32 %r2062, %r2063, %r2064, %r1934;
	// end inline asm
	ld.shared.u32 	%r2067, [%r2173+6944];
	ld.shared.u32 	%r2068, [%r2175+244];
	// begin inline asm
	dp4a.s32.s32 %r2066, %r2067, %r2068, %r1938;
	// end inline asm
	ld.shared.u32 	%r2071, [%r2173+6944];
	ld.shared.u32 	%r2072, [%r2175+2292];
	// begin inline asm
	dp4a.s32.s32 %r2070, %r2071, %r2072, %r1942;
	// end inline asm
	ld.shared.u32 	%r2075, [%r2173+6720];
	ld.shared.u32 	%r2076, [%r2175+248];
	// begin inline asm
	dp4a.s32.s32 %r2074, %r2075, %r2076, %r1946;
	// end inline asm
	ld.shared.u32 	%r2079, [%r2173+6720];
	ld.shared.u32 	%r2080, [%r2175+2296];
	// begin inline asm
	dp4a.s32.s32 %r2078, %r2079, %r2080, %r1950;
	// end inline asm
	ld.shared.u32 	%r2083, [%r2173+6944];
	ld.shared.u32 	%r2084, [%r2175+248];
	// begin inline asm
	dp4a.s32.s32 %r2082, %r2083, %r2084, %r1954;
	// end inline asm
	ld.shared.u32 	%r2087, [%r2173+6944];
	ld.shared.u32 	%r2088, [%r2175+2296];
	// begin inline asm
	dp4a.s32.s32 %r2086, %r2087, %r2088, %r1958;
	// end inline asm
	ld.shared.u32 	%r2091, [%r2173+6720];
	ld.shared.u32 	%r2092, [%r2175+252];
	// begin inline asm
	dp4a.s32.s32 %r2090, %r2091, %r2092, %r1962;
	// end inline asm
	ld.shared.u32 	%r2095, [%r2173+6720];
	ld.shared.u32 	%r2096, [%r2175+2300];
	// begin inline asm
	dp4a.s32.s32 %r2094, %r2095, %r2096, %r1966;
	// end inline asm
	ld.shared.u32 	%r2099, [%r2173+6944];
	ld.shared.u32 	%r2100, [%r2175+252];
	// begin inline asm
	dp4a.s32.s32 %r2098, %r2099, %r2100, %r1970;
	// end inline asm
	ld.shared.u32 	%r2103, [%r2173+6944];
	ld.shared.u32 	%r2104, [%r2175+2300];
	// begin inline asm
	dp4a.s32.s32 %r2102, %r2103, %r2104, %r1974;
	// end inline asm
	ld.shared.u32 	%r2107, [%r2173+6720];
	ld.shared.u32 	%r2108, [%r2175+496];
	// begin inline asm
	dp4a.s32.s32 %r2106, %r2107, %r2108, %r1978;
	// end inline asm
	ld.shared.u32 	%r2111, [%r2173+6720];
	ld.shared.u32 	%r2112, [%r2175+2544];
	// begin inline asm
	dp4a.s32.s32 %r2110, %r2111, %r2112, %r1982;
	// end inline asm
	ld.shared.u32 	%r2115, [%r2173+6944];
	ld.shared.u32 	%r2116, [%r2175+496];
	// begin inline asm
	dp4a.s32.s32 %r2114, %r2115, %r2116, %r1986;
	// end inline asm
	ld.shared.u32 	%r2119, [%r2173+6944];
	ld.shared.u32 	%r2120, [%r2175+2544];
	// begin inline asm
	dp4a.s32.s32 %r2118, %r2119, %r2120, %r1990;
	// end inline asm
	ld.shared.u32 	%r2123, [%r2173+6720];
	ld.shared.u32 	%r2124, [%r2175+500];
	// begin inline asm
	dp4a.s32.s32 %r2122, %r2123, %r2124, %r1994;
	// end inline asm
	ld.shared.u32 	%r2127, [%r2173+6720];
	ld.shared.u32 	%r2128, [%r2175+2548];
	// begin inline asm
	dp4a.s32.s32 %r2126, %r2127, %r2128, %r1998;
	// end inline asm
	ld.shared.u32 	%r2131, [%r2173+6944];
	ld.shared.u32 	%r2132, [%r2175+500];
	// begin inline asm
	dp4a.s32.s32 %r2130, %r2131, %r2132, %r2002;
	// end inline asm
	ld.shared.u32 	%r2135, [%r2173+6944];
	ld.shared.u32 	%r2136, [%r2175+2548];
	// begin inline asm
	dp4a.s32.s32 %r2134, %r2135, %r2136, %r2006;
	// end inline asm
	ld.shared.u32 	%r2139, [%r2173+6720];
	ld.shared.u32 	%r2140, [%r2175+504];
	// begin inline asm
	dp4a.s32.s32 %r2138, %r2139, %r2140, %r2010;
	// end inline asm
	ld.shared.u32 	%r2143, [%r2173+6720];
	ld.shared.u32 	%r2144, [%r2175+2552];
	// begin inline asm
	dp4a.s32.s32 %r2142, %r2143, %r2144, %r2014;
	// end inline asm
	ld.shared.u32 	%r2147, [%r2173+6944];
	ld.shared.u32 	%r2148, [%r2175+504];
	// begin inline asm
	dp4a.s32.s32 %r2146, %r2147, %r2148, %r2018;
	// end inline asm
	ld.shared.u32 	%r2151, [%r2173+6944];
	ld.shared.u32 	%r2152, [%r2175+2552];
	// begin inline asm
	dp4a.s32.s32 %r2150, %r2151, %r2152, %r2022;
	// end inline asm
	ld.shared.u32 	%r2155, [%r2173+6720];
	ld.shared.u32 	%r2156, [%r2175+508];
	// begin inline asm
	dp4a.s32.s32 %r2154, %r2155, %r2156, %r2026;
	// end inline asm
	ld.shared.u32 	%r2159, [%r2173+6720];
	ld.shared.u32 	%r2160, [%r2175+2556];
	// begin inline asm
	dp4a.s32.s32 %r2158, %r2159, %r2160, %r2030;
	// end inline asm
	ld.shared.u32 	%r2163, [%r2173+6944];
	ld.shared.u32 	%r2164, [%r2175+508];
	// begin inline asm
	dp4a.s32.s32 %r2162, %r2163, %r2164, %r2034;
	// end inline asm
	ld.shared.u32 	%r2167, [%r2173+6944];
	ld.shared.u32 	%r2168, [%r2175+2556];
	// begin inline asm
	dp4a.s32.s32 %r2166, %r2167, %r2168, %r2038;
	// end inline asm
	bar.sync 	0;
	@%p10 bra 	$L__BB37_12;
	shl.b32 	%r2176, %r2, 5;
	and.b32  	%r2177, %r2176, 7680;
	shl.b32 	%r2178, %r2, 4;
	and.b32  	%r2179, %r2178, 240;
	and.b32  	%r2180, %r55, 12;
	or.b32  	%r2182, %r2180, %r78;
	or.b32  	%r2183, %r2182, %r2177;
	or.b32  	%r2184, %r2183, %r2179;
	cvt.u64.u32 	%rd22, %r2184;
	add.s64 	%rd23, %rd2, %rd22;
	ld.global.nc.u32 	%r2185, [%rd23+256];
	mad.lo.s32 	%r2186, %r42, 224, %r55;
	mov.u32 	%r2187, _ZZ112fused_nn_conv2d_cast_fixed_point_multiply_add_cast_fixed_point_multiply_add_cast_15119380522063600768__8_kernel0E18placeholder_shared;
	add.s32 	%r2188, %r2187, %r2186;
	st.shared.u32 	[%r2188], %r2185;
$L__BB37_12:
	@%p15 bra 	$L__BB37_14;
	shl.b32 	%r2189, %r2, 5;
	add.s32 	%r2190, %r2189, 1792;
	and.b32  	%r2191, %r2190, 7680;
	shl.b32 	%r2192, %r2, 4;
	and.b32  	%r2193, %r2192, 240;
	xor.b32  	%r2194, %r2193, 128;
	and.b32  	%r2195, %r55, 12;
	or.b32  	%r2197, %r2195, %r78;
	or.b32  	%r2198, %r2197, %r2191;
	or.b32  	%r2199, %r2198, %r2194;
	cvt.u64.u32 	%rd24, %r2199;
	add.s64 	%rd25, %rd2, %rd24;
	ld.global.nc.u32 	%r2200, [%rd25+256];
	mad.lo.s32 	%r2201, %r42, 224, %r55;
	mov.u32 	%r2202, _ZZ112fused_nn_conv2d_cast_fixed_point_multiply_add_cast_fixed_point_multiply_add_cast_15119380522063600768__8_kernel0E18placeholder_shared;
	add.s32 	%r2203, %r2202, %r2201;
	st.shared.u32 	[%r2203+896], %r2200;
$L__BB37_14:
	@%p20 bra 	$L__BB37_16;
	shl.b32 	%r2204, %r2, 5;
	add.s32 	%r2205, %r2204, 3584;
	and.b32  	%r2206, %r2205, 7680;
	shl.b32 	%r2207, %r2, 4;
	and.b32  	%r2208, %r2207, 240;
	and.b32  	%r2209, %r55, 12;
	or.b32  	%r2211, %r2209, %r78;
	or.b32  	%r2212, %r2211, %r2206;
	or.b32  	%r2213, %r2212, %r2208;
	cvt.u64.u32 	%rd26, %r2213;
	add.s64 	%rd27, %rd2, %rd26;
	ld.global.nc.u32 	%r2214, [%rd27+256];
	mad.lo.s32 	%r2215, %r42, 224, %r55;
	mov.u32 	%r2216, _ZZ112fused_nn_conv2d_cast_fixed_point_multiply_add_cast_fixed_point_multiply_add_cast_15119380522063600768__8_kernel0E18placeholder_shared;
	add.s32 	%r2217, %r2216, %r2215;
	st.shared.u32 	[%r2217+1792], %r2214;
$L__BB37_16:
	@%p25 bra 	$L__BB37_18;
	shl.b32 	%r2218, %r2, 5;
	add.s32 	%r2219, %r2218, 5376;
	and.b32  	%r2220, %r2219, 7680;
	shl.b32 	%r2221, %r2, 4;
	and.b32  	%r2222, %r2221, 240;
	xor.b32  	%r2223, %r2222, 128;
	and.b32  	%r2224, %r55, 12;
	or.b32  	%r2226, %r2224, %r78;
	or.b32  	%r2227, %r2226, %r2220;
	or.b32  	%r2228, %r2227, %r2223;
	cvt.u64.u32 	%rd28, %r2228;
	add.s64 	%rd29, %rd2, %rd28;
	ld.global.nc.u32 	%r2229, [%rd29+256];
	mad.lo.s32 	%r2230, %r42, 224, %r55;
	mov.u32 	%r2231, _ZZ112fused_nn_conv2d_cast_fixed_point_multiply_add_cast_fixed_point_multiply_add_cast_15119380522063600768__8_kernel0E18placeholder_shared;
	add.s32 	%r2232, %r2231, %r2230;
	st.shared.u32 	[%r2232+2688], %r2229;
$L__BB37_18:
	@%p30 bra 	$L__BB37_20;
	shl.b32 	%r2233, %r2, 5;
	add.s32 	%r2234, %r2233, 7168;
	and.b32  	%r2235, %r2234, 7680;
	shl.b32 	%r2236, %r2, 4;
	and.b32  	%r2237, %r2236, 240;
	and.b32  	%r2238, %r55, 12;
	or.b32  	%r2240, %r2238, %r78;
	or.b32  	%r2241, %r2240, %r2235;
	or.b32  	%r2242, %r2241, %r2237;
	cvt.u64.u32 	%rd30, %r2242;
	add.s64 	%rd31, %rd2, %rd30;
	ld.global.nc.u32 	%r2243, [%rd31+256];
	mad.lo.s32 	%r2244, %r42, 224, %r55;
	mov.u32 	%r2245, _ZZ112fused_nn_conv2d_cast_fixed_point_multiply_add_cast_fixed_point_multiply_add_cast_15119380522063600768__8_kernel0E18placeholder_shared;
	add.s32 	%r2246, %r2245, %r2244;
	st.shared.u32 	[%r2246+3584], %r2243;
$L__BB37_20:
	ld.param.u64 	%rd430, [fused_nn_conv2d_cast_fixed_point_multiply_add_cast_fixed_point_multiply_add_cast_15119380522063600768__8_kernel0_param_5];
	ld.param.u64 	%rd429, [fused_nn_conv2d_cast_fixed_point_multiply_add_cast_fixed_point_multiply_add_cast_15119380522063600768__8_kernel0_param_4];
	ld.param.u64 	%rd428, [fused_nn_conv2d_cast_fixed_point_multiply_add_cast_fixed_point_multiply_add_cast_15119380522063600768__8_kernel0_param_3];
	ld.param.u64 	%rd427, [fused_nn_conv2d_cast_fixed_point_multiply_add_cast_fixed_point_multiply_add_cast_15119380522063600768__8_kernel0_param_2];
	cvta.to.global.u64 	%rd32, %rd428;
	cvta.to.global.u64 	%rd33, %rd429;
	cvta.to.global.u64 	%rd34, %rd430;
	cvta.to.global.u64 	%rd35, %rd427;
	bar.sync 	0;
	mov.u32 	%r4295, %tid.x;
	shl.b32 	%r4296, %r4295, 2;
	mov.u32 	%r4297, _ZZ112fused_nn_conv2d_cast_fixed_point_multiply_add_cast_fixed_point_multiply_add_cast_15119380522063600768__8_kernel0E15pad_data_shared;
	add.s32 	%r4298, %r4297, %r4296;
	ld.shared.u32 	%r2248, [%r4298+7168];
	shl.b32 	%r4299, %r42, 9;
	mov.u32 	%r4300, _ZZ112fused_nn_conv2d_cast_fixed_point_multiply_add_cast_fixed_point_multiply_add_cast_15119380522063600768__8_kernel0E18placeholder_shared;
	add.s32 	%r4301, %r4300, %r4299;
	ld.shared.u32 	%r2249, [%r4301];
	// begin inline asm
	dp4a.s32.s32 %r2247, %r2248, %r2249, %r2042;
	// end inline asm
	ld.shared.u32 	%r2252, [%r4298+7168];
	ld.shared.u32 	%r2253, [%r4301+2048];
	// begin inline asm
	dp4a.s32.s32 %r2251, %r2252, %r2253, %r2046;
	// end inline asm
	ld.shared.u32 	%r2256, [%r4298+7392];
	ld.shared.u32 	%r2257, [%r4301];
	// begin inline asm
	dp4a.s32.s32 %r2255, %r2256, %r2257, %r2050;
	// end inline asm
	ld.shared.u32 	%r2260, [%r4298+7392];
	ld.shared.u32 	%r2261, [%r4301+2048];
	// begin inline asm
	dp4a.s32.s32 %r2259, %r2260, %r2261, %r2054;
	// end inline asm
	ld.shared.u32 	%r2264, [%r4298+7168];
	ld.shared.u32 	%r2265, [%r4301+4];
	// begin inline asm
	dp4a.s32.s32 %r2263, %r2264, %r2265, %r2058;
	// end inline asm
	ld.shared.u32 	%r2268, [%r4298+7168];
	ld.shared.u32 	%r2269, [%r4301+2052];
	// begin inline asm
	dp4a.s32.s32 %r2267, %r2268, %r2269, %r2062;
	// end inline asm
	ld.shared.u32 	%r2272, [%r4298+7392];
	ld.shared.u32 	%r2273, [%r4301+4];
	// begin inline asm
	dp4a.s32.s32 %r2271, %r2272, %r2273, %r2066;
	// end inline asm
	ld.shared.u32 	%r2276, [%r4298+7392];
	ld.shared.u32 	%r2277, [%r4301+2052];
	// begin inline asm
	dp4a.s32.s32 %r2275, %r2276, %r2277, %r2070;
	// end inline asm
	ld.shared.u32 	%r2280, [%r4298+7168];
	ld.shared.u32 	%r2281, [%r4301+8];
	// begin inline asm
	dp4a.s32.s32 %r2279, %r2280, %r2281, %r2074;
	// end inline asm
	ld.shared.u32 	%r2284, [%r4298+7168];
	ld.shared.u32 	%r2285, [%r4301+2056];
	// begin inline asm
	dp4a.s32.s32 %r2283, %r2284, %r2285, %r2078;
	// end inline asm
	ld.shared.u32 	%r2288, [%r4298+7392];
	ld.shared.u32 	%r2289, [%r4301+8];
	// begin inline asm
	dp4a.s32.s32 %r2287, %r2288, %r2289, %r2082;
	// end inline asm
	ld.shared.u32 	%r2292, [%r4298+7392];
	ld.shared.u32 	%r2293, [%r4301+2056];
	// begin inline asm
	dp4a.s32.s32 %r2291, %r2292, %r2293, %r2086;
	// end inline asm
	ld.shared.u32 	%r2296, [%r4298+7168];
	ld.shared.u32 	%r2297, [%r4301+12];
	// begin inline asm
	dp4a.s32.s32 %r2295, %r2296, %r2297, %r2090;
	// end inline asm
	ld.shared.u32 	%r2300, [%r4298+7168];
	ld.shared.u32 	%r2301, [%r4301+2060];
	// begin inline asm
	dp4a.s32.s32 %r2299, %r2300, %r2301, %r2094;
	// end inline asm
	ld.shared.u32 	%r2304, [%r4298+7392];
	ld.shared.u32 	%r2305, [%r4301+12];
	// begin inline asm
	dp4a.s32.s32 %r2303, %r2304, %r2305, %r2098;
	// end inline asm
	ld.shared.u32 	%r2308, [%r4298+7392];
	ld.shared.u32 	%r2309, [%r4301+2060];
	// begin inline asm
	dp4a.s32.s32 %r2307, %r2308, %r2309, %r2102;
	// end inline asm
	ld.shared.u32 	%r2312, [%r4298+7168];
	ld.shared.u32 	%r2313, [%r4301+256];
	// begin inline asm
	dp4a.s32.s32 %r2311, %r2312, %r2313, %r2106;
	// end inline asm
	ld.shared.u32 	%r2316, [%r4298+7168];
	ld.shared.u32 	%r2317, [%r4301+2304];
	// begin inline asm
	dp4a.s32.s32 %r2315, %r2316, %r2317, %r2110;
	// end inline asm
	ld.shared.u32 	%r2320, [%r4298+7392];
	ld.shared.u32 	%r2321, [%r4301+256];
	// begin inline asm
	dp4a.s32.s32 %r2319, %r2320, %r2321, %r2114;
	// end inline asm
	ld.shared.u32 	%r2324, [%r4298+7392];
	ld.shared.u32 	%r2325, [%r4301+2304];
	// begin inline asm
	dp4a.s32.s32 %r2323, %r2324, %r2325, %r2118;
	// end inline asm
	ld.shared.u32 	%r2328, [%r4298+7168];
	ld.shared.u32 	%r2329, [%r4301+260];
	// begin inline asm
	dp4a.s32.s32 %r2327, %r2328, %r2329, %r2122;
	// end inline asm
	ld.shared.u32 	%r2332, [%r4298+7168];
	ld.shared.u32 	%r2333, [%r4301+2308];
	// begin inline asm
	dp4a.s32.s32 %r2331, %r2332, %r2333, %r2126;
	// end inline asm
	ld.shared.u32 	%r2336, [%r4298+7392];
	ld.shared.u32 	%r2337, [%r4301+260];
	// begin inline asm
	dp4a.s32.s32 %r2335, %r2336, %r2337, %r2130;
	// end inline asm
	ld.shared.u32 	%r2340, [%r4298+7392];
	ld.shared.u32 	%r2341, [%r4301+2308];
	// begin inline asm
	dp4a.s32.s32 %r2339, %r2340, %r2341, %r2134;
	// end inline asm
	ld.shared.u32 	%r2344, [%r4298+7168];
	ld.shared.u32 	%r2345, [%r4301+264];
	// begin inline asm
	dp4a.s32.s32 %r2343, %r2344, %r2345, %r2138;
	// end inline asm
	ld.shared.u32 	%r2348, [%r4298+7168];
	ld.shared.u32 	%r2349, [%r4301+2312];
	// begin inline asm
	dp4a.s32.s32 %r2347, %r2348, %r2349, %r2142;
	// end inline asm
	ld.shared.u32 	%r2352, [%r4298+7392];
	ld.shared.u32 	%r2353, [%r4301+264];
	// begin inline asm
	dp4a.s32.s32 %r2351, %r2352, %r2353, %r2146;
	// end inline asm
	ld.shared.u32 	%r2356, [%r4298+7392];
	ld.shared.u32 	%r2357, [%r4301+2312];
	// begin inline asm
	dp4a.s32.s32 %r2355, %r2356, %r2357, %r2150;
	// end inline asm
	ld.shared.u32 	%r2360, [%r4298+7168];
	ld.shared.u32 	%r2361, [%r4301+268];
	// begin inline asm
	dp4a.s32.s32 %r2359, %r2360, %r2361, %r2154;
	// end inline asm
	ld.shared.u32 	%r2364, [%r4298+7168];
	ld.shared.u32 	%r2365, [%r4301+2316];
	// begin inline asm
	dp4a.s32.s32 %r2363, %r2364, %r2365, %r2158;
	// end inline asm
	ld.shared.u32 	%r2368, [%r4298+7392];
	ld.shared.u32 	%r2369, [%r4301+268];
	// begin inline asm
	dp4a.s32.s32 %r2367, %r2368, %r2369, %r2162;
	// end inline asm
	ld.shared.u32 	%r2372, [%r4298+7392];
	ld.shared.u32 	%r2373, [%r4301+2316];
	// begin inline asm
	dp4a.s32.s32 %r2371, %r2372, %r2373, %r2166;
	// end inline asm
	ld.shared.u32 	%r2376, [%r4298+7616];
	ld.shared.u32 	%r2377, [%r4301+16];
	// begin inline asm
	dp4a.s32.s32 %r2375, %r2376, %r2377, %r2247;
	// end inline asm
	ld.shared.u32 	%r2380, [%r4298+7616];
	ld.shared.u32 	%r2381, [%r4301+2064];
	// begin inline asm
	dp4a.s32.s32 %r2379, %r2380, %r2381, %r2251;
	// end inline asm
	ld.shared.u32 	%r2384, [%r4298+7840];
	ld.shared.u32 	%r2385, [%r4301+16];
	// begin inline asm
	dp4a.s32.s32 %r2383, %r2384, %r2385, %r2255;
	// end inline asm
	ld.shared.u32 	%r2388, [%r4298+7840];
	ld.shared.u32 	%r2389, [%r4301+2064];
	// begin inline asm
	dp4a.s32.s32 %r2387, %r2388, %r2389, %r2259;
	// end inline asm
	ld.shared.u32 	%r2392, [%r4298+7616];
	ld.shared.u32 	%r2393, [%r4301+20];
	// begin inline asm
	dp4a.s32.s32 %r2391, %r2392, %r2393, %r2263;
	// end inline asm
	ld.shared.u32 	%r2396, [%r4298+7616];
	ld.shared.u32 	%r2397, [%r4301+2068];
	// begin inline asm
	dp4a.s32.s32 %r2395, %r2396, %r2397, %r2267;
	// end inline asm
	ld.shared.u32 	%r2400, [%r4298+7840];
	ld.shared.u32 	%r2401, [%r4301+20];
	// begin inline asm
	dp4a.s32.s32 %r2399, %r2400, %r2401, %r2271;
	// end inline asm
	ld.shared.u32 	%r2404, [%r4298+7840];
	ld.shared.u32 	%r2405, [%r4301+2068];
	// begin inline asm
	dp4a.s32.s32 %r2403, %r2404, %r2405, %r2275;
	// end inline asm
	ld.shared.u32 	%r2408, [%r4298+7616];
	ld.shared.u32 	%r2409, [%r4301+24];
	// begin inline asm
	dp4a.s32.s32 %r2407, %r2408, %r2409, %r2279;
	// end inline asm
	ld.shared.u32 	%r2412, [%r4298+7616];
	ld.shared.u32 	%r2413, [%r4301+2072];
	// begin inline asm
	dp4a.s32.s32 %r2411, %r2412, %r2413, %r2283;
	// end inline asm
	ld.shared.u32 	%r2416, [%r4298+7840];
	ld.shared.u32 	%r2417, [%r4301+24];
	// begin inline asm
	dp4a.s32.s32 %r2415, %r2416, %r2417, %r2287;
	// end inline asm
	ld.shared.u32 	%r2420, [%r4298+7840];
	ld.shared.u32 	%r2421, [%r4301+2072];
	// begin inline asm
	dp4a.s32.s32 %r2419, %r2420, %r2421, %r2291;
	// end inline asm
	ld.shared.u32 	%r2424, [%r4298+7616];
	ld.shared.u32 	%r2425, [%r4301+28];
	// begin inline asm
	dp4a.s32.s32 %r2423, %r2424, %r2425, %r2295;
	// end inline asm
	ld.shared.u32 	%r2428, [%r4298+7616];
	ld.shared.u32 	%r2429, [%r4301+2076];
	// begin inline asm
	dp4a.s32.s32 %r2427, %r2428, %r2429, %r2299;
	// end inline asm
	ld.shared.u32 	%r2432, [%r4298+7840];
	ld.shared.u32 	%r2433, [%r4301+28];
	// begin inline asm
	dp4a.s32.s32 %r2431, %r2432, %r2433, %r2303;
	// end inline asm
	ld.shared.u32 	%r2436, [%r4298+7840];
	ld.shared.u32 	%r2437, [%r4301+2076];
	// begin inline asm
	dp4a.s32.s32 %r2435, %r2436, %r2437, %r2307;
	// end inline asm
	ld.shared.u32 	%r2440, [%r4298+7616];
	ld.shared.u32 	%r2441, [%r4301+272];
	// begin inline asm
	dp4a.s32.s32 %r2439, %r2440, %r2441, %r2311;
	// end inline asm
	ld.shared.u32 	%r2444, [%r4298+7616];
	ld.shared.u32 	%r2445, [%r4301+2320];
	// begin inline asm
	dp4a.s32.s32 %r2443, %r2444, %r2445, %r2315;
	// end inline asm
	ld.shared.u32 	%r2448, [%r4298+7840];
	ld.shared.u32 	%r2449, [%r4301+272];
	// begin inline asm
	dp4a.s32.s32 %r2447, %r2448, %r2449, %r2319;
	// end inline asm
	ld.shared.u32 	%r2452, [%r4298+7840];
	ld.shared.u32 	%r2453, [%r4301+2320];
	// begin inline asm
	dp4a.s32.s32 %r2451, %r2452, %r2453, %r2323;
	// end inline asm
	ld.shared.u32 	%r2456, [%r4298+7616];
	ld.shared.u32 	%r2457, [%r4301+276];
	// begin inline asm
	dp4a.s32.s32 %r2455, %r2456, %r2457, %r2327;
	// end inline asm
	ld.shared.u32 	%r2460, [%r4298+7616];
	ld.shared.u32 	%r2461, [%r4301+2324];
	// begin inline asm
	dp4a.s32.s32 %r2459, %r2460, %r2461, %r2331;
	// end inline asm
	ld.shared.u32 	%r2464, [%r4298+7840];
	ld.shared.u32 	%r2465, [%r4301+276];
	// begin inline asm
	dp4a.s32.s32 %r2463, %r2464, %r2465, %r2335;
	// end inline asm
	ld.shared.u32 	%r2468, [%r4298+7840];
	ld.shared.u32 	%r2469, [%r4301+2324];
	// begin inline asm
	dp4a.s32.s32 %r2467, %r2468, %r2469, %r2339;
	// end inline asm
	ld.shared.u32 	%r2472, [%r4298+7616];
	ld.shared.u32 	%r2473, [%r4301+280];
	// begin inline asm
	dp4a.s32.s32 %r2471, %r2472, %r2473, %r2343;
	// end inline asm
	ld.shared.u32 	%r2476, [%r4298+7616];
	ld.shared.u32 	%r2477, [%r4301+2328];
	// begin inline asm
	dp4a.s32.s32 %r2475, %r2476, %r2477, %r2347;
	// end inline asm
	ld.shared.u32 	%r2480, [%r4298+7840];
	ld.shared.u32 	%r2481, [%r4301+280];
	// begin inline asm
	dp4a.s32.s32 %r2479, %r2480, %r2481, %r2351;
	// end inline asm
	ld.shared.u32 	%r2484, [%r4298+7840];
	ld.shared.u32 	%r2485, [%r4301+2328];
	// begin inline asm
	dp4a.s32.s32 %r2483, %r2484, %r2485, %r2355;
	// end inline asm
	ld.shared.u32 	%r2488, [%r4298+7616];
	ld.shared.u32 	%r2489, [%r4301+284];
	// begin inline asm
	dp4a.s32.s32 %r2487, %r2488, %r2489, %r2359;
	// end inline asm
	ld.shared.u32 	%r2492, [%r4298+7616];
	ld.shared.u32 	%r2493, [%r4301+2332];
	// begin inline asm
	dp4a.s32.s32 %r2491, %r2492, %r2493, %r2363;
	// end inline asm
	ld.shared.u32 	%r2496, [%r4298+7840];
	ld.shared.u32 	%r2497, [%r4301+284];
	// begin inline asm
	dp4a.s32.s32 %r2495, %r2496, %r2497, %r2367;
	// end inline asm
	ld.shared.u32 	%r2500, [%r4298+7840];
	ld.shared.u32 	%r2501, [%r4301+2332];
	// begin inline asm
	dp4a.s32.s32 %r2499, %r2500, %r2501, %r2371;
	// end inline asm
	ld.shared.u32 	%r2504, [%r4298+8064];
	ld.shared.u32 	%r2505, [%r4301+32];
	// begin inline asm
	dp4a.s32.s32 %r2503, %r2504, %r2505, %r2375;
	// end inline asm
	ld.shared.u32 	%r2508, [%r4298+8064];
	ld.shared.u32 	%r2509, [%r4301+2080];
	// begin inline asm
	dp4a.s32.s32 %r2507, %r2508, %r2509, %r2379;
	// end inline asm
	ld.shared.u32 	%r2512, [%r4298+8288];
	ld.shared.u32 	%r2513, [%r4301+32];
	// begin inline asm
	dp4a.s32.s32 %r2511, %r2512, %r2513, %r2383;
	// end inline asm
	ld.shared.u32 	%r2516, [%r4298+8288];
	ld.shared.u32 	%r2517, [%r4301+2080];
	// begin inline asm
	dp4a.s32.s32 %r2515, %r2516, %r2517, %r2387;
	// end inline asm
	ld.shared.u32 	%r2520, [%r4298+8064];
	ld.shared.u32 	%r2521, [%r4301+36];
	// begin inline asm
	dp4a.s32.s32 %r2519, %r2520, %r2521, %r2391;
	// end inline asm
	ld.shared.u32 	%r2524, [%r4298+8064];
	ld.shared.u32 	%r2525, [%r4301+2084];
	// begin inline asm
	dp4a.s32.s32 %r2523, %r2524, %r2525, %r2395;
	// end inline asm
	ld.shared.u32 	%r2528, [%r4298+8288];
	ld.shared.u32 	%r2529, [%r4301+36];
	// begin inline asm
	dp4a.s32.s32 %r2527, %r2528, %r2529, %r2399;
	// end inline asm
	ld.shared.u32 	%r2532, [%r4298+8288];
	ld.shared.u32 	%r2533, [%r4301+2084];
	// begin inline asm
	dp4a.s32.s32 %r2531, %r2532, %r2533, %r2403;
	// end inline asm
	ld.shared.u32 	%r2536, [%r4298+8064];
	ld.shared.u32 	%r2537, [%r4301+40];
	// begin inline asm
	dp4a.s32.s32 %r2535, %r2536, %r2537, %r2407;
	// end inline asm
	ld.shared.u32 	%r2540, [%r4298+8064];
	ld.shared.u32 	%r2541, [%r4301+2088];
	// begin inline asm
	dp4a.s32.s32 %r2539, %r2540, %r2541, %r2411;
	// end inline asm
	ld.shared.u32 	%r2544, [%r4298+8288];
	ld.shared.u32 	%r2545, [%r4301+40];
	// begin inline asm
	dp4a.s32.s32 %r2543, %r2544, %r2545, %r2415;
	// end inline asm
	ld.shared.u32 	%r2548, [%r4298+8288];
	ld.shared.u32 	%r2549, [%r4301+2088];
	// begin inline asm
	dp4a.s32.s32 %r2547, %r2548, %r2549, %r2419;
	// end inline asm
	ld.shared.u32 	%r2552, [%r4298+8064];
	ld.shared.u32 	%r2553, [%r4301+44];
	// begin inline asm
	dp4a.s32.s32 %r2551, %r2552, %r2553, %r2423;
	// end inline asm
	ld.shared.u32 	%r2556, [%r4298+8064];
	ld.shared.u32 	%r2557, [%r4301+2092];
	// begin inline asm
	dp4a.s32.s32 %r2555, %r2556, %r2557, %r2427;
	// end inline asm
	ld.shared.u32 	%r2560, [%r4298+8288];
	ld.shared.u32 	%r2561, [%r4301+44];
	// begin inline asm
	dp4a.s32.s32 %r2559, %r2560, %r2561, %r2431;
	// end inline asm
	ld.shared.u32 	%r2564, [%r4298+8288];
	ld.shared.u32 	%r2565, [%r4301+2092];
	// begin inline asm
	dp4a.s32.s32 %r2563, %r2564, %r2565, %r2435;
	// end inline asm
	ld.shared.u32 	%r2568, [%r4298+8064];
	ld.shared.u32 	%r2569, [%r4301+288];
	// begin inline asm
	dp4a.s32.s32 %r2567, %r2568, %r2569, %r2439;
	// end inline asm
	ld.shared.u32 	%r2572, [%r4298+8064];
	ld.shared.u32 	%r2573, [%r4301+2336];
	// begin inline asm
	dp4a.s32.s32 %r2571, %r2572, %r2573, %r2443;
	// end inline asm
	ld.shared.u32 	%r2576, [%r4298+8288];
	ld.shared.u32 	%r2577, [%r4301+288];
	// begin inline asm
	dp4a.s32.s32 %r2575, %r2576, %r2577, %r2447;
	// end inline asm
	ld.shared.u32 	%r2580, [%r4298+8288];
	ld.shared.u32 	%r2581, [%r4301+2336];
	// begin inline asm
	dp4a.s32.s32 %r2579, %r2580, %r2581, %r2451;
	// end inline asm
	ld.shared.u32 	%r2584, [%r4298+8064];
	ld.shared.u32 	%r2585, [%r4301+292];
	// begin inline asm
	dp4a.s32.s32 %r2583, %r2584, %r2585, %r2455;
	// end inline asm
	ld.shared.u32 	%r2588, [%r4298+8064];
	ld.shared.u32 	%r2589, [%r4301+2340];
	// begin inline asm
	dp4a.s32.s32 %r2587, %r2588, %r2589, %r2459;
	// end inline asm
	ld.shared.u32 	%r2592, [%r4298+8288];
	ld.shared.u32 	%r2593, [%r4301+292];
	// begin inline asm
	dp4a.s32.s32 %r2591, %r2592, %r2593, %r2463;
	// end inline asm
	ld.shared.u32 	%r2596, [%r4298+8288];
	ld.shared.u32 	%r2597, [%r4301+2340];
	// begin inline asm
	dp4a.s32.s32 %r2595, %r2596, %r2597, %r2467;
	// end inline asm
	ld.shared.u32 	%r2600, [%r4298+8064];
	ld.shared.u32 	%r2601, [%r4301+296];
	// begin inline asm
	dp4a.s32.s32 %r2599, %r2600, %r2601, %r2471;
	// end inline asm
	ld.shared.u32 	%r2604, [%r4298+8064];
	ld.shared.u32 	%r2605, [%r4301+2344];
	// begin inline asm
	dp4a.s32.s32 %r2603, %r2604, %r2605, %r2475;
	// end inline asm
	ld.shared.u32 	%r2608, [%r4298+8288];
	ld.shared.u32 	%r2609, [%r4301+296];
	// begin inline asm
	dp4a.s32.s32 %r2607, %r2608, %r2609, %r2479;
	// end inline asm
	ld.shared.u32 	%r2612, [%r4298+8288];
	ld.shared.u32 	%r2613, [%r4301+2344];
	// begin inline asm
	dp4a.s32.s32 %r2611, %r2612, %r2613, %r2483;
	// end inline asm
	ld.shared.u32 	%r2616, [%r4298+8064];
	ld.shared.u32 	%r2617, [%r4301+300];
	// begin inline asm
	dp4a.s32.s32 %r2615, %r2616, %r2617, %r2487;
	// end inline asm
	ld.shared.u32 	%r2620, [%r4298+8064];
	ld.shared.u32 	%r2621, [%r4301+2348];
	// begin inline asm
	dp4a.s32.s32 %r2619, %r2620, %r2621, %r2491;
	// end inline asm
	ld.shared.u32 	%r2624, [%r4298+8288];
	ld.shared.u32 	%r2625, [%r4301+300];
	// begin inline asm
	dp4a.s32.s32 %r2623, %r2624, %r2625, %r2495;
	// end inline asm
	ld.shared.u32 	%r2628, [%r4298+8288];
	ld.shared.u32 	%r2629, [%r4301+2348];
	// begin inline asm
	dp4a.s32.s32 %r2627, %r2628, %r2629, %r2499;
	// end inline asm
	ld.shared.u32 	%r2632, [%r4298+8512];
	ld.shared.u32 	%r2633, [%r4301+48];
	// begin inline asm
	dp4a.s32.s32 %r2631, %r2632, %r2633, %r2503;
	// end inline asm
	ld.shared.u32 	%r2636, [%r4298+8512];
	ld.shared.u32 	%r2637, [%r4301+2096];
	// begin inline asm
	dp4a.s32.s32 %r2635, %r2636, %r2637, %r2507;
	// end inline asm
	ld.shared.u32 	%r2640, [%r4298+8736];
	ld.shared.u32 	%r2641, [%r4301+48];
	// begin inline asm
	dp4a.s32.s32 %r2639, %r2640, %r2641, %r2511;
	// end inline asm
	ld.shared.u32 	%r2644, [%r4298+8736];
	ld.shared.u32 	%r2645, [%r4301+2096];
	// begin inline asm
	dp4a.s32.s32 %r2643, %r2644, %r2645, %r2515;
	// end inline asm
	ld.shared.u32 	%r2648, [%r4298+8512];
	ld.shared.u32 	%r2649, [%r4301+52];
	// begin inline asm
	dp4a.s32.s32 %r2647, %r2648, %r2649, %r2519;
	// end inline asm
	ld.shared.u32 	%r2652, [%r4298+8512];
	ld.shared.u32 	%r2653, [%r4301+2100];
	// begin inline asm
	dp4a.s32.s32 %r2651, %r2652, %r2653, %r2523;
	// end inline asm
	ld.shared.u32 	%r2656, [%r4298+8736];
	ld.shared.u32 	%r2657, [%r4301+52];
	// begin inline asm
	dp4a.s32.s32 %r2655, %r2656, %r2657, %r2527;
	// end inline asm
	ld.shared.u32 	%r2660, [%r4298+8736];
	ld.shared.u32 	%r2661, [%r4301+2100];
	// begin inline asm
	dp4a.s32.s32 %r2659, %r2660, %r2661, %r2531;
	// end inline asm
	ld.shared.u32 	%r2664, [%r4298+8512];
	ld.shared.u32 	%r2665, [%r4301+56];
	// begin inline asm
	dp4a.s32.s32 %r2663, %r2664, %r2665, %r2535;
	// end inline asm
	ld.shared.u32 	%r2668, [%r4298+8512];
	ld.shared.u32 	%r2669, [%r4301+2104];
	// begin inline asm
	dp4a.s32.s32 %r2667, %r2668, %r2669, %r2539;
	// end inline asm
	ld.shared.u32 	%r2672, [%r4298+8736];
	ld.shared.u32 	%r2673, [%r4301+56];
	// begin inline asm
	dp4a.s32.s32 %r2671, %r2672, %r2673, %r2543;
	// end inline asm
	ld.shared.u32 	%r2676, [%r4298+8736];
	ld.shared.u32 	%r2677, [%r4301+2104];
	// begin inline asm
	dp4a.s32.s32 %r2675, %r2676, %r2677, %r2547;
	// end inline asm
	ld.shared.u32 	%r2680, [%r4298+8512];
	ld.shared.u32 	%r2681, [%r4301+60];
	// begin inline asm
	dp4a.s32.s32 %r2679, %r2680, %r2681, %r2551;
	// end inline asm
	ld.shared.u32 	%r2684, [%r4298+8512];
	ld.shared.u32 	%r2685, [%r4301+2108];
	// begin inline asm
	dp4a.s32.s32 %r2683, %r2684, %r2685, %r2555;
	// end inline asm
	ld.shared.u32 	%r2688, [%r4298+8736];
	ld.shared.u32 	%r2689, [%r4301+60];
	// begin inline asm
	dp4a.s32.s32 %r2687, %r2688, %r2689, %r2559;
	// end inline asm
	ld.shared.u32 	%r2692, [%r4298+8736];
	ld.shared.u32 	%r2693, [%r4301+2108];
	// begin inline asm
	dp4a.s32.s32 %r2691, %r2692, %r2693, %r2563;
	// end inline asm
	ld.shared.u32 	%r2696, [%r4298+8512];
	ld.shared.u32 	%r2697, [%r4301+304];
	// begin inline asm
	dp4a.s32.s32 %r2695, %r2696, %r2697, %r2567;
	// end inline asm
	ld.shared.u32 	%r2700, [%r4298+8512];
	ld.shared.u32 	%r2701, [%r4301+2352];
	// begin inline asm
	dp4a.s32.s32 %r2699, %r2700, %r2701, %r2571;
	// end inline asm
	ld.shared.u32 	%r2704, [%r4298+8736];
	ld.shared.u32 	%r2705, [%r4301+304];
	// begin inline asm
	dp4a.s32.s32 %r2703, %r2704, %r2705, %r2575;
	// end inline asm
	ld.shared.u32 	%r2708, [%r4298+8736];
	ld.shared.u32 	%r2709, [%r4301+2352];
	// begin inline asm
	dp4a.s32.s32 %r2707, %r2708, %r2709, %r2579;
	// end inline asm
	ld.shared.u32 	%r2712, [%r4298+8512];
	ld.shared.u32 	%r2713, [%r4301+308];
	// begin inline asm
	dp4a.s32.s32 %r2711, %r2712, %r2713, %r2583;
	// end inline asm
	ld.shared.u32 	%r2716, [%r4298+8512];
	ld.shared.u32 	%r2717, [%r4301+2356];
	// begin inline asm
	dp4a.s32.s32 %r2715, %r2716, %r2717, %r2587;
	// end inline asm
	ld.shared.u32 	%r2720, [%r4298+8736];
	ld.shared.u32 	%r2721, [%r4301+308];
	// begin inline asm
	dp4a.s32.s32 %r2719, %r2720, %r2721, %r2591;
	// end inline asm
	ld.shared.u32 	%r2724, [%r4298+8736];
	ld.shared.u32 	%r2725, [%r4301+2356];
	// begin inline asm
	dp4a.s32.s32 %r2723, %r2724, %r2725, %r2595;
	// end inline asm
	ld.shared.u32 	%r2728, [%r4298+8512];
	ld.shared.u32 	%r2729, [%r4301+312];
	// begin inline asm
	dp4a.s32.s32 %r2727, %r2728, %r2729, %r2599;
	// end inline asm
	ld.shared.u32 	%r2732, [%r4298+8512];
	ld.shared.u32 	%r2733, [%r4301+2360];
	// begin inline asm
	dp4a.s32.s32 %r2731, %r2732, %r2733, %r2603;
	// end inline asm
	ld.shared.u32 	%r2736, [%r4298+8736];
	ld.shared.u32 	%r2737, [%r4301+312];
	// begin inline asm
	dp4a.s32.s32 %r2735, %r2736, %r2737, %r2607;
	// end inline asm
	ld.shared.u32 	%r2740, [%r4298+8736];
	ld.shared.u32 	%r2741, [%r4301+2360];
	// begin inline asm
	dp4a.s32.s32 %r2739, %r2740, %r2741, %r2611;
	// end inline asm
	ld.shared.u32 	%r2744, [%r4298+8512];
	ld.shared.u32 	%r2745, [%r4301+316];
	// begin inline asm
	dp4a.s32.s32 %r2743, %r2744, %r2745, %r2615;
	// end inline asm
	ld.shared.u32 	%r2748, [%r4298+8512];
	ld.shared.u32 	%r2749, [%r4301+2364];
	// begin inline asm
	dp4a.s32.s32 %r2747, %r2748, %r2749, %r2619;
	// end inline asm
	ld.shared.u32 	%r2752, [%r4298+8736];
	ld.shared.u32 	%r2753, [%r4301+316];
	// begin inline asm
	dp4a.s32.s32 %r2751, %r2752, %r2753, %r2623;
	// end inline asm
	ld.shared.u32 	%r2756, [%r4298+8736];
	ld.shared.u32 	%r2757, [%r4301+2364];
	// begin inline asm
	dp4a.s32.s32 %r2755, %r2756, %r2757, %r2627;
	// end inline asm
	ld.shared.u32 	%r2760, [%r4298+8960];
	ld.shared.u32 	%r2761, [%r4301+64];
	// begin inline asm
	dp4a.s32.s32 %r2759, %r2760, %r2761, %r2631;
	// end inline asm
	ld.shared.u32 	%r2764, [%r4298+8960];
	ld.shared.u32 	%r2765, [%r4301+2112];
	// begin inline asm
	dp4a.s32.s32 %r2763, %r2764, %r2765, %r2635;
	// end inline asm
	ld.shared.u32 	%r2768, [%r4298+9184];
	ld.shared.u32 	%r2769, [%r4301+64];
	// begin inline asm
	dp4a.s32.s32 %r2767, %r2768, %r2769, %r2639;
	// end inline asm
	ld.shared.u32 	%r2772, [%r4298+9184];
	ld.shared.u32 	%r2773, [%r4301+2112];
	// begin inline asm
	dp4a.s32.s32 %r2771, %r2772, %r2773, %r2643;
	// end inline asm
	ld.shared.u32 	%r2776, [%r4298+8960];
	ld.shared.u32 	%r2777, [%r4301+68];
	// begin inline asm
	dp4a.s32.s32 %r2775, %r2776, %r2777, %r2647;
	// end inline asm
	ld.shared.u32 	%r2780, [%r4298+8960];
	ld.shared.u32 	%r2781, [%r4301+2116];
	// begin inline asm
	dp4a.s32.s32 %r2779, %r2780, %r2781, %r2651;
	// end inline asm
	ld.shared.u32 	%r2784, [%r4298+9184];
	ld.shared.u32 	%r2785, [%r4301+68];
	// begin inline asm
	dp4a.s32.s32 %r2783, %r2784, %r2785, %r2655;
	// end inline asm
	ld.shared.u32 	%r2788, [%r4298+9184];
	ld.shared.u32 	%r2789, [%r4301+2116];
	// begin inline asm
	dp4a.s32.s32 %r2787, %r2788, %r2789, %r2659;
	// end inline asm
	ld.shared.u32 	%r2792, [%r4298+8960];
	ld.shared.u32 	%r2793, [%r4301+72];
	// begin inline asm
	dp4a.s32.s32 %r2791, %r2792, %r2793, %r2663;
	// end inline asm
	ld.shared.u32 	%r2796, [%r4298+8960];
	ld.shared.u32 	%r2797, [%r4301+2120];
	// begin inline asm
	dp4a.s32.s32 %r2795, %r2796, %r2797, %r2667;
	// end inline asm
	ld.shared.u32 	%r2800, [%r4298+9184];
	ld.shared.u32 	%r2801, [%r4301+72];
	// begin inline asm
	dp4a.s32.s32 %r2799, %r2800, %r2801, %r2671;
	// end inline asm
	ld.shared.u32 	%r2804, [%r4298+9184];
	ld.shared.u32 	%r2805, [%r4301+2120];
	// begin inline asm
	dp4a.s32.s32 %r2803, %r2804, %r2805, %r2675;
	// end inline asm
	ld.shared.u32 	%r2808, [%r4298+8960];
	ld.shared.u32 	%r2809, [%r4301+76];
	// begin inline asm
	dp4a.s32.s32 %r2807, %r2808, %r2809, %r2679;
	// end inline asm
	ld.shared.u32 	%r2812, [%r4298+8960];
	ld.shared.u32 	%r2813, [%r4301+2124];
	// begin inline asm
	dp4a.s32.s32 %r2811, %r2812, %r2813, %r2683;
	// end inline asm
	ld.shared.u32 	%r2816, [%r4298+9184];
	ld.shared.u32 	%r2817, [%r4301+76];
	// begin inline asm
	dp4a.s32.s32 %r2815, %r2816, %r2817, %r2687;
	// end inline asm
	ld.shared.u32 	%r2820, [%r4298+9184];
	ld.shared.u32 	%r2821, [%r4301+2124];
	// begin inline asm
	dp4a.s32.s32 %r2819, %r2820, %r2821, %r2691;
	// end inline asm
	ld.shared.u32 	%r2824, [%r4298+8960];
	ld.shared.u32 	%r2825, [%r4301+320];
	// begin inline asm
	dp4a.s32.s32 %r2823, %r2824, %r2825, %r2695;
	// end inline asm
	ld.shared.u32 	%r2828, [%r4298+8960];
	ld.shared.u32 	%r2829, [%r4301+2368];
	// begin inline asm
	dp4a.s32.s32 %r2827, %r2828, %r2829, %r2699;
	// end inline asm
	ld.shared.u32 	%r2832, [%r4298+9184];
	ld.shared.u32 	%r2833, [%r4301+320];
	// begin inline asm
	dp4a.s32.s32 %r2831, %r2832, %r2833, %r2703;
	// end inline asm
	ld.shared.u32 	%r2836, [%r4298+9184];
	ld.shared.u32 	%r2837, [%r4301+2368];
	// begin inline asm
	dp4a.s32.s32 %r2835, %r2836, %r2837, %r2707;
	// end inline asm
	ld.shared.u32 	%r2840, [%r4298+8960];
	ld.shared.u32 	%r2841, [%r4301+324];
	// begin inline asm
	dp4a.s32.s32 %r2839, %r2840, %r2841, %r2711;
	// end inline asm
	ld.shared.u32 	%r2844, [%r4298+8960];
	ld.shared.u32 	%r2845, [%r4301+2372];
	// begin inline asm
	dp4a.s32.s32 %r2843, %r2844, %r2845, %r2715;
	// end inline asm
	ld.shared.u32 	%r2848, [%r4298+9184];
	ld.shared.u32 	%r2849, [%r4301+324];
	// begin inline asm
	dp4a.s32.s32 %r2847, %r2848, %r2849, %r2719;
	// end inline asm
	ld.shared.u32 	%r2852, [%r4298+9184];
	ld.shared.u32 	%r2853, [%r4301+2372];
	// begin inline asm
	dp4a.s32.s32 %r2851, %r2852, %r2853, %r2723;
	// end inline asm
	ld.shared.u32 	%r2856, [%r4298+8960];
	ld.shared.u32 	%r2857, [%r4301+328];
	// begin inline asm
	dp4a.s32.s32 %r2855, %r2856, %r2857, %r2727;
	// end inline asm
	ld.shared.u32 	%r2860, [%r4298+8960];
	ld.shared.u32 	%r2861, [%r4301+2376];
	// begin inline asm
	dp4a.s32.s32 %r2859, %r2860, %r2861, %r2731;
	// end inline asm
	ld.shared.u32 	%r2864, [%r4298+9184];
	ld.shared.u32 	%r2865, [%r4301+328];
	// begin inline asm
	dp4a.s32.s32 %r2863, %r2864, %r2865, %r2735;
	// end inline asm
	ld.shared.u32 	%r2868, [%r4298+9184];
	ld.shared.u32 	%r2869, [%r4301+2376];
	// begin inline asm
	dp4a.s32.s32 %r2867, %r2868, %r2869, %r2739;
	// end inline asm
	ld.shared.u32 	%r2872, [%r4298+8960];
	ld.shared.u32 	%r2873, [%r4301+332];
	// begin inline asm
	dp4a.s32.s32 %r2871, %r2872, %r2873, %r2743;
	// end inline asm
	ld.shared.u32 	%r2876, [%r4298+8960];
	ld.shared.u32 	%r2877, [%r4301+2380];
	// begin inline asm
	dp4a.s32.s32 %r2875, %r2876, %r2877, %r2747;
	// end inline asm
	ld.shared.u32 	%r2880, [%r4298+9184];
	ld.shared.u32 	%r2881, [%r4301+332];
	// begin inline asm
	dp4a.s32.s32 %r2879, %r2880, %r2881, %r2751;
	// end inline asm
	ld.shared.u32 	%r2884, [%r4298+9184];
	ld.shared.u32 	%r2885, [%r4301+2380];
	// begin inline asm
	dp4a.s32.s32 %r2883, %r2884, %r2885, %r2755;
	// end inline asm
	ld.shared.u32 	%r2888, [%r4298+9408];
	ld.shared.u32 	%r2889, [%r4301+80];
	// begin inline asm
	dp4a.s32.s32 %r2887, %r2888, %r2889, %r2759;
	// end inline asm
	ld.shared.u32 	%r2892, [%r4298+9408];
	ld.shared.u32 	%r2893, [%r4301+2128];
	// begin inline asm
	dp4a.s32.s32 %r2891, %r2892, %r2893, %r2763;
	// end inline asm
	ld.shared.u32 	%r2896, [%r4298+9632];
	ld.shared.u32 	%r2897, [%r4301+80];
	// begin inline asm
	dp4a.s32.s32 %r2895, %r2896, %r2897, %r2767;
	// end inline asm
	ld.shared.u32 	%r2900, [%r4298+9632];
	ld.shared.u32 	%r2901, [%r4301+2128];
	// begin inline asm
	dp4a.s32.s32 %r2899, %r2900, %r2901, %r2771;
	// end inline asm
	ld.shared.u32 	%r2904, [%r4298+9408];
	ld.shared.u32 	%r2905, [%r4301+84];
	// begin inline asm
	dp4a.s32.s32 %r2903, %r2904, %r2905, %r2775;
	// end inline asm
	ld.shared.u32 	%r2908, [%r4298+9408];
	ld.shared.u32 	%r2909, [%r4301+2132];
	// begin inline asm
	dp4a.s32.s32 %r2907, %r2908, %r2909, %r2779;
	// end inline asm
	ld.shared.u32 	%r2912, [%r4298+9632];
	ld.shared.u32 	%r2913, [%r4301+84];
	// begin inline asm
	dp4a.s32.s32 %r2911, %r2912, %r2913, %r2783;
	// end inline asm
	ld.shared.u32 	%r2916, [%r4298+9632];
	ld.shared.u32 	%r2917, [%r4301+2132];
	// begin inline asm
	dp4a.s32.s32 %r2915, %r2916, %r2917, %r2787;
	// end inline asm
	ld.shared.u32 	%r2920, [%r4298+9408];
	ld.shared.u32 	%r2921, [%r4301+88];
	// begin inline asm
	dp4a.s32.s32 %r2919, %r2920, %r2921, %r2791;
	// end inline asm
	ld.shared.u32 	%r2924, [%r4298+9408];
	ld.shared.u32 	%r2925, [%r4301+2136];
	// begin inline asm
	dp4a.s32.s32 %r2923, %r2924, %r2925, %r2795;
	// end inline asm
	ld.shared.u32 	%r2928, [%r4298+9632];
	ld.shared.u32 	%r2929, [%r4301+88];
	// begin inline asm
	dp4a.s32.s32 %r2927, %r2928, %r2929, %r2799;
	// end inline asm
	ld.shared.u32 	%r2932, [%r4298+9632];
	ld.shared.u32 	%r2933, [%r4301+2136];
	// begin inline asm
	dp4a.s32.s32 %r2931, %r2932, %r2933, %r2803;
	// end inline asm
	ld.shared.u32 	%r2936, [%r4298+9408];
	ld.shared.u32 	%r2937, [%r4301+92];
	// begin inline asm
	dp4a.s32.s32 %r2935, %r2936, %r2937, %r2807;
	// end inline asm
	ld.shared.u32 	%r2940, [%r4298+9408];
	ld.shared.u32 	%r2941, [%r4301+2140];
	// begin inline asm
	dp4a.s32.s32 %r2939, %r2940, %r2941, %r2811;
	// end inline asm
	ld.shared.u32 	%r2944, [%r4298+9632];
	ld.shared.u32 	%r2945, [%r4301+92];
	// begin inline asm
	dp4a.s32.s32 %r2943, %r2944, %r2945, %r2815;
	// end inline asm
	ld.shared.u32 	%r2948, [%r4298+9632];
	ld.shared.u32 	%r2949, [%r4301+2140];
	// begin inline asm
	dp4a.s32.s32 %r2947, %r2948, %r2949, %r2819;
	// end inline asm
	ld.shared.u32 	%r2952, [%r4298+9408];
	ld.shared.u32 	%r2953, [%r4301+336];
	// begin inline asm
	dp4a.s32.s32 %r2951, %r2952, %r2953, %r2823;
	// end inline asm
	ld.shared.u32 	%r2956, [%r4298+9408];
	ld.shared.u32 	%r2957, [%r4301+2384];
	// begin inline asm
	dp4a.s32.s32 %r2955, %r2956, %r2957, %r2827;
	// end inline asm
	ld.shared.u32 	%r2960, [%r4298+9632];
	ld.shared.u32 	%r2961, [%r4301+336];
	// begin inline asm
	dp4a.s32.s32 %r2959, %r2960, %r2961, %r2831;
	// end inline asm
	ld.shared.u32 	%r2964, [%r4298+9632];
	ld.shared.u32 	%r2965, [%r4301+2384];
	// begin inline asm
	dp4a.s32.s32 %r2963, %r2964, %r2965, %r2835;
	// end inline asm
	ld.shared.u32 	%r2968, [%r4298+9408];
	ld.shared.u32 	%r2969, [%r4301+340];
	// begin inline asm
	dp4a.s32.s32 %r2967, %r2968, %r2969, %r2839;
	// end inline asm
	ld.shared.u32 	%r2972, [%r4298+9408];
	ld.shared.u32 	%r2973, [%r4301+2388];
	// begin inline asm
	dp4a.s32.s32 %r2971, %r2972, %r2973, %r2843;
	// end inline asm
	ld.shared.u32 	%r2976, [%r4298+9632];
	ld.shared.u32 	%r2977, [%r4301+340];
	// begin inline asm
	dp4a.s32.s32 %r2975, %r2976, %r2977, %r2847;
	// end inline asm
	ld.shared.u32 	%r2980, [%r4298+9632];
	ld.shared.u32 	%r2981, [%r4301+2388];
	// begin inline asm
	dp4a.s32.s32 %r2979, %r2980, %r2981, %r2851;
	// end inline asm
	ld.shared.u32 	%r2984, [%r4298+9408];
	ld.shared.u32 	%r2985, [%r4301+344];
	// begin inline asm
	dp4a.s32.s32 %r2983, %r2984, %r2985, %r2855;
	// end inline asm
	ld.shared.u32 	%r2988, [%r4298+9408];
	ld.shared.u32 	%r2989, [%r4301+2392];
	// begin inline asm
	dp4a.s32.s32 %r2987, %r2988, %r2989, %r2859;
	// end inline asm
	ld.shared.u32 	%r2992, [%r4298+9632];
	ld.shared.u32 	%r2993, [%r4301+344];
	// begin inline asm
	dp4a.s32.s32 %r2991, %r2992, %r2993, %r2863;
	// end inline asm
	ld.shared.u32 	%r2996, [%r4298+9632];
	ld.shared.u32 	%r2997, [%r4301+2392];
	// begin inline asm
	dp4a.s32.s32 %r2995, %r2996, %r2997, %r2867;
	// end inline asm
	ld.shared.u32 	%r3000, [%r4298+9408];
	ld.shared.u32 	%r3001, [%r4301+348];
	// begin inline asm
	dp4a.s32.s32 %r2999, %r3000, %r3001, %r2871;
	// end inline asm
	ld.shared.u32 	%r3004, [%r4298+9408];
	ld.shared.u32 	%r3005, [%r4301+2396];
	// begin inline asm
	dp4a.s32.s32 %r3003, %r3004, %r3005, %r2875;
	// end inline asm
	ld.shared.u32 	%r3008, [%r4298+9632];
	ld.shared.u32 	%r3009, [%r4301+348];
	// begin inline asm
	dp4a.s32.s32 %r3007, %r3008, %r3009, %r2879;
	// end inline asm
	ld.shared.u32 	%r3012, [%r4298+9632];
	ld.shared.u32 	%r3013, [%r4301+2396];
	// begin inline asm
	dp4a.s32.s32 %r3011, %r3012, %r3013, %r2883;
	// end inline asm
	ld.shared.u32 	%r3016, [%r4298+9856];
	ld.shared.u32 	%r3017, [%r4301+96];
	// begin inline asm
	dp4a.s32.s32 %r3015, %r3016, %r3017, %r2887;
	// end inline asm
	ld.shared.u32 	%r3020, [%r4298+9856];
	ld.shared.u32 	%r3021, [%r4301+2144];
	// begin inline asm
	dp4a.s32.s32 %r3019, %r3020, %r3021, %r2891;
	// end inline asm
	ld.shared.u32 	%r3024, [%r4298+10080];
	ld.shared.u32 	%r3025, [%r4301+96];
	// begin inline asm
	dp4a.s32.s32 %r3023, %r3024, %r3025, %r2895;
	// end inline asm
	ld.shared.u32 	%r3028, [%r4298+10080];
	ld.shared.u32 	%r3029, [%r4301+2144];
	// begin inline asm
	dp4a.s32.s32 %r3027, %r3028, %r3029, %r2899;
	// end inline asm
	ld.shared.u32 	%r3032, [%r4298+9856];
	ld.shared.u32 	%r3033, [%r4301+100];
	// begin inline asm
	dp4a.s32.s32 %r3031, %r3032, %r3033, %r2903;
	// end inline asm
	ld.shared.u32 	%r3036, [%r4298+9856];
	ld.shared.u32 	%r3037, [%r4301+2148];
	// begin inline asm
	dp4a.s32.s32 %r3035, %r3036, %r3037, %r2907;
	// end inline asm
	ld.shared.u32 	%r3040, [%r4298+10080];
	ld.shared.u32 	%r3041, [%r4301+100];
	// begin inline asm
	dp4a.s32.s32 %r3039, %r3040, %r3041, %r2911;
	// end inline asm
	ld.shared.u32 	%r3044, [%r4298+10080];
	ld.shared.u32 	%r3045, [%r4301+2148];
	// begin inline asm
	dp4a.s32.s32 %r3043, %r3044, %r3045, %r2915;
	// end inline asm
	ld.shared.u32 	%r3048, [%r4298+9856];
	ld.shared.u32 	%r3049, [%r4301+104];
	// begin inline asm
	dp4a.s32.s32 %r3047, %r3048, %r3049, %r2919;
	// end inline asm
	ld.shared.u32 	%r3052, [%r4298+9856];
	ld.shared.u32 	%r3053, [%r4301+2152];
	// begin inline asm
	dp4a.s32.s32 %r3051, %r3052, %r3053, %r2923;
	// end inline asm
	ld.shared.u32 	%r3056, [%r4298+10080];
	ld.shared.u32 	%r3057, [%r4301+104];
	// begin inline asm
	dp4a.s32.s32 %r3055, %r3056, %r3057, %r2927;
	// end inline asm
	ld.shared.u32 	%r3060, [%r4298+10080];
	ld.shared.u32 	%r3061, [%r4301+2152];
	// begin inline asm
	dp4a.s32.s32 %r3059, %r3060, %r3061, %r2931;
	// end inline asm
	ld.shared.u32 	%r3064, [%r4298+9856];
	ld.shared.u32 	%r3065, [%r4301+108];
	// begin inline asm
	dp4a.s32.s32 %r3063, %r3064, %r3065, %r2935;
	// end inline asm
	ld.shared.u32 	%r3068, [%r4298+9856];
	ld.shared.u32 	%r3069, [%r4301+2156];
	// begin inline asm
	dp4a.s32.s32 %r3067, %r3068, %r3069, %r2939;
	// end inline asm
	ld.shared.u32 	%r3072, [%r4298+10080];
	ld.shared.u32 	%r3073, [%r4301+108];
	// begin inline asm
	dp4a.s32.s32 %r3071, %r3072, %r3073, %r2943;
	// end inline asm
	ld.shared.u32 	%r3076, [%r4298+10080];
	ld.shared.u32 	%r3077, [%r4301+2156];
	// begin inline asm
	dp4a.s32.s32 %r3075, %r3076, %r3077, %r2947;
	// end inline asm
	ld.shared.u32 	%r3080, [%r4298+9856];
	ld.shared.u32 	%r3081, [%r4301+352];
	// begin inline asm
	dp4a.s32.s32 %r3079, %r3080, %r3081, %r2951;
	// end inline asm
	ld.shared.u32 	%r3084, [%r4298+9856];
	ld.shared.u32 	%r3085, [%r4301+2400];
	// begin inline asm
	dp4a.s32.s32 %r3083, %r3084, %r3085, %r2955;
	// end inline asm
	ld.shared.u32 	%r3088, [%r4298+10080];
	ld.shared.u32 	%r3089, [%r4301+352];
	// begin inline asm
	dp4a.s32.s32 %r3087, %r3088, %r3089, %r2959;
	// end inline asm
	ld.shared.u32 	%r3092, [%r4298+10080];
	ld.shared.u32 	%r3093, [%r4301+2400];
	// begin inline asm
	dp4a.s32.s32 %r3091, %r3092, %r3093, %r2963;
	// end inline asm
	ld.shared.u32 	%r3096, [%r4298+9856];
	ld.shared.u32 	%r3097, [%r4301+356];
	// begin inline asm
	dp4a.s32.s32 %r3095, %r3096, %r3097, %r2967;
	// end inline asm
	ld.shared.u32 	%r3100, [%r4298+9856];
	ld.shared.u32 	%r3101, [%r4301+2404];
	// begin inline asm
	dp4a.s32.s32 %r3099, %r3100, %r3101, %r2971;
	// end inline asm
	ld.shared.u32 	%r3104, [%r4298+10080];
	ld.shared.u32 	%r3105, [%r4301+356];
	// begin inline asm
	dp4a.s32.s32 %r3103, %r3104, %r3105, %r2975;
	// end inline asm
	ld.shared.u32 	%r3108, [%r4298+10080];
	ld.shared.u32 	%r3109, [%r4301+2404];
	// begin inline asm
	dp4a.s32.s32 %r3107, %r3108, %r3109, %r2979;
	// end inline asm
	ld.shared.u32 	%r3112, [%r4298+9856];
	ld.shared.u32 	%r3113, [%r4301+360];
	// begin inline asm
	dp4a.s32.s32 %r3111, %r3112, %r3113, %r2983;
	// end inline asm
	ld.shared.u32 	%r3116, [%r4298+9856];
	ld.shared.u32 	%r3117, [%r4301+2408];
	// begin inline asm
	dp4a.s32.s32 %r3115, %r3116, %r3117, %r2987;
	// end inline asm
	ld.shared.u32 	%r3120, [%r4298+10080];
	ld.shared.u32 	%r3121, [%r4301+360];
	// begin inline asm
	dp4a.s32.s32 %r3119, %r3120, %r3121, %r2991;
	// end inline asm
	ld.shared.u32 	%r3124, [%r4298+10080];
	ld.shared.u32 	%r3125, [%r4301+2408];
	// begin inline asm
	dp4a.s32.s32 %r3123, %r3124, %r3125, %r2995;
	// end inline asm
	ld.shared.u32 	%r3128, [%r4298+9856];
	ld.shared.u32 	%r3129, [%r4301+364];
	// begin inline asm
	dp4a.s32.s32 %r3127, %r3128, %r3129, %r2999;
	// end inline asm
	ld.shared.u32 	%r3132, [%r4298+9856];
	ld.shared.u32 	%r3133, [%r4301+2412];
	// begin inline asm
	dp4a.s32.s32 %r3131, %r3132, %r3133, %r3003;
	// end inline asm
	ld.shared.u32 	%r3136, [%r4298+10080];
	ld.shared.u32 	%r3137, [%r4301+364];
	// begin inline asm
	dp4a.s32.s32 %r3135, %r3136, %r3137, %r3007;
	// end inline asm
	ld.shared.u32 	%r3140, [%r4298+10080];
	ld.shared.u32 	%r3141, [%r4301+2412];
	// begin inline asm
	dp4a.s32.s32 %r3139, %r3140, %r3141, %r3011;
	// end inline asm
	ld.shared.u32 	%r3144, [%r4298+10304];
	ld.shared.u32 	%r3145, [%r4301+112];
	// begin inline asm
	dp4a.s32.s32 %r3143, %r3144, %r3145, %r3015;
	// end inline asm
	ld.shared.u32 	%r3148, [%r4298+10304];
	ld.shared.u32 	%r3149, [%r4301+2160];
	// begin inline asm
	dp4a.s32.s32 %r3147, %r3148, %r3149, %r3019;
	// end inline asm
	ld.shared.u32 	%r3152, [%r4298+10528];
	ld.shared.u32 	%r3153, [%r4301+112];
	// begin inline asm
	dp4a.s32.s32 %r3151, %r3152, %r3153, %r3023;
	// end inline asm
	ld.shared.u32 	%r3156, [%r4298+10528];
	ld.shared.u32 	%r3157, [%r4301+2160];
	// begin inline asm
	dp4a.s32.s32 %r3155, %r3156, %r3157, %r3027;
	// end inline asm
	ld.shared.u32 	%r3160, [%r4298+10304];
	ld.shared.u32 	%r3161, [%r4301+116];
	// begin inline asm
	dp4a.s32.s32 %r3159, %r3160, %r3161, %r3031;
	// end inline asm
	ld.shared.u32 	%r3164, [%r4298+10304];
	ld.shared.u32 	%r3165, [%r4301+2164];
	// begin inline asm
	dp4a.s32.s32 %r3163, %r3164, %r3165, %r3035;
	// end inline asm
	ld.shared.u32 	%r3168, [%r4298+10528];
	ld.shared.u32 	%r3169, [%r4301+116];
	// begin inline asm
	dp4a.s32.s32 %r3167, %r3168, %r3169, %r3039;
	// end inline asm
	ld.shared.u32 	%r3172, [%r4298+10528];
	ld.shared.u32 	%r3173, [%r4301+2164];
	// begin inline asm
	dp4a.s32.s32 %r3171, %r3172, %r3173, %r3043;
	// end inline asm
	ld.shared.u32 	%r3176, [%r4298+10304];
	ld.shared.u32 	%r3177, [%r4301+120];
	// begin inline asm
	dp4a.s32.s32 %r3175, %r3176, %r3177, %r3047;
	// end inline asm
	ld.shared.u32 	%r3180, [%r4298+10304];
	ld.shared.u32 	%r3181, [%r4301+2168];
	// begin inline asm
	dp4a.s32.s32 %r3179, %r3180, %r3181, %r3051;
	// end inline asm
	ld.shared.u32 	%r3184, [%r4298+10528];
	ld.shared.u32 	%r3185, [%r4301+120];
	// begin inline asm
	dp4a.s32.s32 %r3183, %r3184, %r3185, %r3055;
	// end inline asm
	ld.shared.u32 	%r3188, [%r4298+10528];
	ld.shared.u32 	%r3189, [%r4301+2168];
	// begin inline asm
	dp4a.s32.s32 %r3187, %r3188, %r3189, %r3059;
	// end inline asm
	ld.shared.u32 	%r3192, [%r4298+10304];
	ld.shared.u32 	%r3193, [%r4301+124];
	// begin inline asm
	dp4a.s32.s32 %r3191, %r3192, %r3193, %r3063;
	// end inline asm
	ld.shared.u32 	%r3196, [%r4298+10304];
	ld.shared.u32 	%r3197, [%r4301+2172];
	// begin inline asm
	dp4a.s32.s32 %r3195, %r3196, %r3197, %r3067;
	// end inline asm
	ld.shared.u32 	%r3200, [%r4298+10528];
	ld.shared.u32 	%r3201, [%r4301+124];
	// begin inline asm
	dp4a.s32.s32 %r3199, %r3200, %r3201, %r3071;
	// end inline asm
	ld.shared.u32 	%r3204, [%r4298+10528];
	ld.shared.u32 	%r3205, [%r4301+2172];
	// begin inline asm
	dp4a.s32.s32 %r3203, %r3204, %r3205, %r3075;
	// end inline asm
	ld.shared.u32 	%r3208, [%r4298+10304];
	ld.shared.u32 	%r3209, [%r4301+368];
	// begin inline asm
	dp4a.s32.s32 %r3207, %r3208, %r3209, %r3079;
	// end inline asm
	ld.shared.u32 	%r3212, [%r4298+10304];
	ld.shared.u32 	%r3213, [%r4301+2416];
	// begin inline asm
	dp4a.s32.s32 %r3211, %r3212, %r3213, %r3083;
	// end inline asm
	ld.shared.u32 	%r3216, [%r4298+10528];
	ld.shared.u32 	%r3217, [%r4301+368];
	// begin inline asm
	dp4a.s32.s32 %r3215, %r3216, %r3217, %r3087;
	// end inline asm
	ld.shared.u32 	%r3220, [%r4298+10528];
	ld.shared.u32 	%r3221, [%r4301+2416];
	// begin inline asm
	dp4a.s32.s32 %r3219, %r3220, %r3221, %r3091;
	// end inline asm
	ld.shared.u32 	%r3224, [%r4298+10304];
	ld.shared.u32 	%r3225, [%r4301+372];
	// begin inline asm
	dp4a.s32.s32 %r3223, %r3224, %r3225, %r3095;
	// end inline asm
	ld.shared.u32 	%r3228, [%r4298+10304];
	ld.shared.u32 	%r3229, [%r4301+2420];
	// begin inline asm
	dp4a.s32.s32 %r3227, %r3228, %r3229, %r3099;
	// end inline asm
	ld.shared.u32 	%r3232, [%r4298+10528];
	ld.shared.u32 	%r3233, [%r4301+372];
	// begin inline asm
	dp4a.s32.s32 %r3231, %r3232, %r3233, %r3103;
	// end inline asm
	ld.shared.u32 	%r3236, [%r4298+10528];
	ld.shared.u32 	%r3237, [%r4301+2420];
	// begin inline asm
	dp4a.s32.s32 %r3235, %r3236, %r3237, %r3107;
	// end inline asm
	ld.shared.u32 	%r3240, [%r4298+10304];
	ld.shared.u32 	%r3241, [%r4301+376];
	// begin inline asm
	dp4a.s32.s32 %r3239, %r3240, %r3241, %r3111;
	// end inline asm
	ld.shared.u32 	%r3244, [%r4298+10304];
	ld.shared.u32 	%r3245, [%r4301+2424];
	// begin inline asm
	dp4a.s32.s32 %r3243, %r3244, %r3245, %r3115;
	// end inline asm
	ld.shared.u32 	%r3248, [%r4298+10528];
	ld.shared.u32 	%r3249, [%r4301+376];
	// begin inline asm
	dp4a.s32.s32 %r3247, %r3248, %r3249, %r3119;
	// end inline asm
	ld.shared.u32 	%r3252, [%r4298+10528];
	ld.shared.u32 	%r3253, [%r4301+2424];
	// begin inline asm
	dp4a.s32.s32 %r3251, %r3252, %r3253, %r3123;
	// end inline asm
	ld.shared.u32 	%r3256, [%r4298+10304];
	ld.shared.u32 	%r3257, [%r4301+380];
	// begin inline asm
	dp4a.s32.s32 %r3255, %r3256, %r3257, %r3127;
	// end inline asm
	ld.shared.u32 	%r3260, [%r4298+10304];
	ld.shared.u32 	%r3261, [%r4301+2428];
	// begin inline asm
	dp4a.s32.s32 %r3259, %r3260, %r3261, %r3131;
	// end inline asm
	ld.shared.u32 	%r3264, [%r4298+10528];
	ld.shared.u32 	%r3265, [%r4301+380];
	// begin inline asm
	dp4a.s32.s32 %r3263, %r3264, %r3265, %r3135;
	// end inline asm
	ld.shared.u32 	%r3268, [%r4298+10528];
	ld.shared.u32 	%r3269, [%r4301+2428];
	// begin inline asm
	dp4a.s32.s32 %r3267, %r3268, %r3269, %r3139;
	// end inline asm
	ld.shared.u32 	%r3272, [%r4298+10752];
	ld.shared.u32 	%r3273, [%r4301+128];
	// begin inline asm
	dp4a.s32.s32 %r3271, %r3272, %r3273, %r3143;
	// end inline asm
	ld.shared.u32 	%r3276, [%r4298+10752];
	ld.shared.u32 	%r3277, [%r4301+2176];
	// begin inline asm
	dp4a.s32.s32 %r3275, %r3276, %r3277, %r3147;
	// end inline asm
	ld.shared.u32 	%r3280, [%r4298+10976];
	ld.shared.u32 	%r3281, [%r4301+128];
	// begin inline asm
	dp4a.s32.s32 %r3279, %r3280, %r3281, %r3151;
	// end inline asm
	ld.shared.u32 	%r3284, [%r4298+10976];
	ld.shared.u32 	%r3285, [%r4301+2176];
	// begin inline asm
	dp4a.s32.s32 %r3283, %r3284, %r3285, %r3155;
	// end inline asm
	ld.shared.u32 	%r3288, [%r4298+10752];
	ld.shared.u32 	%r3289, [%r4301+132];
	// begin inline asm
	dp4a.s32.s32 %r3287, %r3288, %r3289, %r3159;
	// end inline asm
	ld.shared.u32 	%r3292, [%r4298+10752];
	ld.shared.u32 	%r3293, [%r4301+2180];
	// begin inline asm
	dp4a.s32.s32 %r3291, %r3292, %r3293, %r3163;
	// end inline asm
	ld.shared.u32 	%r3296, [%r4298+10976];
	ld.shared.u32 	%r3297, [%r4301+132];
	// begin inline asm
	dp4a.s32.s32 %r3295, %r3296, %r3297, %r3167;
	// end inline asm
	ld.shared.u32 	%r3300, [%r4298+10976];
	ld.shared.u32 	%r3301, [%r4301+2180];
	// begin inline asm
	dp4a.s32.s32 %r3299, %r3300, %r3301, %r3171;
	// end inline asm
	ld.shared.u32 	%r3304, [%r4298+10752];
	ld.shared.u32 	%r3305, [%r4301+136];
	// begin inline asm
	dp4a.s32.s32 %r3303, %r3304, %r3305, %r3175;
	// end inline asm
	ld.shared.u32 	%r3308, [%r4298+10752];
	ld.shared.u32 	%r3309, [%r4301+2184];
	// begin inline asm
	dp4a.s32.s32 %r3307, %r3308, %r3309, %r3179;
	// end inline asm
	ld.shared.u32 	%r3312, [%r4298+10976];
	ld.shared.u32 	%r3313, [%r4301+136];
	// begin inline asm
	dp4a.s32.s32 %r3311, %r3312, %r3313, %r3183;
	// end inline asm
	ld.shared.u32 	%r3316, [%r4298+10976];
	ld.shared.u32 	%r3317, [%r4301+2184];
	// begin inline asm
	dp4a.s32.s32 %r3315, %r3316, %r3317, %r3187;
	// end inline asm
	ld.shared.u32 	%r3320, [%r4298+10752];
	ld.shared.u32 	%r3321, [%r4301+140];
	// begin inline asm
	dp4a.s32.s32 %r3319, %r3320, %r3321, %r3191;
	// end inline asm
	ld.shared.u32 	%r3324, [%r4298+10752];
	ld.shared.u32 	%r3325, [%r4301+2188];
	// begin inline asm
	dp4a.s32.s32 %r3323, %r3324, %r3325, %r3195;
	// end inline asm
	ld.shared.u32 	%r3328, [%r4298+10976];
	ld.shared.u32 	%r3329, [%r4301+140];
	// begin inline asm
	dp4a.s32.s32 %r3327, %r3328, %r3329, %r3199;
	// end inline asm
	ld.shared.u32 	%r3332, [%r4298+10976];
	ld.shared.u32 	%r3333, [%r4301+2188];
	// begin inline asm
	dp4a.s32.s32 %r3331, %r3332, %r3333, %r3203;
	// end inline asm
	ld.shared.u32 	%r3336, [%r4298+10752];
	ld.shared.u32 	%r3337, [%r4301+384];
	// begin inline asm
	dp4a.s32.s32 %r3335, %r3336, %r3337, %r3207;
	// end inline asm
	ld.shared.u32 	%r3340, [%r4298+10752];
	ld.shared.u32 	%r3341, [%r4301+2432];
	// begin inline asm
	dp4a.s32.s32 %r3339, %r3340, %r3341, %r3211;
	// end inline asm
	ld.shared.u32 	%r3344, [%r4298+10976];
	ld.shared.u32 	%r3345, [%r4301+384];
	// begin inline asm
	dp4a.s32.s32 %r3343, %r3344, %r3345, %r3215;
	// end inline asm
	ld.shared.u32 	%r3348, [%r4298+10976];
	ld.shared.u32 	%r3349, [%r4301+2432];
	// begin inline asm
	dp4a.s32.s32 %r3347, %r3348, %r3349, %r3219;
	// end inline asm
	ld.shared.u32 	%r3352, [%r4298+10752];
	ld.shared.u32 	%r3353, [%r4301+388];
	// begin inline asm
	dp4a.s32.s32 %r3351, %r3352, %r3353, %r3223;
	// end inline asm
	ld.shared.u32 	%r3356, [%r4298+10752];
	ld.shared.u32 	%r3357, [%r4301+2436];
	// begin inline asm
	dp4a.s32.s32 %r3355, %r3356, %r3357, %r3227;
	// end inline asm
	ld.shared.u32 	%r3360, [%r4298+10976];
	ld.shared.u32 	%r3361, [%r4301+388];
	// begin inline asm
	dp4a.s32.s32 %r3359, %r3360, %r3361, %r3231;
	// end inline asm
	ld.shared.u32 	%r3364, [%r4298+10976];
	ld.shared.u32 	%r3365, [%r4301+2436];
	// begin inline asm
	dp4a.s32.s32 %r3363, %r3364, %r3365, %r3235;
	// end inline asm
	ld.shared.u32 	%r3368, [%r4298+10752];
	ld.shared.u32 	%r3369, [%r4301+392];
	// begin inline asm
	dp4a.s32.s32 %r3367, %r3368, %r3369, %r3239;
	// end inline asm
	ld.shared.u32 	%r3372, [%r4298+10752];
	ld.shared.u32 	%r3373, [%r4301+2440];
	// begin inline asm
	dp4a.s32.s32 %r3371, %r3372, %r3373, %r3243;
	// end inline asm
	ld.shared.u32 	%r3376, [%r4298+10976];
	ld.shared.u32 	%r3377, [%r4301+392];
	// begin inline asm
	dp4a.s32.s32 %r3375, %r3376, %r3377, %r3247;
	// end inline asm
	ld.shared.u32 	%r3380, [%r4298+10976];
	ld.shared.u32 	%r3381, [%r4301+2440];
	// begin inline asm
	dp4a.s32.s32 %r3379, %r3380, %r3381, %r3251;
	// end inline asm
	ld.shared.u32 	%r3384, [%r4298+10752];
	ld.shared.u32 	%r3385, [%r4301+396];
	// begin inline asm
	dp4a.s32.s32 %r3383, %r3384, %r3385, %r3255;
	// end inline asm
	ld.shared.u32 	%r3388, [%r4298+10752];
	ld.shared.u32 	%r3389, [%r4301+2444];
	// begin inline asm
	dp4a.s32.s32 %r3387, %r3388, %r3389, %r3259;
	// end inline asm
	ld.shared.u32 	%r3392, [%r4298+10976];
	ld.shared.u32 	%r3393, [%r4301+396];
	// begin inline asm
	dp4a.s32.s32 %r3391, %r3392, %r3393, %r3263;
	// end inline asm
	ld.shared.u32 	%r3396, [%r4298+10976];
	ld.shared.u32 	%r3397, [%r4301+2444];
	// begin inline asm
	dp4a.s32.s32 %r3395, %r3396, %r3397, %r3267;
	// end inline asm
	ld.shared.u32 	%r3400, [%r4298+11200];
	ld.shared.u32 	%r3401, [%r4301+144];
	// begin inline asm
	dp4a.s32.s32 %r3399, %r3400, %r3401, %r3271;
	// end inline asm
	ld.shared.u32 	%r3404, [%r4298+11200];
	ld.shared.u32 	%r3405, [%r4301+2192];
	// begin inline asm
	dp4a.s32.s32 %r3403, %r3404, %r3405, %r3275;
	// end inline asm
	ld.shared.u32 	%r3408, [%r4298+11424];
	ld.shared.u32 	%r3409, [%r4301+144];
	// begin inline asm
	dp4a.s32.s32 %r3407, %r3408, %r3409, %r3279;
	// end inline asm
	ld.shared.u32 	%r3412, [%r4298+11424];
	ld.shared.u32 	%r3413, [%r4301+2192];
	// begin inline asm
	dp4a.s32.s32 %r3411, %r3412, %r3413, %r3283;
	// end inline asm
	ld.shared.u32 	%r3416, [%r4298+11200];
	ld.shared.u32 	%r3417, [%r4301+148];
	// begin inline asm
	dp4a.s32.s32 %r3415, %r3416, %r3417, %r3287;
	// end inline asm
	ld.shared.u32 	%r3420, [%r4298+11200];
	ld.shared.u32 	%r3421, [%r4301+2196];
	// begin inline asm
	dp4a.s32.s32 %r3419, %r3420, %r3421, %r3291;
	// end inline asm
	ld.shared.u32 	%r3424, [%r4298+11424];
	ld.shared.u32 	%r3425, [%r4301+148];
	// begin inline asm
	dp4a.s32.s32 %r3423, %r3424, %r3425, %r3295;
	// end inline asm
	ld.shared.u32 	%r3428, [%r4298+11424];
	ld.shared.u32 	%r3429, [%r4301+2196];
	// begin inline asm
	dp4a.s32.s32 %r3427, %r3428, %r3429, %r3299;
	// end inline asm
	ld.shared.u32 	%r3432, [%r4298+11200];
	ld.shared.u32 	%r3433, [%r4301+152];
	// begin inline asm
	dp4a.s32.s32 %r3431, %r3432, %r3433, %r3303;
	// end inline asm
	ld.shared.u32 	%r3436, [%r4298+11200];
	ld.shared.u32 	%r3437, [%r4301+2200];
	// begin inline asm
	dp4a.s32.s32 %r3435, %r3436, %r3437, %r3307;
	// end inline asm
	ld.shared.u32 	%r3440, [%r4298+11424];
	ld.shared.u32 	%r3441, [%r4301+152];
	// begin inline asm
	dp4a.s32.s32 %r3439, %r3440, %r3441, %r3311;
	// end inline asm
	ld.shared.u32 	%r3444, [%r4298+11424];
	ld.shared.u32 	%r3445, [%r4301+2200];
	// begin inline asm
	dp4a.s32.s32 %r3443, %r3444, %r3445, %r3315;
	// end inline asm
	ld.shared.u32 	%r3448, [%r4298+11200];
	ld.shared.u32 	%r3449, [%r4301+156];
	// begin inline asm
	dp4a.s32.s32 %r3447, %r3448, %r3449, %r3319;
	// end inline asm
	ld.shared.u32 	%r3452, [%r4298+11200];
	ld.shared.u32 	%r3453, [%r4301+2204];
	// begin inline asm
	dp4a.s32.s32 %r3451, %r3452, %r3453, %r3323;
	// end inline asm
	ld.shared.u32 	%r3456, [%r4298+11424];
	ld.shared.u32 	%r3457, [%r4301+156];
	// begin inline asm
	dp4a.s32.s32 %r3455, %r3456, %r3457, %r3327;
	// end inline asm
	ld.shared.u32 	%r3460, [%r4298+11424];
	ld.shared.u32 	%r3461, [%r4301+2204];
	// begin inline asm
	dp4a.s32.s32 %r3459, %r3460, %r3461, %r3331;
	// end inline asm
	ld.shared.u32 	%r3464, [%r4298+11200];
	ld.shared.u32 	%r3465, [%r4301+400];
	// begin inline asm
	dp4a.s32.s32 %r3463, %r3464, %r3465, %r3335;
	// end inline asm
	ld.shared.u32 	%r3468, [%r4298+11200];
	ld.shared.u32 	%r3469, [%r4301+2448];
	// begin inline asm
	dp4a.s32.s32 %r3467, %r3468, %r3469, %r3339;
	// end inline asm
	ld.shared.u32 	%r3472, [%r4298+11424];
	ld.shared.u32 	%r3473, [%r4301+400];
	// begin inline asm
	dp4a.s32.s32 %r3471, %r3472, %r3473, %r3343;
	// end inline asm
	ld.shared.u32 	%r3476, [%r4298+11424];
	ld.shared.u32 	%r3477, [%r4301+2448];
	// begin inline asm
	dp4a.s32.s32 %r3475, %r3476, %r3477, %r3347;
	// end inline asm
	ld.shared.u32 	%r3480, [%r4298+11200];
	ld.shared.u32 	%r3481, [%r4301+404];
	// begin inline asm
	dp4a.s32.s32 %r3479, %r3480, %r3481, %r3351;
	// end inline asm
	ld.shared.u32 	%r3484, [%r4298+11200];
	ld.shared.u32 	%r3485, [%r4301+2452];
	// begin inline asm
	dp4a.s32.s32 %r3483, %r3484, %r3485, %r3355;
	// end inline asm
	ld.shared.u32 	%r3488, [%r4298+11424];
	ld.shared.u32 	%r3489, [%r4301+404];
	// begin inline asm
	dp4a.s32.s32 %r3487, %r3488, %r3489, %r3359;
	// end inline asm
	ld.shared.u32 	%r3492, [%r4298+11424];
	ld.shared.u32 	%r3493, [%r4301+2452];
	// begin inline asm
	dp4a.s32.s32 %r3491, %r3492, %r3493, %r3363;
	// end inline asm
	ld.shared.u32 	%r3496, [%r4298+11200];
	ld.shared.u32 	%r3497, [%r4301+408];
	// begin inline asm
	dp4a.s32.s32 %r3495, %r3496, %r3497, %r3367;
	// end inline asm
	ld.shared.u32 	%r3500, [%r4298+11200];
	ld.shared.u32 	%r3501, [%r4301+2456];
	// begin inline asm
	dp4a.s32.s32 %r3499, %r3500, %r3501, %r3371;
	// end inline asm
	ld.shared.u32 	%r3504, [%r4298+11424];
	ld.shared.u32 	%r3505, [%r4301+408];
	// begin inline asm
	dp4a.s32.s32 %r3503, %r3504, %r3505, %r3375;
	// end inline asm
	ld.shared.u32 	%r3508, [%r4298+11424];
	ld.shared.u32 	%r3509, [%r4301+2456];
	// begin inline asm
	dp4a.s32.s32 %r3507, %r3508, %r3509, %r3379;
	// end inline asm
	ld.shared.u32 	%r3512, [%r4298+11200];
	ld.shared.u32 	%r3513, [%r4301+412];
	// begin inline asm
	dp4a.s32.s32 %r3511, %r3512, %r3513, %r3383;
	// end inline asm
	ld.shared.u32 	%r3516, [%r4298+11200];
	ld.shared.u32 	%r3517, [%r4301+2460];
	// begin inline asm
	dp4a.s32.s32 %r3515, %r3516, %r3517, %r3387;
	// end inline asm
	ld.shared.u32 	%r3520, [%r4298+11424];
	ld.shared.u32 	%r3521, [%r4301+412];
	// begin inline asm
	dp4a.s32.s32 %r3519, %r3520, %r3521, %r3391;
	// end inline asm
	ld.shared.u32 	%r3524, [%r4298+11424];
	ld.shared.u32 	%r3525, [%r4301+2460];
	// begin inline asm
	dp4a.s32.s32 %r3523, %r3524, %r3525, %r3395;
	// end inline asm
	ld.shared.u32 	%r3528, [%r4298+11648];
	ld.shared.u32 	%r3529, [%r4301+160];
	// begin inline asm
	dp4a.s32.s32 %r3527, %r3528, %r3529, %r3399;
	// end inline asm
	ld.shared.u32 	%r3532, [%r4298+11648];
	ld.shared.u32 	%r3533, [%r4301+2208];
	// begin inline asm
	dp4a.s32.s32 %r3531, %r3532, %r3533, %r3403;
	// end inline asm
	ld.shared.u32 	%r3536, [%r4298+11872];
	ld.shared.u32 	%r3537, [%r4301+160];
	// begin inline asm
	dp4a.s32.s32 %r3535, %r3536, %r3537, %r3407;
	// end inline asm
	ld.shared.u32 	%r3540, [%r4298+11872];
	ld.shared.u32 	%r3541, [%r4301+2208];
	// begin inline asm
	dp4a.s32.s32 %r3539, %r3540, %r3541, %r3411;
	// end inline asm
	ld.shared.u32 	%r3544, [%r4298+11648];
	ld.shared.u32 	%r3545, [%r4301+164];
	// begin inline asm
	dp4a.s32.s32 %r3543, %r3544, %r3545, %r3415;
	// end inline asm
	ld.shared.u32 	%r3548, [%r4298+11648];
	ld.shared.u32 	%r3549, [%r4301+2212];
	// begin inline asm
	dp4a.s32.s32 %r3547, %r3548, %r3549, %r3419;
	// end inline asm
	ld.shared.u32 	%r3552, [%r4298+11872];
	ld.shared.u32 	%r3553, [%r4301+164];
	// begin inline asm
	dp4a.s32.s32 %r3551, %r3552, %r3553, %r3423;
	// end inline asm
	ld.shared.u32 	%r3556, [%r4298+11872];
	ld.shared.u32 	%r3557, [%r4301+2212];
	// begin inline asm
	dp4a.s32.s32 %r3555, %r3556, %r3557, %r3427;
	// end inline asm
	ld.shared.u32 	%r3560, [%r4298+11648];
	ld.shared.u32 	%r3561, [%r4301+168];
	// begin inline asm
	dp4a.s32.s32 %r3559, %r3560, %r3561, %r3431;
	// end inline asm
	ld.shared.u32 	%r3564, [%r4298+11648];
	ld.shared.u32 	%r3565, [%r4301+2216];
	// begin inline asm
	dp4a.s32.s32 %r3563, %r3564, %r3565, %r3435;
	// end inline asm
	ld.shared.u32 	%r3568, [%r4298+11872];
	ld.shared.u32 	%r3569, [%r4301+168];
	// begin inline asm
	dp4a.s32.s32 %r3567, %r3568, %r3569, %r3439;
	// end inline asm
	ld.shared.u32 	%r3572, [%r4298+11872];
	ld.shared.u32 	%r3573, [%r4301+2216];
	// begin inline asm
	dp4a.s32.s32 %r3571, %r3572, %r3573, %r3443;
	// end inline asm
	ld.shared.u32 	%r3576, [%r4298+11648];
	ld.shared.u32 	%r3577, [%r4301+172];
	// begin inline asm
	dp4a.s32.s32 %r3575, %r3576, %r3577, %r3447;
	// end inline asm
	ld.shared.u32 	%r3580, [%r4298+11648];
	ld.shared.u32 	%r3581, [%r4301+2220];
	// begin inline asm
	dp4a.s32.s32 %r3579, %r3580, %r3581, %r3451;
	// end inline asm
	ld.shared.u32 	%r3584, [%r4298+11872];
	ld.shared.u32 	%r3585, [%r4301+172];
	// begin inline asm
	dp4a.s32.s32 %r3583, %r3584, %r3585, %r3455;
	// end inline asm
	ld.shared.u32 	%r3588, [%r4298+11872];
	ld.shared.u32 	%r3589, [%r4301+2220];
	// begin inline asm
	dp4a.s32.s32 %r3587, %r3588, %r3589, %r3459;
	// end inline asm
	ld.shared.u32 	%r3592, [%r4298+11648];
	ld.shared.u32 	%r3593, [%r4301+416];
	// begin inline asm
	dp4a.s32.s32 %r3591, %r3592, %r3593, %r3463;
	// end inline asm
	ld.shared.u32 	%r3596, [%r4298+11648];
	ld.shared.u32 	%r3597, [%r4301+2464];
	// begin inline asm
	dp4a.s32.s32 %r3595, %r3596, %r3597, %r3467;
	// end inline asm
	ld.shared.u32 	%r3600, [%r4298+11872];
	ld.shared.u32 	%r3601, [%r4301+416];
	// begin inline asm
	dp4a.s32.s32 %r3599, %r3600, %r3601, %r3471;
	// end inline asm
	ld.shared.u32 	%r3604, [%r4298+11872];
	ld.shared.u32 	%r3605, [%r4301+2464];
	// begin inline asm
	dp4a.s32.s32 %r3603, %r3604, %r3605, %r3475;
	// end inline asm
	ld.shared.u32 	%r3608, [%r4298+11648];
	ld.shared.u32 	%r3609, [%r4301+420];
	// begin inline asm
	dp4a.s32.s32 %r3607, %r3608, %r3609, %r3479;
	// end inline asm
	ld.shared.u32 	%r3612, [%r4298+11648];
	ld.shared.u32 	%r3613, [%r4301+2468];
	// begin inline asm
	dp4a.s32.s32 %r3611, %r3612, %r3613, %r3483;
	// end inline asm
	ld.shared.u32 	%r3616, [%r4298+11872];
	ld.shared.u32 	%r3617, [%r4301+420];
	// begin inline asm
	dp4a.s32.s32 %r3615, %r3616, %r3617, %r3487;
	// end inline asm
	ld.shared.u32 	%r3620, [%r4298+11872];
	ld.shared.u32 	%r3621, [%r4301+2468];
	// begin inline asm
	dp4a.s32.s32 %r3619, %r3620, %r3621, %r3491;
	// end inline asm
	ld.shared.u32 	%r3624, [%r4298+11648];
	ld.shared.u32 	%r3625, [%r4301+424];
	// begin inline asm
	dp4a.s32.s32 %r3623, %r3624, %r3625, %r3495;
	// end inline asm
	ld.shared.u32 	%r3628, [%r4298+11648];
	ld.shared.u32 	%r3629, [%r4301+2472];
	// begin inline asm
	dp4a.s32.s32 %r3627, %r3628, %r3629, %r3499;
	// end inline asm
	ld.shared.u32 	%r3632, [%r4298+11872];
	ld.shared.u32 	%r3633, [%r4301+424];
	// begin inline asm
	dp4a.s32.s32 %r3631, %r3632, %r3633, %r3503;
	// end inline asm
	ld.shared.u32 	%r3636, [%r4298+11872];
	ld.shared.u32 	%r3637, [%r4301+2472];
	// begin inline asm
	dp4a.s32.s32 %r3635, %r3636, %r3637, %r3507;
	// end inline asm
	ld.shared.u32 	%r3640, [%r4298+11648];
	ld.shared.u32 	%r3641, [%r4301+428];
	// begin inline asm
	dp4a.s32.s32 %r3639, %r3640, %r3641, %r3511;
	// end inline asm
	ld.shared.u32 	%r3644, [%r4298+11648];
	ld.shared.u32 	%r3645, [%r4301+2476];
	// begin inline asm
	dp4a.s32.s32 %r3643, %r3644, %r3645, %r3515;
	// end inline asm
	ld.shared.u32 	%r3648, [%r4298+11872];
	ld.shared.u32 	%r3649, [%r4301+428];
	// begin inline asm
	dp4a.s32.s32 %r3647, %r3648, %r3649, %r3519;
	// end inline asm
	ld.shared.u32 	%r3652, [%r4298+11872];
	ld.shared.u32 	%r3653, [%r4301+2476];
	// begin inline asm
	dp4a.s32.s32 %r3651, %r3652, %r3653, %r3523;
	// end inline asm
	ld.shared.u32 	%r3656, [%r4298+12096];
	ld.shared.u32 	%r3657, [%r4301+176];
	// begin inline asm
	dp4a.s32.s32 %r3655, %r3656, %r3657, %r3527;
	// end inline asm
	ld.shared.u32 	%r3660, [%r4298+12096];
	ld.shared.u32 	%r3661, [%r4301+2224];
	// begin inline asm
	dp4a.s32.s32 %r3659, %r3660, %r3661, %r3531;
	// end inline asm
	ld.shared.u32 	%r3664, [%r4298+12320];
	ld.shared.u32 	%r3665, [%r4301+176];
	// begin inline asm
	dp4a.s32.s32 %r3663, %r3664, %r3665, %r3535;
	// end inline asm
	ld.shared.u32 	%r3668, [%r4298+12320];
	ld.shared.u32 	%r3669, [%r4301+2224];
	// begin inline asm
	dp4a.s32.s32 %r3667, %r3668, %r3669, %r3539;
	// end inline asm
	ld.shared.u32 	%r3672, [%r4298+12096];
	ld.shared.u32 	%r3673, [%r4301+180];
	// begin inline asm
	dp4a.s32.s32 %r3671, %r3672, %r3673, %r3543;
	// end inline asm
	ld.shared.u32 	%r3676, [%r4298+12096];
	ld.shared.u32 	%r3677, [%r4301+2228];
	// begin inline asm
	dp4a.s32.s32 %r3675, %r3676, %r3677, %r3547;
	// end inline asm
	ld.shared.u32 	%r3680, [%r4298+12320];
	ld.shared.u32 	%r3681, [%r4301+180];
	// begin inline asm
	dp4a.s32.s32 %r3679, %r3680, %r3681, %r3551;
	// end inline asm
	ld.shared.u32 	%r3684, [%r4298+12320];
	ld.shared.u32 	%r3685, [%r4301+2228];
	// begin inline asm
	dp4a.s32.s32 %r3683, %r3684, %r3685, %r3555;
	// end inline asm
	ld.shared.u32 	%r3688, [%r4298+12096];
	ld.shared.u32 	%r3689, [%r4301+184];
	// begin inline asm
	dp4a.s32.s32 %r3687, %r3688, %r3689, %r3559;
	// end inline asm
	ld.shared.u32 	%r3692, [%r4298+12096];
	ld.shared.u32 	%r3693, [%r4301+2232];
	// begin inline asm
	dp4a.s32.s32 %r3691, %r3692, %r3693, %r3563;
	// end inline asm
	ld.shared.u32 	%r3696, [%r4298+12320];
	ld.shared.u32 	%r3697, [%r4301+184];
	// begin inline asm
	dp4a.s32.s32 %r3695, %r3696, %r3697, %r3567;
	// end inline asm
	ld.shared.u32 	%r3700, [%r4298+12320];
	ld.shared.u32 	%r3701, [%r4301+2232];
	// begin inline asm
	dp4a.s32.s32 %r3699, %r3700, %r3701, %r3571;
	// end inline asm
	ld.shared.u32 	%r3704, [%r4298+12096];
	ld.shared.u32 	%r3705, [%r4301+188];
	// begin inline asm
	dp4a.s32.s32 %r3703, %r3704, %r3705, %r3575;
	// end inline asm
	ld.shared.u32 	%r3708, [%r4298+12096];
	ld.shared.u32 	%r3709, [%r4301+2236];
	// begin inline asm
	dp4a.s32.s32 %r3707, %r3708, %r3709, %r3579;
	// end inline asm
	ld.shared.u32 	%r3712, [%r4298+12320];
	ld.shared.u32 	%r3713, [%r4301+188];
	// begin inline asm
	dp4a.s32.s32 %r3711, %r3712, %r3713, %r3583;
	// end inline asm
	ld.shared.u32 	%r3716, [%r4298+12320];
	ld.shared.u32 	%r3717, [%r4301+2236];
	// begin inline asm
	dp4a.s32.s32 %r3715, %r3716, %r3717, %r3587;
	// end inline asm
	ld.shared.u32 	%r3720, [%r4298+12096];
	ld.shared.u32 	%r3721, [%r4301+432];
	// begin inline asm
	dp4a.s32.s32 %r3719, %r3720, %r3721, %r3591;
	// end inline asm
	ld.shared.u32 	%r3724, [%r4298+12096];
	ld.shared.u32 	%r3725, [%r4301+2480];
	// begin inline asm
	dp4a.s32.s32 %r3723, %r3724, %r3725, %r3595;
	// end inline asm
	ld.shared.u32 	%r3728, [%r4298+12320];
	ld.shared.u32 	%r3729, [%r4301+432];
	// begin inline asm
	dp4a.s32.s32 %r3727, %r3728, %r3729, %r3599;
	// end inline asm
	ld.shared.u32 	%r3732, [%r4298+12320];
	ld.shared.u32 	%r3733, [%r4301+2480];
	// begin inline asm
	dp4a.s32.s32 %r3731, %r3732, %r3733, %r3603;
	// end inline asm
	ld.shared.u32 	%r3736, [%r4298+12096];
	ld.shared.u32 	%r3737, [%r4301+436];
	// begin inline asm
	dp4a.s32.s32 %r3735, %r3736, %r3737, %r3607;
	// end inline asm
	ld.shared.u32 	%r3740, [%r4298+12096];
	ld.shared.u32 	%r3741, [%r4301+2484];
	// begin inline asm
	dp4a.s32.s32 %r3739, %r3740, %r3741, %r3611;
	// end inline asm
	ld.shared.u32 	%r3744, [%r4298+12320];
	ld.shared.u32 	%r3745, [%r4301+436];
	// begin inline asm
	dp4a.s32.s32 %r3743, %r3744, %r3745, %r3615;
	// end inline asm
	ld.shared.u32 	%r3748, [%r4298+12320];
	ld.shared.u32 	%r3749, [%r4301+2484];
	// begin inline asm
	dp4a.s32.s32 %r3747, %r3748, %r3749, %r3619;
	// end inline asm
	ld.shared.u32 	%r3752, [%r4298+12096];
	ld.shared.u32 	%r3753, [%r4301+440];
	// begin inline asm
	dp4a.s32.s32 %r3751, %r3752, %r3753, %r3623;
	// end inline asm
	ld.shared.u32 	%r3756, [%r4298+12096];
	ld.shared.u32 	%r3757, [%r4301+2488];
	// begin inline asm
	dp4a.s32.s32 %r3755, %r3756, %r3757, %r3627;
	// end inline asm
	ld.shared.u32 	%r3760, [%r4298+12320];
	ld.shared.u32 	%r3761, [%r4301+440];
	// begin inline asm
	dp4a.s32.s32 %r3759, %r3760, %r3761, %r3631;
	// end inline asm
	ld.shared.u32 	%r3764, [%r4298+12320];
	ld.shared.u32 	%r3765, [%r4301+2488];
	// begin inline asm
	dp4a.s32.s32 %r3763, %r3764, %r3765, %r3635;
	// end inline asm
	ld.shared.u32 	%r3768, [%r4298+12096];
	ld.shared.u32 	%r3769, [%r4301+444];
	// begin inline asm
	dp4a.s32.s32 %r3767, %r3768, %r3769, %r3639;
	// end inline asm
	ld.shared.u32 	%r3772, [%r4298+12096];
	ld.shared.u32 	%r3773, [%r4301+2492];
	// begin inline asm
	dp4a.s32.s32 %r3771, %r3772, %r3773, %r3643;
	// end inline asm
	ld.shared.u32 	%r3776, [%r4298+12320];
	ld.shared.u32 	%r3777, [%r4301+444];
	// begin inline asm
	dp4a.s32.s32 %r3775, %r3776, %r3777, %r3647;
	// end inline asm
	ld.shared.u32 	%r3780, [%r4298+12320];
	ld.shared.u32 	%r3781, [%r4301+2492];
	// begin inline asm
	dp4a.s32.s32 %r3779, %r3780, %r3781, %r3651;
	// end inline asm
	ld.shared.u32 	%r3784, [%r4298+12544];
	ld.shared.u32 	%r3785, [%r4301+192];
	// begin inline asm
	dp4a.s32.s32 %r3783, %r3784, %r3785, %r3655;
	// end inline asm
	ld.shared.u32 	%r3788, [%r4298+12544];
	ld.shared.u32 	%r3789, [%r4301+2240];
	// begin inline asm
	dp4a.s32.s32 %r3787, %r3788, %r3789, %r3659;
	// end inline asm
	ld.shared.u32 	%r3792, [%r4298+12768];
	ld.shared.u32 	%r3793, [%r4301+192];
	// begin inline asm
	dp4a.s32.s32 %r3791, %r3792, %r3793, %r3663;
	// end inline asm
	ld.shared.u32 	%r3796, [%r4298+12768];
	ld.shared.u32 	%r3797, [%r4301+2240];
	// begin inline asm
	dp4a.s32.s32 %r3795, %r3796, %r3797, %r3667;
	// end inline asm
	ld.shared.u32 	%r3800, [%r4298+12544];
	ld.shared.u32 	%r3801, [%r4301+196];
	// begin inline asm
	dp4a.s32.s32 %r3799, %r3800, %r3801, %r3671;
	// end inline asm
	ld.shared.u32 	%r3804, [%r4298+12544];
	ld.shared.u32 	%r3805, [%r4301+2244];
	// begin inline asm
	dp4a.s32.s32 %r3803, %r3804, %r3805, %r3675;
	// end inline asm
	ld.shared.u32 	%r3808, [%r4298+12768];
	ld.shared.u32 	%r3809, [%r4301+196];
	// begin inline asm
	dp4a.s32.s32 %r3807, %r3808, %r3809, %r3679;
	// end inline asm
	ld.shared.u32 	%r3812, [%r4298+12768];
	ld.shared.u32 	%r3813, [%r4301+2244];
	// begin inline asm
	dp4a.s32.s32 %r3811, %r3812, %r3813, %r3683;
	// end inline asm
	ld.shared.u32 	%r3816, [%r4298+12544];
	ld.shared.u32 	%r3817, [%r4301+200];
	// begin inline asm
	dp4a.s32.s32 %r3815, %r3816, %r3817, %r3687;
	// end inline asm
	ld.shared.u32 	%r3820, [%r4298+12544];
	ld.shared.u32 	%r3821, [%r4301+2248];
	// begin inline asm
	dp4a.s32.s32 %r3819, %r3820, %r3821, %r3691;
	// end inline asm
	ld.shared.u32 	%r3824, [%r4298+12768];
	ld.shared.u32 	%r3825, [%r4301+200];
	// begin inline asm
	dp4a.s32.s32 %r3823, %r3824, %r3825, %r3695;
	// end inline asm
	ld.shared.u32 	%r3828, [%r4298+12768];
	ld.shared.u32 	%r3829, [%r4301+2248];
	// begin inline asm
	dp4a.s32.s32 %r3827, %r3828, %r3829, %r3699;
	// end inline asm
	ld.shared.u32 	%r3832, [%r4298+12544];
	ld.shared.u32 	%r3833, [%r4301+204];
	// begin inline asm
	dp4a.s32.s32 %r3831, %r3832, %r3833, %r3703;
	// end inline asm
	ld.shared.u32 	%r3836, [%r4298+12544];
	ld.shared.u32 	%r3837, [%r4301+2252];
	// begin inline asm
	dp4a.s32.s32 %r3835, %r3836, %r3837, %r3707;
	// end inline asm
	ld.shared.u32 	%r3840, [%r4298+12768];
	ld.shared.u32 	%r3841, [%r4301+204];
	// begin inline asm
	dp4a.s32.s32 %r3839, %r3840, %r3841, %r3711;
	// end inline asm
	ld.shared.u32 	%r3844, [%r4298+12768];
	ld.shared.u32 	%r3845, [%r4301+2252];
	// begin inline asm
	dp4a.s32.s32 %r3843, %r3844, %r3845, %r3715;
	// end inline asm
	ld.shared.u32 	%r3848, [%r4298+12544];
	ld.shared.u32 	%r3849, [%r4301+448];
	// begin inline asm
	dp4a.s32.s32 %r3847, %r3848, %r3849, %r3719;
	// end inline asm
	ld.shared.u32 	%r3852, [%r4298+12544];
	ld.shared.u32 	%r3853, [%r4301+2496];
	// begin inline asm
	dp4a.s32.s32 %r3851, %r3852, %r3853, %r3723;
	// end inline asm
	ld.shared.u32 	%r3856, [%r4298+12768];
	ld.shared.u32 	%r3857, [%r4301+448];
	// begin inline asm
	dp4a.s32.s32 %r3855, %r3856, %r3857, %r3727;
	// end inline asm
	ld.shared.u32 	%r3860, [%r4298+12768];
	ld.shared.u32 	%r3861, [%r4301+2496];
	// begin inline asm
	dp4a.s32.s32 %r3859, %r3860, %r3861, %r3731;
	// end inline asm
	ld.shared.u32 	%r3864, [%r4298+12544];
	ld.shared.u32 	%r3865, [%r4301+452];
	// begin inline asm
	dp4a.s32.s32 %r3863, %r3864, %r3865, %r3735;
	// end inline asm
	ld.shared.u32 	%r3868, [%r4298+12544];
	ld.shared.u32 	%r3869, [%r4301+2500];
	// begin inline asm
	dp4a.s32.s32 %r3867, %r3868, %r3869, %r3739;
	// end inline asm
	ld.shared.u32 	%r3872, [%r4298+12768];
	ld.shared.u32 	%r3873, [%r4301+452];
	// begin inline asm
	dp4a.s32.s32 %r3871, %r3872, %r3873, %r3743;
	// end inline asm
	ld.shared.u32 	%r3876, [%r4298+12768];
	ld.shared.u32 	%r3877, [%r4301+2500];
	// begin inline asm
	dp4a.s32.s32 %r3875, %r3876, %r3877, %r3747;
	// end inline asm
	ld.shared.u32 	%r3880, [%r4298+12544];
	ld.shared.u32 	%r3881, [%r4301+456];
	// begin inline asm
	dp4a.s32.s32 %r3879, %r3880, %r3881, %r3751;
	// end inline asm
	ld.shared.u32 	%r3884, [%r4298+12544];
	ld.shared.u32 	%r3885, [%r4301+2504];
	// begin inline asm
	dp4a.s32.s32 %r3883, %r3884, %r3885, %r3755;
	// end inline asm
	ld.shared.u32 	%r3888, [%r4298+12768];
	ld.shared.u32 	%r3889, [%r4301+456];
	// begin inline asm
	dp4a.s32.s32 %r3887, %r3888, %r3889, %r3759;
	// end inline asm
	ld.shared.u32 	%r3892, [%r4298+12768];
	ld.shared.u32 	%r3893, [%r4301+2504];
	// begin inline asm
	dp4a.s32.s32 %r3891, %r3892, %r3893, %r3763;
	// end inline asm
	ld.shared.u32 	%r3896, [%r4298+12544];
	ld.shared.u32 	%r3897, [%r4301+460];
	// begin inline asm
	dp4a.s32.s32 %r3895, %r3896, %r3897, %r3767;
	// end inline asm
	ld.shared.u32 	%r3900, [%r4298+12544];
	ld.shared.u32 	%r3901, [%r4301+2508];
	// begin inline asm
	dp4a.s32.s32 %r3899, %r3900, %r3901, %r3771;
	// end inline asm
	ld.shared.u32 	%r3904, [%r4298+12768];
	ld.shared.u32 	%r3905, [%r4301+460];
	// begin inline asm
	dp4a.s32.s32 %r3903, %r3904, %r3905, %r3775;
	// end inline asm
	ld.shared.u32 	%r3908, [%r4298+12768];
	ld.shared.u32 	%r3909, [%r4301+2508];
	// begin inline asm
	dp4a.s32.s32 %r3907, %r3908, %r3909, %r3779;
	// end inline asm
	ld.shared.u32 	%r3912, [%r4298+12992];
	ld.shared.u32 	%r3913, [%r4301+208];
	// begin inline asm
	dp4a.s32.s32 %r3911, %r3912, %r3913, %r3783;
	// end inline asm
	ld.shared.u32 	%r3916, [%r4298+12992];
	ld.shared.u32 	%r3917, [%r4301+2256];
	// begin inline asm
	dp4a.s32.s32 %r3915, %r3916, %r3917, %r3787;
	// end inline asm
	ld.shared.u32 	%r3920, [%r4298+13216];
	ld.shared.u32 	%r3921, [%r4301+208];
	// begin inline asm
	dp4a.s32.s32 %r3919, %r3920, %r3921, %r3791;
	// end inline asm
	ld.shared.u32 	%r3924, [%r4298+13216];
	ld.shared.u32 	%r3925, [%r4301+2256];
	// begin inline asm
	dp4a.s32.s32 %r3923, %r3924, %r3925, %r3795;
	// end inline asm
	ld.shared.u32 	%r3928, [%r4298+12992];
	ld.shared.u32 	%r3929, [%r4301+212];
	// begin inline asm
	dp4a.s32.s32 %r3927, %r3928, %r3929, %r3799;
	// end inline asm
	ld.shared.u32 	%r3932, [%r4298+12992];
	ld.shared.u32 	%r3933, [%r4301+2260];
	// begin inline asm
	dp4a.s32.s32 %r3931, %r3932, %r3933, %r3803;
	// end inline asm
	ld.shared.u32 	%r3936, [%r4298+13216];
	ld.shared.u32 	%r3937, [%r4301+212];
	// begin inline asm
	dp4a.s32.s32 %r3935, %r3936, %r3937, %r3807;
	// end inline asm
	ld.shared.u32 	%r3940, [%r4298+13216];
	ld.shared.u32 	%r3941, [%r4301+2260];
	// begin inline asm
	dp4a.s32.s32 %r3939, %r3940, %r3941, %r3811;
	// end inline asm
	ld.shared.u32 	%r3944, [%r4298+12992];
	ld.shared.u32 	%r3945, [%r4301+216];
	// begin inline asm
	dp4a.s32.s32 %r3943, %r3944, %r3945, %r3815;
	// end inline asm
	ld.shared.u32 	%r3948, [%r4298+12992];
	ld.shared.u32 	%r3949, [%r4301+2264];
	// begin inline asm
	dp4a.s32.s32 %r3947, %r3948, %r3949, %r3819;
	// end inline asm
	ld.shared.u32 	%r3952, [%r4298+13216];
	ld.shared.u32 	%r3953, [%r4301+216];
	// begin inline asm
	dp4a.s32.s32 %r3951, %r3952, %r3953, %r3823;
	// end inline asm
	ld.shared.u32 	%r3956, [%r4298+13216];
	ld.shared.u32 	%r3957, [%r4301+2264];
	// begin inline asm
	dp4a.s32.s32 %r3955, %r3956, %r3957, %r3827;
	// end inline asm
	ld.shared.u32 	%r3960, [%r4298+12992];
	ld.shared.u32 	%r3961, [%r4301+220];
	// begin inline asm
	dp4a.s32.s32 %r3959, %r3960, %r3961, %r3831;
	// end inline asm
	ld.shared.u32 	%r3964, [%r4298+12992];
	ld.shared.u32 	%r3965, [%r4301+2268];
	// begin inline asm
	dp4a.s32.s32 %r3963, %r3964, %r3965, %r3835;
	// end inline asm
	ld.shared.u32 	%r3968, [%r4298+13216];
	ld.shared.u32 	%r3969, [%r4301+220];
	// begin inline asm
	dp4a.s32.s32 %r3967, %r3968, %r3969, %r3839;
	// end inline asm
	ld.shared.u32 	%r3972, [%r4298+13216];
	ld.shared.u32 	%r3973, [%r4301+2268];
	// begin inline asm
	dp4a.s32.s32 %r3971, %r3972, %r3973, %r3843;
	// end inline asm
	ld.shared.u32 	%r3976, [%r4298+12992];
	ld.shared.u32 	%r3977, [%r4301+464];
	// begin inline asm
	dp4a.s32.s32 %r3975, %r3976, %r3977, %r3847;
	// end inline asm
	ld.shared.u32 	%r3980, [%r4298+12992];
	ld.shared.u32 	%r3981, [%r4301+2512];
	// begin inline asm
	dp4a.s32.s32 %r3979, %r3980, %r3981, %r3851;
	// end inline asm
	ld.shared.u32 	%r3984, [%r4298+13216];
	ld.shared.u32 	%r3985, [%r4301+464];
	// begin inline asm
	dp4a.s32.s32 %r3983, %r3984, %r3985, %r3855;
	// end inline asm
	ld.shared.u32 	%r3988, [%r4298+13216];
	ld.shared.u32 	%r3989, [%r4301+2512];
	// begin inline asm
	dp4a.s32.s32 %r3987, %r3988, %r3989, %r3859;
	// end inline asm
	ld.shared.u32 	%r3992, [%r4298+12992];
	ld.shared.u32 	%r3993, [%r4301+468];
	// begin inline asm
	dp4a.s32.s32 %r3991, %r3992, %r3993, %r3863;
	// end inline asm
	ld.shared.u32 	%r3996, [%r4298+12992];
	ld.shared.u32 	%r3997, [%r4301+2516];
	// begin inline asm
	dp4a.s32.s32 %r3995, %r3996, %r3997, %r3867;
	// end inline asm
	ld.shared.u32 	%r4000, [%r4298+13216];
	ld.shared.u32 	%r4001, [%r4301+468];
	// begin inline asm
	dp4a.s32.s32 %r3999, %r4000, %r4001, %r3871;
	// end inline asm
	ld.shared.u32 	%r4004, [%r4298+13216];
	ld.shared.u32 	%r4005, [%r4301+2516];
	// begin inline asm
	dp4a.s32.s32 %r4003, %r4004, %r4005, %r3875;
	// end inline asm
	ld.shared.u32 	%r4008, [%r4298+12992];
	ld.shared.u32 	%r4009, [%r4301+472];
	// begin inline asm
	dp4a.s32.s32 %r4007, %r4008, %r4009, %r3879;
	// end inline asm
	ld.shared.u32 	%r4012, [%r4298+12992];
	ld.shared.u32 	%r4013, [%r4301+2520];
	// begin inline asm
	dp4a.s32.s32 %r4011, %r4012, %r4013, %r3883;
	// end inline asm
	ld.shared.u32 	%r4016, [%r4298+13216];
	ld.shared.u32 	%r4017, [%r4301+472];
	// begin inline asm
	dp4a.s32.s32 %r4015, %r4016, %r4017, %r3887;
	// end inline asm
	ld.shared.u32 	%r4020, [%r4298+13216];
	ld.shared.u32 	%r4021, [%r4301+2520];
	// begin inline asm
	dp4a.s32.s32 %r4019, %r4020, %r4021, %r3891;
	// end inline asm
	ld.shared.u32 	%r4024, [%r4298+12992];
	ld.shared.u32 	%r4025, [%r4301+476];
	// begin inline asm
	dp4a.s32.s32 %r4023, %r4024, %r4025, %r3895;
	// end inline asm
	ld.shared.u32 	%r4028, [%r4298+12992];
	ld.shared.u32 	%r4029, [%r4301+2524];
	// begin inline asm
	dp4a.s32.s32 %r4027, %r4028, %r4029, %r3899;
	// end inline asm
	ld.shared.u32 	%r4032, [%r4298+13216];
	ld.shared.u32 	%r4033, [%r4301+476];
	// begin inline asm
	dp4a.s32.s32 %r4031, %r4032, %r4033, %r3903;
	// end inline asm
	ld.shared.u32 	%r4036, [%r4298+13216];
	ld.shared.u32 	%r4037, [%r4301+2524];
	// begin inline asm
	dp4a.s32.s32 %r4035, %r4036, %r4037, %r3907;
	// end inline asm
	ld.shared.u32 	%r4040, [%r4298+13440];
	ld.shared.u32 	%r4041, [%r4301+224];
	// begin inline asm
	dp4a.s32.s32 %r4039, %r4040, %r4041, %r3911;
	// end inline asm
	ld.shared.u32 	%r4044, [%r4298+13440];
	ld.shared.u32 	%r4045, [%r4301+2272];
	// begin inline asm
	dp4a.s32.s32 %r4043, %r4044, %r4045, %r3915;
	// end inline asm
	ld.shared.u32 	%r4048, [%r4298+13664];
	ld.shared.u32 	%r4049, [%r4301+224];
	// begin inline asm
	dp4a.s32.s32 %r4047, %r4048, %r4049, %r3919;
	// end inline asm
	ld.shared.u32 	%r4052, [%r4298+13664];
	ld.shared.u32 	%r4053, [%r4301+2272];
	// begin inline asm
	dp4a.s32.s32 %r4051, %r4052, %r4053, %r3923;
	// end inline asm
	ld.shared.u32 	%r4056, [%r4298+13440];
	ld.shared.u32 	%r4057, [%r4301+228];
	// begin inline asm
	dp4a.s32.s32 %r4055, %r4056, %r4057, %r3927;
	// end inline asm
	ld.shared.u32 	%r4060, [%r4298+13440];
	ld.shared.u32 	%r4061, [%r4301+2276];
	// begin inline asm
	dp4a.s32.s32 %r4059, %r4060, %r4061, %r3931;
	// end inline asm
	ld.shared.u32 	%r4064, [%r4298+13664];
	ld.shared.u32 	%r4065, [%r4301+228];
	// begin inline asm
	dp4a.s32.s32 %r4063, %r4064, %r4065, %r3935;
	// end inline asm
	ld.shared.u32 	%r4068, [%r4298+13664];
	ld.shared.u32 	%r4069, [%r4301+2276];
	// begin inline asm
	dp4a.s32.s32 %r4067, %r4068, %r4069, %r3939;
	// end inline asm
	ld.shared.u32 	%r4072, [%r4298+13440];
	ld.shared.u32 	%r4073, [%r4301+232];
	// begin inline asm
	dp4a.s32.s32 %r4071, %r4072, %r4073, %r3943;
	// end inline asm
	ld.shared.u32 	%r4076, [%r4298+13440];
	ld.shared.u32 	%r4077, [%r4301+2280];
	// begin inline asm
	dp4a.s32.s32 %r4075, %r4076, %r4077, %r3947;
	// end inline asm
	ld.shared.u32 	%r4080, [%r4298+13664];
	ld.shared.u32 	%r4081, [%r4301+232];
	// begin inline asm
	dp4a.s32.s32 %r4079, %r4080, %r4081, %r3951;
	// end inline asm
	ld.shared.u32 	%r4084, [%r4298+13664];
	ld.shared.u32 	%r4085, [%r4301+2280];
	// begin inline asm
	dp4a.s32.s32 %r4083, %r4084, %r4085, %r3955;
	// end inline asm
	ld.shared.u32 	%r4088, [%r4298+13440];
	ld.shared.u32 	%r4089, [%r4301+236];
	// begin inline asm
	dp4a.s32.s32 %r4087, %r4088, %r4089, %r3959;
	// end inline asm
	ld.shared.u32 	%r4092, [%r4298+13440];
	ld.shared.u32 	%r4093, [%r4301+2284];
	// begin inline asm
	dp4a.s32.s32 %r4091, %r4092, %r4093, %r3963;
	// end inline asm
	ld.shared.u32 	%r4096, [%r4298+13664];
	ld.shared.u32 	%r4097, [%r4301+236];
	// begin inline asm
	dp4a.s32.s32 %r4095, %r4096, %r4097, %r3967;
	// end inline asm
	ld.shared.u32 	%r4100, [%r4298+13664];
	ld.shared.u32 	%r4101, [%r4301+2284];
	// begin inline asm
	dp4a.s32.s32 %r4099, %r4100, %r4101, %r3971;
	// end inline asm
	ld.shared.u32 	%r4104, [%r4298+13440];
	ld.shared.u32 	%r4105, [%r4301+480];
	// begin inline asm
	dp4a.s32.s32 %r4103, %r4104, %r4105, %r3975;
	// end inline asm
	ld.shared.u32 	%r4108, [%r4298+13440];
	ld.shared.u32 	%r4109, [%r4301+2528];
	// begin inline asm
	dp4a.s32.s32 %r4107, %r4108, %r4109, %r3979;
	// end inline asm
	ld.shared.u32 	%r4112, [%r4298+13664];
	ld.shared.u32 	%r4113, [%r4301+480];
	// begin inline asm
	dp4a.s32.s32 %r4111, %r4112, %r4113, %r3983;
	// end inline asm
	ld.shared.u32 	%r4116, [%r4298+13664];
	ld.shared.u32 	%r4117, [%r4301+2528];
	// begin inline asm
	dp4a.s32.s32 %r4115, %r4116, %r4117, %r3987;
	// end inline asm
	ld.shared.u32 	%r4120, [%r4298+13440];
	ld.shared.u32 	%r4121, [%r4301+484];
	// begin inline asm
	dp4a.s32.s32 %r4119, %r4120, %r4121, %r3991;
	// end inline asm
	ld.shared.u32 	%r4124, [%r4298+13440];
	ld.shared.u32 	%r4125, [%r4301+2532];
	// begin inline asm
	dp4a.s32.s32 %r4123, %r4124, %r4125, %r3995;
	// end inline asm
	ld.shared.u32 	%r4128, [%r4298+13664];
	ld.shared.u32 	%r4129, [%r4301+484];
	// begin inline asm
	dp4a.s32.s32 %r4127, %r4128, %r4129, %r3999;
	// end inline asm
	ld.shared.u32 	%r4132, [%r4298+13664];
	ld.shared.u32 	%r4133, [%r4301+2532];
	// begin inline asm
	dp4a.s32.s32 %r4131, %r4132, %r4133, %r4003;
	// end inline asm
	ld.shared.u32 	%r4136, [%r4298+13440];
	ld.shared.u32 	%r4137, [%r4301+488];
	// begin inline asm
	dp4a.s32.s32 %r4135, %r4136, %r4137, %r4007;
	// end inline asm
	ld.shared.u32 	%r4140, [%r4298+13440];
	ld.shared.u32 	%r4141, [%r4301+2536];
	// begin inline asm
	dp4a.s32.s32 %r4139, %r4140, %r4141, %r4011;
	// end inline asm
	ld.shared.u32 	%r4144, [%r4298+13664];
	ld.shared.u32 	%r4145, [%r4301+488];
	// begin inline asm
	dp4a.s32.s32 %r4143, %r4144, %r4145, %r4015;
	// end inline asm
	ld.shared.u32 	%r4148, [%r4298+13664];
	ld.shared.u32 	%r4149, [%r4301+2536];
	// begin inline asm
	dp4a.s32.s32 %r4147, %r4148, %r4149, %r4019;
	// end inline asm
	ld.shared.u32 	%r4152, [%r4298+13440];
	ld.shared.u32 	%r4153, [%r4301+492];
	// begin inline asm
	dp4a.s32.s32 %r4151, %r4152, %r4153, %r4023;
	// end inline asm
	ld.shared.u32 	%r4156, [%r4298+13440];
	ld.shared.u32 	%r4157, [%r4301+2540];
	// begin inline asm
	dp4a.s32.s32 %r4155, %r4156, %r4157, %r4027;
	// end inline asm
	ld.shared.u32 	%r4160, [%r4298+13664];
	ld.shared.u32 	%r4161, [%r4301+492];
	// begin inline asm
	dp4a.s32.s32 %r4159, %r4160, %r4161, %r4031;
	// end inline asm
	ld.shared.u32 	%r4164, [%r4298+13664];
	ld.shared.u32 	%r4165, [%r4301+2540];
	// begin inline asm
	dp4a.s32.s32 %r4163, %r4164, %r4165, %r4035;
	// end inline asm
	ld.shared.u32 	%r4168, [%r4298+13888];
	ld.shared.u32 	%r4169, [%r4301+240];
	// begin inline asm
	dp4a.s32.s32 %r4167, %r4168, %r4169, %r4039;
	// end inline asm
	ld.shared.u32 	%r4172, [%r4298+13888];
	ld.shared.u32 	%r4173, [%r4301+2288];
	// begin inline asm
	dp4a.s32.s32 %r4171, %r4172, %r4173, %r4043;
	// end inline asm
	ld.shared.u32 	%r4176, [%r4298+14112];
	ld.shared.u32 	%r4177, [%r4301+240];
	// begin inline asm
	dp4a.s32.s32 %r4175, %r4176, %r4177, %r4047;
	// end inline asm
	ld.shared.u32 	%r4180, [%r4298+14112];
	ld.shared.u32 	%r4181, [%r4301+2288];
	// begin inline asm
	dp4a.s32.s32 %r4179, %r4180, %r4181, %r4051;
	// end inline asm
	ld.shared.u32 	%r4184, [%r4298+13888];
	ld.shared.u32 	%r4185, [%r4301+244];
	// begin inline asm
	dp4a.s32.s32 %r4183, %r4184, %r4185, %r4055;
	// end inline asm
	ld.shared.u32 	%r4188, [%r4298+13888];
	ld.shared.u32 	%r4189, [%r4301+2292];
	// begin inline asm
	dp4a.s32.s32 %r4187, %r4188, %r4189, %r4059;
	// end inline asm
	ld.shared.u32 	%r4192, [%r4298+14112];
	ld.shared.u32 	%r4193, [%r4301+244];
	// begin inline asm
	dp4a.s32.s32 %r4191, %r4192, %r4193, %r4063;
	// end inline asm
	ld.shared.u32 	%r4196, [%r4298+14112];
	ld.shared.u32 	%r4197, [%r4301+2292];
	// begin inline asm
	dp4a.s32.s32 %r4195, %r4196, %r4197, %r4067;
	// end inline asm
	ld.shared.u32 	%r4200, [%r4298+13888];
	ld.shared.u32 	%r4201, [%r4301+248];
	// begin inline asm
	dp4a.s32.s32 %r4199, %r4200, %r4201, %r4071;
	// end inline asm
	ld.shared.u32 	%r4204, [%r4298+13888];
	ld.shared.u32 	%r4205, [%r4301+2296];
	// begin inline asm
	dp4a.s32.s32 %r4203, %r4204, %r4205, %r4075;
	// end inline asm
	ld.shared.u32 	%r4208, [%r4298+14112];
	ld.shared.u32 	%r4209, [%r4301+248];
	// begin inline asm
	dp4a.s32.s32 %r4207, %r4208, %r4209, %r4079;
	// end inline asm
	ld.shared.u32 	%r4212, [%r4298+14112];
	ld.shared.u32 	%r4213, [%r4301+2296];
	// begin inline asm
	dp4a.s32.s32 %r4211, %r4212, %r4213, %r4083;
	// end inline asm
	ld.shared.u32 	%r4216, [%r4298+13888];
	ld.shared.u32 	%r4217, [%r4301+252];
	// begin inline asm
	dp4a.s32.s32 %r4215, %r4216, %r4217, %r4087;
	// end inline asm
	ld.shared.u32 	%r4220, [%r4298+13888];
	ld.shared.u32 	%r4221, [%r4301+2300];
	// begin inline asm
	dp4a.s32.s32 %r4219, %r4220, %r4221, %r4091;
	// end inline asm
	ld.shared.u32 	%r4224, [%r4298+14112];
	ld.shared.u32 	%r4225, [%r4301+252];
	// begin inline asm
	dp4a.s32.s32 %r4223, %r4224, %r4225, %r4095;
	// end inline asm
	ld.shared.u32 	%r4228, [%r4298+14112];
	ld.shared.u32 	%r4229, [%r4301+2300];
	// begin inline asm
	dp4a.s32.s32 %r4227, %r4228, %r4229, %r4099;
	// end inline asm
	ld.shared.u32 	%r4232, [%r4298+13888];
	ld.shared.u32 	%r4233, [%r4301+496];
	// begin inline asm
	dp4a.s32.s32 %r4231, %r4232, %r4233, %r4103;
	// end inline asm
	ld.shared.u32 	%r4236, [%r4298+13888];
	ld.shared.u32 	%r4237, [%r4301+2544];
	// begin inline asm
	dp4a.s32.s32 %r4235, %r4236, %r4237, %r4107;
	// end inline asm
	ld.shared.u32 	%r4240, [%r4298+14112];
	ld.shared.u32 	%r4241, [%r4301+496];
	// begin inline asm
	dp4a.s32.s32 %r4239, %r4240, %r4241, %r4111;
	// end inline asm
	ld.shared.u32 	%r4244, [%r4298+14112];
	ld.shared.u32 	%r4245, [%r4301+2544];
	// begin inline asm
	dp4a.s32.s32 %r4243, %r4244, %r4245, %r4115;
	// end inline asm
	ld.shared.u32 	%r4248, [%r4298+13888];
	ld.shared.u32 	%r4249, [%r4301+500];
	// begin inline asm
	dp4a.s32.s32 %r4247, %r4248, %r4249, %r4119;
	// end inline asm
	ld.shared.u32 	%r4252, [%r4298+13888];
	ld.shared.u32 	%r4253, [%r4301+2548];
	// begin inline asm
	dp4a.s32.s32 %r4251, %r4252, %r4253, %r4123;
	// end inline asm
	ld.shared.u32 	%r4256, [%r4298+14112];
	ld.shared.u32 	%r4257, [%r4301+500];
	// begin inline asm
	dp4a.s32.s32 %r4255, %r4256, %r4257, %r4127;
	// end inline asm
	ld.shared.u32 	%r4260, [%r4298+14112];
	ld.shared.u32 	%r4261, [%r4301+2548];
	// begin inline asm
	dp4a.s32.s32 %r4259, %r4260, %r4261, %r4131;
	// end inline asm
	ld.shared.u32 	%r4264, [%r4298+13888];
	ld.shared.u32 	%r4265, [%r4301+504];
	// begin inline asm
	dp4a.s32.s32 %r4263, %r4264, %r4265, %r4135;
	// end inline asm
	ld.shared.u32 	%r4268, [%r4298+13888];
	ld.shared.u32 	%r4269, [%r4301+2552];
	// begin inline asm
	dp4a.s32.s32 %r4267, %r4268, %r4269, %r4139;
	// end inline asm
	ld.shared.u32 	%r4272, [%r4298+14112];
	ld.shared.u32 	%r4273, [%r4301+504];
	// begin inline asm
	dp4a.s32.s32 %r4271, %r4272, %r4273, %r4143;
	// end inline asm
	ld.shared.u32 	%r4276, [%r4298+14112];
	ld.shared.u32 	%r4277, [%r4301+2552];
	// begin inline asm
	dp4a.s32.s32 %r4275, %r4276, %r4277, %r4147;
	// end inline asm
	ld.shared.u32 	%r4280, [%r4298+13888];
	ld.shared.u32 	%r4281, [%r4301+508];
	// begin inline asm
	dp4a.s32.s32 %r4279, %r4280, %r4281, %r4151;
	// end inline asm
	ld.shared.u32 	%r4284, [%r4298+13888];
	ld.shared.u32 	%r4285, [%r4301+2556];
	// begin inline asm
	dp4a.s32.s32 %r4283, %r4284, %r4285, %r4155;
	// end inline asm
	ld.shared.u32 	%r4288, [%r4298+14112];
	ld.shared.u32 	%r4289, [%r4301+508];
	// begin inline asm
	dp4a.s32.s32 %r4287, %r4288, %r4289, %r4159;
	// end inline asm
	ld.shared.u32 	%r4292, [%r4298+14112];
	ld.shared.u32 	%r4293, [%r4301+2556];
	// begin inline asm
	dp4a.s32.s32 %r4291, %r4292, %r4293, %r4163;
	// end inline asm
	mov.u32 	%r4302, %ctaid.y;
	shl.b32 	%r4303, %r4302, 6;
	shl.b32 	%r4304, %r42, 3;
	add.s32 	%r4305, %r4303, %r4304;
	mov.u32 	%r4306, %ctaid.z;
	mul.lo.s32 	%r4307, %r4302, 50176;
	mad.lo.s32 	%r4308, %r4306, 401408, %r4307;
	mad.lo.s32 	%r4309, %r42, 6272, %r4308;
	mov.u32 	%r4310, %ctaid.x;
	mad.lo.s32 	%r4311, %r4310, 448, %r4309;
	add.s32 	%r4312, %r4311, %r4296;
	cvt.s64.s32 	%rd36, %r4167;
	mad.lo.s64 	%rd37, %rd36, 233228862619648, 1073741824;
	shr.u64 	%rd38, %rd37, 31;
	cvt.u32.u64 	%r4313, %rd38;
	mul.wide.u32 	%rd39, %r4305, 4;
	add.s64 	%rd40, %rd32, %rd39;
	ld.global.nc.u32 	%r4314, [%rd40];
	add.s32 	%r4315, %r4314, %r4313;
	mul.wide.s32 	%rd41, %r4315, 2147386978;
	add.s64 	%rd42, %rd41, 1073741824;
	shr.u64 	%rd43, %rd42, 31;
	cvt.u32.u64 	%r4316, %rd43;
	add.s64 	%rd44, %rd33, %rd39;
	ld.global.nc.u32 	%r4317, [%rd44];
	add.s32 	%r4318, %r4317, %r4316;
	mul.wide.s32 	%rd45, %r4318, 1440775746;
	add.s64 	%rd46, %rd45, 1073741824;
	shr.u64 	%rd47, %rd46, 31;
	cvt.u32.u64 	%r4319, %rd47;
	mul.wide.u32 	%rd48, %r4312, 4;
	add.s64 	%rd49, %rd34, %rd48;
	ld.global.nc.u32 	%r4320, [%rd49];
	mul.wide.s32 	%rd50, %r4320, 2059568007;
	add.s64 	%rd51, %rd50, 1073741824;
	shr.u64 	%rd52, %rd51, 31;
	cvt.u32.u64 	%r4321, %rd52;
	add.s32 	%r4322, %r4319, %r4321;
	max.s32 	%r4323, %r4322, 0;
	add.s64 	%rd53, %rd35, %rd48;
	st.global.u32 	[%rd53], %r4323;
	cvt.s64.s32 	%rd54, %r4171;
	mad.lo.s64 	%rd55, %rd54, 233228862619648, 1073741824;
	shr.u64 	%rd56, %rd55, 31;
	cvt.u32.u64 	%r4324, %rd56;
	ld.global.nc.u32 	%r4325, [%rd40+128];
	add.s32 	%r4326, %r4325, %r4324;
	mul.wide.s32 	%rd57, %r4326, 2147386978;
	add.s64 	%rd58, %rd57, 1073741824;
	shr.u64 	%rd59, %rd58, 31;
	cvt.u32.u64 	%r4327, %rd59;
	ld.global.nc.u32 	%r4328, [%rd44+128];
	add.s32 	%r4329, %r4328, %r4327;
	mul.wide.s32 	%rd60, %r4329, 1440775746;
	add.s64 	%rd61, %rd60, 1073741824;
	shr.u64 	%rd62, %rd61, 31;
	cvt.u32.u64 	%r4330, %rd62;
	ld.global.nc.u32 	%r4331, [%rd49+100352];
	mul.wide.s32 	%rd63, %r4331, 2059568007;
	add.s64 	%rd64, %rd63, 1073741824;
	shr.u64 	%rd65, %rd64, 31;
	cvt.u32.u64 	%r4332, %rd65;
	add.s32 	%r4333, %r4330, %r4332;
	max.s32 	%r4334, %r4333, 0;
	st.global.u32 	[%rd53+100352], %r4334;
	cvt.s64.s32 	%rd66, %r4175;
	mad.lo.s64 	%rd67, %rd66, 233228862619648, 1073741824;
	shr.u64 	%rd68, %rd67, 31;
	cvt.u32.u64 	%r4335, %rd68;
	add.s32 	%r4336, %r4314, %r4335;
	mul.wide.s32 	%rd69, %r4336, 2147386978;
	add.s64 	%rd70, %rd69, 1073741824;
	shr.u64 	%rd71, %rd70, 31;
	cvt.u32.u64 	%r4337, %rd71;
	add.s32 	%r4338, %r4317, %r4337;
	mul.wide.s32 	%rd72, %r4338, 1440775746;
	add.s64 	%rd73, %rd72, 1073741824;
	shr.u64 	%rd74, %rd73, 31;
	cvt.u32.u64 	%r4339, %rd74;
	ld.global.nc.u32 	%r4340, [%rd49+896];
	mul.wide.s32 	%rd75, %r4340, 2059568007;
	add.s64 	%rd76, %rd75, 1073741824;
	shr.u64 	%rd77, %rd76, 31;
	cvt.u32.u64 	%r4341, %rd77;
	add.s32 	%r4342, %r4339, %r4341;
	max.s32 	%r4343, %r4342, 0;
	st.global.u32 	[%rd53+896], %r4343;
	cvt.s64.s32 	%rd78, %r4179;
	mad.lo.s64 	%rd79, %rd78, 233228862619648, 1073741824;
	shr.u64 	%rd80, %rd79, 31;
	cvt.u32.u64 	%r4344, %rd80;
	add.s32 	%r4345, %r4325, %r4344;
	mul.wide.s32 	%rd81, %r4345, 2147386978;
	add.s64 	%rd82, %rd81, 1073741824;
	shr.u64 	%rd83, %rd82, 31;
	cvt.u32.u64 	%r4346, %rd83;
	add.s32 	%r4347, %r4328, %r4346;
	mul.wide.s32 	%rd84, %r4347, 1440775746;
	add.s64 	%rd85, %rd84, 1073741824;
	shr.u64 	%rd86, %rd85, 31;
	cvt.u32.u64 	%r4348, %rd86;
	ld.global.nc.u32 	%r4349, [%rd49+101248];
	mul.wide.s32 	%rd87, %r4349, 2059568007;
	add.s64 	%rd88, %rd87, 1073741824;
	shr.u64 	%rd89, %rd88, 31;
	cvt.u32.u64 	%r4350, %rd89;
	add.s32 	%r4351, %r4348, %r4350;
	max.s32 	%r4352, %r4351, 0;
	st.global.u32 	[%rd53+101248], %r4352;
	cvt.s64.s32 	%rd90, %r4183;
	mad.lo.s64 	%rd91, %rd90, 233228862619648, 1073741824;
	shr.u64 	%rd92, %rd91, 31;
	cvt.u32.u64 	%r4353, %rd92;
	ld.global.nc.u32 	%r4354, [%rd40+4];
	add.s32 	%r4355, %r4354, %r4353;
	mul.wide.s32 	%rd93, %r4355, 2147386978;
	add.s64 	%rd94, %rd93, 1073741824;
	shr.u64 	%rd95, %rd94, 31;
	cvt.u32.u64 	%r4356, %rd95;
	ld.global.nc.u32 	%r4357, [%rd44+4];
	add.s32 	%r4358, %r4357, %r4356;
	mul.wide.s32 	%rd96, %r4358, 1440775746;
	add.s64 	%rd97, %rd96, 1073741824;
	shr.u64 	%rd98, %rd97, 31;
	cvt.u32.u64 	%r4359, %rd98;
	ld.global.nc.u32 	%r4360, [%rd49+4];
	mul.wide.s32 	%rd99, %r4360, 2059568007;
	add.s64 	%rd100, %rd99, 1073741824;
	shr.u64 	%rd101, %rd100, 31;
	cvt.u32.u64 	%r4361, %rd101;
	add.s32 	%r4362, %r4359, %r4361;
	max.s32 	%r4363, %r4362, 0;
	st.global.u32 	[%rd53+4], %r4363;
	cvt.s64.s32 	%rd102, %r4187;
	mad.lo.s64 	%rd103, %rd102, 233228862619648, 1073741824;
	shr.u64 	%rd104, %rd103, 31;
	cvt.u32.u64 	%r4364, %rd104;
	ld.global.nc.u32 	%r4365, [%rd40+132];
	add.s32 	%r4366, %r4365, %r4364;
	mul.wide.s32 	%rd105, %r4366, 2147386978;
	add.s64 	%rd106, %rd105, 1073741824;
	shr.u64 	%rd107, %rd106, 31;
	cvt.u32.u64 	%r4367, %rd107;
	ld.global.nc.u32 	%r4368, [%rd44+132];
	add.s32 	%r4369, %r4368, %r4367;
	mul.wide.s32 	%rd108, %r4369, 1440775746;
	add.s64 	%rd109, %rd108, 1073741824;
	shr.u64 	%rd110, %rd109, 31;
	cvt.u32.u64 	%r4370, %rd110;
	ld.global.nc.u32 	%r4371, [%rd49+100356];
	mul.wide.s32 	%rd111, %r4371, 2059568007;
	add.s64 	%rd112, %rd111, 1073741824;
	shr.u64 	%rd113, %rd112, 31;
	cvt.u32.u64 	%r4372, %rd113;
	add.s32 	%r4373, %r4370, %r4372;
	max.s32 	%r4374, %r4373, 0;
	st.global.u32 	[%rd53+100356], %r4374;
	cvt.s64.s32 	%rd114, %r4191;
	mad.lo.s64 	%rd115, %rd114, 233228862619648, 1073741824;
	shr.u64 	%rd116, %rd115, 31;
	cvt.u32.u64 	%r4375, %rd116;
	add.s32 	%r4376, %r4354, %r4375;
	mul.wide.s32 	%rd117, %r4376, 2147386978;
	add.s64 	%rd118, %rd117, 1073741824;
	shr.u64 	%rd119, %rd118, 31;
	cvt.u32.u64 	%r4377, %rd119;
	add.s32 	%r4378, %r4357, %r4377;
	mul.wide.s32 	%rd120, %r4378, 1440775746;
	add.s64 	%rd121, %rd120, 1073741824;
	shr.u64 	%rd122, %rd121, 31;
	cvt.u32.u64 	%r4379, %rd122;
	ld.global.nc.u32 	%r4380, [%rd49+900];
	mul.wide.s32 	%rd123, %r4380, 2059568007;
	add.s64 	%rd124, %rd123, 1073741824;
	shr.u64 	%rd125, %rd124, 31;
	cvt.u32.u64 	%r4381, %rd125;
	add.s32 	%r4382, %r4379, %r4381;
	max.s32 	%r4383, %r4382, 0;
	st.global.u32 	[%rd53+900], %r4383;
	cvt.s64.s32 	%rd126, %r4195;
	mad.lo.s64 	%rd127, %rd126, 233228862619648, 1073741824;
	shr.u64 	%rd128, %rd127, 31;
	cvt.u32.u64 	%r4384, %rd128;
	add.s32 	%r4385, %r4365, %r4384;
	mul.wide.s32 	%rd129, %r4385, 2147386978;
	add.s64 	%rd130, %rd129, 1073741824;
	shr.u64 	%rd131, %rd130, 31;
	cvt.u32.u64 	%r4386, %rd131;
	add.s32 	%r4387, %r4368, %r4386;
	mul.wide.s32 	%rd132, %r4387, 1440775746;
	add.s64 	%rd133, %rd132, 1073741824;
	shr.u64 	%rd134, %rd133, 31;
	cvt.u32.u64 	%r4388, %rd134;
	ld.global.nc.u32 	%r4389, [%rd49+101252];
	mul.wide.s32 	%rd135, %r4389, 2059568007;
	add.s64 	%rd136, %rd135, 1073741824;
	shr.u64 	%rd137, %rd136, 31;
	cvt.u32.u64 	%r4390, %rd137;
	add.s32 	%r4391, %r4388, %r4390;
	max.s32 	%r4392, %r4391, 0;
	st.global.u32 	[%rd53+101252], %r4392;
	cvt.s64.s32 	%rd138, %r4199;
	mad.lo.s64 	%rd139, %rd138, 233228862619648, 1073741824;
	shr.u64 	%rd140, %rd139, 31;
	cvt.u32.u64 	%r4393, %rd140;
	ld.global.nc.u32 	%r4394, [%rd40+8];
	add.s32 	%r4395, %r4394, %r4393;
	mul.wide.s32 	%rd141, %r4395, 2147386978;
	add.s64 	%rd142, %rd141, 1073741824;
	shr.u64 	%rd143, %rd142, 31;
	cvt.u32.u64 	%r4396, %rd143;
	ld.global.nc.u32 	%r4397, [%rd44+8];
	add.s32 	%r4398, %r4397, %r4396;
	mul.wide.s32 	%rd144, %r4398, 1440775746;
	add.s64 	%rd145, %rd144, 1073741824;
	shr.u64 	%rd146, %rd145, 31;
	cvt.u32.u64 	%r4399, %rd146;
	ld.global.nc.u32 	%r4400, [%rd49+8];
	mul.wide.s32 	%rd147, %r4400, 2059568007;
	add.s64 	%rd148, %rd147, 1073741824;
	shr.u64 	%rd149, %rd148, 31;
	cvt.u32.u64 	%r4401, %rd149;
	add.s32 	%r4402, %r4399, %r4401;
	max.s32 	%r4403, %r4402, 0;
	st.global.u32 	[%rd53+8], %r4403;
	cvt.s64.s32 	%rd150, %r4203;
	mad.lo.s64 	%rd151, %rd150, 233228862619648, 1073741824;
	shr.u64 	%rd152, %rd151, 31;
	cvt.u32.u64 	%r4404, %rd152;
	ld.global.nc.u32 	%r4405, [%rd40+136];
	add.s32 	%r4406, %r4405, %r4404;
	mul.wide.s32 	%rd153, %r4406, 2147386978;
	add.s64 	%rd154, %rd153, 1073741824;
	shr.u64 	%rd155, %rd154, 31;
	cvt.u32.u64 	%r4407, %rd155;
	ld.global.nc.u32 	%r4408, [%rd44+136];
	add.s32 	%r4409, %r4408, %r4407;
	mul.wide.s32 	%rd156, %r4409, 1440775746;
	add.s64 	%rd157, %rd156, 1073741824;
	shr.u64 	%rd158, %rd157, 31;
	cvt.u32.u64 	%r4410, %rd158;
	ld.global.nc.u32 	%r4411, [%rd49+100360];
	mul.wide.s32 	%rd159, %r4411, 2059568007;
	add.s64 	%rd160, %rd159, 1073741824;
	shr.u64 	%rd161, %rd160, 31;
	cvt.u32.u64 	%r4412, %rd161;
	add.s32 	%r4413, %r4410, %r4412;
	max.s32 	%r4414, %r4413, 0;
	st.global.u32 	[%rd53+100360], %r4414;
	cvt.s64.s32 	%rd162, %r4207;
	mad.lo.s64 	%rd163, %rd162, 233228862619648, 1073741824;
	shr.u64 	%rd164, %rd163, 31;
	cvt.u32.u64 	%r4415, %rd164;
	add.s32 	%r4416, %r4394, %r4415;
	mul.wide.s32 	%rd165, %r4416, 2147386978;
	add.s64 	%rd166, %rd165, 1073741824;
	shr.u64 	%rd167, %rd166, 31;
	cvt.u32.u64 	%r4417, %rd167;
	add.s32 	%r4418, %r4397, %r4417;
	mul.wide.s32 	%rd168, %r4418, 1440775746;
	add.s64 	%rd169, %rd168, 1073741824;
	shr.u64 	%rd170, %rd169, 31;
	cvt.u32.u64 	%r4419, %rd170;
	ld.global.nc.u32 	%r4420, [%rd49+904];
	mul.wide.s32 	%rd171, %r4420, 2059568007;
	add.s64 	%rd172, %rd171, 1073741824;
	shr.u64 	%rd173, %rd172, 31;
	cvt.u32.u64 	%r4421, %rd173;
	add.s32 	%r4422, %r4419, %r4421;
	max.s32 	%r4423, %r4422, 0;
	st.global.u32 	[%rd53+904], %r4423;
	cvt.s64.s32 	%rd174, %r4211;
	mad.lo.s64 	%rd175, %rd174, 233228862619648, 1073741824;
	shr.u64 	%rd176, %rd175, 31;
	cvt.u32.u64 	%r4424, %rd176;
	add.s32 	%r4425, %r4405, %r4424;
	mul.wide.s32 	%rd177, %r4425, 2147386978;
	add.s64 	%rd178, %rd177, 1073741824;
	shr.u64 	%rd179, %rd178, 31;
	cvt.u32.u64 	%r4426, %rd179;
	add.s32 	%r4427, %r4408, %r4426;
	mul.wide.s32 	%rd180, %r4427, 1440775746;
	add.s64 	%rd181, %rd180, 1073741824;
	shr.u64 	%rd182, %rd181, 31;
	cvt.u32.u64 	%r4428, %rd182;
	ld.global.nc.u32 	%r4429, [%rd49+101256];
	mul.wide.s32 	%rd183, %r4429, 2059568007;
	add.s64 	%rd184, %rd183, 1073741824;
	shr.u64 	%rd185, %rd184, 31;
	cvt.u32.u64 	%r4430, %rd185;
	add.s32 	%r4431, %r4428, %r4430;
	max.s32 	%r4432, %r4431, 0;
	st.global.u32 	[%rd53+101256], %r4432;
	cvt.s64.s32 	%rd186, %r4215;
	mad.lo.s64 	%rd187, %rd186, 233228862619648, 1073741824;
	shr.u64 	%rd188, %rd187, 31;
	cvt.u32.u64 	%r4433, %rd188;
	ld.global.nc.u32 	%r4434, [%rd40+12];
	add.s32 	%r4435, %r4434, %r4433;
	mul.wide.s32 	%rd189, %r4435, 2147386978;
	add.s64 	%rd190, %rd189, 1073741824;
	shr.u64 	%rd191, %rd190, 31;
	cvt.u32.u64 	%r4436, %rd191;
	ld.global.nc.u32 	%r4437, [%rd44+12];
	add.s32 	%r4438, %r4437, %r4436;
	mul.wide.s32 	%rd192, %r4438, 1440775746;
	add.s64 	%rd193, %rd192, 1073741824;
	shr.u64 	%rd194, %rd193, 31;
	cvt.u32.u64 	%r4439, %rd194;
	ld.global.nc.u32 	%r4440, [%rd49+12];
	mul.wide.s32 	%rd195, %r4440, 2059568007;
	add.s64 	%rd196, %rd195, 1073741824;
	shr.u64 	%rd197, %rd196, 31;
	cvt.u32.u64 	%r4441, %rd197;
	add.s32 	%r4442, %r4439, %r4441;
	max.s32 	%r4443, %r4442, 0;
	st.global.u32 	[%rd53+12], %r4443;
	cvt.s64.s32 	%rd198, %r4219;
	mad.lo.s64 	%rd199, %rd198, 233228862619648, 1073741824;
	shr.u64 	%rd200, %rd199, 31;
	cvt.u32.u64 	%r4444, %rd200;
	ld.global.nc.u32 	%r4445, [%rd40+140];
	add.s32 	%r4446, %r4445, %r4444;
	mul.wide.s32 	%rd201, %r4446, 2147386978;
	add.s64 	%rd202, %rd201, 1073741824;
	shr.u64 	%rd203, %rd202, 31;
	cvt.u32.u64 	%r4447, %rd203;
	ld.global.nc.u32 	%r4448, [%rd44+140];
	add.s32 	%r4449, %r4448, %r4447;
	mul.wide.s32 	%rd204, %r4449, 1440775746;
	add.s64 	%rd205, %rd204, 1073741824;
	shr.u64 	%rd206, %rd205, 31;
	cvt.u32.u64 	%r4450, %rd206;
	ld.global.nc.u32 	%r4451, [%rd49+100364];
	mul.wide.s32 	%rd207, %r4451, 2059568007;
	add.s64 	%rd208, %rd207, 1073741824;
	shr.u64 	%rd209, %rd208, 31;
	cvt.u32.u64 	%r4452, %rd209;
	add.s32 	%r4453, %r4450, %r4452;
	max.s32 	%r4454, %r4453, 0;
	st.global.u32 	[%rd53+100364], %r4454;
	cvt.s64.s32 	%rd210, %r4223;
	mad.lo.s64 	%rd211, %rd210, 233228862619648, 1073741824;
	shr.u64 	%rd212, %rd211, 31;
	cvt.u32.u64 	%r4455, %rd212;
	add.s32 	%r4456, %r4434, %r4455;
	mul.wide.s32 	%rd213, %r4456, 2147386978;
	add.s64 	%rd214, %rd213, 1073741824;
	shr.u64 	%rd215, %rd214, 31;
	cvt.u32.u64 	%r4457, %rd215;
	add.s32 	%r4458, %r4437, %r4457;
	mul.wide.s32 	%rd216, %r4458, 1440775746;
	add.s64 	%rd217, %rd216, 1073741824;
	shr.u64 	%rd218, %rd217, 31;
	cvt.u32.u64 	%r4459, %rd218;
	ld.global.nc.u32 	%r4460, [%rd49+908];
	mul.wide.s32 	%rd219, %r4460, 2059568007;
	add.s64 	%rd220, %rd219, 1073741824;
	shr.u64 	%rd221, %rd220, 31;
	cvt.u32.u64 	%r4461, %rd221;
	add.s32 	%r4462, %r4459, %r4461;
	max.s32 	%r4463, %r4462, 0;
	st.global.u32 	[%rd53+908], %r4463;
	cvt.s64.s32 	%rd222, %r4227;
	mad.lo.s64 	%rd223, %rd222, 233228862619648, 1073741824;
	shr.u64 	%rd224, %rd223, 31;
	cvt.u32.u64 	%r4464, %rd224;
	add.s32 	%r4465, %r4445, %r4464;
	mul.wide.s32 	%rd225, %r4465, 2147386978;
	add.s64 	%rd226, %rd225, 1073741824;
	shr.u64 	%rd227, %rd226, 31;
	cvt.u32.u64 	%r4466, %rd227;
	add.s32 	%r4467, %r4448, %r4466;
	mul.wide.s32 	%rd228, %r4467, 1440775746;
	add.s64 	%rd229, %rd228, 1073741824;
	shr.u64 	%rd230, %rd229, 31;
	cvt.u32.u64 	%r4468, %rd230;
	ld.global.nc.u32 	%r4469, [%rd49+101260];
	mul.wide.s32 	%rd231, %r4469, 2059568007;
	add.s64 	%rd232, %rd231, 1073741824;
	shr.u64 	%rd233, %rd232, 31;
	cvt.u32.u64 	%r4470, %rd233;
	add.s32 	%r4471, %r4468, %r4470;
	max.s32 	%r4472, %r4471, 0;
	st.global.u32 	[%rd53+101260], %r4472;
	cvt.s64.s32 	%rd234, %r4231;
	mad.lo.s64 	%rd235, %rd234, 233228862619648, 1073741824;
	shr.u64 	%rd236, %rd235, 31;
	cvt.u32.u64 	%r4473, %rd236;
	ld.global.nc.u32 	%r4474, [%rd40+16];
	add.s32 	%r4475, %r4474, %r4473;
	mul.wide.s32 	%rd237, %r4475, 2147386978;
	add.s64 	%rd238, %rd237, 1073741824;
	shr.u64 	%rd239, %rd238, 31;
	cvt.u32.u64 	%r4476, %rd239;
	ld.global.nc.u32 	%r4477, [%rd44+16];
	add.s32 	%r4478, %r4477, %r4476;
	mul.wide.s32 	%rd240, %r4478, 1440775746;
	add.s64 	%rd241, %rd240, 1073741824;
	shr.u64 	%rd242, %rd241, 31;
	cvt.u32.u64 	%r4479, %rd242;
	ld.global.nc.u32 	%r4480, [%rd49+12544];
	mul.wide.s32 	%rd243, %r4480, 2059568007;
	add.s64 	%rd244, %rd243, 1073741824;
	shr.u64 	%rd245, %rd244, 31;
	cvt.u32.u64 	%r4481, %rd245;
	add.s32 	%r4482, %r4479, %r4481;
	max.s32 	%r4483, %r4482, 0;
	st.global.u32 	[%rd53+12544], %r4483;
	cvt.s64.s32 	%rd246, %r4235;
	mad.lo.s64 	%rd247, %rd246, 233228862619648, 1073741824;
	shr.u64 	%rd248, %rd247, 31;
	cvt.u32.u64 	%r4484, %rd248;
	ld.global.nc.u32 	%r4485, [%rd40+144];
	add.s32 	%r4486, %r4485, %r4484;
	mul.wide.s32 	%rd249, %r4486, 2147386978;
	add.s64 	%rd250, %rd249, 1073741824;
	shr.u64 	%rd251, %rd250, 31;
	cvt.u32.u64 	%r4487, %rd251;
	ld.global.nc.u32 	%r4488, [%rd44+144];
	add.s32 	%r4489, %r4488, %r4487;
	mul.wide.s32 	%rd252, %r4489, 1440775746;
	add.s64 	%rd253, %rd252, 1073741824;
	shr.u64 	%rd254, %rd253, 31;
	cvt.u32.u64 	%r4490, %rd254;
	ld.global.nc.u32 	%r4491, [%rd49+112896];
	mul.wide.s32 	%rd255, %r4491, 2059568007;
	add.s64 	%rd256, %rd255, 1073741824;
	shr.u64 	%rd257, %rd256, 31;
	cvt.u32.u64 	%r4492, %rd257;
	add.s32 	%r4493, %r4490, %r4492;
	max.s32 	%r4494, %r4493, 0;
	st.global.u32 	[%rd53+112896], %r4494;
	cvt.s64.s32 	%rd258, %r4239;
	mad.lo.s64 	%rd259, %rd258, 233228862619648, 1073741824;
	shr.u64 	%rd260, %rd259, 31;
	cvt.u32.u64 	%r4495, %rd260;
	add.s32 	%r4496, %r4474, %r4495;
	mul.wide.s32 	%rd261, %r4496, 2147386978;
	add.s64 	%rd262, %rd261, 1073741824;
	shr.u64 	%rd263, %rd262, 31;
	cvt.u32.u64 	%r4497, %rd263;
	add.s32 	%r4498, %r4477, %r4497;
	mul.wide.s32 	%rd264, %r4498, 1440775746;
	add.s64 	%rd265, %rd264, 1073741824;
	shr.u64 	%rd266, %rd265, 31;
	cvt.u32.u64 	%r4499, %rd266;
	ld.global.nc.u32 	%r4500, [%rd49+13440];
	mul.wide.s32 	%rd267, %r4500, 2059568007;
	add.s64 	%rd268, %rd267, 1073741824;
	shr.u64 	%rd269, %rd268, 31;
	cvt.u32.u64 	%r4501, %rd269;
	add.s32 	%r4502, %r4499, %r4501;
	max.s32 	%r4503, %r4502, 0;
	st.global.u32 	[%rd53+13440], %r4503;
	cvt.s64.s32 	%rd270, %r4243;
	mad.lo.s64 	%rd271, %rd270, 233228862619648, 1073741824;
	shr.u64 	%rd272, %rd271, 31;
	cvt.u32.u64 	%r4504, %rd272;
	add.s32 	%r4505, %r4485, %r4504;
	mul.wide.s32 	%rd273, %r4505, 2147386978;
	add.s64 	%rd274, %rd273, 1073741824;
	shr.u64 	%rd275, %rd274, 31;
	cvt.u32.u64 	%r4506, %rd275;
	add.s32 	%r4507, %r4488, %r4506;
	mul.wide.s32 	%rd276, %r4507, 1440775746;
	add.s64 	%rd277, %rd276, 1073741824;
	shr.u64 	%rd278, %rd277, 31;
	cvt.u32.u64 	%r4508, %rd278;
	ld.global.nc.u32 	%r4509, [%rd49+113792];
	mul.wide.s32 	%rd279, %r4509, 2059568007;
	add.s64 	%rd280, %rd279, 1073741824;
	shr.u64 	%rd281, %rd280, 31;
	cvt.u32.u64 	%r4510, %rd281;
	add.s32 	%r4511, %r4508, %r4510;
	max.s32 	%r4512, %r4511, 0;
	st.global.u32 	[%rd53+113792], %r4512;
	cvt.s64.s32 	%rd282, %r4247;
	mad.lo.s64 	%rd283, %rd282, 233228862619648, 1073741824;
	shr.u64 	%rd284, %rd283, 31;
	cvt.u32.u64 	%r4513, %rd284;
	ld.global.nc.u32 	%r4514, [%rd40+20];
	add.s32 	%r4515, %r4514, %r4513;
	mul.wide.s32 	%rd285, %r4515, 2147386978;
	add.s64 	%rd286, %rd285, 1073741824;
	shr.u64 	%rd287, %rd286, 31;
	cvt.u32.u64 	%r4516, %rd287;
	ld.global.nc.u32 	%r4517, [%rd44+20];
	add.s32 	%r4518, %r4517, %r4516;
	mul.wide.s32 	%rd288, %r4518, 1440775746;
	add.s64 	%rd289, %rd288, 1073741824;
	shr.u64 	%rd290, %rd289, 31;
	cvt.u32.u64 	%r4519, %rd290;
	ld.global.nc.u32 	%r4520, [%rd49+12548];
	mul.wide.s32 	%rd291, %r4520, 2059568007;
	add.s64 	%rd292, %rd291, 1073741824;
	shr.u64 	%rd293, %rd292, 31;
	cvt.u32.u64 	%r4521, %rd293;
	add.s32 	%r4522, %r4519, %r4521;
	max.s32 	%r4523, %r4522, 0;
	st.global.u32 	[%rd53+12548], %r4523;
	cvt.s64.s32 	%rd294, %r4251;
	mad.lo.s64 	%rd295, %rd294, 233228862619648, 1073741824;
	shr.u64 	%rd296, %rd295, 31;
	cvt.u32.u64 	%r4524, %rd296;
	ld.global.nc.u32 	%r4525, [%rd40+148];
	add.s32 	%r4526, %r4525, %r4524;
	mul.wide.s32 	%rd297, %r4526, 2147386978;
	add.s64 	%rd298, %rd297, 1073741824;
	shr.u64 	%rd299, %rd298, 31;
	cvt.u32.u64 	%r4527, %rd299;
	ld.global.nc.u32 	%r4528, [%rd44+148];
	add.s32 	%r4529, %r4528, %r4527;
	mul.wide.s32 	%rd300, %r4529, 1440775746;
	add.s64 	%rd301, %rd300, 1073741824;
	shr.u64 	%rd302, %rd301, 31;
	cvt.u32.u64 	%r4530, %rd302;
	ld.global.nc.u32 	%r4531, [%rd49+112900];
	mul.wide.s32 	%rd303, %r4531, 2059568007;
	add.s64 	%rd304, %rd303, 1073741824;
	shr.u64 	%rd305, %rd304, 31;
	cvt.u32.u64 	%r4532, %rd305;
	add.s32 	%r4533, %r4530, %r4532;
	max.s32 	%r4534, %r4533, 0;
	st.global.u32 	[%rd53+112900], %r4534;
	cvt.s64.s32 	%rd306, %r4255;
	mad.lo.s64 	%rd307, %rd306, 233228862619648, 1073741824;
	shr.u64 	%rd308, %rd307, 31;
	cvt.u32.u64 	%r4535, %rd308;
	add.s32 	%r4536, %r4514, %r4535;
	mul.wide.s32 	%rd309, %r4536, 2147386978;
	add.s64 	%rd310, %rd309, 1073741824;
	shr.u64 	%rd311, %rd310, 31;
	cvt.u32.u64 	%r4537, %rd311;
	add.s32 	%r4538, %r4517, %r4537;
	mul.wide.s32 	%rd312, %r4538, 1440775746;
	add.s64 	%rd313, %rd312, 1073741824;
	shr.u64 	%rd314, %rd313, 31;
	cvt.u32.u64 	%r4539, %rd314;
	ld.global.nc.u32 	%r4540, [%rd49+13444];
	mul.wide.s32 	%rd315, %r4540, 2059568007;
	add.s64 	%rd316, %rd315, 1073741824;
	shr.u64 	%rd317, %rd316, 31;
	cvt.u32.u64 	%r4541, %rd317;
	add.s32 	%r4542, %r4539, %r4541;
	max.s32 	%r4543, %r4542, 0;
	st.global.u32 	[%rd53+13444], %r4543;
	cvt.s64.s32 	%rd318, %r4259;
	mad.lo.s64 	%rd319, %rd318, 233228862619648, 1073741824;
	shr.u64 	%rd320, %rd319, 31;
	cvt.u32.u64 	%r4544, %rd320;
	add.s32 	%r4545, %r4525, %r4544;
	mul.wide.s32 	%rd321, %r4545, 2147386978;
	add.s64 	%rd322, %rd321, 1073741824;
	shr.u64 	%rd323, %rd322, 31;
	cvt.u32.u64 	%r4546, %rd323;
	add.s32 	%r4547, %r4528, %r4546;
	mul.wide.s32 	%rd324, %r4547, 1440775746;
	add.s64 	%rd325, %rd324, 1073741824;
	shr.u64 	%rd326, %rd325, 31;
	cvt.u32.u64 	%r4548, %rd326;
	ld.global.nc.u32 	%r4549, [%rd49+113796];
	mul.wide.s32 	%rd327, %r4549, 2059568007;
	add.s64 	%rd328, %rd327, 1073741824;
	shr.u64 	%rd329, %rd328, 31;
	cvt.u32.u64 	%r4550, %rd329;
	add.s32 	%r4551, %r4548, %r4550;
	max.s32 	%r4552, %r4551, 0;
	st.global.u32 	[%rd53+113796], %r4552;
	cvt.s64.s32 	%rd330, %r4263;
	mad.lo.s64 	%rd331, %rd330, 233228862619648, 1073741824;
	shr.u64 	%rd332, %rd331, 31;
	cvt.u32.u64 	%r4553, %rd332;
	ld.global.nc.u32 	%r4554, [%rd40+24];
	add.s32 	%r4555, %r4554, %r4553;
	mul.wide.s32 	%rd333, %r4555, 2147386978;
	add.s64 	%rd334, %rd333, 1073741824;
	shr.u64 	%rd335, %rd334, 31;
	cvt.u32.u64 	%r4556, %rd335;
	ld.global.nc.u32 	%r4557, [%rd44+24];
	add.s32 	%r4558, %r4557, %r4556;
	mul.wide.s32 	%rd336, %r4558, 1440775746;
	add.s64 	%rd337, %rd336, 1073741824;
	shr.u64 	%rd338, %rd337, 31;
	cvt.u32.u64 	%r4559, %rd338;
	ld.global.nc.u32 	%r4560, [%rd49+12552];
	mul.wide.s32 	%rd339, %r4560, 2059568007;
	add.s64 	%rd340, %rd339, 1073741824;
	shr.u64 	%rd341, %rd340, 31;
	cvt.u32.u64 	%r4561, %rd341;
	add.s32 	%r4562, %r4559, %r4561;
	max.s32 	%r4563, %r4562, 0;
	st.global.u32 	[%rd53+12552], %r4563;
	cvt.s64.s32 	%rd342, %r4267;
	mad.lo.s64 	%rd343, %rd342, 233228862619648, 1073741824;
	shr.u64 	%rd344, %rd343, 31;
	cvt.u32.u64 	%r4564, %rd344;
	ld.global.nc.u32 	%r4565, [%rd40+152];
	add.s32 	%r4566, %r4565, %r4564;
	mul.wide.s32 	%rd345, %r4566, 2147386978;
	add.s64 	%rd346, %rd345, 1073741824;
	shr.u64 	%rd347, %rd346, 31;
	cvt.u32.u64 	%r4567, %rd347;
	ld.global.nc.u32 	%r4568, [%rd44+152];
	add.s32 	%r4569, %r4568, %r4567;
	mul.wide.s32 	%rd348, %r4569, 1440775746;
	add.s64 	%rd349, %rd348, 1073741824;
	shr.u64 	%rd350, %rd349, 31;
	cvt.u32.u64 	%r4570, %rd350;
	ld.global.nc.u32 	%r4571, [%rd49+112904];
	mul.wide.s32 	%rd351, %r4571, 2059568007;
	add.s64 	%rd352, %rd351, 1073741824;
	shr.u64 	%rd353, %rd352, 31;
	cvt.u32.u64 	%r4572, %rd353;
	add.s32 	%r4573, %r4570, %r4572;
	max.s32 	%r4574, %r4573, 0;
	st.global.u32 	[%rd53+112904], %r4574;
	cvt.s64.s32 	%rd354, %r4271;
	mad.lo.s64 	%rd355, %rd354, 233228862619648, 1073741824;
	shr.u64 	%rd356, %rd355, 31;
	cvt.u32.u64 	%r4575, %rd356;
	add.s32 	%r4576, %r4554, %r4575;
	mul.wide.s32 	%rd357, %r4576, 2147386978;
	add.s64 	%rd358, %rd357, 1073741824;
	shr.u64 	%rd359, %rd358, 31;
	cvt.u32.u64 	%r4577, %rd359;
	add.s32 	%r4578, %r4557, %r4577;
	mul.wide.s32 	%rd360, %r4578, 1440775746;
	add.s64 	%rd361, %rd360, 1073741824;
	shr.u64 	%rd362, %rd361, 31;
	cvt.u32.u64 	%r4579, %rd362;
	ld.global.nc.u32 	%r4580, [%rd49+13448];
	mul.wide.s32 	%rd363, %r4580, 2059568007;
	add.s64 	%rd364, %rd363, 1073741824;
	shr.u64 	%rd365, %rd364, 31;
	cvt.u32.u64 	%r4581, %rd365;
	add.s32 	%r4582, %r4579, %r4581;
	max.s32 	%r4583, %r4582, 0;
	st.global.u32 	[%rd53+13448], %r4583;
	cvt.s64.s32 	%rd366, %r4275;
	mad.lo.s64 	%rd367, %rd366, 233228862619648, 1073741824;
	shr.u64 	%rd368, %rd367, 31;
	cvt.u32.u64 	%r4584, %rd368;
	add.s32 	%r4585, %r4565, %r4584;
	mul.wide.s32 	%rd369, %r4585, 2147386978;
	add.s64 	%rd370, %rd369, 1073741824;
	shr.u64 	%rd371, %rd370, 31;
	cvt.u32.u64 	%r4586, %rd371;
	add.s32 	%r4587, %r4568, %r4586;
	mul.wide.s32 	%rd372, %r4587, 1440775746;
	add.s64 	%rd373, %rd372, 1073741824;
	shr.u64 	%rd374, %rd373, 31;
	cvt.u32.u64 	%r4588, %rd374;
	ld.global.nc.u32 	%r4589, [%rd49+113800];
	mul.wide.s32 	%rd375, %r4589, 2059568007;
	add.s64 	%rd376, %rd375, 1073741824;
	shr.u64 	%rd377, %rd376, 31;
	cvt.u32.u64 	%r4590, %rd377;
	add.s32 	%r4591, %r4588, %r4590;
	max.s32 	%r4592, %r4591, 0;
	st.global.u32 	[%rd53+113800], %r4592;
	cvt.s64.s32 	%rd378, %r4279;
	mad.lo.s64 	%rd379, %rd378, 233228862619648, 1073741824;
	shr.u64 	%rd380, %rd379, 31;
	cvt.u32.u64 	%r4593, %rd380;
	ld.global.nc.u32 	%r4594, [%rd40+28];
	add.s32 	%r4595, %r4594, %r4593;
	mul.wide.s32 	%rd381, %r4595, 2147386978;
	add.s64 	%rd382, %rd381, 1073741824;
	shr.u64 	%rd383, %rd382, 31;
	cvt.u32.u64 	%r4596, %rd383;
	ld.global.nc.u32 	%r4597, [%rd44+28];
	add.s32 	%r4598, %r4597, %r4596;
	mul.wide.s32 	%rd384, %r4598, 1440775746;
	add.s64 	%rd385, %rd384, 1073741824;
	shr.u64 	%rd386, %rd385, 31;
	cvt.u32.u64 	%r4599, %rd386;
	ld.global.nc.u32 	%r4600, [%rd49+12556];
	mul.wide.s32 	%rd387, %r4600, 2059568007;
	add.s64 	%rd388, %rd387, 1073741824;
	shr.u64 	%rd389, %rd388, 31;
	cvt.u32.u64 	%r4601, %rd389;
	add.s32 	%r4602, %r4599, %r4601;
	max.s32 	%r4603, %r4602, 0;
	st.global.u32 	[%rd53+12556], %r4603;
	cvt.s64.s32 	%rd390, %r4283;
	mad.lo.s64 	%rd391, %rd390, 233228862619648, 1073741824;
	shr.u64 	%rd392, %rd391, 31;
	cvt.u32.u64 	%r4604, %rd392;
	ld.global.nc.u32 	%r4605, [%rd40+156];
	add.s32 	%r4606, %r4605, %r4604;
	mul.wide.s32 	%rd393, %r4606, 2147386978;
	add.s64 	%rd394, %rd393, 1073741824;
	shr.u64 	%rd395, %rd394, 31;
	cvt.u32.u64 	%r4607, %rd395;
	ld.global.nc.u32 	%r4608, [%rd44+156];
	add.s32 	%r4609, %r4608, %r4607;
	mul.wide.s32 	%rd396, %r4609, 1440775746;
	add.s64 	%rd397, %rd396, 1073741824;
	shr.u64 	%rd398, %rd397, 31;
	cvt.u32.u64 	%r4610, %rd398;
	ld.global.nc.u32 	%r4611, [%rd49+112908];
	mul.wide.s32 	%rd399, %r4611, 2059568007;
	add.s64 	%rd400, %rd399, 1073741824;
	shr.u64 	%rd401, %rd400, 31;
	cvt.u32.u64 	%r4612, %rd401;
	add.s32 	%r4613, %r4610, %r4612;
	max.s32 	%r4614, %r4613, 0;
	st.global.u32 	[%rd53+112908], %r4614;
	cvt.s64.s32 	%rd402, %r4287;
	mad.lo.s64 	%rd403, %rd402, 233228862619648, 1073741824;
	shr.u64 	%rd404, %rd403, 31;
	cvt.u32.u64 	%r4615, %rd404;
	add.s32 	%r4616, %r4594, %r4615;
	mul.wide.s32 	%rd405, %r4616, 2147386978;
	add.s64 	%rd406, %rd405, 1073741824;
	shr.u64 	%rd407, %rd406, 31;
	cvt.u32.u64 	%r4617, %rd407;
	add.s32 	%r4618, %r4597, %r4617;
	mul.wide.s32 	%rd408, %r4618, 1440775746;
	add.s64 	%rd409, %rd408, 1073741824;
	shr.u64 	%rd410, %rd409, 31;
	cvt.u32.u64 	%r4619, %rd410;
	ld.global.nc.u32 	%r4620, [%rd49+13452];
	mul.wide.s32 	%rd411, %r4620, 2059568007;
	add.s64 	%rd412, %rd411, 1073741824;
	shr.u64 	%rd413, %rd412, 31;
	cvt.u32.u64 	%r4621, %rd413;
	add.s32 	%r4622, %r4619, %r4621;
	max.s32 	%r4623, %r4622, 0;
	st.global.u32 	[%rd53+13452], %r4623;
	cvt.s64.s32 	%rd414, %r4291;
	mad.lo.s64 	%rd415, %rd414, 233228862619648, 1073741824;
	shr.u64 	%rd416, %rd415, 31;
	cvt.u32.u64 	%r4624, %rd416;
	add.s32 	%r4625, %r4605, %r4624;
	mul.wide.s32 	%rd417, %r4625, 2147386978;
	add.s64 	%rd418, %rd417, 1073741824;
	shr.u64 	%rd419, %rd418, 31;
	cvt.u32.u64 	%r4626, %rd419;
	add.s32 	%r4627, %r4608, %r4626;
	mul.wide.s32 	%rd420, %r4627, 1440775746;
	add.s64 	%rd421, %rd420, 1073741824;
	shr.u64 	%rd422, %rd421, 31;
	cvt.u32.u64 	%r4628, %rd422;
	ld.global.nc.u32 	%r4629, [%rd49+113804];
	mul.wide.s32 	%rd423, %r4629, 2059568007;
	add.s64 	%rd424, %rd423, 1073741824;
	shr.u64 	%rd425, %rd424, 31;
	cvt.u32.u64 	%r4630, %rd425;
	add.s32 	%r4631, %r4628, %r4630;
	max.s32 	%r4632, %r4631, 0;
	st.global.u32 	[%rd53+113804], %r4632;
	ret;

}
	// .globl	fused_nn_conv2d_cast_fixed_point_multiply_add_cast_nn_relu_cast_fixed_point_mult_18399029763786111876__13_kernel0
.visible .entry fused_nn_conv2d_cast_fixed_point_multiply_add_cast_nn_relu_cast_fixed_point_mult_18399029763786111876__13_kernel0(
	.param .u64 .ptr .align 1 fused_nn_conv2d_cast_fixed_point_multiply_add_cast_nn_relu_cast_fixed_point_mult_18399029763786111876__13_kernel0_param_0,
	.param .u64 .ptr .align 1 fused_nn_conv2d_cast_fixed_point_multiply_add_cast_nn_relu_cast_fixed_point_mult_18399029763786111876__13_kernel0_param_1,
	.param .u64 .ptr .align 1 fused_nn_conv2d_cast_fixed_point_multiply_add_cast_nn_relu_cast_fixed_point_mult_18399029763786111876__13_kernel0_param_2,
	.param .u64 .ptr .align 1 fused_nn_conv2d_cast_fixed_point_multiply_add_cast_nn_relu_cast_fixed_point_mult_18399029763786111876__13_kernel0_param_3
)
{
	.reg .pred 	%p<53>;
	.reg .b16 	%rs<50>;
	.reg .b32 	%r<1458>;
	.reg .b64 	%rd<177>;
	// demoted variable
	.shared .align 4 .b8 _ZZ113fused_nn_conv2d_cast_fixed_point_multiply_add_cast_nn_relu_cast_fixed_point_mult_18399029763786111876__13_kernel0E15pad_data_shared[480];
	// demoted variable
	.shared .align 4 .b8 _ZZ113fused_nn_conv2d_cast_fixed_point_multiply_add_cast_nn_relu_cast_fixed_point_mult_18399029763786111876__13_kernel0E18placeholder_shared[1152];
	ld.param.u64 	%rd25, [fused_nn_conv2d_cast_fixed_point_multiply_add_cast_nn_relu_cast_fixed_point_mult_18399029763786111876__13_kernel0_param_0];
	ld.param.u64 	%rd22, [fused_nn_conv2d_cast_fixed_point_multiply_add_cast_nn_relu_cast_fixed_point_mult_18399029763786111876__13_kernel0_param_1];
	cvta.to.global.u64 	%rd1, %rd22;
	cvta.to.global.u64 	%rd2, %rd25;
	mov.u32 	%r1, %tid.y;
	shl.b32 	%r60, %r1, 3;
	mov.u32 	%r2, %tid.x;
	add.s32 	%r3, %r60, %r2;
	setp.gt.u32 	%p7, %r3, 59;
	@%p7 bra 	$L__BB38_5;
	mov.u32 	%r4, %ctaid.x;
	mul.hi.u32 	%r62, %r4, -1840700269;
	shr.u32 	%r5, %r62, 2;
	and.b32  	%r63, %r62, 2147483644;
	cvt.u16.u32 	%rs1, %r3;
	mul.lo.s16 	%rs7, %rs1, 205;
	shr.u16 	%rs8, %rs7, 11;
	cvt.u32.u16 	%r6, %rs8;
	or.b32  	%r64, %r63, %r6;
	setp.eq.s32 	%p8, %r64, 0;
	add.s32 	%r65, %r63, %r6;
	setp.gt.u32 	%p9, %r65, 56;
	mov.b32 	%r1439, 0;
	or.pred  	%p10, %p8, %p9;
	@%p10 bra 	$L__BB38_4;
	mul.lo.s32 	%r70, %r5, 7;
	sub.s32 	%r7, %r4, %r70;
	shl.b32 	%r71, %r7, 3;
	and.b16  	%rs9, %rs1, 255;
	mul.lo.s16 	%rs10, %rs9, 205;
	shr.u16 	%rs11, %rs10, 11;
	mul.lo.s16 	%rs12, %rs11, 10;
	sub.s16 	%rs13, %rs1, %rs12;
	cvt.u32.u16 	%r72, %rs13;
	and.b32  	%r8, %r72, 255;
	or.b32  	%r73, %r71, %r8;
	setp.eq.s32 	%p11, %r73, 0;
	add.s32 	%r74, %r71, %r8;
	setp.gt.u32 	%p12, %r74, 56;
	or.pred  	%p13, %p11, %p12;
	@%p13 bra 	$L__BB38_4;
	mov.u32 	%r76, %ctaid.z;
	mul.lo.s32 	%r77, %r5, 896;
	shl.b32 	%r78, %r7, 5;
	shl.b32 	%r79, %r8, 2;
	mad.lo.s32 	%r80, %r76, 200704, %r77;
	add.s32 	%r81, %r80, %r78;
	mad.lo.s32 	%r82, %r6, 224, %r81;
	add.s32 	%r83, %r82, %r79;
	add.s32 	%r84, %r83, -228;
	cvt.s64.s32 	%rd26, %r84;
	add.s64 	%rd27, %rd2, %rd26;
	ld.global.nc.u32 	%r1439, [%rd27];
$L__BB38_4:
	shl.b32 	%r85, %r1, 5;
	shl.b32 	%r86, %r2, 2;
	add.s32 	%r87, %r85, %r86;
	mov.u32 	%r88, _ZZ113fused_nn_conv2d_cast_fixed_point_multiply_add_cast_nn_relu_cast_fixed_point_mult_18399029763786111876__13_kernel0E15pad_data_shared;
	add.s32 	%r89, %r88, %r87;
	st.shared.u32 	[%r89], %r1439;
$L__BB38_5:
	mov.u32 	%r91, %ctaid.x;
	mul.hi.u32 	%r93, %r91, -1840700269;
	and.b32  	%r94, %r93, 2147483644;
	cvt.u16.u32 	%rs14, %r3;
	and.b16  	%rs15, %rs14, 255;
	mul.lo.s16 	%rs16, %rs15, 205;
	shr.u16 	%rs17, %rs16, 11;
	cvt.u32.u16 	%r96, %rs17;
	or.b32  	%r97, %r94, %r96;
	setp.eq.s32 	%p14, %r97, 0;
	add.s32 	%r98, %r94, %r96;
	setp.gt.u32 	%p15, %r98, 56;
	shr.u32 	%r99, %r93, 2;
	mul.lo.s32 	%r100, %r99, 7;
	sub.s32 	%r101, %r91, %r100;
	shl.b32 	%r102, %r101, 3;
	mul.lo.s16 	%rs18, %rs17, 10;
	sub.s16 	%rs19, %rs14, %rs18;
	cvt.u32.u16 	%r103, %rs19;
	and.b32  	%r104, %r103, 255;
	or.b32  	%r105, %r102, %r104;
	setp.eq.s32 	%p16, %r105, 0;
	or.pred  	%p17, %p14, %p16;
	add.s32 	%r107, %r102, %r104;
	setp.gt.u32 	%p18, %r107, 56;
	mov.u32 	%r109, %ctaid.z;
	mul.lo.s32 	%r11, %r99, 896;
	shl.b32 	%r12, %r101, 5;
	shl.b32 	%r110, %r2, 2;
	shl.b32 	%r112, %r1, 1;
	shr.u32 	%r113, %r2, 2;
	add.s32 	%r114, %r113, %r112;
	mov.u32 	%r115, %ctaid.y;
	mul.lo.s32 	%r116, %r115, 18432;
	and.b32  	%r117, %r110, 12;
	or.pred  	%p19, %p17, %p15;
	or.pred  	%p1, %p19, %p18;
	setp.lt.u32 	%p20, %r114, 72;
	setp.lt.u32 	%p21, %r3, 288;
	and.pred  	%p22, %p20, %p21;
	setp.lt.u32 	%p23, %r1, 36;
	and.pred  	%p2, %p22, %p23;
	cvt.u16.u32 	%rs20, %r114;
	and.b16  	%rs21, %rs20, 255;
	mul.lo.s16 	%rs22, %rs21, 57;
	shr.u16 	%rs23, %rs22, 9;
	mul.wide.u16 	%r13, %rs23, 2304;
	mul.lo.s16 	%rs24, %rs23, 9;
	sub.s16 	%rs25, %rs20, %rs24;
	shl.b16 	%rs2, %rs25, 4;
	cvt.u32.u16 	%r118, %rs2;
	and.b32  	%r119, %r118, 240;
	setp.lt.u32 	%p24, %r114, 56;
	setp.lt.u32 	%p25, %r3, 224;
	and.pred  	%p26, %p24, %p25;
	setp.lt.u32 	%p27, %r1, 28;
	and.pred  	%p3, %p26, %p27;
	add.s16 	%rs26, %rs20, 16;
	and.b16  	%rs27, %rs26, 255;
	mul.lo.s16 	%rs28, %rs27, 57;
	shr.u16 	%rs29, %rs28, 9;
	mul.wide.u16 	%r14, %rs29, 2304;
	mul.lo.s16 	%rs30, %rs29, 9;
	sub.s16 	%rs31, %rs26, %rs30;
	shl.b16 	%rs3, %rs31, 4;
	cvt.u32.u16 	%r120, %rs3;
	and.b32  	%r121, %r120, 240;
	setp.lt.u32 	%p28, %r114, 40;
	setp.lt.u32 	%p29, %r3, 160;
	and.pred  	%p30, %p28, %p29;
	setp.lt.u32 	%p31, %r1, 20;
	and.pred  	%p4, %p30, %p31;
	add.s16 	%rs32, %rs20, 32;
	and.b16  	%rs33, %rs32, 255;
	mul.lo.s16 	%rs34, %rs33, 57;
	shr.u16 	%rs35, %rs34, 9;
	mul.wide.u16 	%r15, %rs35, 2304;
	mul.lo.s16 	%rs36, %rs35, 9;
	sub.s16 	%rs37, %rs32, %rs36;
	shl.b16 	%rs4, %rs37, 4;
	cvt.u32.u16 	%r122, %rs4;
	and.b32  	%r123, %r122, 240;
	setp.lt.u32 	%p32, %r114, 24;
	setp.lt.u32 	%p33, %r3, 96;
	and.pred  	%p34, %p32, %p33;
	setp.lt.u32 	%p35, %r1, 12;
	and.pred  	%p5, %p34, %p35;
	add.s16 	%rs38, %rs20, 48;
	and.b16  	%rs39, %rs38, 255;
	mul.lo.s16 	%rs40, %rs39, 57;
	shr.u16 	%rs41, %rs40, 9;
	mul.wide.u16 	%r16, %rs41, 2304;
	mul.lo.s16 	%rs42, %rs41, 9;
	sub.s16 	%rs43, %rs38, %rs42;
	shl.b16 	%rs5, %rs43, 4;
	cvt.u32.u16 	%r124, %rs5;
	and.b32  	%r125, %r124, 240;
	setp.lt.u32 	%p36, %r114, 8;
	setp.lt.u32 	%p37, %r3, 32;
	and.pred  	%p38, %p36, %p37;
	setp.lt.u32 	%p39, %r1, 4;
	and.pred  	%p6, %p38, %p39;
	add.s16 	%rs44, %rs20, 64;
	and.b16  	%rs45, %rs44, 255;
	mul.lo.s16 	%rs46, %rs45, 57;
	shr.u16 	%rs47, %rs46, 9;
	mul.wide.u16 	%r17, %rs47, 2304;
	mul.lo.s16 	%rs48, %rs47, 9;
	sub.s16 	%rs49, %rs44, %rs48;
	shl.b16 	%rs6, %rs49, 4;
	cvt.u32.u16 	%r126, %rs6;
	and.b32  	%r127, %r126, 240;
	add.s32 	%r128, %r116, %r17;
	or.b32  	%r129, %r128, %r117;
	or.b32  	%r130, %r129, %r127;
	cvt.u64.u32 	%rd28, %r130;
	add.s64 	%rd176, %rd1, %rd28;
	add.s32 	%r131, %r116, %r16;
	or.b32  	%r132, %r131, %r117;
	or.b32  	%r133, %r132, %r125;
	cvt.u64.u32 	%rd29, %r133;
	add.s64 	%rd175, %rd1, %rd29;
	add.s32 	%r134, %r116, %r15;
	or.b32  	%r135, %r134, %r117;
	or.b32  	%r136, %r135, %r123;
	cvt.u64.u32 	%rd30, %r136;
	add.s64 	%rd174, %rd1, %rd30;
	add.s32 	%r137, %r116, %r14;
	or.b32  	%r138, %r137, %r117;
	or.b32  	%r139, %r138, %r121;
	cvt.u64.u32 	%rd31, %r139;
	add.s64 	%rd173, %rd1, %rd31;
	add.s32 	%r140, %r116, %r13;
	or.b32  	%r141, %r140, %r117;
	or.b32  	%r142, %r141, %r119;
	cvt.u64.u32 	%rd32, %r142;
	add.s64 	%rd172, %rd1, %rd32;
	and.b32  	%r143, %r3, 255;
	mul.hi.u32 	%r144, %r143, 429496730;
	mul.wide.u32 	%rd33, %r144, 224;
	mul.wide.u32 	%rd34, %r104, 4;
	add.s64 	%rd35, %rd33, %rd34;
	mad.lo.s32 	%r145, %r109, 200704, %r11;
	cvt.u64.u32 	%rd36, %r145;
	add.s64 	%rd37, %rd35, %rd36;
	cvt.u64.u32 	%rd38, %r12;
	add.s64 	%rd39, %rd37, %rd38;
	add.s64 	%rd40, %rd39, %rd2;
	add.s64 	%rd171, %rd40, 12316;
	mov.b32 	%r1440, 0;
	mov.u32 	%r1441, %r1440;
	mov.u32 	%r1442, %r1440;
	mov.u32 	%r1443, %r1440;
	mov.u32 	%r1444, %r1440;
	mov.u32 	%r1445, %r1440;
	mov.u32 	%r1446, %r1440;
	mov.u32 	%r1447, %r1440;
	mov.u32 	%r1448, %r1440;
	mov.u32 	%r1449, %r1440;
	mov.u32 	%r1450, %r1440;
	mov.u32 	%r1451, %r1440;
	mov.u32 	%r1452, %r1440;
	mov.u32 	%r1453, %r1440;
	mov.u32 	%r1454, %r1440;
	mov.u32 	%r1455, %r1440;
	mov.u32 	%r1456, %r1440;
$L__BB38_6:
	mov.u32 	%r146, %tid.y;
	shl.b32 	%r147, %r146, 3;
	mov.u32 	%r148, %tid.x;
	add.s32 	%r149, %r147, %r148;
	setp.gt.u32 	%p40, %r149, 59;
	bar.sync 	0;
	@%p40 bra 	$L__BB38_10;
	mov.b32 	%r1457, 0;
	@%p1 bra 	$L__BB38_9;
	ld.global.nc.u32 	%r1457, [%rd171];
$L__BB38_9:
	not.b32 	%r151, %r1456;
	and.b32  	%r152, %r151, 1;
	mov.u32 	%r153, %tid.y;
	shl.b32 	%r154, %r153, 5;
	mov.u32 	%r155, %tid.x;
	shl.b32 	%r156, %r155, 2;
	add.s32 	%r157, %r156, %r154;
	mad.lo.s32 	%r158, %r152, 240, %r157;
	mov.u32 	%r159, _ZZ113fused_nn_conv2d_cast_fixed_point_multiply_add_cast_nn_relu_cast_fixed_point_mult_18399029763786111876__13_kernel0E15pad_data_shared;
	add.s32 	%r160, %r159, %r158;
	st.shared.u32 	[%r160], %r1457;
$L__BB38_10:
	not.pred 	%p41, %p2;
	@%p41 bra 	$L__BB38_12;
	ld.global.nc.u32 	%r161, [%rd172];
	mov.u32 	%r162, %tid.y;
	shl.b32 	%r163, %r162, 5;
	mov.u32 	%r164, %tid.x;
	shl.b32 	%r165, %r164, 2;
	add.s32 	%r166, %r165, %r163;
	mov.u32 	%r167, _ZZ113fused_nn_conv2d_cast_fixed_point_multiply_add_cast_nn_relu_cast_fixed_point_mult_18399029763786111876__13_kernel0E18placeholder_shared;
	add.s32 	%r168, %r167, %r166;
	st.shared.u32 	[%r168], %r161;
$L__BB38_12:
	not.pred 	%p42, %p3;
	@%p42 bra 	$L__BB38_14;
	ld.global.nc.u32 	%r169, [%rd173];
	mov.u32 	%r170, %tid.y;
	shl.b32 	%r171, %r170, 5;
	mov.u32 	%r172, %tid.x;
	shl.b32 	%r173, %r172, 2;
	add.s32 	%r174, %r173, %r171;
	mov.u32 	%r175, _ZZ113fused_nn_conv2d_cast_fixed_point_multiply_add_cast_nn_relu_cast_fixed_point_mult_18399029763786111876__13_kernel0E18placeholder_shared;
	add.s32 	%r176, %r175, %r174;
	st.shared.u32 	[%r176+256], %r169;
$L__BB38_14:
	not.pred 	%p43, %p4;
	@%p43 bra 	$L__BB38_16;
	ld.global.nc.u32 	%r177, [%rd174];
	mov.u32 	%r178, %tid.y;
	shl.b32 	%r179, %r178, 5;
	mov.u32 	%r180, %tid.x;
	shl.b32 	%r181, %r180, 2;
	add.s32 	%r182, %r181, %r179;
	mov.u32 	%r183, _ZZ113fused_nn_conv2d_cast_fixed_point_multiply_add_cast_nn_relu_cast_fixed_point_mult_18399029763786111876__13_kernel0E18placeholder_shared;
	add.s32 	%r184, %r183, %r182;
	st.shared.u32 	[%r184+512], %r177;
$L__BB38_16:
	not.pred 	%p44, %p5;
	@%p44 bra 	$L__BB38_18;
	ld.global.nc.u32 	%r185, [%rd175];
	mov.u32 	%r186, %tid.y;
	shl.b32 	%r187, %r186, 5;
	mov.u32 	%r188, %tid.x;
	shl.b32 	%r189, %r188, 2;
	add.s32 	%r190, %r189, %r187;
	mov.u32 	%r191, _ZZ113fused_nn_conv2d_cast_fixed_point_multiply_add_cast_nn_relu_cast_fixed_point_mult_18399029763786111876__13_kernel0E18placeholder_shared;
	add.s32 	%r192, %r191, %r190;
	st.shared.u32 	[%r192+768], %r185;
$L__BB38_18:
	not.pred 	%p45, %p6;
	@%p45 bra 	$L__BB38_20;
	ld.global.nc.u32 	%r193, [%rd176];
	mov.u32 	%r194, %tid.y;
	shl.b32 	%r195, %r194, 5;
	mov.u32 	%r196, %tid.x;
	shl.b32 	%r197, %r196, 2;
	add.s32 	%r198, %r197, %r195;
	mov.u32 	%r199, _ZZ113fused_nn_conv2d_cast_fixed_point_multiply_add_cast_nn_relu_cast_fixed_point_mult_18399029763786111876__13_kernel0E18placeholder_shared;
	add.s32 	%r200, %r199, %r198;
	st.shared.u32 	[%r200+1024], %r193;
$L__BB38_20:
	bar.sync 	0;
	and.b32  	%r777, %r1456, 1;
	setp.eq.b32 	%p46, %r777, 1;
	selp.b32 	%r778, 240, 0, %p46;
	mov.u32 	%r779, %tid.x;
	shl.b32 	%r37, %r779, 2;
	add.s32 	%r780, %r37, %r778;
	mov.u32 	%r781, _ZZ113fused_nn_conv2d_cast_fixed_point_multiply_add_cast_nn_relu_cast_fixed_point_mult_18399029763786111876__13_kernel0E15pad_data_shared;
	add.s32 	%r782, %r781, %r780;
	ld.shared.u32 	%r202, [%r782];
	mov.u32 	%r38, %tid.y;
	mov.u32 	%r783, _ZZ113fused_nn_conv2d_cast_fixed_point_multiply_add_cast_nn_relu_cast_fixed_point_mult_18399029763786111876__13_kernel0E18placeholder_shared;
	mad.lo.s32 	%r39, %r38, 144, %r783;
	ld.shared.u32 	%r203, [%r39];
	// begin inline asm
	dp4a.s32.s32 %r201, %r202, %r203, %r1455;
	// end inline asm
	ld.shared.u32 	%r206, [%r782+40];
	ld.shared.u32 	%r207, [%r39];
	// begin inline asm
	dp4a.s32.s32 %r205, %r206, %r207, %r1451;
	// end inline asm
	ld.shared.u32 	%r210, [%r782+80];
	ld.shared.u32 	%r211, [%r39];
	// begin inline asm
	dp4a.s32.s32 %r209, %r210, %r211, %r1447;
	// end inline asm
	ld.shared.u32 	%r214, [%r782+120];
	ld.shared.u32 	%r215, [%r39];
	// begin inline asm
	dp4a.s32.s32 %r213, %r214, %r215, %r1443;
	// end inline asm
	ld.shared.u32 	%r218, [%r782];
	ld.shared.u32 	%r219, [%r39+4];
	// begin inline asm
	dp4a.s32.s32 %r217, %r218, %r219, %r1454;
	// end inline asm
	ld.shared.u32 	%r222, [%r782+40];
	ld.shared.u32 	%r223, [%r39+4];
	// begin inline asm
	dp4a.s32.s32 %r221, %r222, %r223, %r1450;
	// end inline asm
	ld.shared.u32 	%r226, [%r782+80];
	ld.shared.u32 	%r227, [%r39+4];
	// begin inline asm
	dp4a.s32.s32 %r225, %r226, %r227, %r1446;
	// end inline asm
	ld.shared.u32 	%r230, [%r782+120];
	ld.shared.u32 	%r231, [%r39+4];
	// begin inline asm
	dp4a.s32.s32 %r229, %r230, %r231, %r1442;
	// end inline asm
	ld.shared.u32 	%r234, [%r782];
	ld.shared.u32 	%r235, [%r39+8];
	// begin inline asm
	dp4a.s32.s32 %r233, %r234, %r235, %r1453;
	// end inline asm
	ld.shared.u32 	%r238, [%r782+40];
	ld.shared.u32 	%r239, [%r39+8];
	// begin inline asm
	dp4a.s32.s32 %r237, %r238, %r239, %r1449;
	// end inline asm
	ld.shared.u32 	%r242, [%r782+80];
	ld.shared.u32 	%r243, [%r39+8];
	// begin inline asm
	dp4a.s32.s32 %r241, %r242, %r243, %r1445;
	// end inline asm
	ld.shared.u32 	%r246, [%r782+120];
	ld.shared.u32 	%r247, [%r39+8];
	// begin inline asm
	dp4a.s32.s32 %r245, %r246, %r247, %r1441;
	// end inline asm
	ld.shared.u32 	%r250, [%r782];
	ld.shared.u32 	%r251, [%r39+12];
	// begin inline asm
	dp4a.s32.s32 %r249, %r250, %r251, %r1452;
	// end inline asm
	ld.shared.u32 	%r254, [%r782+40];
	ld.shared.u32 	%r255, [%r39+12];
	// begin inline asm
	dp4a.s32.s32 %r253, %r254, %r255, %r1448;
	// end inline asm
	ld.shared.u32 	%r258, [%r782+80];
	ld.shared.u32 	%r259, [%r39+12];
	// begin inline asm
	dp4a.s32.s32 %r257, %r258, %r259, %r1444;
	// end inline asm
	ld.shared.u32 	%r262, [%r782+120];
	ld.shared.u32 	%r263, [%r39+12];
	// begin inline asm
	dp4a.s32.s32 %r261, %r262, %r263, %r1440;
	// end inline asm
	ld.shared.u32 	%r266, [%r782+40];
	ld.shared.u32 	%r267, [%r39+48];
	// begin inline asm
	dp4a.s32.s32 %r265, %r266, %r267, %r201;
	// end inline asm
	ld.shared.u32 	%r270, [%r782+80];
	ld.shared.u32 	%r271, [%r39+48];
	// begin inline asm
	dp4a.s32.s32 %r269, %r270, %r271, %r205;
	// end inline asm
	ld.shared.u32 	%r274, [%r782+120];
	ld.shared.u32 	%r275, [%r39+48];
	// begin inline asm
	dp4a.s32.s32 %r273, %r274, %r275, %r209;
	// end inline asm
	ld.shared.u32 	%r278, [%r782+160];
	ld.shared.u32 	%r279, [%r39+48];
	// begin inline asm
	dp4a.s32.s32 %r277, %r278, %r279, %r213;
	// end inline asm
	ld.shared.u32 	%r282, [%r782+40];
	ld.shared.u32 	%r283, [%r39+52];
	// begin inline asm
	dp4a.s32.s32 %r281, %r282, %r283, %r217;
	// end inline asm
	ld.shared.u32 	%r286, [%r782+80];
	ld.shared.u32 	%r287, [%r39+52];
	// begin inline asm
	dp4a.s32.s32 %r285, %r286, %r287, %r221;
	// end inline asm
	ld.shared.u32 	%r290, [%r782+120];
	ld.shared.u32 	%r291, [%r39+52];
	// begin inline asm
	dp4a.s32.s32 %r289, %r290, %r291, %r225;
	// end inline asm
	ld.shared.u32 	%r294, [%r782+160];
	ld.shared.u32 	%r295, [%r39+52];
	// begin inline asm
	dp4a.s32.s32 %r293, %r294, %r295, %r229;
	// end inline asm
	ld.shared.u32 	%r298, [%r782+40];
	ld.shared.u32 	%r299, [%r39+56];
	// begin inline asm
	dp4a.s32.s32 %r297, %r298, %r299, %r233;
	// end inline asm
	ld.shared.u32 	%r302, [%r782+80];
	ld.shared.u32 	%r303, [%r39+56];
	// begin inline asm
	dp4a.s32.s32 %r301, %r302, %r303, %r237;
	// end inline asm
	ld.shared.u32 	%r306, [%r782+120];
	ld.shared.u32 	%r307, [%r39+56];
	// begin inline asm
	dp4a.s32.s32 %r305, %r306, %r307, %r241;
	// end inline asm
	ld.shared.u32 	%r310, [%r782+160];
	ld.shared.u32 	%r311, [%r39+56];
	// begin inline asm
	dp4a.s32.s32 %r309, %r310, %r311, %r245;
	// end inline asm
	ld.shared.u32 	%r314, [%r782+40];
	ld.shared.u32 	%r315, [%r39+60];
	// begin inline asm
	dp4a.s32.s32 %r313, %r314, %r315, %r249;
	// end inline asm
	ld.shared.u32 	%r318, [%r782+80];
	ld.shared.u32 	%r319, [%r39+60];
	// begin inline asm
	dp4a.s32.s32 %r317, %r318, %r319, %r253;
	// end inline asm
	ld.shared.u32 	%r322, [%r782+120];
	ld.shared.u32 	%r323, [%r39+60];
	// begin inline asm
	dp4a.s32.s32 %r321, %r322, %r323, %r257;
	// end inline asm
	ld.shared.u32 	%r326, [%r782+160];
	ld.shared.u32 	%r327, [%r39+60];
	// begin inline asm
	dp4a.s32.s32 %r325, %r326, %r327, %r261;
	// end inline asm
	ld.shared.u32 	%r330, [%r782+80];
	ld.shared.u32 	%r331, [%r39+96];
	// begin inline asm
	dp4a.s32.s32 %r329, %r330, %r331, %r265;
	// end inline asm
	ld.shared.u32 	%r334, [%r782+120];
	ld.shared.u32 	%r335, [%r39+96];
	// begin inline asm
	dp4a.s32.s32 %r333, %r334, %r335, %r269;
	// end inline asm
	ld.shared.u32 	%r338, [%r782+160];
	ld.shared.u32 	%r339, [%r39+96];
	// begin inline asm
	dp4a.s32.s32 %r337, %r338, %r339, %r273;
	// end inline asm
	ld.shared.u32 	%r342, [%r782+200];
	ld.shared.u32 	%r343, [%r39+96];
	// begin inline asm
	dp4a.s32.s32 %r341, %r342, %r343, %r277;
	// end inline asm
	ld.shared.u32 	%r346, [%r782+80];
	ld.shared.u32 	%r347, [%r39+100];
	// begin inline asm
	dp4a.s32.s32 %r345, %r346, %r347, %r281;
	// end inline asm
	ld.shared.u32 	%r350, [%r782+120];
	ld.shared.u32 	%r351, [%r39+100];
	// begin inline asm
	dp4a.s32.s32 %r349, %r350, %r351, %r285;
	// end inline asm
	ld.shared.u32 	%r354, [%r782+160];
	ld.shared.u32 	%r355, [%r39+100];
	// begin inline asm
	dp4a.s32.s32 %r353, %r354, %r355, %r289;
	// end inline asm
	ld.shared.u32 	%r358, [%r782+200];
	ld.shared.u32 	%r359, [%r39+100];
	// begin inline asm
	dp4a.s32.s32 %r357, %r358, %r359, %r293;
	// end inline asm
	ld.shared.u32 	%r362, [%r782+80];
	ld.shared.u32 	%r363, [%r39+104];
	// begin inline asm
	dp4a.s32.s32 %r361, %r362, %r363, %r297;
	// end inline asm
	ld.shared.u32 	%r366, [%r782+120];
	ld.shared.u32 	%r367, [%r39+104];
	// begin inline asm
	dp4a.s32.s32 %r365, %r366, %r367, %r301;
	// end inline asm
	ld.shared.u32 	%r370, [%r782+160];
	ld.shared.u32 	%r371, [%r39+104];
	// begin inline asm
	dp4a.s32.s32 %r369, %r370, %r371, %r305;
	// end inline asm
	ld.shared.u32 	%r374, [%r782+200];
	ld.shared.u32 	%r375, [%r39+104];
	// begin inline asm
	dp4a.s32.s32 %r373, %r374, %r375, %r309;
	// end inline asm
	ld.shared.u32 	%r378, [%r782+80];
	ld.shared.u32 	%r379, [%r39+108];
	// begin inline asm
	dp4a.s32.s32 %r377, %r378, %r379, %r313;
	// end inline asm
	ld.shared.u32 	%r382, [%r782+120];
	ld.shared.u32 	%r383, [%r39+108];
	// begin inline asm
	dp4a.s32.s32 %r381, %r382, %r383, %r317;
	// end inline asm
	ld.shared.u32 	%r386, [%r782+160];
	ld.shared.u32 	%r387, [%r39+108];
	// begin inline asm
	dp4a.s32.s32 %r385, %r386, %r387, %r321;
	// end inline asm
	ld.shared.u32 	%r390, [%r782+200];
	ld.shared.u32 	%r391, [%r39+108];
	// begin inline asm
	dp4a.s32.s32 %r389, %r390, %r391, %r325;
	// end inline asm
	ld.shared.u32 	%r394, [%r782+4];
	ld.shared.u32 	%r395, [%r39+16];
	// begin inline asm
	dp4a.s32.s32 %r393, %r394, %r395, %r329;
	// end inline asm
	ld.shared.u32 	%r398, [%r782+44];
	ld.shared.u32 	%r399, [%r39+16];
	// begin inline asm
	dp4a.s32.s32 %r397, %r398, %r399, %r333;
	// end inline asm
	ld.shared.u32 	%r402, [%r782+84];
	ld.shared.u32 	%r403, [%r39+16];
	// begin inline asm
	dp4a.s32.s32 %r401, %r402, %r403, %r337;
	// end inline asm
	ld.shared.u32 	%r406, [%r782+124];
	ld.shared.u32 	%r407, [%r39+16];
	// begin inline asm
	dp4a.s32.s32 %r405, %r406, %r407, %r341;
	// end inline asm
	ld.shared.u32 	%r410, [%r782+4];
	ld.shared.u32 	%r411, [%r39+20];
	// begin inline asm
	dp4a.s32.s32 %r409, %r410, %r411, %r345;
	// end inline asm
	ld.shared.u32 	%r414, [%r782+44];
	ld.shared.u32 	%r415, [%r39+20];
	// begin inline asm
	dp4a.s32.s32 %r413, %r414, %r415, %r349;
	// end inline asm
	ld.shared.u32 	%r418, [%r782+84];
	ld.shared.u32 	%r419, [%r39+20];
	// begin inline asm
	dp4a.s32.s32 %r417, %r418, %r419, %r353;
	// end inline asm
	ld.shared.u32 	%r422, [%r782+124];
	ld.shared.u32 	%r423, [%r39+20];
	// begin inline asm
	dp4a.s32.s32 %r421, %r422, %r423, %r357;
	// end inline asm
	ld.shared.u32 	%r426, [%r782+4];
	ld.shared.u32 	%r427, [%r39+24];
	// begin inline asm
	dp4a.s32.s32 %r425, %r426, %r427, %r361;
	// end inline asm
	ld.shared.u32 	%r430, [%r782+44];
	ld.shared.u32 	%r431, [%r39+24];
	// begin inline asm
	dp4a.s32.s32 %r429, %r430, %r431, %r365;
	// end inline asm
	ld.shared.u32 	%r434, [%r782+84];
	ld.shared.u32 	%r435, [%r39+24];
	// begin inline asm
	dp4a.s32.s32 %r433, %r434, %r435, %r369;
	// end inline asm
	ld.shared.u32 	%r438, [%r782+124];
	ld.shared.u32 	%r439, [%r39+24];
	// begin inline asm
	dp4a.s32.s32 %r437, %r438, %r439, %r373;
	// end inline asm
	ld.shared.u32 	%r442, [%r782+4];
	ld.shared.u32 	%r443, [%r39+28];
	// begin inline asm
	dp4a.s32.s32 %r441, %r442, %r443, %r377;
	// end inline asm
	ld.shared.u32 	%r446, [%r782+44];
	ld.shared.u32 	%r447, [%r39+28];
	// begin inline asm
	dp4a.s32.s32 %r445, %r446, %r447, %r381;
	// end inline asm
	ld.shared.u32 	%r450, [%r782+84];
	ld.shared.u32 	%r451, [%r39+28];
	// begin inline asm
	dp4a.s32.s32 %r449, %r450, %r451, %r385;
	// end inline asm
	ld.shared.u32 	%r454, [%r782+124];
	ld.shared.u32 	%r455, [%r39+28];
	// begin inline asm
	dp4a.s32.s32 %r453, %r454, %r455, %r389;
	// end inline asm
	ld.shared.u32 	%r458, [%r782+44];
	ld.shared.u32 	%r459, [%r39+64];
	// begin inline asm
	dp4a.s32.s32 %r457, %r458, %r459, %r393;
	// end inline asm
	ld.shared.u32 	%r462, [%r782+84];
	ld.shared.u32 	%r463, [%r39+64];
	// begin inline asm
	dp4a.s32.s32 %r461, %r462, %r463, %r397;
	// end inline asm
	ld.shared.u32 	%r466, [%r782+124];
	ld.shared.u32 	%r467, [%r39+64];
	// begin inline asm
	dp4a.s32.s32 %r465, %r466, %r467, %r401;
	// end inline asm
	ld.shared.u32 	%r470, [%r782+164];
	ld.shared.u32 	%r471, [%r39+64];
	// begin inline asm
	dp4a.s32.s32 %r469, %r470, %r471, %r405;
	// end inline asm
	ld.shared.u32 	%r474, [%r782+44];
	ld.shared.u32 	%r475, [%r39+68];
	// begin inline asm
	dp4a.s32.s32 %r473, %r474, %r475, %r409;
	// end inline asm
	ld.shared.u32 	%r478, [%r782+84];
	ld.shared.u32 	%r479, [%r39+68];
	// begin inline asm
	dp4a.s32.s32 %r477, %r478, %r479, %r413;
	// end inline asm
	ld.shared.u32 	%r482, [%r782+124];
	ld.shared.u32 	%r483, [%r39+68];
	// begin inline asm
	dp4a.s32.s32 %r481, %r482, %r483, %r417;
	// end inline asm
	ld.shared.u32 	%r486, [%r782+164];
	ld.shared.u32 	%r487, [%r39+68];
	// begin inline asm
	dp4a.s32.s32 %r485, %r486, %r487, %r421;
	// end inline asm
	ld.shared.u32 	%r490, [%r782+44];
	ld.shared.u32 	%r491, [%r39+72];
	// begin inline asm
	dp4a.s32.s32 %r489, %r490, %r491, %r425;
	// end inline asm
	ld.shared.u32 	%r494, [%r782+84];
	ld.shared.u32 	%r495, [%r39+72];
	// begin inline asm
	dp4a.s32.s32 %r493, %r494, %r495, %r429;
	// end inline asm
	ld.shared.u32 	%r498, [%r782+124];
	ld.shared.u32 	%r499, [%r39+72];
	// begin inline asm
	dp4a.s32.s32 %r497, %r498, %r499, %r433;
	// end inline asm
	ld.shared.u32 	%r502, [%r782+164];
	ld.shared.u32 	%r503, [%r39+72];
	// begin inline asm
	dp4a.s32.s32 %r501, %r502, %r503, %r437;
	// end inline asm
	ld.shared.u32 	%r506, [%r782+44];
	ld.shared.u32 	%r507, [%r39+76];
	// begin inline asm
	dp4a.s32.s32 %r505, %r506, %r507, %r441;
	// end inline asm
	ld.shared.u32 	%r510, [%r782+84];
	ld.shared.u32 	%r511, [%r39+76];
	// begin inline asm
	dp4a.s32.s32 %r509, %r510, %r511, %r445;
	// end inline asm
	ld.shared.u32 	%r514, [%r782+124];
	ld.shared.u32 	%r515, [%r39+76];
	// begin inline asm
	dp4a.s32.s32 %r513, %r514, %r515, %r449;
	// end inline asm
	ld.shared.u32 	%r518, [%r782+164];
	ld.shared.u32 	%r519, [%r39+76];
	// begin inline asm
	dp4a.s32.s32 %r517, %r518, %r519, %r453;
	// end inline asm
	ld.shared.u32 	%r522, [%r782+84];
	ld.shared.u32 	%r523, [%r39+112];
	// begin inline asm
	dp4a.s32.s32 %r521, %r522, %r523, %r457;
	// end inline asm
	ld.shared.u32 	%r526, [%r782+124];
	ld.shared.u32 	%r527, [%r39+112];
	// begin inline asm
	dp4a.s32.s32 %r525, %r526, %r527, %r461;
	// end inline asm
	ld.shared.u32 	%r530, [%r782+164];
	ld.shared.u32 	%r531, [%r39+112];
	// begin inline asm
	dp4a.s32.s32 %r529, %r530, %r531, %r465;
	// end inline asm
	ld.shared.u32 	%r534, [%r782+204];
	ld.shared.u32 	%r535, [%r39+112];
	// begin inline asm
	dp4a.s32.s32 %r533, %r534, %r535, %r469;
	// end inline asm
	ld.shared.u32 	%r538, [%r782+84];
	ld.shared.u32 	%r539, [%r39+116];
	// begin inline asm
	dp4a.s32.s32 %r537, %r538, %r539, %r473;
	// end inline asm
	ld.shared.u32 	%r542, [%r782+124];
	ld.shared.u32 	%r543, [%r39+116];
	// begin inline asm
	dp4a.s32.s32 %r541, %r542, %r543, %r477;
	// end inline asm
	ld.shared.u32 	%r546, [%r782+164];
	ld.shared.u32 	%r547, [%r39+116];
	// begin inline asm
	dp4a.s32.s32 %r545, %r546, %r547, %r481;
	// end inline asm
	ld.shared.u32 	%r550, [%r782+204];
	ld.shared.u32 	%r551, [%r39+116];
	// begin inline asm
	dp4a.s32.s32 %r549, %r550, %r551, %r485;
	// end inline asm
	ld.shared.u32 	%r554, [%r782+84];
	ld.shared.u32 	%r555, [%r39+120];
	// begin inline asm
	dp4a.s32.s32 %r553, %r554, %r555, %r489;
	// end inline asm
	ld.shared.u32 	%r558, [%r782+124];
	ld.shared.u32 	%r559, [%r39+120];
	// begin inline asm
	dp4a.s32.s32 %r557, %r558, %r559, %r493;
	// end inline asm
	ld.shared.u32 	%r562, [%r782+164];
	ld.shared.u32 	%r563, [%r39+120];
	// begin inline asm
	dp4a.s32.s32 %r561, %r562, %r563, %r497;
	// end inline asm
	ld.shared.u32 	%r566, [%r782+204];
	ld.shared.u32 	%r567, [%r39+120];
	// begin inline asm
	dp4a.s32.s32 %r565, %r566, %r567, %r501;
	// end inline asm
	ld.shared.u32 	%r570, [%r782+84];
	ld.shared.u32 	%r571, [%r39+124];
	// begin inline asm
	dp4a.s32.s32 %r569, %r570, %r571, %r505;
	// end inline asm
	ld.shared.u32 	%r574, [%r782+124];
	ld.shared.u32 	%r575, [%r39+124];
	// begin inline asm
	dp4a.s32.s32 %r573, %r574, %r575, %r509;
	// end inline asm
	ld.shared.u32 	%r578, [%r782+164];
	ld.shared.u32 	%r579, [%r39+124];
	// begin inline asm
	dp4a.s32.s32 %r577, %r578, %r579, %r513;
	// end inline asm
	ld.shared.u32 	%r582, [%r782+204];
	ld.shared.u32 	%r583, [%r39+124];
	// begin inline asm
	dp4a.s32.s32 %r581, %r582, %r583, %r517;
	// end inline asm
	ld.shared.u32 	%r586, [%r782+8];
	ld.shared.u32 	%r587, [%r39+32];
	// begin inline asm
	dp4a.s32.s32 %r585, %r586, %r587, %r521;
	// end inline asm
	ld.shared.u32 	%r590, [%r782+48];
	ld.shared.u32 	%r591, [%r39+32];
	// begin inline asm
	dp4a.s32.s32 %r589, %r590, %r591, %r525;
	// end inline asm
	ld.shared.u32 	%r594, [%r782+88];
	ld.shared.u32 	%r595, [%r39+32];
	// begin inline asm
	dp4a.s32.s32 %r593, %r594, %r595, %r529;
	// end inline asm
	ld.shared.u32 	%r598, [%r782+128];
	ld.shared.u32 	%r599, [%r39+32];
	// begin inline asm
	dp4a.s32.s32 %r597, %r598, %r599, %r533;
	// end inline asm
	ld.shared.u32 	%r602, [%r782+8];
	ld.shared.u32 	%r603, [%r39+36];
	// begin inline asm
	dp4a.s32.s32 %r601, %r602, %r603, %r537;
	// end inline asm
	ld.shared.u32 	%r606, [%r782+48];
	ld.shared.u32 	%r607, [%r39+36];
	// begin inline asm
	dp4a.s32.s32 %r605, %r606, %r607, %r541;
	// end inline asm
	ld.shared.u32 	%r610, [%r782+88];
	ld.shared.u32 	%r611, [%r39+36];
	// begin inline asm
	dp4a.s32.s32 %r609, %r610, %r611, %r545;
	// end inline asm
	ld.shared.u32 	%r614, [%r782+128];
	ld.shared.u32 	%r615, [%r39+36];
	// begin inline asm
	dp4a.s32.s32 %r613, %r614, %r615, %r549;
	// end inline asm
	ld.shared.u32 	%r618, [%r782+8];
	ld.shared.u32 	%r619, [%r39+40];
	// begin inline asm
	dp4a.s32.s32 %r617, %r618, %r619, %r553;
	// end inline asm
	ld.shared.u32 	%r622, [%r782+48];
	ld.shared.u32 	%r623, [%r39+40];
	// begin inline asm
	dp4a.s32.s32 %r621, %r622, %r623, %r557;
	// end inline asm
	ld.shared.u32 	%r626, [%r782+88];
	ld.shared.u32 	%r627, [%r39+40];
	// begin inline asm
	dp4a.s32.s32 %r625, %r626, %r627, %r561;
	// end inline asm
	ld.shared.u32 	%r630, [%r782+128];
	ld.shared.u32 	%r631, [%r39+40];
	// begin inline asm
	dp4a.s32.s32 %r629, %r630, %r631, %r565;
	// end inline asm
	ld.shared.u32 	%r634, [%r782+8];
	ld.shared.u32 	%r635, [%r39+44];
	// begin inline asm
	dp4a.s32.s32 %r633, %r634, %r635, %r569;
	// end inline asm
	ld.shared.u32 	%r638, [%r782+48];
	ld.shared.u32 	%r639, [%r39+44];
	// begin inline asm
	dp4a.s32.s32 %r637, %r638, %r639, %r573;
	// end inline asm
	ld.shared.u32 	%r642, [%r782+88];
	ld.shared.u32 	%r643, [%r39+44];
	// begin inline asm
	dp4a.s32.s32 %r641, %r642, %r643, %r577;
	// end inline asm
	ld.shared.u32 	%r646, [%r782+128];
	ld.shared.u32 	%r647, [%r39+44];
	// begin inline asm
	dp4a.s32.s32 %r645, %r646, %r647, %r581;
	// end inline asm
	ld.shared.u32 	%r650, [%r782+48];
	ld.shared.u32 	%r651, [%r39+80];
	// begin inline asm
	dp4a.s32.s32 %r649, %r650, %r651, %r585;
	// end inline asm
	ld.shared.u32 	%r654, [%r782+88];
	ld.shared.u32 	%r655, [%r39+80];
	// begin inline asm
	dp4a.s32.s32 %r653, %r654, %r655, %r589;
	// end inline asm
	ld.shared.u32 	%r658, [%r782+128];
	ld.shared.u32 	%r659, [%r39+80];
	// begin inline asm
	dp4a.s32.s32 %r657, %r658, %r659, %r593;
	// end inline asm
	ld.shared.u32 	%r662, [%r782+168];
	ld.shared.u32 	%r663, [%r39+80];
	// begin inline asm
	dp4a.s32.s32 %r661, %r662, %r663, %r597;
	// end inline asm
	ld.shared.u32 	%r666, [%r782+48];
	ld.shared.u32 	%r667, [%r39+84];
	// begin inline asm
	dp4a.s32.s32 %r665, %r666, %r667, %r601;
	// end inline asm
	ld.shared.u32 	%r670, [%r782+88];
	ld.shared.u32 	%r671, [%r39+84];
	// begin inline asm
	dp4a.s32.s32 %r669, %r670, %r671, %r605;
	// end inline asm
	ld.shared.u32 	%r674, [%r782+128];
	ld.shared.u32 	%r675, [%r39+84];
	// begin inline asm
	dp4a.s32.s32 %r673, %r674, %r675, %r609;
	// end inline asm
	ld.shared.u32 	%r678, [%r782+168];
	ld.shared.u32 	%r679, [%r39+84];
	// begin inline asm
	dp4a.s32.s32 %r677, %r678, %r679, %r613;
	// end inline asm
	ld.shared.u32 	%r682, [%r782+48];
	ld.shared.u32 	%r683, [%r39+88];
	// begin inline asm
	dp4a.s32.s32 %r681, %r682, %r683, %r617;
	// end inline asm
	ld.shared.u32 	%r686, [%r782+88];
	ld.shared.u32 	%r687, [%r39+88];
	// begin inline asm
	dp4a.s32.s32 %r685, %r686, %r687, %r621;
	// end inline asm
	ld.shared.u32 	%r690, [%r782+128];
	ld.shared.u32 	%r691, [%r39+88];
	// begin inline asm
	dp4a.s32.s32 %r689, %r690, %r691, %r625;
	// end inline asm
	ld.shared.u32 	%r694, [%r782+168];
	ld.shared.u32 	%r695, [%r39+88];
	// begin inline asm
	dp4a.s32.s32 %r693, %r694, %r695, %r629;
	// end inline asm
	ld.shared.u32 	%r698, [%r782+48];
	ld.shared.u32 	%r699, [%r39+92];
	// begin inline asm
	dp4a.s32.s32 %r697, %r698, %r699, %r633;
	// end inline asm
	ld.shared.u32 	%r702, [%r782+88];
	ld.shared.u32 	%r703, [%r39+92];
	// begin inline asm
	dp4a.s32.s32 %r701, %r702, %r703, %r637;
	// end inline asm
	ld.shared.u32 	%r706, [%r782+128];
	ld.shared.u32 	%r707, [%r39+92];
	// begin inline asm
	dp4a.s32.s32 %r705, %r706, %r707, %r641;
	// end inline asm
	ld.shared.u32 	%r710, [%r782+168];
	ld.shared.u32 	%r711, [%r39+92];
	// begin inline asm
	dp4a.s32.s32 %r709, %r710, %r711, %r645;
	// end inline asm
	ld.shared.u32 	%r714, [%r782+88];
	ld.shared.u32 	%r715, [%r39+128];
	// begin inline asm
	dp4a.s32.s32 %r1455, %r714, %r715, %r649;
	// end inline asm
	ld.shared.u32 	%r718, [%r782+128];
	ld.shared.u32 	%r719, [%r39+128];
	// begin inline asm
	dp4a.s32.s32 %r1451, %r718, %r719, %r653;
	// end inline asm
	ld.shared.u32 	%r722, [%r782+168];
	ld.shared.u32 	%r723, [%r39+128];
	// begin inline asm
	dp4a.s32.s32 %r1447, %r722, %r723, %r657;
	// end inline asm
	ld.shared.u32 	%r726, [%r782+208];
	ld.shared.u32 	%r727, [%r39+128];
	// begin inline asm
	dp4a.s32.s32 %r1443, %r726, %r727, %r661;
	// end inline asm
	ld.shared.u32 	%r730, [%r782+88];
	ld.shared.u32 	%r731, [%r39+132];
	// begin inline asm
	dp4a.s32.s32 %r1454, %r730, %r731, %r665;
	// end inline asm
	ld.shared.u32 	%r734, [%r782+128];
	ld.shared.u32 	%r735, [%r39+132];
	// begin inline asm
	dp4a.s32.s32 %r1450, %r734, %r735, %r669;
	// end inline asm
	ld.shared.u32 	%r738, [%r782+168];
	ld.shared.u32 	%r739, [%r39+132];
	// begin inline asm
	dp4a.s32.s32 %r1446, %r738, %r739, %r673;
	// end inline asm
	ld.shared.u32 	%r742, [%r782+208];
	ld.shared.u32 	%r743, [%r39+132];
	// begin inline asm
	dp4a.s32.s32 %r1442, %r742, %r743, %r677;
	// end inline asm
	ld.shared.u32 	%r746, [%r782+88];
	ld.shared.u32 	%r747, [%r39+136];
	// begin inline asm
	dp4a.s32.s32 %r1453, %r746, %r747, %r681;
	// end inline asm
	ld.shared.u32 	%r750, [%r782+128];
	ld.shared.u32 	%r751, [%r39+136];
	// begin inline asm
	dp4a.s32.s32 %r1449, %r750, %r751, %r685;
	// end inline asm
	ld.shared.u32 	%r754, [%r782+168];
	ld.shared.u32 	%r755, [%r39+136];
	// begin inline asm
	dp4a.s32.s32 %r1445, %r754, %r755, %r689;
	// end inline asm
	ld.shared.u32 	%r758, [%r782+208];
	ld.shared.u32 	%r759, [%r39+136];
	// begin inline asm
	dp4a.s32.s32 %r1441, %r758, %r759, %r693;
	// end inline asm
	ld.shared.u32 	%r762, [%r782+88];
	ld.shared.u32 	%r763, [%r39+140];
	// begin inline asm
	dp4a.s32.s32 %r1452, %r762, %r763, %r697;
	// end inline asm
	ld.shared.u32 	%r766, [%r782+128];
	ld.shared.u32 	%r767, [%r39+140];
	// begin inline asm
	dp4a.s32.s32 %r1448, %r766, %r767, %r701;
	// end inline asm
	ld.shared.u32 	%r770, [%r782+168];
	ld.shared.u32 	%r771, [%r39+140];
	// begin inline asm
	dp4a.s32.s32 %r1444, %r770, %r771, %r705;
	// end inline asm
	ld.shared.u32 	%r774, [%r782+208];
	ld.shared.u32 	%r775, [%r39+140];
	// begin inline asm
	dp4a.s32.s32 %r1440, %r774, %r775, %r709;
	// end inline asm
	add.s32 	%r1456, %r1456, 1;
	add.s64 	%rd176, %rd176, 144;
	add.s64 	%rd175, %rd175, 144;
	add.s64 	%rd174, %rd174, 144;
	add.s64 	%rd173, %rd173, 144;
	add.s64 	%rd172, %rd172, 144;
	add.s64 	%rd171, %rd171, 12544;
	setp.ne.s32 	%p47, %r1456, 15;
	@%p47 bra 	$L__BB38_6;
	ld.param.u64 	%rd168, [fused_nn_conv2d_cast_fixed_point_multiply_add_cast_nn_relu_cast_fixed_point_mult_18399029763786111876__13_kernel0_param_1];
	shl.b32 	%r784, %r38, 5;
	add.s32 	%r785, %r37, %r784;
	add.s32 	%r57, %r783, %r785;
	cvta.to.global.u64 	%rd21, %rd168;
	and.b32  	%r787, %r37, 12;
	mov.u32 	%r58, %ctaid.y;
	mul.lo.s32 	%r788, %r58, 18432;
	or.b32  	%r59, %r787, %r788;
	bar.sync 	0;
	@%p41 bra 	$L__BB38_23;
	cvt.u64.u16 	%rd41, %rs2;
	and.b64  	%rd42, %rd41, 255;
	add.s32 	%r789, %r59, %r13;
	cvt.u64.u32 	%rd43, %r789;
	add.s64 	%rd44, %rd43, %rd42;
	add.s64 	%rd45, %rd21, %rd44;
	ld.global.nc.u32 	%r790, [%rd45+2160];
	st.shared.u32 	[%r57], %r790;
$L__BB38_23:
	@%p42 bra 	$L__BB38_25;
	cvt.u64.u16 	%rd46, %rs3;
	and.b64  	%rd47, %rd46, 255;
	add.s32 	%r791, %r59, %r14;
	cvt.u64.u32 	%rd48, %r791;
	add.s64 	%rd49, %rd48, %rd47;
	add.s64 	%rd50, %rd21, %rd49;
	ld.global.nc.u32 	%r792, [%rd50+2160];
	st.shared.u32 	[%r57+256], %r792;
$L__BB38_25:
	@%p43 bra 	$L__BB38_27;
	cvt.u64.u16 	%rd51, %rs4;
	and.b64  	%rd52, %rd51, 255;
	add.s32 	%r793, %r59, %r15;
	cvt.u64.u32 	%rd53, %r793;
	add.s64 	%rd54, %rd53, %rd52;
	add.s64 	%rd55, %rd21, %rd54;
	ld.global.nc.u32 	%r794, [%rd55+2160];
	st.shared.u32 	[%r57+512], %r794;
$L__BB38_27:
	@%p44 bra 	$L__BB38_29;
	cvt.u64.u16 	%rd56, %rs5;
	and.b64  	%rd57, %rd56, 255;
	add.s32 	%r795, %r59, %r16;
	cvt.u64.u32 	%rd58, %r795;
	add.s64 	%rd59, %rd58, %rd57;
	add.s64 	%rd60, %rd21, %rd59;
	ld.global.nc.u32 	%r796, [%rd60+2160];
	st.shared.u32 	[%r57+768], %r796;
$L__BB38_29:
	@%p45 bra 	$L__BB38_31;
	cvt.u64.u16 	%rd61, %rs6;
	and.b64  	%rd62, %rd61, 255;
	add.s32 	%r797, %r59, %r17;
	cvt.u64.u32 	%rd63, %r797;
	add.s64 	%rd64, %rd63, %rd62;
	add.s64 	%rd65, %rd21, %rd64;
	ld.global.nc.u32 	%r798, [%rd65+2160];
	st.shared.u32 	[%r57+1024], %r798;
$L__BB38_31:
	ld.param.u64 	%rd170, [fused_nn_conv2d_cast_fixed_point_multiply_add_cast_nn_relu_cast_fixed_point_mult_18399029763786111876__13_kernel0_param_3];
	ld.param.u64 	%rd169, [fused_nn_conv2d_cast_fixed_point_multiply_add_cast_nn_relu_cast_fixed_point_mult_18399029763786111876__13_kernel0_param_2];
	bar.sync 	0;
	mov.u32 	%r1375, _ZZ113fused_nn_conv2d_cast_fixed_point_multiply_add_cast_nn_relu_cast_fixed_point_mult_18399029763786111876__13_kernel0E15pad_data_shared;
	add.s32 	%r1376, %r1375, %r37;
	ld.shared.u32 	%r800, [%r1376+240];
	ld.shared.u32 	%r801, [%r39];
	// begin inline asm
	dp4a.s32.s32 %r799, %r800, %r801, %r1455;
	// end inline asm
	ld.shared.u32 	%r804, [%r1376+280];
	ld.shared.u32 	%r805, [%r39];
	// begin inline asm
	dp4a.s32.s32 %r803, %r804, %r805, %r1451;
	// end inline asm
	ld.shared.u32 	%r808, [%r1376+320];
	ld.shared.u32 	%r809, [%r39];
	// begin inline asm
	dp4a.s32.s32 %r807, %r808, %r809, %r1447;
	// end inline asm
	ld.shared.u32 	%r812, [%r1376+360];
	ld.shared.u32 	%r813, [%r39];
	// begin inline asm
	dp4a.s32.s32 %r811, %r812, %r813, %r1443;
	// end inline asm
	ld.shared.u32 	%r816, [%r1376+240];
	ld.shared.u32 	%r817, [%r39+4];
	// begin inline asm
	dp4a.s32.s32 %r815, %r816, %r817, %r1454;
	// end inline asm
	ld.shared.u32 	%r820, [%r1376+280];
	ld.shared.u32 	%r821, [%r39+4];
	// begin inline asm
	dp4a.s32.s32 %r819, %r820, %r821, %r1450;
	// end inline asm
	ld.shared.u32 	%r824, [%r1376+320];
	ld.shared.u32 	%r825, [%r39+4];
	// begin inline asm
	dp4a.s32.s32 %r823, %r824, %r825, %r1446;
	// end inline asm
	ld.shared.u32 	%r828, [%r1376+360];
	ld.shared.u32 	%r829, [%r39+4];
	// begin inline asm
	dp4a.s32.s32 %r827, %r828, %r829, %r1442;
	// end inline asm
	ld.shared.u32 	%r832, [%r1376+240];
	ld.shared.u32 	%r833, [%r39+8];
	// begin inline asm
	dp4a.s32.s32 %r831, %r832, %r833, %r1453;
	// end inline asm
	ld.shared.u32 	%r836, [%r1376+280];
	ld.shared.u32 	%r837, [%r39+8];
	// begin inline asm
	dp4a.s32.s32 %r835, %r836, %r837, %r1449;
	// end inline asm
	ld.shared.u32 	%r840, [%r1376+320];
	ld.shared.u32 	%r841, [%r39+8];
	// begin inline asm
	dp4a.s32.s32 %r839, %r840, %r841, %r1445;
	// end inline asm
	ld.shared.u32 	%r844, [%r1376+360];
	ld.shared.u32 	%r845, [%r39+8];
	// begin inline asm
	dp4a.s32.s32 %r843, %r844, %r845, %r1441;
	// end inline asm
	ld.shared.u32 	%r848, [%r1376+240];
	ld.shared.u32 	%r849, [%r39+12];
	// begin inline asm
	dp4a.s32.s32 %r847, %r848, %r849, %r1452;
	// end inline asm
	ld.shared.u32 	%r852, [%r1376+280];
	ld.shared.u32 	%r853, [%r39+12];
	// begin inline asm
	dp4a.s32.s32 %r851, %r852, %r853, %r1448;
	// end inline asm
	ld.shared.u32 	%r856, [%r1376+320];
	ld.shared.u32 	%r857, [%r39+12];
	// begin inline asm
	dp4a.s32.s32 %r855, %r856, %r857, %r1444;
	// end inline asm
	ld.shared.u32 	%r860, [%r1376+360];
	ld.shared.u32 	%r861, [%r39+12];
	// begin inline asm
	dp4a.s32.s32 %r859, %r860, %r861, %r1440;
	// end inline asm
	ld.shared.u32 	%r864, [%r1376+280];
	ld.shared.u32 	%r865, [%r39+48];
	// begin inline asm
	dp4a.s32.s32 %r863, %r864, %r865, %r799;
	// end inline asm
	ld.shared.u32 	%r868, [%r1376+320];
	ld.shared.u32 	%r869, [%r39+48];
	// begin inline asm
	dp4a.s32.s32 %r867, %r868, %r869, %r803;
	// end inline asm
	ld.shared.u32 	%r872, [%r1376+360];
	ld.shared.u32 	%r873, [%r39+48];
	// begin inline asm
	dp4a.s32.s32 %r871, %r872, %r873, %r807;
	// end inline asm
	ld.shared.u32 	%r876, [%r1376+400];
	ld.shared.u32 	%r877, [%r39+48];
	// begin inline asm
	dp4a.s32.s32 %r875, %r876, %r877, %r811;
	// end inline asm
	ld.shared.u32 	%r880, [%r1376+280];
	ld.shared.u32 	%r881, [%r39+52];
	// begin inline asm
	dp4a.s32.s32 %r879, %r880, %r881, %r815;
	// end inline asm
	ld.shared.u32 	%r884, [%r1376+320];
	ld.shared.u32 	%r885, [%r39+52];
	// begin inline asm
	dp4a.s32.s32 %r883, %r884, %r885, %r819;
	// end inline asm
	ld.shared.u32 	%r888, [%r1376+360];
	ld.shared.u32 	%r889, [%r39+52];
	// begin inline asm
	dp4a.s32.s32 %r887, %r888, %r889, %r823;
	// end inline asm
	ld.shared.u32 	%r892, [%r1376+400];
	ld.shared.u32 	%r893, [%r39+52];
	// begin inline asm
	dp4a.s32.s32 %r891, %r892, %r893, %r827;
	// end inline asm
	ld.shared.u32 	%r896, [%r1376+280];
	ld.shared.u32 	%r897, [%r39+56];
	// begin inline asm
	dp4a.s32.s32 %r895, %r896, %r897, %r831;
	// end inline asm
	ld.shared.u32 	%r900, [%r1376+320];
	ld.shared.u32 	%r901, [%r39+56];
	// begin inline asm
	dp4a.s32.s32 %r899, %r900, %r901, %r835;
	// end inline asm
	ld.shared.u32 	%r904, [%r1376+360];
	ld.shared.u32 	%r905, [%r39+56];
	// begin inline asm
	dp4a.s32.s32 %r903, %r904, %r905, %r839;
	// end inline asm
	ld.shared.u32 	%r908, [%r1376+400];
	ld.shared.u32 	%r909, [%r39+56];
	// begin inline asm
	dp4a.s32.s32 %r907, %r908, %r909, %r843;
	// end inline asm
	ld.shared.u32 	%r912, [%r1376+280];
	ld.shared.u32 	%r913, [%r39+60];
	// begin inline asm
	dp4a.s32.s32 %r911, %r912, %r913, %r847;
	// end inline asm
	ld.shared.u32 	%r916, [%r1376+320];
	ld.shared.u32 	%r917, [%r39+60];
	// begin inline asm
	dp4a.s32.s32 %r915, %r916, %r917, %r851;
	// end inline asm
	ld.shared.u32 	%r920, [%r1376+360];
	ld.shared.u32 	%r921, [%r39+60];
	// begin inline asm
	dp4a.s32.s32 %r919, %r920, %r921, %r855;
	// end inline asm
	ld.shared.u32 	%r924, [%r1376+400];
	ld.shared.u32 	%r925, [%r39+60];
	// begin inline asm
	dp4a.s32.s32 %r923, %r924, %r925, %r859;
	// end inline asm
	ld.shared.u32 	%r928, [%r1376+320];
	ld.shared.u32 	%r929, [%r39+96];
	// begin inline asm
	dp4a.s32.s32 %r927, %r928, %r929, %r863;
	// end inline asm
	ld.shared.u32 	%r932, [%r1376+360];
	ld.shared.u32 	%r933, [%r39+96];
	// begin inline asm
	dp4a.s32.s32 %r931, %r932, %r933, %r867;
	// end inline asm
	ld.shared.u32 	%r936, [%r1376+400];
	ld.shared.u32 	%r937, [%r39+96];
	// begin inline asm
	dp4a.s32.s32 %r935, %r936, %r937, %r871;
	// end inline asm
	ld.shared.u32 	%r940, [%r1376+440];
	ld.shared.u32 	%r941, [%r39+96];
	// begin inline asm
	dp4a.s32.s32 %r939, %r940, %r941, %r875;
	// end inline asm
	ld.shared.u32 	%r944, [%r1376+320];
	ld.shared.u32 	%r945, [%r39+100];
	// begin inline asm
	dp4a.s32.s32 %r943, %r944, %r945, %r879;
	// end inline asm
	ld.shared.u32 	%r948, [%r1376+360];
	ld.shared.u32 	%r949, [%r39+100];
	// begin inline asm
	dp4a.s32.s32 %r947, %r948, %r949, %r883;
	// end inline asm
	ld.shared.u32 	%r952, [%r1376+400];
	ld.shared.u32 	%r953, [%r39+100];
	// begin inline asm
	dp4a.s32.s32 %r951, %r952, %r953, %r887;
	// end inline asm
	ld.shared.u32 	%r956, [%r1376+440];
	ld.shared.u32 	%r957, [%r39+100];
	// begin inline asm
	dp4a.s32.s32 %r955, %r956, %r957, %r891;
	// end inline asm
	ld.shared.u32 	%r960, [%r1376+320];
	ld.shared.u32 	%r961, [%r39+104];
	// begin inline asm
	dp4a.s32.s32 %r959, %r960, %r961, %r895;
	// end inline asm
	ld.shared.u32 	%r964, [%r1376+360];
	ld.shared.u32 	%r965, [%r39+104];
	// begin inline asm
	dp4a.s32.s32 %r963, %r964, %r965, %r899;
	// end inline asm
	ld.shared.u32 	%r968, [%r1376+400];
	ld.shared.u32 	%r969, [%r39+104];
	// begin inline asm
	dp4a.s32.s32 %r967, %r968, %r969, %r903;
	// end inline asm
	ld.shared.u32 	%r972, [%r1376+440];
	ld.shared.u32 	%r973, [%r39+104];
	// begin inline asm
	dp4a.s32.s32 %r971, %r972, %r973, %r907;
	// end inline asm
	ld.shared.u32 	%r976, [%r1376+320];
	ld.shared.u32 	%r977, [%r39+108];
	// begin inline asm
	dp4a.s32.s32 %r975, %r976, %r977, %r911;
	// end inline asm
	ld.shared.u32 	%r980, [%r1376+360];
	ld.shared.u32 	%r981, [%r39+108];
	// begin inline asm
	dp4a.s32.s32 %r979, %r980, %r981, %r915;
	// end inline asm
	ld.shared.u32 	%r984, [%r1376+400];
	ld.shared.u32 	%r985, [%r39+108];
	// begin inline asm
	dp4a.s32.s32 %r983, %r984, %r985, %r919;
	// end inline asm
	ld.shared.u32 	%r988, [%r1376+440];
	ld.shared.u32 	%r989, [%r39+108];
	// begin inline asm
	dp4a.s32.s32 %r987, %r988, %r989, %r923;
	// end inline asm
	ld.shared.u32 	%r992, [%r1376+244];
	ld.shared.u32 	%r993, [%r39+16];
	// begin inline asm
	dp4a.s32.s32 %r991, %r992, %r993, %r927;
	// end inline asm
	ld.shared.u32 	%r996, [%r1376+284];
	ld.shared.u32 	%r997, [%r39+16];
	// begin inline asm
	dp4a.s32.s32 %r995, %r996, %r997, %r931;
	// end inline asm
	ld.shared.u32 	%r1000, [%r1376+324];
	ld.shared.u32 	%r1001, [%r39+16];
	// begin inline asm
	dp4a.s32.s32 %r999, %r1000, %r1001, %r935;
	// end inline asm
	ld.shared.u32 	%r1004, [%r1376+364];
	ld.shared.u32 	%r1005, [%r39+16];
	// begin inline asm
	dp4a.s32.s32 %r1003, %r1004, %r1005, %r939;
	// end inline asm
	ld.shared.u32 	%r1008, [%r1376+244];
	ld.shared.u32 	%r1009, [%r39+20];
	// begin inline asm
	dp4a.s32.s32 %r1007, %r1008, %r1009, %r943;
	// end inline asm
	ld.shared.u32 	%r1012, [%r1376+284];
	ld.shared.u32 	%r1013, [%r39+20];
	// begin inline asm
	dp4a.s32.s32 %r1011, %r1012, %r1013, %r947;
	// end inline asm
	ld.shared.u32 	%r1016, [%r1376+324];
	ld.shared.u32 	%r1017, [%r39+20];
	// begin inline asm
	dp4a.s32.s32 %r1015, %r1016, %r1017, %r951;
	// end inline asm
	ld.shared.u32 	%r1020, [%r1376+364];
	ld.shared.u32 	%r1021, [%r39+20];
	// begin inline asm
	dp4a.s32.s32 %r1019, %r1020, %r1021, %r955;
	// end inline asm
	ld.shared.u32 	%r1024, [%r1376+244];
	ld.shared.u32 	%r1025, [%r39+24];
	// begin inline asm
	dp4a.s32.s32 %r1023, %r1024, %r1025, %r959;
	// end inline asm
	ld.shared.u32 	%r1028, [%r1376+284];
	ld.shared.u32 	%r1029, [%r39+24];
	// begin inline asm
	dp4a.s32.s32 %r1027, %r1028, %r1029, %r963;
	// end inline asm
	ld.shared.u32 	%r1032, [%r1376+324];
	ld.shared.u32 	%r1033, [%r39+24];
	// begin inline asm
	dp4a.s32.s32 %r1031, %r1032, %r1033, %r967;
	// end inline asm
	ld.shared.u32 	%r1036, [%r1376+364];
	ld.shared.u32 	%r1037, [%r39+24];
	// begin inline asm
	dp4a.s32.s32 %r1035, %r1036, %r1037, %r971;
	// end inline asm
	ld.shared.u32 	%r1040, [%r1376+244];
	ld.shared.u32 	%r1041, [%r39+28];
	// begin inline asm
	dp4a.s32.s32 %r1039, %r1040, %r1041, %r975;
	// end inline asm
	ld.shared.u32 	%r1044, [%r1376+284];
	ld.shared.u32 	%r1045, [%r39+28];
	// begin inline asm
	dp4a.s32.s32 %r1043, %r1044, %r1045, %r979;
	// end inline asm
	ld.shared.u32 	%r1048, [%r1376+324];
	ld.shared.u32 	%r1049, [%r39+28];
	// begin inline asm
	dp4a.s32.s32 %r1047, %r1048, %r1049, %r983;
	// end inline asm
	ld.shared.u32 	%r1052, [%r1376+364];
	ld.shared.u32 	%r1053, [%r39+28];
	// begin inline asm
	dp4a.s32.s32 %r1051, %r1052, %r1053, %r987;
	// end inline asm
	ld.shared.u32 	%r1056, [%r1376+284];
	ld.shared.u32 	%r1057, [%r39+64];
	// begin inline asm
	dp4a.s32.s32 %r1055, %r1056, %r1057, %r991;
	// end inline asm
	ld.shared.u32 	%r1060, [%r1376+324];
	ld.shared.u32 	%r1061, [%r39+64];
	// begin inline asm
	dp4a.s32.s32 %r1059, %r1060, %r1061, %r995;
	// end inline asm
	ld.shared.u32 	%r1064, [%r1376+364];
	ld.shared.u32 	%r1065, [%r39+64];
	// begin inline asm
	dp4a.s32.s32 %r1063, %r1064, %r1065, %r999;
	// end inline asm
	ld.shared.u32 	%r1068, [%r1376+404];
	ld.shared.u32 	%r1069, [%r39+64];
	// begin inline asm
	dp4a.s32.s32 %r1067, %r1068, %r1069, %r1003;
	// end inline asm
	ld.shared.u32 	%r1072, [%r1376+284];
	ld.shared.u32 	%r1073, [%r39+68];
	// begin inline asm
	dp4a.s32.s32 %r1071, %r1072, %r1073, %r1007;
	// end inline asm
	ld.shared.u32 	%r1076, [%r1376+324];
	ld.shared.u32 	%r1077, [%r39+68];
	// begin inline asm
	dp4a.s32.s32 %r1075, %r1076, %r1077, %r1011;
	// end inline asm
	ld.shared.u32 	%r1080, [%r1376+364];
	ld.shared.u32 	%r1081, [%r39+68];
	// begin inline asm
	dp4a.s32.s32 %r1079, %r1080, %r1081, %r1015;
	// end inline asm
	ld.shared.u32 	%r1084, [%r1376+404];
	ld.shared.u32 	%r1085, [%r39+68];
	// begin inline asm
	dp4a.s32.s32 %r1083, %r1084, %r1085, %r1019;
	// end inline asm
	ld.shared.u32 	%r1088, [%r1376+284];
	ld.shared.u32 	%r1089, [%r39+72];
	// begin inline asm
	dp4a.s32.s32 %r1087, %r1088, %r1089, %r1023;
	// end inline asm
	ld.shared.u32 	%r1092, [%r1376+324];
	ld.shared.u32 	%r1093, [%r39+72];
	// begin inline asm
	dp4a.s32.s32 %r1091, %r1092, %r1093, %r1027;
	// end inline asm
	ld.shared.u32 	%r1096, [%r1376+364];
	ld.shared.u32 	%r1097, [%r39+72];
	// begin inline asm
	dp4a.s32.s32 %r1095, %r1096, %r1097, %r1031;
	// end inline asm
	ld.shared.u32 	%r1100, [%r1376+404];
	ld.shared.u32 	%r1101, [%r39+72];
	// begin inline asm
	dp4a.s32.s32 %r1099, %r1100, %r1101, %r1035;
	// end inline asm
	ld.shared.u32 	%r1104, [%r1376+284];
	ld.shared.u32 	%r1105, [%r39+76];
	// begin inline asm
	dp4a.s32.s32 %r1103, %r1104, %r1105, %r1039;
	// end inline asm
	ld.shared.u32 	%r1108, [%r1376+324];
	ld.shared.u32 	%r1109, [%r39+76];
	// begin inline asm
	dp4a.s32.s32 %r1107, %r1108, %r1109, %r1043;
	// end inline asm
	ld.shared.u32 	%r1112, [%r1376+364];
	ld.shared.u32 	%r1113, [%r39+76];
	// begin inline asm
	dp4a.s32.s32 %r1111, %r1112, %r1113, %r1047;
	// end inline asm
	ld.shared.u32 	%r1116, [%r1376+404];
	ld.shared.u32 	%r1117, [%r39+76];
	// begin inline asm
	dp4a.s32.s32 %r1115, %r1116, %r1117, %r1051;
	// end inline asm
	ld.shared.u32 	%r1120, [%r1376+324];
	ld.shared.u32 	%r1121, [%r39+112];
	// begin inline asm
	dp4a.s32.s32 %r1119, %r1120, %r1121, %r1055;
	// end inline asm
	ld.shared.u32 	%r1124, [%r1376+364];
	ld.shared.u32 	%r1125, [%r39+112];
	// begin inline asm
	dp4a.s32.s32 %r1123, %r1124, %r1125, %r1059;
	// end inline asm
	ld.shared.u32 	%r1128, [%r1376+404];
	ld.shared.u32 	%r1129, [%r39+112];
	// begin inline asm
	dp4a.s32.s32 %r1127, %r1128, %r1129, %r1063;
	// end inline asm
	ld.shared.u32 	%r1132, [%r1376+444];
	ld.shared.u32 	%r1133, [%r39+112];
	// begin inline asm
	dp4a.s32.s32 %r1131, %r1132, %r1133, %r1067;
	// end inline asm
	ld.shared.u32 	%r1136, [%r1376+324];
	ld.shared.u32 	%r1137, [%r39+116];
	// begin inline asm
	dp4a.s32.s32 %r1135, %r1136, %r1137, %r1071;
	// end inline asm
	ld.shared.u32 	%r1140, [%r1376+364];
	ld.shared.u32 	%r1141, [%r39+116];
	// begin inline asm
	dp4a.s32.s32 %r1139, %r1140, %r1141, %r1075;
	// end inline asm
	ld.shared.u32 	%r1144, [%r1376+404];
	ld.shared.u32 	%r1145, [%r39+116];
	// begin inline asm
	dp4a.s32.s32 %r1143, %r1144, %r1145, %r1079;
	// end inline asm
	ld.shared.u32 	%r1148, [%r1376+444];
	ld.shared.u32 	%r1149, [%r39+116];
	// begin inline asm
	dp4a.s32.s32 %r1147, %r1148, %r1149, %r1083;
	// end inline asm
	ld.shared.u32 	%r1152, [%r1376+324];
	ld.shared.u32 	%r1153, [%r39+120];
	// begin inline asm
	dp4a.s32.s32 %r1151, %r1152, %r1153, %r1087;
	// end inline asm
	ld.shared.u32 	%r1156, [%r1376+364];
	ld.shared.u32 	%r1157, [%r39+120];
	// begin inline asm
	dp4a.s32.s32 %r1155, %r1156, %r1157, %r1091;
	// end inline asm
	ld.shared.u32 	%r1160, [%r1376+404];
	ld.shared.u32 	%r1161, [%r39+120];
	// begin inline asm
	dp4a.s32.s32 %r1159, %r1160, %r1161, %r1095;
	// end inline asm
	ld.shared.u32 	%r1164, [%r1376+444];
	ld.shared.u32 	%r1165, [%r39+120];
	// begin inline asm
	dp4a.s32.s32 %r1163, %r1164, %r1165, %r1099;
	// end inline asm
	ld.shared.u32 	%r1168, [%r1376+324];
	ld.shared.u32 	%r1169, [%r39+124];
	// begin inline asm
	dp4a.s32.s32 %r1167, %r1168, %r1169, %r1103;
	// end inline asm
	ld.shared.u32 	%r1172, [%r1376+364];
	ld.shared.u32 	%r1173, [%r39+124];
	// begin inline asm
	dp4a.s32.s32 %r1171, %r1172, %r1173, %r1107;
	// end inline asm
	ld.shared.u32 	%r1176, [%r1376+404];
	ld.shared.u32 	%r1177, [%r39+124];
	// begin inline asm
	dp4a.s32.s32 %r1175, %r1176, %r1177, %r1111;
	// end inline asm
	ld.shared.u32 	%r1180, [%r1376+444];
	ld.shared.u32 	%r1181, [%r39+124];
	// begin inline asm
	dp4a.s32.s32 %r1179, %r1180, %r1181, %r1115;
	// end inline asm
	ld.shared.u32 	%r1184, [%r1376+248];
	ld.shared.u32 	%r1185, [%r39+32];
	// begin inline asm
	dp4a.s32.s32 %r1183, %r1184, %r1185, %r1119;
	// end inline asm
	ld.shared.u32 	%r1188, [%r1376+288];
	ld.shared.u32 	%r1189, [%r39+32];
	// begin inline asm
	dp4a.s32.s32 %r1187, %r1188, %r1189, %r1123;
	// end inline asm
	ld.shared.u32 	%r1192, [%r1376+328];
	ld.shared.u32 	%r1193, [%r39+32];
	// begin inline asm
	dp4a.s32.s32 %r1191, %r1192, %r1193, %r1127;
	// end inline asm
	ld.shared.u32 	%r1196, [%r1376+368];
	ld.shared.u32 	%r1197, [%r39+32];
	// begin inline asm
	dp4a.s32.s32 %r1195, %r1196, %r1197, %r1131;
	// end inline asm
	ld.shared.u32 	%r1200, [%r1376+248];
	ld.shared.u32 	%r1201, [%r39+36];
	// begin inline asm
	dp4a.s32.s32 %r1199, %r1200, %r1201, %r1135;
	// end inline asm
	ld.shared.u32 	%r1204, [%r1376+288];
	ld.shared.u32 	%r1205, [%r39+36];
	// begin inline asm
	dp4a.s32.s32 %r1203, %r1204, %r1205, %r1139;
	// end inline asm
	ld.shared.u32 	%r1208, [%r1376+328];
	ld.shared.u32 	%r1209, [%r39+36];
	// begin inline asm
	dp4a.s32.s32 %r1207, %r1208, %r1209, %r1143;
	// end inline asm
	ld.shared.u32 	%r1212, [%r1376+368];
	ld.shared.u32 	%r1213, [%r39+36];
	// begin inline asm
	dp4a.s32.s32 %r1211, %r1212, %r1213, %r1147;
	// end inline asm
	ld.shared.u32 	%r1216, [%r1376+248];
	ld.shared.u32 	%r1217, [%r39+40];
	// begin inline asm
	dp4a.s32.s32 %r1215, %r1216, %r1217, %r1151;
	// end inline asm
	ld.shared.u32 	%r1220, [%r1376+288];
	ld.shared.u32 	%r1221, [%r39+40];
	// begin inline asm
	dp4a.s32.s32 %r1219, %r1220, %r1221, %r1155;
	// end inline asm
	ld.shared.u32 	%r1224, [%r1376+328];
	ld.shared.u32 	%r1225, [%r39+40];
	// begin inline asm
	dp4a.s32.s32 %r1223, %r1224, %r1225, %r1159;
	// end inline asm
	ld.shared.u32 	%r1228, [%r1376+368];
	ld.shared.u32 	%r1229, [%r39+40];
	// begin inline asm
	dp4a.s32.s32 %r1227, %r1228, %r1229, %r1163;
	// end inline asm
	ld.shared.u32 	%r1232, [%r1376+248];
	ld.shared.u32 	%r1233, [%r39+44];
	// begin inline asm
	dp4a.s32.s32 %r1231, %r1232, %r1233, %r1167;
	// end inline asm
	ld.shared.u32 	%r1236, [%r1376+288];
	ld.shared.u32 	%r1237, [%r39+44];
	// begin inline asm
	dp4a.s32.s32 %r1235, %r1236, %r1237, %r1171;
	// end inline asm
	ld.shared.u32 	%r1240, [%r1376+328];
	ld.shared.u32 	%r1241, [%r39+44];
	// begin inline asm
	dp4a.s32.s32 %r1239, %r1240, %r1241, %r1175;
	// end inline asm
	ld.shared.u32 	%r1244, [%r1376+368];
	ld.shared.u32 	%r1245, [%r39+44];
	// begin inline asm
	dp4a.s32.s32 %r1243, %r1244, %r1245, %r1179;
	// end inline asm
	ld.shared.u32 	%r1248, [%r1376+288];
	ld.shared.u32 	%r1249, [%r39+80];
	// begin inline asm
	dp4a.s32.s32 %r1247, %r1248, %r1249, %r1183;
	// end inline asm
	ld.shared.u32 	%r1252, [%r1376+328];
	ld.shared.u32 	%r1253, [%r39+80];
	// begin inline asm
	dp4a.s32.s32 %r1251, %r1252, %r1253, %r1187;
	// end inline asm
	ld.shared.u32 	%r1256, [%r1376+368];
	ld.shared.u32 	%r1257, [%r39+80];
	// begin inline asm
	dp4a.s32.s32 %r1255, %r1256, %r1257, %r1191;
	// end inline asm
	ld.shared.u32 	%r1260, [%r1376+408];
	ld.shared.u32 	%r1261, [%r39+80];
	// begin inline asm
	dp4a.s32.s32 %r1259, %r1260, %r1261, %r1195;
	// end inline asm
	ld.shared.u32 	%r1264, [%r1376+288];
	ld.shared.u32 	%r1265, [%r39+84];
	// begin inline asm
	dp4a.s32.s32 %r1263, %r1264, %r1265, %r1199;
	// end inline asm
	ld.shared.u32 	%r1268, [%r1376+328];
	ld.shared.u32 	%r1269, [%r39+84];
	// begin inline asm
	dp4a.s32.s32 %r1267, %r1268, %r1269, %r1203;
	// end inline asm
	ld.shared.u32 	%r1272, [%r1376+368];
	ld.shared.u32 	%r1273, [%r39+84];
	// begin inline asm
	dp4a.s32.s32 %r1271, %r1272, %r1273, %r1207;
	// end inline asm
	ld.shared.u32 	%r1276, [%r1376+408];
	ld.shared.u32 	%r1277, [%r39+84];
	// begin inline asm
	dp4a.s32.s32 %r1275, %r1276, %r1277, %r1211;
	// end inline asm
	ld.shared.u32 	%r1280, [%r1376+288];
	ld.shared.u32 	%r1281, [%r39+88];
	// begin inline asm
	dp4a.s32.s32 %r1279, %r1280, %r1281, %r1215;
	// end inline asm
	ld.shared.u32 	%r1284, [%r1376+328];
	ld.shared.u32 	%r1285, [%r39+88];
	// begin inline asm
	dp4a.s32.s32 %r1283, %r1284, %r1285, %r1219;
	// end inline asm
	ld.shared.u32 	%r1288, [%r1376+368];
	ld.shared.u32 	%r1289, [%r39+88];
	// begin inline asm
	dp4a.s32.s32 %r1287, %r1288, %r1289, %r1223;
	// end inline asm
	ld.shared.u32 	%r1292, [%r1376+408];
	ld.shared.u32 	%r1293, [%r39+88];
	// begin inline asm
	dp4a.s32.s32 %r1291, %r1292, %r1293, %r1227;
	// end inline asm
	ld.shared.u32 	%r1296, [%r1376+288];
	ld.shared.u32 	%r1297, [%r39+92];
	// begin inline asm
	dp4a.s32.s32 %r1295, %r1296, %r1297, %r1231;
	// end inline asm
	ld.shared.u32 	%r1300, [%r1376+328];
	ld.shared.u32 	%r1301, [%r39+92];
	// begin inline asm
	dp4a.s32.s32 %r1299, %r1300, %r1301, %r1235;
	// end inline asm
	ld.shared.u32 	%r1304, [%r1376+368];
	ld.shared.u32 	%r1305, [%r39+92];
	// begin inline asm
	dp4a.s32.s32 %r1303, %r1304, %r1305, %r1239;
	// end inline asm
	ld.shared.u32 	%r1308, [%r1376+408];
	ld.shared.u32 	%r1309, [%r39+92];
	// begin inline asm
	dp4a.s32.s32 %r1307, %r1308, %r1309, %r1243;
	// end inline asm
	ld.shared.u32 	%r1312, [%r1376+328];
	ld.shared.u32 	%r1313, [%r39+128];
	// begin inline asm
	dp4a.s32.s32 %r1311, %r1312, %r1313, %r1247;
	// end inline asm
	ld.shared.u32 	%r1316, [%r1376+368];
	ld.shared.u32 	%r1317, [%r39+128];
	// begin inline asm
	dp4a.s32.s32 %r1315, %r1316, %r1317, %r1251;
	// end inline asm
	ld.shared.u32 	%r1320, [%r1376+408];
	ld.shared.u32 	%r1321, [%r39+128];
	// begin inline asm
	dp4a.s32.s32 %r1319, %r1320, %r1321, %r1255;
	// end inline asm
	ld.shared.u32 	%r1324, [%r1376+448];
	ld.shared.u32 	%r1325, [%r39+128];
	// begin inline asm
	dp4a.s32.s32 %r1323, %r1324, %r1325, %r1259;
	// end inline asm
	ld.shared.u32 	%r1328, [%r1376+328];
	ld.shared.u32 	%r1329, [%r39+132];
	// begin inline asm
	dp4a.s32.s32 %r1327, %r1328, %r1329, %r1263;
	// end inline asm
	ld.shared.u32 	%r1332, [%r1376+368];
	ld.shared.u32 	%r1333, [%r39+132];
	// begin inline asm
	dp4a.s32.s32 %r1331, %r1332, %r1333, %r1267;
	// end inline asm
	ld.shared.u32 	%r1336, [%r1376+408];
	ld.shared.u32 	%r1337, [%r39+132];
	// begin inline asm
	dp4a.s32.s32 %r1335, %r1336, %r1337, %r1271;
	// end inline asm
	ld.shared.u32 	%r1340, [%r1376+448];
	ld.shared.u32 	%r1341, [%r39+132];
	// begin inline asm
	dp4a.s32.s32 %r1339, %r1340, %r1341, %r1275;
	// end inline asm
	ld.shared.u32 	%r1344, [%r1376+328];
	ld.shared.u32 	%r1345, [%r39+136];
	// begin inline asm
	dp4a.s32.s32 %r1343, %r1344, %r1345, %r1279;
	// end inline asm
	ld.shared.u32 	%r1348, [%r1376+368];
	ld.shared.u32 	%r1349, [%r39+136];
	// begin inline asm
	dp4a.s32.s32 %r1347, %r1348, %r1349, %r1283;
	// end inline asm
	ld.shared.u32 	%r1352, [%r1376+408];
	ld.shared.u32 	%r1353, [%r39+136];
	// begin inline asm
	dp4a.s32.s32 %r1351, %r1352, %r1353, %r1287;
	// end inline asm
	ld.shared.u32 	%r1356, [%r1376+448];
	ld.shared.u32 	%r1357, [%r39+136];
	// begin inline asm
	dp4a.s32.s32 %r1355, %r1356, %r1357, %r1291;
	// end inline asm
	ld.shared.u32 	%r1360, [%r1376+328];
	ld.shared.u32 	%r1361, [%r39+140];
	// begin inline asm
	dp4a.s32.s32 %r1359, %r1360, %r1361, %r1295;
	// end inline asm
	ld.shared.u32 	%r1364, [%r1376+368];
	ld.shared.u32 	%r1365, [%r39+140];
	// begin inline asm
	dp4a.s32.s32 %r1363, %r1364, %r1365, %r1299;
	// end inline asm
	ld.shared.u32 	%r1368, [%r1376+408];
	ld.shared.u32 	%r1369, [%r39+140];
	// begin inline asm
	dp4a.s32.s32 %r1367, %r1368, %r1369, %r1303;
	// end inline asm
	ld.shared.u32 	%r1372, [%r1376+448];
	ld.shared.u32 	%r1373, [%r39+140];
	// begin inline asm
	dp4a.s32.s32 %r1371, %r1372, %r1373, %r1307;
	// end inline asm
	shl.b32 	%r1377, %r58, 5;
	shl.b32 	%r1378, %r38, 2;
	add.s32 	%r1379, %r1377, %r1378;
	mul.lo.s32 	%r1380, %r58, 100352;
	mov.u32 	%r1381, %ctaid.z;
	mad.lo.s32 	%r1382, %r1381, 200704, %r1380;
	mad.lo.s32 	%r1383, %r38, 12544, %r1382;
	add.s32 	%r1384, %r1383, %r37;
	add.s32 	%r1385, %r1384, %r11;
	add.s32 	%r1386, %r1385, %r12;
	cvta.to.global.u64 	%rd66, %rd170;
	cvta.to.global.u64 	%rd67, %rd169;
	cvt.s64.s32 	%rd68, %r1311;
	mad.lo.s64 	%rd69, %rd68, 134506055860224, 1073741824;
	shr.u64 	%rd70, %rd69, 31;
	cvt.u32.u64 	%r1387, %rd70;
	mul.wide.u32 	%rd71, %r1379, 4;
	add.s64 	%rd72, %rd66, %rd71;
	ld.global.nc.u32 	%r1388, [%rd72];
	add.s32 	%r1389, %r1388, %r1387;
	max.s32 	%r1390, %r1389, 0;
	mul.wide.u32 	%rd73, %r1390, 2044369894;
	add.s64 	%rd74, %rd73, 18014398509481984;
	shr.u64 	%rd75, %rd74, 55;
	cvt.u64.u32 	%rd76, %r1386;
	add.s64 	%rd77, %rd67, %rd76;
	st.global.u8 	[%rd77], %rd75;
	cvt.s64.s32 	%rd78, %r1315;
	mad.lo.s64 	%rd79, %rd78, 134506055860224, 1073741824;
	shr.u64 	%rd80, %rd79, 31;
	cvt.u32.u64 	%r1391, %rd80;
	add.s32 	%r1392, %r1388, %r1391;
	max.s32 	%r1393, %r1392, 0;
	mul.wide.u32 	%rd81, %r1393, 2044369894;
	add.s64 	%rd82, %rd81, 18014398509481984;
	shr.u64 	%rd83, %rd82, 55;
	st.global.u8 	[%rd77+224], %rd83;
	cvt.s64.s32 	%rd84, %r1319;
	mad.lo.s64 	%rd85, %rd84, 134506055860224, 1073741824;
	shr.u64 	%rd86, %rd85, 31;
	cvt.u32.u64 	%r1394, %rd86;
	add.s32 	%r1395, %r1388, %r1394;
	max.s32 	%r1396, %r1395, 0;
	mul.wide.u32 	%rd87, %r1396, 2044369894;
	add.s64 	%rd88, %rd87, 18014398509481984;
	shr.u64 	%rd89, %rd88, 55;
	st.global.u8 	[%rd77+448], %rd89;
	cvt.s64.s32 	%rd90, %r1323;
	mad.lo.s64 	%rd91, %rd90, 134506055860224, 1073741824;
	shr.u64 	%rd92, %rd91, 31;
	cvt.u32.u64 	%r1397, %rd92;
	add.s32 	%r1398, %r1388, %r1397;
	max.s32 	%r1399, %r1398, 0;
	mul.wide.u32 	%rd93, %r1399, 2044369894;
	add.s64 	%rd94, %rd93, 18014398509481984;
	shr.u64 	%rd95, %rd94, 55;
	st.global.u8 	[%rd77+672], %rd95;
	cvt.s64.s32 	%rd96, %r1327;
	mad.lo.s64 	%rd97, %rd96, 134506055860224, 1073741824;
	shr.u64 	%rd98, %rd97, 31;
	cvt.u32.u64 	%r1400, %rd98;
	ld.global.nc.u32 	%r1401, [%rd72+4];
	add.s32 	%r1402, %r1401, %r1400;
	max.s32 	%r1403, %r1402, 0;
	mul.wide.u32 	%rd99, %r1403, 2044369894;
	add.s64 	%rd100, %rd99, 18014398509481984;
	shr.u64 	%rd101, %rd100, 55;
	st.global.u8 	[%rd77+1], %rd101;
	cvt.s64.s32 	%rd102, %r1331;
	mad.lo.s64 	%rd103, %rd102, 134506055860224, 1073741824;
	shr.u64 	%rd104, %rd103, 31;
	cvt.u32.u64 	%r1404, %rd104;
	add.s32 	%r1405, %r1401, %r1404;
	max.s32 	%r1406, %r1405, 0;
	mul.wide.u32 	%rd105, %r1406, 2044369894;
	add.s64 	%rd106, %rd105, 18014398509481984;
	shr.u64 	%rd107, %rd106, 55;
	st.global.u8 	[%rd77+225], %rd107;
	cvt.s64.s32 	%rd108, %r1335;
	mad.lo.s64 	%rd109, %rd108, 134506055860224, 1073741824;
	shr.u64 	%rd110, %rd109, 31;
	cvt.u32.u64 	%r1407, %rd110;
	add.s32 	%r1408, %r1401, %r1407;
	max.s32 	%r1409, %r1408, 0;
	mul.wide.u32 	%rd111, %r1409, 2044369894;
	add.s64 	%rd112, %rd111, 18014398509481984;
	shr.u64 	%rd113, %rd112, 55;
	st.global.u8 	[%rd77+449], %rd113;
	cvt.s64.s32 	%rd114, %r1339;
	mad.lo.s64 	%rd115, %rd114, 134506055860224, 1073741824;
	shr.u64 	%rd116, %rd115, 31;
	cvt.u32.u64 	%r1410, %rd116;
	add.s32 	%r1411, %r1401, %r1410;
	max.s32 	%r1412, %r1411, 0;
	mul.wide.u32 	%rd117, %r1412, 2044369894;
	add.s64 	%rd118, %rd117, 18014398509481984;
	shr.u64 	%rd119, %rd118, 55;
	st.global.u8 	[%rd77+673], %rd119;
	cvt.s64.s32 	%rd120, %r1343;
	mad.lo.s64 	%rd121, %rd120, 134506055860224, 1073741824;
	shr.u64 	%rd122, %rd121, 31;
	cvt.u32.u64 	%r1413, %rd122;
	ld.global.nc.u32 	%r1414, [%rd72+8];
	add.s32 	%r1415, %r1414, %r1413;
	max.s32 	%r1416, %r1415, 0;
	mul.wide.u32 	%rd123, %r1416, 2044369894;
	add.s64 	%rd124, %rd123, 18014398509481984;
	shr.u64 	%rd125, %rd124, 55;
	st.global.u8 	[%rd77+2], %rd125;
	cvt.s64.s32 	%rd126, %r1347;
	mad.lo.s64 	%rd127, %rd126, 134506055860224, 1073741824;
	shr.u64 	%rd128, %rd127, 31;
	cvt.u32.u64 	%r1417, %rd128;
	add.s32 	%r1418, %r1414, %r1417;
	max.s32 	%r1419, %r1418, 0;
	mul.wide.u32 	%rd129, %r1419, 2044369894;
	add.s64 	%rd130, %rd129, 18014398509481984;
	shr.u64 	%rd131, %rd130, 55;
	st.global.u8 	[%rd77+226], %rd131;
	cvt.s64.s32 	%rd132, %r1351;
	mad.lo.s64 	%rd133, %rd132, 134506055860224, 1073741824;
	shr.u64 	%rd134, %rd133, 31;
	cvt.u32.u64 	%r1420, %rd134;
	add.s32 	%r1421, %r1414, %r1420;
	max.s32 	%r1422, %r1421, 0;
	mul.wide.u32 	%rd135, %r1422, 2044369894;
	add.s64 	%rd136, %rd135, 18014398509481984;
	shr.u64 	%rd137, %rd136, 55;
	st.global.u8 	[%rd77+450], %rd137;
	cvt.s64.s32 	%rd138, %r1355;
	mad.lo.s64 	%rd139, %rd138, 134506055860224, 1073741824;
	shr.u64 	%rd140, %rd139, 31;
	cvt.u32.u64 	%r1423, %rd140;
	add.s32 	%r1424, %r1414, %r1423;
	max.s32 	%r1425, %r1424, 0;
	mul.wide.u32 	%rd141, %r1425, 2044369894;
	add.s64 	%rd142, %rd141, 18014398509481984;
	shr.u64 	%rd143, %rd142, 55;
	st.global.u8 	[%rd77+674], %rd143;
	cvt.s64.s32 	%rd144, %r1359;
	mad.lo.s64 	%rd145, %rd144, 134506055860224, 1073741824;
	shr.u64 	%rd146, %rd145, 31;
	cvt.u32.u64 	%r1426, %rd146;
	ld.global.nc.u32 	%r1427, [%rd72+12];
	add.s32 	%r1428, %r1427, %r1426;
	max.s32 	%r1429, %r1428, 0;
	mul.wide.u32 	%rd147, %r1429, 2044369894;
	add.s64 	%rd148, %rd147, 18014398509481984;
	shr.u64 	%rd149, %rd148, 55;
	st.global.u8 	[%rd77+3], %rd149;
	cvt.s64.s32 	%rd150, %r1363;
	mad.lo.s64 	%rd151, %rd150, 134506055860224, 1073741824;
	shr.u64 	%rd152, %rd151, 31;
	cvt.u32.u64 	%r1430, %rd152;
	add.s32 	%r1431, %r1427, %r1430;
	max.s32 	%r1432, %r1431, 0;
	mul.wide.u32 	%rd153, %r1432, 2044369894;
	add.s64 	%rd154, %rd153, 18014398509481984;
	shr.u64 	%rd155, %rd154, 55;
	st.global.u8 	[%rd77+227], %rd155;
	cvt.s64.s32 	%rd156, %r1367;
	mad.lo.s64 	%rd157, %rd156, 134506055860224, 1073741824;
	shr.u64 	%rd158, %rd157, 31;
	cvt.u32.u64 	%r1433, %rd158;
	add.s32 	%r1434, %r1427, %r1433;
	max.s32 	%r1435, %r1434, 0;
	mul.wide.u32 	%rd159, %r1435, 2044369894;
	add.s64 	%rd160, %rd159, 18014398509481984;
	shr.u64 	%rd161, %rd160, 55;
	st.global.u8 	[%rd77+451], %rd161;
	cvt.s64.s32 	%rd162, %r1371;
	mad.lo.s64 	%rd163, %rd162, 134506055860224, 1073741824;
	shr.u64 	%rd164, %rd163, 31;
	cvt.u32.u64 	%r1436, %rd164;
	add.s32 	%r1437, %r1427, %r1436;
	max.s32 	%r1438, %r1437, 0;
	mul.wide.u32 	%rd165, %r1438, 2044369894;
	add.s64 	%rd166, %rd165, 18014398509481984;
	shr.u64 	%rd167, %rd166, 55;
	st.global.u8 	[%rd77+675], %rd167;
	ret;

}
	// .globl	fused_nn_conv2d_cast_fixed_point_multiply_add_cast_nn_relu_cast_fixed_point_mult_18399029763786111876__10_kernel0
.visible .entry fused_nn_conv2d_cast_fixed_point_multiply_add_cast_nn_relu_cast_fixed_point_mult_18399029763786111876__10_kernel0(
	.param .u64 .ptr .align 1 fused_nn_conv2d_cast_fixed_point_multiply_add_cast_nn_relu_cast_fixed_point_mult_18399029763786111876__10_kernel0_param_0,
	.param .u64 .ptr .align 1 fused_nn_conv2d_cast_fixed_point_multiply_add_cast_nn_relu_cast_fixed_point_mult_18399029763786111876__10_kernel0_param_1,
	.param .u64 .ptr .align 1 fused_nn_conv2d_cast_fixed_point_multiply_add_cast_nn_relu_cast_fixed_point_mult_18399029763786111876__10_kernel0_param_2,
	.param .u64 .ptr .align 1 fused_nn_conv2d_cast_fixed_point_multiply_add_cast_nn_relu_cast_fixed_point_mult_18399029763786111876__10_kernel0_param_3
)
{
	.reg .pred 	%p<53>;
	.reg .b16 	%rs<107>;
	.reg .b32 	%r<2641>;
	.reg .b64 	%rd<176>;
	// demoted variable
	.shared .align 4 .b8 _ZZ113fused_nn_conv2d_cast_fixed_point_multiply_add_cast_nn_relu_cast_fixed_point_mult_18399029763786111876__10_kernel0E15pad_data_shared[1152];
	// demoted variable
	.shared .align 4 .b8 _ZZ113fused_nn_conv2d_cast_fixed_point_multiply_add_cast_nn_relu_cast_fixed_point_mult_18399029763786111876__10_kernel0E18placeholder_shared[9216];
	ld.param.u64 	%rd5, [fused_nn_conv2d_cast_fixed_point_multiply_add_cast_nn_relu_cast_fixed_point_mult_18399029763786111876__10_kernel0_param_0];
	ld.param.u64 	%rd6, [fused_nn_conv2d_cast_fixed_point_multiply_add_cast_nn_relu_cast_fixed_point_mult_18399029763786111876__10_kernel0_param_1];
	ld.param.u64 	%rd4, [fused_nn_conv2d_cast_fixed_point_multiply_add_cast_nn_relu_cast_fixed_point_mult_18399029763786111876__10_kernel0_param_3];
	cvta.to.global.u64 	%rd1, %rd5;
	cvta.to.global.u64 	%rd2, %rd6;
	mov.u32 	%r85, %tid.z;
	shl.b32 	%r86, %r85, 6;
	mov.u32 	%r2, %tid.y;
	shl.b32 	%r3, %r2, 2;
	add.s32 	%r87, %r3, %r86;
	mov.u32 	%r89, %tid.x;
	shl.b32 	%r90, %r85, 4;
	add.s32 	%r91, %r90, %r2;
	mov.u32 	%r92, %ctaid.x;
	mul.hi.u32 	%r93, %r92, -1840700269;
	and.b32  	%r5, %r93, 2147483644;
	shr.u32 	%r94, %r93, 2;
	mul.lo.s32 	%r95, %r94, 7;
	sub.s32 	%r96, %r92, %r95;
	shl.b32 	%r6, %r96, 2;
	xor.b32  	%r7, %r6, 29;
	mov.u32 	%r97, %ctaid.z;
	mul.lo.s32 	%r8, %r97, 200704;
	mul.lo.s32 	%r9, %r94, 448;
	shl.b32 	%r10, %r96, 4;
	add.s32 	%r98, %r8, %r9;
	add.s32 	%r99, %r98, %r10;
	add.s32 	%r11, %r99, -116;
	shl.b32 	%r100, %r85, 8;
	shl.b32 	%r101, %r2, 4;
	shl.b32 	%r12, %r89, 2;
	add.s32 	%r102, %r101, %r100;
	add.s32 	%r13, %r102, %r12;
	add.s32 	%r14, %r87, %r89;
	setp.lt.u32 	%p5, %r14, 144;
	setp.lt.u32 	%p6, %r91, 36;
	and.pred  	%p7, %p5, %p6;
	setp.lt.u32 	%p8, %r85, 3;
	and.pred  	%p1, %p7, %p8;
	mov.u32 	%r103, _ZZ113fused_nn_conv2d_cast_fixed_point_multiply_add_cast_nn_relu_cast_fixed_point_mult_18399029763786111876__10_kernel0E15pad_data_shared;
	add.s32 	%r15, %r103, %r13;
	not.pred 	%p9, %p1;
	@%p9 bra 	$L__BB39_5;
	cvt.u16.u32 	%rs1, %r14;
	mul.lo.s16 	%rs3, %rs1, 57;
	shr.u16 	%rs4, %rs3, 11;
	mul.lo.s16 	%rs5, %rs4, 36;
	sub.s16 	%rs6, %rs1, %rs5;
	and.b16  	%rs7, %rs6, 255;
	mul.lo.s16 	%rs8, %rs7, 43;
	shr.u16 	%rs9, %rs8, 8;
	cvt.u32.u16 	%r16, %rs9;
	or.b32  	%r105, %r5, %r16;
	setp.eq.s32 	%p10, %r105, 0;
	add.s32 	%r106, %r5, %r16;
	setp.gt.u32 	%p11, %r106, 28;
	mov.b32 	%r2620, 0;
	or.pred  	%p12, %p10, %p11;
	@%p12 bra 	$L__BB39_4;
	and.b16  	%rs10, %rs1, 255;
	mul.lo.s16 	%rs11, %rs10, 171;
	shr.u16 	%rs12, %rs11, 10;
	mul.lo.s16 	%rs13, %rs12, 6;
	sub.s16 	%rs14, %rs1, %rs13;
	cvt.u32.u16 	%r109, %rs14;
	and.b32  	%r17, %r109, 255;
	or.b32  	%r110, %r6, %r17;
	setp.eq.s32 	%p13, %r110, 0;
	setp.le.u32 	%p14, %r7, %r17;
	or.pred  	%p15, %p13, %p14;
	@%p15 bra 	$L__BB39_4;
	setp.gt.u32 	%p16, %r14, 71;
	selp.b32 	%r112, 100352, 0, %p16;
	add.s32 	%r113, %r14, -72;
	setp.lt.u32 	%p17, %r14, 72;
	selp.b32 	%r114, %r14, %r113, %p17;
	setp.gt.u32 	%p18, %r114, 35;
	selp.b32 	%r115, 3136, 0, %p18;
	shl.b32 	%r116, %r17, 2;
	add.s32 	%r117, %r11, %r112;
	add.s32 	%r118, %r117, %r115;
	add.s32 	%r119, %r118, %r116;
	mad.lo.s32 	%r120, %r16, 112, %r119;
	cvt.s64.s32 	%rd7, %r120;
	add.s64 	%rd8, %rd1, %rd7;
	ld.global.nc.u32 	%r2620, [%rd8];
$L__BB39_4:
	st.shared.u32 	[%r15], %r2620;
$L__BB39_5:
	add.s32 	%r20, %r14, 128;
	setp.lt.u32 	%p19, %r20, 144;
	setp.lt.u32 	%p20, %r91, 4;
	and.pred  	%p21, %p19, %p20;
	setp.eq.s32 	%p22, %r85, 0;
	and.pred  	%p2, %p21, %p22;
	not.pred 	%p23, %p2;
	@%p23 bra 	$L__BB39_10;
	cvt.u16.u32 	%rs2, %r20;
	mul.lo.s16 	%rs15, %rs2, 57;
	shr.u16 	%rs16, %rs15, 11;
	mul.lo.s16 	%rs17, %rs16, 36;
	sub.s16 	%rs18, %rs2, %rs17;
	and.b16  	%rs19, %rs18, 255;
	mul.lo.s16 	%rs20, %rs19, 43;
	shr.u16 	%rs21, %rs20, 8;
	cvt.u32.u16 	%r21, %rs21;
	or.b32  	%r122, %r5, %r21;
	setp.eq.s32 	%p24, %r122, 0;
	add.s32 	%r123, %r5, %r21;
	setp.gt.u32 	%p25, %r123, 28;
	mov.b32 	%r2621, 0;
	or.pred  	%p26, %p24, %p25;
	@%p26 bra 	$L__BB39_9;
	and.b16  	%rs22, %rs2, 255;
	mul.lo.s16 	%rs23, %rs22, 171;
	shr.u16 	%rs24, %rs23, 10;
	mul.lo.s16 	%rs25, %rs24, 6;
	sub.s16 	%rs26, %rs2, %rs25;
	cvt.u32.u16 	%r126, %rs26;
	and.b32  	%r22, %r126, 255;
	or.b32  	%r127, %r6, %r22;
	setp.eq.s32 	%p27, %r127, 0;
	setp.le.u32 	%p28, %r7, %r22;
	or.pred  	%p29, %p27, %p28;
	@%p29 bra 	$L__BB39_9;
	setp.gt.u32 	%p30, %r20, 71;
	selp.b32 	%r129, 100352, 0, %p30;
	add.s32 	%r130, %r14, 56;
	setp.lt.u32 	%p31, %r20, 72;
	selp.b32 	%r131, %r20, %r130, %p31;
	setp.gt.u32 	%p32, %r131, 35;
	selp.b32 	%r132, 3136, 0, %p32;
	shl.b32 	%r133, %r22, 2;
	add.s32 	%r134, %r11, %r129;
	add.s32 	%r135, %r134, %r132;
	add.s32 	%r136, %r135, %r133;
	mad.lo.s32 	%r137, %r21, 112, %r136;
	cvt.s64.s32 	%rd9, %r137;
	add.s64 	%rd10, %rd1, %rd9;
	ld.global.nc.u32 	%r2621, [%rd10];
$L__BB39_9:
	st.shared.u32 	[%r15+512], %r2621;
$L__BB39_10:
	mov.u32 	%r25, %ctaid.y;
	mul.lo.s32 	%r139, %r25, 73728;
	or.b32  	%r26, %r12, %r139;
	cvt.u16.u32 	%rs27, %r91;
	mul.hi.u16 	%rs28, %rs27, -7281;
	shr.u16 	%rs29, %rs28, 4;
	mul.wide.u16 	%r140, %rs29, 4608;
	mul.lo.s16 	%rs30, %rs29, 18;
	sub.s16 	%rs31, %rs27, %rs30;
	shl.b16 	%rs32, %rs31, 4;
	cvt.u32.u16 	%r141, %rs32;
	add.s32 	%r142, %r26, %r140;
	add.s32 	%r143, %r142, %r141;
	cvt.u64.u32 	%rd11, %r143;
	add.s64 	%rd12, %rd2, %rd11;
	ld.global.nc.u32 	%r144, [%rd12];
	mov.u32 	%r145, _ZZ113fused_nn_conv2d_cast_fixed_point_multiply_add_cast_nn_relu_cast_fixed_point_mult_18399029763786111876__10_kernel0E18placeholder_shared;
	add.s32 	%r146, %r145, %r13;
	st.shared.u32 	[%r146], %r144;
	add.s16 	%rs33, %rs27, 32;
	mul.hi.u16 	%rs34, %rs33, -7281;
	shr.u16 	%rs35, %rs34, 4;
	mul.wide.u16 	%r147, %rs35, 4608;
	mul.lo.s16 	%rs36, %rs35, 18;
	sub.s16 	%rs37, %rs33, %rs36;
	shl.b16 	%rs38, %rs37, 4;
	cvt.u32.u16 	%r148, %rs38;
	add.s32 	%r149, %r26, %r147;
	add.s32 	%r150, %r149, %r148;
	cvt.u64.u32 	%rd13, %r150;
	add.s64 	%rd14, %rd2, %rd13;
	ld.global.nc.u32 	%r151, [%rd14];
	st.shared.u32 	[%r146+512], %r151;
	add.s16 	%rs39, %rs27, 64;
	mul.hi.u16 	%rs40, %rs39, -7281;
	shr.u16 	%rs41, %rs40, 4;
	mul.wide.u16 	%r152, %rs41, 4608;
	mul.lo.s16 	%rs42, %rs41, 18;
	sub.s16 	%rs43, %rs39, %rs42;
	shl.b16 	%rs44, %rs43, 4;
	cvt.u32.u16 	%r153, %rs44;
	add.s32 	%r154, %r26, %r152;
	add.s32 	%r155, %r154, %r153;
	cvt.u64.u32 	%rd15, %r155;
	add.s64 	%rd16, %rd2, %rd15;
	ld.global.nc.u32 	%r156, [%rd16];
	st.shared.u32 	[%r146+1024], %r156;
	add.s16 	%rs45, %rs27, 96;
	mul.hi.u16 	%rs46, %rs45, -7281;
	shr.u16 	%rs47, %rs46, 4;
	mul.wide.u16 	%r157, %rs47, 4608;
	mul.lo.s16 	%rs48, %rs47, 18;
	sub.s16 	%rs49, %rs45, %rs48;
	shl.b16 	%rs50, %rs49, 4;
	cvt.u32.u16 	%r158, %rs50;
	add.s32 	%r159, %r26, %r157;
	add.s32 	%r160, %r159, %r158;
	cvt.u64.u32 	%rd17, %r160;
	add.s64 	%rd18, %rd2, %rd17;
	ld.global.nc.u32 	%r161, [%rd18];
	st.shared.u32 	[%r146+1536], %r161;
	add.s16 	%rs51, %rs27, 128;
	mul.hi.u16 	%rs52, %rs51, -7281;
	shr.u16 	%rs53, %rs52, 4;
	mul.wide.u16 	%r162, %rs53, 4608;
	mul.lo.s16 	%rs54, %rs53, 18;
	sub.s16 	%rs55, %rs51, %rs54;
	shl.b16 	%rs56, %rs55, 4;
	cvt.u32.u16 	%r163, %rs56;
	add.s32 	%r164, %r26, %r162;
	add.s32 	%r165, %r164, %r163;
	cvt.u64.u32 	%rd19, %r165;
	add.s64 	%rd20, %rd2, %rd19;
	ld.global.nc.u32 	%r166, [%rd20];
	st.shared.u32 	[%r146+2048], %r166;
	add.s16 	%rs57, %rs27, 160;
	mul.hi.u16 	%rs58, %rs57, -7281;
	shr.u16 	%rs59, %rs58, 4;
	mul.wide.u16 	%r167, %rs59, 4608;
	mul.lo.s16 	%rs60, %rs59, 18;
	sub.s16 	%rs61, %rs57, %rs60;
	shl.b16 	%rs62, %rs61, 4;
	cvt.u32.u16 	%r168, %rs62;
	add.s32 	%r169, %r26, %r167;
	add.s32 	%r170, %r169, %r168;
	cvt.u64.u32 	%rd21, %r170;
	add.s64 	%rd22, %rd2, %rd21;
	ld.global.nc.u32 	%r171, [%rd22];
	st.shared.u32 	[%r146+2560], %r171;
	add.s16 	%rs63, %rs27, 192;
	mul.hi.u16 	%rs64, %rs63, -7281;
	shr.u16 	%rs65, %rs64, 4;
	mul.wide.u16 	%r172, %rs65, 4608;
	mul.lo.s16 	%rs66, %rs65, 18;
	sub.s16 	%rs67, %rs63, %rs66;
	shl.b16 	%rs68, %rs67, 4;
	cvt.u32.u16 	%r173, %rs68;
	add.s32 	%r174, %r26, %r172;
	add.s32 	%r175, %r174, %r173;
	cvt.u64.u32 	%rd23, %r175;
	add.s64 	%rd24, %rd2, %rd23;
	ld.global.nc.u32 	%r176, [%rd24];
	st.shared.u32 	[%r146+3072], %r176;
	add.s16 	%rs69, %rs27, 224;
	mul.hi.u16 	%rs70, %rs69, -7281;
	shr.u16 	%rs71, %rs70, 4;
	mul.wide.u16 	%r177, %rs71, 4608;
	mul.lo.s16 	%rs72, %rs71, 18;
	sub.s16 	%rs73, %rs69, %rs72;
	shl.b16 	%rs74, %rs73, 4;
	cvt.u32.u16 	%r178, %rs74;
	add.s32 	%r179, %r26, %r177;
	add.s32 	%r180, %r179, %r178;
	cvt.u64.u32 	%rd25, %r180;
	add.s64 	%rd26, %rd2, %rd25;
	ld.global.nc.u32 	%r181, [%rd26];
	st.shared.u32 	[%r146+3584], %r181;
	add.s16 	%rs75, %rs27, 256;
	mul.hi.u16 	%rs76, %rs75, -7281;
	shr.u16 	%rs77, %rs76, 4;
	mul.wide.u16 	%r182, %rs77, 4608;
	mul.lo.s16 	%rs78, %rs77, 18;
	sub.s16 	%rs79, %rs75, %rs78;
	shl.b16 	%rs80, %rs79, 4;
	cvt.u32.u16 	%r183, %rs80;
	add.s32 	%r184, %r26, %r182;
	add.s32 	%r185, %r184, %r183;
	cvt.u64.u32 	%rd27, %r185;
	add.s64 	%rd28, %rd2, %rd27;
	ld.global.nc.u32 	%r186, [%rd28];
	st.shared.u32 	[%r146+4096], %r186;
	cvt.u16.u32 	%rs81, %r14;
	mul.lo.s16 	%rs82, %rs81, 57;
	shr.u16 	%rs83, %rs82, 11;
	mul.lo.s16 	%rs84, %rs83, 36;
	sub.s16 	%rs85, %rs81, %rs84;
	and.b16  	%rs86, %rs85, 255;
	mul.lo.s16 	%rs87, %rs86, 43;
	shr.u16 	%rs88, %rs87, 8;
	cvt.u32.u16 	%r187, %rs88;
	or.b32  	%r188, %r5, %r187;
	setp.eq.s32 	%p33, %r188, 0;
	add.s32 	%r189, %r5, %r187;
	setp.gt.u32 	%p34, %r189, 28;
	or.pred  	%p3, %p33, %p34;
	mul.lo.s16 	%rs89, %rs81, 171;
	shr.u16 	%rs90, %rs89, 10;
	mul.lo.s16 	%rs91, %rs90, 6;
	sub.s16 	%rs92, %rs81, %rs91;
	cvt.u32.u16 	%r191, %rs92;
	and.b32  	%r27, %r191, 255;
	or.b32  	%r28, %r6, %r27;
	setp.gt.u32 	%p35, %r14, 71;
	selp.b32 	%r192, 100352, 0, %p35;
	add.s32 	%r193, %r14, -72;
	setp.lt.u32 	%p36, %r14, 72;
	selp.b32 	%r194, %r14, %r193, %p36;
	mul.hi.u32 	%r195, %r194, 954437177;
	shr.u32 	%r196, %r195, 3;
	mul.wide.u16 	%r197, %rs88, 112;
	and.b16  	%rs93, %rs92, 255;
	mul.wide.u16 	%r198, %rs93, 4;
	mad.lo.s32 	%r199, %r196, 3136, %r192;
	or.b32  	%r200, %r199, %r198;
	add.s32 	%r29, %r200, %r197;
	cvt.u16.u32 	%rs94, %r20;
	mul.lo.s16 	%rs95, %rs94, 57;
	shr.u16 	%rs96, %rs95, 11;
	mul.lo.s16 	%rs97, %rs96, 36;
	sub.s16 	%rs98, %rs94, %rs97;
	and.b16  	%rs99, %rs98, 255;
	mul.lo.s16 	%rs100, %rs99, 43;
	shr.u16 	%rs101, %rs100, 8;
	cvt.u32.u16 	%r201, %rs101;
	or.b32  	%r202, %r5, %r201;
	setp.eq.s32 	%p37, %r202, 0;
	add.s32 	%r203, %r5, %r201;
	setp.gt.u32 	%p38, %r203, 28;
	or.pred  	%p4, %p37, %p38;
	mul.lo.s16 	%rs102, %rs94, 171;
	shr.u16 	%rs103, %rs102, 10;
	mul.lo.s16 	%rs104, %rs103, 6;
	sub.s16 	%rs105, %rs94, %rs104;
	cvt.u32.u16 	%r205, %rs105;
	and.b32  	%r30, %r205, 255;
	or.b32  	%r31, %r6, %r30;
	setp.gt.u32 	%p39, %r20, 71;
	selp.b32 	%r206, 100352, 0, %p39;
	add.s32 	%r207, %r14, 56;
	setp.lt.u32 	%p40, %r20, 72;
	selp.b32 	%r208, %r20, %r207, %p40;
	mul.hi.u32 	%r209, %r208, 954437177;
	shr.u32 	%r210, %r209, 3;
	mul.wide.u16 	%r211, %rs101, 112;
	and.b16  	%rs106, %rs105, 255;
	mul.wide.u16 	%r212, %rs106, 4;
	mad.lo.s32 	%r213, %r210, 3136, %r206;
	or.b32  	%r214, %r213, %r212;
	add.s32 	%r32, %r214, %r211;
	or.b32  	%r33, %r140, %r141;
	or.b32  	%r34, %r147, %r148;
	or.b32  	%r35, %r152, %r153;
	or.b32  	%r36, %r157, %r158;
	or.b32  	%r37, %r162, %r163;
	or.b32  	%r38, %r167, %r168;
	or.b32  	%r39, %r172, %r173;
	or.b32  	%r40, %r177, %r178;
	or.b32  	%r41, %r182, %r183;
	mov.b32 	%r2622, 0;
	cvt.u64.u32 	%rd29, %r29;
	cvt.u64.u32 	%rd31, %r10;
	cvt.u64.u32 	%rd37, %r32;
	cvt.u64.u32 	%rd45, %r33;
	cvt.u64.u32 	%rd49, %r34;
	mov.u32 	%r2623, %r2622;
	mov.u32 	%r2624, %r2622;
	mov.u32 	%r2625, %r2622;
	mov.u32 	%r2626, %r2622;
	mov.u32 	%r2627, %r2622;
	mov.u32 	%r2628, %r2622;
	mov.u32 	%r2629, %r2622;
	mov.u32 	%r2630, %r2622;
	mov.u32 	%r2631, %r2622;
	mov.u32 	%r2632, %r2622;
	mov.u32 	%r2633, %r2622;
	mov.u32 	%r2634, %r2622;
	mov.u32 	%r2635, %r2622;
	mov.u32 	%r2636, %r2622;
	mov.u32 	%r2637, %r2622;
	mov.u32 	%r2638, %r2622;
$L__BB39_11:
	bar.sync 	0;
	not.b32 	%r215, %r2638;
	and.b32  	%r59, %r215, 1;
	mul.lo.s32 	%r60, %r59, 576;
	add.s32 	%r61, %r15, %r60;
	@%p9 bra 	$L__BB39_15;
	setp.le.u32 	%p42, %r7, %r27;
	setp.eq.s32 	%p43, %r28, 0;
	or.pred  	%p44, %p3, %p43;
	or.pred  	%p45, %p44, %p42;
	mov.b32 	%r2639, 0;
	@%p45 bra 	$L__BB39_14;
	mul.lo.s32 	%r220, %r2638, 6272;
	cvt.u64.u32 	%rd30, %r220;
	add.s32 	%r221, %r8, %r9;
	cvt.u64.u32 	%rd32, %r221;
	add.s64 	%rd33, %rd32, %rd31;
	add.s64 	%rd34, %rd33, %rd30;
	add.s64 	%rd35, %rd34, %rd29;
	add.s64 	%rd36, %rd1, %rd35;
	ld.global.nc.u32 	%r2639, [%rd36+6156];
$L__BB39_14:
	st.shared.u32 	[%r61], %r2639;
$L__BB39_15:
	@%p23 bra 	$L__BB39_19;
	setp.le.u32 	%p47, %r7, %r30;
	setp.eq.s32 	%p48, %r31, 0;
	or.pred  	%p49, %p4, %p48;
	or.pred  	%p50, %p49, %p47;
	mov.b32 	%r2640, 0;
	@%p50 bra 	$L__BB39_18;
	mul.lo.s32 	%r226, %r2638, 6272;
	cvt.u64.u32 	%rd38, %r226;
	add.s32 	%r227, %r8, %r9;
	cvt.u64.u32 	%rd40, %r227;
	add.s64 	%rd41, %rd40, %rd31;
	add.s64 	%rd42, %rd41, %rd38;
	add.s64 	%rd43, %rd42, %rd37;
	add.s64 	%rd44, %rd1, %rd43;
	ld.global.nc.u32 	%r2640, [%rd44+6156];
$L__BB39_18:
	st.shared.u32 	[%r61+512], %r2640;
$L__BB39_19:
	add.s32 	%r1380, %r13, %r60;
	mad.lo.s32 	%r1381, %r59, 4032, %r1380;
	mad.lo.s32 	%r1382, %r2638, 288, %r26;
	cvt.u64.u32 	%rd46, %r1382;
	add.s64 	%rd47, %rd46, %rd45;
	add.s64 	%rd48, %rd2, %rd47;
	ld.global.nc.u32 	%r1383, [%rd48+288];
	mov.u32 	%r1384, _ZZ113fused_nn_conv2d_cast_fixed_point_multiply_add_cast_nn_relu_cast_fixed_point_mult_18399029763786111876__10_kernel0E18placeholder_shared;
	add.s32 	%r1385, %r1384, %r1381;
	st.shared.u32 	[%r1385], %r1383;
	add.s64 	%rd50, %rd46, %rd49;
	add.s64 	%rd51, %rd2, %rd50;
	ld.global.nc.u32 	%r1386, [%rd51+288];
	st.shared.u32 	[%r1385+512], %r1386;
	cvt.u64.u32 	%rd52, %r35;
	add.s64 	%rd53, %rd46, %rd52;
	add.s64 	%rd54, %rd2, %rd53;
	ld.global.nc.u32 	%r1387, [%rd54+288];
	st.shared.u32 	[%r1385+1024], %r1387;
	cvt.u64.u32 	%rd55, %r36;
	add.s64 	%rd56, %rd46, %rd55;
	add.s64 	%rd57, %rd2, %rd56;
	ld.global.nc.u32 	%r1388, [%rd57+288];
	st.shared.u32 	[%r1385+1536], %r1388;
	cvt.u64.u32 	%rd58, %r37;
	add.s64 	%rd59, %rd46, %rd58;
	add.s64 	%rd60, %rd2, %rd59;
	ld.global.nc.u32 	%r1389, [%rd60+288];
	st.shared.u32 	[%r1385+2048], %r1389;
	cvt.u64.u32 	%rd61, %r38;
	add.s64 	%rd62, %rd46, %rd61;
	add.s64 	%rd63, %rd2, %rd62;
	ld.global.nc.u32 	%r1390, [%rd63+288];
	st.shared.u32 	[%r1385+2560], %r1390;
	cvt.u64.u32 	%rd64, %r39;
	add.s64 	%rd65, %rd46, %rd64;
	add.s64 	%rd66, %rd2, %rd65;
	ld.global.nc.u32 	%r1391, [%rd66+288];
	st.shared.u32 	[%r1385+3072], %r1391;
	cvt.u64.u32 	%rd67, %r40;
	add.s64 	%rd68, %rd46, %rd67;
	add.s64 	%rd69, %rd2, %rd68;
	ld.global.nc.u32 	%r1392, [%rd69+288];
	st.shared.u32 	[%r1385+3584], %r1392;
	cvt.u64.u32 	%rd70, %r41;
	add.s64 	%rd71, %rd46, %rd70;
	add.s64 	%rd72, %rd2, %rd71;
	ld.global.nc.u32 	%r1393, [%rd72+288];
	st.shared.u32 	[%r1385+4096], %r1393;
	and.b32  	%r1394, %r2638, 1;
	setp.eq.b32 	%p51, %r1394, 1;
	selp.b32 	%r1395, 576, 0, %p51;
	mul.lo.s32 	%r66, %r85, 288;
	add.s32 	%r1396, %r1395, %r66;
	selp.b32 	%r1397, 4608, 0, %p51;
	mul.lo.s32 	%r67, %r2, 288;
	add.s32 	%r1398, %r1397, %r67;
	add.s32 	%r1399, %r1396, %r12;
	mov.u32 	%r1400, _ZZ113fused_nn_conv2d_cast_fixed_point_multiply_add_cast_nn_relu_cast_fixed_point_mult_18399029763786111876__10_kernel0E15pad_data_shared;
	add.s32 	%r1401, %r1400, %r1399;
	ld.shared.u32 	%r229, [%r1401];
	add.s32 	%r1402, %r1384, %r1398;
	ld.shared.u32 	%r230, [%r1402];
	// begin inline asm
	dp4a.s32.s32 %r228, %r229, %r230, %r2637;
	// end inline asm
	ld.shared.u32 	%r233, [%r1401+48];
	ld.shared.u32 	%r234, [%r1402];
	// begin inline asm
	dp4a.s32.s32 %r232, %r233, %r234, %r2629;
	// end inline asm
	ld.shared.u32 	%r237, [%r1401];
	ld.shared.u32 	%r238, [%r1402+4];
	// begin inline asm
	dp4a.s32.s32 %r236, %r237, %r238, %r2636;
	// end inline asm
	ld.shared.u32 	%r241, [%r1401+48];
	ld.shared.u32 	%r242, [%r1402+4];
	// begin inline asm
	dp4a.s32.s32 %r240, %r241, %r242, %r2628;
	// end inline asm
	ld.shared.u32 	%r245, [%r1401];
	ld.shared.u32 	%r246, [%r1402+8];
	// begin inline asm
	dp4a.s32.s32 %r244, %r245, %r246, %r2635;
	// end inline asm
	ld.shared.u32 	%r249, [%r1401+48];
	ld.shared.u32 	%r250, [%r1402+8];
	// begin inline asm
	dp4a.s32.s32 %r248, %r249, %r250, %r2627;
	// end inline asm
	ld.shared.u32 	%r253, [%r1401];
	ld.shared.u32 	%r254, [%r1402+12];
	// begin inline asm
	dp4a.s32.s32 %r252, %r253, %r254, %r2634;
	// end inline asm
	ld.shared.u32 	%r257, [%r1401+48];
	ld.shared.u32 	%r258, [%r1402+12];
	// begin inline asm
	dp4a.s32.s32 %r256, %r257, %r258, %r2626;
	// end inline asm
	ld.shared.u32 	%r261, [%r1401+24];
	ld.shared.u32 	%r262, [%r1402];
	// begin inline asm
	dp4a.s32.s32 %r260, %r261, %r262, %r2633;
	// end inline asm
	ld.shared.u32 	%r265, [%r1401+72];
	ld.shared.u32 	%r266, [%r1402];
	// begin inline asm
	dp4a.s32.s32 %r264, %r265, %r266, %r2625;
	// end inline asm
	ld.shared.u32 	%r269, [%r1401+24];
	ld.shared.u32 	%r270, [%r1402+4];
	// begin inline asm
	dp4a.s32.s32 %r268, %r269, %r270, %r2632;
	// end inline asm
	ld.shared.u32 	%r273, [%r1401+72];
	ld.shared.u32 	%r274, [%r1402+4];
	// begin inline asm
	dp4a.s32.s32 %r272, %r273, %r274, %r2624;
	// end inline asm
	ld.shared.u32 	%r277, [%r1401+24];
	ld.shared.u32 	%r278, [%r1402+8];
	// begin inline asm
	dp4a.s32.s32 %r276, %r277, %r278, %r2631;
	// end inline asm
	ld.shared.u32 	%r281, [%r1401+72];
	ld.shared.u32 	%r282, [%r1402+8];
	// begin inline asm
	dp4a.s32.s32 %r280, %r281, %r282, %r2623;
	// end inline asm
	ld.shared.u32 	%r285, [%r1401+24];
	ld.shared.u32 	%r286, [%r1402+12];
	// begin inline asm
	dp4a.s32.s32 %r284, %r285, %r286, %r2630;
	// end inline asm
	ld.shared.u32 	%r289, [%r1401+72];
	ld.shared.u32 	%r290, [%r1402+12];
	// begin inline asm
	dp4a.s32.s32 %r288, %r289, %r290, %r2622;
	// end inline asm
	ld.shared.u32 	%r293, [%r1401+24];
	ld.shared.u32 	%r294, [%r1402+48];
	// begin inline asm
	dp4a.s32.s32 %r292, %r293, %r294, %r228;
	// end inline asm
	ld.shared.u32 	%r297, [%r1401+72];
	ld.shared.u32 	%r298, [%r1402+48];
	// begin inline asm
	dp4a.s32.s32 %r296, %r297, %r298, %r232;
	// end inline asm
	ld.shared.u32 	%r301, [%r1401+24];
	ld.shared.u32 	%r302, [%r1402+52];
	// begin inline asm
	dp4a.s32.s32 %r300, %r301, %r302, %r236;
	// end inline asm
	ld.shared.u32 	%r305, [%r1401+72];
	ld.shared.u32 	%r306, [%r1402+52];
	// begin inline asm
	dp4a.s32.s32 %r304, %r305, %r306, %r240;
	// end inline asm
	ld.shared.u32 	%r309, [%r1401+24];
	ld.shared.u32 	%r310, [%r1402+56];
	// begin inline asm
	dp4a.s32.s32 %r308, %r309, %r310, %r244;
	// end inline asm
	ld.shared.u32 	%r313, [%r1401+72];
	ld.shared.u32 	%r314, [%r1402+56];
	// begin inline asm
	dp4a.s32.s32 %r312, %r313, %r314, %r248;
	// end inline asm
	ld.shared.u32 	%r317, [%r1401+24];
	ld.shared.u32 	%r318, [%r1402+60];
	// begin inline asm
	dp4a.s32.s32 %r316, %r317, %r318, %r252;
	// end inline asm
	ld.shared.u32 	%r321, [%r1401+72];
	ld.shared.u32 	%r322, [%r1402+60];
	// begin inline asm
	dp4a.s32.s32 %r320, %r321, %r322, %r256;
	// end inline asm
	ld.shared.u32 	%r325, [%r1401+48];
	ld.shared.u32 	%r326, [%r1402+48];
	// begin inline asm
	dp4a.s32.s32 %r324, %r325, %r326, %r260;
	// end inline asm
	ld.shared.u32 	%r329, [%r1401+96];
	ld.shared.u32 	%r330, [%r1402+48];
	// begin inline asm
	dp4a.s32.s32 %r328, %r329, %r330, %r264;
	// end inline asm
	ld.shared.u32 	%r333, [%r1401+48];
	ld.shared.u32 	%r334, [%r1402+52];
	// begin inline asm
	dp4a.s32.s32 %r332, %r333, %r334, %r268;
	// end inline asm
	ld.shared.u32 	%r337, [%r1401+96];
	ld.shared.u32 	%r338, [%r1402+52];
	// begin inline asm
	dp4a.s32.s32 %r336, %r337, %r338, %r272;
	// end inline asm
	ld.shared.u32 	%r341, [%r1401+48];
	ld.shared.u32 	%r342, [%r1402+56];
	// begin inline asm
	dp4a.s32.s32 %r340, %r341, %r342, %r276;
	// end inline asm
	ld.shared.u32 	%r345, [%r1401+96];
	ld.shared.u32 	%r346, [%r1402+56];
	// begin inline asm
	dp4a.s32.s32 %r344, %r345, %r346, %r280;
	// end inline asm
	ld.shared.u32 	%r349, [%r1401+48];
	ld.shared.u32 	%r350, [%r1402+60];
	// begin inline asm
	dp4a.s32.s32 %r348, %r349, %r350, %r284;
	// end inline asm
	ld.shared.u32 	%r353, [%r1401+96];
	ld.shared.u32 	%r354, [%r1402+60];
	// begin inline asm
	dp4a.s32.s32 %r352, %r353, %r354, %r288;
	// end inline asm
	ld.shared.u32 	%r357, [%r1401+48];
	ld.shared.u32 	%r358, [%r1402+96];
	// begin inline asm
	dp4a.s32.s32 %r356, %r357, %r358, %r292;
	// end inline asm
	ld.shared.u32 	%r361, [%r1401+96];
	ld.shared.u32 	%r362, [%r1402+96];
	// begin inline asm
	dp4a.s32.s32 %r360, %r361, %r362, %r296;
	// end inline asm
	ld.shared.u32 	%r365, [%r1401+48];
	ld.shared.u32 	%r366, [%r1402+100];
	// begin inline asm
	dp4a.s32.s32 %r364, %r365, %r366, %r300;
	// end inline asm
	ld.shared.u32 	%r369, [%r1401+96];
	ld.shared.u32 	%r370, [%r1402+100];
	// begin inline asm
	dp4a.s32.s32 %r368, %r369, %r370, %r304;
	// end inline asm
	ld.shared.u32 	%r373, [%r1401+48];
	ld.shared.u32 	%r374, [%r1402+104];
	// begin inline asm
	dp4a.s32.s32 %r372, %r373, %r374, %r308;
	// end inline asm
	ld.shared.u32 	%r377, [%r1401+96];
	ld.shared.u32 	%r378, [%r1402+104];
	// begin inline asm
	dp4a.s32.s32 %r376, %r377, %r378, %r312;
	// end inline asm
	ld.shared.u32 	%r381, [%r1401+48];
	ld.shared.u32 	%r382, [%r1402+108];
	// begin inline asm
	dp4a.s32.s32 %r380, %r381, %r382, %r316;
	// end inline asm
	ld.shared.u32 	%r385, [%r1401+96];
	ld.shared.u32 	%r386, [%r1402+108];
	// begin inline asm
	dp4a.s32.s32 %r384, %r385, %r386, %r320;
	// end inline asm
	ld.shared.u32 	%r389, [%r1401+72];
	ld.shared.u32 	%r390, [%r1402+96];
	// begin inline asm
	dp4a.s32.s32 %r388, %r389, %r390, %r324;
	// end inline asm
	ld.shared.u32 	%r393, [%r1401+120];
	ld.shared.u32 	%r394, [%r1402+96];
	// begin inline asm
	dp4a.s32.s32 %r392, %r393, %r394, %r328;
	// end inline asm
	ld.shared.u32 	%r397, [%r1401+72];
	ld.shared.u32 	%r398, [%r1402+100];
	// begin inline asm
	dp4a.s32.s32 %r396, %r397, %r398, %r332;
	// end inline asm
	ld.shared.u32 	%r401, [%r1401+120];
	ld.shared.u32 	%r402, [%r1402+100];
	// begin inline asm
	dp4a.s32.s32 %r400, %r401, %r402, %r336;
	// end inline asm
	ld.shared.u32 	%r405, [%r1401+72];
	ld.shared.u32 	%r406, [%r1402+104];
	// begin inline asm
	dp4a.s32.s32 %r404, %r405, %r406, %r340;
	// end inline asm
	ld.shared.u32 	%r409, [%r1401+120];
	ld.shared.u32 	%r410, [%r1402+104];
	// begin inline asm
	dp4a.s32.s32 %r408, %r409, %r410, %r344;
	// end inline asm
	ld.shared.u32 	%r413, [%r1401+72];
	ld.shared.u32 	%r414, [%r1402+108];
	// begin inline asm
	dp4a.s32.s32 %r412, %r413, %r414, %r348;
	// end inline asm
	ld.shared.u32 	%r417, [%r1401+120];
	ld.shared.u32 	%r418, [%r1402+108];
	// begin inline asm
	dp4a.s32.s32 %r416, %r417, %r418, %r352;
	// end inline asm
	ld.shared.u32 	%r421, [%r1401+144];
	ld.shared.u32 	%r422, [%r1402+144];
	// begin inline asm
	dp4a.s32.s32 %r420, %r421, %r422, %r356;
	// end inline asm
	ld.shared.u32 	%r425, [%r1401+192];
	ld.shared.u32 	%r426, [%r1402+144];
	// begin inline asm
	dp4a.s32.s32 %r424, %r425, %r426, %r360;
	// end inline asm
	ld.shared.u32 	%r429, [%r1401+144];
	ld.shared.u32 	%r430, [%r1402+148];
	// begin inline asm
	dp4a.s32.s32 %r428, %r429, %r430, %r364;
	// end inline asm
	ld.shared.u32 	%r433, [%r1401+192];
	ld.shared.u32 	%r434, [%r1402+148];
	// begin inline asm
	dp4a.s32.s32 %r432, %r433, %r434, %r368;
	// end inline asm
	ld.shared.u32 	%r437, [%r1401+144];
	ld.shared.u32 	%r438, [%r1402+152];
	// begin inline asm
	dp4a.s32.s32 %r436, %r437, %r438, %r372;
	// end inline asm
	ld.shared.u32 	%r441, [%r1401+192];
	ld.shared.u32 	%r442, [%r1402+152];
	// begin inline asm
	dp4a.s32.s32 %r440, %r441, %r442, %r376;
	// end inline asm
	ld.shared.u32 	%r445, [%r1401+144];
	ld.shared.u32 	%r446, [%r1402+156];
	// begin inline asm
	dp4a.s32.s32 %r444, %r445, %r446, %r380;
	// end inline asm
	ld.shared.u32 	%r449, [%r1401+192];
	ld.shared.u32 	%r450, [%r1402+156];
	// begin inline asm
	dp4a.s32.s32 %r448, %r449, %r450, %r384;
	// end inline asm
	ld.shared.u32 	%r453, [%r1401+168];
	ld.shared.u32 	%r454, [%r1402+144];
	// begin inline asm
	dp4a.s32.s32 %r452, %r453, %r454, %r388;
	// end inline asm
	ld.shared.u32 	%r457, [%r1401+216];
	ld.shared.u32 	%r458, [%r1402+144];
	// begin inline asm
	dp4a.s32.s32 %r456, %r457, %r458, %r392;
	// end inline asm
	ld.shared.u32 	%r461, [%r1401+168];
	ld.shared.u32 	%r462, [%r1402+148];
	// begin inline asm
	dp4a.s32.s32 %r460, %r461, %r462, %r396;
	// end inline asm
	ld.shared.u32 	%r465, [%r1401+216];
	ld.shared.u32 	%r466, [%r1402+148];
	// begin inline asm
	dp4a.s32.s32 %r464, %r465, %r466, %r400;
	// end inline asm
	ld.shared.u32 	%r469, [%r1401+168];
	ld.shared.u32 	%r470, [%r1402+152];
	// begin inline asm
	dp4a.s32.s32 %r468, %r469, %r470, %r404;
	// end inline asm
	ld.shared.u32 	%r473, [%r1401+216];
	ld.shared.u32 	%r474, [%r1402+152];
	// begin inline asm
	dp4a.s32.s32 %r472, %r473, %r474, %r408;
	// end inline asm
	ld.shared.u32 	%r477, [%r1401+168];
	ld.shared.u32 	%r478, [%r1402+156];
	// begin inline asm
	dp4a.s32.s32 %r476, %r477, %r478, %r412;
	// end inline asm
	ld.shared.u32 	%r481, [%r1401+216];
	ld.shared.u32 	%r482, [%r1402+156];
	// begin inline asm
	dp4a.s32.s32 %r480, %r481, %r482, %r416;
	// end inline asm
	ld.shared.u32 	%r485, [%r1401+168];
	ld.shared.u32 	%r486, [%r1402+192];
	// begin inline asm
	dp4a.s32.s32 %r484, %r485, %r486, %r420;
	// end inline asm
	ld.shared.u32 	%r489, [%r1401+216];
	ld.shared.u32 	%r490, [%r1402+192];
	// begin inline asm
	dp4a.s32.s32 %r488, %r489, %r490, %r424;
	// end inline asm
	ld.shared.u32 	%r493, [%r1401+168];
	ld.shared.u32 	%r494, [%r1402+196];
	// begin inline asm
	dp4a.s32.s32 %r492, %r493, %r494, %r428;
	// end inline asm
	ld.shared.u32 	%r497, [%r1401+216];
	ld.shared.u32 	%r498, [%r1402+196];
	// begin inline asm
	dp4a.s32.s32 %r496, %r497, %r498, %r432;
	// end inline asm
	ld.shared.u32 	%r501, [%r1401+168];
	ld.shared.u32 	%r502, [%r1402+200];
	// begin inline asm
	dp4a.s32.s32 %r500, %r501, %r502, %r436;
	// end inline asm
	ld.shared.u32 	%r505, [%r1401+216];
	ld.shared.u32 	%r506, [%r1402+200];
	// begin inline asm
	dp4a.s32.s32 %r504, %r505, %r506, %r440;
	// end inline asm
	ld.shared.u32 	%r509, [%r1401+168];
	ld.shared.u32 	%r510, [%r1402+204];
	// begin inline asm
	dp4a.s32.s32 %r508, %r509, %r510, %r444;
	// end inline asm
	ld.shared.u32 	%r513, [%r1401+216];
	ld.shared.u32 	%r514, [%r1402+204];
	// begin inline asm
	dp4a.s32.s32 %r512, %r513, %r514, %r448;
	// end inline asm
	ld.shared.u32 	%r517, [%r1401+192];
	ld.shared.u32 	%r518, [%r1402+192];
	// begin inline asm
	dp4a.s32.s32 %r516, %r517, %r518, %r452;
	// end inline asm
	ld.shared.u32 	%r521, [%r1401+240];
	ld.shared.u32 	%r522, [%r1402+192];
	// begin inline asm
	dp4a.s32.s32 %r520, %r521, %r522, %r456;
	// end inline asm
	ld.shared.u32 	%r525, [%r1401+192];
	ld.shared.u32 	%r526, [%r1402+196];
	// begin inline asm
	dp4a.s32.s32 %r524, %r525, %r526, %r460;
	// end inline asm
	ld.shared.u32 	%r529, [%r1401+240];
	ld.shared.u32 	%r530, [%r1402+196];
	// begin inline asm
	dp4a.s32.s32 %r528, %r529, %r530, %r464;
	// end inline asm
	ld.shared.u32 	%r533, [%r1401+192];
	ld.shared.u32 	%r534, [%r1402+200];
	// begin inline asm
	dp4a.s32.s32 %r532, %r533, %r534, %r468;
	// end inline asm
	ld.shared.u32 	%r537, [%r1401+240];
	ld.shared.u32 	%r538, [%r1402+200];
	// begin inline asm
	dp4a.s32.s32 %r536, %r537, %r538, %r472;
	// end inline asm
	ld.shared.u32 	%r541, [%r1401+192];
	ld.shared.u32 	%r542, [%r1402+204];
	// begin inline asm
	dp4a.s32.s32 %r540, %r541, %r542, %r476;
	// end inline asm
	ld.shared.u32 	%r545, [%r1401+240];
	ld.shared.u32 	%r546, [%r1402+204];
	// begin inline asm
	dp4a.s32.s32 %r544, %r545, %r546, %r480;
	// end inline asm
	ld.shared.u32 	%r549, [%r1401+192];
	ld.shared.u32 	%r550, [%r1402+240];
	// begin inline asm
	dp4a.s32.s32 %r548, %r549, %r550, %r484;
	// end inline asm
	ld.shared.u32 	%r553, [%r1401+240];
	ld.shared.u32 	%r554, [%r1402+240];
	// begin inline asm
	dp4a.s32.s32 %r552, %r553, %r554, %r488;
	// end inline asm
	ld.shared.u32 	%r557, [%r1401+192];
	ld.shared.u32 	%r558, [%r1402+244];
	// begin inline asm
	dp4a.s32.s32 %r556, %r557, %r558, %r492;
	// end inline asm
	ld.shared.u32 	%r561, [%r1401+240];
	ld.shared.u32 	%r562, [%r1402+244];
	// begin inline asm
	dp4a.s32.s32 %r560, %r561, %r562, %r496;
	// end inline asm
	ld.shared.u32 	%r565, [%r1401+192];
	ld.shared.u32 	%r566, [%r1402+248];
	// begin inline asm
	dp4a.s32.s32 %r564, %r565, %r566, %r500;
	// end inline asm
	ld.shared.u32 	%r569, [%r1401+240];
	ld.shared.u32 	%r570, [%r1402+248];
	// begin inline asm
	dp4a.s32.s32 %r568, %r569, %r570, %r504;
	// end inline asm
	ld.shared.u32 	%r573, [%r1401+192];
	ld.shared.u32 	%r574, [%r1402+252];
	// begin inline asm
	dp4a.s32.s32 %r572, %r573, %r574, %r508;
	// end inline asm
	ld.shared.u32 	%r577, [%r1401+240];
	ld.shared.u32 	%r578, [%r1402+252];
	// begin inline asm
	dp4a.s32.s32 %r576, %r577, %r578, %r512;
	// end inline asm
	ld.shared.u32 	%r581, [%r1401+216];
	ld.shared.u32 	%r582, [%r1402+240];
	// begin inline asm
	dp4a.s32.s32 %r580, %r581, %r582, %r516;
	// end inline asm
	ld.shared.u32 	%r585, [%r1401+264];
	ld.shared.u32 	%r586, [%r1402+240];
	// begin inline asm
	dp4a.s32.s32 %r584, %r585, %r586, %r520;
	// end inline asm
	ld.shared.u32 	%r589, [%r1401+216];
	ld.shared.u32 	%r590, [%r1402+244];
	// begin inline asm
	dp4a.s32.s32 %r588, %r589, %r590, %r524;
	// end inline asm
	ld.shared.u32 	%r593, [%r1401+264];
	ld.shared.u32 	%r594, [%r1402+244];
	// begin inline asm
	dp4a.s32.s32 %r592, %r593, %r594, %r528;
	// end inline asm
	ld.shared.u32 	%r597, [%r1401+216];
	ld.shared.u32 	%r598, [%r1402+248];
	// begin inline asm
	dp4a.s32.s32 %r596, %r597, %r598, %r532;
	// end inline asm
	ld.shared.u32 	%r601, [%r1401+264];
	ld.shared.u32 	%r602, [%r1402+248];
	// begin inline asm
	dp4a.s32.s32 %r600, %r601, %r602, %r536;
	// end inline asm
	ld.shared.u32 	%r605, [%r1401+216];
	ld.shared.u32 	%r606, [%r1402+252];
	// begin inline asm
	dp4a.s32.s32 %r604, %r605, %r606, %r540;
	// end inline asm
	ld.shared.u32 	%r609, [%r1401+264];
	ld.shared.u32 	%r610, [%r1402+252];
	// begin inline asm
	dp4a.s32.s32 %r608, %r609, %r610, %r544;
	// end inline asm
	ld.shared.u32 	%r613, [%r1401+4];
	ld.shared.u32 	%r614, [%r1402+16];
	// begin inline asm
	dp4a.s32.s32 %r612, %r613, %r614, %r548;
	// end inline asm
	ld.shared.u32 	%r617, [%r1401+52];
	ld.shared.u32 	%r618, [%r1402+16];
	// begin inline asm
	dp4a.s32.s32 %r616, %r617, %r618, %r552;
	// end inline asm
	ld.shared.u32 	%r621, [%r1401+4];
	ld.shared.u32 	%r622, [%r1402+20];
	// begin inline asm
	dp4a.s32.s32 %r620, %r621, %r622, %r556;
	// end inline asm
	ld.shared.u32 	%r625, [%r1401+52];
	ld.shared.u32 	%r626, [%r1402+20];
	// begin inline asm
	dp4a.s32.s32 %r624, %r625, %r626, %r560;
	// end inline asm
	ld.shared.u32 	%r629, [%r1401+4];
	ld.shared.u32 	%r630, [%r1402+24];
	// begin inline asm
	dp4a.s32.s32 %r628, %r629, %r630, %r564;
	// end inline asm
	ld.shared.u32 	%r633, [%r1401+52];
	ld.shared.u32 	%r634, [%r1402+24];
	// begin inline asm
	dp4a.s32.s32 %r632, %r633, %r634, %r568;
	// end inline asm
	ld.shared.u32 	%r637, [%r1401+4];
	ld.shared.u32 	%r638, [%r1402+28];
	// begin inline asm
	dp4a.s32.s32 %r636, %r637, %r638, %r572;
	// end inline asm
	ld.shared.u32 	%r641, [%r1401+52];
	ld.shared.u32 	%r642, [%r1402+28];
	// begin inline asm
	dp4a.s32.s32 %r640, %r641, %r642, %r576;
	// end inline asm
	ld.shared.u32 	%r645, [%r1401+28];
	ld.shared.u32 	%r646, [%r1402+16];
	// begin inline asm
	dp4a.s32.s32 %r644, %r645, %r646, %r580;
	// end inline asm
	ld.shared.u32 	%r649, [%r1401+76];
	ld.shared.u32 	%r650, [%r1402+16];
	// begin inline asm
	dp4a.s32.s32 %r648, %r649, %r650, %r584;
	// end inline asm
	ld.shared.u32 	%r653, [%r1401+28];
	ld.shared.u32 	%r654, [%r1402+20];
	// begin inline asm
	dp4a.s32.s32 %r652, %r653, %r654, %r588;
	// end inline asm
	ld.shared.u32 	%r657, [%r1401+76];
	ld.shared.u32 	%r658, [%r1402+20];
	// begin inline asm
	dp4a.s32.s32 %r656, %r657, %r658, %r592;
	// end inline asm
	ld.shared.u32 	%r661, [%r1401+28];
	ld.shared.u32 	%r662, [%r1402+24];
	// begin inline asm
	dp4a.s32.s32 %r660, %r661, %r662, %r596;
	// end inline asm
	ld.shared.u32 	%r665, [%r1401+76];
	ld.shared.u32 	%r666, [%r1402+24];
	// begin inline asm
	dp4a.s32.s32 %r664, %r665, %r666, %r600;
	// end inline asm
	ld.shared.u32 	%r669, [%r1401+28];
	ld.shared.u32 	%r670, [%r1402+28];
	// begin inline asm
	dp4a.s32.s32 %r668, %r669, %r670, %r604;
	// end inline asm
	ld.shared.u32 	%r673, [%r1401+76];
	ld.shared.u32 	%r674, [%r1402+28];
	// begin inline asm
	dp4a.s32.s32 %r672, %r673, %r674, %r608;
	// end inline asm
	ld.shared.u32 	%r677, [%r1401+28];
	ld.shared.u32 	%r678, [%r1402+64];
	// begin inline asm
	dp4a.s32.s32 %r676, %r677, %r678, %r612;
	// end inline asm
	ld.shared.u32 	%r681, [%r1401+76];
	ld.shared.u32 	%r682, [%r1402+64];
	// begin inline asm
	dp4a.s32.s32 %r680, %r681, %r682, %r616;
	// end inline asm
	ld.shared.u32 	%r685, [%r1401+28];
	ld.shared.u32 	%r686, [%r1402+68];
	// begin inline asm
	dp4a.s32.s32 %r684, %r685, %r686, %r620;
	// end inline asm
	ld.shared.u32 	%r689, [%r1401+76];
	ld.shared.u32 	%r690, [%r1402+68];
	// begin inline asm
	dp4a.s32.s32 %r688, %r689, %r690, %r624;
	// end inline asm
	ld.shared.u32 	%r693, [%r1401+28];
	ld.shared.u32 	%r694, [%r1402+72];
	// begin inline asm
	dp4a.s32.s32 %r692, %r693, %r694, %r628;
	// end inline asm
	ld.shared.u32 	%r697, [%r1401+76];
	ld.shared.u32 	%r698, [%r1402+72];
	// begin inline asm
	dp4a.s32.s32 %r696, %r697, %r698, %r632;
	// end inline asm
	ld.shared.u32 	%r701, [%r1401+28];
	ld.shared.u32 	%r702, [%r1402+76];
	// begin inline asm
	dp4a.s32.s32 %r700, %r701, %r702, %r636;
	// end inline asm
	ld.shared.u32 	%r705, [%r1401+76];
	ld.shared.u32 	%r706, [%r1402+76];
	// begin inline asm
	dp4a.s32.s32 %r704, %r705, %r706, %r640;
	// end inline asm
	ld.shared.u32 	%r709, [%r1401+52];
	ld.shared.u32 	%r710, [%r1402+64];
	// begin inline asm
	dp4a.s32.s32 %r708, %r709, %r710, %r644;
	// end inline asm
	ld.shared.u32 	%r713, [%r1401+100];
	ld.shared.u32 	%r714, [%r1402+64];
	// begin inline asm
	dp4a.s32.s32 %r712, %r713, %r714, %r648;
	// end inline asm
	ld.shared.u32 	%r717, [%r1401+52];
	ld.shared.u32 	%r718, [%r1402+68];
	// begin inline asm
	dp4a.s32.s32 %r716, %r717, %r718, %r652;
	// end inline asm
	ld.shared.u32 	%r721, [%r1401+100];
	ld.shared.u32 	%r722, [%r1402+68];
	// begin inline asm
	dp4a.s32.s32 %r720, %r721, %r722, %r656;
	// end inline asm
	ld.shared.u32 	%r725, [%r1401+52];
	ld.shared.u32 	%r726, [%r1402+72];
	// begin inline asm
	dp4a.s32.s32 %r724, %r725, %r726, %r660;
	// end inline asm
	ld.shared.u32 	%r729, [%r1401+100];
	ld.shared.u32 	%r730, [%r1402+72];
	// begin inline asm
	dp4a.s32.s32 %r728, %r729, %r730, %r664;
	// end inline asm
	ld.shared.u32 	%r733, [%r1401+52];
	ld.shared.u32 	%r734, [%r1402+76];
	// begin inline asm
	dp4a.s32.s32 %r732, %r733, %r734, %r668;
	// end inline asm
	ld.shared.u32 	%r737, [%r1401+100];
	ld.shared.u32 	%r738, [%r1402+76];
	// begin inline asm
	dp4a.s32.s32 %r736, %r737, %r738, %r672;
	// end inline asm
	ld.shared.u32 	%r741, [%r1401+52];
	ld.shared.u32 	%r742, [%r1402+112];
	// begin inline asm
	dp4a.s32.s32 %r740, %r741, %r742, %r676;
	// end inline asm
	ld.shared.u32 	%r745, [%r1401+100];
	ld.shared.u32 	%r746, [%r1402+112];
	// begin inline asm
	dp4a.s32.s32 %r744, %r745, %r746, %r680;
	// end inline asm
	ld.shared.u32 	%r749, [%r1401+52];
	ld.shared.u32 	%r750, [%r1402+116];
	// begin inline asm
	dp4a.s32.s32 %r748, %r749, %r750, %r684;
	// end inline asm
	ld.shared.u32 	%r753, [%r1401+100];
	ld.shared.u32 	%r754, [%r1402+116];
	// begin inline asm
	dp4a.s32.s32 %r752, %r753, %r754, %r688;
	// end inline asm
	ld.shared.u32 	%r757, [%r1401+52];
	ld.shared.u32 	%r758, [%r1402+120];
	// begin inline asm
	dp4a.s32.s32 %r756, %r757, %r758, %r692;
	// end inline asm
	ld.shared.u32 	%r761, [%r1401+100];
	ld.shared.u32 	%r762, [%r1402+120];
	// begin inline asm
	dp4a.s32.s32 %r760, %r761, %r762, %r696;
	// end inline asm
	ld.shared.u32 	%r765, [%r1401+52];
	ld.shared.u32 	%r766, [%r1402+124];
	// begin inline asm
	dp4a.s32.s32 %r764, %r765, %r766, %r700;
	// end inline asm
	ld.shared.u32 	%r769, [%r1401+100];
	ld.shared.u32 	%r770, [%r1402+124];
	// begin inline asm
	dp4a.s32.s32 %r768, %r769, %r770, %r704;
	// end inline asm
	ld.shared.u32 	%r773, [%r1401+76];
	ld.shared.u32 	%r774, [%r1402+112];
	// begin inline asm
	dp4a.s32.s32 %r772, %r773, %r774, %r708;
	// end inline asm
	ld.shared.u32 	%r777, [%r1401+124];
	ld.shared.u32 	%r778, [%r1402+112];
	// begin inline asm
	dp4a.s32.s32 %r776, %r777, %r778, %r712;
	// end inline asm
	ld.shared.u32 	%r781, [%r1401+76];
	ld.shared.u32 	%r782, [%r1402+116];
	// begin inline asm
	dp4a.s32.s32 %r780, %r781, %r782, %r716;
	// end inline asm
	ld.shared.u32 	%r785, [%r1401+124];
	ld.shared.u32 	%r786, [%r1402+116];
	// begin inline asm
	dp4a.s32.s32 %r784, %r785, %r786, %r720;
	// end inline asm
	ld.shared.u32 	%r789, [%r1401+76];
	ld.shared.u32 	%r790, [%r1402+120];
	// begin inline asm
	dp4a.s32.s32 %r788, %r789, %r790, %r724;
	// end inline asm
	ld.shared.u32 	%r793, [%r1401+124];
	ld.shared.u32 	%r794, [%r1402+120];
	// begin inline asm
	dp4a.s32.s32 %r792, %r793, %r794, %r728;
	// end inline asm
	ld.shared.u32 	%r797, [%r1401+76];
	ld.shared.u32 	%r798, [%r1402+124];
	// begin inline asm
	dp4a.s32.s32 %r796, %r797, %r798, %r732;
	// end inline asm
	ld.shared.u32 	%r801, [%r1401+124];
	ld.shared.u32 	%r802, [%r1402+124];
	// begin inline asm
	dp4a.s32.s32 %r800, %r801, %r802, %r736;
	// end inline asm
	ld.shared.u32 	%r805, [%r1401+148];
	ld.shared.u32 	%r806, [%r1402+160];
	// begin inline asm
	dp4a.s32.s32 %r804, %r805, %r806, %r740;
	// end inline asm
	ld.shared.u32 	%r809, [%r1401+196];
	ld.shared.u32 	%r810, [%r1402+160];
	// begin inline asm
	dp4a.s32.s32 %r808, %r809, %r810, %r744;
	// end inline asm
	ld.shared.u32 	%r813, [%r1401+148];
	ld.shared.u32 	%r814, [%r1402+164];
	// begin inline asm
	dp4a.s32.s32 %r812, %r813, %r814, %r748;
	// end inline asm
	ld.shared.u32 	%r817, [%r1401+196];
	ld.shared.u32 	%r818, [%r1402+164];
	// begin inline asm
	dp4a.s32.s32 %r816, %r817, %r818, %r752;
	// end inline asm
	ld.shared.u32 	%r821, [%r1401+148];
	ld.shared.u32 	%r822, [%r1402+168];
	// begin inline asm
	dp4a.s32.s32 %r820, %r821, %r822, %r756;
	// end inline asm
	ld.shared.u32 	%r825, [%r1401+196];
	ld.shared.u32 	%r826, [%r1402+168];
	// begin inline asm
	dp4a.s32.s32 %r824, %r825, %r826, %r760;
	// end inline asm
	ld.shared.u32 	%r829, [%r1401+148];
	ld.shared.u32 	%r830, [%r1402+172];
	// begin inline asm
	dp4a.s32.s32 %r828, %r829, %r830, %r764;
	// end inline asm
	ld.shared.u32 	%r833, [%r1401+196];
	ld.shared.u32 	%r834, [%r1402+172];
	// begin inline asm
	dp4a.s32.s32 %r832, %r833, %r834, %r768;
	// end inline asm
	ld.shared.u32 	%r837, [%r1401+172];
	ld.shared.u32 	%r838, [%r1402+160];
	// begin inline asm
	dp4a.s32.s32 %r836, %r837, %r838, %r772;
	// end inline asm
	ld.shared.u32 	%r841, [%r1401+220];
	ld.shared.u32 	%r842, [%r1402+160];
	// begin inline asm
	dp4a.s32.s32 %r840, %r841, %r842, %r776;
	// end inline asm
	ld.shared.u32 	%r845, [%r1401+172];
	ld.shared.u32 	%r846, [%r1402+164];
	// begin inline asm
	dp4a.s32.s32 %r844, %r845, %r846, %r780;
	// end inline asm
	ld.shared.u32 	%r849, [%r1401+220];
	ld.shared.u32 	%r850, [%r1402+164];
	// begin inline asm
	dp4a.s32.s32 %r848, %r849, %r850, %r784;
	// end inline asm
	ld.shared.u32 	%r853, [%r1401+172];
	ld.shared.u32 	%r854, [%r1402+168];
	// begin inline asm
	dp4a.s32.s32 %r852, %r853, %r854, %r788;
	// end inline asm
	ld.shared.u32 	%r857, [%r1401+220];
	ld.shared.u32 	%r858, [%r1402+168];
	// begin inline asm
	dp4a.s32.s32 %r856, %r857, %r858, %r792;
	// end inline asm
	ld.shared.u32 	%r861, [%r1401+172];
	ld.shared.u32 	%r862, [%r1402+172];
	// begin inline asm
	dp4a.s32.s32 %r860, %r861, %r862, %r796;
	// end inline asm
	ld.shared.u32 	%r865, [%r1401+220];
	ld.shared.u32 	%r866, [%r1402+172];
	// begin inline asm
	dp4a.s32.s32 %r864, %r865, %r866, %r800;
	// end inline asm
	ld.shared.u32 	%r869, [%r1401+172];
	ld.shared.u32 	%r870, [%r1402+208];
	// begin inline asm
	dp4a.s32.s32 %r868, %r869, %r870, %r804;
	// end inline asm
	ld.shared.u32 	%r873, [%r1401+220];
	ld.shared.u32 	%r874, [%r1402+208];
	// begin inline asm
	dp4a.s32.s32 %r872, %r873, %r874, %r808;
	// end inline asm
	ld.shared.u32 	%r877, [%r1401+172];
	ld.shared.u32 	%r878, [%r1402+212];
	// begin inline asm
	dp4a.s32.s32 %r876, %r877, %r878, %r812;
	// end inline asm
	ld.shared.u32 	%r881, [%r1401+220];
	ld.shared.u32 	%r882, [%r1402+212];
	// begin inline asm
	dp4a.s32.s32 %r880, %r881, %r882, %r816;
	// end inline asm
	ld.shared.u32 	%r885, [%r1401+172];
	ld.shared.u32 	%r886, [%r1402+216];
	// begin inline asm
	dp4a.s32.s32 %r884, %r885, %r886, %r820;
	// end inline asm
	ld.shared.u32 	%r889, [%r1401+220];
	ld.shared.u32 	%r890, [%r1402+216];
	// begin inline asm
	dp4a.s32.s32 %r888, %r889, %r890, %r824;
	// end inline asm
	ld.shared.u32 	%r893, [%r1401+172];
	ld.shared.u32 	%r894, [%r1402+220];
	// begin inline asm
	dp4a.s32.s32 %r892, %r893, %r894, %r828;
	// end inline asm
	ld.shared.u32 	%r897, [%r1401+220];
	ld.shared.u32 	%r898, [%r1402+220];
	// begin inline asm
	dp4a.s32.s32 %r896, %r897, %r898, %r832;
	// end inline asm
	ld.shared.u32 	%r901, [%r1401+196];
	ld.shared.u32 	%r902, [%r1402+208];
	// begin inline asm
	dp4a.s32.s32 %r900, %r901, %r902, %r836;
	// end inline asm
	ld.shared.u32 	%r905, [%r1401+244];
	ld.shared.u32 	%r906, [%r1402+208];
	// begin inline asm
	dp4a.s32.s32 %r904, %r905, %r906, %r840;
	// end inline asm
	ld.shared.u32 	%r909, [%r1401+196];
	ld.shared.u32 	%r910, [%r1402+212];
	// begin inline asm
	dp4a.s32.s32 %r908, %r909, %r910, %r844;
	// end inline asm
	ld.shared.u32 	%r913, [%r1401+244];
	ld.shared.u32 	%r914, [%r1402+212];
	// begin inline asm
	dp4a.s32.s32 %r912, %r913, %r914, %r848;
	// end inline asm
	ld.shared.u32 	%r917, [%r1401+196];
	ld.shared.u32 	%r918, [%r1402+216];
	// begin inline asm
	dp4a.s32.s32 %r916, %r917, %r918, %r852;
	// end inline asm
	ld.shared.u32 	%r921, [%r1401+244];
	ld.shared.u32 	%r922, [%r1402+216];
	// begin inline asm
	dp4a.s32.s32 %r920, %r921, %r922, %r856;
	// end inline asm
	ld.shared.u32 	%r925, [%r1401+196];
	ld.shared.u32 	%r926, [%r1402+220];
	// begin inline asm
	dp4a.s32.s32 %r924, %r925, %r926, %r860;
	// end inline asm
	ld.shared.u32 	%r929, [%r1401+244];
	ld.shared.u32 	%r930, [%r1402+220];
	// begin inline asm
	dp4a.s32.s32 %r928, %r929, %r930, %r864;
	// end inline asm
	ld.shared.u32 	%r933, [%r1401+196];
	ld.shared.u32 	%r934, [%r1402+256];
	// begin inline asm
	dp4a.s32.s32 %r932, %r933, %r934, %r868;
	// end inline asm
	ld.shared.u32 	%r937, [%r1401+244];
	ld.shared.u32 	%r938, [%r1402+256];
	// begin inline asm
	dp4a.s32.s32 %r936, %r937, %r938, %r872;
	// end inline asm
	ld.shared.u32 	%r941, [%r1401+196];
	ld.shared.u32 	%r942, [%r1402+260];
	// begin inline asm
	dp4a.s32.s32 %r940, %r941, %r942, %r876;
	// end inline asm
	ld.shared.u32 	%r945, [%r1401+244];
	ld.shared.u32 	%r946, [%r1402+260];
	// begin inline asm
	dp4a.s32.s32 %r944, %r945, %r946, %r880;
	// end inline asm
	ld.shared.u32 	%r949, [%r1401+196];
	ld.shared.u32 	%r950, [%r1402+264];
	// begin inline asm
	dp4a.s32.s32 %r948, %r949, %r950, %r884;
	// end inline asm
	ld.shared.u32 	%r953, [%r1401+244];
	ld.shared.u32 	%r954, [%r1402+264];
	// begin inline asm
	dp4a.s32.s32 %r952, %r953, %r954, %r888;
	// end inline asm
	ld.shared.u32 	%r957, [%r1401+196];
	ld.shared.u32 	%r958, [%r1402+268];
	// begin inline asm
	dp4a.s32.s32 %r956, %r957, %r958, %r892;
	// end inline asm
	ld.shared.u32 	%r961, [%r1401+244];
	ld.shared.u32 	%r962, [%r1402+268];
	// begin inline asm
	dp4a.s32.s32 %r960, %r961, %r962, %r896;
	// end inline asm
	ld.shared.u32 	%r965, [%r1401+220];
	ld.shared.u32 	%r966, [%r1402+256];
	// begin inline asm
	dp4a.s32.s32 %r964, %r965, %r966, %r900;
	// end inline asm
	ld.shared.u32 	%r969, [%r1401+268];
	ld.shared.u32 	%r970, [%r1402+256];
	// begin inline asm
	dp4a.s32.s32 %r968, %r969, %r970, %r904;
	// end inline asm
	ld.shared.u32 	%r973, [%r1401+220];
	ld.shared.u32 	%r974, [%r1402+260];
	// begin inline asm
	dp4a.s32.s32 %r972, %r973, %r974, %r908;
	// end inline asm
	ld.shared.u32 	%r977, [%r1401+268];
	ld.shared.u32 	%r978, [%r1402+260];
	// begin inline asm
	dp4a.s32.s32 %r976, %r977, %r978, %r912;
	// end inline asm
	ld.shared.u32 	%r981, [%r1401+220];
	ld.shared.u32 	%r982, [%r1402+264];
	// begin inline asm
	dp4a.s32.s32 %r980, %r981, %r982, %r916;
	// end inline asm
	ld.shared.u32 	%r985, [%r1401+268];
	ld.shared.u32 	%r986, [%r1402+264];
	// begin inline asm
	dp4a.s32.s32 %r984, %r985, %r986, %r920;
	// end inline asm
	ld.shared.u32 	%r989, [%r1401+220];
	ld.shared.u32 	%r990, [%r1402+268];
	// begin inline asm
	dp4a.s32.s32 %r988, %r989, %r990, %r924;
	// end inline asm
	ld.shared.u32 	%r993, [%r1401+268];
	ld.shared.u32 	%r994, [%r1402+268];
	// begin inline asm
	dp4a.s32.s32 %r992, %r993, %r994, %r928;
	// end inline asm
	ld.shared.u32 	%r997, [%r1401+8];
	ld.shared.u32 	%r998, [%r1402+32];
	// begin inline asm
	dp4a.s32.s32 %r996, %r997, %r998, %r932;
	// end inline asm
	ld.shared.u32 	%r1001, [%r1401+56];
	ld.shared.u32 	%r1002, [%r1402+32];
	// begin inline asm
	dp4a.s32.s32 %r1000, %r1001, %r1002, %r936;
	// end inline asm
	ld.shared.u32 	%r1005, [%r1401+8];
	ld.shared.u32 	%r1006, [%r1402+36];
	// begin inline asm
	dp4a.s32.s32 %r1004, %r1005, %r1006, %r940;
	// end inline asm
	ld.shared.u32 	%r1009, [%r1401+56];
	ld.shared.u32 	%r1010, [%r1402+36];
	// begin inline asm
	dp4a.s32.s32 %r1008, %r1009, %r1010, %r944;
	// end inline asm
	ld.shared.u32 	%r1013, [%r1401+8];
	ld.shared.u32 	%r1014, [%r1402+40];
	// begin inline asm
	dp4a.s32.s32 %r1012, %r1013, %r1014, %r948;
	// end inline asm
	ld.shared.u32 	%r1017, [%r1401+56];
	ld.shared.u32 	%r1018, [%r1402+40];
	// begin inline asm
	dp4a.s32.s32 %r1016, %r1017, %r1018, %r952;
	// end inline asm
	ld.shared.u32 	%r1021, [%r1401+8];
	ld.shared.u32 	%r1022, [%r1402+44];
	// begin inline asm
	dp4a.s32.s32 %r1020, %r1021, %r1022, %r956;
	// end inline asm
	ld.shared.u32 	%r1025, [%r1401+56];
	ld.shared.u32 	%r1026, [%r1402+44];
	// begin inline asm
	dp4a.s32.s32 %r1024, %r1025, %r1026, %r960;
	// end inline asm
	ld.shared.u32 	%r1029, [%r1401+32];
	ld.shared.u32 	%r1030, [%r1402+32];
	// begin inline asm
	dp4a.s32.s32 %r1028, %r1029, %r1030, %r964;
	// end inline asm
	ld.shared.u32 	%r1033, [%r1401+80];
	ld.shared.u32 	%r1034, [%r1402+32];
	// begin inline asm
	dp4a.s32.s32 %r1032, %r1033, %r1034, %r968;
	// end inline asm
	ld.shared.u32 	%r1037, [%r1401+32];
	ld.shared.u32 	%r1038, [%r1402+36];
	// begin inline asm
	dp4a.s32.s32 %r1036, %r1037, %r1038, %r972;
	// end inline asm
	ld.shared.u32 	%r1041, [%r1401+80];
	ld.shared.u32 	%r1042, [%r1402+36];
	// begin inline asm
	dp4a.s32.s32 %r1040, %r1041, %r1042, %r976;
	// end inline asm
	ld.shared.u32 	%r1045, [%r1401+32];
	ld.shared.u32 	%r1046, [%r1402+40];
	// begin inline asm
	dp4a.s32.s32 %r1044, %r1045, %r1046, %r980;
	// end inline asm
	ld.shared.u32 	%r1049, [%r1401+80];
	ld.shared.u32 	%r1050, [%r1402+40];
	// begin inline asm
	dp4a.s32.s32 %r1048, %r1049, %r1050, %r984;
	// end inline asm
	ld.shared.u32 	%r1053, [%r1401+32];
	ld.shared.u32 	%r1054, [%r1402+44];
	// begin inline asm
	dp4a.s32.s32 %r1052, %r1053, %r1054, %r988;
	// end inline asm
	ld.shared.u32 	%r1057, [%r1401+80];
	ld.shared.u32 	%r1058, [%r1402+44];
	// begin inline asm
	dp4a.s32.s32 %r1056, %r1057, %r1058, %r992;
	// end inline asm
	ld.shared.u32 	%r1061, [%r1401+32];
	ld.shared.u32 	%r1062, [%r1402+80];
	// begin inline asm
	dp4a.s32.s32 %r1060, %r1061, %r1062, %r996;
	// end inline asm
	ld.shared.u32 	%r1065, [%r1401+80];
	ld.shared.u32 	%r1066, [%r1402+80];
	// begin inline asm
	dp4a.s32.s32 %r1064, %r1065, %r1066, %r1000;
	// end inline asm
	ld.shared.u32 	%r1069, [%r1401+32];
	ld.shared.u32 	%r1070, [%r1402+84];
	// begin inline asm
	dp4a.s32.s32 %r1068, %r1069, %r1070, %r1004;
	// end inline asm
	ld.shared.u32 	%r1073, [%r1401+80];
	ld.shared.u32 	%r1074, [%r1402+84];
	// begin inline asm
	dp4a.s32.s32 %r1072, %r1073, %r1074, %r1008;
	// end inline asm
	ld.shared.u32 	%r1077, [%r1401+32];
	ld.shared.u32 	%r1078, [%r1402+88];
	// begin inline asm
	dp4a.s32.s32 %r1076, %r1077, %r1078, %r1012;
	// end inline asm
	ld.shared.u32 	%r1081, [%r1401+80];
	ld.shared.u32 	%r1082, [%r1402+88];
	// begin inline asm
	dp4a.s32.s32 %r1080, %r1081, %r1082, %r1016;
	// end inline asm
	ld.shared.u32 	%r1085, [%r1401+32];
	ld.shared.u32 	%r1086, [%r1402+92];
	// begin inline asm
	dp4a.s32.s32 %r1084, %r1085, %r1086, %r1020;
	// end inline asm
	ld.shared.u32 	%r1089, [%r1401+80];
	ld.shared.u32 	%r1090, [%r1402+92];
	// begin inline asm
	dp4a.s32.s32 %r1088, %r1089, %r1090, %r1024;
	// end inline asm
	ld.shared.u32 	%r1093, [%r1401+56];
	ld.shared.u32 	%r1094, [%r1402+80];
	// begin inline asm
	dp4a.s32.s32 %r1092, %r1093, %r1094, %r1028;
	// end inline asm
	ld.shared.u32 	%r1097, [%r1401+104];
	ld.shared.u32 	%r1098, [%r1402+80];
	// begin inline asm
	dp4a.s32.s32 %r1096, %r1097, %r1098, %r1032;
	// end inline asm
	ld.shared.u32 	%r1101, [%r1401+56];
	ld.shared.u32 	%r1102, [%r1402+84];
	// begin inline asm
	dp4a.s32.s32 %r1100, %r1101, %r1102, %r1036;
	// end inline asm
	ld.shared.u32 	%r1105, [%r1401+104];
	ld.shared.u32 	%r1106, [%r1402+84];
	// begin inline asm
	dp4a.s32.s32 %r1104, %r1105, %r1106, %r1040;
	// end inline asm
	ld.shared.u32 	%r1109, [%r1401+56];
	ld.shared.u32 	%r1110, [%r1402+88];
	// begin inline asm
	dp4a.s32.s32 %r1108, %r1109, %r1110, %r1044;
	// end inline asm
	ld.shared.u32 	%r1113, [%r1401+104];
	ld.shared.u32 	%r1114, [%r1402+88];
	// begin inline asm
	dp4a.s32.s32 %r1112, %r1113, %r1114, %r1048;
	// end inline asm
	ld.shared.u32 	%r1117, [%r1401+56];
	ld.shared.u32 	%r1118, [%r1402+92];
	// begin inline asm
	dp4a.s32.s32 %r1116, %r1117, %r1118, %r1052;
	// end inline asm
	ld.shared.u32 	%r1121, [%r1401+104];
	ld.shared.u32 	%r1122, [%r1402+92];
	// begin inline asm
	dp4a.s32.s32 %r1120, %r1121, %r1122, %r1056;
	// end inline asm
	ld.shared.u32 	%r1125, [%r1401+56];
	ld.shared.u32 	%r1126, [%r1402+128];
	// begin inline asm
	dp4a.s32.s32 %r1124, %r1125, %r1126, %r1060;
	// end inline asm
	ld.shared.u32 	%r1129, [%r1401+104];
	ld.shared.u32 	%r1130, [%r1402+128];
	// begin inline asm
	dp4a.s32.s32 %r1128, %r1129, %r1130, %r1064;
	// end inline asm
	ld.shared.u32 	%r1133, [%r1401+56];
	ld.shared.u32 	%r1134, [%r1402+132];
	// begin inline asm
	dp4a.s32.s32 %r1132, %r1133, %r1134, %r1068;
	// end inline asm
	ld.shared.u32 	%r1137, [%r1401+104];
	ld.shared.u32 	%r1138, [%r1402+132];
	// begin inline asm
	dp4a.s32.s32 %r1136, %r1137, %r1138, %r1072;
	// end inline asm
	ld.shared.u32 	%r1141, [%r1401+56];
	ld.shared.u32 	%r1142, [%r1402+136];
	// begin inline asm
	dp4a.s32.s32 %r1140, %r1141, %r1142, %r1076;
	// end inline asm
	ld.shared.u32 	%r1145, [%r1401+104];
	ld.shared.u32 	%r1146, [%r1402+136];
	// begin inline asm
	dp4a.s32.s32 %r1144, %r1145, %r1146, %r1080;
	// end inline asm
	ld.shared.u32 	%r1149, [%r1401+56];
	ld.shared.u32 	%r1150, [%r1402+140];
	// begin inline asm
	dp4a.s32.s32 %r1148, %r1149, %r1150, %r1084;
	// end inline asm
	ld.shared.u32 	%r1153, [%r1401+104];
	ld.shared.u32 	%r1154, [%r1402+140];
	// begin inline asm
	dp4a.s32.s32 %r1152, %r1153, %r1154, %r1088;
	// end inline asm
	ld.shared.u32 	%r1157, [%r1401+80];
	ld.shared.u32 	%r1158, [%r1402+128];
	// begin inline asm
	dp4a.s32.s32 %r1156, %r1157, %r1158, %r1092;
	// end inline asm
	ld.shared.u32 	%r1161, [%r1401+128];
	ld.shared.u32 	%r1162, [%r1402+128];
	// begin inline asm
	dp4a.s32.s32 %r1160, %r1161, %r1162, %r1096;
	// end inline asm
	ld.shared.u32 	%r1165, [%r1401+80];
	ld.shared.u32 	%r1166, [%r1402+132];
	// begin inline asm
	dp4a.s32.s32 %r1164, %r1165, %r1166, %r1100;
	// end inline asm
	ld.shared.u32 	%r1169, [%r1401+128];
	ld.shared.u32 	%r1170, [%r1402+132];
	// begin inline asm
	dp4a.s32.s32 %r1168, %r1169, %r1170, %r1104;
	// end inline asm
	ld.shared.u32 	%r1173, [%r1401+80];
	ld.shared.u32 	%r1174, [%r1402+136];
	// begin inline asm
	dp4a.s32.s32 %r1172, %r1173, %r1174, %r1108;
	// end inline asm
	ld.shared.u32 	%r1177, [%r1401+128];
	ld.shared.u32 	%r1178, [%r1402+136];
	// begin inline asm
	dp4a.s32.s32 %r1176, %r1177, %r1178, %r1112;
	// end inline asm
	ld.shared.u32 	%r1181, [%r1401+80];
	ld.shared.u32 	%r1182, [%r1402+140];
	// begin inline asm
	dp4a.s32.s32 %r1180, %r1181, %r1182, %r1116;
	// end inline asm
	ld.shared.u32 	%r1185, [%r1401+128];
	ld.shared.u32 	%r1186, [%r1402+140];
	// begin inline asm
	dp4a.s32.s32 %r1184, %r1185, %r1186, %r1120;
	// end inline asm
	ld.shared.u32 	%r1189, [%r1401+152];
	ld.shared.u32 	%r1190, [%r1402+176];
	// begin inline asm
	dp4a.s32.s32 %r1188, %r1189, %r1190, %r1124;
	// end inline asm
	ld.shared.u32 	%r1193, [%r1401+200];
	ld.shared.u32 	%r1194, [%r1402+176];
	// begin inline asm
	dp4a.s32.s32 %r1192, %r1193, %r1194, %r1128;
	// end inline asm
	ld.shared.u32 	%r1197, [%r1401+152];
	ld.shared.u32 	%r1198, [%r1402+180];
	// begin inline asm
	dp4a.s32.s32 %r1196, %r1197, %r1198, %r1132;
	// end inline asm
	ld.shared.u32 	%r1201, [%r1401+200];
	ld.shared.u32 	%r1202, [%r1402+180];
	// begin inline asm
	dp4a.s32.s32 %r1200, %r1201, %r1202, %r1136;
	// end inline asm
	ld.shared.u32 	%r1205, [%r1401+152];
	ld.shared.u32 	%r1206, [%r1402+184];
	// begin inline asm
	dp4a.s32.s32 %r1204, %r1205, %r1206, %r1140;
	// end inline asm
	ld.shared.u32 	%r1209, [%r1401+200];
	ld.shared.u32 	%r1210, [%r1402+184];
	// begin inline asm
	dp4a.s32.s32 %r1208, %r1209, %r1210, %r1144;
	// end inline asm
	ld.shared.u32 	%r1213, [%r1401+152];
	ld.shared.u32 	%r1214, [%r1402+188];
	// begin inline asm
	dp4a.s32.s32 %r1212, %r1213, %r1214, %r1148;
	// end inline asm
	ld.shared.u32 	%r1217, [%r1401+200];
	ld.shared.u32 	%r1218, [%r1402+188];
	// begin inline asm
	dp4a.s32.s32 %r1216, %r1217, %r1218, %r1152;
	// end inline asm
	ld.shared.u32 	%r1221, [%r1401+176];
	ld.shared.u32 	%r1222, [%r1402+176];
	// begin inline asm
	dp4a.s32.s32 %r1220, %r1221, %r1222, %r1156;
	// end inline asm
	ld.shared.u32 	%r1225, [%r1401+224];
	ld.shared.u32 	%r1226, [%r1402+176];
	// begin inline asm
	dp4a.s32.s32 %r1224, %r1225, %r1226, %r1160;
	// end inline asm
	ld.shared.u32 	%r1229, [%r1401+176];
	ld.shared.u32 	%r1230, [%r1402+180];
	// begin inline asm
	dp4a.s32.s32 %r1228, %r1229, %r1230, %r1164;
	// end inline asm
	ld.shared.u32 	%r1233, [%r1401+224];
	ld.shared.u32 	%r1234, [%r1402+180];
	// begin inline asm
	dp4a.s32.s32 %r1232, %r1233, %r1234, %r1168;
	// end inline asm
	ld.shared.u32 	%r1237, [%r1401+176];
	ld.shared.u32 	%r1238, [%r1402+184];
	// begin inline asm
	dp4a.s32.s32 %r1236, %r1237, %r1238, %r1172;
	// end inline asm
	ld.shared.u32 	%r1241, [%r1401+224];
	ld.shared.u32 	%r1242, [%r1402+184];
	// begin inline asm
	dp4a.s32.s32 %r1240, %r1241, %r1242, %r1176;
	// end inline asm
	ld.shared.u32 	%r1245, [%r1401+176];
	ld.shared.u32 	%r1246, [%r1402+188];
	// begin inline asm
	dp4a.s32.s32 %r1244, %r1245, %r1246, %r1180;
	// end inline asm
	ld.shared.u32 	%r1249, [%r1401+224];
	ld.shared.u32 	%r1250, [%r1402+188];
	// begin inline asm
	dp4a.s32.s32 %r1248, %r1249, %r1250, %r1184;
	// end inline asm
	ld.shared.u32 	%r1253, [%r1401+176];
	ld.shared.u32 	%r1254, [%r1402+224];
	// begin inline asm
	dp4a.s32.s32 %r1252, %r1253, %r1254, %r1188;
	// end inline asm
	ld.shared.u32 	%r1257, [%r1401+224];
	ld.shared.u32 	%r1258, [%r1402+224];
	// begin inline asm
	dp4a.s32.s32 %r1256, %r1257, %r1258, %r1192;
	// end inline asm
	ld.shared.u32 	%r1261, [%r1401+176];
	ld.shared.u32 	%r1262, [%r1402+228];
	// begin inline asm
	dp4a.s32.s32 %r1260, %r1261, %r1262, %r1196;
	// end inline asm
	ld.shared.u32 	%r1265, [%r1401+224];
	ld.shared.u32 	%r1266, [%r1402+228];
	// begin inline asm
	dp4a.s32.s32 %r1264, %r1265, %r1266, %r1200;
	// end inline asm
	ld.shared.u32 	%r1269, [%r1401+176];
	ld.shared.u32 	%r1270, [%r1402+232];
	// begin inline asm
	dp4a.s32.s32 %r1268, %r1269, %r1270, %r1204;
	// end inline asm
	ld.shared.u32 	%r1273, [%r1401+224];
	ld.shared.u32 	%r1274, [%r1402+232];
	// begin inline asm
	dp4a.s32.s32 %r1272, %r1273, %r1274, %r1208;
	// end inline asm
	ld.shared.u32 	%r1277, [%r1401+176];
	ld.shared.u32 	%r1278, [%r1402+236];
	// begin inline asm
	dp4a.s32.s32 %r1276, %r1277, %r1278, %r1212;
	// end inline asm
	ld.shared.u32 	%r1281, [%r1401+224];
	ld.shared.u32 	%r1282, [%r1402+236];
	// begin inline asm
	dp4a.s32.s32 %r1280, %r1281, %r1282, %r1216;
	// end inline asm
	ld.shared.u32 	%r1285, [%r1401+200];
	ld.shared.u32 	%r1286, [%r1402+224];
	// begin inline asm
	dp4a.s32.s32 %r1284, %r1285, %r1286, %r1220;
	// end inline asm
	ld.shared.u32 	%r1289, [%r1401+248];
	ld.shared.u32 	%r1290, [%r1402+224];
	// begin inline asm
	dp4a.s32.s32 %r1288, %r1289, %r1290, %r1224;
	// end inline asm
	ld.shared.u32 	%r1293, [%r1401+200];
	ld.shared.u32 	%r1294, [%r1402+228];
	// begin inline asm
	dp4a.s32.s32 %r1292, %r1293, %r1294, %r1228;
	// end inline asm
	ld.shared.u32 	%r1297, [%r1401+248];
	ld.shared.u32 	%r1298, [%r1402+228];
	// begin inline asm
	dp4a.s32.s32 %r1296, %r1297, %r1298, %r1232;
	// end inline asm
	ld.shared.u32 	%r1301, [%r1401+200];
	ld.shared.u32 	%r1302, [%r1402+232];
	// begin inline asm
	dp4a.s32.s32 %r1300, %r1301, %r1302, %r1236;
	// end inline asm
	ld.shared.u32 	%r1305, [%r1401+248];
	ld.shared.u32 	%r1306, [%r1402+232];
	// begin inline asm
	dp4a.s32.s32 %r1304, %r1305, %r1306, %r1240;
	// end inline asm
	ld.shared.u32 	%r1309, [%r1401+200];
	ld.shared.u32 	%r1310, [%r1402+236];
	// begin inline asm
	dp4a.s32.s32 %r1308, %r1309, %r1310, %r1244;
	// end inline asm
	ld.shared.u32 	%r1313, [%r1401+248];
	ld.shared.u32 	%r1314, [%r1402+236];
	// begin inline asm
	dp4a.s32.s32 %r1312, %r1313, %r1314, %r1248;
	// end inline asm
	ld.shared.u32 	%r1317, [%r1401+200];
	ld.shared.u32 	%r1318, [%r1402+272];
	// begin inline asm
	dp4a.s32.s32 %r2637, %r1317, %r1318, %r1252;
	// end inline asm
	ld.shared.u32 	%r1321, [%r1401+248];
	ld.shared.u32 	%r1322, [%r1402+272];
	// begin inline asm
	dp4a.s32.s32 %r2629, %r1321, %r1322, %r1256;
	// end inline asm
	ld.shared.u32 	%r1325, [%r1401+200];
	ld.shared.u32 	%r1326, [%r1402+276];
	// begin inline asm
	dp4a.s32.s32 %r2636, %r1325, %r1326, %r1260;
	// end inline asm
	ld.shared.u32 	%r1329, [%r1401+248];
	ld.shared.u32 	%r1330, [%r1402+276];
	// begin inline asm
	dp4a.s32.s32 %r2628, %r1329, %r1330, %r1264;
	// end inline asm
	ld.shared.u32 	%r1333, [%r1401+200];
	ld.shared.u32 	%r1334, [%r1402+280];
	// begin inline asm
	dp4a.s32.s32 %r2635, %r1333, %r1334, %r1268;
	// end inline asm
	ld.shared.u32 	%r1337, [%r1401+248];
	ld.shared.u32 	%r1338, [%r1402+280];
	// begin inline asm
	dp4a.s32.s32 %r2627, %r1337, %r1338, %r1272;
	// end inline asm
	ld.shared.u32 	%r1341, [%r1401+200];
	ld.shared.u32 	%r1342, [%r1402+284];
	// begin inline asm
	dp4a.s32.s32 %r2634, %r1341, %r1342, %r1276;
	// end inline asm
	ld.shared.u32 	%r1345, [%r1401+248];
	ld.shared.u32 	%r1346, [%r1402+284];
	// begin inline asm
	dp4a.s32.s32 %r2626, %r1345, %r1346, %r1280;
	// end inline asm
	ld.shared.u32 	%r1349, [%r1401+224];
	ld.shared.u32 	%r1350, [%r1402+272];
	// begin inline asm
	dp4a.s32.s32 %r2633, %r1349, %r1350, %r1284;
	// end inline asm
	ld.shared.u32 	%r1353, [%r1401+272];
	ld.shared.u32 	%r1354, [%r1402+272];
	// begin inline asm
	dp4a.s32.s32 %r2625, %r1353, %r1354, %r1288;
	// end inline asm
	ld.shared.u32 	%r1357, [%r1401+224];
	ld.shared.u32 	%r1358, [%r1402+276];
	// begin inline asm
	dp4a.s32.s32 %r2632, %r1357, %r1358, %r1292;
	// end inline asm
	ld.shared.u32 	%r1361, [%r1401+272];
	ld.shared.u32 	%r1362, [%r1402+276];
	// begin inline asm
	dp4a.s32.s32 %r2624, %r1361, %r1362, %r1296;
	// end inline asm
	ld.shared.u32 	%r1365, [%r1401+224];
	ld.shared.u32 	%r1366, [%r1402+280];
	// begin inline asm
	dp4a.s32.s32 %r2631, %r1365, %r1366, %r1300;
	// end inline asm
	ld.shared.u32 	%r1369, [%r1401+272];
	ld.shared.u32 	%r1370, [%r1402+280];
	// begin inline asm
	dp4a.s32.s32 %r2623, %r1369, %r1370, %r1304;
	// end inline asm
	ld.shared.u32 	%r1373, [%r1401+224];
	ld.shared.u32 	%r1374, [%r1402+284];
	// begin inline asm
	dp4a.s32.s32 %r2630, %r1373, %r1374, %r1308;
	// end inline asm
	ld.shared.u32 	%r1377, [%r1401+272];
	ld.shared.u32 	%r1378, [%r1402+284];
	// begin inline asm
	dp4a.s32.s32 %r2622, %r1377, %r1378, %r1312;
	// end inline asm
	add.s32 	%r2638, %r2638, 1;
	setp.ne.s32 	%p52, %r2638, 15;
	@%p52 bra 	$L__BB39_11;
	ld.param.u64 	%rd175, [fused_nn_conv2d_cast_fixed_point_multiply_add_cast_nn_relu_cast_fixed_point_mult_18399029763786111876__10_kernel0_param_2];
	cvta.to.global.u64 	%rd73, %rd4;
	cvta.to.global.u64 	%rd74, %rd175;
	bar.sync 	0;
	add.s32 	%r2555, %r12, %r66;
	add.s32 	%r2557, %r1400, %r2555;
	ld.shared.u32 	%r1404, [%r2557+576];
	add.s32 	%r2559, %r1384, %r67;
	ld.shared.u32 	%r1405, [%r2559+4608];
	// begin inline asm
	dp4a.s32.s32 %r1403, %r1404, %r1405, %r2637;
	// end inline asm
	ld.shared.u32 	%r1408, [%r2557+624];
	ld.shared.u32 	%r1409, [%r2559+4608];
	// begin inline asm
	dp4a.s32.s32 %r1407, %r1408, %r1409, %r2629;
	// end inline asm
	ld.shared.u32 	%r1412, [%r2557+576];
	ld.shared.u32 	%r1413, [%r2559+4612];
	// begin inline asm
	dp4a.s32.s32 %r1411, %r1412, %r1413, %r2636;
	// end inline asm
	ld.shared.u32 	%r1416, [%r2557+624];
	ld.shared.u32 	%r1417, [%r2559+4612];
	// begin inline asm
	dp4a.s32.s32 %r1415, %r1416, %r1417, %r2628;
	// end inline asm
	ld.shared.u32 	%r1420, [%r2557+576];
	ld.shared.u32 	%r1421, [%r2559+4616];
	// begin inline asm
	dp4a.s32.s32 %r1419, %r1420, %r1421, %r2635;
	// end inline asm
	ld.shared.u32 	%r1424, [%r2557+624];
	ld.shared.u32 	%r1425, [%r2559+4616];
	// begin inline asm
	dp4a.s32.s32 %r1423, %r1424, %r1425, %r2627;
	// end inline asm
	ld.shared.u32 	%r1428, [%r2557+576];
	ld.shared.u32 	%r1429, [%r2559+4620];
	// begin inline asm
	dp4a.s32.s32 %r1427, %r1428, %r1429, %r2634;
	// end inline asm
	ld.shared.u32 	%r1432, [%r2557+624];
	ld.shared.u32 	%r1433, [%r2559+4620];
	// begin inline asm
	dp4a.s32.s32 %r1431, %r1432, %r1433, %r2626;
	// end inline asm
	ld.shared.u32 	%r1436, [%r2557+600];
	ld.shared.u32 	%r1437, [%r2559+4608];
	// begin inline asm
	dp4a.s32.s32 %r1435, %r1436, %r1437, %r2633;
	// end inline asm
	ld.shared.u32 	%r1440, [%r2557+648];
	ld.shared.u32 	%r1441, [%r2559+4608];
	// begin inline asm
	dp4a.s32.s32 %r1439, %r1440, %r1441, %r2625;
	// end inline asm
	ld.shared.u32 	%r1444, [%r2557+600];
	ld.shared.u32 	%r1445, [%r2559+4612];
	// begin inline asm
	dp4a.s32.s32 %r1443, %r1444, %r1445, %r2632;
	// end inline asm
	ld.shared.u32 	%r1448, [%r2557+648];
	ld.shared.u32 	%r1449, [%r2559+4612];
	// begin inline asm
	dp4a.s32.s32 %r1447, %r1448, %r1449, %r2624;
	// end inline asm
	ld.shared.u32 	%r1452, [%r2557+600];
	ld.shared.u32 	%r1453, [%r2559+4616];
	// begin inline asm
	dp4a.s32.s32 %r1451, %r1452, %r1453, %r2631;
	// end inline asm
	ld.shared.u32 	%r1456, [%r2557+648];
	ld.shared.u32 	%r1457, [%r2559+4616];
	// begin inline asm
	dp4a.s32.s32 %r1455, %r1456, %r1457, %r2623;
	// end inline asm
	ld.shared.u32 	%r1460, [%r2557+600];
	ld.shared.u32 	%r1461, [%r2559+4620];
	// begin inline asm
	dp4a.s32.s32 %r1459, %r1460, %r1461, %r2630;
	// end inline asm
	ld.shared.u32 	%r1464, [%r2557+648];
	ld.shared.u32 	%r1465, [%r2559+4620];
	// begin inline asm
	dp4a.s32.s32 %r1463, %r1464, %r1465, %r2622;
	// end inline asm
	ld.shared.u32 	%r1468, [%r2557+600];
	ld.shared.u32 	%r1469, [%r2559+4656];
	// begin inline asm
	dp4a.s32.s32 %r1467, %r1468, %r1469, %r1403;
	// end inline asm
	ld.shared.u32 	%r1472, [%r2557+648];
	ld.shared.u32 	%r1473, [%r2559+4656];
	// begin inline asm
	dp4a.s32.s32 %r1471, %r1472, %r1473, %r1407;
	// end inline asm
	ld.shared.u32 	%r1476, [%r2557+600];
	ld.shared.u32 	%r1477, [%r2559+4660];
	// begin inline asm
	dp4a.s32.s32 %r1475, %r1476, %r1477, %r1411;
	// end inline asm
	ld.shared.u32 	%r1480, [%r2557+648];
	ld.shared.u32 	%r1481, [%r2559+4660];
	// begin inline asm
	dp4a.s32.s32 %r1479, %r1480, %r1481, %r1415;
	// end inline asm
	ld.shared.u32 	%r1484, [%r2557+600];
	ld.shared.u32 	%r1485, [%r2559+4664];
	// begin inline asm
	dp4a.s32.s32 %r1483, %r1484, %r1485, %r1419;
	// end inline asm
	ld.shared.u32 	%r1488, [%r2557+648];
	ld.shared.u32 	%r1489, [%r2559+4664];
	// begin inline asm
	dp4a.s32.s32 %r1487, %r1488, %r1489, %r1423;
	// end inline asm
	ld.shared.u32 	%r1492, [%r2557+600];
	ld.shared.u32 	%r1493, [%r2559+4668];
	// begin inline asm
	dp4a.s32.s32 %r1491, %r1492, %r1493, %r1427;
	// end inline asm
	ld.shared.u32 	%r1496, [%r2557+648];
	ld.shared.u32 	%r1497, [%r2559+4668];
	// begin inline asm
	dp4a.s32.s32 %r1495, %r1496, %r1497, %r1431;
	// end inline asm
	ld.shared.u32 	%r1500, [%r2557+624];
	ld.shared.u32 	%r1501, [%r2559+4656];
	// begin inline asm
	dp4a.s32.s32 %r1499, %r1500, %r1501, %r1435;
	// end inline asm
	ld.shared.u32 	%r1504, [%r2557+672];
	ld.shared.u32 	%r1505, [%r2559+4656];
	// begin inline asm
	dp4a.s32.s32 %r1503, %r1504, %r1505, %r1439;
	// end inline asm
	ld.shared.u32 	%r1508, [%r2557+624];
	ld.shared.u32 	%r1509, [%r2559+4660];
	// begin inline asm
	dp4a.s32.s32 %r1507, %r1508, %r1509, %r1443;
	// end inline asm
	ld.shared.u32 	%r1512, [%r2557+672];
	ld.shared.u32 	%r1513, [%r2559+4660];
	// begin inline asm
	dp4a.s32.s32 %r1511, %r1512, %r1513, %r1447;
	// end inline asm
	ld.shared.u32 	%r1516, [%r2557+624];
	ld.shared.u32 	%r1517, [%r2559+4664];
	// begin inline asm
	dp4a.s32.s32 %r1515, %r1516, %r1517, %r1451;
	// end inline asm
	ld.shared.u32 	%r1520, [%r2557+672];
	ld.shared.u32 	%r1521, [%r2559+4664];
	// begin inline asm
	dp4a.s32.s32 %r1519, %r1520, %r1521, %r1455;
	// end inline asm
	ld.shared.u32 	%r1524, [%r2557+624];
	ld.shared.u32 	%r1525, [%r2559+4668];
	// begin inline asm
	dp4a.s32.s32 %r1523, %r1524, %r1525, %r1459;
	// end inline asm
	ld.shared.u32 	%r1528, [%r2557+672];
	ld.shared.u32 	%r1529, [%r2559+4668];
	// begin inline asm
	dp4a.s32.s32 %r1527, %r1528, %r1529, %r1463;
	// end inline asm
	ld.shared.u32 	%r1532, [%r2557+624];
	ld.shared.u32 	%r1533, [%r2559+4704];
	// begin inline asm
	dp4a.s32.s32 %r1531, %r1532, %r1533, %r1467;
	// end inline asm
	ld.shared.u32 	%r1536, [%r2557+672];
	ld.shared.u32 	%r1537, [%r2559+4704];
	// begin inline asm
	dp4a.s32.s32 %r1535, %r1536, %r1537, %r1471;
	// end inline asm
	ld.shared.u32 	%r1540, [%r2557+624];
	ld.shared.u32 	%r1541, [%r2559+4708];
	// begin inline asm
	dp4a.s32.s32 %r1539, %r1540, %r1541, %r1475;
	// end inline asm
	ld.shared.u32 	%r1544, [%r2557+672];
	ld.shared.u32 	%r1545, [%r2559+4708];
	// begin inline asm
	dp4a.s32.s32 %r1543, %r1544, %r1545, %r1479;
	// end inline asm
	ld.shared.u32 	%r1548, [%r2557+624];
	ld.shared.u32 	%r1549, [%r2559+4712];
	// begin inline asm
	dp4a.s32.s32 %r1547, %r1548, %r1549, %r1483;
	// end inline asm
	ld.shared.u32 	%r1552, [%r2557+672];
	ld.shared.u32 	%r1553, [%r2559+4712];
	// begin inline asm
	dp4a.s32.s32 %r1551, %r1552, %r1553, %r1487;
	// end inline asm
	ld.shared.u32 	%r1556, [%r2557+624];
	ld.shared.u32 	%r1557, [%r2559+4716];
	// begin inline asm
	dp4a.s32.s32 %r1555, %r1556, %r1557, %r1491;
	// end inline asm
	ld.shared.u32 	%r1560, [%r2557+672];
	ld.shared.u32 	%r1561, [%r2559+4716];
	// begin inline asm
	dp4a.s32.s32 %r1559, %r1560, %r1561, %r1495;
	// end inline asm
	ld.shared.u32 	%r1564, [%r2557+648];
	ld.shared.u32 	%r1565, [%r2559+4704];
	// begin inline asm
	dp4a.s32.s32 %r1563, %r1564, %r1565, %r1499;
	// end inline asm
	ld.shared.u32 	%r1568, [%r2557+696];
	ld.shared.u32 	%r1569, [%r2559+4704];
	// begin inline asm
	dp4a.s32.s32 %r1567, %r1568, %r1569, %r1503;
	// end inline asm
	ld.shared.u32 	%r1572, [%r2557+648];
	ld.shared.u32 	%r1573, [%r2559+4708];
	// begin inline asm
	dp4a.s32.s32 %r1571, %r1572, %r1573, %r1507;
	// end inline asm
	ld.shared.u32 	%r1576, [%r2557+696];
	ld.shared.u32 	%r1577, [%r2559+4708];
	// begin inline asm
	dp4a.s32.s32 %r1575, %r1576, %r1577, %r1511;
	// end inline asm
	ld.shared.u32 	%r1580, [%r2557+648];
	ld.shared.u32 	%r1581, [%r2559+4712];
	// begin inline asm
	dp4a.s32.s32 %r1579, %r1580, %r1581, %r1515;
	// end inline asm
	ld.shared.u32 	%r1584, [%r2557+696];
	ld.shared.u32 	%r1585, [%r2559+4712];
	// begin inline asm
	dp4a.s32.s32 %r1583, %r1584, %r1585, %r1519;
	// end inline asm
	ld.shared.u32 	%r1588, [%r2557+648];
	ld.shared.u32 	%r1589, [%r2559+4716];
	// begin inline asm
	dp4a.s32.s32 %r1587, %r1588, %r1589, %r1523;
	// end inline asm
	ld.shared.u32 	%r1592, [%r2557+696];
	ld.shared.u32 	%r1593, [%r2559+4716];
	// begin inline asm
	dp4a.s32.s32 %r1591, %r1592, %r1593, %r1527;
	// end inline asm
	ld.shared.u32 	%r1596, [%r2557+720];
	ld.shared.u32 	%r1597, [%r2559+4752];
	// begin inline asm
	dp4a.s32.s32 %r1595, %r1596, %r1597, %r1531;
	// end inline asm
	ld.shared.u32 	%r1600, [%r2557+768];
	ld.shared.u32 	%r1601, [%r2559+4752];
	// begin inline asm
	dp4a.s32.s32 %r1599, %r1600, %r1601, %r1535;
	// end inline asm
	ld.shared.u32 	%r1604, [%r2557+720];
	ld.shared.u32 	%r1605, [%r2559+4756];
	// begin inline asm
	dp4a.s32.s32 %r1603, %r1604, %r1605, %r1539;
	// end inline asm
	ld.shared.u32 	%r1608, [%r2557+768];
	ld.shared.u32 	%r1609, [%r2559+4756];
	// begin inline asm
	dp4a.s32.s32 %r1607, %r1608, %r1609, %r1543;
	// end inline asm
	ld.shared.u32 	%r1612, [%r2557+720];
	ld.shared.u32 	%r1613, [%r2559+4760];
	// begin inline asm
	dp4a.s32.s32 %r1611, %r1612, %r1613, %r1547;
	// end inline asm
	ld.shared.u32 	%r1616, [%r2557+768];
	ld.shared.u32 	%r1617, [%r2559+4760];
	// begin inline asm
	dp4a.s32.s32 %r1615, %r1616, %r1617, %r1551;
	// end inline asm
	ld.shared.u32 	%r1620, [%r2557+720];
	ld.shared.u32 	%r1621, [%r2559+4764];
	// begin inline asm
	dp4a.s32.s32 %r1619, %r1620, %r1621, %r1555;
	// end inline asm
	ld.shared.u32 	%r1624, [%r2557+768];
	ld.shared.u32 	%r1625, [%r2559+4764];
	// begin inline asm
	dp4a.s32.s32 %r1623, %r1624, %r1625, %r1559;
	// end inline asm
	ld.shared.u32 	%r1628, [%r2557+744];
	ld.shared.u32 	%r1629, [%r2559+4752];
	// begin inline asm
	dp4a.s32.s32 %r1627, %r1628, %r1629, %r1563;
	// end inline asm
	ld.shared.u32 	%r1632, [%r2557+792];
	ld.shared.u32 	%r1633, [%r2559+4752];
	// begin inline asm
	dp4a.s32.s32 %r1631, %r1632, %r1633, %r1567;
	// end inline asm
	ld.shared.u32 	%r1636, [%r2557+744];
	ld.shared.u32 	%r1637, [%r2559+4756];
	// begin inline asm
	dp4a.s32.s32 %r1635, %r1636, %r1637, %r1571;
	// end inline asm
	ld.shared.u32 	%r1640, [%r2557+792];
	ld.shared.u32 	%r1641, [%r2559+4756];
	// begin inline asm
	dp4a.s32.s32 %r1639, %r1640, %r1641, %r1575;
	// end inline asm
	ld.shared.u32 	%r1644, [%r2557+744];
	ld.shared.u32 	%r1645, [%r2559+4760];
	// begin inline asm
	dp4a.s32.s32 %r1643, %r1644, %r1645, %r1579;
	// end inline asm
	ld.shared.u32 	%r1648, [%r2557+792];
	ld.shared.u32 	%r1649, [%r2559+4760];
	// begin inline asm
	dp4a.s32.s32 %r1647, %r1648, %r1649, %r1583;
	// end inline asm
	ld.shared.u32 	%r1652, [%r2557+744];
	ld.shared.u32 	%r1653, [%r2559+4764];
	// begin inline asm
	dp4a.s32.s32 %r1651, %r1652, %r1653, %r1587;
	// end inline asm
	ld.shared.u32 	%r1656, [%r2557+792];
	ld.shared.u32 	%r1657, [%r2559+4764];
	// begin inline asm
	dp4a.s32.s32 %r1655, %r1656, %r1657, %r1591;
	// end inline asm
	ld.shared.u32 	%r1660, [%r2557+744];
	ld.shared.u32 	%r1661, [%r2559+4800];
	// begin inline asm
	dp4a.s32.s32 %r1659, %r1660, %r1661, %r1595;
	// end inline asm
	ld.shared.u32 	%r1664, [%r2557+792];
	ld.shared.u32 	%r1665, [%r2559+4800];
	// begin inline asm
	dp4a.s32.s32 %r1663, %r1664, %r1665, %r1599;
	// end inline asm
	ld.shared.u32 	%r1668, [%r2557+744];
	ld.shared.u32 	%r1669, [%r2559+4804];
	// begin inline asm
	dp4a.s32.s32 %r1667, %r1668, %r1669, %r1603;
	// end inline asm
	ld.shared.u32 	%r1672, [%r2557+792];
	ld.shared.u32 	%r1673, [%r2559+4804];
	// begin inline asm
	dp4a.s32.s32 %r1671, %r1672, %r1673, %r1607;
	// end inline asm
	ld.shared.u32 	%r1676, [%r2557+744];
	ld.shared.u32 	%r1677, [%r2559+4808];
	// begin inline asm
	dp4a.s32.s32 %r1675, %r1676, %r1677, %r1611;
	// end inline asm
	ld.shared.u32 	%r1680, [%r2557+792];
	ld.shared.u32 	%r1681, [%r2559+4808];
	// begin inline asm
	dp4a.s32.s32 %r1679, %r1680, %r1681, %r1615;
	// end inline asm
	ld.shared.u32 	%r1684, [%r2557+744];
	ld.shared.u32 	%r1685, [%r2559+4812];
	// begin inline asm
	dp4a.s32.s32 %r1683, %r1684, %r1685, %r1619;
	// end inline asm
	ld.shared.u32 	%r1688, [%r2557+792];
	ld.shared.u32 	%r1689, [%r2559+4812];
	// begin inline asm
	dp4a.s32.s32 %r1687, %r1688, %r1689, %r1623;
	// end inline asm
	ld.shared.u32 	%r1692, [%r2557+768];
	ld.shared.u32 	%r1693, [%r2559+4800];
	// begin inline asm
	dp4a.s32.s32 %r1691, %r1692, %r1693, %r1627;
	// end inline asm
	ld.shared.u32 	%r1696, [%r2557+816];
	ld.shared.u32 	%r1697, [%r2559+4800];
	// begin inline asm
	dp4a.s32.s32 %r1695, %r1696, %r1697, %r1631;
	// end inline asm
	ld.shared.u32 	%r1700, [%r2557+768];
	ld.shared.u32 	%r1701, [%r2559+4804];
	// begin inline asm
	dp4a.s32.s32 %r1699, %r1700, %r1701, %r1635;
	// end inline asm
	ld.shared.u32 	%r1704, [%r2557+816];
	ld.shared.u32 	%r1705, [%r2559+4804];
	// begin inline asm
	dp4a.s32.s32 %r1703, %r1704, %r1705, %r1639;
	// end inline asm
	ld.shared.u32 	%r1708, [%r2557+768];
	ld.shared.u32 	%r1709, [%r2559+4808];
	// begin inline asm
	dp4a.s32.s32 %r1707, %r1708, %r1709, %r1643;
	// end inline asm
	ld.shared.u32 	%r1712, [%r2557+816];
	ld.shared.u32 	%r1713, [%r2559+4808];
	// begin inline asm
	dp4a.s32.s32 %r1711, %r1712, %r1713, %r1647;
	// end inline asm
	ld.shared.u32 	%r1716, [%r2557+768];
	ld.shared.u32 	%r1717, [%r2559+4812];
	// begin inline asm
	dp4a.s32.s32 %r1715, %r1716, %r1717, %r1651;
	// end inline asm
	ld.shared.u32 	%r1720, [%r2557+816];
	ld.shared.u32 	%r1721, [%r2559+4812];
	// begin inline asm
	dp4a.s32.s32 %r1719, %r1720, %r1721, %r1655;
	// end inline asm
	ld.shared.u32 	%r1724, [%r2557+768];
	ld.shared.u32 	%r1725, [%r2559+4848];
	// begin inline asm
	dp4a.s32.s32 %r1723, %r1724, %r1725, %r1659;
	// end inline asm
	ld.shared.u32 	%r1728, [%r2557+816];
	ld.shared.u32 	%r1729, [%r2559+4848];
	// begin inline asm
	dp4a.s32.s32 %r1727, %r1728, %r1729, %r1663;
	// end inline asm
	ld.shared.u32 	%r1732, [%r2557+768];
	ld.shared.u32 	%r1733, [%r2559+4852];
	// begin inline asm
	dp4a.s32.s32 %r1731, %r1732, %r1733, %r1667;
	// end inline asm
	ld.shared.u32 	%r1736, [%r2557+816];
	ld.shared.u32 	%r1737, [%r2559+4852];
	// begin inline asm
	dp4a.s32.s32 %r1735, %r1736, %r1737, %r1671;
	// end inline asm
	ld.shared.u32 	%r1740, [%r2557+768];
	ld.shared.u32 	%r1741, [%r2559+4856];
	// begin inline asm
	dp4a.s32.s32 %r1739, %r1740, %r1741, %r1675;
	// end inline asm
	ld.shared.u32 	%r1744, [%r2557+816];
	ld.shared.u32 	%r1745, [%r2559+4856];
	// begin inline asm
	dp4a.s32.s32 %r1743, %r1744, %r1745, %r1679;
	// end inline asm
	ld.shared.u32 	%r1748, [%r2557+768];
	ld.shared.u32 	%r1749, [%r2559+4860];
	// begin inline asm
	dp4a.s32.s32 %r1747, %r1748, %r1749, %r1683;
	// end inline asm
	ld.shared.u32 	%r1752, [%r2557+816];
	ld.shared.u32 	%r1753, [%r2559+4860];
	// begin inline asm
	dp4a.s32.s32 %r1751, %r1752, %r1753, %r1687;
	// end inline asm
	ld.shared.u32 	%r1756, [%r2557+792];
	ld.shared.u32 	%r1757, [%r2559+4848];
	// begin inline asm
	dp4a.s32.s32 %r1755, %r1756, %r1757, %r1691;
	// end inline asm
	ld.shared.u32 	%r1760, [%r2557+840];
	ld.shared.u32 	%r1761, [%r2559+4848];
	// begin inline asm
	dp4a.s32.s32 %r1759, %r1760, %r1761, %r1695;
	// end inline asm
	ld.shared.u32 	%r1764, [%r2557+792];
	ld.shared.u32 	%r1765, [%r2559+4852];
	// begin inline asm
	dp4a.s32.s32 %r1763, %r1764, %r1765, %r1699;
	// end inline asm
	ld.shared.u32 	%r1768, [%r2557+840];
	ld.shared.u32 	%r1769, [%r2559+4852];
	// begin inline asm
	dp4a.s32.s32 %r1767, %r1768, %r1769, %r1703;
	// end inline asm
	ld.shared.u32 	%r1772, [%r2557+792];
	ld.shared.u32 	%r1773, [%r2559+4856];
	// begin inline asm
	dp4a.s32.s32 %r1771, %r1772, %r1773, %r1707;
	// end inline asm
	ld.shared.u32 	%r1776, [%r2557+840];
	ld.shared.u32 	%r1777, [%r2559+4856];
	// begin inline asm
	dp4a.s32.s32 %r1775, %r1776, %r1777, %r1711;
	// end inline asm
	ld.shared.u32 	%r1780, [%r2557+792];
	ld.shared.u32 	%r1781, [%r2559+4860];
	// begin inline asm
	dp4a.s32.s32 %r1779, %r1780, %r1781, %r1715;
	// end inline asm
	ld.shared.u32 	%r1784, [%r2557+840];
	ld.shared.u32 	%r1785, [%r2559+4860];
	// begin inline asm
	dp4a.s32.s32 %r1783, %r1784, %r1785, %r1719;
	// end inline asm
	ld.shared.u32 	%r1788, [%r2557+580];
	ld.shared.u32 	%r1789, [%r2559+4624];
	// begin inline asm
	dp4a.s32.s32 %r1787, %r1788, %r1789, %r1723;
	// end inline asm
	ld.shared.u32 	%r1792, [%r2557+628];
	ld.shared.u32 	%r1793, [%r2559+4624];
	// begin inline asm
	dp4a.s32.s32 %r1791, %r1792, %r1793, %r1727;
	// end inline asm
	ld.shared.u32 	%r1796, [%r2557+580];
	ld.shared.u32 	%r1797, [%r2559+4628];
	// begin inline asm
	dp4a.s32.s32 %r1795, %r1796, %r1797, %r1731;
	// end inline asm
	ld.shared.u32 	%r1800, [%r2557+628];
	ld.shared.u32 	%r1801, [%r2559+4628];
	// begin inline asm
	dp4a.s32.s32 %r1799, %r1800, %r1801, %r1735;
	// end inline asm
	ld.shared.u32 	%r1804, [%r2557+580];
	ld.shared.u32 	%r1805, [%r2559+4632];
	// begin inline asm
	dp4a.s32.s32 %r1803, %r1804, %r1805, %r1739;
	// end inline asm
	ld.shared.u32 	%r1808, [%r2557+628];
	ld.shared.u32 	%r1809, [%r2559+4632];
	// begin inline asm
	dp4a.s32.s32 %r1807, %r1808, %r1809, %r1743;
	// end inline asm
	ld.shared.u32 	%r1812, [%r2557+580];
	ld.shared.u32 	%r1813, [%r2559+4636];
	// begin inline asm
	dp4a.s32.s32 %r1811, %r1812, %r1813, %r1747;
	// end inline asm
	ld.shared.u32 	%r1816, [%r2557+628];
	ld.shared.u32 	%r1817, [%r2559+4636];
	// begin inline asm
	dp4a.s32.s32 %r1815, %r1816, %r1817, %r1751;
	// end inline asm
	ld.shared.u32 	%r1820, [%r2557+604];
	ld.shared.u32 	%r1821, [%r2559+4624];
	// begin inline asm
	dp4a.s32.s32 %r1819, %r1820, %r1821, %r1755;
	// end inline asm
	ld.shared.u32 	%r1824, [%r2557+652];
	ld.shared.u32 	%r1825, [%r2559+4624];
	// begin inline asm
	dp4a.s32.s32 %r1823, %r1824, %r1825, %r1759;
	// end inline asm
	ld.shared.u32 	%r1828, [%r2557+604];
	ld.shared.u32 	%r1829, [%r2559+4628];
	// begin inline asm
	dp4a.s32.s32 %r1827, %r1828, %r1829, %r1763;
	// end inline asm
	ld.shared.u32 	%r1832, [%r2557+652];
	ld.shared.u32 	%r1833, [%r2559+4628];
	// begin inline asm
	dp4a.s32.s32 %r1831, %r1832, %r1833, %r1767;
	// end inline asm
	ld.shared.u32 	%r1836, [%r2557+604];
	ld.shared.u32 	%r1837, [%r2559+4632];
	// begin inline asm
	dp4a.s32.s32 %r1835, %r1836, %r1837, %r1771;
	// end inline asm
	ld.shared.u32 	%r1840, [%r2557+652];
	ld.shared.u32 	%r1841, [%r2559+4632];
	// begin inline asm
	dp4a.s32.s32 %r1839, %r1840, %r1841, %r1775;
	// end inline asm
	ld.shared.u32 	%r1844, [%r2557+604];
	ld.shared.u32 	%r1845, [%r2559+4636];
	// begin inline asm
	dp4a.s32.s32 %r1843, %r1844, %r1845, %r1779;
	// end inline asm
	ld.shared.u32 	%r1848, [%r2557+652];
	ld.shared.u32 	%r1849, [%r2559+4636];
	// begin inline asm
	dp4a.s32.s32 %r1847, %r1848, %r1849, %r1783;
	// end inline asm
	ld.shared.u32 	%r1852, [%r2557+604];
	ld.shared.u32 	%r1853, [%r2559+4672];
	// begin inline asm
	dp4a.s32.s32 %r1851, %r1852, %r1853, %r1787;
	// end inline asm
	ld.shared.u32 	%r1856, [%r2557+652];
	ld.shared.u32 	%r1857, [%r2559+4672];
	// begin inline asm
	dp4a.s32.s32 %r1855, %r1856, %r1857, %r1791;
	// end inline asm
	ld.shared.u32 	%r1860, [%r2557+604];
	ld.shared.u32 	%r1861, [%r2559+4676];
	// begin inline asm
	dp4a.s32.s32 %r1859, %r1860, %r1861, %r1795;
	// end inline asm
	ld.shared.u32 	%r1864, [%r2557+652];
	ld.shared.u32 	%r1865, [%r2559+4676];
	// begin inline asm
	dp4a.s32.s32 %r1863, %r1864, %r1865, %r1799;
	// end inline asm
	ld.shared.u32 	%r1868, [%r2557+604];
	ld.shared.u32 	%r1869, [%r2559+4680];
	// begin inline asm
	dp4a.s32.s32 %r1867, %r1868, %r1869, %r1803;
	// end inline asm
	ld.shared.u32 	%r1872, [%r2557+652];
	ld.shared.u32 	%r1873, [%r2559+4680];
	// begin inline asm
	dp4a.s32.s32 %r1871, %r1872, %r1873, %r1807;
	// end inline asm
	ld.shared.u32 	%r1876, [%r2557+604];
	ld.shared.u32 	%r1877, [%r2559+4684];
	// begin inline asm
	dp4a.s32.s32 %r1875, %r1876, %r1877, %r1811;
	// end inline asm
	ld.shared.u32 	%r1880, [%r2557+652];
	ld.shared.u32 	%r1881, [%r2559+4684];
	// begin inline asm
	dp4a.s32.s32 %r1879, %r1880, %r1881, %r1815;
	// end inline asm
	ld.shared.u32 	%r1884, [%r2557+628];
	ld.shared.u32 	%r1885, [%r2559+4672];
	// begin inline asm
	dp4a.s32.s32 %r1883, %r1884, %r1885, %r1819;
	// end inline asm
	ld.shared.u32 	%r1888, [%r2557+676];
	ld.shared.u32 	%r1889, [%r2559+4672];
	// begin inline asm
	dp4a.s32.s32 %r1887, %r1888, %r1889, %r1823;
	// end inline asm
	ld.shared.u32 	%r1892, [%r2557+628];
	ld.shared.u32 	%r1893, [%r2559+4676];
	// begin inline asm
	dp4a.s32.s32 %r1891, %r1892, %r1893, %r1827;
	// end inline asm
	ld.shared.u32 	%r1896, [%r2557+676];
	ld.shared.u32 	%r1897, [%r2559+4676];
	// begin inline asm
	dp4a.s32.s32 %r1895, %r1896, %r1897, %r1831;
	// end inline asm
	ld.shared.u32 	%r1900, [%r2557+628];
	ld.shared.u32 	%r1901, [%r2559+4680];
	// begin inline asm
	dp4a.s32.s32 %r1899, %r1900, %r1901, %r1835;
	// end inline asm
	ld.shared.u32 	%r1904, [%r2557+676];
	ld.shared.u32 	%r1905, [%r2559+4680];
	// begin inline asm
	dp4a.s32.s32 %r1903, %r1904, %r1905, %r1839;
	// end inline asm
	ld.shared.u32 	%r1908, [%r2557+628];
	ld.shared.u32 	%r1909, [%r2559+4684];
	// begin inline asm
	dp4a.s32.s32 %r1907, %r1908, %r1909, %r1843;
	// end inline asm
	ld.shared.u32 	%r1912, [%r2557+676];
	ld.shared.u32 	%r1913, [%r2559+4684];
	// begin inline asm
	dp4a.s32.s32 %r1911, %r1912, %r1913, %r1847;
	// end inline asm
	ld.shared.u32 	%r1916, [%r2557+628];
	ld.shared.u32 	%r1917, [%r2559+4720];
	// begin inline asm
	dp4a.s32.s32 %r1915, %r1916, %r1917, %r1851;
	// end inline asm
	ld.shared.u32 	%r1920, [%r2557+676];
	ld.shared.u32 	%r1921, [%r2559+4720];
	// begin inline asm
	dp4a.s32.s32 %r1919, %r1920, %r1921, %r1855;
	// end inline asm
	ld.shared.u32 	%r1924, [%r2557+628];
	ld.shared.u32 	%r1925, [%r2559+4724];
	// begin inline asm
	dp4a.s32.s32 %r1923, %r1924, %r1925, %r1859;
	// end inline asm
	ld.shared.u32 	%r1928, [%r2557+676];
	ld.shared.u32 	%r1929, [%r2559+4724];
	// begin inline asm
	dp4a.s32.s32 %r1927, %r1928, %r1929, %r1863;
	// end inline asm
	ld.shared.u32 	%r1932, [%r2557+628];
	ld.shared.u32 	%r1933, [%r2559+4728];
	// begin inline asm
	dp4a.s32.s32 %r1931, %r1932, %r1933, %r1867;
	// end inline asm
	ld.shared.u32 	%r1936, [%r2557+676];
	ld.shared.u32 	%r1937, [%r2559+4728];
	// begin inline asm
	dp4a.s32.s32 %r1935, %r1936, %r1937, %r1871;
	// end inline asm
	ld.shared.u32 	%r1940, [%r2557+628];
	ld.shared.u32 	%r1941, [%r2559+4732];
	// begin inline asm
	dp4a.s32.s32 %r1939, %r1940, %r1941, %r1875;
	// end inline asm
	ld.shared.u32 	%r1944, [%r2557+676];
	ld.shared.u32 	%r1945, [%r2559+4732];
	// begin inline asm
	dp4a.s32.s32 %r1943, %r1944, %r1945, %r1879;
	// end inline asm
	ld.shared.u32 	%r1948, [%r2557+652];
	ld.shared.u32 	%r1949, [%r2559+4720];
	// begin inline asm
	dp4a.s32.s32 %r1947, %r1948, %r1949, %r1883;
	// end inline asm
	ld.shared.u32 	%r1952, [%r2557+700];
	ld.shared.u32 	%r1953, [%r2559+4720];
	// begin inline asm
	dp4a.s32.s32 %r1951, %r1952, %r1953, %r1887;
	// end inline asm
	ld.shared.u32 	%r1956, [%r2557+652];
	ld.shared.u32 	%r1957, [%r2559+4724];
	// begin inline asm
	dp4a.s32.s32 %r1955, %r1956, %r1957, %r1891;
	// end inline asm
	ld.shared.u32 	%r1960, [%r2557+700];
	ld.shared.u32 	%r1961, [%r2559+4724];
	// begin inline asm
	dp4a.s32.s32 %r1959, %r1960, %r1961, %r1895;
	// end inline asm
	ld.shared.u32 	%r1964, [%r2557+652];
	ld.shared.u32 	%r1965, [%r2559+4728];
	// begin inline asm
	dp4a.s32.s32 %r1963, %r1964, %r1965, %r1899;
	// end inline asm
	ld.shared.u32 	%r1968, [%r2557+700];
	ld.shared.u32 	%r1969, [%r2559+4728];
	// begin inline asm
	dp4a.s32.s32 %r1967, %r1968, %r1969, %r1903;
	// end inline asm
	ld.shared.u32 	%r1972, [%r2557+652];
	ld.shared.u32 	%r1973, [%r2559+4732];
	// begin inline asm
	dp4a.s32.s32 %r1971, %r1972, %r1973, %r1907;
	// end inline asm
	ld.shared.u32 	%r1976, [%r2557+700];
	ld.shared.u32 	%r1977, [%r2559+4732];
	// begin inline asm
	dp4a.s32.s32 %r1975, %r1976, %r1977, %r1911;
	// end inline asm
	ld.shared.u32 	%r1980, [%r2557+724];
	ld.shared.u32 	%r1981, [%r2559+4768];
	// begin inline asm
	dp4a.s32.s32 %r1979, %r1980, %r1981, %r1915;
	// end inline asm
	ld.shared.u32 	%r1984, [%r2557+772];
	ld.shared.u32 	%r1985, [%r2559+4768];
	// begin inline asm
	dp4a.s32.s32 %r1983, %r1984, %r1985, %r1919;
	// end inline asm
	ld.shared.u32 	%r1988, [%r2557+724];
	ld.shared.u32 	%r1989, [%r2559+4772];
	// begin inline asm
	dp4a.s32.s32 %r1987, %r1988, %r1989, %r1923;
	// end inline asm
	ld.shared.u32 	%r1992, [%r2557+772];
	ld.shared.u32 	%r1993, [%r2559+4772];
	// begin inline asm
	dp4a.s32.s32 %r1991, %r1992, %r1993, %r1927;
	// end inline asm
	ld.shared.u32 	%r1996, [%r2557+724];
	ld.shared.u32 	%r1997, [%r2559+4776];
	// begin inline asm
	dp4a.s32.s32 %r1995, %r1996, %r1997, %r1931;
	// end inline asm
	ld.shared.u32 	%r2000, [%r2557+772];
	ld.shared.u32 	%r2001, [%r2559+4776];
	// begin inline asm
	dp4a.s32.s32 %r1999, %r2000, %r2001, %r1935;
	// end inline asm
	ld.shared.u32 	%r2004, [%r2557+724];
	ld.shared.u32 	%r2005, [%r2559+4780];
	// begin inline asm
	dp4a.s32.s32 %r2003, %r2004, %r2005, %r1939;
	// end inline asm
	ld.shared.u32 	%r2008, [%r2557+772];
	ld.shared.u32 	%r2009, [%r2559+4780];
	// begin inline asm
	dp4a.s32.s32 %r2007, %r2008, %r2009, %r1943;
	// end inline asm
	ld.shared.u32 	%r2012, [%r2557+748];
	ld.shared.u32 	%r2013, [%r2559+4768];
	// begin inline asm
	dp4a.s32.s32 %r2011, %r2012, %r2013, %r1947;
	// end inline asm
	ld.shared.u32 	%r2016, [%r2557+796];
	ld.shared.u32 	%r2017, [%r2559+4768];
	// begin inline asm
	dp4a.s32.s32 %r2015, %r2016, %r2017, %r1951;
	// end inline asm
	ld.shared.u32 	%r2020, [%r2557+748];
	ld.shared.u32 	%r2021, [%r2559+4772];
	// begin inline asm
	dp4a.s32.s32 %r2019, %r2020, %r2021, %r1955;
	// end inline asm
	ld.shared.u32 	%r2024, [%r2557+796];
	ld.shared.u32 	%r2025, [%r2559+4772];
	// begin inline asm
	dp4a.s32.s32 %r2023, %r2024, %r2025, %r1959;
	// end inline asm
	ld.shared.u32 	%r2028, [%r2557+748];
	ld.shared.u32 	%r2029, [%r2559+4776];
	// begin inline asm
	dp4a.s32.s32 %r2027, %r2028, %r2029, %r1963;
	// end inline asm
	ld.shared.u32 	%r2032, [%r2557+796];
	ld.shared.u32 	%r2033, [%r2559+4776];
	// begin inline asm
	dp4a.s32.s32 %r2031, %r2032, %r2033, %r1967;
	// end inline asm
	ld.shared.u32 	%r2036, [%r2557+748];
	ld.shared.u32 	%r2037, [%r2559+4780];
	// begin inline asm
	dp4a.s32.s32 %r2035, %r2036, %r2037, %r1971;
	// end inline asm
	ld.shared.u32 	%r2040, [%r2557+796];
	ld.shared.u32 	%r2041, [%r2559+4780];
	// begin inline asm
	dp4a.s32.s32 %r2039, %r2040, %r2041, %r1975;
	// end inline asm
	ld.shared.u32 	%r2044, [%r2557+748];
	ld.shared.u32 	%r2045, [%r2559+4816];
	// begin inline asm
	dp4a.s32.s32 %r2043, %r2044, %r2045, %r1979;
	// end inline asm
	ld.shared.u32 	%r2048, [%r2557+796];
	ld.shared.u32 	%r2049, [%r2559+4816];
	// begin inline asm
	dp4a.s32.s32 %r2047, %r2048, %r2049, %r1983;
	// end inline asm
	ld.shared.u32 	%r2052, [%r2557+748];
	ld.shared.u32 	%r2053, [%r2559+4820];
	// begin inline asm
	dp4a.s32.s32 %r2051, %r2052, %r2053, %r1987;
	// end inline asm
	ld.shared.u32 	%r2056, [%r2557+796];
	ld.shared.u32 	%r2057, [%r2559+4820];
	// begin inline asm
	dp4a.s32.s32 %r2055, %r2056, %r2057, %r1991;
	// end inline asm
	ld.shared.u32 	%r2060, [%r2557+748];
	ld.shared.u32 	%r2061, [%r2559+4824];
	// begin inline asm
	dp4a.s32.s32 %r2059, %r2060, %r2061, %r1995;
	// end inline asm
	ld.shared.u32 	%r2064, [%r2557+796];
	ld.shared.u32 	%r2065, [%r2559+4824];
	// begin inline asm
	dp4a.s32.s32 %r2063, %r2064, %r2065, %r1999;
	// end inline asm
	ld.shared.u32 	%r2068, [%r2557+748];
	ld.shared.u32 	%r2069, [%r2559+4828];
	// begin inline asm
	dp4a.s32.s32 %r2067, %r2068, %r2069, %r2003;
	// end inline asm
	ld.shared.u32 	%r2072, [%r2557+796];
	ld.shared.u32 	%r2073, [%r2559+4828];
	// begin inline asm
	dp4a.s32.s32 %r2071, %r2072, %r2073, %r2007;
	// end inline asm
	ld.shared.u32 	%r2076, [%r2557+772];
	ld.shared.u32 	%r2077, [%r2559+4816];
	// begin inline asm
	dp4a.s32.s32 %r2075, %r2076, %r2077, %r2011;
	// end inline asm
	ld.shared.u32 	%r2080, [%r2557+820];
	ld.shared.u32 	%r2081, [%r2559+4816];
	// begin inline asm
	dp4a.s32.s32 %r2079, %r2080, %r2081, %r2015;
	// end inline asm
	ld.shared.u32 	%r2084, [%r2557+772];
	ld.shared.u32 	%r2085, [%r2559+4820];
	// begin inline asm
	dp4a.s32.s32 %r2083, %r2084, %r2085, %r2019;
	// end inline asm
	ld.shared.u32 	%r2088, [%r2557+820];
	ld.shared.u32 	%r2089, [%r2559+4820];
	// begin inline asm
	dp4a.s32.s32 %r2087, %r2088, %r2089, %r2023;
	// end inline asm
	ld.shared.u32 	%r2092, [%r2557+772];
	ld.shared.u32 	%r2093, [%r2559+4824];
	// begin inline asm
	dp4a.s32.s32 %r2091, %r2092, %r2093, %r2027;
	// end inline asm
	ld.shared.u32 	%r2096, [%r2557+820];
	ld.shared.u32 	%r2097, [%r2559+4824];
	// begin inline asm
	dp4a.s32.s32 %r2095, %r2096, %r2097, %r2031;
	// end inline asm
	ld.shared.u32 	%r2100, [%r2557+772];
	ld.shared.u32 	%r2101, [%r2559+4828];
	// begin inline asm
	dp4a.s32.s32 %r2099, %r2100, %r2101, %r2035;
	// end inline asm
	ld.shared.u32 	%r2104, [%r2557+820];
	ld.shared.u32 	%r2105, [%r2559+4828];
	// begin inline asm
	dp4a.s32.s32 %r2103, %r2104, %r2105, %r2039;
	// end inline asm
	ld.shared.u32 	%r2108, [%r2557+772];
	ld.shared.u32 	%r2109, [%r2559+4864];
	// begin inline asm
	dp4a.s32.s32 %r2107, %r2108, %r2109, %r2043;
	// end inline asm
	ld.shared.u32 	%r2112, [%r2557+820];
	ld.shared.u32 	%r2113, [%r2559+4864];
	// begin inline asm
	dp4a.s32.s32 %r2111, %r2112, %r2113, %r2047;
	// end inline asm
	ld.shared.u32 	%r2116, [%r2557+772];
	ld.shared.u32 	%r2117, [%r2559+4868];
	// begin inline asm
	dp4a.s32.s32 %r2115, %r2116, %r2117, %r2051;
	// end inline asm
	ld.shared.u32 	%r2120, [%r2557+820];
	ld.shared.u32 	%r2121, [%r2559+4868];
	// begin inline asm
	dp4a.s32.s32 %r2119, %r2120, %r2121, %r2055;
	// end inline asm
	ld.shared.u32 	%r2124, [%r2557+772];
	ld.shared.u32 	%r2125, [%r2559+4872];
	// begin inline asm
	dp4a.s32.s32 %r2123, %r2124, %r2125, %r2059;
	// end inline asm
	ld.shared.u32 	%r2128, [%r2557+820];
	ld.shared.u32 	%r2129, [%r2559+4872];
	// begin inline asm
	dp4a.s32.s32 %r2127, %r2128, %r2129, %r2063;
	// end inline asm
	ld.shared.u32 	%r2132, [%r2557+772];
	ld.shared.u32 	%r2133, [%r2559+4876];
	// begin inline asm
	dp4a.s32.s32 %r2131, %r2132, %r2133, %r2067;
	// end inline asm
	ld.shared.u32 	%r2136, [%r2557+820];
	ld.shared.u32 	%r2137, [%r2559+4876];
	// begin inline asm
	dp4a.s32.s32 %r2135, %r2136, %r2137, %r2071;
	// end inline asm
	ld.shared.u32 	%r2140, [%r2557+796];
	ld.shared.u32 	%r2141, [%r2559+4864];
	// begin inline asm
	dp4a.s32.s32 %r2139, %r2140, %r2141, %r2075;
	// end inline asm
	ld.shared.u32 	%r2144, [%r2557+844];
	ld.shared.u32 	%r2145, [%r2559+4864];
	// begin inline asm
	dp4a.s32.s32 %r2143, %r2144, %r2145, %r2079;
	// end inline asm
	ld.shared.u32 	%r2148, [%r2557+796];
	ld.shared.u32 	%r2149, [%r2559+4868];
	// begin inline asm
	dp4a.s32.s32 %r2147, %r2148, %r2149, %r2083;
	// end inline asm
	ld.shared.u32 	%r2152, [%r2557+844];
	ld.shared.u32 	%r2153, [%r2559+4868];
	// begin inline asm
	dp4a.s32.s32 %r2151, %r2152, %r2153, %r2087;
	// end inline asm
	ld.shared.u32 	%r2156, [%r2557+796];
	ld.shared.u32 	%r2157, [%r2559+4872];
	// begin inline asm
	dp4a.s32.s32 %r2155, %r2156, %r2157, %r2091;
	// end inline asm
	ld.shared.u32 	%r2160, [%r2557+844];
	ld.shared.u32 	%r2161, [%r2559+4872];
	// begin inline asm
	dp4a.s32.s32 %r2159, %r2160, %r2161, %r2095;
	// end inline asm
	ld.shared.u32 	%r2164, [%r2557+796];
	ld.shared.u32 	%r2165, [%r2559+4876];
	// begin inline asm
	dp4a.s32.s32 %r2163, %r2164, %r2165, %r2099;
	// end inline asm
	ld.shared.u32 	%r2168, [%r2557+844];
	ld.shared.u32 	%r2169, [%r2559+4876];
	// begin inline asm
	dp4a.s32.s32 %r2167, %r2168, %r2169, %r2103;
	// end inline asm
	ld.shared.u32 	%r2172, [%r2557+584];
	ld.shared.u32 	%r2173, [%r2559+4640];
	// begin inline asm
	dp4a.s32.s32 %r2171, %r2172, %r2173, %r2107;
	// end inline asm
	ld.shared.u32 	%r2176, [%r2557+632];
	ld.shared.u32 	%r2177, [%r2559+4640];
	// begin inline asm
	dp4a.s32.s32 %r2175, %r2176, %r2177, %r2111;
	// end inline asm
	ld.shared.u32 	%r2180, [%r2557+584];
	ld.shared.u32 	%r2181, [%r2559+4644];
	// begin inline asm
	dp4a.s32.s32 %r2179, %r2180, %r2181, %r2115;
	// end inline asm
	ld.shared.u32 	%r2184, [%r2557+632];
	ld.shared.u32 	%r2185, [%r2559+4644];
	// begin inline asm
	dp4a.s32.s32 %r2183, %r2184, %r2185, %r2119;
	// end inline asm
	ld.shared.u32 	%r2188, [%r2557+584];
	ld.shared.u32 	%r2189, [%r2559+4648];
	// begin inline asm
	dp4a.s32.s32 %r2187, %r2188, %r2189, %r2123;
	// end inline asm
	ld.shared.u32 	%r2192, [%r2557+632];
	ld.shared.u32 	%r2193, [%r2559+4648];
	// begin inline asm
	dp4a.s32.s32 %r2191, %r2192, %r2193, %r2127;
	// end inline asm
	ld.shared.u32 	%r2196, [%r2557+584];
	ld.shared.u32 	%r2197, [%r2559+4652];
	// begin inline asm
	dp4a.s32.s32 %r2195, %r2196, %r2197, %r2131;
	// end inline asm
	ld.shared.u32 	%r2200, [%r2557+632];
	ld.shared.u32 	%r2201, [%r2559+4652];
	// begin inline asm
	dp4a.s32.s32 %r2199, %r2200, %r2201, %r2135;
	// end inline asm
	ld.shared.u32 	%r2204, [%r2557+608];
	ld.shared.u32 	%r2205, [%r2559+4640];
	// begin inline asm
	dp4a.s32.s32 %r2203, %r2204, %r2205, %r2139;
	// end inline asm
	ld.shared.u32 	%r2208, [%r2557+656];
	ld.shared.u32 	%r2209, [%r2559+4640];
	// begin inline asm
	dp4a.s32.s32 %r2207, %r2208, %r2209, %r2143;
	// end inline asm
	ld.shared.u32 	%r2212, [%r2557+608];
	ld.shared.u32 	%r2213, [%r2559+4644];
	// begin inline asm
	dp4a.s32.s32 %r2211, %r2212, %r2213, %r2147;
	// end inline asm
	ld.shared.u32 	%r2216, [%r2557+656];
	ld.shared.u32 	%r2217, [%r2559+4644];
	// begin inline asm
	dp4a.s32.s32 %r2215, %r2216, %r2217, %r2151;
	// end inline asm
	ld.shared.u32 	%r2220, [%r2557+608];
	ld.shared.u32 	%r2221, [%r2559+4648];
	// begin inline asm
	dp4a.s32.s32 %r2219, %r2220, %r2221, %r2155;
	// end inline asm
	ld.shared.u32 	%r2224, [%r2557+656];
	ld.shared.u32 	%r2225, [%r2559+4648];
	// begin inline asm
	dp4a.s32.s32 %r2223, %r2224, %r2225, %r2159;
	// end inline asm
	ld.shared.u32 	%r2228, [%r2557+608];
	ld.shared.u32 	%r2229, [%r2559+4652];
	// begin inline asm
	dp4a.s32.s32 %r2227, %r2228, %r2229, %r2163;
	// end inline asm
	ld.shared.u32 	%r2232, [%r2557+656];
	ld.shared.u32 	%r2233, [%r2559+4652];
	// begin inline asm
	dp4a.s32.s32 %r2231, %r2232, %r2233, %r2167;
	// end inline asm
	ld.shared.u32 	%r2236, [%r2557+608];
	ld.shared.u32 	%r2237, [%r2559+4688];
	// begin inline asm
	dp4a.s32.s32 %r2235, %r2236, %r2237, %r2171;
	// end inline asm
	ld.shared.u32 	%r2240, [%r2557+656];
	ld.shared.u32 	%r2241, [%r2559+4688];
	// begin inline asm
	dp4a.s32.s32 %r2239, %r2240, %r2241, %r2175;
	// end inline asm
	ld.shared.u32 	%r2244, [%r2557+608];
	ld.shared.u32 	%r2245, [%r2559+4692];
	// begin inline asm
	dp4a.s32.s32 %r2243, %r2244, %r2245, %r2179;
	// end inline asm
	ld.shared.u32 	%r2248, [%r2557+656];
	ld.shared.u32 	%r2249, [%r2559+4692];
	// begin inline asm
	dp4a.s32.s32 %r2247, %r2248, %r2249, %r2183;
	// end inline asm
	ld.shared.u32 	%r2252, [%r2557+608];
	ld.shared.u32 	%r2253, [%r2559+4696];
	// begin inline asm
	dp4a.s32.s32 %r2251, %r2252, %r2253, %r2187;
	// end inline asm
	ld.shared.u32 	%r2256, [%r2557+656];
	ld.shared.u32 	%r2257, [%r2559+4696];
	// begin inline asm
	dp4a.s32.s32 %r2255, %r2256, %r2257, %r2191;
	// end inline asm
	ld.shared.u32 	%r2260, [%r2557+608];
	ld.shared.u32 	%r2261, [%r2559+4700];
	// begin inline asm
	dp4a.s32.s32 %r2259, %r2260, %r2261, %r2195;
	// end inline asm
	ld.shared.u32 	%r2264, [%r2557+656];
	ld.shared.u32 	%r2265, [%r2559+4700];
	// begin inline asm
	dp4a.s32.s32 %r2263, %r2264, %r2265, %r2199;
	// end inline asm
	ld.shared.u32 	%r2268, [%r2557+632];
	ld.shared.u32 	%r2269, [%r2559+4688];
	// begin inline asm
	dp4a.s32.s32 %r2267, %r2268, %r2269, %r2203;
	// end inline asm
	ld.shared.u32 	%r2272, [%r2557+680];
	ld.shared.u32 	%r2273, [%r2559+4688];
	// begin inline asm
	dp4a.s32.s32 %r2271, %r2272, %r2273, %r2207;
	// end inline asm
	ld.shared.u32 	%r2276, [%r2557+632];
	ld.shared.u32 	%r2277, [%r2559+4692];
	// begin inline asm
	dp4a.s32.s32 %r2275, %r2276, %r2277, %r2211;
	// end inline asm
	ld.shared.u32 	%r2280, [%r2557+680];
	ld.shared.u32 	%r2281, [%r2559+4692];
	// begin inline asm
	dp4a.s32.s32 %r2279, %r2280, %r2281, %r2215;
	// end inline asm
	ld.shared.u32 	%r2284, [%r2557+632];
	ld.shared.u32 	%r2285, [%r2559+4696];
	// begin inline asm
	dp4a.s32.s32 %r2283, %r2284, %r2285, %r2219;
	// end inline asm
	ld.shared.u32 	%r2288, [%r2557+680];
	ld.shared.u32 	%r2289, [%r2559+4696];
	// begin inline asm
	dp4a.s32.s32 %r2287, %r2288, %r2289, %r2223;
	// end inline asm
	ld.shared.u32 	%r2292, [%r2557+632];
	ld.shared.u32 	%r2293, [%r2559+4700];
	// begin inline asm
	dp4a.s32.s32 %r2291, %r2292, %r2293, %r2227;
	// end inline asm
	ld.shared.u32 	%r2296, [%r2557+680];
	ld.shared.u32 	%r2297, [%r2559+4700];
	// begin inline asm
	dp4a.s32.s32 %r2295, %r2296, %r2297, %r2231;
	// end inline asm
	ld.shared.u32 	%r2300, [%r2557+632];
	ld.shared.u32 	%r2301, [%r2559+4736];
	// begin inline asm
	dp4a.s32.s32 %r2299, %r2300, %r2301, %r2235;
	// end inline asm
	ld.shared.u32 	%r2304, [%r2557+680];
	ld.shared.u32 	%r2305, [%r2559+4736];
	// begin inline asm
	dp4a.s32.s32 %r2303, %r2304, %r2305, %r2239;
	// end inline asm
	ld.shared.u32 	%r2308, [%r2557+632];
	ld.shared.u32 	%r2309, [%r2559+4740];
	// begin inline asm
	dp4a.s32.s32 %r2307, %r2308, %r2309, %r2243;
	// end inline asm
	ld.shared.u32 	%r2312, [%r2557+680];
	ld.shared.u32 	%r2313, [%r2559+4740];
	// begin inline asm
	dp4a.s32.s32 %r2311, %r2312, %r2313, %r2247;
	// end inline asm
	ld.shared.u32 	%r2316, [%r2557+632];
	ld.shared.u32 	%r2317, [%r2559+4744];
	// begin inline asm
	dp4a.s32.s32 %r2315, %r2316, %r2317, %r2251;
	// end inline asm
	ld.shared.u32 	%r2320, [%r2557+680];
	ld.shared.u32 	%r2321, [%r2559+4744];
	// begin inline asm
	dp4a.s32.s32 %r2319, %r2320, %r2321, %r2255;
	// end inline asm
	ld.shared.u32 	%r2324, [%r2557+632];
	ld.shared.u32 	%r2325, [%r2559+4748];
	// begin inline asm
	dp4a.s32.s32 %r2323, %r2324, %r2325, %r2259;
	// end inline asm
	ld.shared.u32 	%r2328, [%r2557+680];
	ld.shared.u32 	%r2329, [%r2559+4748];
	// begin inline asm
	dp4a.s32.s32 %r2327, %r2328, %r2329, %r2263;
	// end inline asm
	ld.shared.u32 	%r2332, [%r2557+656];
	ld.shared.u32 	%r2333, [%r2559+4736];
	// begin inline asm
	dp4a.s32.s32 %r2331, %r2332, %r2333, %r2267;
	// end inline asm
	ld.shared.u32 	%r2336, [%r2557+704];
	ld.shared.u32 	%r2337, [%r2559+4736];
	// begin inline asm
	dp4a.s32.s32 %r2335, %r2336, %r2337, %r2271;
	// end inline asm
	ld.shared.u32 	%r2340, [%r2557+656];
	ld.shared.u32 	%r2341, [%r2559+4740];
	// begin inline asm
	dp4a.s32.s32 %r2339, %r2340, %r2341, %r2275;
	// end inline asm
	ld.shared.u32 	%r2344, [%r2557+704];
	ld.shared.u32 	%r2345, [%r2559+4740];
	// begin inline asm
	dp4a.s32.s32 %r2343, %r2344, %r2345, %r2279;
	// end inline asm
	ld.shared.u32 	%r2348, [%r2557+656];
	ld.shared.u32 	%r2349, [%r2559+4744];
	// begin inline asm
	dp4a.s32.s32 %r2347, %r2348, %r2349, %r2283;
	// end inline asm
	ld.shared.u32 	%r2352, [%r2557+704];
	ld.shared.u32 	%r2353, [%r2559+4744];
	// begin inline asm
	dp4a.s32.s32 %r2351, %r2352, %r2353, %r2287;
	// end inline asm
	ld.shared.u32 	%r2356, [%r2557+656];
	ld.shared.u32 	%r2357, [%r2559+4748];
	// begin inline asm
	dp4a.s32.s32 %r2355, %r2356, %r2357, %r2291;
	// end inline asm
	ld.shared.u32 	%r2360, [%r2557+704];
	ld.shared.u32 	%r2361, [%r2559+4748];
	// begin inline asm
	dp4a.s32.s32 %r2359, %r2360, %r2361, %r2295;
	// end inline asm
	ld.shared.u32 	%r2364, [%r2557+728];
	ld.shared.u32 	%r2365, [%r2559+4784];
	// begin inline asm
	dp4a.s32.s32 %r2363, %r2364, %r2365, %r2299;
	// end inline asm
	ld.shared.u32 	%r2368, [%r2557+776];
	ld.shared.u32 	%r2369, [%r2559+4784];
	// begin inline asm
	dp4a.s32.s32 %r2367, %r2368, %r2369, %r2303;
	// end inline asm
	ld.shared.u32 	%r2372, [%r2557+728];
	ld.shared.u32 	%r2373, [%r2559+4788];
	// begin inline asm
	dp4a.s32.s32 %r2371, %r2372, %r2373, %r2307;
	// end inline asm
	ld.shared.u32 	%r2376, [%r2557+776];
	ld.shared.u32 	%r2377, [%r2559+4788];
	// begin inline asm
	dp4a.s32.s32 %r2375, %r2376, %r2377, %r2311;
	// end inline asm
	ld.shared.u32 	%r2380, [%r2557+728];
	ld.shared.u32 	%r2381, [%r2559+4792];
	// begin inline asm
	dp4a.s32.s32 %r2379, %r2380, %r2381, %r2315;
	// end inline asm
	ld.shared.u32 	%r2384, [%r2557+776];
	ld.shared.u32 	%r2385, [%r2559+4792];
	// begin inline asm
	dp4a.s32.s32 %r2383, %r2384, %r2385, %r2319;
	// end inline asm
	ld.shared.u32 	%r2388, [%r2557+728];
	ld.shared.u32 	%r2389, [%r2559+4796];
	// begin inline asm
	dp4a.s32.s32 %r2387, %r2388, %r2389, %r2323;
	// end inline asm
	ld.shared.u32 	%r2392, [%r2557+776];
	ld.shared.u32 	%r2393, [%r2559+4796];
	// begin inline asm
	dp4a.s32.s32 %r2391, %r2392, %r2393, %r2327;
	// end inline asm
	ld.shared.u32 	%r2396, [%r2557+752];
	ld.shared.u32 	%r2397, [%r2559+4784];
	// begin inline asm
	dp4a.s32.s32 %r2395, %r2396, %r2397, %r2331;
	// end inline asm
	ld.shared.u32 	%r2400, [%r2557+800];
	ld.shared.u32 	%r2401, [%r2559+4784];
	// begin inline asm
	dp4a.s32.s32 %r2399, %r2400, %r2401, %r2335;
	// end inline asm
	ld.shared.u32 	%r2404, [%r2557+752];
	ld.shared.u32 	%r2405, [%r2559+4788];
	// begin inline asm
	dp4a.s32.s32 %r2403, %r2404, %r2405, %r2339;
	// end inline asm
	ld.shared.u32 	%r2408, [%r2557+800];
	ld.shared.u32 	%r2409, [%r2559+4788];
	// begin inline asm
	dp4a.s32.s32 %r2407, %r2408, %r2409, %r2343;
	// end inline asm
	ld.shared.u32 	%r2412, [%r2557+752];
	ld.shared.u32 	%r2413, [%r2559+4792];
	// begin inline asm
	dp4a.s32.s32 %r2411, %r2412, %r2413, %r2347;
	// end inline asm
	ld.shared.u32 	%r2416, [%r2557+800];
	ld.shared.u32 	%r2417, [%r2559+4792];
	// begin inline asm
	dp4a.s32.s32 %r2415, %r2416, %r2417, %r2351;
	// end inline asm
	ld.shared.u32 	%r2420, [%r2557+752];
	ld.shared.u32 	%r2421, [%r2559+4796];
	// begin inline asm
	dp4a.s32.s32 %r2419, %r2420, %r2421, %r2355;
	// end inline asm
	ld.shared.u32 	%r2424, [%r2557+800];
	ld.shared.u32 	%r2425, [%r2559+4796];
	// begin inline asm
	dp4a.s32.s32 %r2423, %r2424, %r2425, %r2359;
	// end inline asm
	ld.shared.u32 	%r2428, [%r2557+752];
	ld.shared.u32 	%r2429, [%r2559+4832];
	// begin inline asm
	dp4a.s32.s32 %r2427, %r2428, %r2429, %r2363;
	// end inline asm
	ld.shared.u32 	%r2432, [%r2557+800];
	ld.shared.u32 	%r2433, [%r2559+4832];
	// begin inline asm
	dp4a.s32.s32 %r2431, %r2432, %r2433, %r2367;
	// end inline asm
	ld.shared.u32 	%r2436, [%r2557+752];
	ld.shared.u32 	%r2437, [%r2559+4836];
	// begin inline asm
	dp4a.s32.s32 %r2435, %r2436, %r2437, %r2371;
	// end inline asm
	ld.shared.u32 	%r2440, [%r2557+800];
	ld.shared.u32 	%r2441, [%r2559+4836];
	// begin inline asm
	dp4a.s32.s32 %r2439, %r2440, %r2441, %r2375;
	// end inline asm
	ld.shared.u32 	%r2444, [%r2557+752];
	ld.shared.u32 	%r2445, [%r2559+4840];
	// begin inline asm
	dp4a.s32.s32 %r2443, %r2444, %r2445, %r2379;
	// end inline asm
	ld.shared.u32 	%r2448, [%r2557+800];
	ld.shared.u32 	%r2449, [%r2559+4840];
	// begin inline asm
	dp4a.s32.s32 %r2447, %r2448, %r2449, %r2383;
	// end inline asm
	ld.shared.u32 	%r2452, [%r2557+752];
	ld.shared.u32 	%r2453, [%r2559+4844];
	// begin inline asm
	dp4a.s32.s32 %r2451, %r2452, %r2453, %r2387;
	// end inline asm
	ld.shared.u32 	%r2456, [%r2557+800];
	ld.shared.u32 	%r2457, [%r2559+4844];
	// begin inline asm
	dp4a.s32.s32 %r2455, %r2456, %r2457, %r2391;
	// end inline asm
	ld.shared.u32 	%r2460, [%r2557+776];
	ld.shared.u32 	%r2461, [%r2559+4832];
	// begin inline asm
	dp4a.s32.s32 %r2459, %r2460, %r2461, %r2395;
	// end inline asm
	ld.shared.u32 	%r2464, [%r2557+824];
	ld.shared.u32 	%r2465, [%r2559+4832];
	// begin inline asm
	dp4a.s32.s32 %r2463, %r2464, %r2465, %r2399;
	// end inline asm
	ld.shared.u32 	%r2468, [%r2557+776];
	ld.shared.u32 	%r2469, [%r2559+4836];
	// begin inline asm
	dp4a.s32.s32 %r2467, %r2468, %r2469, %r2403;
	// end inline asm
	ld.shared.u32 	%r2472, [%r2557+824];
	ld.shared.u32 	%r2473, [%r2559+4836];
	// begin inline asm
	dp4a.s32.s32 %r2471, %r2472, %r2473, %r2407;
	// end inline asm
	ld.shared.u32 	%r2476, [%r2557+776];
	ld.shared.u32 	%r2477, [%r2559+4840];
	// begin inline asm
	dp4a.s32.s32 %r2475, %r2476, %r2477, %r2411;
	// end inline asm
	ld.shared.u32 	%r2480, [%r2557+824];
	ld.shared.u32 	%r2481, [%r2559+4840];
	// begin inline asm
	dp4a.s32.s32 %r2479, %r2480, %r2481, %r2415;
	// end inline asm
	ld.shared.u32 	%r2484, [%r2557+776];
	ld.shared.u32 	%r2485, [%r2559+4844];
	// begin inline asm
	dp4a.s32.s32 %r2483, %r2484, %r2485, %r2419;
	// end inline asm
	ld.shared.u32 	%r2488, [%r2557+824];
	ld.shared.u32 	%r2489, [%r2559+4844];
	// begin inline asm
	dp4a.s32.s32 %r2487, %r2488, %r2489, %r2423;
	// end inline asm
	ld.shared.u32 	%r2492, [%r2557+776];
	ld.shared.u32 	%r2493, [%r2559+4880];
	// begin inline asm
	dp4a.s32.s32 %r2491, %r2492, %r2493, %r2427;
	// end inline asm
	ld.shared.u32 	%r2496, [%r2557+824];
	ld.shared.u32 	%r2497, [%r2559+4880];
	// begin inline asm
	dp4a.s32.s32 %r2495, %r2496, %r2497, %r2431;
	// end inline asm
	ld.shared.u32 	%r2500, [%r2557+776];
	ld.shared.u32 	%r2501, [%r2559+4884];
	// begin inline asm
	dp4a.s32.s32 %r2499, %r2500, %r2501, %r2435;
	// end inline asm
	ld.shared.u32 	%r2504, [%r2557+824];
	ld.shared.u32 	%r2505, [%r2559+4884];
	// begin inline asm
	dp4a.s32.s32 %r2503, %r2504, %r2505, %r2439;
	// end inline asm
	ld.shared.u32 	%r2508, [%r2557+776];
	ld.shared.u32 	%r2509, [%r2559+4888];
	// begin inline asm
	dp4a.s32.s32 %r2507, %r2508, %r2509, %r2443;
	// end inline asm
	ld.shared.u32 	%r2512, [%r2557+824];
	ld.shared.u32 	%r2513, [%r2559+4888];
	// begin inline asm
	dp4a.s32.s32 %r2511, %r2512, %r2513, %r2447;
	// end inline asm
	ld.shared.u32 	%r2516, [%r2557+776];
	ld.shared.u32 	%r2517, [%r2559+4892];
	// begin inline asm
	dp4a.s32.s32 %r2515, %r2516, %r2517, %r2451;
	// end inline asm
	ld.shared.u32 	%r2520, [%r2557+824];
	ld.shared.u32 	%r2521, [%r2559+4892];
	// begin inline asm
	dp4a.s32.s32 %r2519, %r2520, %r2521, %r2455;
	// end inline asm
	ld.shared.u32 	%r2524, [%r2557+800];
	ld.shared.u32 	%r2525, [%r2559+4880];
	// begin inline asm
	dp4a.s32.s32 %r2523, %r2524, %r2525, %r2459;
	// end inline asm
	ld.shared.u32 	%r2528, [%r2557+848];
	ld.shared.u32 	%r2529, [%r2559+4880];
	// begin inline asm
	dp4a.s32.s32 %r2527, %r2528, %r2529, %r2463;
	// end inline asm
	ld.shared.u32 	%r2532, [%r2557+800];
	ld.shared.u32 	%r2533, [%r2559+4884];
	// begin inline asm
	dp4a.s32.s32 %r2531, %r2532, %r2533, %r2467;
	// end inline asm
	ld.shared.u32 	%r2536, [%r2557+848];
	ld.shared.u32 	%r2537, [%r2559+4884];
	// begin inline asm
	dp4a.s32.s32 %r2535, %r2536, %r2537, %r2471;
	// end inline asm
	ld.shared.u32 	%r2540, [%r2557+800];
	ld.shared.u32 	%r2541, [%r2559+4888];
	// begin inline asm
	dp4a.s32.s32 %r2539, %r2540, %r2541, %r2475;
	// end inline asm
	ld.shared.u32 	%r2544, [%r2557+848];
	ld.shared.u32 	%r2545, [%r2559+4888];
	// begin inline asm
	dp4a.s32.s32 %r2543, %r2544, %r2545, %r2479;
	// end inline asm
	ld.shared.u32 	%r2548, [%r2557+800];
	ld.shared.u32 	%r2549, [%r2559+4892];
	// begin inline asm
	dp4a.s32.s32 %r2547, %r2548, %r2549, %r2483;
	// end inline asm
	ld.shared.u32 	%r2552, [%r2557+848];
	ld.shared.u32 	%r2553, [%r2559+4892];
	// begin inline asm
	dp4a.s32.s32 %r2551, %r2552, %r2553, %r2487;
	// end inline asm
	shl.b32 	%r2560, %r25, 6;
	add.s32 	%r2561, %r2560, %r3;
	mad.lo.s32 	%r2562, %r85, 100352, %r8;
	mad.lo.s32 	%r2563, %r25, 50176, %r2562;
	mad.lo.s32 	%r2564, %r2, 3136, %r2563;
	add.s32 	%r2565, %r2564, %r12;
	add.s32 	%r2566, %r2565, %r9;
	add.s32 	%r2567, %r2566, %r10;
	cvt.s64.s32 	%rd75, %r2491;
	mad.lo.s64 	%rd76, %rd75, 158028839387136, 1073741824;
	shr.u64 	%rd77, %rd76, 31;
	cvt.u32.u64 	%r2568, %rd77;
	mul.wide.u32 	%rd78, %r2561, 4;
	add.s64 	%rd79, %rd73, %rd78;
	ld.global.nc.u32 	%r2569, [%rd79];
	add.s32 	%r2570, %r2569, %r2568;
	max.s32 	%r2571, %r2570, 0;
	mul.wide.u32 	%rd80, %r2571, 2117040281;
	add.s64 	%rd81, %rd80, 18014398509481984;
	shr.u64 	%rd82, %rd81, 55;
	cvt.u64.u32 	%rd83, %r2567;
	add.s64 	%rd84, %rd74, %rd83;
	st.global.u8 	[%rd84], %rd82;
	cvt.s64.s32 	%rd85, %r2495;
	mad.lo.s64 	%rd86, %rd85, 158028839387136, 1073741824;
	shr.u64 	%rd87, %rd86, 31;
	cvt.u32.u64 	%r2572, %rd87;
	add.s32 	%r2573, %r2569, %r2572;
	max.s32 	%r2574, %r2573, 0;
	mul.wide.u32 	%rd88, %r2574, 2117040281;
	add.s64 	%rd89, %rd88, 18014398509481984;
	shr.u64 	%rd90, %rd89, 55;
	st.global.u8 	[%rd84+224], %rd90;
	cvt.s64.s32 	%rd91, %r2499;
	mad.lo.s64 	%rd92, %rd91, 158028839387136, 1073741824;
	shr.u64 	%rd93, %rd92, 31;
	cvt.u32.u64 	%r2575, %rd93;
	ld.global.nc.u32 	%r2576, [%rd79+4];
	add.s32 	%r2577, %r2576, %r2575;
	max.s32 	%r2578, %r2577, 0;
	mul.wide.u32 	%rd94, %r2578, 2117040281;
	add.s64 	%rd95, %rd94, 18014398509481984;
	shr.u64 	%rd96, %rd95, 55;
	st.global.u8 	[%rd84+1], %rd96;
	cvt.s64.s32 	%rd97, %r2503;
	mad.lo.s64 	%rd98, %rd97, 158028839387136, 1073741824;
	shr.u64 	%rd99, %rd98, 31;
	cvt.u32.u64 	%r2579, %rd99;
	add.s32 	%r2580, %r2576, %r2579;
	max.s32 	%r2581, %r2580, 0;
	mul.wide.u32 	%rd100, %r2581, 2117040281;
	add.s64 	%rd101, %rd100, 18014398509481984;
	shr.u64 	%rd102, %rd101, 55;
	st.global.u8 	[%rd84+225], %rd102;
	cvt.s64.s32 	%rd103, %r2507;
	mad.lo.s64 	%rd104, %rd103, 158028839387136, 1073741824;
	shr.u64 	%rd105, %rd104, 31;
	cvt.u32.u64 	%r2582, %rd105;
	ld.global.nc.u32 	%r2583, [%rd79+8];
	add.s32 	%r2584, %r2583, %r2582;
	max.s32 	%r2585, %r2584, 0;
	mul.wide.u32 	%rd106, %r2585, 2117040281;
	add.s64 	%rd107, %rd106, 18014398509481984;
	shr.u64 	%rd108, %rd107, 55;
	st.global.u8 	[%rd84+2], %rd108;
	cvt.s64.s32 	%rd109, %r2511;
	mad.lo.s64 	%rd110, %rd109, 158028839387136, 1073741824;
	shr.u64 	%rd111, %rd110, 31;
	cvt.u32.u64 	%r2586, %rd111;
	add.s32 	%r2587, %r2583, %r2586;
	max.s32 	%r2588, %r2587, 0;
	mul.wide.u32 	%rd112, %r2588, 2117040281;
	add.s64 	%rd113, %rd112, 18014398509481984;
	shr.u64 	%rd114, %rd113, 55;
	st.global.u8 	[%rd84+226], %rd114;
	cvt.s64.s32 	%rd115, %r2515;
	mad.lo.s64 	%rd116, %rd115, 158028839387136, 1073741824;
	shr.u64 	%rd117, %rd116, 31;
	cvt.u32.u64 	%r2589, %rd117;
	ld.global.nc.u32 	%r2590, [%rd79+12];
	add.s32 	%r2591, %r2590, %r2589;
	max.s32 	%r2592, %r2591, 0;
	mul.wide.u32 	%rd118, %r2592, 2117040281;
	add.s64 	%rd119, %rd118, 18014398509481984;
	shr.u64 	%rd120, %rd119, 55;
	st.global.u8 	[%rd84+3], %rd120;
	cvt.s64.s32 	%rd121, %r2519;
	mad.lo.s64 	%rd122, %rd121, 158028839387136, 1073741824;
	shr.u64 	%rd123, %rd122, 31;
	cvt.u32.u64 	%r2593, %rd123;
	add.s32 	%r2594, %r2590, %r2593;
	max.s32 	%r2595, %r2594, 0;
	mul.wide.u32 	%rd124, %r2595, 2117040281;
	add.s64 	%rd125, %rd124, 18014398509481984;
	shr.u64 	%rd126, %rd125, 55;
	st.global.u8 	[%rd84+227], %rd126;
	cvt.s64.s32 	%rd127, %r2523;
	mad.lo.s64 	%rd128, %rd127, 158028839387136, 1073741824;
	shr.u64 	%rd129, %rd128, 31;
	cvt.u32.u64 	%r2596, %rd129;
	add.s32 	%r2597, %r2569, %r2596;
	max.s32 	%r2598, %r2597, 0;
	mul.wide.u32 	%rd130, %r2598, 2117040281;
	add.s64 	%rd131, %rd130, 18014398509481984;
	shr.u64 	%rd132, %rd131, 55;
	st.global.u8 	[%rd84+112], %rd132;
	cvt.s64.s32 	%rd133, %r2527;
	mad.lo.s64 	%rd134, %rd133, 158028839387136, 1073741824;
	shr.u64 	%rd135, %rd134, 31;
	cvt.u32.u64 	%r2599, %rd135;
	add.s32 	%r2600, %r2569, %r2599;
	max.s32 	%r2601, %r2600, 0;
	mul.wide.u32 	%rd136, %r2601, 2117040281;
	add.s64 	%rd137, %rd136, 18014398509481984;
	shr.u64 	%rd138, %rd137, 55;
	st.global.u8 	[%rd84+336], %rd138;
	cvt.s64.s32 	%rd139, %r2531;
	mad.lo.s64 	%rd140, %rd139, 158028839387136, 1073741824;
	shr.u64 	%rd141, %rd140, 31;
	cvt.u32.u64 	%r2602, %rd141;
	add.s32 	%r2603, %r2576, %r2602;
	max.s32 	%r2604, %r2603, 0;
	mul.wide.u32 	%rd142, %r2604, 2117040281;
	add.s64 	%rd143, %rd142, 18014398509481984;
	shr.u64 	%rd144, %rd143, 55;
	st.global.u8 	[%rd84+113], %rd144;
	cvt.s64.s32 	%rd145, %r2535;
	mad.lo.s64 	%rd146, %rd145, 158028839387136, 1073741824;
	shr.u64 	%rd147, %rd146, 31;
	cvt.u32.u64 	%r2605, %rd147;
	add.s32 	%r2606, %r2576, %r2605;
	max.s32 	%r2607, %r2606, 0;
	mul.wide.u32 	%rd148, %r2607, 2117040281;
	add.s64 	%rd149, %rd148, 18014398509481984;
	shr.u64 	%rd150, %rd149, 55;
	st.global.u8 	[%rd84+337], %rd150;
	cvt.s64.s32 	%rd151, %r2539;
	mad.lo.s64 	%rd152, %rd151, 158028839387136, 1073741824;
	shr.u64 	%rd153, %rd152, 31;
	cvt.u32.u64 	%r2608, %rd153;
	add.s32 	%r2609, %r2583, %r2608;
	max.s32 	%r2610, %r2609, 0;
	mul.wide.u32 	%rd154, %r2610, 2117040281;
	add.s64 	%rd155, %rd154, 18014398509481984;
	shr.u64 	%rd156, %rd155, 55;
	st.global.u8 	[%rd84+114], %rd156;
	cvt.s64.s32 	%rd157, %r2543;
	mad.lo.s64 	%rd158, %rd157, 158028839387136, 1073741824;
	shr.u64 	%rd159, %rd158, 31;
	cvt.u32.u64 	%r2611, %rd159;
	add.s32 	%r2612, %r2583, %r2611;
	max.s32 	%r2613, %r2612, 0;
	mul.wide.u32 	%rd160, %r2613, 2117040281;
	add.s64 	%rd161, %rd160, 18014398509481984;
	shr.u64 	%rd162, %rd161, 55;
	st.global.u8 	[%rd84+338], %rd162;
	cvt.s64.s32 	%rd163, %r2547;
	mad.lo.s64 	%rd164, %rd163, 158028839387136, 1073741824;
	shr.u64 	%rd165, %rd164, 31;
	cvt.u32.u64 	%r2614, %rd165;
	add.s32 	%r2615, %r2590, %r2614;
	max.s32 	%r2616, %r2615, 0;
	mul.wide.u32 	%rd166, %r2616, 2117040281;
	add.s64 	%rd167, %rd166, 18014398509481984;
	shr.u64 	%rd168, %rd167, 55;
	st.global.u8 	[%rd84+115], %rd168;
	cvt.s64.s32 	%rd169, %r2551;
	mad.lo.s64 	%rd170, %rd169, 158028839387136, 1073741824;
	shr.u64 	%rd171, %rd170, 31;
	cvt.u32.u64 	%r2617, %rd171;
	add.s32 	%r2618, %r2590, %r2617;
	max.s32 	%r2619, %r2618, 0;
	mul.wide.u32 	%rd172, %r2619, 2117040281;
	add.s64 	%rd173, %rd172, 18014398509481984;
	shr.u64 	%rd174, %rd173, 55;
	st.global.u8 	[%rd84+339], %rd174;
	ret;

}
	// .globl	fused_nn_conv2d_cast_fixed_point_multiply_add_cast_fixed_point_multiply_add_cast_15119380522063600768__5_kernel0
.visible .entry fused_nn_conv2d_cast_fixed_point_multiply_add_cast_fixed_point_multiply_add_cast_15119380522063600768__5_kernel0(
	.param .u64 .ptr .align 1 fused_nn_conv2d_cast_fixed_point_multiply_add_cast_fixed_point_multiply_add_cast_15119380522063600768__5_kernel0_param_0,
	.param .u64 .ptr .align 1 fused_nn_conv2d_cast_fixed_point_multiply_add_cast_fixed_point_multiply_add_cast_15119380522063600768__5_kernel0_param_1,
	.param .u64 .ptr .align 1 fused_nn_conv2d_cast_fixed_point_multiply_add_cast_fixed_point_multiply_add_cast_15119380522063600768__5_kernel0_param_2,
	.param .u64 .ptr .align 1 fused_nn_conv2d_cast_fixed_point_multiply_add_cast_fixed_point_multiply_add_cast_15119380522063600768__5_kernel0_param_3,
	.param .u64 .ptr .align 1 fused_nn_conv2d_cast_fixed_point_multiply_add_cast_fixed_point_multiply_add_cast_15119380522063600768__5_kernel0_param_4,
	.param .u64 .ptr .align 1 fused_nn_conv2d_cast_fixed_point_multiply_add_cast_fixed_point_multiply_add_cast_15119380522063600768__5_kernel0_param_5
)
{
	.reg .pred 	%p<38>;
	.reg .b32 	%r<2439>;
	.reg .b64 	%rd<270>;
	// demoted variable
	.shared .align 4 .b8 _ZZ112fused_nn_conv2d_cast_fixed_point_multiply_add_cast_fixed_point_multiply_add_cast_15119380522063600768__5_kernel0E15pad_data_shared[7168];
	// demoted variable
	.shared .align 4 .b8 _ZZ112fused_nn_conv2d_cast_fixed_point_multiply_add_cast_fixed_point_multiply_add_cast_15119380522063600768__5_kernel0E18placeholder_shared[8192];
	ld.param.u64 	%rd7, [fused_nn_conv2d_cast_fixed_point_multiply_add_cast_fixed_point_multiply_add_cast_15119380522063600768__5_kernel0_param_0];
	ld.param.u64 	%rd8, [fused_nn_conv2d_cast_fixed_point_multiply_add_cast_fixed_point_multiply_add_cast_15119380522063600768__5_kernel0_param_1];
	cvta.to.global.u64 	%rd1, %rd7;
	cvta.to.global.u64 	%rd2, %rd8;
	mov.u32 	%r1, %ctaid.z;
	mov.u32 	%r54, %tid.y;
	mov.u32 	%r55, %ctaid.x;
	mul.lo.s32 	%r3, %r55, 112;
	mov.u32 	%r56, %tid.x;
	shl.b32 	%r4, %r56, 2;
	mad.lo.s32 	%r5, %r1, 100352, %r3;
	add.s32 	%r57, %r5, %r4;
	mad.lo.s32 	%r6, %r54, 112, %r4;
	shr.u32 	%r58, %r54, 4;
	and.b32  	%r59, %r54, 15;
	mul.lo.s32 	%r60, %r59, 784;
	mad.lo.s32 	%r61, %r58, 50176, %r57;
	add.s32 	%r62, %r61, %r60;
	cvt.u64.u32 	%rd9, %r62;
	add.s64 	%rd10, %rd1, %rd9;
	ld.global.nc.u32 	%r63, [%rd10];
	mov.u32 	%r64, _ZZ112fused_nn_conv2d_cast_fixed_point_multiply_add_cast_fixed_point_multiply_add_cast_15119380522063600768__5_kernel0E15pad_data_shared;
	add.s32 	%r7, %r64, %r6;
	st.shared.u32 	[%r7], %r63;
	add.s32 	%r65, %r54, 8;
	shr.u32 	%r66, %r65, 4;
	and.b32  	%r67, %r65, 15;
	mul.lo.s32 	%r68, %r67, 784;
	mad.lo.s32 	%r69, %r66, 50176, %r57;
	add.s32 	%r70, %r69, %r68;
	cvt.u64.u32 	%rd11, %r70;
	add.s64 	%rd12, %rd1, %rd11;
	ld.global.nc.u32 	%r71, [%rd12];
	st.shared.u32 	[%r7+896], %r71;
	add.s32 	%r72, %r54, 16;
	shr.u32 	%r73, %r72, 4;
	mad.lo.s32 	%r74, %r73, 50176, %r57;
	add.s32 	%r75, %r74, %r60;
	cvt.u64.u32 	%rd13, %r75;
	add.s64 	%rd14, %rd1, %rd13;
	ld.global.nc.u32 	%r76, [%rd14];
	st.shared.u32 	[%r7+1792], %r76;
	add.s32 	%r77, %r54, 24;
	shr.u32 	%r78, %r77, 4;
	mad.lo.s32 	%r79, %r78, 50176, %r57;
	add.s32 	%r80, %r79, %r68;
	cvt.u64.u32 	%rd15, %r80;
	add.s64 	%rd16, %rd1, %rd15;
	ld.global.nc.u32 	%r81, [%rd16];
	st.shared.u32 	[%r7+2688], %r81;
	shr.u32 	%r82, %r56, 2;
	mad.lo.s32 	%r8, %r54, 7, %r82;
	mad.lo.s32 	%r83, %r54, 28, %r56;
	mov.u32 	%r10, %ctaid.y;
	shl.b32 	%r84, %r10, 14;
	and.b32  	%r85, %r4, 12;
	or.b32  	%r11, %r85, %r84;
	setp.lt.u32 	%p6, %r8, 256;
	setp.lt.u32 	%p7, %r83, 1024;
	and.pred  	%p8, %p6, %p7;
	setp.lt.u32 	%p9, %r54, 37;
	and.pred  	%p1, %p8, %p9;
	mov.u32 	%r86, _ZZ112fused_nn_conv2d_cast_fixed_point_multiply_add_cast_fixed_point_multiply_add_cast_15119380522063600768__5_kernel0E18placeholder_shared;
	add.s32 	%r12, %r86, %r6;
	not.pred 	%p10, %p1;
	@%p10 bra 	$L__BB40_2;
	shl.b32 	%r87, %r8, 6;
	and.b32  	%r88, %r87, 15360;
	shl.b32 	%r89, %r8, 4;
	and.b32  	%r90, %r89, 240;
	add.s32 	%r91, %r11, %r88;
	add.s32 	%r92, %r91, %r90;
	cvt.u64.u32 	%rd17, %r92;
	add.s64 	%rd18, %rd2, %rd17;
	ld.global.nc.u32 	%r93, [%rd18];
	st.shared.u32 	[%r12], %r93;
$L__BB40_2:
	setp.lt.u32 	%p11, %r8, 200;
	setp.lt.u32 	%p12, %r83, 800;
	and.pred  	%p13, %p11, %p12;
	setp.lt.u32 	%p14, %r54, 29;
	and.pred  	%p2, %p13, %p14;
	not.pred 	%p15, %p2;
	@%p15 bra 	$L__BB40_4;
	shl.b32 	%r94, %r8, 6;
	add.s32 	%r95, %r94, 3584;
	and.b32  	%r96, %r95, 15360;
	shl.b32 	%r97, %r8, 4;
	and.b32  	%r98, %r97, 240;
	xor.b32  	%r99, %r98, 128;
	add.s32 	%r100, %r11, %r96;
	add.s32 	%r101, %r100, %r99;
	cvt.u64.u32 	%rd19, %r101;
	add.s64 	%rd20, %rd2, %rd19;
	ld.global.nc.u32 	%r102, [%rd20];
	st.shared.u32 	[%r12+896], %r102;
$L__BB40_4:
	setp.lt.u32 	%p16, %r8, 144;
	setp.lt.u32 	%p17, %r83, 576;
	and.pred  	%p18, %p16, %p17;
	setp.lt.u32 	%p19, %r54, 21;
	and.pred  	%p3, %p18, %p19;
	not.pred 	%p20, %p3;
	@%p20 bra 	$L__BB40_6;
	shl.b32 	%r103, %r8, 6;
	add.s32 	%r104, %r103, 7168;
	and.b32  	%r105, %r104, 15360;
	shl.b32 	%r106, %r8, 4;
	and.b32  	%r107, %r106, 240;
	add.s32 	%r108, %r11, %r105;
	add.s32 	%r109, %r108, %r107;
	cvt.u64.u32 	%rd21, %r109;
	add.s64 	%rd22, %rd2, %rd21;
	ld.global.nc.u32 	%r110, [%rd22];
	st.shared.u32 	[%r12+1792], %r110;
$L__BB40_6:
	setp.lt.u32 	%p21, %r8, 88;
	setp.lt.u32 	%p22, %r83, 352;
	and.pred  	%p23, %p21, %p22;
	setp.lt.u32 	%p24, %r54, 13;
	and.pred  	%p4, %p23, %p24;
	not.pred 	%p25, %p4;
	@%p25 bra 	$L__BB40_8;
	shl.b32 	%r111, %r8, 6;
	add.s32 	%r112, %r111, 10752;
	and.b32  	%r113, %r112, 15360;
	shl.b32 	%r114, %r8, 4;
	and.b32  	%r115, %r114, 240;
	xor.b32  	%r116, %r115, 128;
	add.s32 	%r117, %r11, %r113;
	add.s32 	%r118, %r117, %r116;
	cvt.u64.u32 	%rd23, %r118;
	add.s64 	%rd24, %rd2, %rd23;
	ld.global.nc.u32 	%r119, [%rd24];
	st.shared.u32 	[%r12+2688], %r119;
$L__BB40_8:
	setp.lt.u32 	%p26, %r8, 32;
	setp.lt.u32 	%p27, %r83, 128;
	and.pred  	%p28, %p26, %p27;
	setp.lt.u32 	%p29, %r54, 5;
	and.pred  	%p5, %p28, %p29;
	not.pred 	%p30, %p5;
	@%p30 bra 	$L__BB40_10;
	shl.b32 	%r120, %r8, 6;
	add.s32 	%r121, %r120, 14336;
	and.b32  	%r122, %r121, 15360;
	shl.b32 	%r123, %r8, 4;
	and.b32  	%r124, %r123, 240;
	add.s32 	%r125, %r11, %r122;
	add.s32 	%r126, %r125, %r124;
	cvt.u64.u32 	%rd25, %r126;
	add.s64 	%rd26, %rd2, %rd25;
	ld.global.nc.u32 	%r127, [%rd26];
	st.shared.u32 	[%r12+3584], %r127;
$L__BB40_10:
	shl.b32 	%r129, %r8, 6;
	shl.b32 	%r130, %r8, 4;
	and.b32  	%r131, %r130, 240;
	add.s32 	%r132, %r129, 3584;
	and.b32  	%r133, %r132, 15360;
	xor.b32  	%r134, %r131, 128;
	or.b32  	%r13, %r133, %r134;
	add.s32 	%r135, %r129, 7168;
	and.b32  	%r136, %r135, 15360;
	or.b32  	%r14, %r136, %r131;
	add.s32 	%r137, %r129, 10752;
	and.b32  	%r138, %r137, 15360;
	or.b32  	%r15, %r138, %r134;
	add.s32 	%r139, %r129, 14336;
	and.b32  	%r140, %r139, 15360;
	or.b32  	%r16, %r140, %r131;
	mov.b32 	%r2422, 0;
	cvt.u64.u32 	%rd29, %r4;
	cvt.u64.u32 	%rd30, %r5;
	add.s64 	%rd31, %rd30, %rd29;
	cvt.u64.u32 	%rd48, %r13;
	cvt.u64.u32 	%rd52, %r14;
	cvt.u64.u32 	%rd56, %r15;
	cvt.u64.u32 	%rd60, %r16;
	mov.u32 	%r2423, %r2422;
	mov.u32 	%r2424, %r2422;
	mov.u32 	%r2425, %r2422;
	mov.u32 	%r2426, %r2422;
	mov.u32 	%r2427, %r2422;
	mov.u32 	%r2428, %r2422;
	mov.u32 	%r2429, %r2422;
	mov.u32 	%r2430, %r2422;
	mov.u32 	%r2431, %r2422;
	mov.u32 	%r2432, %r2422;
	mov.u32 	%r2433, %r2422;
	mov.u32 	%r2434, %r2422;
	mov.u32 	%r2435, %r2422;
	mov.u32 	%r2436, %r2422;
	mov.u32 	%r2437, %r2422;
	mov.u32 	%r2438, %r2422;
$L__BB40_11:
	bar.sync 	0;
	mul.lo.s32 	%r141, %r2438, 12544;
	and.b32  	%r34, %r2438, 1;
	xor.b32  	%r142, %r34, 1;
	mul.lo.s32 	%r143, %r142, 3584;
	add.s32 	%r144, %r6, %r143;
	shr.u32 	%r145, %r54, 4;
	and.b32  	%r146, %r54, 15;
	mul.lo.s32 	%r147, %r146, 784;
	mad.lo.s32 	%r148, %r145, 50176, %r147;
	cvt.u64.u32 	%rd27, %r148;
	cvt.u64.u32 	%rd28, %r141;
	add.s64 	%rd32, %rd31, %rd28;
	add.s64 	%rd33, %rd32, %rd27;
	add.s64 	%rd34, %rd1, %rd33;
	ld.global.nc.u32 	%r149, [%rd34+12544];
	add.s32 	%r150, %r7, %r143;
	st.shared.u32 	[%r150], %r149;
	add.s32 	%r151, %r54, 8;
	shr.u32 	%r152, %r151, 4;
	and.b32  	%r153, %r151, 15;
	mul.lo.s32 	%r154, %r153, 784;
	mad.lo.s32 	%r155, %r152, 50176, %r154;
	cvt.u64.u32 	%rd35, %r155;
	add.s64 	%rd36, %rd32, %rd35;
	add.s64 	%rd37, %rd1, %rd36;
	ld.global.nc.u32 	%r156, [%rd37+12544];
	st.shared.u32 	[%r150+896], %r156;
	add.s32 	%r157, %r54, 16;
	shr.u32 	%r158, %r157, 4;
	mad.lo.s32 	%r159, %r158, 50176, %r147;
	cvt.u64.u32 	%rd38, %r159;
	add.s64 	%rd39, %rd32, %rd38;
	add.s64 	%rd40, %rd1, %rd39;
	ld.global.nc.u32 	%r160, [%rd40+12544];
	st.shared.u32 	[%r150+1792], %r160;
	add.s32 	%r161, %r54, 24;
	shr.u32 	%r162, %r161, 4;
	mad.lo.s32 	%r163, %r162, 50176, %r154;
	cvt.u64.u32 	%rd41, %r163;
	add.s64 	%rd42, %rd32, %rd41;
	add.s64 	%rd43, %rd1, %rd42;
	ld.global.nc.u32 	%r164, [%rd43+12544];
	st.shared.u32 	[%r150+2688], %r164;
	shl.b32 	%r165, %r2438, 9;
	not.b32 	%r166, %r165;
	and.b32  	%r167, %r166, 512;
	add.s32 	%r168, %r144, %r167;
	mov.u32 	%r169, _ZZ112fused_nn_conv2d_cast_fixed_point_multiply_add_cast_fixed_point_multiply_add_cast_15119380522063600768__5_kernel0E18placeholder_shared;
	add.s32 	%r35, %r169, %r168;
	@%p10 bra 	$L__BB40_13;
	mov.u32 	%r170, %tid.x;
	shr.u32 	%r171, %r170, 2;
	mad.lo.s32 	%r172, %r54, 7, %r171;
	shl.b32 	%r173, %r172, 6;
	and.b32  	%r174, %r173, 15360;
	shl.b32 	%r175, %r172, 4;
	and.b32  	%r176, %r175, 240;
	or.b32  	%r177, %r174, %r176;
	cvt.u64.u32 	%rd44, %r177;
	shl.b32 	%r178, %r2438, 8;
	add.s32 	%r179, %r11, %r178;
	cvt.u64.u32 	%rd45, %r179;
	add.s64 	%rd46, %rd45, %rd44;
	add.s64 	%rd47, %rd2, %rd46;
	ld.global.nc.u32 	%r180, [%rd47+256];
	st.shared.u32 	[%r35], %r180;
$L__BB40_13:
	@%p15 bra 	$L__BB40_15;
	shl.b32 	%r181, %r2438, 8;
	add.s32 	%r182, %r11, %r181;
	cvt.u64.u32 	%rd49, %r182;
	add.s64 	%rd50, %rd49, %rd48;
	add.s64 	%rd51, %rd2, %rd50;
	ld.global.nc.u32 	%r183, [%rd51+256];
	st.shared.u32 	[%r35+896], %r183;
$L__BB40_15:
	@%p20 bra 	$L__BB40_17;
	shl.b32 	%r184, %r2438, 8;
	add.s32 	%r185, %r11, %r184;
	cvt.u64.u32 	%rd53, %r185;
	add.s64 	%rd54, %rd53, %rd52;
	add.s64 	%rd55, %rd2, %rd54;
	ld.global.nc.u32 	%r186, [%rd55+256];
	st.shared.u32 	[%r35+1792], %r186;
$L__BB40_17:
	@%p25 bra 	$L__BB40_19;
	shl.b32 	%r187, %r2438, 8;
	add.s32 	%r188, %r11, %r187;
	cvt.u64.u32 	%rd57, %r188;
	add.s64 	%rd58, %rd57, %rd56;
	add.s64 	%rd59, %rd2, %rd58;
	ld.global.nc.u32 	%r189, [%rd59+256];
	st.shared.u32 	[%r35+2688], %r189;
$L__BB40_19:
	@%p30 bra 	$L__BB40_21;
	shl.b32 	%r190, %r2438, 8;
	add.s32 	%r191, %r11, %r190;
	cvt.u64.u32 	%rd61, %r191;
	add.s64 	%rd62, %rd61, %rd60;
	add.s64 	%rd63, %rd2, %rd62;
	ld.global.nc.u32 	%r192, [%rd63+256];
	st.shared.u32 	[%r35+3584], %r192;
$L__BB40_21:
	setp.eq.b32 	%p36, %r34, 1;
	selp.b32 	%r1218, 3584, 0, %p36;
	add.s32 	%r1219, %r1218, %r4;
	shl.b32 	%r1220, %r34, 12;
	shl.b32 	%r36, %r54, 8;
	add.s32 	%r1221, %r1220, %r36;
	mov.u32 	%r1222, _ZZ112fused_nn_conv2d_cast_fixed_point_multiply_add_cast_fixed_point_multiply_add_cast_15119380522063600768__5_kernel0E15pad_data_shared;
	add.s32 	%r1223, %r1222, %r1219;
	ld.shared.u32 	%r194, [%r1223];
	mov.u32 	%r1224, _ZZ112fused_nn_conv2d_cast_fixed_point_multiply_add_cast_fixed_point_multiply_add_cast_15119380522063600768__5_kernel0E18placeholder_shared;
	add.s32 	%r1225, %r1224, %r1221;
	ld.shared.u32 	%r195, [%r1225];
	// begin inline asm
	dp4a.s32.s32 %r193, %r194, %r195, %r2437;
	// end inline asm
	ld.shared.u32 	%r198, [%r1223+1792];
	ld.shared.u32 	%r199, [%r1225];
	// begin inline asm
	dp4a.s32.s32 %r197, %r198, %r199, %r2429;
	// end inline asm
	ld.shared.u32 	%r202, [%r1223];
	ld.shared.u32 	%r203, [%r1225+2048];
	// begin inline asm
	dp4a.s32.s32 %r201, %r202, %r203, %r2433;
	// end inline asm
	ld.shared.u32 	%r206, [%r1223+1792];
	ld.shared.u32 	%r207, [%r1225+2048];
	// begin inline asm
	dp4a.s32.s32 %r205, %r206, %r207, %r2425;
	// end inline asm
	ld.shared.u32 	%r210, [%r1223];
	ld.shared.u32 	%r211, [%r1225+4];
	// begin inline asm
	dp4a.s32.s32 %r209, %r210, %r211, %r2436;
	// end inline asm
	ld.shared.u32 	%r214, [%r1223+1792];
	ld.shared.u32 	%r215, [%r1225+4];
	// begin inline asm
	dp4a.s32.s32 %r213, %r214, %r215, %r2428;
	// end inline asm
	ld.shared.u32 	%r218, [%r1223];
	ld.shared.u32 	%r219, [%r1225+2052];
	// begin inline asm
	dp4a.s32.s32 %r217, %r218, %r219, %r2432;
	// end inline asm
	ld.shared.u32 	%r222, [%r1223+1792];
	ld.shared.u32 	%r223, [%r1225+2052];
	// begin inline asm
	dp4a.s32.s32 %r221, %r222, %r223, %r2424;
	// end inline asm
	ld.shared.u32 	%r226, [%r1223];
	ld.shared.u32 	%r227, [%r1225+8];
	// begin inline asm
	dp4a.s32.s32 %r225, %r226, %r227, %r2435;
	// end inline asm
	ld.shared.u32 	%r230, [%r1223+1792];
	ld.shared.u32 	%r231, [%r1225+8];
	// begin inline asm
	dp4a.s32.s32 %r229, %r230, %r231, %r2427;
	// end inline asm
	ld.shared.u32 	%r234, [%r1223];
	ld.shared.u32 	%r235, [%r1225+2056];
	// begin inline asm
	dp4a.s32.s32 %r233, %r234, %r235, %r2431;
	// end inline asm
	ld.shared.u32 	%r238, [%r1223+1792];
	ld.shared.u32 	%r239, [%r1225+2056];
	// begin inline asm
	dp4a.s32.s32 %r237, %r238, %r239, %r2423;
	// end inline asm
	ld.shared.u32 	%r242, [%r1223];
	ld.shared.u32 	%r243, [%r1225+12];
	// begin inline asm
	dp4a.s32.s32 %r241, %r242, %r243, %r2434;
	// end inline asm
	ld.shared.u32 	%r246, [%r1223+1792];
	ld.shared.u32 	%r247, [%r1225+12];
	// begin inline asm
	dp4a.s32.s32 %r245, %r246, %r247, %r2426;
	// end inline asm
	ld.shared.u32 	%r250, [%r1223];
	ld.shared.u32 	%r251, [%r1225+2060];
	// begin inline asm
	dp4a.s32.s32 %r249, %r250, %r251, %r2430;
	// end inline asm
	ld.shared.u32 	%r254, [%r1223+1792];
	ld.shared.u32 	%r255, [%r1225+2060];
	// begin inline asm
	dp4a.s32.s32 %r253, %r254, %r255, %r2422;
	// end inline asm
	ld.shared.u32 	%r258, [%r1223+112];
	ld.shared.u32 	%r259, [%r1225+16];
	// begin inline asm
	dp4a.s32.s32 %r257, %r258, %r259, %r193;
	// end inline asm
	ld.shared.u32 	%r262, [%r1223+1904];
	ld.shared.u32 	%r263, [%r1225+16];
	// begin inline asm
	dp4a.s32.s32 %r261, %r262, %r263, %r197;
	// end inline asm
	ld.shared.u32 	%r266, [%r1223+112];
	ld.shared.u32 	%r267, [%r1225+2064];
	// begin inline asm
	dp4a.s32.s32 %r265, %r266, %r267, %r201;
	// end inline asm
	ld.shared.u32 	%r270, [%r1223+1904];
	ld.shared.u32 	%r271, [%r1225+2064];
	// begin inline asm
	dp4a.s32.s32 %r269, %r270, %r271, %r205;
	// end inline asm
	ld.shared.u32 	%r274, [%r1223+112];
	ld.shared.u32 	%r275, [%r1225+20];
	// begin inline asm
	dp4a.s32.s32 %r273, %r274, %r275, %r209;
	// end inline asm
	ld.shared.u32 	%r278, [%r1223+1904];
	ld.shared.u32 	%r279, [%r1225+20];
	// begin inline asm
	dp4a.s32.s32 %r277, %r278, %r279, %r213;
	// end inline asm
	ld.shared.u32 	%r282, [%r1223+112];
	ld.shared.u32 	%r283, [%r1225+2068];
	// begin inline asm
	dp4a.s32.s32 %r281, %r282, %r283, %r217;
	// end inline asm
	ld.shared.u32 	%r286, [%r1223+1904];
	ld.shared.u32 	%r287, [%r1225+2068];
	// begin inline asm
	dp4a.s32.s32 %r285, %r286, %r287, %r221;
	// end inline asm
	ld.shared.u32 	%r290, [%r1223+112];
	ld.shared.u32 	%r291, [%r1225+24];
	// begin inline asm
	dp4a.s32.s32 %r289, %r290, %r291, %r225;
	// end inline asm
	ld.shared.u32 	%r294, [%r1223+1904];
	ld.shared.u32 	%r295, [%r1225+24];
	// begin inline asm
	dp4a.s32.s32 %r293, %r294, %r295, %r229;
	// end inline asm
	ld.shared.u32 	%r298, [%r1223+112];
	ld.shared.u32 	%r299, [%r1225+2072];
	// begin inline asm
	dp4a.s32.s32 %r297, %r298, %r299, %r233;
	// end inline asm
	ld.shared.u32 	%r302, [%r1223+1904];
	ld.shared.u32 	%r303, [%r1225+2072];
	// begin inline asm
	dp4a.s32.s32 %r301, %r302, %r303, %r237;
	// end inline asm
	ld.shared.u32 	%r306, [%r1223+112];
	ld.shared.u32 	%r307, [%r1225+28];
	// begin inline asm
	dp4a.s32.s32 %r305, %r306, %r307, %r241;
	// end inline asm
	ld.shared.u32 	%r310, [%r1223+1904];
	ld.shared.u32 	%r311, [%r1225+28];
	// begin inline asm
	dp4a.s32.s32 %r309, %r310, %r311, %r245;
	// end inline asm
	ld.shared.u32 	%r314, [%r1223+112];
	ld.shared.u32 	%r315, [%r1225+2076];
	// begin inline asm
	dp4a.s32.s32 %r313, %r314, %r315, %r249;
	// end inline asm
	ld.shared.u32 	%r318, [%r1223+1904];
	ld.shared.u32 	%r319, [%r1225+2076];
	// begin inline asm
	dp4a.s32.s32 %r317, %r318, %r319, %r253;
	// end inline asm
	ld.shared.u32 	%r322, [%r1223+224];
	ld.shared.u32 	%r323, [%r1225+32];
	// begin inline asm
	dp4a.s32.s32 %r321, %r322, %r323, %r257;
	// end inline asm
	ld.shared.u32 	%r326, [%r1223+2016];
	ld.shared.u32 	%r327, [%r1225+32];
	// begin inline asm
	dp4a.s32.s32 %r325, %r326, %r327, %r261;
	// end inline asm
	ld.shared.u32 	%r330, [%r1223+224];
	ld.shared.u32 	%r331, [%r1225+2080];
	// begin inline asm
	dp4a.s32.s32 %r329, %r330, %r331, %r265;
	// end inline asm
	ld.shared.u32 	%r334, [%r1223+2016];
	ld.shared.u32 	%r335, [%r1225+2080];
	// begin inline asm
	dp4a.s32.s32 %r333, %r334, %r335, %r269;
	// end inline asm
	ld.shared.u32 	%r338, [%r1223+224];
	ld.shared.u32 	%r339, [%r1225+36];
	// begin inline asm
	dp4a.s32.s32 %r337, %r338, %r339, %r273;
	// end inline asm
	ld.shared.u32 	%r342, [%r1223+2016];
	ld.shared.u32 	%r343, [%r1225+36];
	// begin inline asm
	dp4a.s32.s32 %r341, %r342, %r343, %r277;
	// end inline asm
	ld.shared.u32 	%r346, [%r1223+224];
	ld.shared.u32 	%r347, [%r1225+2084];
	// begin inline asm
	dp4a.s32.s32 %r345, %r346, %r347, %r281;
	// end inline asm
	ld.shared.u32 	%r350, [%r1223+2016];
	ld.shared.u32 	%r351, [%r1225+2084];
	// begin inline asm
	dp4a.s32.s32 %r349, %r350, %r351, %r285;
	// end inline asm
	ld.shared.u32 	%r354, [%r1223+224];
	ld.shared.u32 	%r355, [%r1225+40];
	// begin inline asm
	dp4a.s32.s32 %r353, %r354, %r355, %r289;
	// end inline asm
	ld.shared.u32 	%r358, [%r1223+2016];
	ld.shared.u32 	%r359, [%r1225+40];
	// begin inline asm
	dp4a.s32.s32 %r357, %r358, %r359, %r293;
	// end inline asm
	ld.shared.u32 	%r362, [%r1223+224];
	ld.shared.u32 	%r363, [%r1225+2088];
	// begin inline asm
	dp4a.s32.s32 %r361, %r362, %r363, %r297;
	// end inline asm
	ld.shared.u32 	%r366, [%r1223+2016];
	ld.shared.u32 	%r367, [%r1225+2088];
	// begin inline asm
	dp4a.s32.s32 %r365, %r366, %r367, %r301;
	// end inline asm
	ld.shared.u32 	%r370, [%r1223+224];
	ld.shared.u32 	%r371, [%r1225+44];
	// begin inline asm
	dp4a.s32.s32 %r369, %r370, %r371, %r305;
	// end inline asm
	ld.shared.u32 	%r374, [%r1223+2016];
	ld.shared.u32 	%r375, [%r1225+44];
	// begin inline asm
	dp4a.s32.s32 %r373, %r374, %r375, %r309;
	// end inline asm
	ld.shared.u32 	%r378, [%r1223+224];
	ld.shared.u32 	%r379, [%r1225+2092];
	// begin inline asm
	dp4a.s32.s32 %r377, %r378, %r379, %r313;
	// end inline asm
	ld.shared.u32 	%r382, [%r1223+2016];
	ld.shared.u32 	%r383, [%r1225+2092];
	// begin inline asm
	dp4a.s32.s32 %r381, %r382, %r383, %r317;
	// end inline asm
	ld.shared.u32 	%r386, [%r1223+336];
	ld.shared.u32 	%r387, [%r1225+48];
	// begin inline asm
	dp4a.s32.s32 %r385, %r386, %r387, %r321;
	// end inline asm
	ld.shared.u32 	%r390, [%r1223+2128];
	ld.shared.u32 	%r391, [%r1225+48];
	// begin inline asm
	dp4a.s32.s32 %r389, %r390, %r391, %r325;
	// end inline asm
	ld.shared.u32 	%r394, [%r1223+336];
	ld.shared.u32 	%r395, [%r1225+2096];
	// begin inline asm
	dp4a.s32.s32 %r393, %r394, %r395, %r329;
	// end inline asm
	ld.shared.u32 	%r398, [%r1223+2128];
	ld.shared.u32 	%r399, [%r1225+2096];
	// begin inline asm
	dp4a.s32.s32 %r397, %r398, %r399, %r333;
	// end inline asm
	ld.shared.u32 	%r402, [%r1223+336];
	ld.shared.u32 	%r403, [%r1225+52];
	// begin inline asm
	dp4a.s32.s32 %r401, %r402, %r403, %r337;
	// end inline asm
	ld.shared.u32 	%r406, [%r1223+2128];
	ld.shared.u32 	%r407, [%r1225+52];
	// begin inline asm
	dp4a.s32.s32 %r405, %r406, %r407, %r341;
	// end inline asm
	ld.shared.u32 	%r410, [%r1223+336];
	ld.shared.u32 	%r411, [%r1225+2100];
	// begin inline asm
	dp4a.s32.s32 %r409, %r410, %r411, %r345;
	// end inline asm
	ld.shared.u32 	%r414, [%r1223+2128];
	ld.shared.u32 	%r415, [%r1225+2100];
	// begin inline asm
	dp4a.s32.s32 %r413, %r414, %r415, %r349;
	// end inline asm
	ld.shared.u32 	%r418, [%r1223+336];
	ld.shared.u32 	%r419, [%r1225+56];
	// begin inline asm
	dp4a.s32.s32 %r417, %r418, %r419, %r353;
	// end inline asm
	ld.shared.u32 	%r422, [%r1223+2128];
	ld.shared.u32 	%r423, [%r1225+56];
	// begin inline asm
	dp4a.s32.s32 %r421, %r422, %r423, %r357;
	// end inline asm
	ld.shared.u32 	%r426, [%r1223+336];
	ld.shared.u32 	%r427, [%r1225+2104];
	// begin inline asm
	dp4a.s32.s32 %r425, %r426, %r427, %r361;
	// end inline asm
	ld.shared.u32 	%r430, [%r1223+2128];
	ld.shared.u32 	%r431, [%r1225+2104];
	// begin inline asm
	dp4a.s32.s32 %r429, %r430, %r431, %r365;
	// end inline asm
	ld.shared.u32 	%r434, [%r1223+336];
	ld.shared.u32 	%r435, [%r1225+60];
	// begin inline asm
	dp4a.s32.s32 %r433, %r434, %r435, %r369;
	// end inline asm
	ld.shared.u32 	%r438, [%r1223+2128];
	ld.shared.u32 	%r439, [%r1225+60];
	// begin inline asm
	dp4a.s32.s32 %r437, %r438, %r439, %r373;
	// end inline asm
	ld.shared.u32 	%r442, [%r1223+336];
	ld.shared.u32 	%r443, [%r1225+2108];
	// begin inline asm
	dp4a.s32.s32 %r441, %r442, %r443, %r377;
	// end inline asm
	ld.shared.u32 	%r446, [%r1223+2128];
	ld.shared.u32 	%r447, [%r1225+2108];
	// begin inline asm
	dp4a.s32.s32 %r445, %r446, %r447, %r381;
	// end inline asm
	ld.shared.u32 	%r450, [%r1223+448];
	ld.shared.u32 	%r451, [%r1225+64];
	// begin inline asm
	dp4a.s32.s32 %r449, %r450, %r451, %r385;
	// end inline asm
	ld.shared.u32 	%r454, [%r1223+2240];
	ld.shared.u32 	%r455, [%r1225+64];
	// begin inline asm
	dp4a.s32.s32 %r453, %r454, %r455, %r389;
	// end inline asm
	ld.shared.u32 	%r458, [%r1223+448];
	ld.shared.u32 	%r459, [%r1225+2112];
	// begin inline asm
	dp4a.s32.s32 %r457, %r458, %r459, %r393;
	// end inline asm
	ld.shared.u32 	%r462, [%r1223+2240];
	ld.shared.u32 	%r463, [%r1225+2112];
	// begin inline asm
	dp4a.s32.s32 %r461, %r462, %r463, %r397;
	// end inline asm
	ld.shared.u32 	%r466, [%r1223+448];
	ld.shared.u32 	%r467, [%r1225+68];
	// begin inline asm
	dp4a.s32.s32 %r465, %r466, %r467, %r401;
	// end inline asm
	ld.shared.u32 	%r470, [%r1223+2240];
	ld.shared.u32 	%r471, [%r1225+68];
	// begin inline asm
	dp4a.s32.s32 %r469, %r470, %r471, %r405;
	// end inline asm
	ld.shared.u32 	%r474, [%r1223+448];
	ld.shared.u32 	%r475, [%r1225+2116];
	// begin inline asm
	dp4a.s32.s32 %r473, %r474, %r475, %r409;
	// end inline asm
	ld.shared.u32 	%r478, [%r1223+2240];
	ld.shared.u32 	%r479, [%r1225+2116];
	// begin inline asm
	dp4a.s32.s32 %r477, %r478, %r479, %r413;
	// end inline asm
	ld.shared.u32 	%r482, [%r1223+448];
	ld.shared.u32 	%r483, [%r1225+72];
	// begin inline asm
	dp4a.s32.s32 %r481, %r482, %r483, %r417;
	// end inline asm
	ld.shared.u32 	%r486, [%r1223+2240];
	ld.shared.u32 	%r487, [%r1225+72];
	// begin inline asm
	dp4a.s32.s32 %r485, %r486, %r487, %r421;
	// end inline asm
	ld.shared.u32 	%r490, [%r1223+448];
	ld.shared.u32 	%r491, [%r1225+2120];
	// begin inline asm
	dp4a.s32.s32 %r489, %r490, %r491, %r425;
	// end inline asm
	ld.shared.u32 	%r494, [%r1223+2240];
	ld.shared.u32 	%r495, [%r1225+2120];
	// begin inline asm
	dp4a.s32.s32 %r493, %r494, %r495, %r429;
	// end inline asm
	ld.shared.u32 	%r498, [%r1223+448];
	ld.shared.u32 	%r499, [%r1225+76];
	// begin inline asm
	dp4a.s32.s32 %r497, %r498, %r499, %r433;
	// end inline asm
	ld.shared.u32 	%r502, [%r1223+2240];
	ld.shared.u32 	%r503, [%r1225+76];
	// begin inline asm
	dp4a.s32.s32 %r501, %r502, %r503, %r437;
	// end inline asm
	ld.shared.u32 	%r506, [%r1223+448];
	ld.shared.u32 	%r507, [%r1225+2124];
	// begin inline asm
	dp4a.s32.s32 %r505, %r506, %r507, %r441;
	// end inline asm
	ld.shared.u32 	%r510, [%r1223+2240];
	ld.shared.u32 	%r511, [%r1225+2124];
	// begin inline asm
	dp4a.s32.s32 %r509, %r510, %r511, %r445;
	// end inline asm
	ld.shared.u32 	%r514, [%r1223+560];
	ld.shared.u32 	%r515, [%r1225+80];
	// begin inline asm
	dp4a.s32.s32 %r513, %r514, %r515, %r449;
	// end inline asm
	ld.shared.u32 	%r518, [%r1223+2352];
	ld.shared.u32 	%r519, [%r1225+80];
	// begin inline asm
	dp4a.s32.s32 %r517, %r518, %r519, %r453;
	// end inline asm
	ld.shared.u32 	%r522, [%r1223+560];
	ld.shared.u32 	%r523, [%r1225+2128];
	// begin inline asm
	dp4a.s32.s32 %r521, %r522, %r523, %r457;
	// end inline asm
	ld.shared.u32 	%r526, [%r1223+2352];
	ld.shared.u32 	%r527, [%r1225+2128];
	// begin inline asm
	dp4a.s32.s32 %r525, %r526, %r527, %r461;
	// end inline asm
	ld.shared.u32 	%r530, [%r1223+560];
	ld.shared.u32 	%r531, [%r1225+84];
	// begin inline asm
	dp4a.s32.s32 %r529, %r530, %r531, %r465;
	// end inline asm
	ld.shared.u32 	%r534, [%r1223+2352];
	ld.shared.u32 	%r535, [%r1225+84];
	// begin inline asm
	dp4a.s32.s32 %r533, %r534, %r535, %r469;
	// end inline asm
	ld.shared.u32 	%r538, [%r1223+560];
	ld.shared.u32 	%r539, [%r1225+2132];
	// begin inline asm
	dp4a.s32.s32 %r537, %r538, %r539, %r473;
	// end inline asm
	ld.shared.u32 	%r542, [%r1223+2352];
	ld.shared.u32 	%r543, [%r1225+2132];
	// begin inline asm
	dp4a.s32.s32 %r541, %r542, %r543, %r477;
	// end inline asm
	ld.shared.u32 	%r546, [%r1223+560];
	ld.shared.u32 	%r547, [%r1225+88];
	// begin inline asm
	dp4a.s32.s32 %r545, %r546, %r547, %r481;
	// end inline asm
	ld.shared.u32 	%r550, [%r1223+2352];
	ld.shared.u32 	%r551, [%r1225+88];
	// begin inline asm
	dp4a.s32.s32 %r549, %r550, %r551, %r485;
	// end inline asm
	ld.shared.u32 	%r554, [%r1223+560];
	ld.shared.u32 	%r555, [%r1225+2136];
	// begin inline asm
	dp4a.s32.s32 %r553, %r554, %r555, %r489;
	// end inline asm
	ld.shared.u32 	%r558, [%r1223+2352];
	ld.shared.u32 	%r559, [%r1225+2136];
	// begin inline asm
	dp4a.s32.s32 %r557, %r558, %r559, %r493;
	// end inline asm
	ld.shared.u32 	%r562, [%r1223+560];
	ld.shared.u32 	%r563, [%r1225+92];
	// begin inline asm
	dp4a.s32.s32 %r561, %r562, %r563, %r497;
	// end inline asm
	ld.shared.u32 	%r566, [%r1223+2352];
	ld.shared.u32 	%r567, [%r1225+92];
	// begin inline asm
	dp4a.s32.s32 %r565, %r566, %r567, %r501;
	// end inline asm
	ld.shared.u32 	%r570, [%r1223+560];
	ld.shared.u32 	%r571, [%r1225+2140];
	// begin inline asm
	dp4a.s32.s32 %r569, %r570, %r571, %r505;
	// end inline asm
	ld.shared.u32 	%r574, [%r1223+2352];
	ld.shared.u32 	%r575, [%r1225+2140];
	// begin inline asm
	dp4a.s32.s32 %r573, %r574, %r575, %r509;
	// end inline asm
	ld.shared.u32 	%r578, [%r1223+672];
	ld.shared.u32 	%r579, [%r1225+96];
	// begin inline asm
	dp4a.s32.s32 %r577, %r578, %r579, %r513;
	// end inline asm
	ld.shared.u32 	%r582, [%r1223+2464];
	ld.shared.u32 	%r583, [%r1225+96];
	// begin inline asm
	dp4a.s32.s32 %r581, %r582, %r583, %r517;
	// end inline asm
	ld.shared.u32 	%r586, [%r1223+672];
	ld.shared.u32 	%r587, [%r1225+2144];
	// begin inline asm
	dp4a.s32.s32 %r585, %r586, %r587, %r521;
	// end inline asm
	ld.shared.u32 	%r590, [%r1223+2464];
	ld.shared.u32 	%r591, [%r1225+2144];
	// begin inline asm
	dp4a.s32.s32 %r589, %r590, %r591, %r525;
	// end inline asm
	ld.shared.u32 	%r594, [%r1223+672];
	ld.shared.u32 	%r595, [%r1225+100];
	// begin inline asm
	dp4a.s32.s32 %r593, %r594, %r595, %r529;
	// end inline asm
	ld.shared.u32 	%r598, [%r1223+2464];
	ld.shared.u32 	%r599, [%r1225+100];
	// begin inline asm
	dp4a.s32.s32 %r597, %r598, %r599, %r533;
	// end inline asm
	ld.shared.u32 	%r602, [%r1223+672];
	ld.shared.u32 	%r603, [%r1225+2148];
	// begin inline asm
	dp4a.s32.s32 %r601, %r602, %r603, %r537;
	// end inline asm
	ld.shared.u32 	%r606, [%r1223+2464];
	ld.shared.u32 	%r607, [%r1225+2148];
	// begin inline asm
	dp4a.s32.s32 %r605, %r606, %r607, %r541;
	// end inline asm
	ld.shared.u32 	%r610, [%r1223+672];
	ld.shared.u32 	%r611, [%r1225+104];
	// begin inline asm
	dp4a.s32.s32 %r609, %r610, %r611, %r545;
	// end inline asm
	ld.shared.u32 	%r614, [%r1223+2464];
	ld.shared.u32 	%r615, [%r1225+104];
	// begin inline asm
	dp4a.s32.s32 %r613, %r614, %r615, %r549;
	// end inline asm
	ld.shared.u32 	%r618, [%r1223+672];
	ld.shared.u32 	%r619, [%r1225+2152];
	// begin inline asm
	dp4a.s32.s32 %r617, %r618, %r619, %r553;
	// end inline asm
	ld.shared.u32 	%r622, [%r1223+2464];
	ld.shared.u32 	%r623, [%r1225+2152];
	// begin inline asm
	dp4a.s32.s32 %r621, %r622, %r623, %r557;
	// end inline asm
	ld.shared.u32 	%r626, [%r1223+672];
	ld.shared.u32 	%r627, [%r1225+108];
	// begin inline asm
	dp4a.s32.s32 %r625, %r626, %r627, %r561;
	// end inline asm
	ld.shared.u32 	%r630, [%r1223+2464];
	ld.shared.u32 	%r631, [%r1225+108];
	// begin inline asm
	dp4a.s32.s32 %r629, %r630, %r631, %r565;
	// end inline asm
	ld.shared.u32 	%r634, [%r1223+672];
	ld.shared.u32 	%r635, [%r1225+2156];
	// begin inline asm
	dp4a.s32.s32 %r633, %r634, %r635, %r569;
	// end inline asm
	ld.shared.u32 	%r638, [%r1223+2464];
	ld.shared.u32 	%r639, [%r1225+2156];
	// begin inline asm
	dp4a.s32.s32 %r637, %r638, %r639, %r573;
	// end inline asm
	ld.shared.u32 	%r642, [%r1223+784];
	ld.shared.u32 	%r643, [%r1225+112];
	// begin inline asm
	dp4a.s32.s32 %r641, %r642, %r643, %r577;
	// end inline asm
	ld.shared.u32 	%r646, [%r1223+2576];
	ld.shared.u32 	%r647, [%r1225+112];
	// begin inline asm
	dp4a.s32.s32 %r645, %r646, %r647, %r581;
	// end inline asm
	ld.shared.u32 	%r650, [%r1223+784];
	ld.shared.u32 	%r651, [%r1225+2160];
	// begin inline asm
	dp4a.s32.s32 %r649, %r650, %r651, %r585;
	// end inline asm
	ld.shared.u32 	%r654, [%r1223+2576];
	ld.shared.u32 	%r655, [%r1225+2160];
	// begin inline asm
	dp4a.s32.s32 %r653, %r654, %r655, %r589;
	// end inline asm
	ld.shared.u32 	%r658, [%r1223+784];
	ld.shared.u32 	%r659, [%r1225+116];
	// begin inline asm
	dp4a.s32.s32 %r657, %r658, %r659, %r593;
	// end inline asm
	ld.shared.u32 	%r662, [%r1223+2576];
	ld.shared.u32 	%r663, [%r1225+116];
	// begin inline asm
	dp4a.s32.s32 %r661, %r662, %r663, %r597;
	// end inline asm
	ld.shared.u32 	%r666, [%r1223+784];
	ld.shared.u32 	%r667, [%r1225+2164];
	// begin inline asm
	dp4a.s32.s32 %r665, %r666, %r667, %r601;
	// end inline asm
	ld.shared.u32 	%r670, [%r1223+2576];
	ld.shared.u32 	%r671, [%r1225+2164];
	// begin inline asm
	dp4a.s32.s32 %r669, %r670, %r671, %r605;
	// end inline asm
	ld.shared.u32 	%r674, [%r1223+784];
	ld.shared.u32 	%r675, [%r1225+120];
	// begin inline asm
	dp4a.s32.s32 %r673, %r674, %r675, %r609;
	// end inline asm
	ld.shared.u32 	%r678, [%r1223+2576];
	ld.shared.u32 	%r679, [%r1225+120];
	// begin inline asm
	dp4a.s32.s32 %r677, %r678, %r679, %r613;
	// end inline asm
	ld.shared.u32 	%r682, [%r1223+784];
	ld.shared.u32 	%r683, [%r1225+2168];
	// begin inline asm
	dp4a.s32.s32 %r681, %r682, %r683, %r617;
	// end inline asm
	ld.shared.u32 	%r686, [%r1223+2576];
	ld.shared.u32 	%r687, [%r1225+2168];
	// begin inline asm
	dp4a.s32.s32 %r685, %r686, %r687, %r621;
	// end inline asm
	ld.shared.u32 	%r690, [%r1223+784];
	ld.shared.u32 	%r691, [%r1225+124];
	// begin inline asm
	dp4a.s32.s32 %r689, %r690, %r691, %r625;
	// end inline asm
	ld.shared.u32 	%r694, [%r1223+2576];
	ld.shared.u32 	%r695, [%r1225+124];
	// begin inline asm
	dp4a.s32.s32 %r693, %r694, %r695, %r629;
	// end inline asm
	ld.shared.u32 	%r698, [%r1223+784];
	ld.shared.u32 	%r699, [%r1225+2172];
	// begin inline asm
	dp4a.s32.s32 %r697, %r698, %r699, %r633;
	// end inline asm
	ld.shared.u32 	%r702, [%r1223+2576];
	ld.shared.u32 	%r703, [%r1225+2172];
	// begin inline asm
	dp4a.s32.s32 %r701, %r702, %r703, %r637;
	// end inline asm
	ld.shared.u32 	%r706, [%r1223+896];
	ld.shared.u32 	%r707, [%r1225+128];
	// begin inline asm
	dp4a.s32.s32 %r705, %r706, %r707, %r641;
	// end inline asm
	ld.shared.u32 	%r710, [%r1223+2688];
	ld.shared.u32 	%r711, [%r1225+128];
	// begin inline asm
	dp4a.s32.s32 %r709, %r710, %r711, %r645;
	// end inline asm
	ld.shared.u32 	%r714, [%r1223+896];
	ld.shared.u32 	%r715, [%r1225+2176];
	// begin inline asm
	dp4a.s32.s32 %r713, %r714, %r715, %r649;
	// end inline asm
	ld.shared.u32 	%r718, [%r1223+2688];
	ld.shared.u32 	%r719, [%r1225+2176];
	// begin inline asm
	dp4a.s32.s32 %r717, %r718, %r719, %r653;
	// end inline asm
	ld.shared.u32 	%r722, [%r1223+896];
	ld.shared.u32 	%r723, [%r1225+132];
	// begin inline asm
	dp4a.s32.s32 %r721, %r722, %r723, %r657;
	// end inline asm
	ld.shared.u32 	%r726, [%r1223+2688];
	ld.shared.u32 	%r727, [%r1225+132];
	// begin inline asm
	dp4a.s32.s32 %r725, %r726, %r727, %r661;
	// end inline asm
	ld.shared.u32 	%r730, [%r1223+896];
	ld.shared.u32 	%r731, [%r1225+2180];
	// begin inline asm
	dp4a.s32.s32 %r729, %r730, %r731, %r665;
	// end inline asm
	ld.shared.u32 	%r734, [%r1223+2688];
	ld.shared.u32 	%r735, [%r1225+2180];
	// begin inline asm
	dp4a.s32.s32 %r733, %r734, %r735, %r669;
	// end inline asm
	ld.shared.u32 	%r738, [%r1223+896];
	ld.shared.u32 	%r739, [%r1225+136];
	// begin inline asm
	dp4a.s32.s32 %r737, %r738, %r739, %r673;
	// end inline asm
	ld.shared.u32 	%r742, [%r1223+2688];
	ld.shared.u32 	%r743, [%r1225+136];
	// begin inline asm
	dp4a.s32.s32 %r741, %r742, %r743, %r677;
	// end inline asm
	ld.shared.u32 	%r746, [%r1223+896];
	ld.shared.u32 	%r747, [%r1225+2184];
	// begin inline asm
	dp4a.s32.s32 %r745, %r746, %r747, %r681;
	// end inline asm
	ld.shared.u32 	%r750, [%r1223+2688];
	ld.shared.u32 	%r751, [%r1225+2184];
	// begin inline asm
	dp4a.s32.s32 %r749, %r750, %r751, %r685;
	// end inline asm
	ld.shared.u32 	%r754, [%r1223+896];
	ld.shared.u32 	%r755, [%r1225+140];
	// begin inline asm
	dp4a.s32.s32 %r753, %r754, %r755, %r689;
	// end inline asm
	ld.shared.u32 	%r758, [%r1223+2688];
	ld.shared.u32 	%r759, [%r1225+140];
	// begin inline asm
	dp4a.s32.s32 %r757, %r758, %r759, %r693;
	// end inline asm
	ld.shared.u32 	%r762, [%r1223+896];
	ld.shared.u32 	%r763, [%r1225+2188];
	// begin inline asm
	dp4a.s32.s32 %r761, %r762, %r763, %r697;
	// end inline asm
	ld.shared.u32 	%r766, [%r1223+2688];
	ld.shared.u32 	%r767, [%r1225+2188];
	// begin inline asm
	dp4a.s32.s32 %r765, %r766, %r767, %r701;
	// end inline asm
	ld.shared.u32 	%r770, [%r1223+1008];
	ld.shared.u32 	%r771, [%r1225+144];
	// begin inline asm
	dp4a.s32.s32 %r769, %r770, %r771, %r705;
	// end inline asm
	ld.shared.u32 	%r774, [%r1223+2800];
	ld.shared.u32 	%r775, [%r1225+144];
	// begin inline asm
	dp4a.s32.s32 %r773, %r774, %r775, %r709;
	// end inline asm
	ld.shared.u32 	%r778, [%r1223+1008];
	ld.shared.u32 	%r779, [%r1225+2192];
	// begin inline asm
	dp4a.s32.s32 %r777, %r778, %r779, %r713;
	// end inline asm
	ld.shared.u32 	%r782, [%r1223+2800];
	ld.shared.u32 	%r783, [%r1225+2192];
	// begin inline asm
	dp4a.s32.s32 %r781, %r782, %r783, %r717;
	// end inline asm
	ld.shared.u32 	%r786, [%r1223+1008];
	ld.shared.u32 	%r787, [%r1225+148];
	// begin inline asm
	dp4a.s32.s32 %r785, %r786, %r787, %r721;
	// end inline asm
	ld.shared.u32 	%r790, [%r1223+2800];
	ld.shared.u32 	%r791, [%r1225+148];
	// begin inline asm
	dp4a.s32.s32 %r789, %r790, %r791, %r725;
	// end inline asm
	ld.shared.u32 	%r794, [%r1223+1008];
	ld.shared.u32 	%r795, [%r1225+2196];
	// begin inline asm
	dp4a.s32.s32 %r793, %r794, %r795, %r729;
	// end inline asm
	ld.shared.u32 	%r798, [%r1223+2800];
	ld.shared.u32 	%r799, [%r1225+2196];
	// begin inline asm
	dp4a.s32.s32 %r797, %r798, %r799, %r733;
	// end inline asm
	ld.shared.u32 	%r802, [%r1223+1008];
	ld.shared.u32 	%r803, [%r1225+152];
	// begin inline asm
	dp4a.s32.s32 %r801, %r802, %r803, %r737;
	// end inline asm
	ld.shared.u32 	%r806, [%r1223+2800];
	ld.shared.u32 	%r807, [%r1225+152];
	// begin inline asm
	dp4a.s32.s32 %r805, %r806, %r807, %r741;
	// end inline asm
	ld.shared.u32 	%r810, [%r1223+1008];
	ld.shared.u32 	%r811, [%r1225+2200];
	// begin inline asm
	dp4a.s32.s32 %r809, %r810, %r811, %r745;
	// end inline asm
	ld.shared.u32 	%r814, [%r1223+2800];
	ld.shared.u32 	%r815, [%r1225+2200];
	// begin inline asm
	dp4a.s32.s32 %r813, %r814, %r815, %r749;
	// end inline asm
	ld.shared.u32 	%r818, [%r1223+1008];
	ld.shared.u32 	%r819, [%r1225+156];
	// begin inline asm
	dp4a.s32.s32 %r817, %r818, %r819, %r753;
	// end inline asm
	ld.shared.u32 	%r822, [%r1223+2800];
	ld.shared.u32 	%r823, [%r1225+156];
	// begin inline asm
	dp4a.s32.s32 %r821, %r822, %r823, %r757;
	// end inline asm
	ld.shared.u32 	%r826, [%r1223+1008];
	ld.shared.u32 	%r827, [%r1225+2204];
	// begin inline asm
	dp4a.s32.s32 %r825, %r826, %r827, %r761;
	// end inline asm
	ld.shared.u32 	%r830, [%r1223+2800];
	ld.shared.u32 	%r831, [%r1225+2204];
	// begin inline asm
	dp4a.s32.s32 %r829, %r830, %r831, %r765;
	// end inline asm
	ld.shared.u32 	%r834, [%r1223+1120];
	ld.shared.u32 	%r835, [%r1225+160];
	// begin inline asm
	dp4a.s32.s32 %r833, %r834, %r835, %r769;
	// end inline asm
	ld.shared.u32 	%r838, [%r1223+2912];
	ld.shared.u32 	%r839, [%r1225+160];
	// begin inline asm
	dp4a.s32.s32 %r837, %r838, %r839, %r773;
	// end inline asm
	ld.shared.u32 	%r842, [%r1223+1120];
	ld.shared.u32 	%r843, [%r1225+2208];
	// begin inline asm
	dp4a.s32.s32 %r841, %r842, %r843, %r777;
	// end inline asm
	ld.shared.u32 	%r846, [%r1223+2912];
	ld.shared.u32 	%r847, [%r1225+2208];
	// begin inline asm
	dp4a.s32.s32 %r845, %r846, %r847, %r781;
	// end inline asm
	ld.shared.u32 	%r850, [%r1223+1120];
	ld.shared.u32 	%r851, [%r1225+164];
	// begin inline asm
	dp4a.s32.s32 %r849, %r850, %r851, %r785;
	// end inline asm
	ld.shared.u32 	%r854, [%r1223+2912];
	ld.shared.u32 	%r855, [%r1225+164];
	// begin inline asm
	dp4a.s32.s32 %r853, %r854, %r855, %r789;
	// end inline asm
	ld.shared.u32 	%r858, [%r1223+1120];
	ld.shared.u32 	%r859, [%r1225+2212];
	// begin inline asm
	dp4a.s32.s32 %r857, %r858, %r859, %r793;
	// end inline asm
	ld.shared.u32 	%r862, [%r1223+2912];
	ld.shared.u32 	%r863, [%r1225+2212];
	// begin inline asm
	dp4a.s32.s32 %r861, %r862, %r863, %r797;
	// end inline asm
	ld.shared.u32 	%r866, [%r1223+1120];
	ld.shared.u32 	%r867, [%r1225+168];
	// begin inline asm
	dp4a.s32.s32 %r865, %r866, %r867, %r801;
	// end inline asm
	ld.shared.u32 	%r870, [%r1223+2912];
	ld.shared.u32 	%r871, [%r1225+168];
	// begin inline asm
	dp4a.s32.s32 %r869, %r870, %r871, %r805;
	// end inline asm
	ld.shared.u32 	%r874, [%r1223+1120];
	ld.shared.u32 	%r875, [%r1225+2216];
	// begin inline asm
	dp4a.s32.s32 %r873, %r874, %r875, %r809;
	// end inline asm
	ld.shared.u32 	%r878, [%r1223+2912];
	ld.shared.u32 	%r879, [%r1225+2216];
	// begin inline asm
	dp4a.s32.s32 %r877, %r878, %r879, %r813;
	// end inline asm
	ld.shared.u32 	%r882, [%r1223+1120];
	ld.shared.u32 	%r883, [%r1225+172];
	// begin inline asm
	dp4a.s32.s32 %r881, %r882, %r883, %r817;
	// end inline asm
	ld.shared.u32 	%r886, [%r1223+2912];
	ld.shared.u32 	%r887, [%r1225+172];
	// begin inline asm
	dp4a.s32.s32 %r885, %r886, %r887, %r821;
	// end inline asm
	ld.shared.u32 	%r890, [%r1223+1120];
	ld.shared.u32 	%r891, [%r1225+2220];
	// begin inline asm
	dp4a.s32.s32 %r889, %r890, %r891, %r825;
	// end inline asm
	ld.shared.u32 	%r894, [%r1223+2912];
	ld.shared.u32 	%r895, [%r1225+2220];
	// begin inline asm
	dp4a.s32.s32 %r893, %r894, %r895, %r829;
	// end inline asm
	ld.shared.u32 	%r898, [%r1223+1232];
	ld.shared.u32 	%r899, [%r1225+176];
	// begin inline asm
	dp4a.s32.s32 %r897, %r898, %r899, %r833;
	// end inline asm
	ld.shared.u32 	%r902, [%r1223+3024];
	ld.shared.u32 	%r903, [%r1225+176];
	// begin inline asm
	dp4a.s32.s32 %r901, %r902, %r903, %r837;
	// end inline asm
	ld.shared.u32 	%r906, [%r1223+1232];
	ld.shared.u32 	%r907, [%r1225+2224];
	// begin inline asm
	dp4a.s32.s32 %r905, %r906, %r907, %r841;
	// end inline asm
	ld.shared.u32 	%r910, [%r1223+3024];
	ld.shared.u32 	%r911, [%r1225+2224];
	// begin inline asm
	dp4a.s32.s32 %r909, %r910, %r911, %r845;
	// end inline asm
	ld.shared.u32 	%r914, [%r1223+1232];
	ld.shared.u32 	%r915, [%r1225+180];
	// begin inline asm
	dp4a.s32.s32 %r913, %r914, %r915, %r849;
	// end inline asm
	ld.shared.u32 	%r918, [%r1223+3024];
	ld.shared.u32 	%r919, [%r1225+180];
	// begin inline asm
	dp4a.s32.s32 %r917, %r918, %r919, %r853;
	// end inline asm
	ld.shared.u32 	%r922, [%r1223+1232];
	ld.shared.u32 	%r923, [%r1225+2228];
	// begin inline asm
	dp4a.s32.s32 %r921, %r922, %r923, %r857;
	// end inline asm
	ld.shared.u32 	%r926, [%r1223+3024];
	ld.shared.u32 	%r927, [%r1225+2228];
	// begin inline asm
	dp4a.s32.s32 %r925, %r926, %r927, %r861;
	// end inline asm
	ld.shared.u32 	%r930, [%r1223+1232];
	ld.shared.u32 	%r931, [%r1225+184];
	// begin inline asm
	dp4a.s32.s32 %r929, %r930, %r931, %r865;
	// end inline asm
	ld.shared.u32 	%r934, [%r1223+3024];
	ld.shared.u32 	%r935, [%r1225+184];
	// begin inline asm
	dp4a.s32.s32 %r933, %r934, %r935, %r869;
	// end inline asm
	ld.shared.u32 	%r938, [%r1223+1232];
	ld.shared.u32 	%r939, [%r1225+2232];
	// begin inline asm
	dp4a.s32.s32 %r937, %r938, %r939, %r873;
	// end inline asm
	ld.shared.u32 	%r942, [%r1223+3024];
	ld.shared.u32 	%r943, [%r1225+2232];
	// begin inline asm
	dp4a.s32.s32 %r941, %r942, %r943, %r877;
	// end inline asm
	ld.shared.u32 	%r946, [%r1223+1232];
	ld.shared.u32 	%r947, [%r1225+188];
	// begin inline asm
	dp4a.s32.s32 %r945, %r946, %r947, %r881;
	// end inline asm
	ld.shared.u32 	%r950, [%r1223+3024];
	ld.shared.u32 	%r951, [%r1225+188];
	// begin inline asm
	dp4a.s32.s32 %r949, %r950, %r951, %r885;
	// end inline asm
	ld.shared.u32 	%r954, [%r1223+1232];
	ld.shared.u32 	%r955, [%r1225+2236];
	// begin inline asm
	dp4a.s32.s32 %r953, %r954, %r955, %r889;
	// end inline asm
	ld.shared.u32 	%r958, [%r1223+3024];
	ld.shared.u32 	%r959, [%r1225+2236];
	// begin inline asm
	dp4a.s32.s32 %r957, %r958, %r959, %r893;
	// end inline asm
	ld.shared.u32 	%r962, [%r1223+1344];
	ld.shared.u32 	%r963, [%r1225+192];
	// begin inline asm
	dp4a.s32.s32 %r961, %r962, %r963, %r897;
	// end inline asm
	ld.shared.u32 	%r966, [%r1223+3136];
	ld.shared.u32 	%r967, [%r1225+192];
	// begin inline asm
	dp4a.s32.s32 %r965, %r966, %r967, %r901;
	// end inline asm
	ld.shared.u32 	%r970, [%r1223+1344];
	ld.shared.u32 	%r971, [%r1225+2240];
	// begin inline asm
	dp4a.s32.s32 %r969, %r970, %r971, %r905;
	// end inline asm
	ld.shared.u32 	%r974, [%r1223+3136];
	ld.shared.u32 	%r975, [%r1225+2240];
	// begin inline asm
	dp4a.s32.s32 %r973, %r974, %r975, %r909;
	// end inline asm
	ld.shared.u32 	%r978, [%r1223+1344];
	ld.shared.u32 	%r979, [%r1225+196];
	// begin inline asm
	dp4a.s32.s32 %r977, %r978, %r979, %r913;
	// end inline asm
	ld.shared.u32 	%r982, [%r1223+3136];
	ld.shared.u32 	%r983, [%r1225+196];
	// begin inline asm
	dp4a.s32.s32 %r981, %r982, %r983, %r917;
	// end inline asm
	ld.shared.u32 	%r986, [%r1223+1344];
	ld.shared.u32 	%r987, [%r1225+2244];
	// begin inline asm
	dp4a.s32.s32 %r985, %r986, %r987, %r921;
	// end inline asm
	ld.shared.u32 	%r990, [%r1223+3136];
	ld.shared.u32 	%r991, [%r1225+2244];
	// begin inline asm
	dp4a.s32.s32 %r989, %r990, %r991, %r925;
	// end inline asm
	ld.shared.u32 	%r994, [%r1223+1344];
	ld.shared.u32 	%r995, [%r1225+200];
	// begin inline asm
	dp4a.s32.s32 %r993, %r994, %r995, %r929;
	// end inline asm
	ld.shared.u32 	%r998, [%r1223+3136];
	ld.shared.u32 	%r999, [%r1225+200];
	// begin inline asm
	dp4a.s32.s32 %r997, %r998, %r999, %r933;
	// end inline asm
	ld.shared.u32 	%r1002, [%r1223+1344];
	ld.shared.u32 	%r1003, [%r1225+2248];
	// begin inline asm
	dp4a.s32.s32 %r1001, %r1002, %r1003, %r937;
	// end inline asm
	ld.shared.u32 	%r1006, [%r1223+3136];
	ld.shared.u32 	%r1007, [%r1225+2248];
	// begin inline asm
	dp4a.s32.s32 %r1005, %r1006, %r1007, %r941;
	// end inline asm
	ld.shared.u32 	%r1010, [%r1223+1344];
	ld.shared.u32 	%r1011, [%r1225+204];
	// begin inline asm
	dp4a.s32.s32 %r1009, %r1010, %r1011, %r945;
	// end inline asm
	ld.shared.u32 	%r1014, [%r1223+3136];
	ld.shared.u32 	%r1015, [%r1225+204];
	// begin inline asm
	dp4a.s32.s32 %r1013, %r1014, %r1015, %r949;
	// end inline asm
	ld.shared.u32 	%r1018, [%r1223+1344];
	ld.shared.u32 	%r1019, [%r1225+2252];
	// begin inline asm
	dp4a.s32.s32 %r1017, %r1018, %r1019, %r953;
	// end inline asm
	ld.shared.u32 	%r1022, [%r1223+3136];
	ld.shared.u32 	%r1023, [%r1225+2252];
	// begin inline asm
	dp4a.s32.s32 %r1021, %r1022, %r1023, %r957;
	// end inline asm
	ld.shared.u32 	%r1026, [%r1223+1456];
	ld.shared.u32 	%r1027, [%r1225+208];
	// begin inline asm
	dp4a.s32.s32 %r1025, %r1026, %r1027, %r961;
	// end inline asm
	ld.shared.u32 	%r1030, [%r1223+3248];
	ld.shared.u32 	%r1031, [%r1225+208];
	// begin inline asm
	dp4a.s32.s32 %r1029, %r1030, %r1031, %r965;
	// end inline asm
	ld.shared.u32 	%r1034, [%r1223+1456];
	ld.shared.u32 	%r1035, [%r1225+2256];
	// begin inline asm
	dp4a.s32.s32 %r1033, %r1034, %r1035, %r969;
	// end inline asm
	ld.shared.u32 	%r1038, [%r1223+3248];
	ld.shared.u32 	%r1039, [%r1225+2256];
	// begin inline asm
	dp4a.s32.s32 %r1037, %r1038, %r1039, %r973;
	// end inline asm
	ld.shared.u32 	%r1042, [%r1223+1456];
	ld.shared.u32 	%r1043, [%r1225+212];
	// begin inline asm
	dp4a.s32.s32 %r1041, %r1042, %r1043, %r977;
	// end inline asm
	ld.shared.u32 	%r1046, [%r1223+3248];
	ld.shared.u32 	%r1047, [%r1225+212];
	// begin inline asm
	dp4a.s32.s32 %r1045, %r1046, %r1047, %r981;
	// end inline asm
	ld.shared.u32 	%r1050, [%r1223+1456];
	ld.shared.u32 	%r1051, [%r1225+2260];
	// begin inline asm
	dp4a.s32.s32 %r1049, %r1050, %r1051, %r985;
	// end inline asm
	ld.shared.u32 	%r1054, [%r1223+3248];
	ld.shared.u32 	%r1055, [%r1225+2260];
	// begin inline asm
	dp4a.s32.s32 %r1053, %r1054, %r1055, %r989;
	// end inline asm
	ld.shared.u32 	%r1058, [%r1223+1456];
	ld.shared.u32 	%r1059, [%r1225+216];
	// begin inline asm
	dp4a.s32.s32 %r1057, %r1058, %r1059, %r993;
	// end inline asm
	ld.shared.u32 	%r1062, [%r1223+3248];
	ld.shared.u32 	%r1063, [%r1225+216];
	// begin inline asm
	dp4a.s32.s32 %r1061, %r1062, %r1063, %r997;
	// end inline asm
	ld.shared.u32 	%r1066, [%r1223+1456];
	ld.shared.u32 	%r1067, [%r1225+2264];
	// begin inline asm
	dp4a.s32.s32 %r1065, %r1066, %r1067, %r1001;
	// end inline asm
	ld.shared.u32 	%r1070, [%r1223+3248];
	ld.shared.u32 	%r1071, [%r1225+2264];
	// begin inline asm
	dp4a.s32.s32 %r1069, %r1070, %r1071, %r1005;
	// end inline asm
	ld.shared.u32 	%r1074, [%r1223+1456];
	ld.shared.u32 	%r1075, [%r1225+220];
	// begin inline asm
	dp4a.s32.s32 %r1073, %r1074, %r1075, %r1009;
	// end inline asm
	ld.shared.u32 	%r1078, [%r1223+3248];
	ld.shared.u32 	%r1079, [%r1225+220];
	// begin inline asm
	dp4a.s32.s32 %r1077, %r1078, %r1079, %r1013;
	// end inline asm
	ld.shared.u32 	%r1082, [%r1223+1456];
	ld.shared.u32 	%r1083, [%r1225+2268];
	// begin inline asm
	dp4a.s32.s32 %r1081, %r1082, %r1083, %r1017;
	// end inline asm
	ld.shared.u32 	%r1086, [%r1223+3248];
	ld.shared.u32 	%r1087, [%r1225+2268];
	// begin inline asm
	dp4a.s32.s32 %r1085, %r1086, %r1087, %r1021;
	// end inline asm
	ld.shared.u32 	%r1090, [%r1223+1568];
	ld.shared.u32 	%r1091, [%r1225+224];
	// begin inline asm
	dp4a.s32.s32 %r1089, %r1090, %r1091, %r1025;
	// end inline asm
	ld.shared.u32 	%r1094, [%r1223+3360];
	ld.shared.u32 	%r1095, [%r1225+224];
	// begin inline asm
	dp4a.s32.s32 %r1093, %r1094, %r1095, %r1029;
	// end inline asm
	ld.shared.u32 	%r1098, [%r1223+1568];
	ld.shared.u32 	%r1099, [%r1225+2272];
	// begin inline asm
	dp4a.s32.s32 %r1097, %r1098, %r1099, %r1033;
	// end inline asm
	ld.shared.u32 	%r1102, [%r1223+3360];
	ld.shared.u32 	%r1103, [%r1225+2272];
	// begin inline asm
	dp4a.s32.s32 %r1101, %r1102, %r1103, %r1037;
	// end inline asm
	ld.shared.u32 	%r1106, [%r1223+1568];
	ld.shared.u32 	%r1107, [%r1225+228];
	// begin inline asm
	dp4a.s32.s32 %r1105, %r1106, %r1107, %r1041;
	// end inline asm
	ld.shared.u32 	%r1110, [%r1223+3360];
	ld.shared.u32 	%r1111, [%r1225+228];
	// begin inline asm
	dp4a.s32.s32 %r1109, %r1110, %r1111, %r1045;
	// end inline asm
	ld.shared.u32 	%r1114, [%r1223+1568];
	ld.shared.u32 	%r1115, [%r1225+2276];
	// begin inline asm
	dp4a.s32.s32 %r1113, %r1114, %r1115, %r1049;
	// end inline asm
	ld.shared.u32 	%r1118, [%r1223+3360];
	ld.shared.u32 	%r1119, [%r1225+2276];
	// begin inline asm
	dp4a.s32.s32 %r1117, %r1118, %r1119, %r1053;
	// end inline asm
	ld.shared.u32 	%r1122, [%r1223+1568];
	ld.shared.u32 	%r1123, [%r1225+232];
	// begin inline asm
	dp4a.s32.s32 %r1121, %r1122, %r1123, %r1057;
	// end inline asm
	ld.shared.u32 	%r1126, [%r1223+3360];
	ld.shared.u32 	%r1127, [%r1225+232];
	// begin inline asm
	dp4a.s32.s32 %r1125, %r1126, %r1127, %r1061;
	// end inline asm
	ld.shared.u32 	%r1130, [%r1223+1568];
	ld.shared.u32 	%r1131, [%r1225+2280];
	// begin inline asm
	dp4a.s32.s32 %r1129, %r1130, %r1131, %r1065;
	// end inline asm
	ld.shared.u32 	%r1134, [%r1223+3360];
	ld.shared.u32 	%r1135, [%r1225+2280];
	// begin inline asm
	dp4a.s32.s32 %r1133, %r1134, %r1135, %r1069;
	// end inline asm
	ld.shared.u32 	%r1138, [%r1223+1568];
	ld.shared.u32 	%r1139, [%r1225+236];
	// begin inline asm
	dp4a.s32.s32 %r1137, %r1138, %r1139, %r1073;
	// end inline asm
	ld.shared.u32 	%r1142, [%r1223+3360];
	ld.shared.u32 	%r1143, [%r1225+236];
	// begin inline asm
	dp4a.s32.s32 %r1141, %r1142, %r1143, %r1077;
	// end inline asm
	ld.shared.u32 	%r1146, [%r1223+1568];
	ld.shared.u32 	%r1147, [%r1225+2284];
	// begin inline asm
	dp4a.s32.s32 %r1145, %r1146, %r1147, %r1081;
	// end inline asm
	ld.shared.u32 	%r1150, [%r1223+3360];
	ld.shared.u32 	%r1151, [%r1225+2284];
	// begin inline asm
	dp4a.s32.s32 %r1149, %r1150, %r1151, %r1085;
	// end inline asm
	ld.shared.u32 	%r1154, [%r1223+1680];
	ld.shared.u32 	%r1155, [%r1225+240];
	// begin inline asm
	dp4a.s32.s32 %r2437, %r1154, %r1155, %r1089;
	// end inline asm
	ld.shared.u32 	%r1158, [%r1223+3472];
	ld.shared.u32 	%r1159, [%r1225+240];
	// begin inline asm
	dp4a.s32.s32 %r2429, %r1158, %r1159, %r1093;
	// end inline asm
	ld.shared.u32 	%r1162, [%r1223+1680];
	ld.shared.u32 	%r1163, [%r1225+2288];
	// begin inline asm
	dp4a.s32.s32 %r2433, %r1162, %r1163, %r1097;
	// end inline asm
	ld.shared.u32 	%r1166, [%r1223+3472];
	ld.shared.u32 	%r1167, [%r1225+2288];
	// begin inline asm
	dp4a.s32.s32 %r2425, %r1166, %r1167, %r1101;
	// end inline asm
	ld.shared.u32 	%r1170, [%r1223+1680];
	ld.shared.u32 	%r1171, [%r1225+244];
	// begin inline asm
	dp4a.s32.s32 %r2436, %r1170, %r1171, %r1105;
	// end inline asm
	ld.shared.u32 	%r1174, [%r1223+3472];
	ld.shared.u32 	%r1175, [%r1225+244];
	// begin inline asm
	dp4a.s32.s32 %r2428, %r1174, %r1175, %r1109;
	// end inline asm
	ld.shared.u32 	%r1178, [%r1223+1680];
	ld.shared.u32 	%r1179, [%r1225+2292];
	// begin inline asm
	dp4a.s32.s32 %r2432, %r1178, %r1179, %r1113;
	// end inline asm
	ld.shared.u32 	%r1182, [%r1223+3472];
	ld.shared.u32 	%r1183, [%r1225+2292];
	// begin inline asm
	dp4a.s32.s32 %r2424, %r1182, %r1183, %r1117;
	// end inline asm
	ld.shared.u32 	%r1186, [%r1223+1680];
	ld.shared.u32 	%r1187, [%r1225+248];
	// begin inline asm
	dp4a.s32.s32 %r2435, %r1186, %r1187, %r1121;
	// end inline asm
	ld.shared.u32 	%r1190, [%r1223+3472];
	ld.shared.u32 	%r1191, [%r1225+248];
	// begin inline asm
	dp4a.s32.s32 %r2427, %r1190, %r1191, %r1125;
	// end inline asm
	ld.shared.u32 	%r1194, [%r1223+1680];
	ld.shared.u32 	%r1195, [%r1225+2296];
	// begin inline asm
	dp4a.s32.s32 %r2431, %r1194, %r1195, %r1129;
	// end inline asm
	ld.shared.u32 	%r1198, [%r1223+3472];
	ld.shared.u32 	%r1199, [%r1225+2296];
	// begin inline asm
	dp4a.s32.s32 %r2423, %r1198, %r1199, %r1133;
	// end inline asm
	ld.shared.u32 	%r1202, [%r1223+1680];
	ld.shared.u32 	%r1203, [%r1225+252];
	// begin inline asm
	dp4a.s32.s32 %r2434, %r1202, %r1203, %r1137;
	// end inline asm
	ld.shared.u32 	%r1206, [%r1223+3472];
	ld.shared.u32 	%r1207, [%r1225+252];
	// begin inline asm
	dp4a.s32.s32 %r2426, %r1206, %r1207, %r1141;
	// end inline asm
	ld.shared.u32 	%r1210, [%r1223+1680];
	ld.shared.u32 	%r1211, [%r1225+2300];
	// begin inline asm
	dp4a.s32.s32 %r2430, %r1210, %r1211, %r1145;
	// end inline asm
	ld.shared.u32 	%r1214, [%r1223+3472];
	ld.shared.u32 	%r1215, [%r1225+2300];
	// begin inline asm
	dp4a.s32.s32 %r2422, %r1214, %r1215, %r1149;
	// end inline asm
	add.s32 	%r2438, %r2438, 1;
	setp.ne.s32 	%p37, %r2438, 3;
	@%p37 bra 	$L__BB40_11;
	ld.param.u64 	%rd269, [fused_nn_conv2d_cast_fixed_point_multiply_add_cast_fixed_point_multiply_add_cast_15119380522063600768__5_kernel0_param_5];
	ld.param.u64 	%rd268, [fused_nn_conv2d_cast_fixed_point_multiply_add_cast_fixed_point_multiply_add_cast_15119380522063600768__5_kernel0_param_4];
	ld.param.u64 	%rd267, [fused_nn_conv2d_cast_fixed_point_multiply_add_cast_fixed_point_multiply_add_cast_15119380522063600768__5_kernel0_param_3];
	ld.param.u64 	%rd266, [fused_nn_conv2d_cast_fixed_point_multiply_add_cast_fixed_point_multiply_add_cast_15119380522063600768__5_kernel0_param_2];
	bar.sync 	0;
	add.s32 	%r2251, %r1222, %r4;
	ld.shared.u32 	%r1227, [%r2251+3584];
	add.s32 	%r2253, %r1224, %r36;
	ld.shared.u32 	%r1228, [%r2253+4096];
	// begin inline asm
	dp4a.s32.s32 %r1226, %r1227, %r1228, %r2437;
	// end inline asm
	ld.shared.u32 	%r1231, [%r2251+5376];
	ld.shared.u32 	%r1232, [%r2253+4096];
	// begin inline asm
	dp4a.s32.s32 %r1230, %r1231, %r1232, %r2429;
	// end inline asm
	ld.shared.u32 	%r1235, [%r2251+3584];
	ld.shared.u32 	%r1236, [%r2253+6144];
	// begin inline asm
	dp4a.s32.s32 %r1234, %r1235, %r1236, %r2433;
	// end inline asm
	ld.shared.u32 	%r1239, [%r2251+5376];
	ld.shared.u32 	%r1240, [%r2253+6144];
	// begin inline asm
	dp4a.s32.s32 %r1238, %r1239, %r1240, %r2425;
	// end inline asm
	ld.shared.u32 	%r1243, [%r2251+3584];
	ld.shared.u32 	%r1244, [%r2253+4100];
	// begin inline asm
	dp4a.s32.s32 %r1242, %r1243, %r1244, %r2436;
	// end inline asm
	ld.shared.u32 	%r1247, [%r2251+5376];
	ld.shared.u32 	%r1248, [%r2253+4100];
	// begin inline asm
	dp4a.s32.s32 %r1246, %r1247, %r1248, %r2428;
	// end inline asm
	ld.shared.u32 	%r1251, [%r2251+3584];
	ld.shared.u32 	%r1252, [%r2253+6148];
	// begin inline asm
	dp4a.s32.s32 %r1250, %r1251, %r1252, %r2432;
	// end inline asm
	ld.shared.u32 	%r1255, [%r2251+5376];
	ld.shared.u32 	%r1256, [%r2253+6148];
	// begin inline asm
	dp4a.s32.s32 %r1254, %r1255, %r1256, %r2424;
	// end inline asm
	ld.shared.u32 	%r1259, [%r2251+3584];
	ld.shared.u32 	%r1260, [%r2253+4104];
	// begin inline asm
	dp4a.s32.s32 %r1258, %r1259, %r1260, %r2435;
	// end inline asm
	ld.shared.u32 	%r1263, [%r2251+5376];
	ld.shared.u32 	%r1264, [%r2253+4104];
	// begin inline asm
	dp4a.s32.s32 %r1262, %r1263, %r1264, %r2427;
	// end inline asm
	ld.shared.u32 	%r1267, [%r2251+3584];
	ld.shared.u32 	%r1268, [%r2253+6152];
	// begin inline asm
	dp4a.s32.s32 %r1266, %r1267, %r1268, %r2431;
	// end inline asm
	ld.shared.u32 	%r1271, [%r2251+5376];
	ld.shared.u32 	%r1272, [%r2253+6152];
	// begin inline asm
	dp4a.s32.s32 %r1270, %r1271, %r1272, %r2423;
	// end inline asm
	ld.shared.u32 	%r1275, [%r2251+3584];
	ld.shared.u32 	%r1276, [%r2253+4108];
	// begin inline asm
	dp4a.s32.s32 %r1274, %r1275, %r1276, %r2434;
	// end inline asm
	ld.shared.u32 	%r1279, [%r2251+5376];
	ld.shared.u32 	%r1280, [%r2253+4108];
	// begin inline asm
	dp4a.s32.s32 %r1278, %r1279, %r1280, %r2426;
	// end inline asm
	ld.shared.u32 	%r1283, [%r2251+3584];
	ld.shared.u32 	%r1284, [%r2253+6156];
	// begin inline asm
	dp4a.s32.s32 %r1282, %r1283, %r1284, %r2430;
	// end inline asm
	ld.shared.u32 	%r1287, [%r2251+5376];
	ld.shared.u32 	%r1288, [%r2253+6156];
	// begin inline asm
	dp4a.s32.s32 %r1286, %r1287, %r1288, %r2422;
	// end inline asm
	ld.shared.u32 	%r1291, [%r2251+3696];
	ld.shared.u32 	%r1292, [%r2253+4112];
	// begin inline asm
	dp4a.s32.s32 %r1290, %r1291, %r1292, %r1226;
	// end inline asm
	ld.shared.u32 	%r1295, [%r2251+5488];
	ld.shared.u32 	%r1296, [%r2253+4112];
	// begin inline asm
	dp4a.s32.s32 %r1294, %r1295, %r1296, %r1230;
	// end inline asm
	ld.shared.u32 	%r1299, [%r2251+3696];
	ld.shared.u32 	%r1300, [%r2253+6160];
	// begin inline asm
	dp4a.s32.s32 %r1298, %r1299, %r1300, %r1234;
	// end inline asm
	ld.shared.u32 	%r1303, [%r2251+5488];
	ld.shared.u32 	%r1304, [%r2253+6160];
	// begin inline asm
	dp4a.s32.s32 %r1302, %r1303, %r1304, %r1238;
	// end inline asm
	ld.shared.u32 	%r1307, [%r2251+3696];
	ld.shared.u32 	%r1308, [%r2253+4116];
	// begin inline asm
	dp4a.s32.s32 %r1306, %r1307, %r1308, %r1242;
	// end inline asm
	ld.shared.u32 	%r1311, [%r2251+5488];
	ld.shared.u32 	%r1312, [%r2253+4116];
	// begin inline asm
	dp4a.s32.s32 %r1310, %r1311, %r1312, %r1246;
	// end inline asm
	ld.shared.u32 	%r1315, [%r2251+3696];
	ld.shared.u32 	%r1316, [%r2253+6164];
	// begin inline asm
	dp4a.s32.s32 %r1314, %r1315, %r1316, %r1250;
	// end inline asm
	ld.shared.u32 	%r1319, [%r2251+5488];
	ld.shared.u32 	%r1320, [%r2253+6164];
	// begin inline asm
	dp4a.s32.s32 %r1318, %r1319, %r1320, %r1254;
	// end inline asm
	ld.shared.u32 	%r1323, [%r2251+3696];
	ld.shared.u32 	%r1324, [%r2253+4120];
	// begin inline asm
	dp4a.s32.s32 %r1322, %r1323, %r1324, %r1258;
	// end inline asm
	ld.shared.u32 	%r1327, [%r2251+5488];
	ld.shared.u32 	%r1328, [%r2253+4120];
	// begin inline asm
	dp4a.s32.s32 %r1326, %r1327, %r1328, %r1262;
	// end inline asm
	ld.shared.u32 	%r1331, [%r2251+3696];
	ld.shared.u32 	%r1332, [%r2253+6168];
	// begin inline asm
	dp4a.s32.s32 %r1330, %r1331, %r1332, %r1266;
	// end inline asm
	ld.shared.u32 	%r1335, [%r2251+5488];
	ld.shared.u32 	%r1336, [%r2253+6168];
	// begin inline asm
	dp4a.s32.s32 %r1334, %r1335, %r1336, %r1270;
	// end inline asm
	ld.shared.u32 	%r1339, [%r2251+3696];
	ld.shared.u32 	%r1340, [%r2253+4124];
	// begin inline asm
	dp4a.s32.s32 %r1338, %r1339, %r1340, %r1274;
	// end inline asm
	ld.shared.u32 	%r1343, [%r2251+5488];
	ld.shared.u32 	%r1344, [%r2253+4124];
	// begin inline asm
	dp4a.s32.s32 %r1342, %r1343, %r1344, %r1278;
	// end inline asm
	ld.shared.u32 	%r1347, [%r2251+3696];
	ld.shared.u32 	%r1348, [%r2253+6172];
	// begin inline asm
	dp4a.s32.s32 %r1346, %r1347, %r1348, %r1282;
	// end inline asm
	ld.shared.u32 	%r1351, [%r2251+5488];
	ld.shared.u32 	%r1352, [%r2253+6172];
	// begin inline asm
	dp4a.s32.s32 %r1350, %r1351, %r1352, %r1286;
	// end inline asm
	ld.shared.u32 	%r1355, [%r2251+3808];
	ld.shared.u32 	%r1356, [%r2253+4128];
	// begin inline asm
	dp4a.s32.s32 %r1354, %r1355, %r1356, %r1290;
	// end inline asm
	ld.shared.u32 	%r1359, [%r2251+5600];
	ld.shared.u32 	%r1360, [%r2253+4128];
	// begin inline asm
	dp4a.s32.s32 %r1358, %r1359, %r1360, %r1294;
	// end inline asm
	ld.shared.u32 	%r1363, [%r2251+3808];
	ld.shared.u32 	%r1364, [%r2253+6176];
	// begin inline asm
	dp4a.s32.s32 %r1362, %r1363, %r1364, %r1298;
	// end inline asm
	ld.shared.u32 	%r1367, [%r2251+5600];
	ld.shared.u32 	%r1368, [%r2253+6176];
	// begin inline asm
	dp4a.s32.s32 %r1366, %r1367, %r1368, %r1302;
	// end inline asm
	ld.shared.u32 	%r1371, [%r2251+3808];
	ld.shared.u32 	%r1372, [%r2253+4132];
	// begin inline asm
	dp4a.s32.s32 %r1370, %r1371, %r1372, %r1306;
	// end inline asm
	ld.shared.u32 	%r1375, [%r2251+5600];
	ld.shared.u32 	%r1376, [%r2253+4132];
	// begin inline asm
	dp4a.s32.s32 %r1374, %r1375, %r1376, %r1310;
	// end inline asm
	ld.shared.u32 	%r1379, [%r2251+3808];
	ld.shared.u32 	%r1380, [%r2253+6180];
	// begin inline asm
	dp4a.s32.s32 %r1378, %r1379, %r1380, %r1314;
	// end inline asm
	ld.shared.u32 	%r1383, [%r2251+5600];
	ld.shared.u32 	%r1384, [%r2253+6180];
	// begin inline asm
	dp4a.s32.s32 %r1382, %r1383, %r1384, %r1318;
	// end inline asm
	ld.shared.u32 	%r1387, [%r2251+3808];
	ld.shared.u32 	%r1388, [%r2253+4136];
	// begin inline asm
	dp4a.s32.s32 %r1386, %r1387, %r1388, %r1322;
	// end inline asm
	ld.shared.u32 	%r1391, [%r2251+5600];
	ld.shared.u32 	%r1392, [%r2253+4136];
	// begin inline asm
	dp4a.s32.s32 %r1390, %r1391, %r1392, %r1326;
	// end inline asm
	ld.shared.u32 	%r1395, [%r2251+3808];
	ld.shared.u32 	%r1396, [%r2253+6184];
	// begin inline asm
	dp4a.s32.s32 %r1394, %r1395, %r1396, %r1330;
	// end inline asm
	ld.shared.u32 	%r1399, [%r2251+5600];
	ld.shared.u32 	%r1400, [%r2253+6184];
	// begin inline asm
	dp4a.s32.s32 %r1398, %r1399, %r1400, %r1334;
	// end inline asm
	ld.shared.u32 	%r1403, [%r2251+3808];
	ld.shared.u32 	%r1404, [%r2253+4140];
	// begin inline asm
	dp4a.s32.s32 %r1402, %r1403, %r1404, %r1338;
	// end inline asm
	ld.shared.u32 	%r1407, [%r2251+5600];
	ld.shared.u32 	%r1408, [%r2253+4140];
	// begin inline asm
	dp4a.s32.s32 %r1406, %r1407, %r1408, %r1342;
	// end inline asm
	ld.shared.u32 	%r1411, [%r2251+3808];
	ld.shared.u32 	%r1412, [%r2253+6188];
	// begin inline asm
	dp4a.s32.s32 %r1410, %r1411, %r1412, %r1346;
	// end inline asm
	ld.shared.u32 	%r1415, [%r2251+5600];
	ld.shared.u32 	%r1416, [%r2253+6188];
	// begin inline asm
	dp4a.s32.s32 %r1414, %r1415, %r1416, %r1350;
	// end inline asm
	ld.shared.u32 	%r1419, [%r2251+3920];
	ld.shared.u32 	%r1420, [%r2253+4144];
	// begin inline asm
	dp4a.s32.s32 %r1418, %r1419, %r1420, %r1354;
	// end inline asm
	ld.shared.u32 	%r1423, [%r2251+5712];
	ld.shared.u32 	%r1424, [%r2253+4144];
	// begin inline asm
	dp4a.s32.s32 %r1422, %r1423, %r1424, %r1358;
	// end inline asm
	ld.shared.u32 	%r1427, [%r2251+3920];
	ld.shared.u32 	%r1428, [%r2253+6192];
	// begin inline asm
	dp4a.s32.s32 %r1426, %r1427, %r1428, %r1362;
	// end inline asm
	ld.shared.u32 	%r1431, [%r2251+5712];
	ld.shared.u32 	%r1432, [%r2253+6192];
	// begin inline asm
	dp4a.s32.s32 %r1430, %r1431, %r1432, %r1366;
	// end inline asm
	ld.shared.u32 	%r1435, [%r2251+3920];
	ld.shared.u32 	%r1436, [%r2253+4148];
	// begin inline asm
	dp4a.s32.s32 %r1434, %r1435, %r1436, %r1370;
	// end inline asm
	ld.shared.u32 	%r1439, [%r2251+5712];
	ld.shared.u32 	%r1440, [%r2253+4148];
	// begin inline asm
	dp4a.s32.s32 %r1438, %r1439, %r1440, %r1374;
	// end inline asm
	ld.shared.u32 	%r1443, [%r2251+3920];
	ld.shared.u32 	%r1444, [%r2253+6196];
	// begin inline asm
	dp4a.s32.s32 %r1442, %r1443, %r1444, %r1378;
	// end inline asm
	ld.shared.u32 	%r1447, [%r2251+5712];
	ld.shared.u32 	%r1448, [%r2253+6196];
	// begin inline asm
	dp4a.s32.s32 %r1446, %r1447, %r1448, %r1382;
	// end inline asm
	ld.shared.u32 	%r1451, [%r2251+3920];
	ld.shared.u32 	%r1452, [%r2253+4152];
	// begin inline asm
	dp4a.s32.s32 %r1450, %r1451, %r1452, %r1386;
	// end inline asm
	ld.shared.u32 	%r1455, [%r2251+5712];
	ld.shared.u32 	%r1456, [%r2253+4152];
	// begin inline asm
	dp4a.s32.s32 %r1454, %r1455, %r1456, %r1390;
	// end inline asm
	ld.shared.u32 	%r1459, [%r2251+3920];
	ld.shared.u32 	%r1460, [%r2253+6200];
	// begin inline asm
	dp4a.s32.s32 %r1458, %r1459, %r1460, %r1394;
	// end inline asm
	ld.shared.u32 	%r1463, [%r2251+5712];
	ld.shared.u32 	%r1464, [%r2253+6200];
	// begin inline asm
	dp4a.s32.s32 %r1462, %r1463, %r1464, %r1398;
	// end inline asm
	ld.shared.u32 	%r1467, [%r2251+3920];
	ld.shared.u32 	%r1468, [%r2253+4156];
	// begin inline asm
	dp4a.s32.s32 %r1466, %r1467, %r1468, %r1402;
	// end inline asm
	ld.shared.u32 	%r1471, [%r2251+5712];
	ld.shared.u32 	%r1472, [%r2253+4156];
	// begin inline asm
	dp4a.s32.s32 %r1470, %r1471, %r1472, %r1406;
	// end inline asm
	ld.shared.u32 	%r1475, [%r2251+3920];
	ld.shared.u32 	%r1476, [%r2253+6204];
	// begin inline asm
	dp4a.s32.s32 %r1474, %r1475, %r1476, %r1410;
	// end inline asm
	ld.shared.u32 	%r1479, [%r2251+5712];
	ld.shared.u32 	%r1480, [%r2253+6204];
	// begin inline asm
	dp4a.s32.s32 %r1478, %r1479, %r1480, %r1414;
	// end inline asm
	ld.shared.u32 	%r1483, [%r2251+4032];
	ld.shared.u32 	%r1484, [%r2253+4160];
	// begin inline asm
	dp4a.s32.s32 %r1482, %r1483, %r1484, %r1418;
	// end inline asm
	ld.shared.u32 	%r1487, [%r2251+5824];
	ld.shared.u32 	%r1488, [%r2253+4160];
	// begin inline asm
	dp4a.s32.s32 %r1486, %r1487, %r1488, %r1422;
	// end inline asm
	ld.shared.u32 	%r1491, [%r2251+4032];
	ld.shared.u32 	%r1492, [%r2253+6208];
	// begin inline asm
	dp4a.s32.s32 %r1490, %r1491, %r1492, %r1426;
	// end inline asm
	ld.shared.u32 	%r1495, [%r2251+5824];
	ld.shared.u32 	%r1496, [%r2253+6208];
	// begin inline asm
	dp4a.s32.s32 %r1494, %r1495, %r1496, %r1430;
	// end inline asm
	ld.shared.u32 	%r1499, [%r2251+4032];
	ld.shared.u32 	%r1500, [%r2253+4164];
	// begin inline asm
	dp4a.s32.s32 %r1498, %r1499, %r1500, %r1434;
	// end inline asm
	ld.shared.u32 	%r1503, [%r2251+5824];
	ld.shared.u32 	%r1504, [%r2253+4164];
	// begin inline asm
	dp4a.s32.s32 %r1502, %r1503, %r1504, %r1438;
	// end inline asm
	ld.shared.u32 	%r1507, [%r2251+4032];
	ld.shared.u32 	%r1508, [%r2253+6212];
	// begin inline asm
	dp4a.s32.s32 %r1506, %r1507, %r1508, %r1442;
	// end inline asm
	ld.shared.u32 	%r1511, [%r2251+5824];
	ld.shared.u32 	%r1512, [%r2253+6212];
	// begin inline asm
	dp4a.s32.s32 %r1510, %r1511, %r1512, %r1446;
	// end inline asm
	ld.shared.u32 	%r1515, [%r2251+4032];
	ld.shared.u32 	%r1516, [%r2253+4168];
	// begin inline asm
	dp4a.s32.s32 %r1514, %r1515, %r1516, %r1450;
	// end inline asm
	ld.shared.u32 	%r1519, [%r2251+5824];
	ld.shared.u32 	%r1520, [%r2253+4168];
	// begin inline asm
	dp4a.s32.s32 %r1518, %r1519, %r1520, %r1454;
	// end inline asm
	ld.shared.u32 	%r1523, [%r2251+4032];
	ld.shared.u32 	%r1524, [%r2253+6216];
	// begin inline asm
	dp4a.s32.s32 %r1522, %r1523, %r1524, %r1458;
	// end inline asm
	ld.shared.u32 	%r1527, [%r2251+5824];
	ld.shared.u32 	%r1528, [%r2253+6216];
	// begin inline asm
	dp4a.s32.s32 %r1526, %r1527, %r1528, %r1462;
	// end inline asm
	ld.shared.u32 	%r1531, [%r2251+4032];
	ld.shared.u32 	%r1532, [%r2253+4172];
	// begin inline asm
	dp4a.s32.s32 %r1530, %r1531, %r1532, %r1466;
	// end inline asm
	ld.shared.u32 	%r1535, [%r2251+5824];
	ld.shared.u32 	%r1536, [%r2253+4172];
	// begin inline asm
	dp4a.s32.s32 %r1534, %r1535, %r1536, %r1470;
	// end inline asm
	ld.shared.u32 	%r1539, [%r2251+4032];
	ld.shared.u32 	%r1540, [%r2253+6220];
	// begin inline asm
	dp4a.s32.s32 %r1538, %r1539, %r1540, %r1474;
	// end inline asm
	ld.shared.u32 	%r1543, [%r2251+5824];
	ld.shared.u32 	%r1544, [%r2253+6220];
	// begin inline asm
	dp4a.s32.s32 %r1542, %r1543, %r1544, %r1478;
	// end inline asm
	ld.shared.u32 	%r1547, [%r2251+4144];
	ld.shared.u32 	%r1548, [%r2253+4176];
	// begin inline asm
	dp4a.s32.s32 %r1546, %r1547, %r1548, %r1482;
	// end inline asm
	ld.shared.u32 	%r1551, [%r2251+5936];
	ld.shared.u32 	%r1552, [%r2253+4176];
	// begin inline asm
	dp4a.s32.s32 %r1550, %r1551, %r1552, %r1486;
	// end inline asm
	ld.shared.u32 	%r1555, [%r2251+4144];
	ld.shared.u32 	%r1556, [%r2253+6224];
	// begin inline asm
	dp4a.s32.s32 %r1554, %r1555, %r1556, %r1490;
	// end inline asm
	ld.shared.u32 	%r1559, [%r2251+5936];
	ld.shared.u32 	%r1560, [%r2253+6224];
	// begin inline asm
	dp4a.s32.s32 %r1558, %r1559, %r1560, %r1494;
	// end inline asm
	ld.shared.u32 	%r1563, [%r2251+4144];
	ld.shared.u32 	%r1564, [%r2253+4180];
	// begin inline asm
	dp4a.s32.s32 %r1562, %r1563, %r1564, %r1498;
	// end inline asm
	ld.shared.u32 	%r1567, [%r2251+5936];
	ld.shared.u32 	%r1568, [%r2253+4180];
	// begin inline asm
	dp4a.s32.s32 %r1566, %r1567, %r1568, %r1502;
	// end inline asm
	ld.shared.u32 	%r1571, [%r2251+4144];
	ld.shared.u32 	%r1572, [%r2253+6228];
	// begin inline asm
	dp4a.s32.s32 %r1570, %r1571, %r1572, %r1506;
	// end inline asm
	ld.shared.u32 	%r1575, [%r2251+5936];
	ld.shared.u32 	%r1576, [%r2253+6228];
	// begin inline asm
	dp4a.s32.s32 %r1574, %r1575, %r1576, %r1510;
	// end inline asm
	ld.shared.u32 	%r1579, [%r2251+4144];
	ld.shared.u32 	%r1580, [%r2253+4184];
	// begin inline asm
	dp4a.s32.s32 %r1578, %r1579, %r1580, %r1514;
	// end inline asm
	ld.shared.u32 	%r1583, [%r2251+5936];
	ld.shared.u32 	%r1584, [%r2253+4184];
	// begin inline asm
	dp4a.s32.s32 %r1582, %r1583, %r1584, %r1518;
	// end inline asm
	ld.shared.u32 	%r1587, [%r2251+4144];
	ld.shared.u32 	%r1588, [%r2253+6232];
	// begin inline asm
	dp4a.s32.s32 %r1586, %r1587, %r1588, %r1522;
	// end inline asm
	ld.shared.u32 	%r1591, [%r2251+5936];
	ld.shared.u32 	%r1592, [%r2253+6232];
	// begin inline asm
	dp4a.s32.s32 %r1590, %r1591, %r1592, %r1526;
	// end inline asm
	ld.shared.u32 	%r1595, [%r2251+4144];
	ld.shared.u32 	%r1596, [%r2253+4188];
	// begin inline asm
	dp4a.s32.s32 %r1594, %r1595, %r1596, %r1530;
	// end inline asm
	ld.shared.u32 	%r1599, [%r2251+5936];
	ld.shared.u32 	%r1600, [%r2253+4188];
	// begin inline asm
	dp4a.s32.s32 %r1598, %r1599, %r1600, %r1534;
	// end inline asm
	ld.shared.u32 	%r1603, [%r2251+4144];
	ld.shared.u32 	%r1604, [%r2253+6236];
	// begin inline asm
	dp4a.s32.s32 %r1602, %r1603, %r1604, %r1538;
	// end inline asm
	ld.shared.u32 	%r1607, [%r2251+5936];
	ld.shared.u32 	%r1608, [%r2253+6236];
	// begin inline asm
	dp4a.s32.s32 %r1606, %r1607, %r1608, %r1542;
	// end inline asm
	ld.shared.u32 	%r1611, [%r2251+4256];
	ld.shared.u32 	%r1612, [%r2253+4192];
	// begin inline asm
	dp4a.s32.s32 %r1610, %r1611, %r1612, %r1546;
	// end inline asm
	ld.shared.u32 	%r1615, [%r2251+6048];
	ld.shared.u32 	%r1616, [%r2253+4192];
	// begin inline asm
	dp4a.s32.s32 %r1614, %r1615, %r1616, %r1550;
	// end inline asm
	ld.shared.u32 	%r1619, [%r2251+4256];
	ld.shared.u32 	%r1620, [%r2253+6240];
	// begin inline asm
	dp4a.s32.s32 %r1618, %r1619, %r1620, %r1554;
	// end inline asm
	ld.shared.u32 	%r1623, [%r2251+6048];
	ld.shared.u32 	%r1624, [%r2253+6240];
	// begin inline asm
	dp4a.s32.s32 %r1622, %r1623, %r1624, %r1558;
	// end inline asm
	ld.shared.u32 	%r1627, [%r2251+4256];
	ld.shared.u32 	%r1628, [%r2253+4196];
	// begin inline asm
	dp4a.s32.s32 %r1626, %r1627, %r1628, %r1562;
	// end inline asm
	ld.shared.u32 	%r1631, [%r2251+6048];
	ld.shared.u32 	%r1632, [%r2253+4196];
	// begin inline asm
	dp4a.s32.s32 %r1630, %r1631, %r1632, %r1566;
	// end inline asm
	ld.shared.u32 	%r1635, [%r2251+4256];
	ld.shared.u32 	%r1636, [%r2253+6244];
	// begin inline asm
	dp4a.s32.s32 %r1634, %r1635, %r1636, %r1570;
	// end inline asm
	ld.shared.u32 	%r1639, [%r2251+6048];
	ld.shared.u32 	%r1640, [%r2253+6244];
	// begin inline asm
	dp4a.s32.s32 %r1638, %r1639, %r1640, %r1574;
	// end inline asm
	ld.shared.u32 	%r1643, [%r2251+4256];
	ld.shared.u32 	%r1644, [%r2253+4200];
	// begin inline asm
	dp4a.s32.s32 %r1642, %r1643, %r1644, %r1578;
	// end inline asm
	ld.shared.u32 	%r1647, [%r2251+6048];
	ld.shared.u32 	%r1648, [%r2253+4200];
	// begin inline asm
	dp4a.s32.s32 %r1646, %r1647, %r1648, %r1582;
	// end inline asm
	ld.shared.u32 	%r1651, [%r2251+4256];
	ld.shared.u32 	%r1652, [%r2253+6248];
	// begin inline asm
	dp4a.s32.s32 %r1650, %r1651, %r1652, %r1586;
	// end inline asm
	ld.shared.u32 	%r1655, [%r2251+6048];
	ld.shared.u32 	%r1656, [%r2253+6248];
	// begin inline asm
	dp4a.s32.s32 %r1654, %r1655, %r1656, %r1590;
	// end inline asm
	ld.shared.u32 	%r1659, [%r2251+4256];
	ld.shared.u32 	%r1660, [%r2253+4204];
	// begin inline asm
	dp4a.s32.s32 %r1658, %r1659, %r1660, %r1594;
	// end inline asm
	ld.shared.u32 	%r1663, [%r2251+6048];
	ld.shared.u32 	%r1664, [%r2253+4204];
	// begin inline asm
	dp4a.s32.s32 %r1662, %r1663, %r1664, %r1598;
	// end inline asm
	ld.shared.u32 	%r1667, [%r2251+4256];
	ld.shared.u32 	%r1668, [%r2253+6252];
	// begin inline asm
	dp4a.s32.s32 %r1666, %r1667, %r1668, %r1602;
	// end inline asm
	ld.shared.u32 	%r1671, [%r2251+6048];
	ld.shared.u32 	%r1672, [%r2253+6252];
	// begin inline asm
	dp4a.s32.s32 %r1670, %r1671, %r1672, %r1606;
	// end inline asm
	ld.shared.u32 	%r1675, [%r2251+4368];
	ld.shared.u32 	%r1676, [%r2253+4208];
	// begin inline asm
	dp4a.s32.s32 %r1674, %r1675, %r1676, %r1610;
	// end inline asm
	ld.shared.u32 	%r1679, [%r2251+6160];
	ld.shared.u32 	%r1680, [%r2253+4208];
	// begin inline asm
	dp4a.s32.s32 %r1678, %r1679, %r1680, %r1614;
	// end inline asm
	ld.shared.u32 	%r1683, [%r2251+4368];
	ld.shared.u32 	%r1684, [%r2253+6256];
	// begin inline asm
	dp4a.s32.s32 %r1682, %r1683, %r1684, %r1618;
	// end inline asm
	ld.shared.u32 	%r1687, [%r2251+6160];
	ld.shared.u32 	%r1688, [%r2253+6256];
	// begin inline asm
	dp4a.s32.s32 %r1686, %r1687, %r1688, %r1622;
	// end inline asm
	ld.shared.u32 	%r1691, [%r2251+4368];
	ld.shared.u32 	%r1692, [%r2253+4212];
	// begin inline asm
	dp4a.s32.s32 %r1690, %r1691, %r1692, %r1626;
	// end inline asm
	ld.shared.u32 	%r1695, [%r2251+6160];
	ld.shared.u32 	%r1696, [%r2253+4212];
	// begin inline asm
	dp4a.s32.s32 %r1694, %r1695, %r1696, %r1630;
	// end inline asm
	ld.shared.u32 	%r1699, [%r2251+4368];
	ld.shared.u32 	%r1700, [%r2253+6260];
	// begin inline asm
	dp4a.s32.s32 %r1698, %r1699, %r1700, %r1634;
	// end inline asm
	ld.shared.u32 	%r1703, [%r2251+6160];
	ld.shared.u32 	%r1704, [%r2253+6260];
	// begin inline asm
	dp4a.s32.s32 %r1702, %r1703, %r1704, %r1638;
	// end inline asm
	ld.shared.u32 	%r1707, [%r2251+4368];
	ld.shared.u32 	%r1708, [%r2253+4216];
	// begin inline asm
	dp4a.s32.s32 %r1706, %r1707, %r1708, %r1642;
	// end inline asm
	ld.shared.u32 	%r1711, [%r2251+6160];
	ld.shared.u32 	%r1712, [%r2253+4216];
	// begin inline asm
	dp4a.s32.s32 %r1710, %r1711, %r1712, %r1646;
	// end inline asm
	ld.shared.u32 	%r1715, [%r2251+4368];
	ld.shared.u32 	%r1716, [%r2253+6264];
	// begin inline asm
	dp4a.s32.s32 %r1714, %r1715, %r1716, %r1650;
	// end inline asm
	ld.shared.u32 	%r1719, [%r2251+6160];
	ld.shared.u32 	%r1720, [%r2253+6264];
	// begin inline asm
	dp4a.s32.s32 %r1718, %r1719, %r1720, %r1654;
	// end inline asm
	ld.shared.u32 	%r1723, [%r2251+4368];
	ld.shared.u32 	%r1724, [%r2253+4220];
	// begin inline asm
	dp4a.s32.s32 %r1722, %r1723, %r1724, %r1658;
	// end inline asm
	ld.shared.u32 	%r1727, [%r2251+6160];
	ld.shared.u32 	%r1728, [%r2253+4220];
	// begin inline asm
	dp4a.s32.s32 %r1726, %r1727, %r1728, %r1662;
	// end inline asm
	ld.shared.u32 	%r1731, [%r2251+4368];
	ld.shared.u32 	%r1732, [%r2253+6268];
	// begin inline asm
	dp4a.s32.s32 %r1730, %r1731, %r1732, %r1666;
	// end inline asm
	ld.shared.u32 	%r1735, [%r2251+6160];
	ld.shared.u32 	%r1736, [%r2253+6268];
	// begin inline asm
	dp4a.s32.s32 %r1734, %r1735, %r1736, %r1670;
	// end inline asm
	ld.shared.u32 	%r1739, [%r2251+4480];
	ld.shared.u32 	%r1740, [%r2253+4224];
	// begin inline asm
	dp4a.s32.s32 %r1738, %r1739, %r1740, %r1674;
	// end inline asm
	ld.shared.u32 	%r1743, [%r2251+6272];
	ld.shared.u32 	%r1744, [%r2253+4224];
	// begin inline asm
	dp4a.s32.s32 %r1742, %r1743, %r1744, %r1678;
	// end inline asm
	ld.shared.u32 	%r1747, [%r2251+4480];
	ld.shared.u32 	%r1748, [%r2253+6272];
	// begin inline asm
	dp4a.s32.s32 %r1746, %r1747, %r1748, %r1682;
	// end inline asm
	ld.shared.u32 	%r1751, [%r2251+6272];
	ld.shared.u32 	%r1752, [%r2253+6272];
	// begin inline asm
	dp4a.s32.s32 %r1750, %r1751, %r1752, %r1686;
	// end inline asm
	ld.shared.u32 	%r1755, [%r2251+4480];
	ld.shared.u32 	%r1756, [%r2253+4228];
	// begin inline asm
	dp4a.s32.s32 %r1754, %r1755, %r1756, %r1690;
	// end inline asm
	ld.shared.u32 	%r1759, [%r2251+6272];
	ld.shared.u32 	%r1760, [%r2253+4228];
	// begin inline asm
	dp4a.s32.s32 %r1758, %r1759, %r1760, %r1694;
	// end inline asm
	ld.shared.u32 	%r1763, [%r2251+4480];
	ld.shared.u32 	%r1764, [%r2253+6276];
	// begin inline asm
	dp4a.s32.s32 %r1762, %r1763, %r1764, %r1698;
	// end inline asm
	ld.shared.u32 	%r1767, [%r2251+6272];
	ld.shared.u32 	%r1768, [%r2253+6276];
	// begin inline asm
	dp4a.s32.s32 %r1766, %r1767, %r1768, %r1702;
	// end inline asm
	ld.shared.u32 	%r1771, [%r2251+4480];
	ld.shared.u32 	%r1772, [%r2253+4232];
	// begin inline asm
	dp4a.s32.s32 %r1770, %r1771, %r1772, %r1706;
	// end inline asm
	ld.shared.u32 	%r1775, [%r2251+6272];
	ld.shared.u32 	%r1776, [%r2253+4232];
	// begin inline asm
	dp4a.s32.s32 %r1774, %r1775, %r1776, %r1710;
	// end inline asm
	ld.shared.u32 	%r1779, [%r2251+4480];
	ld.shared.u32 	%r1780, [%r2253+6280];
	// begin inline asm
	dp4a.s32.s32 %r1778, %r1779, %r1780, %r1714;
	// end inline asm
	ld.shared.u32 	%r1783, [%r2251+6272];
	ld.shared.u32 	%r1784, [%r2253+6280];
	// begin inline asm
	dp4a.s32.s32 %r1782, %r1783, %r1784, %r1718;
	// end inline asm
	ld.shared.u32 	%r1787, [%r2251+4480];
	ld.shared.u32 	%r1788, [%r2253+4236];
	// begin inline asm
	dp4a.s32.s32 %r1786, %r1787, %r1788, %r1722;
	// end inline asm
	ld.shared.u32 	%r1791, [%r2251+6272];
	ld.shared.u32 	%r1792, [%r2253+4236];
	// begin inline asm
	dp4a.s32.s32 %r1790, %r1791, %r1792, %r1726;
	// end inline asm
	ld.shared.u32 	%r1795, [%r2251+4480];
	ld.shared.u32 	%r1796, [%r2253+6284];
	// begin inline asm
	dp4a.s32.s32 %r1794, %r1795, %r1796, %r1730;
	// end inline asm
	ld.shared.u32 	%r1799, [%r2251+6272];
	ld.shared.u32 	%r1800, [%r2253+6284];
	// begin inline asm
	dp4a.s32.s32 %r1798, %r1799, %r1800, %r1734;
	// end inline asm
	ld.shared.u32 	%r1803, [%r2251+4592];
	ld.shared.u32 	%r1804, [%r2253+4240];
	// begin inline asm
	dp4a.s32.s32 %r1802, %r1803, %r1804, %r1738;
	// end inline asm
	ld.shared.u32 	%r1807, [%r2251+6384];
	ld.shared.u32 	%r1808, [%r2253+4240];
	// begin inline asm
	dp4a.s32.s32 %r1806, %r1807, %r1808, %r1742;
	// end inline asm
	ld.shared.u32 	%r1811, [%r2251+4592];
	ld.shared.u32 	%r1812, [%r2253+6288];
	// begin inline asm
	dp4a.s32.s32 %r1810, %r1811, %r1812, %r1746;
	// end inline asm
	ld.shared.u32 	%r1815, [%r2251+6384];
	ld.shared.u32 	%r1816, [%r2253+6288];
	// begin inline asm
	dp4a.s32.s32 %r1814, %r1815, %r1816, %r1750;
	// end inline asm
	ld.shared.u32 	%r1819, [%r2251+4592];
	ld.shared.u32 	%r1820, [%r2253+4244];
	// begin inline asm
	dp4a.s32.s32 %r1818, %r1819, %r1820, %r1754;
	// end inline asm
	ld.shared.u32 	%r1823, [%r2251+6384];
	ld.shared.u32 	%r1824, [%r2253+4244];
	// begin inline asm
	dp4a.s32.s32 %r1822, %r1823, %r1824, %r1758;
	// end inline asm
	ld.shared.u32 	%r1827, [%r2251+4592];
	ld.shared.u32 	%r1828, [%r2253+6292];
	// begin inline asm
	dp4a.s32.s32 %r1826, %r1827, %r1828, %r1762;
	// end inline asm
	ld.shared.u32 	%r1831, [%r2251+6384];
	ld.shared.u32 	%r1832, [%r2253+6292];
	// begin inline asm
	dp4a.s32.s32 %r1830, %r1831, %r1832, %r1766;
	// end inline asm
	ld.shared.u32 	%r1835, [%r2251+4592];
	ld.shared.u32 	%r1836, [%r2253+4248];
	// begin inline asm
	dp4a.s32.s32 %r1834, %r1835, %r1836, %r1770;
	// end inline asm
	ld.shared.u32 	%r1839, [%r2251+6384];
	ld.shared.u32 	%r1840, [%r2253+4248];
	// begin inline asm
	dp4a.s32.s32 %r1838, %r1839, %r1840, %r1774;
	// end inline asm
	ld.shared.u32 	%r1843, [%r2251+4592];
	ld.shared.u32 	%r1844, [%r2253+6296];
	// begin inline asm
	dp4a.s32.s32 %r1842, %r1843, %r1844, %r1778;
	// end inline asm
	ld.shared.u32 	%r1847, [%r2251+6384];
	ld.shared.u32 	%r1848, [%r2253+6296];
	// begin inline asm
	dp4a.s32.s32 %r1846, %r1847, %r1848, %r1782;
	// end inline asm
	ld.shared.u32 	%r1851, [%r2251+4592];
	ld.shared.u32 	%r1852, [%r2253+4252];
	// begin inline asm
	dp4a.s32.s32 %r1850, %r1851, %r1852, %r1786;
	// end inline asm
	ld.shared.u32 	%r1855, [%r2251+6384];
	ld.shared.u32 	%r1856, [%r2253+4252];
	// begin inline asm
	dp4a.s32.s32 %r1854, %r1855, %r1856, %r1790;
	// end inline asm
	ld.shared.u32 	%r1859, [%r2251+4592];
	ld.shared.u32 	%r1860, [%r2253+6300];
	// begin inline asm
	dp4a.s32.s32 %r1858, %r1859, %r1860, %r1794;
	// end inline asm
	ld.shared.u32 	%r1863, [%r2251+6384];
	ld.shared.u32 	%r1864, [%r2253+6300];
	// begin inline asm
	dp4a.s32.s32 %r1862, %r1863, %r1864, %r1798;
	// end inline asm
	ld.shared.u32 	%r1867, [%r2251+4704];
	ld.shared.u32 	%r1868, [%r2253+4256];
	// begin inline asm
	dp4a.s32.s32 %r1866, %r1867, %r1868, %r1802;
	// end inline asm
	ld.shared.u32 	%r1871, [%r2251+6496];
	ld.shared.u32 	%r1872, [%r2253+4256];
	// begin inline asm
	dp4a.s32.s32 %r1870, %r1871, %r1872, %r1806;
	// end inline asm
	ld.shared.u32 	%r1875, [%r2251+4704];
	ld.shared.u32 	%r1876, [%r2253+6304];
	// begin inline asm
	dp4a.s32.s32 %r1874, %r1875, %r1876, %r1810;
	// end inline asm
	ld.shared.u32 	%r1879, [%r2251+6496];
	ld.shared.u32 	%r1880, [%r2253+6304];
	// begin inline asm
	dp4a.s32.s32 %r1878, %r1879, %r1880, %r1814;
	// end inline asm
	ld.shared.u32 	%r1883, [%r2251+4704];
	ld.shared.u32 	%r1884, [%r2253+4260];
	// begin inline asm
	dp4a.s32.s32 %r1882, %r1883, %r1884, %r1818;
	// end inline asm
	ld.shared.u32 	%r1887, [%r2251+6496];
	ld.shared.u32 	%r1888, [%r2253+4260];
	// begin inline asm
	dp4a.s32.s32 %r1886, %r1887, %r1888, %r1822;
	// end inline asm
	ld.shared.u32 	%r1891, [%r2251+4704];
	ld.shared.u32 	%r1892, [%r2253+6308];
	// begin inline asm
	dp4a.s32.s32 %r1890, %r1891, %r1892, %r1826;
	// end inline asm
	ld.shared.u32 	%r1895, [%r2251+6496];
	ld.shared.u32 	%r1896, [%r2253+6308];
	// begin inline asm
	dp4a.s32.s32 %r1894, %r1895, %r1896, %r1830;
	// end inline asm
	ld.shared.u32 	%r1899, [%r2251+4704];
	ld.shared.u32 	%r1900, [%r2253+4264];
	// begin inline asm
	dp4a.s32.s32 %r1898, %r1899, %r1900, %r1834;
	// end inline asm
	ld.shared.u32 	%r1903, [%r2251+6496];
	ld.shared.u32 	%r1904, [%r2253+4264];
	// begin inline asm
	dp4a.s32.s32 %r1902, %r1903, %r1904, %r1838;
	// end inline asm
	ld.shared.u32 	%r1907, [%r2251+4704];
	ld.shared.u32 	%r1908, [%r2253+6312];
	// begin inline asm
	dp4a.s32.s32 %r1906, %r1907, %r1908, %r1842;
	// end inline asm
	ld.shared.u32 	%r1911, [%r2251+6496];
	ld.shared.u32 	%r1912, [%r2253+6312];
	// begin inline asm
	dp4a.s32.s32 %r1910, %r1911, %r1912, %r1846;
	// end inline asm
	ld.shared.u32 	%r1915, [%r2251+4704];
	ld.shared.u32 	%r1916, [%r2253+4268];
	// begin inline asm
	dp4a.s32.s32 %r1914, %r1915, %r1916, %r1850;
	// end inline asm
	ld.shared.u32 	%r1919, [%r2251+6496];
	ld.shared.u32 	%r1920, [%r2253+4268];
	// begin inline asm
	dp4a.s32.s32 %r1918, %r1919, %r1920, %r1854;
	// end inline asm
	ld.shared.u32 	%r1923, [%r2251+4704];
	ld.shared.u32 	%r1924, [%r2253+6316];
	// begin inline asm
	dp4a.s32.s32 %r1922, %r1923, %r1924, %r1858;
	// end inline asm
	ld.shared.u32 	%r1927, [%r2251+6496];
	ld.shared.u32 	%r1928, [%r2253+6316];
	// begin inline asm
	dp4a.s32.s32 %r1926, %r1927, %r1928, %r1862;
	// end inline asm
	ld.shared.u32 	%r1931, [%r2251+4816];
	ld.shared.u32 	%r1932, [%r2253+4272];
	// begin inline asm
	dp4a.s32.s32 %r1930, %r1931, %r1932, %r1866;
	// end inline asm
	ld.shared.u32 	%r1935, [%r2251+6608];
	ld.shared.u32 	%r1936, [%r2253+4272];
	// begin inline asm
	dp4a.s32.s32 %r1934, %r1935, %r1936, %r1870;
	// end inline asm
	ld.shared.u32 	%r1939, [%r2251+4816];
	ld.shared.u32 	%r1940, [%r2253+6320];
	// begin inline asm
	dp4a.s32.s32 %r1938, %r1939, %r1940, %r1874;
	// end inline asm
	ld.shared.u32 	%r1943, [%r2251+6608];
	ld.shared.u32 	%r1944, [%r2253+6320];
	// begin inline asm
	dp4a.s32.s32 %r1942, %r1943, %r1944, %r1878;
	// end inline asm
	ld.shared.u32 	%r1947, [%r2251+4816];
	ld.shared.u32 	%r1948, [%r2253+4276];
	// begin inline asm
	dp4a.s32.s32 %r1946, %r1947, %r1948, %r1882;
	// end inline asm
	ld.shared.u32 	%r1951, [%r2251+6608];
	ld.shared.u32 	%r1952, [%r2253+4276];
	// begin inline asm
	dp4a.s32.s32 %r1950, %r1951, %r1952, %r1886;
	// end inline asm
	ld.shared.u32 	%r1955, [%r2251+4816];
	ld.shared.u32 	%r1956, [%r2253+6324];
	// begin inline asm
	dp4a.s32.s32 %r1954, %r1955, %r1956, %r1890;
	// end inline asm
	ld.shared.u32 	%r1959, [%r2251+6608];
	ld.shared.u32 	%r1960, [%r2253+6324];
	// begin inline asm
	dp4a.s32.s32 %r1958, %r1959, %r1960, %r1894;
	// end inline asm
	ld.shared.u32 	%r1963, [%r2251+4816];
	ld.shared.u32 	%r1964, [%r2253+4280];
	// begin inline asm
	dp4a.s32.s32 %r1962, %r1963, %r1964, %r1898;
	// end inline asm
	ld.shared.u32 	%r1967, [%r2251+6608];
	ld.shared.u32 	%r1968, [%r2253+4280];
	// begin inline asm
	dp4a.s32.s32 %r1966, %r1967, %r1968, %r1902;
	// end inline asm
	ld.shared.u32 	%r1971, [%r2251+4816];
	ld.shared.u32 	%r1972, [%r2253+6328];
	// begin inline asm
	dp4a.s32.s32 %r1970, %r1971, %r1972, %r1906;
	// end inline asm
	ld.shared.u32 	%r1975, [%r2251+6608];
	ld.shared.u32 	%r1976, [%r2253+6328];
	// begin inline asm
	dp4a.s32.s32 %r1974, %r1975, %r1976, %r1910;
	// end inline asm
	ld.shared.u32 	%r1979, [%r2251+4816];
	ld.shared.u32 	%r1980, [%r2253+4284];
	// begin inline asm
	dp4a.s32.s32 %r1978, %r1979, %r1980, %r1914;
	// end inline asm
	ld.shared.u32 	%r1983, [%r2251+6608];
	ld.shared.u32 	%r1984, [%r2253+4284];
	// begin inline asm
	dp4a.s32.s32 %r1982, %r1983, %r1984, %r1918;
	// end inline asm
	ld.shared.u32 	%r1987, [%r2251+4816];
	ld.shared.u32 	%r1988, [%r2253+6332];
	// begin inline asm
	dp4a.s32.s32 %r1986, %r1987, %r1988, %r1922;
	// end inline asm
	ld.shared.u32 	%r1991, [%r2251+6608];
	ld.shared.u32 	%r1992, [%r2253+6332];
	// begin inline asm
	dp4a.s32.s32 %r1990, %r1991, %r1992, %r1926;
	// end inline asm
	ld.shared.u32 	%r1995, [%r2251+4928];
	ld.shared.u32 	%r1996, [%r2253+4288];
	// begin inline asm
	dp4a.s32.s32 %r1994, %r1995, %r1996, %r1930;
	// end inline asm
	ld.shared.u32 	%r1999, [%r2251+6720];
	ld.shared.u32 	%r2000, [%r2253+4288];
	// begin inline asm
	dp4a.s32.s32 %r1998, %r1999, %r2000, %r1934;
	// end inline asm
	ld.shared.u32 	%r2003, [%r2251+4928];
	ld.shared.u32 	%r2004, [%r2253+6336];
	// begin inline asm
	dp4a.s32.s32 %r2002, %r2003, %r2004, %r1938;
	// end inline asm
	ld.shared.u32 	%r2007, [%r2251+6720];
	ld.shared.u32 	%r2008, [%r2253+6336];
	// begin inline asm
	dp4a.s32.s32 %r2006, %r2007, %r2008, %r1942;
	// end inline asm
	ld.shared.u32 	%r2011, [%r2251+4928];
	ld.shared.u32 	%r2012, [%r2253+4292];
	// begin inline asm
	dp4a.s32.s32 %r2010, %r2011, %r2012, %r1946;
	// end inline asm
	ld.shared.u32 	%r2015, [%r2251+6720];
	ld.shared.u32 	%r2016, [%r2253+4292];
	// begin inline asm
	dp4a.s32.s32 %r2014, %r2015, %r2016, %r1950;
	// end inline asm
	ld.shared.u32 	%r2019, [%r2251+4928];
	ld.shared.u32 	%r2020, [%r2253+6340];
	// begin inline asm
	dp4a.s32.s32 %r2018, %r2019, %r2020, %r1954;
	// end inline asm
	ld.shared.u32 	%r2023, [%r2251+6720];
	ld.shared.u32 	%r2024, [%r2253+6340];
	// begin inline asm
	dp4a.s32.s32 %r2022, %r2023, %r2024, %r1958;
	// end inline asm
	ld.shared.u32 	%r2027, [%r2251+4928];
	ld.shared.u32 	%r2028, [%r2253+4296];
	// begin inline asm
	dp4a.s32.s32 %r2026, %r2027, %r2028, %r1962;
	// end inline asm
	ld.shared.u32 	%r2031, [%r2251+6720];
	ld.shared.u32 	%r2032, [%r2253+4296];
	// begin inline asm
	dp4a.s32.s32 %r2030, %r2031, %r2032, %r1966;
	// end inline asm
	ld.shared.u32 	%r2035, [%r2251+4928];
	ld.shared.u32 	%r2036, [%r2253+6344];
	// begin inline asm
	dp4a.s32.s32 %r2034, %r2035, %r2036, %r1970;
	// end inline asm
	ld.shared.u32 	%r2039, [%r2251+6720];
	ld.shared.u32 	%r2040, [%r2253+6344];
	// begin inline asm
	dp4a.s32.s32 %r2038, %r2039, %r2040, %r1974;
	// end inline asm
	ld.shared.u32 	%r2043, [%r2251+4928];
	ld.shared.u32 	%r2044, [%r2253+4300];
	// begin inline asm
	dp4a.s32.s32 %r2042, %r2043, %r2044, %r1978;
	// end inline asm
	ld.shared.u32 	%r2047, [%r2251+6720];
	ld.shared.u32 	%r2048, [%r2253+4300];
	// begin inline asm
	dp4a.s32.s32 %r2046, %r2047, %r2048, %r1982;
	// end inline asm
	ld.shared.u32 	%r2051, [%r2251+4928];
	ld.shared.u32 	%r2052, [%r2253+6348];
	// begin inline asm
	dp4a.s32.s32 %r2050, %r2051, %r2052, %r1986;
	// end inline asm
	ld.shared.u32 	%r2055, [%r2251+6720];
	ld.shared.u32 	%r2056, [%r2253+6348];
	// begin inline asm
	dp4a.s32.s32 %r2054, %r2055, %r2056, %r1990;
	// end inline asm
	ld.shared.u32 	%r2059, [%r2251+5040];
	ld.shared.u32 	%r2060, [%r2253+4304];
	// begin inline asm
	dp4a.s32.s32 %r2058, %r2059, %r2060, %r1994;
	// end inline asm
	ld.shared.u32 	%r2063, [%r2251+6832];
	ld.shared.u32 	%r2064, [%r2253+4304];
	// begin inline asm
	dp4a.s32.s32 %r2062, %r2063, %r2064, %r1998;
	// end inline asm
	ld.shared.u32 	%r2067, [%r2251+5040];
	ld.shared.u32 	%r2068, [%r2253+6352];
	// begin inline asm
	dp4a.s32.s32 %r2066, %r2067, %r2068, %r2002;
	// end inline asm
	ld.shared.u32 	%r2071, [%r2251+6832];
	ld.shared.u32 	%r2072, [%r2253+6352];
	// begin inline asm
	dp4a.s32.s32 %r2070, %r2071, %r2072, %r2006;
	// end inline asm
	ld.shared.u32 	%r2075, [%r2251+5040];
	ld.shared.u32 	%r2076, [%r2253+4308];
	// begin inline asm
	dp4a.s32.s32 %r2074, %r2075, %r2076, %r2010;
	// end inline asm
	ld.shared.u32 	%r2079, [%r2251+6832];
	ld.shared.u32 	%r2080, [%r2253+4308];
	// begin inline asm
	dp4a.s32.s32 %r2078, %r2079, %r2080, %r2014;
	// end inline asm
	ld.shared.u32 	%r2083, [%r2251+5040];
	ld.shared.u32 	%r2084, [%r2253+6356];
	// begin inline asm
	dp4a.s32.s32 %r2082, %r2083, %r2084, %r2018;
	// end inline asm
	ld.shared.u32 	%r2087, [%r2251+6832];
	ld.shared.u32 	%r2088, [%r2253+6356];
	// begin inline asm
	dp4a.s32.s32 %r2086, %r2087, %r2088, %r2022;
	// end inline asm
	ld.shared.u32 	%r2091, [%r2251+5040];
	ld.shared.u32 	%r2092, [%r2253+4312];
	// begin inline asm
	dp4a.s32.s32 %r2090, %r2091, %r2092, %r2026;
	// end inline asm
	ld.shared.u32 	%r2095, [%r2251+6832];
	ld.shared.u32 	%r2096, [%r2253+4312];
	// begin inline asm
	dp4a.s32.s32 %r2094, %r2095, %r2096, %r2030;
	// end inline asm
	ld.shared.u32 	%r2099, [%r2251+5040];
	ld.shared.u32 	%r2100, [%r2253+6360];
	// begin inline asm
	dp4a.s32.s32 %r2098, %r2099, %r2100, %r2034;
	// end inline asm
	ld.shared.u32 	%r2103, [%r2251+6832];
	ld.shared.u32 	%r2104, [%r2253+6360];
	// begin inline asm
	dp4a.s32.s32 %r2102, %r2103, %r2104, %r2038;
	// end inline asm
	ld.shared.u32 	%r2107, [%r2251+5040];
	ld.shared.u32 	%r2108, [%r2253+4316];
	// begin inline asm
	dp4a.s32.s32 %r2106, %r2107, %r2108, %r2042;
	// end inline asm
	ld.shared.u32 	%r2111, [%r2251+6832];
	ld.shared.u32 	%r2112, [%r2253+4316];
	// begin inline asm
	dp4a.s32.s32 %r2110, %r2111, %r2112, %r2046;
	// end inline asm
	ld.shared.u32 	%r2115, [%r2251+5040];
	ld.shared.u32 	%r2116, [%r2253+6364];
	// begin inline asm
	dp4a.s32.s32 %r2114, %r2115, %r2116, %r2050;
	// end inline asm
	ld.shared.u32 	%r2119, [%r2251+6832];
	ld.shared.u32 	%r2120, [%r2253+6364];
	// begin inline asm
	dp4a.s32.s32 %r2118, %r2119, %r2120, %r2054;
	// end inline asm
	ld.shared.u32 	%r2123, [%r2251+5152];
	ld.shared.u32 	%r2124, [%r2253+4320];
	// begin inline asm
	dp4a.s32.s32 %r2122, %r2123, %r2124, %r2058;
	// end inline asm
	ld.shared.u32 	%r2127, [%r2251+6944];
	ld.shared.u32 	%r2128, [%r2253+4320];
	// begin inline asm
	dp4a.s32.s32 %r2126, %r2127, %r2128, %r2062;
	// end inline asm
	ld.shared.u32 	%r2131, [%r2251+5152];
	ld.shared.u32 	%r2132, [%r2253+6368];
	// begin inline asm
	dp4a.s32.s32 %r2130, %r2131, %r2132, %r2066;
	// end inline asm
	ld.shared.u32 	%r2135, [%r2251+6944];
	ld.shared.u32 	%r2136, [%r2253+6368];
	// begin inline asm
	dp4a.s32.s32 %r2134, %r2135, %r2136, %r2070;
	// end inline asm
	ld.shared.u32 	%r2139, [%r2251+5152];
	ld.shared.u32 	%r2140, [%r2253+4324];
	// begin inline asm
	dp4a.s32.s32 %r2138, %r2139, %r2140, %r2074;
	// end inline asm
	ld.shared.u32 	%r2143, [%r2251+6944];
	ld.shared.u32 	%r2144, [%r2253+4324];
	// begin inline asm
	dp4a.s32.s32 %r2142, %r2143, %r2144, %r2078;
	// end inline asm
	ld.shared.u32 	%r2147, [%r2251+5152];
	ld.shared.u32 	%r2148, [%r2253+6372];
	// begin inline asm
	dp4a.s32.s32 %r2146, %r2147, %r2148, %r2082;
	// end inline asm
	ld.shared.u32 	%r2151, [%r2251+6944];
	ld.shared.u32 	%r2152, [%r2253+6372];
	// begin inline asm
	dp4a.s32.s32 %r2150, %r2151, %r2152, %r2086;
	// end inline asm
	ld.shared.u32 	%r2155, [%r2251+5152];
	ld.shared.u32 	%r2156, [%r2253+4328];
	// begin inline asm
	dp4a.s32.s32 %r2154, %r2155, %r2156, %r2090;
	// end inline asm
	ld.shared.u32 	%r2159, [%r2251+6944];
	ld.shared.u32 	%r2160, [%r2253+4328];
	// begin inline asm
	dp4a.s32.s32 %r2158, %r2159, %r2160, %r2094;
	// end inline asm
	ld.shared.u32 	%r2163, [%r2251+5152];
	ld.shared.u32 	%r2164, [%r2253+6376];
	// begin inline asm
	dp4a.s32.s32 %r2162, %r2163, %r2164, %r2098;
	// end inline asm
	ld.shared.u32 	%r2167, [%r2251+6944];
	ld.shared.u32 	%r2168, [%r2253+6376];
	// begin inline asm
	dp4a.s32.s32 %r2166, %r2167, %r2168, %r2102;
	// end inline asm
	ld.shared.u32 	%r2171, [%r2251+5152];
	ld.shared.u32 	%r2172, [%r2253+4332];
	// begin inline asm
	dp4a.s32.s32 %r2170, %r2171, %r2172, %r2106;
	// end inline asm
	ld.shared.u32 	%r2175, [%r2251+6944];
	ld.shared.u32 	%r2176, [%r2253+4332];
	// begin inline asm
	dp4a.s32.s32 %r2174, %r2175, %r2176, %r2110;
	// end inline asm
	ld.shared.u32 	%r2179, [%r2251+5152];
	ld.shared.u32 	%r2180, [%r2253+6380];
	// begin inline asm
	dp4a.s32.s32 %r2178, %r2179, %r2180, %r2114;
	// end inline asm
	ld.shared.u32 	%r2183, [%r2251+6944];
	ld.shared.u32 	%r2184, [%r2253+6380];
	// begin inline asm
	dp4a.s32.s32 %r2182, %r2183, %r2184, %r2118;
	// end inline asm
	ld.shared.u32 	%r2187, [%r2251+5264];
	ld.shared.u32 	%r2188, [%r2253+4336];
	// begin inline asm
	dp4a.s32.s32 %r2186, %r2187, %r2188, %r2122;
	// end inline asm
	ld.shared.u32 	%r2191, [%r2251+7056];
	ld.shared.u32 	%r2192, [%r2253+4336];
	// begin inline asm
	dp4a.s32.s32 %r2190, %r2191, %r2192, %r2126;
	// end inline asm
	ld.shared.u32 	%r2195, [%r2251+5264];
	ld.shared.u32 	%r2196, [%r2253+6384];
	// begin inline asm
	dp4a.s32.s32 %r2194, %r2195, %r2196, %r2130;
	// end inline asm
	ld.shared.u32 	%r2199, [%r2251+7056];
	ld.shared.u32 	%r2200, [%r2253+6384];
	// begin inline asm
	dp4a.s32.s32 %r2198, %r2199, %r2200, %r2134;
	// end inline asm
	ld.shared.u32 	%r2203, [%r2251+5264];
	ld.shared.u32 	%r2204, [%r2253+4340];
	// begin inline asm
	dp4a.s32.s32 %r2202, %r2203, %r2204, %r2138;
	// end inline asm
	ld.shared.u32 	%r2207, [%r2251+7056];
	ld.shared.u32 	%r2208, [%r2253+4340];
	// begin inline asm
	dp4a.s32.s32 %r2206, %r2207, %r2208, %r2142;
	// end inline asm
	ld.shared.u32 	%r2211, [%r2251+5264];
	ld.shared.u32 	%r2212, [%r2253+6388];
	// begin inline asm
	dp4a.s32.s32 %r2210, %r2211, %r2212, %r2146;
	// end inline asm
	ld.shared.u32 	%r2215, [%r2251+7056];
	ld.shared.u32 	%r2216, [%r2253+6388];
	// begin inline asm
	dp4a.s32.s32 %r2214, %r2215, %r2216, %r2150;
	// end inline asm
	ld.shared.u32 	%r2219, [%r2251+5264];
	ld.shared.u32 	%r2220, [%r2253+4344];
	// begin inline asm
	dp4a.s32.s32 %r2218, %r2219, %r2220, %r2154;
	// end inline asm
	ld.shared.u32 	%r2223, [%r2251+7056];
	ld.shared.u32 	%r2224, [%r2253+4344];
	// begin inline asm
	dp4a.s32.s32 %r2222, %r2223, %r2224, %r2158;
	// end inline asm
	ld.shared.u32 	%r2227, [%r2251+5264];
	ld.shared.u32 	%r2228, [%r2253+6392];
	// begin inline asm
	dp4a.s32.s32 %r2226, %r2227, %r2228, %r2162;
	// end inline asm
	ld.shared.u32 	%r2231, [%r2251+7056];
	ld.shared.u32 	%r2232, [%r2253+6392];
	// begin inline asm
	dp4a.s32.s32 %r2230, %r2231, %r2232, %r2166;
	// end inline asm
	ld.shared.u32 	%r2235, [%r2251+5264];
	ld.shared.u32 	%r2236, [%r2253+4348];
	// begin inline asm
	dp4a.s32.s32 %r2234, %r2235, %r2236, %r2170;
	// end inline asm
	ld.shared.u32 	%r2239, [%r2251+7056];
	ld.shared.u32 	%r2240, [%r2253+4348];
	// begin inline asm
	dp4a.s32.s32 %r2238, %r2239, %r2240, %r2174;
	// end inline asm
	ld.shared.u32 	%r2243, [%r2251+5264];
	ld.shared.u32 	%r2244, [%r2253+6396];
	// begin inline asm
	dp4a.s32.s32 %r2242, %r2243, %r2244, %r2178;
	// end inline asm
	ld.shared.u32 	%r2247, [%r2251+7056];
	ld.shared.u32 	%r2248, [%r2253+6396];
	// begin inline asm
	dp4a.s32.s32 %r2246, %r2247, %r2248, %r2182;
	// end inline asm
	shl.b32 	%r2254, %r10, 6;
	shl.b32 	%r2255, %r54, 2;
	add.s32 	%r2256, %r2254, %r2255;
	mul.lo.s32 	%r2257, %r10, 12544;
	mad.lo.s32 	%r2258, %r1, 401408, %r2257;
	mad.lo.s32 	%r2259, %r54, 784, %r2258;
	add.s32 	%r2260, %r2259, %r3;
	add.s32 	%r2261, %r2260, %r4;
	cvta.to.global.u64 	%rd64, %rd267;
	cvta.to.global.u64 	%rd65, %rd268;
	cvta.to.global.u64 	%rd66, %rd269;
	cvta.to.global.u64 	%rd67, %rd266;
	cvt.s64.s32 	%rd68, %r2186;
	mad.lo.s64 	%rd69, %rd68, 320378189905920, 1073741824;
	shr.u64 	%rd70, %rd69, 31;
	cvt.u32.u64 	%r2262, %rd70;
	mul.wide.u32 	%rd71, %r2256, 4;
	add.s64 	%rd72, %rd64, %rd71;
	ld.global.nc.u32 	%r2263, [%rd72];
	add.s32 	%r2264, %r2263, %r2262;
	cvt.s64.s32 	%rd73, %r2264;
	mad.lo.s64 	%rd74, %rd73, 2147576148, 1073741824;
	shr.u64 	%rd75, %rd74, 31;
	cvt.u32.u64 	%r2265, %rd75;
	add.s64 	%rd76, %rd65, %rd71;
	ld.global.nc.u32 	%r2266, [%rd76];
	add.s32 	%r2267, %r2266, %r2265;
	mul.wide.s32 	%rd77, %r2267, 1113814462;
	add.s64 	%rd78, %rd77, 1073741824;
	shr.u64 	%rd79, %rd78, 31;
	cvt.u32.u64 	%r2268, %rd79;
	mul.wide.u32 	%rd80, %r2261, 4;
	add.s64 	%rd81, %rd66, %rd80;
	ld.global.nc.u32 	%r2269, [%rd81];
	mul.wide.s32 	%rd82, %r2269, 1837567025;
	add.s64 	%rd83, %rd82, 1073741824;
	shr.u64 	%rd84, %rd83, 31;
	cvt.u32.u64 	%r2270, %rd84;
	add.s32 	%r2271, %r2268, %r2270;
	max.s32 	%r2272, %r2271, 0;
	add.s64 	%rd85, %rd67, %rd80;
	st.global.u32 	[%rd85], %r2272;
	cvt.s64.s32 	%rd86, %r2190;
	mad.lo.s64 	%rd87, %rd86, 320378189905920, 1073741824;
	shr.u64 	%rd88, %rd87, 31;
	cvt.u32.u64 	%r2273, %rd88;
	add.s32 	%r2274, %r2263, %r2273;
	cvt.s64.s32 	%rd89, %r2274;
	mad.lo.s64 	%rd90, %rd89, 2147576148, 1073741824;
	shr.u64 	%rd91, %rd90, 31;
	cvt.u32.u64 	%r2275, %rd91;
	add.s32 	%r2276, %r2266, %r2275;
	mul.wide.s32 	%rd92, %r2276, 1113814462;
	add.s64 	%rd93, %rd92, 1073741824;
	shr.u64 	%rd94, %rd93, 31;
	cvt.u32.u64 	%r2277, %rd94;
	ld.global.nc.u32 	%r2278, [%rd81+802816];
	mul.wide.s32 	%rd95, %r2278, 1837567025;
	add.s64 	%rd96, %rd95, 1073741824;
	shr.u64 	%rd97, %rd96, 31;
	cvt.u32.u64 	%r2279, %rd97;
	add.s32 	%r2280, %r2277, %r2279;
	max.s32 	%r2281, %r2280, 0;
	st.global.u32 	[%rd85+802816], %r2281;
	cvt.s64.s32 	%rd98, %r2194;
	mad.lo.s64 	%rd99, %rd98, 320378189905920, 1073741824;
	shr.u64 	%rd100, %rd99, 31;
	cvt.u32.u64 	%r2282, %rd100;
	ld.global.nc.u32 	%r2283, [%rd72+128];
	add.s32 	%r2284, %r2283, %r2282;
	cvt.s64.s32 	%rd101, %r2284;
	mad.lo.s64 	%rd102, %rd101, 2147576148, 1073741824;
	shr.u64 	%rd103, %rd102, 31;
	cvt.u32.u64 	%r2285, %rd103;
	ld.global.nc.u32 	%r2286, [%rd76+128];
	add.s32 	%r2287, %r2286, %r2285;
	mul.wide.s32 	%rd104, %r2287, 1113814462;
	add.s64 	%rd105, %rd104, 1073741824;
	shr.u64 	%rd106, %rd105, 31;
	cvt.u32.u64 	%r2288, %rd106;
	ld.global.nc.u32 	%r2289, [%rd81+25088];
	mul.wide.s32 	%rd107, %r2289, 1837567025;
	add.s64 	%rd108, %rd107, 1073741824;
	shr.u64 	%rd109, %rd108, 31;
	cvt.u32.u64 	%r2290, %rd109;
	add.s32 	%r2291, %r2288, %r2290;
	max.s32 	%r2292, %r2291, 0;
	st.global.u32 	[%rd85+25088], %r2292;
	cvt.s64.s32 	%rd110, %r2198;
	mad.lo.s64 	%rd111, %rd110, 320378189905920, 1073741824;
	shr.u64 	%rd112, %rd111, 31;
	cvt.u32.u64 	%r2293, %rd112;
	add.s32 	%r2294, %r2283, %r2293;
	cvt.s64.s32 	%rd113, %r2294;
	mad.lo.s64 	%rd114, %rd113, 2147576148, 1073741824;
	shr.u64 	%rd115, %rd114, 31;
	cvt.u32.u64 	%r2295, %rd115;
	add.s32 	%r2296, %r2286, %r2295;
	mul.wide.s32 	%rd116, %r2296, 1113814462;
	add.s64 	%rd117, %rd116, 1073741824;
	shr.u64 	%rd118, %rd117, 31;
	cvt.u32.u64 	%r2297, %rd118;
	ld.global.nc.u32 	%r2298, [%rd81+827904];
	mul.wide.s32 	%rd119, %r2298, 1837567025;
	add.s64 	%rd120, %rd119, 1073741824;
	shr.u64 	%rd121, %rd120, 31;
	cvt.u32.u64 	%r2299, %rd121;
	add.s32 	%r2300, %r2297, %r2299;
	max.s32 	%r2301, %r2300, 0;
	st.global.u32 	[%rd85+827904], %r2301;
	cvt.s64.s32 	%rd122, %r2202;
	mad.lo.s64 	%rd123, %rd122, 320378189905920, 1073741824;
	shr.u64 	%rd124, %rd123, 31;
	cvt.u32.u64 	%r2302, %rd124;
	ld.global.nc.u32 	%r2303, [%rd72+4];
	add.s32 	%r2304, %r2303, %r2302;
	cvt.s64.s32 	%rd125, %r2304;
	mad.lo.s64 	%rd126, %rd125, 2147576148, 1073741824;
	shr.u64 	%rd127, %rd126, 31;
	cvt.u32.u64 	%r2305, %rd127;
	ld.global.nc.u32 	%r2306, [%rd76+4];
	add.s32 	%r2307, %r2306, %r2305;
	mul.wide.s32 	%rd128, %r2307, 1113814462;
	add.s64 	%rd129, %rd128, 1073741824;
	shr.u64 	%rd130, %rd129, 31;
	cvt.u32.u64 	%r2308, %rd130;
	ld.global.nc.u32 	%r2309, [%rd81+4];
	mul.wide.s32 	%rd131, %r2309, 1837567025;
	add.s64 	%rd132, %rd131, 1073741824;
	shr.u64 	%rd133, %rd132, 31;
	cvt.u32.u64 	%r2310, %rd133;
	add.s32 	%r2311, %r2308, %r2310;
	max.s32 	%r2312, %r2311, 0;
	st.global.u32 	[%rd85+4], %r2312;
	cvt.s64.s32 	%rd134, %r2206;
	mad.lo.s64 	%rd135, %rd134, 320378189905920, 1073741824;
	shr.u64 	%rd136, %rd135, 31;
	cvt.u32.u64 	%r2313, %rd136;
	add.s32 	%r2314, %r2303, %r2313;
	cvt.s64.s32 	%rd137, %r2314;
	mad.lo.s64 	%rd138, %rd137, 2147576148, 1073741824;
	shr.u64 	%rd139, %rd138, 31;
	cvt.u32.u64 	%r2315, %rd139;
	add.s32 	%r2316, %r2306, %r2315;
	mul.wide.s32 	%rd140, %r2316, 1113814462;
	add.s64 	%rd141, %rd140, 1073741824;
	shr.u64 	%rd142, %rd141, 31;
	cvt.u32.u64 	%r2317, %rd142;
	ld.global.nc.u32 	%r2318, [%rd81+802820];
	mul.wide.s32 	%rd143, %r2318, 1837567025;
	add.s64 	%rd144, %rd143, 1073741824;
	shr.u64 	%rd145, %rd144, 31;
	cvt.u32.u64 	%r2319, %rd145;
	add.s32 	%r2320, %r2317, %r2319;
	max.s32 	%r2321, %r2320, 0;
	st.global.u32 	[%rd85+802820], %r2321;
	cvt.s64.s32 	%rd146, %r2210;
	mad.lo.s64 	%rd147, %rd146, 320378189905920, 1073741824;
	shr.u64 	%rd148, %rd147, 31;
	cvt.u32.u64 	%r2322, %rd148;
	ld.global.nc.u32 	%r2323, [%rd72+132];
	add.s32 	%r2324, %r2323, %r2322;
	cvt.s64.s32 	%rd149, %r2324;
	mad.lo.s64 	%rd150, %rd149, 2147576148, 1073741824;
	shr.u64 	%rd151, %rd150, 31;
	cvt.u32.u64 	%r2325, %rd151;
	ld.global.nc.u32 	%r2326, [%rd76+132];
	add.s32 	%r2327, %r2326, %r2325;
	mul.wide.s32 	%rd152, %r2327, 1113814462;
	add.s64 	%rd153, %rd152, 1073741824;
	shr.u64 	%rd154, %rd153, 31;
	cvt.u32.u64 	%r2328, %rd154;
	ld.global.nc.u32 	%r2329, [%rd81+25092];
	mul.wide.s32 	%rd155, %r2329, 1837567025;
	add.s64 	%rd156, %rd155, 1073741824;
	shr.u64 	%rd157, %rd156, 31;
	cvt.u32.u64 	%r2330, %rd157;
	add.s32 	%r2331, %r2328, %r2330;
	max.s32 	%r2332, %r2331, 0;
	st.global.u32 	[%rd85+25092], %r2332;
	cvt.s64.s32 	%rd158, %r2214;
	mad.lo.s64 	%rd159, %rd158, 320378189905920, 1073741824;
	shr.u64 	%rd160, %rd159, 31;
	cvt.u32.u64 	%r2333, %rd160;
	add.s32 	%r2334, %r2323, %r2333;
	cvt.s64.s32 	%rd161, %r2334;
	mad.lo.s64 	%rd162, %rd161, 2147576148, 1073741824;
	shr.u64 	%rd163, %rd162, 31;
	cvt.u32.u64 	%r2335, %rd163;
	add.s32 	%r2336, %r2326, %r2335;
	mul.wide.s32 	%rd164, %r2336, 1113814462;
	add.s64 	%rd165, %rd164, 1073741824;
	shr.u64 	%rd166, %rd165, 31;
	cvt.u32.u64 	%r2337, %rd166;
	ld.global.nc.u32 	%r2338, [%rd81+827908];
	mul.wide.s32 	%rd167, %r2338, 1837567025;
	add.s64 	%rd168, %rd167, 1073741824;
	shr.u64 	%rd169, %rd168, 31;
	cvt.u32.u64 	%r2339, %rd169;
	add.s32 	%r2340, %r2337, %r2339;
	max.s32 	%r2341, %r2340, 0;
	st.global.u32 	[%rd85+827908], %r2341;
	cvt.s64.s32 	%rd170, %r2218;
	mad.lo.s64 	%rd171, %rd170, 320378189905920, 1073741824;
	shr.u64 	%rd172, %rd171, 31;
	cvt.u32.u64 	%r2342, %rd172;
	ld.global.nc.u32 	%r2343, [%rd72+8];
	add.s32 	%r2344, %r2343, %r2342;
	cvt.s64.s32 	%rd173, %r2344;
	mad.lo.s64 	%rd174, %rd173, 2147576148, 1073741824;
	shr.u64 	%rd175, %rd174, 31;
	cvt.u32.u64 	%r2345, %rd175;
	ld.global.nc.u32 	%r2346, [%rd76+8];
	add.s32 	%r2347, %r2346, %r2345;
	mul.wide.s32 	%rd176, %r2347, 1113814462;
	add.s64 	%rd177, %rd176, 1073741824;
	shr.u64 	%rd178, %rd177, 31;
	cvt.u32.u64 	%r2348, %rd178;
	ld.global.nc.u32 	%r2349, [%rd81+8];
	mul.wide.s32 	%rd179, %r2349, 1837567025;
	add.s64 	%rd180, %rd179, 1073741824;
	shr.u64 	%rd181, %rd180, 31;
	cvt.u32.u64 	%r2350, %rd181;
	add.s32 	%r2351, %r2348, %r2350;
	max.s32 	%r2352, %r2351, 0;
	st.global.u32 	[%rd85+8], %r2352;
	cvt.s64.s32 	%rd182, %r2222;
	mad.lo.s64 	%rd183, %rd182, 320378189905920, 1073741824;
	shr.u64 	%rd184, %rd183, 31;
	cvt.u32.u64 	%r2353, %rd184;
	add.s32 	%r2354, %r2343, %r2353;
	cvt.s64.s32 	%rd185, %r2354;
	mad.lo.s64 	%rd186, %rd185, 2147576148, 1073741824;
	shr.u64 	%rd187, %rd186, 31;
	cvt.u32.u64 	%r2355, %rd187;
	add.s32 	%r2356, %r2346, %r2355;
	mul.wide.s32 	%rd188, %r2356, 1113814462;
	add.s64 	%rd189, %rd188, 1073741824;
	shr.u64 	%rd190, %rd189, 31;
	cvt.u32.u64 	%r2357, %rd190;
	ld.global.nc.u32 	%r2358, [%rd81+802824];
	mul.wide.s32 	%rd191, %r2358, 1837567025;
	add.s64 	%rd192, %rd191, 1073741824;
	shr.u64 	%rd193, %rd192, 31;
	cvt.u32.u64 	%r2359, %rd193;
	add.s32 	%r2360, %r2357, %r2359;
	max.s32 	%r2361, %r2360, 0;
	st.global.u32 	[%rd85+802824], %r2361;
	cvt.s64.s32 	%rd194, %r2226;
	mad.lo.s64 	%rd195, %rd194, 320378189905920, 1073741824;
	shr.u64 	%rd196, %rd195, 31;
	cvt.u32.u64 	%r2362, %rd196;
	ld.global.nc.u32 	%r2363, [%rd72+136];
	add.s32 	%r2364, %r2363, %r2362;
	cvt.s64.s32 	%rd197, %r2364;
	mad.lo.s64 	%rd198, %rd197, 2147576148, 1073741824;
	shr.u64 	%rd199, %rd198, 31;
	cvt.u32.u64 	%r2365, %rd199;
	ld.global.nc.u32 	%r2366, [%rd76+136];
	add.s32 	%r2367, %r2366, %r2365;
	mul.wide.s32 	%rd200, %r2367, 1113814462;
	add.s64 	%rd201, %rd200, 1073741824;
	shr.u64 	%rd202, %rd201, 31;
	cvt.u32.u64 	%r2368, %rd202;
	ld.global.nc.u32 	%r2369, [%rd81+25096];
	mul.wide.s32 	%rd203, %r2369, 1837567025;
	add.s64 	%rd204, %rd203, 1073741824;
	shr.u64 	%rd205, %rd204, 31;
	cvt.u32.u64 	%r2370, %rd205;
	add.s32 	%r2371, %r2368, %r2370;
	max.s32 	%r2372, %r2371, 0;
	st.global.u32 	[%rd85+25096], %r2372;
	cvt.s64.s32 	%rd206, %r2230;
	mad.lo.s64 	%rd207, %rd206, 320378189905920, 1073741824;
	shr.u64 	%rd208, %rd207, 31;
	cvt.u32.u64 	%r2373, %rd208;
	add.s32 	%r2374, %r2363, %r2373;
	cvt.s64.s32 	%rd209, %r2374;
	mad.lo.s64 	%rd210, %rd209, 2147576148, 1073741824;
	shr.u64 	%rd211, %rd210, 31;
	cvt.u32.u64 	%r2375, %rd211;
	add.s32 	%r2376, %r2366, %r2375;
	mul.wide.s32 	%rd212, %r2376, 1113814462;
	add.s64 	%rd213, %rd212, 1073741824;
	shr.u64 	%rd214, %rd213, 31;
	cvt.u32.u64 	%r2377, %rd214;
	ld.global.nc.u32 	%r2378, [%rd81+827912];
	mul.wide.s32 	%rd215, %r2378, 1837567025;
	add.s64 	%rd216, %rd215, 1073741824;
	shr.u64 	%rd217, %rd216, 31;
	cvt.u32.u64 	%r2379, %rd217;
	add.s32 	%r2380, %r2377, %r2379;
	max.s32 	%r2381, %r2380, 0;
	st.global.u32 	[%rd85+827912], %r2381;
	cvt.s64.s32 	%rd218, %r2234;
	mad.lo.s64 	%rd219, %rd218, 320378189905920, 1073741824;
	shr.u64 	%rd220, %rd219, 31;
	cvt.u32.u64 	%r2382, %rd220;
	ld.global.nc.u32 	%r2383, [%rd72+12];
	add.s32 	%r2384, %r2383, %r2382;
	cvt.s64.s32 	%rd221, %r2384;
	mad.lo.s64 	%rd222, %rd221, 2147576148, 1073741824;
	shr.u64 	%rd223, %rd222, 31;
	cvt.u32.u64 	%r2385, %rd223;
	ld.global.nc.u32 	%r2386, [%rd76+12];
	add.s32 	%r2387, %r2386, %r2385;
	mul.wide.s32 	%rd224, %r2387, 1113814462;
	add.s64 	%rd225, %rd224, 1073741824;
	shr.u64 	%rd226, %rd225, 31;
	cvt.u32.u64 	%r2388, %rd226;
	ld.global.nc.u32 	%r2389, [%rd81+12];
	mul.wide.s32 	%rd227, %r2389, 1837567025;
	add.s64 	%rd228, %rd227, 1073741824;
	shr.u64 	%rd229, %rd228, 31;
	cvt.u32.u64 	%r2390, %rd229;
	add.s32 	%r2391, %r2388, %r2390;
	max.s32 	%r2392, %r2391, 0;
	st.global.u32 	[%rd85+12], %r2392;
	cvt.s64.s32 	%rd230, %r2238;
	mad.lo.s64 	%rd231, %rd230, 320378189905920, 1073741824;
	shr.u64 	%rd232, %rd231, 31;
	cvt.u32.u64 	%r2393, %rd232;
	add.s32 	%r2394, %r2383, %r2393;
	cvt.s64.s32 	%rd233, %r2394;
	mad.lo.s64 	%rd234, %rd233, 2147576148, 1073741824;
	shr.u64 	%rd235, %rd234, 31;
	cvt.u32.u64 	%r2395, %rd235;
	add.s32 	%r2396, %r2386, %r2395;
	mul.wide.s32 	%rd236, %r2396, 1113814462;
	add.s64 	%rd237, %rd236, 1073741824;
	shr.u64 	%rd238, %rd237, 31;
	cvt.u32.u64 	%r2397, %rd238;
	ld.global.nc.u32 	%r2398, [%rd81+802828];
	mul.wide.s32 	%rd239, %r2398, 1837567025;
	add.s64 	%rd240, %rd239, 1073741824;
	shr.u64 	%rd241, %rd240, 31;
	cvt.u32.u64 	%r2399, %rd241;
	add.s32 	%r2400, %r2397, %r2399;
	max.s32 	%r2401, %r2400, 0;
	st.global.u32 	[%rd85+802828], %r2401;
	cvt.s64.s32 	%rd242, %r2242;
	mad.lo.s64 	%rd243, %rd242, 320378189905920, 1073741824;
	shr.u64 	%rd244, %rd243, 31;
	cvt.u32.u64 	%r2402, %rd244;
	ld.global.nc.u32 	%r2403, [%rd72+140];
	add.s32 	%r2404, %r2403, %r2402;
	cvt.s64.s32 	%rd245, %r2404;
	mad.lo.s64 	%rd246, %rd245, 2147576148, 1073741824;
	shr.u64 	%rd247, %rd246, 31;
	cvt.u32.u64 	%r2405, %rd247;
	ld.global.nc.u32 	%r2406, [%rd76+140];
	add.s32 	%r2407, %r2406, %r2405;
	mul.wide.s32 	%rd248, %r2407, 1113814462;
	add.s64 	%rd249, %rd248, 1073741824;
	shr.u64 	%rd250, %rd249, 31;
	cvt.u32.u64 	%r2408, %rd250;
	ld.global.nc.u32 	%r2409, [%rd81+25100];
	mul.wide.s32 	%rd251, %r2409, 1837567025;
	add.s64 	%rd252, %rd251, 1073741824;
	shr.u64 	%rd253, %rd252, 31;
	cvt.u32.u64 	%r2410, %rd253;
	add.s32 	%r2411, %r2408, %r2410;
	max.s32 	%r2412, %r2411, 0;
	st.global.u32 	[%rd85+25100], %r2412;
	cvt.s64.s32 	%rd254, %r2246;
	mad.lo.s64 	%rd255, %rd254, 320378189905920, 1073741824;
	shr.u64 	%rd256, %rd255, 31;
	cvt.u32.u64 	%r2413, %rd256;
	add.s32 	%r2414, %r2403, %r2413;
	cvt.s64.s32 	%rd257, %r2414;
	mad.lo.s64 	%rd258, %rd257, 2147576148, 1073741824;
	shr.u64 	%rd259, %rd258, 31;
	cvt.u32.u64 	%r2415, %rd259;
	add.s32 	%r2416, %r2406, %r2415;
	mul.wide.s32 	%rd260, %r2416, 1113814462;
	add.s64 	%rd261, %rd260, 1073741824;
	shr.u64 	%rd262, %rd261, 31;
	cvt.u32.u64 	%r2417, %rd262;
	ld.global.nc.u32 	%r2418, [%rd81+827916];
	mul.wide.s32 	%rd263, %r2418, 1837567025;
	add.s64 	%rd264, %rd263, 1073741824;
	shr.u64 	%rd265, %rd264, 31;
	cvt.u32.u64 	%r2419, %rd265;
	add.s32 	%r2420, %r2417, %r2419;
	max.s32 	%r2421, %r2420, 0;
	st.global.u32 	[%rd85+827916], %r2421;
	ret;

}
	// .globl	fused_nn_conv2d_cast_fixed_point_multiply_add_cast_fixed_point_multiply_add_cast_16086763325481941859__8_kernel0
.visible .entry fused_nn_conv2d_cast_fixed_point_multiply_add_cast_fixed_point_multiply_add_cast_16086763325481941859__8_kernel0(
	.param .u64 .ptr .align 1 fused_nn_conv2d_cast_fixed_point_multiply_add_cast_fixed_point_multiply_add_cast_16086763325481941859__8_kernel0_param_0,
	.param .u64 .ptr .align 1 fused_nn_conv2d_cast_fixed_point_multiply_add_cast_fixed_point_multiply_add_cast_16086763325481941859__8_kernel0_param_1,
	.param .u64 .ptr .align 1 fused_nn_conv2d_cast_fixed_point_multiply_add_cast_fixed_point_multiply_add_cast_16086763325481941859__8_kernel0_param_2,
	.param .u64 .ptr .align 1 fused_nn_conv2d_cast_fixed_point_multiply_add_cast_fixed_point_multiply_add_cast_16086763325481941859__8_kernel0_param_3,
	.param .u64 .ptr .align 1 fused_nn_conv2d_cast_fixed_point_multiply_add_cast_fixed_point_multiply_add_cast_16086763325481941859__8_kernel0_param_4
)
{
	.reg .pred 	%p<2>;
	.reg .b16 	%rs<43>;
	.reg .b32 	%r<2203>;
	.reg .b64 	%rd<288>;
	// demoted variable
	.shared .align 4 .b8 _ZZ112fused_nn_conv2d_cast_fixed_point_multiply_add_cast_fixed_point_multiply_add_cast_16086763325481941859__8_kernel0E15pad_data_shared[3584];
	// demoted variable
	.shared .align 4 .b8 _ZZ112fused_nn_conv2d_cast_fixed_point_multiply_add_cast_fixed_point_multiply_add_cast_16086763325481941859__8_kernel0E18placeholder_shared[4096];
	ld.param.u64 	%rd8, [fused_nn_conv2d_cast_fixed_point_multiply_add_cast_fixed_point_multiply_add_cast_16086763325481941859__8_kernel0_param_0];
	ld.param.u64 	%rd9, [fused_nn_conv2d_cast_fixed_point_multiply_add_cast_fixed_point_multiply_add_cast_16086763325481941859__8_kernel0_param_1];
	ld.param.u64 	%rd5, [fused_nn_conv2d_cast_fixed_point_multiply_add_cast_fixed_point_multiply_add_cast_16086763325481941859__8_kernel0_param_2];
	ld.param.u64 	%rd6, [fused_nn_conv2d_cast_fixed_point_multiply_add_cast_fixed_point_multiply_add_cast_16086763325481941859__8_kernel0_param_3];
	ld.param.u64 	%rd7, [fused_nn_conv2d_cast_fixed_point_multiply_add_cast_fixed_point_multiply_add_cast_16086763325481941859__8_kernel0_param_4];
	cvta.to.global.u64 	%rd1, %rd8;
	cvta.to.global.u64 	%rd10, %rd9;
	mov.u32 	%r1, %ctaid.z;
	mul.lo.s32 	%r88, %r1, 401408;
	mov.u32 	%r2, %tid.z;
	shl.b32 	%r89, %r2, 3;
	mov.u32 	%r90, %tid.y;
	shl.b32 	%r91, %r90, 2;
	mov.u32 	%r92, %tid.x;
	add.s32 	%r93, %r89, %r92;
	add.s32 	%r94, %r93, %r91;
	mov.u32 	%r95, %ctaid.x;
	mul.lo.s32 	%r3, %r95, 224;
	shl.b32 	%r96, %r2, 5;
	shl.b32 	%r97, %r90, 4;
	shl.b32 	%r98, %r92, 2;
	add.s32 	%r99, %r97, %r96;
	add.s32 	%r100, %r99, %r98;
	mov.u32 	%r4, %ctaid.y;
	shl.b32 	%r101, %r4, 15;
	shl.b32 	%r102, %r2, 8;
	shl.b32 	%r103, %r90, 7;
	add.s32 	%r104, %r102, %r103;
	and.b32  	%r105, %r104, 260096;
	shl.b32 	%r106, %r2, 1;
	add.s32 	%r107, %r106, %r90;
	shl.b32 	%r108, %r107, 4;
	and.b32  	%r109, %r108, 240;
	mad.lo.s32 	%r5, %r90, 112, %r98;
	cvt.u16.u32 	%rs1, %r94;
	mul.hi.u16 	%rs2, %rs1, 9363;
	shr.u16 	%rs3, %rs2, 3;
	mul.wide.u16 	%r110, %rs3, 3136;
	mul.lo.s16 	%rs4, %rs3, 56;
	sub.s16 	%rs5, %rs1, %rs4;
	shl.b16 	%rs6, %rs5, 2;
	cvt.u32.u16 	%r111, %rs6;
	mov.u32 	%r112, _ZZ112fused_nn_conv2d_cast_fixed_point_multiply_add_cast_fixed_point_multiply_add_cast_16086763325481941859__8_kernel0E15pad_data_shared;
	add.s32 	%r6, %r112, %r100;
	add.s16 	%rs7, %rs1, 128;
	mul.hi.u16 	%rs8, %rs7, 18725;
	shr.u16 	%rs9, %rs8, 4;
	mul.wide.u16 	%r113, %rs9, 3136;
	mul.lo.s16 	%rs10, %rs9, 56;
	sub.s16 	%rs11, %rs7, %rs10;
	shl.b16 	%rs12, %rs11, 2;
	cvt.u32.u16 	%r114, %rs12;
	add.s16 	%rs13, %rs1, 256;
	mul.hi.u16 	%rs14, %rs13, 18725;
	shr.u16 	%rs15, %rs14, 4;
	mul.wide.u16 	%r115, %rs15, 3136;
	mul.lo.s16 	%rs16, %rs15, 56;
	sub.s16 	%rs17, %rs13, %rs16;
	shl.b16 	%rs18, %rs17, 2;
	cvt.u32.u16 	%r116, %rs18;
	add.s16 	%rs19, %rs1, 384;
	mul.hi.u16 	%rs20, %rs19, 18725;
	shr.u16 	%rs21, %rs20, 4;
	mul.wide.u16 	%r117, %rs21, 3136;
	mul.lo.s16 	%rs22, %rs21, 56;
	sub.s16 	%rs23, %rs19, %rs22;
	shl.b16 	%rs24, %rs23, 2;
	cvt.u32.u16 	%r118, %rs24;
	add.s16 	%rs25, %rs1, 512;
	mul.hi.u16 	%rs26, %rs25, 18725;
	shr.u16 	%rs27, %rs26, 4;
	mul.wide.u16 	%r119, %rs27, 3136;
	mul.lo.s16 	%rs28, %rs27, 56;
	sub.s16 	%rs29, %rs25, %rs28;
	shl.b16 	%rs30, %rs29, 2;
	cvt.u32.u16 	%r120, %rs30;
	add.s16 	%rs31, %rs1, 640;
	mul.hi.u16 	%rs32, %rs31, 18725;
	shr.u16 	%rs33, %rs32, 4;
	mul.wide.u16 	%r121, %rs33, 3136;
	mul.lo.s16 	%rs34, %rs33, 56;
	sub.s16 	%rs35, %rs31, %rs34;
	shl.b16 	%rs36, %rs35, 2;
	cvt.u32.u16 	%r122, %rs36;
	add.s16 	%rs37, %rs1, 768;
	mul.hi.u16 	%rs38, %rs37, 18725;
	shr.u16 	%rs39, %rs38, 4;
	mul.wide.u16 	%r123, %rs39, 3136;
	mul.lo.s16 	%rs40, %rs39, 56;
	sub.s16 	%rs41, %rs37, %rs40;
	shl.b16 	%rs42, %rs41, 2;
	cvt.u32.u16 	%r124, %rs42;
	mov.u32 	%r125, _ZZ112fused_nn_conv2d_cast_fixed_point_multiply_add_cast_fixed_point_multiply_add_cast_16086763325481941859__8_kernel0E18placeholder_shared;
	add.s32 	%r7, %r125, %r100;
	add.s32 	%r126, %r88, %r110;
	add.s32 	%r127, %r126, %r3;
	add.s32 	%r2173, %r127, %r111;
	add.s32 	%r128, %r88, %r113;
	add.s32 	%r129, %r128, %r3;
	add.s32 	%r2172, %r129, %r114;
	add.s32 	%r130, %r88, %r115;
	add.s32 	%r131, %r130, %r3;
	add.s32 	%r2171, %r131, %r116;
	add.s32 	%r132, %r88, %r117;
	add.s32 	%r133, %r132, %r3;
	add.s32 	%r2170, %r133, %r118;
	add.s32 	%r134, %r88, %r119;
	add.s32 	%r135, %r134, %r3;
	add.s32 	%r2169, %r135, %r120;
	add.s32 	%r136, %r88, %r121;
	add.s32 	%r137, %r136, %r3;
	add.s32 	%r2168, %r137, %r122;
	add.s32 	%r138, %r88, %r123;
	add.s32 	%r139, %r138, %r3;
	add.s32 	%r2167, %r139, %r124;
	add.s32 	%r140, %r101, %r105;
	or.b32  	%r141, %r140, %r109;
	add.s32 	%r142, %r141, %r98;
	cvt.u64.u32 	%rd11, %r142;
	add.s64 	%rd12, %rd11, %rd10;
	add.s64 	%rd287, %rd12, 16384;
	mov.b32 	%r2174, 0;
	mov.u32 	%r2175, %r2174;
	mov.u32 	%r2176, %r2174;
	mov.u32 	%r2177, %r2174;
	mov.u32 	%r2178, %r2174;
	mov.u32 	%r2179, %r2174;
	mov.u32 	%r2180, %r2174;
	mov.u32 	%r2181, %r2174;
	mov.u32 	%r2182, %r2174;
	mov.u32 	%r2183, %r2174;
	mov.u32 	%r2184, %r2174;
	mov.u32 	%r2185, %r2174;
	mov.u32 	%r2186, %r2174;
	mov.u32 	%r2187, %r2174;
	mov.u32 	%r2188, %r2174;
	mov.u32 	%r2189, %r2174;
	mov.u32 	%r2190, %r2174;
	mov.u32 	%r2191, %r2174;
	mov.u32 	%r2192, %r2174;
	mov.u32 	%r2193, %r2174;
	mov.u32 	%r2194, %r2174;
	mov.u32 	%r2195, %r2174;
	mov.u32 	%r2196, %r2174;
	mov.u32 	%r2197, %r2174;
	mov.u32 	%r2198, %r2174;
	mov.u32 	%r2199, %r2174;
	mov.u32 	%r2200, %r2174;
	mov.u32 	%r2201, %r2174;
	mov.u32 	%r2202, %r2174;
$L__BB41_1:
	bar.sync 	0;
	cvt.u64.u32 	%rd13, %r2173;
	add.s64 	%rd14, %rd1, %rd13;
	ld.global.nc.u32 	%r1935, [%rd14];
	st.shared.u32 	[%r6], %r1935;
	cvt.u64.u32 	%rd15, %r2172;
	add.s64 	%rd16, %rd1, %rd15;
	ld.global.nc.u32 	%r1936, [%rd16];
	st.shared.u32 	[%r6+512], %r1936;
	cvt.u64.u32 	%rd17, %r2171;
	add.s64 	%rd18, %rd1, %rd17;
	ld.global.nc.u32 	%r1937, [%rd18];
	st.shared.u32 	[%r6+1024], %r1937;
	cvt.u64.u32 	%rd19, %r2170;
	add.s64 	%rd20, %rd1, %rd19;
	ld.global.nc.u32 	%r1938, [%rd20];
	st.shared.u32 	[%r6+1536], %r1938;
	cvt.u64.u32 	%rd21, %r2169;
	add.s64 	%rd22, %rd1, %rd21;
	ld.global.nc.u32 	%r1939, [%rd22];
	st.shared.u32 	[%r6+2048], %r1939;
	cvt.u64.u32 	%rd23, %r2168;
	add.s64 	%rd24, %rd1, %rd23;
	ld.global.nc.u32 	%r1940, [%rd24];
	st.shared.u32 	[%r6+2560], %r1940;
	cvt.u64.u32 	%rd25, %r2167;
	add.s64 	%rd26, %rd1, %rd25;
	ld.global.nc.u32 	%r1941, [%rd26];
	st.shared.u32 	[%r6+3072], %r1941;
	ld.global.nc.u32 	%r1942, [%rd287+-16384];
	st.shared.u32 	[%r7], %r1942;
	ld.global.nc.u32 	%r1943, [%rd287+-12288];
	st.shared.u32 	[%r7+512], %r1943;
	ld.global.nc.u32 	%r1944, [%rd287+-8192];
	st.shared.u32 	[%r7+1024], %r1944;
	ld.global.nc.u32 	%r1945, [%rd287+-4096];
	st.shared.u32 	[%r7+1536], %r1945;
	ld.global.nc.u32 	%r1946, [%rd287];
	st.shared.u32 	[%r7+2048], %r1946;
	ld.global.nc.u32 	%r1947, [%rd287+4096];
	st.shared.u32 	[%r7+2560], %r1947;
	ld.global.nc.u32 	%r1948, [%rd287+8192];
	st.shared.u32 	[%r7+3072], %r1948;
	ld.global.nc.u32 	%r1949, [%rd287+12288];
	st.shared.u32 	[%r7+3584], %r1949;
	bar.sync 	0;
	mov.u32 	%r1950, _ZZ112fused_nn_conv2d_cast_fixed_point_multiply_add_cast_fixed_point_multiply_add_cast_16086763325481941859__8_kernel0E15pad_data_shared;
	add.s32 	%r1951, %r1950, %r5;
	ld.shared.u32 	%r144, [%r1951];
	shl.b32 	%r1952, %r2, 8;
	mov.u32 	%r1953, _ZZ112fused_nn_conv2d_cast_fixed_point_multiply_add_cast_fixed_point_multiply_add_cast_16086763325481941859__8_kernel0E18placeholder_shared;
	add.s32 	%r1954, %r1953, %r1952;
	ld.shared.u32 	%r145, [%r1954];
	// begin inline asm
	dp4a.s32.s32 %r143, %r144, %r145, %r2201;
	// end inline asm
	ld.shared.u32 	%r148, [%r1951+16];
	ld.shared.u32 	%r149, [%r1954];
	// begin inline asm
	dp4a.s32.s32 %r147, %r148, %r149, %r2197;
	// end inline asm
	ld.shared.u32 	%r152, [%r1951+32];
	ld.shared.u32 	%r153, [%r1954];
	// begin inline asm
	dp4a.s32.s32 %r151, %r152, %r153, %r2193;
	// end inline asm
	ld.shared.u32 	%r156, [%r1951+48];
	ld.shared.u32 	%r157, [%r1954];
	// begin inline asm
	dp4a.s32.s32 %r155, %r156, %r157, %r2189;
	// end inline asm
	ld.shared.u32 	%r160, [%r1951+64];
	ld.shared.u32 	%r161, [%r1954];
	// begin inline asm
	dp4a.s32.s32 %r159, %r160, %r161, %r2185;
	// end inline asm
	ld.shared.u32 	%r164, [%r1951+80];
	ld.shared.u32 	%r165, [%r1954];
	// begin inline asm
	dp4a.s32.s32 %r163, %r164, %r165, %r2181;
	// end inline asm
	ld.shared.u32 	%r168, [%r1951+96];
	ld.shared.u32 	%r169, [%r1954];
	// begin inline asm
	dp4a.s32.s32 %r167, %r168, %r169, %r2177;
	// end inline asm
	ld.shared.u32 	%r172, [%r1951];
	ld.shared.u32 	%r173, [%r1954+4];
	// begin inline asm
	dp4a.s32.s32 %r171, %r172, %r173, %r2200;
	// end inline asm
	ld.shared.u32 	%r176, [%r1951+16];
	ld.shared.u32 	%r177, [%r1954+4];
	// begin inline asm
	dp4a.s32.s32 %r175, %r176, %r177, %r2196;
	// end inline asm
	ld.shared.u32 	%r180, [%r1951+32];
	ld.shared.u32 	%r181, [%r1954+4];
	// begin inline asm
	dp4a.s32.s32 %r179, %r180, %r181, %r2192;
	// end inline asm
	ld.shared.u32 	%r184, [%r1951+48];
	ld.shared.u32 	%r185, [%r1954+4];
	// begin inline asm
	dp4a.s32.s32 %r183, %r184, %r185, %r2188;
	// end inline asm
	ld.shared.u32 	%r188, [%r1951+64];
	ld.shared.u32 	%r189, [%r1954+4];
	// begin inline asm
	dp4a.s32.s32 %r187, %r188, %r189, %r2184;
	// end inline asm
	ld.shared.u32 	%r192, [%r1951+80];
	ld.shared.u32 	%r193, [%r1954+4];
	// begin inline asm
	dp4a.s32.s32 %r191, %r192, %r193, %r2180;
	// end inline asm
	ld.shared.u32 	%r196, [%r1951+96];
	ld.shared.u32 	%r197, [%r1954+4];
	// begin inline asm
	dp4a.s32.s32 %r195, %r196, %r197, %r2176;
	// end inline asm
	ld.shared.u32 	%r200, [%r1951];
	ld.shared.u32 	%r201, [%r1954+8];
	// begin inline asm
	dp4a.s32.s32 %r199, %r200, %r201, %r2199;
	// end inline asm
	ld.shared.u32 	%r204, [%r1951+16];
	ld.shared.u32 	%r205, [%r1954+8];
	// begin inline asm
	dp4a.s32.s32 %r203, %r204, %r205, %r2195;
	// end inline asm
	ld.shared.u32 	%r208, [%r1951+32];
	ld.shared.u32 	%r209, [%r1954+8];
	// begin inline asm
	dp4a.s32.s32 %r207, %r208, %r209, %r2191;
	// end inline asm
	ld.shared.u32 	%r212, [%r1951+48];
	ld.shared.u32 	%r213, [%r1954+8];
	// begin inline asm
	dp4a.s32.s32 %r211, %r212, %r213, %r2187;
	// end inline asm
	ld.shared.u32 	%r216, [%r1951+64];
	ld.shared.u32 	%r217, [%r1954+8];
	// begin inline asm
	dp4a.s32.s32 %r215, %r216, %r217, %r2183;
	// end inline asm
	ld.shared.u32 	%r220, [%r1951+80];
	ld.shared.u32 	%r221, [%r1954+8];
	// begin inline asm
	dp4a.s32.s32 %r219, %r220, %r221, %r2179;
	// end inline asm
	ld.shared.u32 	%r224, [%r1951+96];
	ld.shared.u32 	%r225, [%r1954+8];
	// begin inline asm
	dp4a.s32.s32 %r223, %r224, %r225, %r2175;
	// end inline asm
	ld.shared.u32 	%r228, [%r1951];
	ld.shared.u32 	%r229, [%r1954+12];
	// begin inline asm
	dp4a.s32.s32 %r227, %r228, %r229, %r2198;
	// end inline asm
	ld.shared.u32 	%r232, [%r1951+16];
	ld.shared.u32 	%r233, [%r1954+12];
	// begin inline asm
	dp4a.s32.s32 %r231, %r232, %r233, %r2194;
	// end inline asm
	ld.shared.u32 	%r236, [%r1951+32];
	ld.shared.u32 	%r237, [%r1954+12];
	// begin inline asm
	dp4a.s32.s32 %r235, %r236, %r237, %r2190;
	// end inline asm
	ld.shared.u32 	%r240, [%r1951+48];
	ld.shared.u32 	%r241, [%r1954+12];
	// begin inline asm
	dp4a.s32.s32 %r239, %r240, %r241, %r2186;
	// end inline asm
	ld.shared.u32 	%r244, [%r1951+64];
	ld.shared.u32 	%r245, [%r1954+12];
	// begin inline asm
	dp4a.s32.s32 %r243, %r244, %r245, %r2182;
	// end inline asm
	ld.shared.u32 	%r248, [%r1951+80];
	ld.shared.u32 	%r249, [%r1954+12];
	// begin inline asm
	dp4a.s32.s32 %r247, %r248, %r249, %r2178;
	// end inline asm
	ld.shared.u32 	%r252, [%r1951+96];
	ld.shared.u32 	%r253, [%r1954+12];
	// begin inline asm
	dp4a.s32.s32 %r251, %r252, %r253, %r2174;
	// end inline asm
	ld.shared.u32 	%r256, [%r1951+224];
	ld.shared.u32 	%r257, [%r1954+16];
	// begin inline asm
	dp4a.s32.s32 %r255, %r256, %r257, %r143;
	// end inline asm
	ld.shared.u32 	%r260, [%r1951+240];
	ld.shared.u32 	%r261, [%r1954+16];
	// begin inline asm
	dp4a.s32.s32 %r259, %r260, %r261, %r147;
	// end inline asm
	ld.shared.u32 	%r264, [%r1951+256];
	ld.shared.u32 	%r265, [%r1954+16];
	// begin inline asm
	dp4a.s32.s32 %r263, %r264, %r265, %r151;
	// end inline asm
	ld.shared.u32 	%r268, [%r1951+272];
	ld.shared.u32 	%r269, [%r1954+16];
	// begin inline asm
	dp4a.s32.s32 %r267, %r268, %r269, %r155;
	// end inline asm
	ld.shared.u32 	%r272, [%r1951+288];
	ld.shared.u32 	%r273, [%r1954+16];
	// begin inline asm
	dp4a.s32.s32 %r271, %r272, %r273, %r159;
	// end inline asm
	ld.shared.u32 	%r276, [%r1951+304];
	ld.shared.u32 	%r277, [%r1954+16];
	// begin inline asm
	dp4a.s32.s32 %r275, %r276, %r277, %r163;
	// end inline asm
	ld.shared.u32 	%r280, [%r1951+320];
	ld.shared.u32 	%r281, [%r1954+16];
	// begin inline asm
	dp4a.s32.s32 %r279, %r280, %r281, %r167;
	// end inline asm
	ld.shared.u32 	%r284, [%r1951+224];
	ld.shared.u32 	%r285, [%r1954+20];
	// begin inline asm
	dp4a.s32.s32 %r283, %r284, %r285, %r171;
	// end inline asm
	ld.shared.u32 	%r288, [%r1951+240];
	ld.shared.u32 	%r289, [%r1954+20];
	// begin inline asm
	dp4a.s32.s32 %r287, %r288, %r289, %r175;
	// end inline asm
	ld.shared.u32 	%r292, [%r1951+256];
	ld.shared.u32 	%r293, [%r1954+20];
	// begin inline asm
	dp4a.s32.s32 %r291, %r292, %r293, %r179;
	// end inline asm
	ld.shared.u32 	%r296, [%r1951+272];
	ld.shared.u32 	%r297, [%r1954+20];
	// begin inline asm
	dp4a.s32.s32 %r295, %r296, %r297, %r183;
	// end inline asm
	ld.shared.u32 	%r300, [%r1951+288];
	ld.shared.u32 	%r301, [%r1954+20];
	// begin inline asm
	dp4a.s32.s32 %r299, %r300, %r301, %r187;
	// end inline asm
	ld.shared.u32 	%r304, [%r1951+304];
	ld.shared.u32 	%r305, [%r1954+20];
	// begin inline asm
	dp4a.s32.s32 %r303, %r304, %r305, %r191;
	// end inline asm
	ld.shared.u32 	%r308, [%r1951+320];
	ld.shared.u32 	%r309, [%r1954+20];
	// begin inline asm
	dp4a.s32.s32 %r307, %r308, %r309, %r195;
	// end inline asm
	ld.shared.u32 	%r312, [%r1951+224];
	ld.shared.u32 	%r313, [%r1954+24];
	// begin inline asm
	dp4a.s32.s32 %r311, %r312, %r313, %r199;
	// end inline asm
	ld.shared.u32 	%r316, [%r1951+240];
	ld.shared.u32 	%r317, [%r1954+24];
	// begin inline asm
	dp4a.s32.s32 %r315, %r316, %r317, %r203;
	// end inline asm
	ld.shared.u32 	%r320, [%r1951+256];
	ld.shared.u32 	%r321, [%r1954+24];
	// begin inline asm
	dp4a.s32.s32 %r319, %r320, %r321, %r207;
	// end inline asm
	ld.shared.u32 	%r324, [%r1951+272];
	ld.shared.u32 	%r325, [%r1954+24];
	// begin inline asm
	dp4a.s32.s32 %r323, %r324, %r325, %r211;
	// end inline asm
	ld.shared.u32 	%r328, [%r1951+288];
	ld.shared.u32 	%r329, [%r1954+24];
	// begin inline asm
	dp4a.s32.s32 %r327, %r328, %r329, %r215;
	// end inline asm
	ld.shared.u32 	%r332, [%r1951+304];
	ld.shared.u32 	%r333, [%r1954+24];
	// begin inline asm
	dp4a.s32.s32 %r331, %r332, %r333, %r219;
	// end inline asm
	ld.shared.u32 	%r336, [%r1951+320];
	ld.shared.u32 	%r337, [%r1954+24];
	// begin inline asm
	dp4a.s32.s32 %r335, %r336, %r337, %r223;
	// end inline asm
	ld.shared.u32 	%r340, [%r1951+224];
	ld.shared.u32 	%r341, [%r1954+28];
	// begin inline asm
	dp4a.s32.s32 %r339, %r340, %r341, %r227;
	// end inline asm
	ld.shared.u32 	%r344, [%r1951+240];
	ld.shared.u32 	%r345, [%r1954+28];
	// begin inline asm
	dp4a.s32.s32 %r343, %r344, %r345, %r231;
	// end inline asm
	ld.shared.u32 	%r348, [%r1951+256];
	ld.shared.u32 	%r349, [%r1954+28];
	// begin inline asm
	dp4a.s32.s32 %r347, %r348, %r349, %r235;
	// end inline asm
	ld.shared.u32 	%r352, [%r1951+272];
	ld.shared.u32 	%r353, [%r1954+28];
	// begin inline asm
	dp4a.s32.s32 %r351, %r352, %r353, %r239;
	// end inline asm
	ld.shared.u32 	%r356, [%r1951+288];
	ld.shared.u32 	%r357, [%r1954+28];
	// begin inline asm
	dp4a.s32.s32 %r355, %r356, %r357, %r243;
	// end inline asm
	ld.shared.u32 	%r360, [%r1951+304];
	ld.shared.u32 	%r361, [%r1954+28];
	// begin inline asm
	dp4a.s32.s32 %r359, %r360, %r361, %r247;
	// end inline asm
	ld.shared.u32 	%r364, [%r1951+320];
	ld.shared.u32 	%r365, [%r1954+28];
	// begin inline asm
	dp4a.s32.s32 %r363, %r364, %r365, %r251;
	// end inline asm
	ld.shared.u32 	%r368, [%r1951+448];
	ld.shared.u32 	%r369, [%r1954+32];
	// begin inline asm
	dp4a.s32.s32 %r367, %r368, %r369, %r255;
	// end inline asm
	ld.shared.u32 	%r372, [%r1951+464];
	ld.shared.u32 	%r373, [%r1954+32];
	// begin inline asm
	dp4a.s32.s32 %r371, %r372, %r373, %r259;
	// end inline asm
	ld.shared.u32 	%r376, [%r1951+480];
	ld.shared.u32 	%r377, [%r1954+32];
	// begin inline asm
	dp4a.s32.s32 %r375, %r376, %r377, %r263;
	// end inline asm
	ld.shared.u32 	%r380, [%r1951+496];
	ld.shared.u32 	%r381, [%r1954+32];
	// begin inline asm
	dp4a.s32.s32 %r379, %r380, %r381, %r267;
	// end inline asm
	ld.shared.u32 	%r384, [%r1951+512];
	ld.shared.u32 	%r385, [%r1954+32];
	// begin inline asm
	dp4a.s32.s32 %r383, %r384, %r385, %r271;
	// end inline asm
	ld.shared.u32 	%r388, [%r1951+528];
	ld.shared.u32 	%r389, [%r1954+32];
	// begin inline asm
	dp4a.s32.s32 %r387, %r388, %r389, %r275;
	// end inline asm
	ld.shared.u32 	%r392, [%r1951+544];
	ld.shared.u32 	%r393, [%r1954+32];
	// begin inline asm
	dp4a.s32.s32 %r391, %r392, %r393, %r279;
	// end inline asm
	ld.shared.u32 	%r396, [%r1951+448];
	ld.shared.u32 	%r397, [%r1954+36];
	// begin inline asm
	dp4a.s32.s32 %r395, %r396, %r397, %r283;
	// end inline asm
	ld.shared.u32 	%r400, [%r1951+464];
	ld.shared.u32 	%r401, [%r1954+36];
	// begin inline asm
	dp4a.s32.s32 %r399, %r400, %r401, %r287;
	// end inline asm
	ld.shared.u32 	%r404, [%r1951+480];
	ld.shared.u32 	%r405, [%r1954+36];
	// begin inline asm
	dp4a.s32.s32 %r403, %r404, %r405, %r291;
	// end inline asm
	ld.shared.u32 	%r408, [%r1951+496];
	ld.shared.u32 	%r409, [%r1954+36];
	// begin inline asm
	dp4a.s32.s32 %r407, %r408, %r409, %r295;
	// end inline asm
	ld.shared.u32 	%r412, [%r1951+512];
	ld.shared.u32 	%r413, [%r1954+36];
	// begin inline asm
	dp4a.s32.s32 %r411, %r412, %r413, %r299;
	// end inline asm
	ld.shared.u32 	%r416, [%r1951+528];
	ld.shared.u32 	%r417, [%r1954+36];
	// begin inline asm
	dp4a.s32.s32 %r415, %r416, %r417, %r303;
	// end inline asm
	ld.shared.u32 	%r420, [%r1951+544];
	ld.shared.u32 	%r421, [%r1954+36];
	// begin inline asm
	dp4a.s32.s32 %r419, %r420, %r421, %r307;
	// end inline asm
	ld.shared.u32 	%r424, [%r1951+448];
	ld.shared.u32 	%r425, [%r1954+40];
	// begin inline asm
	dp4a.s32.s32 %r423, %r424, %r425, %r311;
	// end inline asm
	ld.shared.u32 	%r428, [%r1951+464];
	ld.shared.u32 	%r429, [%r1954+40];
	// begin inline asm
	dp4a.s32.s32 %r427, %r428, %r429, %r315;
	// end inline asm
	ld.shared.u32 	%r432, [%r1951+480];
	ld.shared.u32 	%r433, [%r1954+40];
	// begin inline asm
	dp4a.s32.s32 %r431, %r432, %r433, %r319;
	// end inline asm
	ld.shared.u32 	%r436, [%r1951+496];
	ld.shared.u32 	%r437, [%r1954+40];
	// begin inline asm
	dp4a.s32.s32 %r435, %r436, %r437, %r323;
	// end inline asm
	ld.shared.u32 	%r440, [%r1951+512];
	ld.shared.u32 	%r441, [%r1954+40];
	// begin inline asm
	dp4a.s32.s32 %r439, %r440, %r441, %r327;
	// end inline asm
	ld.shared.u32 	%r444, [%r1951+528];
	ld.shared.u32 	%r445, [%r1954+40];
	// begin inline asm
	dp4a.s32.s32 %r443, %r444, %r445, %r331;
	// end inline asm
	ld.shared.u32 	%r448, [%r1951+544];
	ld.shared.u32 	%r449, [%r1954+40];
	// begin inline asm
	dp4a.s32.s32 %r447, %r448, %r449, %r335;
	// end inline asm
	ld.shared.u32 	%r452, [%r1951+448];
	ld.shared.u32 	%r453, [%r1954+44];
	// begin inline asm
	dp4a.s32.s32 %r451, %r452, %r453, %r339;
	// end inline asm
	ld.shared.u32 	%r456, [%r1951+464];
	ld.shared.u32 	%r457, [%r1954+44];
	// begin inline asm
	dp4a.s32.s32 %r455, %r456, %r457, %r343;
	// end inline asm
	ld.shared.u32 	%r460, [%r1951+480];
	ld.shared.u32 	%r461, [%r1954+44];
	// begin inline asm
	dp4a.s32.s32 %r459, %r460, %r461, %r347;
	// end inline asm
	ld.shared.u32 	%r464, [%r1951+496];
	ld.shared.u32 	%r465, [%r1954+44];
	// begin inline asm
	dp4a.s32.s32 %r463, %r464, %r465, %r351;
	// end inline asm
	ld.shared.u32 	%r468, [%r1951+512];
	ld.shared.u32 	%r469, [%r1954+44];
	// begin inline asm
	dp4a.s32.s32 %r467, %r468, %r469, %r355;
	// end inline asm
	ld.shared.u32 	%r472, [%r1951+528];
	ld.shared.u32 	%r473, [%r1954+44];
	// begin inline asm
	dp4a.s32.s32 %r471, %r472, %r473, %r359;
	// end inline asm
	ld.shared.u32 	%r476, [%r1951+544];
	ld.shared.u32 	%r477, [%r1954+44];
	// begin inline asm
	dp4a.s32.s32 %r475, %r476, %r477, %r363;
	// end inline asm
	ld.shared.u32 	%r480, [%r1951+672];
	ld.shared.u32 	%r481, [%r1954+48];
	// begin inline asm
	dp4a.s32.s32 %r479, %r480, %r481, %r367;
	// end inline asm
	ld.shared.u32 	%r484, [%r1951+688];
	ld.shared.u32 	%r485, [%r1954+48];
	// begin inline asm
	dp4a.s32.s32 %r483, %r484, %r485, %r371;
	// end inline asm
	ld.shared.u32 	%r488, [%r1951+704];
	ld.shared.u32 	%r489, [%r1954+48];
	// begin inline asm
	dp4a.s32.s32 %r487, %r488, %r489, %r375;
	// end inline asm
	ld.shared.u32 	%r492, [%r1951+720];
	ld.shared.u32 	%r493, [%r1954+48];
	// begin inline asm
	dp4a.s32.s32 %r491, %r492, %r493, %r379;
	// end inline asm
	ld.shared.u32 	%r496, [%r1951+736];
	ld.shared.u32 	%r497, [%r1954+48];
	// begin inline asm
	dp4a.s32.s32 %r495, %r496, %r497, %r383;
	// end inline asm
	ld.shared.u32 	%r500, [%r1951+752];
	ld.shared.u32 	%r501, [%r1954+48];
	// begin inline asm
	dp4a.s32.s32 %r499, %r500, %r501, %r387;
	// end inline asm
	ld.shared.u32 	%r504, [%r1951+768];
	ld.shared.u32 	%r505, [%r1954+48];
	// begin inline asm
	dp4a.s32.s32 %r503, %r504, %r505, %r391;
	// end inline asm
	ld.shared.u32 	%r508, [%r1951+672];
	ld.shared.u32 	%r509, [%r1954+52];
	// begin inline asm
	dp4a.s32.s32 %r507, %r508, %r509, %r395;
	// end inline asm
	ld.shared.u32 	%r512, [%r1951+688];
	ld.shared.u32 	%r513, [%r1954+52];
	// begin inline asm
	dp4a.s32.s32 %r511, %r512, %r513, %r399;
	// end inline asm
	ld.shared.u32 	%r516, [%r1951+704];
	ld.shared.u32 	%r517, [%r1954+52];
	// begin inline asm
	dp4a.s32.s32 %r515, %r516, %r517, %r403;
	// end inline asm
	ld.shared.u32 	%r520, [%r1951+720];
	ld.shared.u32 	%r521, [%r1954+52];
	// begin inline asm
	dp4a.s32.s32 %r519, %r520, %r521, %r407;
	// end inline asm
	ld.shared.u32 	%r524, [%r1951+736];
	ld.shared.u32 	%r525, [%r1954+52];
	// begin inline asm
	dp4a.s32.s32 %r523, %r524, %r525, %r411;
	// end inline asm
	ld.shared.u32 	%r528, [%r1951+752];
	ld.shared.u32 	%r529, [%r1954+52];
	// begin inline asm
	dp4a.s32.s32 %r527, %r528, %r529, %r415;
	// end inline asm
	ld.shared.u32 	%r532, [%r1951+768];
	ld.shared.u32 	%r533, [%r1954+52];
	// begin inline asm
	dp4a.s32.s32 %r531, %r532, %r533, %r419;
	// end inline asm
	ld.shared.u32 	%r536, [%r1951+672];
	ld.shared.u32 	%r537, [%r1954+56];
	// begin inline asm
	dp4a.s32.s32 %r535, %r536, %r537, %r423;
	// end inline asm
	ld.shared.u32 	%r540, [%r1951+688];
	ld.shared.u32 	%r541, [%r1954+56];
	// begin inline asm
	dp4a.s32.s32 %r539, %r540, %r541, %r427;
	// end inline asm
	ld.shared.u32 	%r544, [%r1951+704];
	ld.shared.u32 	%r545, [%r1954+56];
	// begin inline asm
	dp4a.s32.s32 %r543, %r544, %r545, %r431;
	// end inline asm
	ld.shared.u32 	%r548, [%r1951+720];
	ld.shared.u32 	%r549, [%r1954+56];
	// begin inline asm
	dp4a.s32.s32 %r547, %r548, %r549, %r435;
	// end inline asm
	ld.shared.u32 	%r552, [%r1951+736];
	ld.shared.u32 	%r553, [%r1954+56];
	// begin inline asm
	dp4a.s32.s32 %r551, %r552, %r553, %r439;
	// end inline asm
	ld.shared.u32 	%r556, [%r1951+752];
	ld.shared.u32 	%r557, [%r1954+56];
	// begin inline asm
	dp4a.s32.s32 %r555, %r556, %r557, %r443;
	// end inline asm
	ld.shared.u32 	%r560, [%r1951+768];
	ld.shared.u32 	%r561, [%r1954+56];
	// begin inline asm
	dp4a.s32.s32 %r559, %r560, %r561, %r447;
	// end inline asm
	ld.shared.u32 	%r564, [%r1951+672];
	ld.shared.u32 	%r565, [%r1954+60];
	// begin inline asm
	dp4a.s32.s32 %r563, %r564, %r565, %r451;
	// end inline asm
	ld.shared.u32 	%r568, [%r1951+688];
	ld.shared.u32 	%r569, [%r1954+60];
	// begin inline asm
	dp4a.s32.s32 %r567, %r568, %r569, %r455;
	// end inline asm
	ld.shared.u32 	%r572, [%r1951+704];
	ld.shared.u32 	%r573, [%r1954+60];
	// begin inline asm
	dp4a.s32.s32 %r571, %r572, %r573, %r459;
	// end inline asm
	ld.shared.u32 	%r576, [%r1951+720];
	ld.shared.u32 	%r577, [%r1954+60];
	// begin inline asm
	dp4a.s32.s32 %r575, %r576, %r577, %r463;
	// end inline asm
	ld.shared.u32 	%r580, [%r1951+736];
	ld.shared.u32 	%r581, [%r1954+60];
	// begin inline asm
	dp4a.s32.s32 %r579, %r580, %r581, %r467;
	// end inline asm
	ld.shared.u32 	%r584, [%r1951+752];
	ld.shared.u32 	%r585, [%r1954+60];
	// begin inline asm
	dp4a.s32.s32 %r583, %r584, %r585, %r471;
	// end inline asm
	ld.shared.u32 	%r588, [%r1951+768];
	ld.shared.u32 	%r589, [%r1954+60];
	// begin inline asm
	dp4a.s32.s32 %r587, %r588, %r589, %r475;
	// end inline asm
	ld.shared.u32 	%r592, [%r1951+896];
	ld.shared.u32 	%r593, [%r1954+64];
	// begin inline asm
	dp4a.s32.s32 %r591, %r592, %r593, %r479;
	// end inline asm
	ld.shared.u32 	%r596, [%r1951+912];
	ld.shared.u32 	%r597, [%r1954+64];
	// begin inline asm
	dp4a.s32.s32 %r595, %r596, %r597, %r483;
	// end inline asm
	ld.shared.u32 	%r600, [%r1951+928];
	ld.shared.u32 	%r601, [%r1954+64];
	// begin inline asm
	dp4a.s32.s32 %r599, %r600, %r601, %r487;
	// end inline asm
	ld.shared.u32 	%r604, [%r1951+944];
	ld.shared.u32 	%r605, [%r1954+64];
	// begin inline asm
	dp4a.s32.s32 %r603, %r604, %r605, %r491;
	// end inline asm
	ld.shared.u32 	%r608, [%r1951+960];
	ld.shared.u32 	%r609, [%r1954+64];
	// begin inline asm
	dp4a.s32.s32 %r607, %r608, %r609, %r495;
	// end inline asm
	ld.shared.u32 	%r612, [%r1951+976];
	ld.shared.u32 	%r613, [%r1954+64];
	// begin inline asm
	dp4a.s32.s32 %r611, %r612, %r613, %r499;
	// end inline asm
	ld.shared.u32 	%r616, [%r1951+992];
	ld.shared.u32 	%r617, [%r1954+64];
	// begin inline asm
	dp4a.s32.s32 %r615, %r616, %r617, %r503;
	// end inline asm
	ld.shared.u32 	%r620, [%r1951+896];
	ld.shared.u32 	%r621, [%r1954+68];
	// begin inline asm
	dp4a.s32.s32 %r619, %r620, %r621, %r507;
	// end inline asm
	ld.shared.u32 	%r624, [%r1951+912];
	ld.shared.u32 	%r625, [%r1954+68];
	// begin inline asm
	dp4a.s32.s32 %r623, %r624, %r625, %r511;
	// end inline asm
	ld.shared.u32 	%r628, [%r1951+928];
	ld.shared.u32 	%r629, [%r1954+68];
	// begin inline asm
	dp4a.s32.s32 %r627, %r628, %r629, %r515;
	// end inline asm
	ld.shared.u32 	%r632, [%r1951+944];
	ld.shared.u32 	%r633, [%r1954+68];
	// begin inline asm
	dp4a.s32.s32 %r631, %r632, %r633, %r519;
	// end inline asm
	ld.shared.u32 	%r636, [%r1951+960];
	ld.shared.u32 	%r637, [%r1954+68];
	// begin inline asm
	dp4a.s32.s32 %r635, %r636, %r637, %r523;
	// end inline asm
	ld.shared.u32 	%r640, [%r1951+976];
	ld.shared.u32 	%r641, [%r1954+68];
	// begin inline asm
	dp4a.s32.s32 %r639, %r640, %r641, %r527;
	// end inline asm
	ld.shared.u32 	%r644, [%r1951+992];
	ld.shared.u32 	%r645, [%r1954+68];
	// begin inline asm
	dp4a.s32.s32 %r643, %r644, %r645, %r531;
	// end inline asm
	ld.shared.u32 	%r648, [%r1951+896];
	ld.shared.u32 	%r649, [%r1954+72];
	// begin inline asm
	dp4a.s32.s32 %r647, %r648, %r649, %r535;
	// end inline asm
	ld.shared.u32 	%r652, [%r1951+912];
	ld.shared.u32 	%r653, [%r1954+72];
	// begin inline asm
	dp4a.s32.s32 %r651, %r652, %r653, %r539;
	// end inline asm
	ld.shared.u32 	%r656, [%r1951+928];
	ld.shared.u32 	%r657, [%r1954+72];
	// begin inline asm
	dp4a.s32.s32 %r655, %r656, %r657, %r543;
	// end inline asm
	ld.shared.u32 	%r660, [%r1951+944];
	ld.shared.u32 	%r661, [%r1954+72];
	// begin inline asm
	dp4a.s32.s32 %r659, %r660, %r661, %r547;
	// end inline asm
	ld.shared.u32 	%r664, [%r1951+960];
	ld.shared.u32 	%r665, [%r1954+72];
	// begin inline asm
	dp4a.s32.s32 %r663, %r664, %r665, %r551;
	// end inline asm
	ld.shared.u32 	%r668, [%r1951+976];
	ld.shared.u32 	%r669, [%r1954+72];
	// begin inline asm
	dp4a.s32.s32 %r667, %r668, %r669, %r555;
	// end inline asm
	ld.shared.u32 	%r672, [%r1951+992];
	ld.shared.u32 	%r673, [%r1954+72];
	// begin inline asm
	dp4a.s32.s32 %r671, %r672, %r673, %r559;
	// end inline asm
	ld.shared.u32 	%r676, [%r1951+896];
	ld.shared.u32 	%r677, [%r1954+76];
	// begin inline asm
	dp4a.s32.s32 %r675, %r676, %r677, %r563;
	// end inline asm
	ld.shared.u32 	%r680, [%r1951+912];
	ld.shared.u32 	%r681, [%r1954+76];
	// begin inline asm
	dp4a.s32.s32 %r679, %r680, %r681, %r567;
	// end inline asm
	ld.shared.u32 	%r684, [%r1951+928];
	ld.shared.u32 	%r685, [%r1954+76];
	// begin inline asm
	dp4a.s32.s32 %r683, %r684, %r685, %r571;
	// end inline asm
	ld.shared.u32 	%r688, [%r1951+944];
	ld.shared.u32 	%r689, [%r1954+76];
	// begin inline asm
	dp4a.s32.s32 %r687, %r688, %r689, %r575;
	// end inline asm
	ld.shared.u32 	%r692, [%r1951+960];
	ld.shared.u32 	%r693, [%r1954+76];
	// begin inline asm
	dp4a.s32.s32 %r691, %r692, %r693, %r579;
	// end inline asm
	ld.shared.u32 	%r696, [%r1951+976];
	ld.shared.u32 	%r697, [%r1954+76];
	// begin inline asm
	dp4a.s32.s32 %r695, %r696, %r697, %r583;
	// end inline asm
	ld.shared.u32 	%r700, [%r1951+992];
	ld.shared.u32 	%r701, [%r1954+76];
	// begin inline asm
	dp4a.s32.s32 %r699, %r700, %r701, %r587;
	// end inline asm
	ld.shared.u32 	%r704, [%r1951+1120];
	ld.shared.u32 	%r705, [%r1954+80];
	// begin inline asm
	dp4a.s32.s32 %r703, %r704, %r705, %r591;
	// end inline asm
	ld.shared.u32 	%r708, [%r1951+1136];
	ld.shared.u32 	%r709, [%r1954+80];
	// begin inline asm
	dp4a.s32.s32 %r707, %r708, %r709, %r595;
	// end inline asm
	ld.shared.u32 	%r712, [%r1951+1152];
	ld.shared.u32 	%r713, [%r1954+80];
	// begin inline asm
	dp4a.s32.s32 %r711, %r712, %r713, %r599;
	// end inline asm
	ld.shared.u32 	%r716, [%r1951+1168];
	ld.shared.u32 	%r717, [%r1954+80];
	// begin inline asm
	dp4a.s32.s32 %r715, %r716, %r717, %r603;
	// end inline asm
	ld.shared.u32 	%r720, [%r1951+1184];
	ld.shared.u32 	%r721, [%r1954+80];
	// begin inline asm
	dp4a.s32.s32 %r719, %r720, %r721, %r607;
	// end inline asm
	ld.shared.u32 	%r724, [%r1951+1200];
	ld.shared.u32 	%r725, [%r1954+80];
	// begin inline asm
	dp4a.s32.s32 %r723, %r724, %r725, %r611;
	// end inline asm
	ld.shared.u32 	%r728, [%r1951+1216];
	ld.shared.u32 	%r729, [%r1954+80];
	// begin inline asm
	dp4a.s32.s32 %r727, %r728, %r729, %r615;
	// end inline asm
	ld.shared.u32 	%r732, [%r1951+1120];
	ld.shared.u32 	%r733, [%r1954+84];
	// begin inline asm
	dp4a.s32.s32 %r731, %r732, %r733, %r619;
	// end inline asm
	ld.shared.u32 	%r736, [%r1951+1136];
	ld.shared.u32 	%r737, [%r1954+84];
	// begin inline asm
	dp4a.s32.s32 %r735, %r736, %r737, %r623;
	// end inline asm
	ld.shared.u32 	%r740, [%r1951+1152];
	ld.shared.u32 	%r741, [%r1954+84];
	// begin inline asm
	dp4a.s32.s32 %r739, %r740, %r741, %r627;
	// end inline asm
	ld.shared.u32 	%r744, [%r1951+1168];
	ld.shared.u32 	%r745, [%r1954+84];
	// begin inline asm
	dp4a.s32.s32 %r743, %r744, %r745, %r631;
	// end inline asm
	ld.shared.u32 	%r748, [%r1951+1184];
	ld.shared.u32 	%r749, [%r1954+84];
	// begin inline asm
	dp4a.s32.s32 %r747, %r748, %r749, %r635;
	// end inline asm
	ld.shared.u32 	%r752, [%r1951+1200];
	ld.shared.u32 	%r753, [%r1954+84];
	// begin inline asm
	dp4a.s32.s32 %r751, %r752, %r753, %r639;
	// end inline asm
	ld.shared.u32 	%r756, [%r1951+1216];
	ld.shared.u32 	%r757, [%r1954+84];
	// begin inline asm
	dp4a.s32.s32 %r755, %r756, %r757, %r643;
	// end inline asm
	ld.shared.u32 	%r760, [%r1951+1120];
	ld.shared.u32 	%r761, [%r1954+88];
	// begin inline asm
	dp4a.s32.s32 %r759, %r760, %r761, %r647;
	// end inline asm
	ld.shared.u32 	%r764, [%r1951+1136];
	ld.shared.u32 	%r765, [%r1954+88];
	// begin inline asm
	dp4a.s32.s32 %r763, %r764, %r765, %r651;
	// end inline asm
	ld.shared.u32 	%r768, [%r1951+1152];
	ld.shared.u32 	%r769, [%r1954+88];
	// begin inline asm
	dp4a.s32.s32 %r767, %r768, %r769, %r655;
	// end inline asm
	ld.shared.u32 	%r772, [%r1951+1168];
	ld.shared.u32 	%r773, [%r1954+88];
	// begin inline asm
	dp4a.s32.s32 %r771, %r772, %r773, %r659;
	// end inline asm
	ld.shared.u32 	%r776, [%r1951+1184];
	ld.shared.u32 	%r777, [%r1954+88];
	// begin inline asm
	dp4a.s32.s32 %r775, %r776, %r777, %r663;
	// end inline asm
	ld.shared.u32 	%r780, [%r1951+1200];
	ld.shared.u32 	%r781, [%r1954+88];
	// begin inline asm
	dp4a.s32.s32 %r779, %r780, %r781, %r667;
	// end inline asm
	ld.shared.u32 	%r784, [%r1951+1216];
	ld.shared.u32 	%r785, [%r1954+88];
	// begin inline asm
	dp4a.s32.s32 %r783, %r784, %r785, %r671;
	// end inline asm
	ld.shared.u32 	%r788, [%r1951+1120];
	ld.shared.u32 	%r789, [%r1954+92];
	// begin inline asm
	dp4a.s32.s32 %r787, %r788, %r789, %r675;
	// end inline asm
	ld.shared.u32 	%r792, [%r1951+1136];
	ld.shared.u32 	%r793, [%r1954+92];
	// begin inline asm
	dp4a.s32.s32 %r791, %r792, %r793, %r679;
	// end inline asm
	ld.shared.u32 	%r796, [%r1951+1152];
	ld.shared.u32 	%r797, [%r1954+92];
	// begin inline asm
	dp4a.s32.s32 %r795, %r796, %r797, %r683;
	// end inline asm
	ld.shared.u32 	%r800, [%r1951+1168];
	ld.shared.u32 	%r801, [%r1954+92];
	// begin inline asm
	dp4a.s32.s32 %r799, %r800, %r801, %r687;
	// end inline asm
	ld.shared.u32 	%r804, [%r1951+1184];
	ld.shared.u32 	%r805, [%r1954+92];
	// begin inline asm
	dp4a.s32.s32 %r803, %r804, %r805, %r691;
	// end inline asm
	ld.shared.u32 	%r808, [%r1951+1200];
	ld.shared.u32 	%r809, [%r1954+92];
	// begin inline asm
	dp4a.s32.s32 %r807, %r808, %r809, %r695;
	// end inline asm
	ld.shared.u32 	%r812, [%r1951+1216];
	ld.shared.u32 	%r813, [%r1954+92];
	// begin inline asm
	dp4a.s32.s32 %r811, %r812, %r813, %r699;
	// end inline asm
	ld.shared.u32 	%r816, [%r1951+1344];
	ld.shared.u32 	%r817, [%r1954+96];
	// begin inline asm
	dp4a.s32.s32 %r815, %r816, %r817, %r703;
	// end inline asm
	ld.shared.u32 	%r820, [%r1951+1360];
	ld.shared.u32 	%r821, [%r1954+96];
	// begin inline asm
	dp4a.s32.s32 %r819, %r820, %r821, %r707;
	// end inline asm
	ld.shared.u32 	%r824, [%r1951+1376];
	ld.shared.u32 	%r825, [%r1954+96];
	// begin inline asm
	dp4a.s32.s32 %r823, %r824, %r825, %r711;
	// end inline asm
	ld.shared.u32 	%r828, [%r1951+1392];
	ld.shared.u32 	%r829, [%r1954+96];
	// begin inline asm
	dp4a.s32.s32 %r827, %r828, %r829, %r715;
	// end inline asm
	ld.shared.u32 	%r832, [%r1951+1408];
	ld.shared.u32 	%r833, [%r1954+96];
	// begin inline asm
	dp4a.s32.s32 %r831, %r832, %r833, %r719;
	// end inline asm
	ld.shared.u32 	%r836, [%r1951+1424];
	ld.shared.u32 	%r837, [%r1954+96];
	// begin inline asm
	dp4a.s32.s32 %r835, %r836, %r837, %r723;
	// end inline asm
	ld.shared.u32 	%r840, [%r1951+1440];
	ld.shared.u32 	%r841, [%r1954+96];
	// begin inline asm
	dp4a.s32.s32 %r839, %r840, %r841, %r727;
	// end inline asm
	ld.shared.u32 	%r844, [%r1951+1344];
	ld.shared.u32 	%r845, [%r1954+100];
	// begin inline asm
	dp4a.s32.s32 %r843, %r844, %r845, %r731;
	// end inline asm
	ld.shared.u32 	%r848, [%r1951+1360];
	ld.shared.u32 	%r849, [%r1954+100];
	// begin inline asm
	dp4a.s32.s32 %r847, %r848, %r849, %r735;
	// end inline asm
	ld.shared.u32 	%r852, [%r1951+1376];
	ld.shared.u32 	%r853, [%r1954+100];
	// begin inline asm
	dp4a.s32.s32 %r851, %r852, %r853, %r739;
	// end inline asm
	ld.shared.u32 	%r856, [%r1951+1392];
	ld.shared.u32 	%r857, [%r1954+100];
	// begin inline asm
	dp4a.s32.s32 %r855, %r856, %r857, %r743;
	// end inline asm
	ld.shared.u32 	%r860, [%r1951+1408];
	ld.shared.u32 	%r861, [%r1954+100];
	// begin inline asm
	dp4a.s32.s32 %r859, %r860, %r861, %r747;
	// end inline asm
	ld.shared.u32 	%r864, [%r1951+1424];
	ld.shared.u32 	%r865, [%r1954+100];
	// begin inline asm
	dp4a.s32.s32 %r863, %r864, %r865, %r751;
	// end inline asm
	ld.shared.u32 	%r868, [%r1951+1440];
	ld.shared.u32 	%r869, [%r1954+100];
	// begin inline asm
	dp4a.s32.s32 %r867, %r868, %r869, %r755;
	// end inline asm
	ld.shared.u32 	%r872, [%r1951+1344];
	ld.shared.u32 	%r873, [%r1954+104];
	// begin inline asm
	dp4a.s32.s32 %r871, %r872, %r873, %r759;
	// end inline asm
	ld.shared.u32 	%r876, [%r1951+1360];
	ld.shared.u32 	%r877, [%r1954+104];
	// begin inline asm
	dp4a.s32.s32 %r875, %r876, %r877, %r763;
	// end inline asm
	ld.shared.u32 	%r880, [%r1951+1376];
	ld.shared.u32 	%r881, [%r1954+104];
	// begin inline asm
	dp4a.s32.s32 %r879, %r880, %r881, %r767;
	// end inline asm
	ld.shared.u32 	%r884, [%r1951+1392];
	ld.shared.u32 	%r885, [%r1954+104];
	// begin inline asm
	dp4a.s32.s32 %r883, %r884, %r885, %r771;
	// end inline asm
	ld.shared.u32 	%r888, [%r1951+1408];
	ld.shared.u32 	%r889, [%r1954+104];
	// begin inline asm
	dp4a.s32.s32 %r887, %r888, %r889, %r775;
	// end inline asm
	ld.shared.u32 	%r892, [%r1951+1424];
	ld.shared.u32 	%r893, [%r1954+104];
	// begin inline asm
	dp4a.s32.s32 %r891, %r892, %r893, %r779;
	// end inline asm
	ld.shared.u32 	%r896, [%r1951+1440];
	ld.shared.u32 	%r897, [%r1954+104];
	// begin inline asm
	dp4a.s32.s32 %r895, %r896, %r897, %r783;
	// end inline asm
	ld.shared.u32 	%r900, [%r1951+1344];
	ld.shared.u32 	%r901, [%r1954+108];
	// begin inline asm
	dp4a.s32.s32 %r899, %r900, %r901, %r787;
	// end inline asm
	ld.shared.u32 	%r904, [%r1951+1360];
	ld.shared.u32 	%r905, [%r1954+108];
	// begin inline asm
	dp4a.s32.s32 %r903, %r904, %r905, %r791;
	// end inline asm
	ld.shared.u32 	%r908, [%r1951+1376];
	ld.shared.u32 	%r909, [%r1954+108];
	// begin inline asm
	dp4a.s32.s32 %r907, %r908, %r909, %r795;
	// end inline asm
	ld.shared.u32 	%r912, [%r1951+1392];
	ld.shared.u32 	%r913, [%r1954+108];
	// begin inline asm
	dp4a.s32.s32 %r911, %r912, %r913, %r799;
	// end inline asm
	ld.shared.u32 	%r916, [%r1951+1408];
	ld.shared.u32 	%r917, [%r1954+108];
	// begin inline asm
	dp4a.s32.s32 %r915, %r916, %r917, %r803;
	// end inline asm
	ld.shared.u32 	%r920, [%r1951+1424];
	ld.shared.u32 	%r921, [%r1954+108];
	// begin inline asm
	dp4a.s32.s32 %r919, %r920, %r921, %r807;
	// end inline asm
	ld.shared.u32 	%r924, [%r1951+1440];
	ld.shared.u32 	%r925, [%r1954+108];
	// begin inline asm
	dp4a.s32.s32 %r923, %r924, %r925, %r811;
	// end inline asm
	ld.shared.u32 	%r928, [%r1951+1568];
	ld.shared.u32 	%r929, [%r1954+112];
	// begin inline asm
	dp4a.s32.s32 %r927, %r928, %r929, %r815;
	// end inline asm
	ld.shared.u32 	%r932, [%r1951+1584];
	ld.shared.u32 	%r933, [%r1954+112];
	// begin inline asm
	dp4a.s32.s32 %r931, %r932, %r933, %r819;
	// end inline asm
	ld.shared.u32 	%r936, [%r1951+1600];
	ld.shared.u32 	%r937, [%r1954+112];
	// begin inline asm
	dp4a.s32.s32 %r935, %r936, %r937, %r823;
	// end inline asm
	ld.shared.u32 	%r940, [%r1951+1616];
	ld.shared.u32 	%r941, [%r1954+112];
	// begin inline asm
	dp4a.s32.s32 %r939, %r940, %r941, %r827;
	// end inline asm
	ld.shared.u32 	%r944, [%r1951+1632];
	ld.shared.u32 	%r945, [%r1954+112];
	// begin inline asm
	dp4a.s32.s32 %r943, %r944, %r945, %r831;
	// end inline asm
	ld.shared.u32 	%r948, [%r1951+1648];
	ld.shared.u32 	%r949, [%r1954+112];
	// begin inline asm
	dp4a.s32.s32 %r947, %r948, %r949, %r835;
	// end inline asm
	ld.shared.u32 	%r952, [%r1951+1664];
	ld.shared.u32 	%r953, [%r1954+112];
	// begin inline asm
	dp4a.s32.s32 %r951, %r952, %r953, %r839;
	// end inline asm
	ld.shared.u32 	%r956, [%r1951+1568];
	ld.shared.u32 	%r957, [%r1954+116];
	// begin inline asm
	dp4a.s32.s32 %r955, %r956, %r957, %r843;
	// end inline asm
	ld.shared.u32 	%r960, [%r1951+1584];
	ld.shared.u32 	%r961, [%r1954+116];
	// begin inline asm
	dp4a.s32.s32 %r959, %r960, %r961, %r847;
	// end inline asm
	ld.shared.u32 	%r964, [%r1951+1600];
	ld.shared.u32 	%r965, [%r1954+116];
	// begin inline asm
	dp4a.s32.s32 %r963, %r964, %r965, %r851;
	// end inline asm
	ld.shared.u32 	%r968, [%r1951+1616];
	ld.shared.u32 	%r969, [%r1954+116];
	// begin inline asm
	dp4a.s32.s32 %r967, %r968, %r969, %r855;
	// end inline asm
	ld.shared.u32 	%r972, [%r1951+1632];
	ld.shared.u32 	%r973, [%r1954+116];
	// begin inline asm
	dp4a.s32.s32 %r971, %r972, %r973, %r859;
	// end inline asm
	ld.shared.u32 	%r976, [%r1951+1648];
	ld.shared.u32 	%r977, [%r1954+116];
	// begin inline asm
	dp4a.s32.s32 %r975, %r976, %r977, %r863;
	// end inline asm
	ld.shared.u32 	%r980, [%r1951+1664];
	ld.shared.u32 	%r981, [%r1954+116];
	// begin inline asm
	dp4a.s32.s32 %r979, %r980, %r981, %r867;
	// end inline asm
	ld.shared.u32 	%r984, [%r1951+1568];
	ld.shared.u32 	%r985, [%r1954+120];
	// begin inline asm
	dp4a.s32.s32 %r983, %r984, %r985, %r871;
	// end inline asm
	ld.shared.u32 	%r988, [%r1951+1584];
	ld.shared.u32 	%r989, [%r1954+120];
	// begin inline asm
	dp4a.s32.s32 %r987, %r988, %r989, %r875;
	// end inline asm
	ld.shared.u32 	%r992, [%r1951+1600];
	ld.shared.u32 	%r993, [%r1954+120];
	// begin inline asm
	dp4a.s32.s32 %r991, %r992, %r993, %r879;
	// end inline asm
	ld.shared.u32 	%r996, [%r1951+1616];
	ld.shared.u32 	%r997, [%r1954+120];
	// begin inline asm
	dp4a.s32.s32 %r995, %r996, %r997, %r883;
	// end inline asm
	ld.shared.u32 	%r1000, [%r1951+1632];
	ld.shared.u32 	%r1001, [%r1954+120];
	// begin inline asm
	dp4a.s32.s32 %r999, %r1000, %r1001, %r887;
	// end inline asm
	ld.shared.u32 	%r1004, [%r1951+1648];
	ld.shared.u32 	%r1005, [%r1954+120];
	// begin inline asm
	dp4a.s32.s32 %r1003, %r1004, %r1005, %r891;
	// end inline asm
	ld.shared.u32 	%r1008, [%r1951+1664];
	ld.shared.u32 	%r1009, [%r1954+120];
	// begin inline asm
	dp4a.s32.s32 %r1007, %r1008, %r1009, %r895;
	// end inline asm
	ld.shared.u32 	%r1012, [%r1951+1568];
	ld.shared.u32 	%r1013, [%r1954+124];
	// begin inline asm
	dp4a.s32.s32 %r1011, %r1012, %r1013, %r899;
	// end inline asm
	ld.shared.u32 	%r1016, [%r1951+1584];
	ld.shared.u32 	%r1017, [%r1954+124];
	// begin inline asm
	dp4a.s32.s32 %r1015, %r1016, %r1017, %r903;
	// end inline asm
	ld.shared.u32 	%r1020, [%r1951+1600];
	ld.shared.u32 	%r1021, [%r1954+124];
	// begin inline asm
	dp4a.s32.s32 %r1019, %r1020, %r1021, %r907;
	// end inline asm
	ld.shared.u32 	%r1024, [%r1951+1616];
	ld.shared.u32 	%r1025, [%r1954+124];
	// begin inline asm
	dp4a.s32.s32 %r1023, %r1024, %r1025, %r911;
	// end inline asm
	ld.shared.u32 	%r1028, [%r1951+1632];
	ld.shared.u32 	%r1029, [%r1954+124];
	// begin inline asm
	dp4a.s32.s32 %r1027, %r1028, %r1029, %r915;
	// end inline asm
	ld.shared.u32 	%r1032, [%r1951+1648];
	ld.shared.u32 	%r1033, [%r1954+124];
	// begin inline asm
	dp4a.s32.s32 %r1031, %r1032, %r1033, %r919;
	// end inline asm
	ld.shared.u32 	%r1036, [%r1951+1664];
	ld.shared.u32 	%r1037, [%r1954+124];
	// begin inline asm
	dp4a.s32.s32 %r1035, %r1036, %r1037, %r923;
	// end inline asm
	ld.shared.u32 	%r1040, [%r1951+1792];
	ld.shared.u32 	%r1041, [%r1954+128];
	// begin inline asm
	dp4a.s32.s32 %r1039, %r1040, %r1041, %r927;
	// end inline asm
	ld.shared.u32 	%r1044, [%r1951+1808];
	ld.shared.u32 	%r1045, [%r1954+128];
	// begin inline asm
	dp4a.s32.s32 %r1043, %r1044, %r1045, %r931;
	// end inline asm
	ld.shared.u32 	%r1048, [%r1951+1824];
	ld.shared.u32 	%r1049, [%r1954+128];
	// begin inline asm
	dp4a.s32.s32 %r1047, %r1048, %r1049, %r935;
	// end inline asm
	ld.shared.u32 	%r1052, [%r1951+1840];
	ld.shared.u32 	%r1053, [%r1954+128];
	// begin inline asm
	dp4a.s32.s32 %r1051, %r1052, %r1053, %r939;
	// end inline asm
	ld.shared.u32 	%r1056, [%r1951+1856];
	ld.shared.u32 	%r1057, [%r1954+128];
	// begin inline asm
	dp4a.s32.s32 %r1055, %r1056, %r1057, %r943;
	// end inline asm
	ld.shared.u32 	%r1060, [%r1951+1872];
	ld.shared.u32 	%r1061, [%r1954+128];
	// begin inline asm
	dp4a.s32.s32 %r1059, %r1060, %r1061, %r947;
	// end inline asm
	ld.shared.u32 	%r1064, [%r1951+1888];
	ld.shared.u32 	%r1065, [%r1954+128];
	// begin inline asm
	dp4a.s32.s32 %r1063, %r1064, %r1065, %r951;
	// end inline asm
	ld.shared.u32 	%r1068, [%r1951+1792];
	ld.shared.u32 	%r1069, [%r1954+132];
	// begin inline asm
	dp4a.s32.s32 %r1067, %r1068, %r1069, %r955;
	// end inline asm
	ld.shared.u32 	%r1072, [%r1951+1808];
	ld.shared.u32 	%r1073, [%r1954+132];
	// begin inline asm
	dp4a.s32.s32 %r1071, %r1072, %r1073, %r959;
	// end inline asm
	ld.shared.u32 	%r1076, [%r1951+1824];
	ld.shared.u32 	%r1077, [%r1954+132];
	// begin inline asm
	dp4a.s32.s32 %r1075, %r1076, %r1077, %r963;
	// end inline asm
	ld.shared.u32 	%r1080, [%r1951+1840];
	ld.shared.u32 	%r1081, [%r1954+132];
	// begin inline asm
	dp4a.s32.s32 %r1079, %r1080, %r1081, %r967;
	// end inline asm
	ld.shared.u32 	%r1084, [%r1951+1856];
	ld.shared.u32 	%r1085, [%r1954+132];
	// begin inline asm
	dp4a.s32.s32 %r1083, %r1084, %r1085, %r971;
	// end inline asm
	ld.shared.u32 	%r1088, [%r1951+1872];
	ld.shared.u32 	%r1089, [%r1954+132];
	// begin inline asm
	dp4a.s32.s32 %r1087, %r1088, %r1089, %r975;
	// end inline asm
	ld.shared.u32 	%r1092, [%r1951+1888];
	ld.shared.u32 	%r1093, [%r1954+132];
	// begin inline asm
	dp4a.s32.s32 %r1091, %r1092, %r1093, %r979;
	// end inline asm
	ld.shared.u32 	%r1096, [%r1951+1792];
	ld.shared.u32 	%r1097, [%r1954+136];
	// begin inline asm
	dp4a.s32.s32 %r1095, %r1096, %r1097, %r983;
	// end inline asm
	ld.shared.u32 	%r1100, [%r1951+1808];
	ld.shared.u32 	%r1101, [%r1954+136];
	// begin inline asm
	dp4a.s32.s32 %r1099, %r1100, %r1101, %r987;
	// end inline asm
	ld.shared.u32 	%r1104, [%r1951+1824];
	ld.shared.u32 	%r1105, [%r1954+136];
	// begin inline asm
	dp4a.s32.s32 %r1103, %r1104, %r1105, %r991;
	// end inline asm
	ld.shared.u32 	%r1108, [%r1951+1840];
	ld.shared.u32 	%r1109, [%r1954+136];
	// begin inline asm
	dp4a.s32.s32 %r1107, %r1108, %r1109, %r995;
	// end inline asm
	ld.shared.u32 	%r1112, [%r1951+1856];
	ld.shared.u32 	%r1113, [%r1954+136];
	// begin inline asm
	dp4a.s32.s32 %r1111, %r1112, %r1113, %r999;
	// end inline asm
	ld.shared.u32 	%r1116, [%r1951+1872];
	ld.shared.u32 	%r1117, [%r1954+136];
	// begin inline asm
	dp4a.s32.s32 %r1115, %r1116, %r1117, %r1003;
	// end inline asm
	ld.shared.u32 	%r1120, [%r1951+1888];
	ld.shared.u32 	%r1121, [%r1954+136];
	// begin inline asm
	dp4a.s32.s32 %r1119, %r1120, %r1121, %r1007;
	// end inline asm
	ld.shared.u32 	%r1124, [%r1951+1792];
	ld.shared.u32 	%r1125, [%r1954+140];
	// begin inline asm
	dp4a.s32.s32 %r1123, %r1124, %r1125, %r1011;
	// end inline asm
	ld.shared.u32 	%r1128, [%r1951+1808];
	ld.shared.u32 	%r1129, [%r1954+140];
	// begin inline asm
	dp4a.s32.s32 %r1127, %r1128, %r1129, %r1015;
	// end inline asm
	ld.shared.u32 	%r1132, [%r1951+1824];
	ld.shared.u32 	%r1133, [%r1954+140];
	// begin inline asm
	dp4a.s32.s32 %r1131, %r1132, %r1133, %r1019;
	// end inline asm
	ld.shared.u32 	%r1136, [%r1951+1840];
	ld.shared.u32 	%r1137, [%r1954+140];
	// begin inline asm
	dp4a.s32.s32 %r1135, %r1136, %r1137, %r1023;
	// end inline asm
	ld.shared.u32 	%r1140, [%r1951+1856];
	ld.shared.u32 	%r1141, [%r1954+140];
	// begin inline asm
	dp4a.s32.s32 %r1139, %r1140, %r1141, %r1027;
	// end inline asm
	ld.shared.u32 	%r1144, [%r1951+1872];
	ld.shared.u32 	%r1145, [%r1954+140];
	// begin inline asm
	dp4a.s32.s32 %r1143, %r1144, %r1145, %r1031;
	// end inline asm
	ld.shared.u32 	%r1148, [%r1951+1888];
	ld.shared.u32 	%r1149, [%r1954+140];
	// begin inline asm
	dp4a.s32.s32 %r1147, %r1148, %r1149, %r1035;
	// end inline asm
	ld.shared.u32 	%r1152, [%r1951+2016];
	ld.shared.u32 	%r1153, [%r1954+144];
	// begin inline asm
	dp4a.s32.s32 %r1151, %r1152, %r1153, %r1039;
	// end inline asm
	ld.shared.u32 	%r1156, [%r1951+2032];
	ld.shared.u32 	%r1157, [%r1954+144];
	// begin inline asm
	dp4a.s32.s32 %r1155, %r1156, %r1157, %r1043;
	// end inline asm
	ld.shared.u32 	%r1160, [%r1951+2048];
	ld.shared.u32 	%r1161, [%r1954+144];
	// begin inline asm
	dp4a.s32.s32 %r1159, %r1160, %r1161, %r1047;
	// end inline asm
	ld.shared.u32 	%r1164, [%r1951+2064];
	ld.shared.u32 	%r1165, [%r1954+144];
	// begin inline asm
	dp4a.s32.s32 %r1163, %r1164, %r1165, %r1051;
	// end inline asm
	ld.shared.u32 	%r1168, [%r1951+2080];
	ld.shared.u32 	%r1169, [%r1954+144];
	// begin inline asm
	dp4a.s32.s32 %r1167, %r1168, %r1169, %r1055;
	// end inline asm
	ld.shared.u32 	%r1172, [%r1951+2096];
	ld.shared.u32 	%r1173, [%r1954+144];
	// begin inline asm
	dp4a.s32.s32 %r1171, %r1172, %r1173, %r1059;
	// end inline asm
	ld.shared.u32 	%r1176, [%r1951+2112];
	ld.shared.u32 	%r1177, [%r1954+144];
	// begin inline asm
	dp4a.s32.s32 %r1175, %r1176, %r1177, %r1063;
	// end inline asm
	ld.shared.u32 	%r1180, [%r1951+2016];
	ld.shared.u32 	%r1181, [%r1954+148];
	// begin inline asm
	dp4a.s32.s32 %r1179, %r1180, %r1181, %r1067;
	// end inline asm
	ld.shared.u32 	%r1184, [%r1951+2032];
	ld.shared.u32 	%r1185, [%r1954+148];
	// begin inline asm
	dp4a.s32.s32 %r1183, %r1184, %r1185, %r1071;
	// end inline asm
	ld.shared.u32 	%r1188, [%r1951+2048];
	ld.shared.u32 	%r1189, [%r1954+148];
	// begin inline asm
	dp4a.s32.s32 %r1187, %r1188, %r1189, %r1075;
	// end inline asm
	ld.shared.u32 	%r1192, [%r1951+2064];
	ld.shared.u32 	%r1193, [%r1954+148];
	// begin inline asm
	dp4a.s32.s32 %r1191, %r1192, %r1193, %r1079;
	// end inline asm
	ld.shared.u32 	%r1196, [%r1951+2080];
	ld.shared.u32 	%r1197, [%r1954+148];
	// begin inline asm
	dp4a.s32.s32 %r1195, %r1196, %r1197, %r1083;
	// end inline asm
	ld.shared.u32 	%r1200, [%r1951+2096];
	ld.shared.u32 	%r1201, [%r1954+148];
	// begin inline asm
	dp4a.s32.s32 %r1199, %r1200, %r1201, %r1087;
	// end inline asm
	ld.shared.u32 	%r1204, [%r1951+2112];
	ld.shared.u32 	%r1205, [%r1954+148];
	// begin inline asm
	dp4a.s32.s32 %r1203, %r1204, %r1205, %r1091;
	// end inline asm
	ld.shared.u32 	%r1208, [%r1951+2016];
	ld.shared.u32 	%r1209, [%r1954+152];
	// begin inline asm
	dp4a.s32.s32 %r1207, %r1208, %r1209, %r1095;
	// end inline asm
	ld.shared.u32 	%r1212, [%r1951+2032];
	ld.shared.u32 	%r1213, [%r1954+152];
	// begin inline asm
	dp4a.s32.s32 %r1211, %r1212, %r1213, %r1099;
	// end inline asm
	ld.shared.u32 	%r1216, [%r1951+2048];
	ld.shared.u32 	%r1217, [%r1954+152];
	// begin inline asm
	dp4a.s32.s32 %r1215, %r1216, %r1217, %r1103;
	// end inline asm
	ld.shared.u32 	%r1220, [%r1951+2064];
	ld.shared.u32 	%r1221, [%r1954+152];
	// begin inline asm
	dp4a.s32.s32 %r1219, %r1220, %r1221, %r1107;
	// end inline asm
	ld.shared.u32 	%r1224, [%r1951+2080];
	ld.shared.u32 	%r1225, [%r1954+152];
	// begin inline asm
	dp4a.s32.s32 %r1223, %r1224, %r1225, %r1111;
	// end inline asm
	ld.shared.u32 	%r1228, [%r1951+2096];
	ld.shared.u32 	%r1229, [%r1954+152];
	// begin inline asm
	dp4a.s32.s32 %r1227, %r1228, %r1229, %r1115;
	// end inline asm
	ld.shared.u32 	%r1232, [%r1951+2112];
	ld.shared.u32 	%r1233, [%r1954+152];
	// begin inline asm
	dp4a.s32.s32 %r1231, %r1232, %r1233, %r1119;
	// end inline asm
	ld.shared.u32 	%r1236, [%r1951+2016];
	ld.shared.u32 	%r1237, [%r1954+156];
	// begin inline asm
	dp4a.s32.s32 %r1235, %r1236, %r1237, %r1123;
	// end inline asm
	ld.shared.u32 	%r1240, [%r1951+2032];
	ld.shared.u32 	%r1241, [%r1954+156];
	// begin inline asm
	dp4a.s32.s32 %r1239, %r1240, %r1241, %r1127;
	// end inline asm
	ld.shared.u32 	%r1244, [%r1951+2048];
	ld.shared.u32 	%r1245, [%r1954+156];
	// begin inline asm
	dp4a.s32.s32 %r1243, %r1244, %r1245, %r1131;
	// end inline asm
	ld.shared.u32 	%r1248, [%r1951+2064];
	ld.shared.u32 	%r1249, [%r1954+156];
	// begin inline asm
	dp4a.s32.s32 %r1247, %r1248, %r1249, %r1135;
	// end inline asm
	ld.shared.u32 	%r1252, [%r1951+2080];
	ld.shared.u32 	%r1253, [%r1954+156];
	// begin inline asm
	dp4a.s32.s32 %r1251, %r1252, %r1253, %r1139;
	// end inline asm
	ld.shared.u32 	%r1256, [%r1951+2096];
	ld.shared.u32 	%r1257, [%r1954+156];
	// begin inline asm
	dp4a.s32.s32 %r1255, %r1256, %r1257, %r1143;
	// end inline asm
	ld.shared.u32 	%r1260, [%r1951+2112];
	ld.shared.u32 	%r1261, [%r1954+156];
	// begin inline asm
	dp4a.s32.s32 %r1259, %r1260, %r1261, %r1147;
	// end inline asm
	ld.shared.u32 	%r1264, [%r1951+2240];
	ld.shared.u32 	%r1265, [%r1954+160];
	// begin inline asm
	dp4a.s32.s32 %r1263, %r1264, %r1265, %r1151;
	// end inline asm
	ld.shared.u32 	%r1268, [%r1951+2256];
	ld.shared.u32 	%r1269, [%r1954+160];
	// begin inline asm
	dp4a.s32.s32 %r1267, %r1268, %r1269, %r1155;
	// end inline asm
	ld.shared.u32 	%r1272, [%r1951+2272];
	ld.shared.u32 	%r1273, [%r1954+160];
	// begin inline asm
	dp4a.s32.s32 %r1271, %r1272, %r1273, %r1159;
	// end inline asm
	ld.shared.u32 	%r1276, [%r1951+2288];
	ld.shared.u32 	%r1277, [%r1954+160];
	// begin inline asm
	dp4a.s32.s32 %r1275, %r1276, %r1277, %r1163;
	// end inline asm
	ld.shared.u32 	%r1280, [%r1951+2304];
	ld.shared.u32 	%r1281, [%r1954+160];
	// begin inline asm
	dp4a.s32.s32 %r1279, %r1280, %r1281, %r1167;
	// end inline asm
	ld.shared.u32 	%r1284, [%r1951+2320];
	ld.shared.u32 	%r1285, [%r1954+160];
	// begin inline asm
	dp4a.s32.s32 %r1283, %r1284, %r1285, %r1171;
	// end inline asm
	ld.shared.u32 	%r1288, [%r1951+2336];
	ld.shared.u32 	%r1289, [%r1954+160];
	// begin inline asm
	dp4a.s32.s32 %r1287, %r1288, %r1289, %r1175;
	// end inline asm
	ld.shared.u32 	%r1292, [%r1951+2240];
	ld.shared.u32 	%r1293, [%r1954+164];
	// begin inline asm
	dp4a.s32.s32 %r1291, %r1292, %r1293, %r1179;
	// end inline asm
	ld.shared.u32 	%r1296, [%r1951+2256];
	ld.shared.u32 	%r1297, [%r1954+164];
	// begin inline asm
	dp4a.s32.s32 %r1295, %r1296, %r1297, %r1183;
	// end inline asm
	ld.shared.u32 	%r1300, [%r1951+2272];
	ld.shared.u32 	%r1301, [%r1954+164];
	// begin inline asm
	dp4a.s32.s32 %r1299, %r1300, %r1301, %r1187;
	// end inline asm
	ld.shared.u32 	%r1304, [%r1951+2288];
	ld.shared.u32 	%r1305, [%r1954+164];
	// begin inline asm
	dp4a.s32.s32 %r1303, %r1304, %r1305, %r1191;
	// end inline asm
	ld.shared.u32 	%r1308, [%r1951+2304];
	ld.shared.u32 	%r1309, [%r1954+164];
	// begin inline asm
	dp4a.s32.s32 %r1307, %r1308, %r1309, %r1195;
	// end inline asm
	ld.shared.u32 	%r1312, [%r1951+2320];
	ld.shared.u32 	%r1313, [%r1954+164];
	// begin inline asm
	dp4a.s32.s32 %r1311, %r1312, %r1313, %r1199;
	// end inline asm
	ld.shared.u32 	%r1316, [%r1951+2336];
	ld.shared.u32 	%r1317, [%r1954+164];
	// begin inline asm
	dp4a.s32.s32 %r1315, %r1316, %r1317, %r1203;
	// end inline asm
	ld.shared.u32 	%r1320, [%r1951+2240];
	ld.shared.u32 	%r1321, [%r1954+168];
	// begin inline asm
	dp4a.s32.s32 %r1319, %r1320, %r1321, %r1207;
	// end inline asm
	ld.shared.u32 	%r1324, [%r1951+2256];
	ld.shared.u32 	%r1325, [%r1954+168];
	// begin inline asm
	dp4a.s32.s32 %r1323, %r1324, %r1325, %r1211;
	// end inline asm
	ld.shared.u32 	%r1328, [%r1951+2272];
	ld.shared.u32 	%r1329, [%r1954+168];
	// begin inline asm
	dp4a.s32.s32 %r1327, %r1328, %r1329, %r1215;
	// end inline asm
	ld.shared.u32 	%r1332, [%r1951+2288];
	ld.shared.u32 	%r1333, [%r1954+168];
	// begin inline asm
	dp4a.s32.s32 %r1331, %r1332, %r1333, %r1219;
	// end inline asm
	ld.shared.u32 	%r1336, [%r1951+2304];
	ld.shared.u32 	%r1337, [%r1954+168];
	// begin inline asm
	dp4a.s32.s32 %r1335, %r1336, %r1337, %r1223;
	// end inline asm
	ld.shared.u32 	%r1340, [%r1951+2320];
	ld.shared.u32 	%r1341, [%r1954+168];
	// begin inline asm
	dp4a.s32.s32 %r1339, %r1340, %r1341, %r1227;
	// end inline asm
	ld.shared.u32 	%r1344, [%r1951+2336];
	ld.shared.u32 	%r1345, [%r1954+168];
	// begin inline asm
	dp4a.s32.s32 %r1343, %r1344, %r1345, %r1231;
	// end inline asm
	ld.shared.u32 	%r1348, [%r1951+2240];
	ld.shared.u32 	%r1349, [%r1954+172];
	// begin inline asm
	dp4a.s32.s32 %r1347, %r1348, %r1349, %r1235;
	// end inline asm
	ld.shared.u32 	%r1352, [%r1951+2256];
	ld.shared.u32 	%r1353, [%r1954+172];
	// begin inline asm
	dp4a.s32.s32 %r1351, %r1352, %r1353, %r1239;
	// end inline asm
	ld.shared.u32 	%r1356, [%r1951+2272];
	ld.shared.u32 	%r1357, [%r1954+172];
	// begin inline asm
	dp4a.s32.s32 %r1355, %r1356, %r1357, %r1243;
	// end inline asm
	ld.shared.u32 	%r1360, [%r1951+2288];
	ld.shared.u32 	%r1361, [%r1954+172];
	// begin inline asm
	dp4a.s32.s32 %r1359, %r1360, %r1361, %r1247;
	// end inline asm
	ld.shared.u32 	%r1364, [%r1951+2304];
	ld.shared.u32 	%r1365, [%r1954+172];
	// begin inline asm
	dp4a.s32.s32 %r1363, %r1364, %r1365, %r1251;
	// end inline asm
	ld.shared.u32 	%r1368, [%r1951+2320];
	ld.shared.u32 	%r1369, [%r1954+172];
	// begin inline asm
	dp4a.s32.s32 %r1367, %r1368, %r1369, %r1255;
	// end inline asm
	ld.shared.u32 	%r1372, [%r1951+2336];
	ld.shared.u32 	%r1373, [%r1954+172];
	// begin inline asm
	dp4a.s32.s32 %r1371, %r1372, %r1373, %r1259;
	// end inline asm
	ld.shared.u32 	%r1376, [%r1951+2464];
	ld.shared.u32 	%r1377, [%r1954+176];
	// begin inline asm
	dp4a.s32.s32 %r1375, %r1376, %r1377, %r1263;
	// end inline asm
	ld.shared.u32 	%r1380, [%r1951+2480];
	ld.shared.u32 	%r1381, [%r1954+176];
	// begin inline asm
	dp4a.s32.s32 %r1379, %r1380, %r1381, %r1267;
	// end inline asm
	ld.shared.u32 	%r1384, [%r1951+2496];
	ld.shared.u32 	%r1385, [%r1954+176];
	// begin inline asm
	dp4a.s32.s32 %r1383, %r1384, %r1385, %r1271;
	// end inline asm
	ld.shared.u32 	%r1388, [%r1951+2512];
	ld.shared.u32 	%r1389, [%r1954+176];
	// begin inline asm
	dp4a.s32.s32 %r1387, %r1388, %r1389, %r1275;
	// end inline asm
	ld.shared.u32 	%r1392, [%r1951+2528];
	ld.shared.u32 	%r1393, [%r1954+176];
	// begin inline asm
	dp4a.s32.s32 %r1391, %r1392, %r1393, %r1279;
	// end inline asm
	ld.shared.u32 	%r1396, [%r1951+2544];
	ld.shared.u32 	%r1397, [%r1954+176];
	// begin inline asm
	dp4a.s32.s32 %r1395, %r1396, %r1397, %r1283;
	// end inline asm
	ld.shared.u32 	%r1400, [%r1951+2560];
	ld.shared.u32 	%r1401, [%r1954+176];
	// begin inline asm
	dp4a.s32.s32 %r1399, %r1400, %r1401, %r1287;
	// end inline asm
	ld.shared.u32 	%r1404, [%r1951+2464];
	ld.shared.u32 	%r1405, [%r1954+180];
	// begin inline asm
	dp4a.s32.s32 %r1403, %r1404, %r1405, %r1291;
	// end inline asm
	ld.shared.u32 	%r1408, [%r1951+2480];
	ld.shared.u32 	%r1409, [%r1954+180];
	// begin inline asm
	dp4a.s32.s32 %r1407, %r1408, %r1409, %r1295;
	// end inline asm
	ld.shared.u32 	%r1412, [%r1951+2496];
	ld.shared.u32 	%r1413, [%r1954+180];
	// begin inline asm
	dp4a.s32.s32 %r1411, %r1412, %r1413, %r1299;
	// end inline asm
	ld.shared.u32 	%r1416, [%r1951+2512];
	ld.shared.u32 	%r1417, [%r1954+180];
	// begin inline asm
	dp4a.s32.s32 %r1415, %r1416, %r1417, %r1303;
	// end inline asm
	ld.shared.u32 	%r1420, [%r1951+2528];
	ld.shared.u32 	%r1421, [%r1954+180];
	// begin inline asm
	dp4a.s32.s32 %r1419, %r1420, %r1421, %r1307;
	// end inline asm
	ld.shared.u32 	%r1424, [%r1951+2544];
	ld.shared.u32 	%r1425, [%r1954+180];
	// begin inline asm
	dp4a.s32.s32 %r1423, %r1424, %r1425, %r1311;
	// end inline asm
	ld.shared.u32 	%r1428, [%r1951+2560];
	ld.shared.u32 	%r1429, [%r1954+180];
	// begin inline asm
	dp4a.s32.s32 %r1427, %r1428, %r1429, %r1315;
	// end inline asm
	ld.shared.u32 	%r1432, [%r1951+2464];
	ld.shared.u32 	%r1433, [%r1954+184];
	// begin inline asm
	dp4a.s32.s32 %r1431, %r1432, %r1433, %r1319;
	// end inline asm
	ld.shared.u32 	%r1436, [%r1951+2480];
	ld.shared.u32 	%r1437, [%r1954+184];
	// begin inline asm
	dp4a.s32.s32 %r1435, %r1436, %r1437, %r1323;
	// end inline asm
	ld.shared.u32 	%r1440, [%r1951+2496];
	ld.shared.u32 	%r1441, [%r1954+184];
	// begin inline asm
	dp4a.s32.s32 %r1439, %r1440, %r1441, %r1327;
	// end inline asm
	ld.shared.u32 	%r1444, [%r1951+2512];
	ld.shared.u32 	%r1445, [%r1954+184];
	// begin inline asm
	dp4a.s32.s32 %r1443, %r1444, %r1445, %r1331;
	// end inline asm
	ld.shared.u32 	%r1448, [%r1951+2528];
	ld.shared.u32 	%r1449, [%r1954+184];
	// begin inline asm
	dp4a.s32.s32 %r1447, %r1448, %r1449, %r1335;
	// end inline asm
	ld.shared.u32 	%r1452, [%r1951+2544];
	ld.shared.u32 	%r1453, [%r1954+184];
	// begin inline asm
	dp4a.s32.s32 %r1451, %r1452, %r1453, %r1339;
	// end inline asm
	ld.shared.u32 	%r1456, [%r1951+2560];
	ld.shared.u32 	%r1457, [%r1954+184];
	// begin inline asm
	dp4a.s32.s32 %r1455, %r1456, %r1457, %r1343;
	// end inline asm
	ld.shared.u32 	%r1460, [%r1951+2464];
	ld.shared.u32 	%r1461, [%r1954+188];
	// begin inline asm
	dp4a.s32.s32 %r1459, %r1460, %r1461, %r1347;
	// end inline asm
	ld.shared.u32 	%r1464, [%r1951+2480];
	ld.shared.u32 	%r1465, [%r1954+188];
	// begin inline asm
	dp4a.s32.s32 %r1463, %r1464, %r1465, %r1351;
	// end inline asm
	ld.shared.u32 	%r1468, [%r1951+2496];
	ld.shared.u32 	%r1469, [%r1954+188];
	// begin inline asm
	dp4a.s32.s32 %r1467, %r1468, %r1469, %r1355;
	// end inline asm
	ld.shared.u32 	%r1472, [%r1951+2512];
	ld.shared.u32 	%r1473, [%r1954+188];
	// begin inline asm
	dp4a.s32.s32 %r1471, %r1472, %r1473, %r1359;
	// end inline asm
	ld.shared.u32 	%r1476, [%r1951+2528];
	ld.shared.u32 	%r1477, [%r1954+188];
	// begin inline asm
	dp4a.s32.s32 %r1475, %r1476, %r1477, %r1363;
	// end inline asm
	ld.shared.u32 	%r1480, [%r1951+2544];
	ld.shared.u32 	%r1481, [%r1954+188];
	// begin inline asm
	dp4a.s32.s32 %r1479, %r1480, %r1481, %r1367;
	// end inline asm
	ld.shared.u32 	%r1484, [%r1951+2560];
	ld.shared.u32 	%r1485, [%r1954+188];
	// begin inline asm
	dp4a.s32.s32 %r1483, %r1484, %r1485, %r1371;
	// end inline asm
	ld.shared.u32 	%r1488, [%r1951+2688];
	ld.shared.u32 	%r1489, [%r1954+192];
	// begin inline asm
	dp4a.s32.s32 %r1487, %r1488, %r1489, %r1375;
	// end inline asm
	ld.shared.u32 	%r1492, [%r1951+2704];
	ld.shared.u32 	%r1493, [%r1954+192];
	// begin inline asm
	dp4a.s32.s32 %r1491, %r1492, %r1493, %r1379;
	// end inline asm
	ld.shared.u32 	%r1496, [%r1951+2720];
	ld.shared.u32 	%r1497, [%r1954+192];
	// begin inline asm
	dp4a.s32.s32 %r1495, %r1496, %r1497, %r1383;
	// end inline asm
	ld.shared.u32 	%r1500, [%r1951+2736];
	ld.shared.u32 	%r1501, [%r1954+192];
	// begin inline asm
	dp4a.s32.s32 %r1499, %r1500, %r1501, %r1387;
	// end inline asm
	ld.shared.u32 	%r1504, [%r1951+2752];
	ld.shared.u32 	%r1505, [%r1954+192];
	// begin inline asm
	dp4a.s32.s32 %r1503, %r1504, %r1505, %r1391;
	// end inline asm
	ld.shared.u32 	%r1508, [%r1951+2768];
	ld.shared.u32 	%r1509, [%r1954+192];
	// begin inline asm
	dp4a.s32.s32 %r1507, %r1508, %r1509, %r1395;
	// end inline asm
	ld.shared.u32 	%r1512, [%r1951+2784];
	ld.shared.u32 	%r1513, [%r1954+192];
	// begin inline asm
	dp4a.s32.s32 %r1511, %r1512, %r1513, %r1399;
	// end inline asm
	ld.shared.u32 	%r1516, [%r1951+2688];
	ld.shared.u32 	%r1517, [%r1954+196];
	// begin inline asm
	dp4a.s32.s32 %r1515, %r1516, %r1517, %r1403;
	// end inline asm
	ld.shared.u32 	%r1520, [%r1951+2704];
	ld.shared.u32 	%r1521, [%r1954+196];
	// begin inline asm
	dp4a.s32.s32 %r1519, %r1520, %r1521, %r1407;
	// end inline asm
	ld.shared.u32 	%r1524, [%r1951+2720];
	ld.shared.u32 	%r1525, [%r1954+196];
	// begin inline asm
	dp4a.s32.s32 %r1523, %r1524, %r1525, %r1411;
	// end inline asm
	ld.shared.u32 	%r1528, [%r1951+2736];
	ld.shared.u32 	%r1529, [%r1954+196];
	// begin inline asm
	dp4a.s32.s32 %r1527, %r1528, %r1529, %r1415;
	// end inline asm
	ld.shared.u32 	%r1532, [%r1951+2752];
	ld.shared.u32 	%r1533, [%r1954+196];
	// begin inline asm
	dp4a.s32.s32 %r1531, %r1532, %r1533, %r1419;
	// end inline asm
	ld.shared.u32 	%r1536, [%r1951+2768];
	ld.shared.u32 	%r1537, [%r1954+196];
	// begin inline asm
	dp4a.s32.s32 %r1535, %r1536, %r1537, %r1423;
	// end inline asm
	ld.shared.u32 	%r1540, [%r1951+2784];
	ld.shared.u32 	%r1541, [%r1954+196];
	// begin inline asm
	dp4a.s32.s32 %r1539, %r1540, %r1541, %r1427;
	// end inline asm
	ld.shared.u32 	%r1544, [%r1951+2688];
	ld.shared.u32 	%r1545, [%r1954+200];
	// begin inline asm
	dp4a.s32.s32 %r1543, %r1544, %r1545, %r1431;
	// end inline asm
	ld.shared.u32 	%r1548, [%r1951+2704];
	ld.shared.u32 	%r1549, [%r1954+200];
	// begin inline asm
	dp4a.s32.s32 %r1547, %r1548, %r1549, %r1435;
	// end inline asm
	ld.shared.u32 	%r1552, [%r1951+2720];
	ld.shared.u32 	%r1553, [%r1954+200];
	// begin inline asm
	dp4a.s32.s32 %r1551, %r1552, %r1553, %r1439;
	// end inline asm
	ld.shared.u32 	%r1556, [%r1951+2736];
	ld.shared.u32 	%r1557, [%r1954+200];
	// begin inline asm
	dp4a.s32.s32 %r1555, %r1556, %r1557, %r1443;
	// end inline asm
	ld.shared.u32 	%r1560, [%r1951+2752];
	ld.shared.u32 	%r1561, [%r1954+200];
	// begin inline asm
	dp4a.s32.s32 %r1559, %r1560, %r1561, %r1447;
	// end inline asm
	ld.shared.u32 	%r1564, [%r1951+2768];
	ld.shared.u32 	%r1565, [%r1954+200];
	// begin inline asm
	dp4a.s32.s32 %r1563, %r1564, %r1565, %r1451;
	// end inline asm
	ld.shared.u32 	%r1568, [%r1951+2784];
	ld.shared.u32 	%r1569, [%r1954+200];
	// begin inline asm
	dp4a.s32.s32 %r1567, %r1568, %r1569, %r1455;
	// end inline asm
	ld.shared.u32 	%r1572, [%r1951+2688];
	ld.shared.u32 	%r1573, [%r1954+204];
	// begin inline asm
	dp4a.s32.s32 %r1571, %r1572, %r1573, %r1459;
	// end inline asm
	ld.shared.u32 	%r1576, [%r1951+2704];
	ld.shared.u32 	%r1577, [%r1954+204];
	// begin inline asm
	dp4a.s32.s32 %r1575, %r1576, %r1577, %r1463;
	// end inline asm
	ld.shared.u32 	%r1580, [%r1951+2720];
	ld.shared.u32 	%r1581, [%r1954+204];
	// begin inline asm
	dp4a.s32.s32 %r1579, %r1580, %r1581, %r1467;
	// end inline asm
	ld.shared.u32 	%r1584, [%r1951+2736];
	ld.shared.u32 	%r1585, [%r1954+204];
	// begin inline asm
	dp4a.s32.s32 %r1583, %r1584, %r1585, %r1471;
	// end inline asm
	ld.shared.u32 	%r1588, [%r1951+2752];
	ld.shared.u32 	%r1589, [%r1954+204];
	// begin inline asm
	dp4a.s32.s32 %r1587, %r1588, %r1589, %r1475;
	// end inline asm
	ld.shared.u32 	%r1592, [%r1951+2768];
	ld.shared.u32 	%r1593, [%r1954+204];
	// begin inline asm
	dp4a.s32.s32 %r1591, %r1592, %r1593, %r1479;
	// end inline asm
	ld.shared.u32 	%r1596, [%r1951+2784];
	ld.shared.u32 	%r1597, [%r1954+204];
	// begin inline asm
	dp4a.s32.s32 %r1595, %r1596, %r1597, %r1483;
	// end inline asm
	ld.shared.u32 	%r1600, [%r1951+2912];
	ld.shared.u32 	%r1601, [%r1954+208];
	// begin inline asm
	dp4a.s32.s32 %r1599, %r1600, %r1601, %r1487;
	// end inline asm
	ld.shared.u32 	%r1604, [%r1951+2928];
	ld.shared.u32 	%r1605, [%r1954+208];
	// begin inline asm
	dp4a.s32.s32 %r1603, %r1604, %r1605, %r1491;
	// end inline asm
	ld.shared.u32 	%r1608, [%r1951+2944];
	ld.shared.u32 	%r1609, [%r1954+208];
	// begin inline asm
	dp4a.s32.s32 %r1607, %r1608, %r1609, %r1495;
	// end inline asm
	ld.shared.u32 	%r1612, [%r1951+2960];
	ld.shared.u32 	%r1613, [%r1954+208];
	// begin inline asm
	dp4a.s32.s32 %r1611, %r1612, %r1613, %r1499;
	// end inline asm
	ld.shared.u32 	%r1616, [%r1951+2976];
	ld.shared.u32 	%r1617, [%r1954+208];
	// begin inline asm
	dp4a.s32.s32 %r1615, %r1616, %r1617, %r1503;
	// end inline asm
	ld.shared.u32 	%r1620, [%r1951+2992];
	ld.shared.u32 	%r1621, [%r1954+208];
	// begin inline asm
	dp4a.s32.s32 %r1619, %r1620, %r1621, %r1507;
	// end inline asm
	ld.shared.u32 	%r1624, [%r1951+3008];
	ld.shared.u32 	%r1625, [%r1954+208];
	// begin inline asm
	dp4a.s32.s32 %r1623, %r1624, %r1625, %r1511;
	// end inline asm
	ld.shared.u32 	%r1628, [%r1951+2912];
	ld.shared.u32 	%r1629, [%r1954+212];
	// begin inline asm
	dp4a.s32.s32 %r1627, %r1628, %r1629, %r1515;
	// end inline asm
	ld.shared.u32 	%r1632, [%r1951+2928];
	ld.shared.u32 	%r1633, [%r1954+212];
	// begin inline asm
	dp4a.s32.s32 %r1631, %r1632, %r1633, %r1519;
	// end inline asm
	ld.shared.u32 	%r1636, [%r1951+2944];
	ld.shared.u32 	%r1637, [%r1954+212];
	// begin inline asm
	dp4a.s32.s32 %r1635, %r1636, %r1637, %r1523;
	// end inline asm
	ld.shared.u32 	%r1640, [%r1951+2960];
	ld.shared.u32 	%r1641, [%r1954+212];
	// begin inline asm
	dp4a.s32.s32 %r1639, %r1640, %r1641, %r1527;
	// end inline asm
	ld.shared.u32 	%r1644, [%r1951+2976];
	ld.shared.u32 	%r1645, [%r1954+212];
	// begin inline asm
	dp4a.s32.s32 %r1643, %r1644, %r1645, %r1531;
	// end inline asm
	ld.shared.u32 	%r1648, [%r1951+2992];
	ld.shared.u32 	%r1649, [%r1954+212];
	// begin inline asm
	dp4a.s32.s32 %r1647, %r1648, %r1649, %r1535;
	// end inline asm
	ld.shared.u32 	%r1652, [%r1951+3008];
	ld.shared.u32 	%r1653, [%r1954+212];
	// begin inline asm
	dp4a.s32.s32 %r1651, %r1652, %r1653, %r1539;
	// end inline asm
	ld.shared.u32 	%r1656, [%r1951+2912];
	ld.shared.u32 	%r1657, [%r1954+216];
	// begin inline asm
	dp4a.s32.s32 %r1655, %r1656, %r1657, %r1543;
	// end inline asm
	ld.shared.u32 	%r1660, [%r1951+2928];
	ld.shared.u32 	%r1661, [%r1954+216];
	// begin inline asm
	dp4a.s32.s32 %r1659, %r1660, %r1661, %r1547;
	// end inline asm
	ld.shared.u32 	%r1664, [%r1951+2944];
	ld.shared.u32 	%r1665, [%r1954+216];
	// begin inline asm
	dp4a.s32.s32 %r1663, %r1664, %r1665, %r1551;
	// end inline asm
	ld.shared.u32 	%r1668, [%r1951+2960];
	ld.shared.u32 	%r1669, [%r1954+216];
	// begin inline asm
	dp4a.s32.s32 %r1667, %r1668, %r1669, %r1555;
	// end inline asm
	ld.shared.u32 	%r1672, [%r1951+2976];
	ld.shared.u32 	%r1673, [%r1954+216];
	// begin inline asm
	dp4a.s32.s32 %r1671, %r1672, %r1673, %r1559;
	// end inline asm
	ld.shared.u32 	%r1676, [%r1951+2992];
	ld.shared.u32 	%r1677, [%r1954+216];
	// begin inline asm
	dp4a.s32.s32 %r1675, %r1676, %r1677, %r1563;
	// end inline asm
	ld.shared.u32 	%r1680, [%r1951+3008];
	ld.shared.u32 	%r1681, [%r1954+216];
	// begin inline asm
	dp4a.s32.s32 %r1679, %r1680, %r1681, %r1567;
	// end inline asm
	ld.shared.u32 	%r1684, [%r1951+2912];
	ld.shared.u32 	%r1685, [%r1954+220];
	// begin inline asm
	dp4a.s32.s32 %r1683, %r1684, %r1685, %r1571;
	// end inline asm
	ld.shared.u32 	%r1688, [%r1951+2928];
	ld.shared.u32 	%r1689, [%r1954+220];
	// begin inline asm
	dp4a.s32.s32 %r1687, %r1688, %r1689, %r1575;
	// end inline asm
	ld.shared.u32 	%r1692, [%r1951+2944];
	ld.shared.u32 	%r1693, [%r1954+220];
	// begin inline asm
	dp4a.s32.s32 %r1691, %r1692, %r1693, %r1579;
	// end inline asm
	ld.shared.u32 	%r1696, [%r1951+2960];
	ld.shared.u32 	%r1697, [%r1954+220];
	// begin inline asm
	dp4a.s32.s32 %r1695, %r1696, %r1697, %r1583;
	// end inline asm
	ld.shared.u32 	%r1700, [%r1951+2976];
	ld.shared.u32 	%r1701, [%r1954+220];
	// begin inline asm
	dp4a.s32.s32 %r1699, %r1700, %r1701, %r1587;
	// end inline asm
	ld.shared.u32 	%r1704, [%r1951+2992];
	ld.shared.u32 	%r1705, [%r1954+220];
	// begin inline asm
	dp4a.s32.s32 %r1703, %r1704, %r1705, %r1591;
	// end inline asm
	ld.shared.u32 	%r1708, [%r1951+3008];
	ld.shared.u32 	%r1709, [%r1954+220];
	// begin inline asm
	dp4a.s32.s32 %r1707, %r1708, %r1709, %r1595;
	// end inline asm
	ld.shared.u32 	%r1712, [%r1951+3136];
	ld.shared.u32 	%r1713, [%r1954+224];
	// begin inline asm
	dp4a.s32.s32 %r1711, %r1712, %r1713, %r1599;
	// end inline asm
	ld.shared.u32 	%r1716, [%r1951+3152];
	ld.shared.u32 	%r1717, [%r1954+224];
	// begin inline asm
	dp4a.s32.s32 %r1715, %r1716, %r1717, %r1603;
	// end inline asm
	ld.shared.u32 	%r1720, [%r1951+3168];
	ld.shared.u32 	%r1721, [%r1954+224];
	// begin inline asm
	dp4a.s32.s32 %r1719, %r1720, %r1721, %r1607;
	// end inline asm
	ld.shared.u32 	%r1724, [%r1951+3184];
	ld.shared.u32 	%r1725, [%r1954+224];
	// begin inline asm
	dp4a.s32.s32 %r1723, %r1724, %r1725, %r1611;
	// end inline asm
	ld.shared.u32 	%r1728, [%r1951+3200];
	ld.shared.u32 	%r1729, [%r1954+224];
	// begin inline asm
	dp4a.s32.s32 %r1727, %r1728, %r1729, %r1615;
	// end inline asm
	ld.shared.u32 	%r1732, [%r1951+3216];
	ld.shared.u32 	%r1733, [%r1954+224];
	// begin inline asm
	dp4a.s32.s32 %r1731, %r1732, %r1733, %r1619;
	// end inline asm
	ld.shared.u32 	%r1736, [%r1951+3232];
	ld.shared.u32 	%r1737, [%r1954+224];
	// begin inline asm
	dp4a.s32.s32 %r1735, %r1736, %r1737, %r1623;
	// end inline asm
	ld.shared.u32 	%r1740, [%r1951+3136];
	ld.shared.u32 	%r1741, [%r1954+228];
	// begin inline asm
	dp4a.s32.s32 %r1739, %r1740, %r1741, %r1627;
	// end inline asm
	ld.shared.u32 	%r1744, [%r1951+3152];
	ld.shared.u32 	%r1745, [%r1954+228];
	// begin inline asm
	dp4a.s32.s32 %r1743, %r1744, %r1745, %r1631;
	// end inline asm
	ld.shared.u32 	%r1748, [%r1951+3168];
	ld.shared.u32 	%r1749, [%r1954+228];
	// begin inline asm
	dp4a.s32.s32 %r1747, %r1748, %r1749, %r1635;
	// end inline asm
	ld.shared.u32 	%r1752, [%r1951+3184];
	ld.shared.u32 	%r1753, [%r1954+228];
	// begin inline asm
	dp4a.s32.s32 %r1751, %r1752, %r1753, %r1639;
	// end inline asm
	ld.shared.u32 	%r1756, [%r1951+3200];
	ld.shared.u32 	%r1757, [%r1954+228];
	// begin inline asm
	dp4a.s32.s32 %r1755, %r1756, %r1757, %r1643;
	// end inline asm
	ld.shared.u32 	%r1760, [%r1951+3216];
	ld.shared.u32 	%r1761, [%r1954+228];
	// begin inline asm
	dp4a.s32.s32 %r1759, %r1760, %r1761, %r1647;
	// end inline asm
	ld.shared.u32 	%r1764, [%r1951+3232];
	ld.shared.u32 	%r1765, [%r1954+228];
	// begin inline asm
	dp4a.s32.s32 %r1763, %r1764, %r1765, %r1651;
	// end inline asm
	ld.shared.u32 	%r1768, [%r1951+3136];
	ld.shared.u32 	%r1769, [%r1954+232];
	// begin inline asm
	dp4a.s32.s32 %r1767, %r1768, %r1769, %r1655;
	// end inline asm
	ld.shared.u32 	%r1772, [%r1951+3152];
	ld.shared.u32 	%r1773, [%r1954+232];
	// begin inline asm
	dp4a.s32.s32 %r1771, %r1772, %r1773, %r1659;
	// end inline asm
	ld.shared.u32 	%r1776, [%r1951+3168];
	ld.shared.u32 	%r1777, [%r1954+232];
	// begin inline asm
	dp4a.s32.s32 %r1775, %r1776, %r1777, %r1663;
	// end inline asm
	ld.shared.u32 	%r1780, [%r1951+3184];
	ld.shared.u32 	%r1781, [%r1954+232];
	// begin inline asm
	dp4a.s32.s32 %r1779, %r1780, %r1781, %r1667;
	// end inline asm
	ld.shared.u32 	%r1784, [%r1951+3200];
	ld.shared.u32 	%r1785, [%r1954+232];
	// begin inline asm
	dp4a.s32.s32 %r1783, %r1784, %r1785, %r1671;
	// end inline asm
	ld.shared.u32 	%r1788, [%r1951+3216];
	ld.shared.u32 	%r1789, [%r1954+232];
	// begin inline asm
	dp4a.s32.s32 %r1787, %r1788, %r1789, %r1675;
	// end inline asm
	ld.shared.u32 	%r1792, [%r1951+3232];
	ld.shared.u32 	%r1793, [%r1954+232];
	// begin inline asm
	dp4a.s32.s32 %r1791, %r1792, %r1793, %r1679;
	// end inline asm
	ld.shared.u32 	%r1796, [%r1951+3136];
	ld.shared.u32 	%r1797, [%r1954+236];
	// begin inline asm
	dp4a.s32.s32 %r1795, %r1796, %r1797, %r1683;
	// end inline asm
	ld.shared.u32 	%r1800, [%r1951+3152];
	ld.shared.u32 	%r1801, [%r1954+236];
	// begin inline asm
	dp4a.s32.s32 %r1799, %r1800, %r1801, %r1687;
	// end inline asm
	ld.shared.u32 	%r1804, [%r1951+3168];
	ld.shared.u32 	%r1805, [%r1954+236];
	// begin inline asm
	dp4a.s32.s32 %r1803, %r1804, %r1805, %r1691;
	// end inline asm
	ld.shared.u32 	%r1808, [%r1951+3184];
	ld.shared.u32 	%r1809, [%r1954+236];
	// begin inline asm
	dp4a.s32.s32 %r1807, %r1808, %r1809, %r1695;
	// end inline asm
	ld.shared.u32 	%r1812, [%r1951+3200];
	ld.shared.u32 	%r1813, [%r1954+236];
	// begin inline asm
	dp4a.s32.s32 %r1811, %r1812, %r1813, %r1699;
	// end inline asm
	ld.shared.u32 	%r1816, [%r1951+3216];
	ld.shared.u32 	%r1817, [%r1954+236];
	// begin inline asm
	dp4a.s32.s32 %r1815, %r1816, %r1817, %r1703;
	// end inline asm
	ld.shared.u32 	%r1820, [%r1951+3232];
	ld.shared.u32 	%r1821, [%r1954+236];
	// begin inline asm
	dp4a.s32.s32 %r1819, %r1820, %r1821, %r1707;
	// end inline asm
	ld.shared.u32 	%r1824, [%r1951+3360];
	ld.shared.u32 	%r1825, [%r1954+240];
	// begin inline asm
	dp4a.s32.s32 %r2201, %r1824, %r1825, %r1711;
	// end inline asm
	ld.shared.u32 	%r1828, [%r1951+3376];
	ld.shared.u32 	%r1829, [%r1954+240];
	// begin inline asm
	dp4a.s32.s32 %r2197, %r1828, %r1829, %r1715;
	// end inline asm
	ld.shared.u32 	%r1832, [%r1951+3392];
	ld.shared.u32 	%r1833, [%r1954+240];
	// begin inline asm
	dp4a.s32.s32 %r2193, %r1832, %r1833, %r1719;
	// end inline asm
	ld.shared.u32 	%r1836, [%r1951+3408];
	ld.shared.u32 	%r1837, [%r1954+240];
	// begin inline asm
	dp4a.s32.s32 %r2189, %r1836, %r1837, %r1723;
	// end inline asm
	ld.shared.u32 	%r1840, [%r1951+3424];
	ld.shared.u32 	%r1841, [%r1954+240];
	// begin inline asm
	dp4a.s32.s32 %r2185, %r1840, %r1841, %r1727;
	// end inline asm
	ld.shared.u32 	%r1844, [%r1951+3440];
	ld.shared.u32 	%r1845, [%r1954+240];
	// begin inline asm
	dp4a.s32.s32 %r2181, %r1844, %r1845, %r1731;
	// end inline asm
	ld.shared.u32 	%r1848, [%r1951+3456];
	ld.shared.u32 	%r1849, [%r1954+240];
	// begin inline asm
	dp4a.s32.s32 %r2177, %r1848, %r1849, %r1735;
	// end inline asm
	ld.shared.u32 	%r1852, [%r1951+3360];
	ld.shared.u32 	%r1853, [%r1954+244];
	// begin inline asm
	dp4a.s32.s32 %r2200, %r1852, %r1853, %r1739;
	// end inline asm
	ld.shared.u32 	%r1856, [%r1951+3376];
	ld.shared.u32 	%r1857, [%r1954+244];
	// begin inline asm
	dp4a.s32.s32 %r2196, %r1856, %r1857, %r1743;
	// end inline asm
	ld.shared.u32 	%r1860, [%r1951+3392];
	ld.shared.u32 	%r1861, [%r1954+244];
	// begin inline asm
	dp4a.s32.s32 %r2192, %r1860, %r1861, %r1747;
	// end inline asm
	ld.shared.u32 	%r1864, [%r1951+3408];
	ld.shared.u32 	%r1865, [%r1954+244];
	// begin inline asm
	dp4a.s32.s32 %r2188, %r1864, %r1865, %r1751;
	// end inline asm
	ld.shared.u32 	%r1868, [%r1951+3424];
	ld.shared.u32 	%r1869, [%r1954+244];
	// begin inline asm
	dp4a.s32.s32 %r2184, %r1868, %r1869, %r1755;
	// end inline asm
	ld.shared.u32 	%r1872, [%r1951+3440];
	ld.shared.u32 	%r1873, [%r1954+244];
	// begin inline asm
	dp4a.s32.s32 %r2180, %r1872, %r1873, %r1759;
	// end inline asm
	ld.shared.u32 	%r1876, [%r1951+3456];
	ld.shared.u32 	%r1877, [%r1954+244];
	// begin inline asm
	dp4a.s32.s32 %r2176, %r1876, %r1877, %r1763;
	// end inline asm
	ld.shared.u32 	%r1880, [%r1951+3360];
	ld.shared.u32 	%r1881, [%r1954+248];
	// begin inline asm
	dp4a.s32.s32 %r2199, %r1880, %r1881, %r1767;
	// end inline asm
	ld.shared.u32 	%r1884, [%r1951+3376];
	ld.shared.u32 	%r1885, [%r1954+248];
	// begin inline asm
	dp4a.s32.s32 %r2195, %r1884, %r1885, %r1771;
	// end inline asm
	ld.shared.u32 	%r1888, [%r1951+3392];
	ld.shared.u32 	%r1889, [%r1954+248];
	// begin inline asm
	dp4a.s32.s32 %r2191, %r1888, %r1889, %r1775;
	// end inline asm
	ld.shared.u32 	%r1892, [%r1951+3408];
	ld.shared.u32 	%r1893, [%r1954+248];
	// begin inline asm
	dp4a.s32.s32 %r2187, %r1892, %r1893, %r1779;
	// end inline asm
	ld.shared.u32 	%r1896, [%r1951+3424];
	ld.shared.u32 	%r1897, [%r1954+248];
	// begin inline asm
	dp4a.s32.s32 %r2183, %r1896, %r1897, %r1783;
	// end inline asm
	ld.shared.u32 	%r1900, [%r1951+3440];
	ld.shared.u32 	%r1901, [%r1954+248];
	// begin inline asm
	dp4a.s32.s32 %r2179, %r1900, %r1901, %r1787;
	// end inline asm
	ld.shared.u32 	%r1904, [%r1951+3456];
	ld.shared.u32 	%r1905, [%r1954+248];
	// begin inline asm
	dp4a.s32.s32 %r2175, %r1904, %r1905, %r1791;
	// end inline asm
	ld.shared.u32 	%r1908, [%r1951+3360];
	ld.shared.u32 	%r1909, [%r1954+252];
	// begin inline asm
	dp4a.s32.s32 %r2198, %r1908, %r1909, %r1795;
	// end inline asm
	ld.shared.u32 	%r1912, [%r1951+3376];
	ld.shared.u32 	%r1913, [%r1954+252];
	// begin inline asm
	dp4a.s32.s32 %r2194, %r1912, %r1913, %r1799;
	// end inline asm
	ld.shared.u32 	%r1916, [%r1951+3392];
	ld.shared.u32 	%r1917, [%r1954+252];
	// begin inline asm
	dp4a.s32.s32 %r2190, %r1916, %r1917, %r1803;
	// end inline asm
	ld.shared.u32 	%r1920, [%r1951+3408];
	ld.shared.u32 	%r1921, [%r1954+252];
	// begin inline asm
	dp4a.s32.s32 %r2186, %r1920, %r1921, %r1807;
	// end inline asm
	ld.shared.u32 	%r1924, [%r1951+3424];
	ld.shared.u32 	%r1925, [%r1954+252];
	// begin inline asm
	dp4a.s32.s32 %r2182, %r1924, %r1925, %r1811;
	// end inline asm
	ld.shared.u32 	%r1928, [%r1951+3440];
	ld.shared.u32 	%r1929, [%r1954+252];
	// begin inline asm
	dp4a.s32.s32 %r2178, %r1928, %r1929, %r1815;
	// end inline asm
	ld.shared.u32 	%r1932, [%r1951+3456];
	ld.shared.u32 	%r1933, [%r1954+252];
	// begin inline asm
	dp4a.s32.s32 %r2174, %r1932, %r1933, %r1819;
	// end inline asm
	add.s32 	%r2202, %r2202, 1;
	add.s32 	%r2173, %r2173, 50176;
	add.s32 	%r2172, %r2172, 50176;
	add.s32 	%r2171, %r2171, 50176;
	add.s32 	%r2170, %r2170, 50176;
	add.s32 	%r2169, %r2169, 50176;
	add.s32 	%r2168, %r2168, 50176;
	add.s32 	%r2167, %r2167, 50176;
	add.s64 	%rd287, %rd287, 256;
	setp.ne.s32 	%p1, %r2202, 8;
	@%p1 bra 	$L__BB41_1;
	shl.b32 	%r1955, %r4, 6;
	shl.b32 	%r1956, %r2, 2;
	add.s32 	%r1957, %r1955, %r1956;
	mul.lo.s32 	%r1958, %r4, 50176;
	mad.lo.s32 	%r1959, %r1, 100352, %r1958;
	mad.lo.s32 	%r1960, %r2, 3136, %r1959;
	add.s32 	%r1961, %r1960, %r3;
	add.s32 	%r1962, %r5, %r1961;
	cvta.to.global.u64 	%rd27, %rd6;
	cvta.to.global.u64 	%rd28, %rd7;
	cvta.to.global.u64 	%rd29, %rd5;
	cvt.s64.s32 	%rd30, %r2201;
	mad.lo.s64 	%rd31, %rd30, 110370343354368, 1073741824;
	shr.u64 	%rd32, %rd31, 31;
	cvt.u32.u64 	%r1963, %rd32;
	mul.wide.u32 	%rd33, %r1957, 4;
	add.s64 	%rd34, %rd27, %rd33;
	ld.global.nc.u32 	%r1964, [%rd34];
	add.s32 	%r1965, %r1964, %r1963;
	mul.wide.s32 	%rd35, %r1965, 2147475627;
	add.s64 	%rd36, %rd35, 1073741824;
	shr.u64 	%rd37, %rd36, 31;
	cvt.u32.u64 	%r1966, %rd37;
	add.s64 	%rd38, %rd28, %rd33;
	ld.global.nc.u32 	%r1967, [%rd38];
	add.s32 	%r1968, %r1967, %r1966;
	max.s32 	%r1969, %r1968, 0;
	mul.wide.u32 	%rd39, %r1969, 1150021518;
	add.s64 	%rd40, %rd39, 9007199254740992;
	shr.u64 	%rd41, %rd40, 54;
	cvt.u32.u64 	%r1970, %rd41;
	min.u32 	%r1971, %r1970, 127;
	cvt.u64.u32 	%rd42, %r1962;
	add.s64 	%rd43, %rd29, %rd42;
	st.global.u8 	[%rd43], %r1971;
	cvt.s64.s32 	%rd44, %r2197;
	mad.lo.s64 	%rd45, %rd44, 110370343354368, 1073741824;
	shr.u64 	%rd46, %rd45, 31;
	cvt.u32.u64 	%r1972, %rd46;
	add.s32 	%r1973, %r1964, %r1972;
	mul.wide.s32 	%rd47, %r1973, 2147475627;
	add.s64 	%rd48, %rd47, 1073741824;
	shr.u64 	%rd49, %rd48, 31;
	cvt.u32.u64 	%r1974, %rd49;
	add.s32 	%r1975, %r1967, %r1974;
	max.s32 	%r1976, %r1975, 0;
	mul.wide.u32 	%rd50, %r1976, 1150021518;
	add.s64 	%rd51, %rd50, 9007199254740992;
	shr.u64 	%rd52, %rd51, 54;
	cvt.u32.u64 	%r1977, %rd52;
	min.u32 	%r1978, %r1977, 127;
	st.global.u8 	[%rd43+16], %r1978;
	cvt.s64.s32 	%rd53, %r2193;
	mad.lo.s64 	%rd54, %rd53, 110370343354368, 1073741824;
	shr.u64 	%rd55, %rd54, 31;
	cvt.u32.u64 	%r1979, %rd55;
	add.s32 	%r1980, %r1964, %r1979;
	mul.wide.s32 	%rd56, %r1980, 2147475627;
	add.s64 	%rd57, %rd56, 1073741824;
	shr.u64 	%rd58, %rd57, 31;
	cvt.u32.u64 	%r1981, %rd58;
	add.s32 	%r1982, %r1967, %r1981;
	max.s32 	%r1983, %r1982, 0;
	mul.wide.u32 	%rd59, %r1983, 1150021518;
	add.s64 	%rd60, %rd59, 9007199254740992;
	shr.u64 	%rd61, %rd60, 54;
	cvt.u32.u64 	%r1984, %rd61;
	min.u32 	%r1985, %r1984, 127;
	st.global.u8 	[%rd43+32], %r1985;
	cvt.s64.s32 	%rd62, %r2189;
	mad.lo.s64 	%rd63, %rd62, 110370343354368, 1073741824;
	shr.u64 	%rd64, %rd63, 31;
	cvt.u32.u64 	%r1986, %rd64;
	add.s32 	%r1987, %r1964, %r1986;
	mul.wide.s32 	%rd65, %r1987, 2147475627;
	add.s64 	%rd66, %rd65, 1073741824;
	shr.u64 	%rd67, %rd66, 31;
	cvt.u32.u64 	%r1988, %rd67;
	add.s32 	%r1989, %r1967, %r1988;
	max.s32 	%r1990, %r1989, 0;
	mul.wide.u32 	%rd68, %r1990, 1150021518;
	add.s64 	%rd69, %rd68, 9007199254740992;
	shr.u64 	%rd70, %rd69, 54;
	cvt.u32.u64 	%r1991, %rd70;
	min.u32 	%r1992, %r1991, 127;
	st.global.u8 	[%rd43+48], %r1992;
	cvt.s64.s32 	%rd71, %r2185;
	mad.lo.s64 	%rd72, %rd71, 110370343354368, 1073741824;
	shr.u64 	%rd73, %rd72, 31;
	cvt.u32.u64 	%r1993, %rd73;
	add.s32 	%r1994, %r1964, %r1993;
	mul.wide.s32 	%rd74, %r1994, 2147475627;
	add.s64 	%rd75, %rd74, 1073741824;
	shr.u64 	%rd76, %rd75, 31;
	cvt.u32.u64 	%r1995, %rd76;
	add.s32 	%r1996, %r1967, %r1995;
	max.s32 	%r1997, %r1996, 0;
	mul.wide.u32 	%rd77, %r1997, 1150021518;
	add.s64 	%rd78, %rd77, 9007199254740992;
	shr.u64 	%rd79, %rd78, 54;
	cvt.u32.u64 	%r1998, %rd79;
	min.u32 	%r1999, %r1998, 127;
	st.global.u8 	[%rd43+64], %r1999;
	cvt.s64.s32 	%rd80, %r2181;
	mad.lo.s64 	%rd81, %rd80, 110370343354368, 1073741824;
	shr.u64 	%rd82, %rd81, 31;
	cvt.u32.u64 	%r2000, %rd82;
	add.s32 	%r2001, %r1964, %r2000;
	mul.wide.s32 	%rd83, %r2001, 2147475627;
	add.s64 	%rd84, %rd83, 1073741824;
	shr.u64 	%rd85, %rd84, 31;
	cvt.u32.u64 	%r2002, %rd85;
	add.s32 	%r2003, %r1967, %r2002;
	max.s32 	%r2004, %r2003, 0;
	mul.wide.u32 	%rd86, %r2004, 1150021518;
	add.s64 	%rd87, %rd86, 9007199254740992;
	shr.u64 	%rd88, %rd87, 54;
	cvt.u32.u64 	%r2005, %rd88;
	min.u32 	%r2006, %r2005, 127;
	st.global.u8 	[%rd43+80], %r2006;
	cvt.s64.s32 	%rd89, %r2177;
	mad.lo.s64 	%rd90, %rd89, 110370343354368, 1073741824;
	shr.u64 	%rd91, %rd90, 31;
	cvt.u32.u64 	%r2007, %rd91;
	add.s32 	%r2008, %r1964, %r2007;
	mul.wide.s32 	%rd92, %r2008, 2147475627;
	add.s64 	%rd93, %rd92, 1073741824;
	shr.u64 	%rd94, %rd93, 31;
	cvt.u32.u64 	%r2009, %rd94;
	add.s32 	%r2010, %r1967, %r2009;
	max.s32 	%r2011, %r2010, 0;
	mul.wide.u32 	%rd95, %r2011, 1150021518;
	add.s64 	%rd96, %rd95, 9007199254740992;
	shr.u64 	%rd97, %rd96, 54;
	cvt.u32.u64 	%r2012, %rd97;
	min.u32 	%r2013, %r2012, 127;
	st.global.u8 	[%rd43+96], %r2013;
	cvt.s64.s32 	%rd98, %r2200;
	mad.lo.s64 	%rd99, %rd98, 110370343354368, 1073741824;
	shr.u64 	%rd100, %rd99, 31;
	cvt.u32.u64 	%r2014, %rd100;
	ld.global.nc.u32 	%r2015, [%rd34+4];
	add.s32 	%r2016, %r2015, %r2014;
	mul.wide.s32 	%rd101, %r2016, 2147475627;
	add.s64 	%rd102, %rd101, 1073741824;
	shr.u64 	%rd103, %rd102, 31;
	cvt.u32.u64 	%r2017, %rd103;
	ld.global.nc.u32 	%r2018, [%rd38+4];
	add.s32 	%r2019, %r2018, %r2017;
	max.s32 	%r2020, %r2019, 0;
	mul.wide.u32 	%rd104, %r2020, 1150021518;
	add.s64 	%rd105, %rd104, 9007199254740992;
	shr.u64 	%rd106, %rd105, 54;
	cvt.u32.u64 	%r2021, %rd106;
	min.u32 	%r2022, %r2021, 127;
	st.global.u8 	[%rd43+1], %r2022;
	cvt.s64.s32 	%rd107, %r2196;
	mad.lo.s64 	%rd108, %rd107, 110370343354368, 1073741824;
	shr.u64 	%rd109, %rd108, 31;
	cvt.u32.u64 	%r2023, %rd109;
	add.s32 	%r2024, %r2015, %r2023;
	mul.wide.s32 	%rd110, %r2024, 2147475627;
	add.s64 	%rd111, %rd110, 1073741824;
	shr.u64 	%rd112, %rd111, 31;
	cvt.u32.u64 	%r2025, %rd112;
	add.s32 	%r2026, %r2018, %r2025;
	max.s32 	%r2027, %r2026, 0;
	mul.wide.u32 	%rd113, %r2027, 1150021518;
	add.s64 	%rd114, %rd113, 9007199254740992;
	shr.u64 	%rd115, %rd114, 54;
	cvt.u32.u64 	%r2028, %rd115;
	min.u32 	%r2029, %r2028, 127;
	st.global.u8 	[%rd43+17], %r2029;
	cvt.s64.s32 	%rd116, %r2192;
	mad.lo.s64 	%rd117, %rd116, 110370343354368, 1073741824;
	shr.u64 	%rd118, %rd117, 31;
	cvt.u32.u64 	%r2030, %rd118;
	add.s32 	%r2031, %r2015, %r2030;
	mul.wide.s32 	%rd119, %r2031, 2147475627;
	add.s64 	%rd120, %rd119, 1073741824;
	shr.u64 	%rd121, %rd120, 31;
	cvt.u32.u64 	%r2032, %rd121;
	add.s32 	%r2033, %r2018, %r2032;
	max.s32 	%r2034, %r2033, 0;
	mul.wide.u32 	%rd122, %r2034, 1150021518;
	add.s64 	%rd123, %rd122, 9007199254740992;
	shr.u64 	%rd124, %rd123, 54;
	cvt.u32.u64 	%r2035, %rd124;
	min.u32 	%r2036, %r2035, 127;
	st.global.u8 	[%rd43+33], %r2036;
	cvt.s64.s32 	%rd125, %r2188;
	mad.lo.s64 	%rd126, %rd125, 110370343354368, 1073741824;
	shr.u64 	%rd127, %rd126, 31;
	cvt.u32.u64 	%r2037, %rd127;
	add.s32 	%r2038, %r2015, %r2037;
	mul.wide.s32 	%rd128, %r2038, 2147475627;
	add.s64 	%rd129, %rd128, 1073741824;
	shr.u64 	%rd130, %rd129, 31;
	cvt.u32.u64 	%r2039, %rd130;
	add.s32 	%r2040, %r2018, %r2039;
	max.s32 	%r2041, %r2040, 0;
	mul.wide.u32 	%rd131, %r2041, 1150021518;
	add.s64 	%rd132, %rd131, 9007199254740992;
	shr.u64 	%rd133, %rd132, 54;
	cvt.u32.u64 	%r2042, %rd133;
	min.u32 	%r2043, %r2042, 127;
	st.global.u8 	[%rd43+49], %r2043;
	cvt.s64.s32 	%rd134, %r2184;
	mad.lo.s64 	%rd135, %rd134, 110370343354368, 1073741824;
	shr.u64 	%rd136, %rd135, 31;
	cvt.u32.u64 	%r2044, %rd136;
	add.s32 	%r2045, %r2015, %r2044;
	mul.wide.s32 	%rd137, %r2045, 2147475627;
	add.s64 	%rd138, %rd137, 1073741824;
	shr.u64 	%rd139, %rd138, 31;
	cvt.u32.u64 	%r2046, %rd139;
	add.s32 	%r2047, %r2018, %r2046;
	max.s32 	%r2048, %r2047, 0;
	mul.wide.u32 	%rd140, %r2048, 1150021518;
	add.s64 	%rd141, %rd140, 9007199254740992;
	shr.u64 	%rd142, %rd141, 54;
	cvt.u32.u64 	%r2049, %rd142;
	min.u32 	%r2050, %r2049, 127;
	st.global.u8 	[%rd43+65], %r2050;
	cvt.s64.s32 	%rd143, %r2180;
	mad.lo.s64 	%rd144, %rd143, 110370343354368, 1073741824;
	shr.u64 	%rd145, %rd144, 31;
	cvt.u32.u64 	%r2051, %rd145;
	add.s32 	%r2052, %r2015, %r2051;
	mul.wide.s32 	%rd146, %r2052, 2147475627;
	add.s64 	%rd147, %rd146, 1073741824;
	shr.u64 	%rd148, %rd147, 31;
	cvt.u32.u64 	%r2053, %rd148;
	add.s32 	%r2054, %r2018, %r2053;
	max.s32 	%r2055, %r2054, 0;
	mul.wide.u32 	%rd149, %r2055, 1150021518;
	add.s64 	%rd150, %rd149, 9007199254740992;
	shr.u64 	%rd151, %rd150, 54;
	cvt.u32.u64 	%r2056, %rd151;
	min.u32 	%r2057, %r2056, 127;
	st.global.u8 	[%rd43+81], %r2057;
	cvt.s64.s32 	%rd152, %r2176;
	mad.lo.s64 	%rd153, %rd152, 110370343354368, 1073741824;
	shr.u64 	%rd154, %rd153, 31;
	cvt.u32.u64 	%r2058, %rd154;
	add.s32 	%r2059, %r2015, %r2058;
	mul.wide.s32 	%rd155, %r2059, 2147475627;
	add.s64 	%rd156, %rd155, 1073741824;
	shr.u64 	%rd157, %rd156, 31;
	cvt.u32.u64 	%r2060, %rd157;
	add.s32 	%r2061, %r2018, %r2060;
	max.s32 	%r2062, %r2061, 0;
	mul.wide.u32 	%rd158, %r2062, 1150021518;
	add.s64 	%rd159, %rd158, 9007199254740992;
	shr.u64 	%rd160, %rd159, 54;
	cvt.u32.u64 	%r2063, %rd160;
	min.u32 	%r2064, %r2063, 127;
	st.global.u8 	[%rd43+97], %r2064;
	cvt.s64.s32 	%rd161, %r2199;
	mad.lo.s64 	%rd162, %rd161, 110370343354368, 1073741824;
	shr.u64 	%rd163, %rd162, 31;
	cvt.u32.u64 	%r2065, %rd163;
	ld.global.nc.u32 	%r2066, [%rd34+8];
	add.s32 	%r2067, %r2066, %r2065;
	mul.wide.s32 	%rd164, %r2067, 2147475627;
	add.s64 	%rd165, %rd164, 1073741824;
	shr.u64 	%rd166, %rd165, 31;
	cvt.u32.u64 	%r2068, %rd166;
	ld.global.nc.u32 	%r2069, [%rd38+8];
	add.s32 	%r2070, %r2069, %r2068;
	max.s32 	%r2071, %r2070, 0;
	mul.wide.u32 	%rd167, %r2071, 1150021518;
	add.s64 	%rd168, %rd167, 9007199254740992;
	shr.u64 	%rd169, %rd168, 54;
	cvt.u32.u64 	%r2072, %rd169;
	min.u32 	%r2073, %r2072, 127;
	st.global.u8 	[%rd43+2], %r2073;
	cvt.s64.s32 	%rd170, %r2195;
	mad.lo.s64 	%rd171, %rd170, 110370343354368, 1073741824;
	shr.u64 	%rd172, %rd171, 31;
	cvt.u32.u64 	%r2074, %rd172;
	add.s32 	%r2075, %r2066, %r2074;
	mul.wide.s32 	%rd173, %r2075, 2147475627;
	add.s64 	%rd174, %rd173, 1073741824;
	shr.u64 	%rd175, %rd174, 31;
	cvt.u32.u64 	%r2076, %rd175;
	add.s32 	%r2077, %r2069, %r2076;
	max.s32 	%r2078, %r2077, 0;
	mul.wide.u32 	%rd176, %r2078, 1150021518;
	add.s64 	%rd177, %rd176, 9007199254740992;
	shr.u64 	%rd178, %rd177, 54;
	cvt.u32.u64 	%r2079, %rd178;
	min.u32 	%r2080, %r2079, 127;
	st.global.u8 	[%rd43+18], %r2080;
	cvt.s64.s32 	%rd179, %r2191;
	mad.lo.s64 	%rd180, %rd179, 110370343354368, 1073741824;
	shr.u64 	%rd181, %rd180, 31;
	cvt.u32.u64 	%r2081, %rd181;
	add.s32 	%r2082, %r2066, %r2081;
	mul.wide.s32 	%rd182, %r2082, 2147475627;
	add.s64 	%rd183, %rd182, 1073741824;
	shr.u64 	%rd184, %rd183, 31;
	cvt.u32.u64 	%r2083, %rd184;
	add.s32 	%r2084, %r2069, %r2083;
	max.s32 	%r2085, %r2084, 0;
	mul.wide.u32 	%rd185, %r2085, 1150021518;
	add.s64 	%rd186, %rd185, 9007199254740992;
	shr.u64 	%rd187, %rd186, 54;
	cvt.u32.u64 	%r2086, %rd187;
	min.u32 	%r2087, %r2086, 127;
	st.global.u8 	[%rd43+34], %r2087;
	cvt.s64.s32 	%rd188, %r2187;
	mad.lo.s64 	%rd189, %rd188, 110370343354368, 1073741824;
	shr.u64 	%rd190, %rd189, 31;
	cvt.u32.u64 	%r2088, %rd190;
	add.s32 	%r2089, %r2066, %r2088;
	mul.wide.s32 	%rd191, %r2089, 2147475627;
	add.s64 	%rd192, %rd191, 1073741824;
	shr.u64 	%rd193, %rd192, 31;
	cvt.u32.u64 	%r2090, %rd193;
	add.s32 	%r2091, %r2069, %r2090;
	max.s32 	%r2092, %r2091, 0;
	mul.wide.u32 	%rd194, %r2092, 1150021518;
	add.s64 	%rd195, %rd194, 9007199254740992;
	shr.u64 	%rd196, %rd195, 54;
	cvt.u32.u64 	%r2093, %rd196;
	min.u32 	%r2094, %r2093, 127;
	st.global.u8 	[%rd43+50], %r2094;
	cvt.s64.s32 	%rd197, %r2183;
	mad.lo.s64 	%rd198, %rd197, 110370343354368, 1073741824;
	shr.u64 	%rd199, %rd198, 31;
	cvt.u32.u64 	%r2095, %rd199;
	add.s32 	%r2096, %r2066, %r2095;
	mul.wide.s32 	%rd200, %r2096, 2147475627;
	add.s64 	%rd201, %rd200, 1073741824;
	shr.u64 	%rd202, %rd201, 31;
	cvt.u32.u64 	%r2097, %rd202;
	add.s32 	%r2098, %r2069, %r2097;
	max.s32 	%r2099, %r2098, 0;
	mul.wide.u32 	%rd203, %r2099, 1150021518;
	add.s64 	%rd204, %rd203, 9007199254740992;
	shr.u64 	%rd205, %rd204, 54;
	cvt.u32.u64 	%r2100, %rd205;
	min.u32 	%r2101, %r2100, 127;
	st.global.u8 	[%rd43+66], %r2101;
	cvt.s64.s32 	%rd206, %r2179;
	mad.lo.s64 	%rd207, %rd206, 110370343354368, 1073741824;
	shr.u64 	%rd208, %rd207, 31;
	cvt.u32.u64 	%r2102, %rd208;
	add.s32 	%r2103, %r2066, %r2102;
	mul.wide.s32 	%rd209, %r2103, 2147475627;
	add.s64 	%rd210, %rd209, 1073741824;
	shr.u64 	%rd211, %rd210, 31;
	cvt.u32.u64 	%r2104, %rd211;
	add.s32 	%r2105, %r2069, %r2104;
	max.s32 	%r2106, %r2105, 0;
	mul.wide.u32 	%rd212, %r2106, 1150021518;
	add.s64 	%rd213, %rd212, 9007199254740992;
	shr.u64 	%rd214, %rd213, 54;
	cvt.u32.u64 	%r2107, %rd214;
	min.u32 	%r2108, %r2107, 127;
	st.global.u8 	[%rd43+82], %r2108;
	cvt.s64.s32 	%rd215, %r2175;
	mad.lo.s64 	%rd216, %rd215, 110370343354368, 1073741824;
	shr.u64 	%rd217, %rd216, 31;
	cvt.u32.u64 	%r2109, %rd217;
	add.s32 	%r2110, %r2066, %r2109;
	mul.wide.s32 	%rd218, %r2110, 2147475627;
	add.s64 	%rd219, %rd218, 1073741824;
	shr.u64 	%rd220, %rd219, 31;
	cvt.u32.u64 	%r2111, %rd220;
	add.s32 	%r2112, %r2069, %r2111;
	max.s32 	%r2113, %r2112, 0;
	mul.wide.u32 	%rd221, %r2113, 1150021518;
	add.s64 	%rd222, %rd221, 9007199254740992;
	shr.u64 	%rd223, %rd222, 54;
	cvt.u32.u64 	%r2114, %rd223;
	min.u32 	%r2115, %r2114, 127;
	st.global.u8 	[%rd43+98], %r2115;
	cvt.s64.s32 	%rd224, %r2198;
	mad.lo.s64 	%rd225, %rd224, 110370343354368, 1073741824;
	shr.u64 	%rd226, %rd225, 31;
	cvt.u32.u64 	%r2116, %rd226;
	ld.global.nc.u32 	%r2117, [%rd34+12];
	add.s32 	%r2118, %r2117, %r2116;
	mul.wide.s32 	%rd227, %r2118, 2147475627;
	add.s64 	%rd228, %rd227, 1073741824;
	shr.u64 	%rd229, %rd228, 31;
	cvt.u32.u64 	%r2119, %rd229;
	ld.global.nc.u32 	%r2120, [%rd38+12];
	add.s32 	%r2121, %r2120, %r2119;
	max.s32 	%r2122, %r2121, 0;
	mul.wide.u32 	%rd230, %r2122, 1150021518;
	add.s64 	%rd231, %rd230, 9007199254740992;
	shr.u64 	%rd232, %rd231, 54;
	cvt.u32.u64 	%r2123, %rd232;
	min.u32 	%r2124, %r2123, 127;
	st.global.u8 	[%rd43+3], %r2124;
	cvt.s64.s32 	%rd233, %r2194;
	mad.lo.s64 	%rd234, %rd233, 110370343354368, 1073741824;
	shr.u64 	%rd235, %rd234, 31;
	cvt.u32.u64 	%r2125, %rd235;
	add.s32 	%r2126, %r2117, %r2125;
	mul.wide.s32 	%rd236, %r2126, 2147475627;
	add.s64 	%rd237, %rd236, 1073741824;
	shr.u64 	%rd238, %rd237, 31;
	cvt.u32.u64 	%r2127, %rd238;
	add.s32 	%r2128, %r2120, %r2127;
	max.s32 	%r2129, %r2128, 0;
	mul.wide.u32 	%rd239, %r2129, 1150021518;
	add.s64 	%rd240, %rd239, 9007199254740992;
	shr.u64 	%rd241, %rd240, 54;
	cvt.u32.u64 	%r2130, %rd241;
	min.u32 	%r2131, %r2130, 127;
	st.global.u8 	[%rd43+19], %r2131;
	cvt.s64.s32 	%rd242, %r2190;
	mad.lo.s64 	%rd243, %rd242, 110370343354368, 1073741824;
	shr.u64 	%rd244, %rd243, 31;
	cvt.u32.u64 	%r2132, %rd244;
	add.s32 	%r2133, %r2117, %r2132;
	mul.wide.s32 	%rd245, %r2133, 2147475627;
	add.s64 	%rd246, %rd245, 1073741824;
	shr.u64 	%rd247, %rd246, 31;
	cvt.u32.u64 	%r2134, %rd247;
	add.s32 	%r2135, %r2120, %r2134;
	max.s32 	%r2136, %r2135, 0;
	mul.wide.u32 	%rd248, %r2136, 1150021518;
	add.s64 	%rd249, %rd248, 9007199254740992;
	shr.u64 	%rd250, %rd249, 54;
	cvt.u32.u64 	%r2137, %rd250;
	min.u32 	%r2138, %r2137, 127;
	st.global.u8 	[%rd43+35], %r2138;
	cvt.s64.s32 	%rd251, %r2186;
	mad.lo.s64 	%rd252, %rd251, 110370343354368, 1073741824;
	shr.u64 	%rd253, %rd252, 31;
	cvt.u32.u64 	%r2139, %rd253;
	add.s32 	%r2140, %r2117, %r2139;
	mul.wide.s32 	%rd254, %r2140, 2147475627;
	add.s64 	%rd255, %rd254, 1073741824;
	shr.u64 	%rd256, %rd255, 31;
	cvt.u32.u64 	%r2141, %rd256;
	add.s32 	%r2142, %r2120, %r2141;
	max.s32 	%r2143, %r2142, 0;
	mul.wide.u32 	%rd257, %r2143, 1150021518;
	add.s64 	%rd258, %rd257, 9007199254740992;
	shr.u64 	%rd259, %rd258, 54;
	cvt.u32.u64 	%r2144, %rd259;
	min.u32 	%r2145, %r2144, 127;
	st.global.u8 	[%rd43+51], %r2145;
	cvt.s64.s32 	%rd260, %r2182;
	mad.lo.s64 	%rd261, %rd260, 110370343354368, 1073741824;
	shr.u64 	%rd262, %rd261, 31;
	cvt.u32.u64 	%r2146, %rd262;
	add.s32 	%r2147, %r2117, %r2146;
	mul.wide.s32 	%rd263, %r2147, 2147475627;
	add.s64 	%rd264, %rd263, 1073741824;
	shr.u64 	%rd265, %rd264, 31;
	cvt.u32.u64 	%r2148, %rd265;
	add.s32 	%r2149, %r2120, %r2148;
	max.s32 	%r2150, %r2149, 0;
	mul.wide.u32 	%rd266, %r2150, 1150021518;
	add.s64 	%rd267, %rd266, 9007199254740992;
	shr.u64 	%rd268, %rd267, 54;
	cvt.u32.u64 	%r2151, %rd268;
	min.u32 	%r2152, %r2151, 127;
	st.global.u8 	[%rd43+67], %r2152;
	cvt.s64.s32 	%rd269, %r2178;
	mad.lo.s64 	%rd270, %rd269, 110370343354368, 1073741824;
	shr.u64 	%rd271, %rd270, 31;
	cvt.u32.u64 	%r2153, %rd271;
	add.s32 	%r2154, %r2117, %r2153;
	mul.wide.s32 	%rd272, %r2154, 2147475627;
	add.s64 	%rd273, %rd272, 1073741824;
	shr.u64 	%rd274, %rd273, 31;
	cvt.u32.u64 	%r2155, %rd274;
	add.s32 	%r2156, %r2120, %r2155;
	max.s32 	%r2157, %r2156, 0;
	mul.wide.u32 	%rd275, %r2157, 1150021518;
	add.s64 	%rd276, %rd275, 9007199254740992;
	shr.u64 	%rd277, %rd276, 54;
	cvt.u32.u64 	%r2158, %rd277;
	min.u32 	%r2159, %r2158, 127;
	st.global.u8 	[%rd43+83], %r2159;
	cvt.s64.s32 	%rd278, %r2174;
	mad.lo.s64 	%rd279, %rd278, 110370343354368, 1073741824;
	shr.u64 	%rd280, %rd279, 31;
	cvt.u32.u64 	%r2160, %rd280;
	add.s32 	%r2161, %r2117, %r2160;
	mul.wide.s32 	%rd281, %r2161, 2147475627;
	add.s64 	%rd282, %rd281, 1073741824;
	shr.u64 	%rd283, %rd282, 31;
	cvt.u32.u64 	%r2162, %rd283;
	add.s32 	%r2163, %r2120, %r2162;
	max.s32 	%r2164, %r2163, 0;
	mul.wide.u32 	%rd284, %r2164, 1150021518;
	add.s64 	%rd285, %rd284, 9007199254740992;
	shr.u64 	%rd286, %rd285, 54;
	cvt.u32.u64 	%r2165, %rd286;
	min.u32 	%r2166, %r2165, 127;
	st.global.u8 	[%rd43+99], %r2166;
	ret;

}
	// .globl	fused_nn_conv2d_cast_fixed_point_multiply_add_cast_fixed_point_multiply_add_cast_16086763325481941859__10_kernel0
.visible .entry fused_nn_conv2d_cast_fixed_point_multiply_add_cast_fixed_point_multiply_add_cast_16086763325481941859__10_kernel0(
	.param .u64 .ptr .align 1 fused_nn_conv2d_cast_fixed_point_multiply_add_cast_fixed_point_multiply_add_cast_16086763325481941859__10_kernel0_param_0,
	.param .u64 .ptr .align 1 fused_nn_conv2d_cast_fixed_point_multiply_add_cast_fixed_point_multiply_add_cast_16086763325481941859__10_kernel0_param_1,
	.param .u64 .ptr .align 1 fused_nn_conv2d_cast_fixed_point_multiply_add_cast_fixed_point_multiply_add_cast_16086763325481941859__10_kernel0_param_2,
	.param .u64 .ptr .align 1 fused_nn_conv2d_cast_fixed_point_multiply_add_cast_fixed_point_multiply_add_cast_16086763325481941859__10_kernel0_param_3,
	.param .u64 .ptr .align 1 fused_nn_conv2d_cast_fixed_point_multiply_add_cast_fixed_point_multiply_add_cast_16086763325481941859__10_kernel0_param_4
)
{
	.reg .pred 	%p<2>;
	.reg .b16 	%rs<43>;
	.reg .b32 	%r<2203>;
	.reg .b64 	%rd<288>;
	// demoted variable
	.shared .align 4 .b8 _ZZ113fused_nn_conv2d_cast_fixed_point_multiply_add_cast_fixed_point_multiply_add_cast_16086763325481941859__10_kernel0E15pad_data_shared[3584];
	// demoted variable
	.shared .align 4 .b8 _ZZ113fused_nn_conv2d_cast_fixed_point_multiply_add_cast_fixed_point_multiply_add_cast_16086763325481941859__10_kernel0E18placeholder_shared[4096];
	ld.param.u64 	%rd8, [fused_nn_conv2d_cast_fixed_point_multiply_add_cast_fixed_point_multiply_add_cast_16086763325481941859__10_kernel0_param_0];
	ld.param.u64 	%rd9, [fused_nn_conv2d_cast_fixed_point_multiply_add_cast_fixed_point_multiply_add_cast_16086763325481941859__10_kernel0_param_1];
	ld.param.u64 	%rd5, [fused_nn_conv2d_cast_fixed_point_multiply_add_cast_fixed_point_multiply_add_cast_16086763325481941859__10_kernel0_param_2];
	ld.param.u64 	%rd6, [fused_nn_conv2d_cast_fixed_point_multiply_add_cast_fixed_point_multiply_add_cast_16086763325481941859__10_kernel0_param_3];
	ld.param.u64 	%rd7, [fused_nn_conv2d_cast_fixed_point_multiply_add_cast_fixed_point_multiply_add_cast_16086763325481941859__10_kernel0_param_4];
	cvta.to.global.u64 	%rd1, %rd8;
	cvta.to.global.u64 	%rd10, %rd9;
	mov.u32 	%r1, %ctaid.z;
	mul.lo.s32 	%r88, %r1, 401408;
	mov.u32 	%r2, %tid.z;
	shl.b32 	%r89, %r2, 3;
	mov.u32 	%r90, %tid.y;
	shl.b32 	%r91, %r90, 2;
	mov.u32 	%r92, %tid.x;
	add.s32 	%r93, %r89, %r92;
	add.s32 	%r94, %r93, %r91;
	mov.u32 	%r95, %ctaid.x;
	mul.lo.s32 	%r3, %r95, 224;
	shl.b32 	%r96, %r2, 5;
	shl.b32 	%r97, %r90, 4;
	shl.b32 	%r98, %r92, 2;
	add.s32 	%r99, %r97, %r96;
	add.s32 	%r100, %r99, %r98;
	mov.u32 	%r4, %ctaid.y;
	shl.b32 	%r101, %r4, 15;
	shl.b32 	%r102, %r2, 8;
	shl.b32 	%r103, %r90, 7;
	add.s32 	%r104, %r102, %r103;
	and.b32  	%r105, %r104, 260096;
	shl.b32 	%r106, %r2, 1;
	add.s32 	%r107, %r106, %r90;
	shl.b32 	%r108, %r107, 4;
	and.b32  	%r109, %r108, 240;
	mad.lo.s32 	%r5, %r90, 112, %r98;
	cvt.u16.u32 	%rs1, %r94;
	mul.hi.u16 	%rs2, %rs1, 9363;
	shr.u16 	%rs3, %rs2, 3;
	mul.wide.u16 	%r110, %rs3, 3136;
	mul.lo.s16 	%rs4, %rs3, 56;
	sub.s16 	%rs5, %rs1, %rs4;
	shl.b16 	%rs6, %rs5, 2;
	cvt.u32.u16 	%r111, %rs6;
	mov.u32 	%r112, _ZZ113fused_nn_conv2d_cast_fixed_point_multiply_add_cast_fixed_point_multiply_add_cast_16086763325481941859__10_kernel0E15pad_data_shared;
	add.s32 	%r6, %r112, %r100;
	add.s16 	%rs7, %rs1, 128;
	mul.hi.u16 	%rs8, %rs7, 18725;
	shr.u16 	%rs9, %rs8, 4;
	mul.wide.u16 	%r113, %rs9, 3136;
	mul.lo.s16 	%rs10, %rs9, 56;
	sub.s16 	%rs11, %rs7, %rs10;
	shl.b16 	%rs12, %rs11, 2;
	cvt.u32.u16 	%r114, %rs12;
	add.s16 	%rs13, %rs1, 256;
	mul.hi.u16 	%rs14, %rs13, 18725;
	shr.u16 	%rs15, %rs14, 4;
	mul.wide.u16 	%r115, %rs15, 3136;
	mul.lo.s16 	%rs16, %rs15, 56;
	sub.s16 	%rs17, %rs13, %rs16;
	shl.b16 	%rs18, %rs17, 2;
	cvt.u32.u16 	%r116, %rs18;
	add.s16 	%rs19, %rs1, 384;
	mul.hi.u16 	%rs20, %rs19, 18725;
	shr.u16 	%rs21, %rs20, 4;
	mul.wide.u16 	%r117, %rs21, 3136;
	mul.lo.s16 	%rs22, %rs21, 56;
	sub.s16 	%rs23, %rs19, %rs22;
	shl.b16 	%rs24, %rs23, 2;
	cvt.u32.u16 	%r118, %rs24;
	add.s16 	%rs25, %rs1, 512;
	mul.hi.u16 	%rs26, %rs25, 18725;
	shr.u16 	%rs27, %rs26, 4;
	mul.wide.u16 	%r119, %rs27, 3136;
	mul.lo.s16 	%rs28, %rs27, 56;
	sub.s16 	%rs29, %rs25, %rs28;
	shl.b16 	%rs30, %rs29, 2;
	cvt.u32.u16 	%r120, %rs30;
	add.s16 	%rs31, %rs1, 640;
	mul.hi.u16 	%rs32, %rs31, 18725;
	shr.u16 	%rs33, %rs32, 4;
	mul.wide.u16 	%r121, %rs33, 3136;
	mul.lo.s16 	%rs34, %rs33, 56;
	sub.s16 	%rs35, %rs31, %rs34;
	shl.b16 	%rs36, %rs35, 2;
	cvt.u32.u16 	%r122, %rs36;
	add.s16 	%rs37, %rs1, 768;
	mul.hi.u16 	%rs38, %rs37, 18725;
	shr.u16 	%rs39, %rs38, 4;
	mul.wide.u16 	%r123, %rs39, 3136;
	mul.lo.s16 	%rs40, %rs39, 56;
	sub.s16 	%rs41, %rs37, %rs40;
	shl.b16 	%rs42, %rs41, 2;
	cvt.u32.u16 	%r124, %rs42;
	mov.u32 	%r125, _ZZ113fused_nn_conv2d_cast_fixed_point_multiply_add_cast_fixed_point_multiply_add_cast_16086763325481941859__10_kernel0E18placeholder_shared;
	add.s32 	%r7, %r125, %r100;
	add.s32 	%r126, %r88, %r110;
	add.s32 	%r127, %r126, %r3;
	add.s32 	%r2173, %r127, %r111;
	add.s32 	%r128, %r88, %r113;
	add.s32 	%r129, %r128, %r3;
	add.s32 	%r2172, %r129, %r114;
	add.s32 	%r130, %r88, %r115;
	add.s32 	%r131, %r130, %r3;
	add.s32 	%r2171, %r131, %r116;
	add.s32 	%r132, %r88, %r117;
	add.s32 	%r133, %r132, %r3;
	add.s32 	%r2170, %r133, %r118;
	add.s32 	%r134, %r88, %r119;
	add.s32 	%r135, %r134, %r3;
	add.s32 	%r2169, %r135, %r120;
	add.s32 	%r136, %r88, %r121;
	add.s32 	%r137, %r136, %r3;
	add.s32 	%r2168, %r137, %r122;
	add.s32 	%r138, %r88, %r123;
	add.s32 	%r139, %r138, %r3;
	add.s32 	%r2167, %r139, %r124;
	add.s32 	%r140, %r101, %r105;
	or.b32  	%r141, %r140, %r109;
	add.s32 	%r142, %r141, %r98;
	cvt.u64.u32 	%rd11, %r142;
	add.s64 	%rd12, %rd11, %rd10;
	add.s64 	%rd287, %rd12, 16384;
	mov.b32 	%r2174, 0;
	mov.u32 	%r2175, %r2174;
	mov.u32 	%r2176, %r2174;
	mov.u32 	%r2177, %r2174;
	mov.u32 	%r2178, %r2174;
	mov.u32 	%r2179, %r2174;
	mov.u32 	%r2180, %r2174;
	mov.u32 	%r2181, %r2174;
	mov.u32 	%r2182, %r2174;
	mov.u32 	%r2183, %r2174;
	mov.u32 	%r2184, %r2174;
	mov.u32 	%r2185, %r2174;
	mov.u32 	%r2186, %r2174;
	mov.u32 	%r2187, %r2174;
	mov.u32 	%r2188, %r2174;
	mov.u32 	%r2189, %r2174;
	mov.u32 	%r2190, %r2174;
	mov.u32 	%r2191, %r2174;
	mov.u32 	%r2192, %r2174;
	mov.u32 	%r2193, %r2174;
	mov.u32 	%r2194, %r2174;
	mov.u32 	%r2195, %r2174;
	mov.u32 	%r2196, %r2174;
	mov.u32 	%r2197, %r2174;
	mov.u32 	%r2198, %r2174;
	mov.u32 	%r2199, %r2174;
	mov.u32 	%r2200, %r2174;
	mov.u32 	%r2201, %r2174;
	mov.u32 	%r2202, %r2174;
$L__BB42_1:
	bar.sync 	0;
	cvt.u64.u32 	%rd13, %r2173;
	add.s64 	%rd14, %rd1, %rd13;
	ld.global.nc.u32 	%r1935, [%rd14];
	st.shared.u32 	[%r6], %r1935;
	cvt.u64.u32 	%rd15, %r2172;
	add.s64 	%rd16, %rd1, %rd15;
	ld.global.nc.u32 	%r1936, [%rd16];
	st.shared.u32 	[%r6+512], %r1936;
	cvt.u64.u32 	%rd17, %r2171;
	add.s64 	%rd18, %rd1, %rd17;
	ld.global.nc.u32 	%r1937, [%rd18];
	st.shared.u32 	[%r6+1024], %r1937;
	cvt.u64.u32 	%rd19, %r2170;
	add.s64 	%rd20, %rd1, %rd19;
	ld.global.nc.u32 	%r1938, [%rd20];
	st.shared.u32 	[%r6+1536], %r1938;
	cvt.u64.u32 	%rd21, %r2169;
	add.s64 	%rd22, %rd1, %rd21;
	ld.global.nc.u32 	%r1939, [%rd22];
	st.shared.u32 	[%r6+2048], %r1939;
	cvt.u64.u32 	%rd23, %r2168;
	add.s64 	%rd24, %rd1, %rd23;
	ld.global.nc.u32 	%r1940, [%rd24];
	st.shared.u32 	[%r6+2560], %r1940;
	cvt.u64.u32 	%rd25, %r2167;
	add.s64 	%rd26, %rd1, %rd25;
	ld.global.nc.u32 	%r1941, [%rd26];
	st.shared.u32 	[%r6+3072], %r1941;
	ld.global.nc.u32 	%r1942, [%rd287+-16384];
	st.shared.u32 	[%r7], %r1942;
	ld.global.nc.u32 	%r1943, [%rd287+-12288];
	st.shared.u32 	[%r7+512], %r1943;
	ld.global.nc.u32 	%r1944, [%rd287+-8192];
	st.shared.u32 	[%r7+1024], %r1944;
	ld.global.nc.u32 	%r1945, [%rd287+-4096];
	st.shared.u32 	[%r7+1536], %r1945;
	ld.global.nc.u32 	%r1946, [%rd287];
	st.shared.u32 	[%r7+2048], %r1946;
	ld.global.nc.u32 	%r1947, [%rd287+4096];
	st.shared.u32 	[%r7+2560], %r1947;
	ld.global.nc.u32 	%r1948, [%rd287+8192];
	st.shared.u32 	[%r7+3072], %r1948;
	ld.global.nc.u32 	%r1949, [%rd287+12288];
	st.shared.u32 	[%r7+3584], %r1949;
	bar.sync 	0;
	mov.u32 	%r1950, _ZZ113fused_nn_conv2d_cast_fixed_point_multiply_add_cast_fixed_point_multiply_add_cast_16086763325481941859__10_kernel0E15pad_data_shared;
	add.s32 	%r1951, %r1950, %r5;
	ld.shared.u32 	%r144, [%r1951];
	shl.b32 	%r1952, %r2, 8;
	mov.u32 	%r1953, _ZZ113fused_nn_conv2d_cast_fixed_point_multiply_add_cast_fixed_point_multiply_add_cast_16086763325481941859__10_kernel0E18placeholder_shared;
	add.s32 	%r1954, %r1953, %r1952;
	ld.shared.u32 	%r145, [%r1954];
	// begin inline asm
	dp4a.s32.s32 %r143, %r144, %r145, %r2201;
	// end inline asm
	ld.shared.u32 	%r148, [%r1951+16];
	ld.shared.u32 	%r149, [%r1954];
	// begin inline asm
	dp4a.s32.s32 %r147, %r148, %r149, %r2197;
	// end inline asm
	ld.shared.u32 	%r152, [%r1951+32];
	ld.shared.u32 	%r153, [%r1954];
	// begin inline asm
	dp4a.s32.s32 %r151, %r152, %r153, %r2193;
	// end inline asm
	ld.shared.u32 	%r156, [%r1951+48];
	ld.shared.u32 	%r157, [%r1954];
	// begin inline asm
	dp4a.s32.s32 %r155, %r156, %r157, %r2189;
	// end inline asm
	ld.shared.u32 	%r160, [%r1951+64];
	ld.shared.u32 	%r161, [%r1954];
	// begin inline asm
	dp4a.s32.s32 %r159, %r160, %r161, %r2185;
	// end inline asm
	ld.shared.u32 	%r164, [%r1951+80];
	ld.shared.u32 	%r165, [%r1954];
	// begin inline asm
	dp4a.s32.s32 %r163, %r164, %r165, %r2181;
	// end inline asm
	ld.shared.u32 	%r168, [%r1951+96];
	ld.shared.u32 	%r169, [%r1954];
	// begin inline asm
	dp4a.s32.s32 %r167, %r168, %r169, %r2177;
	// end inline asm
	ld.shared.u32 	%r172, [%r1951];
	ld.shared.u32 	%r173, [%r1954+4];
	// begin inline asm
	dp4a.s32.s32 %r171, %r172, %r173, %r2200;
	// end inline asm
	ld.shared.u32 	%r176, [%r1951+16];
	ld.shared.u32 	%r177, [%r1954+4];
	// begin inline asm
	dp4a.s32.s32 %r175, %r176, %r177, %r2196;
	// end inline asm
	ld.shared.u32 	%r180, [%r1951+32];
	ld.shared.u32 	%r181, [%r1954+4];
	// begin inline asm
	dp4a.s32.s32 %r179, %r180, %r181, %r2192;
	// end inline asm
	ld.shared.u32 	%r184, [%r1951+48];
	ld.shared.u32 	%r185, [%r1954+4];
	// begin inline asm
	dp4a.s32.s32 %r183, %r184, %r185, %r2188;
	// end inline asm
	ld.shared.u32 	%r188, [%r1951+64];
	ld.shared.u32 	%r189, [%r1954+4];
	// begin inline asm
	dp4a.s32.s32 %r187, %r188, %r189, %r2184;
	// end inline asm
	ld.shared.u32 	%r192, [%r1951+80];
	ld.shared.u32 	%r193, [%r1954+4];
	// begin inline asm
	dp4a.s32.s32 %r191, %r192, %r193, %r2180;
	// end inline asm
	ld.shared.u32 	%r196, [%r1951+96];
	ld.shared.u32 	%r197, [%r1954+4];
	// begin inline asm
	dp4a.s32.s32 %r195, %r196, %r197, %r2176;
	// end inline asm
	ld.shared.u32 	%r200, [%r1951];
	ld.shared.u32 	%r201, [%r1954+8];
	// begin inline asm
	dp4a.s32.s32 %r199, %r200, %r201, %r2199;
	// end inline asm
	ld.shared.u32 	%r204, [%r1951+16];
	ld.shared.u32 	%r205, [%r1954+8];
	// begin inline asm
	dp4a.s32.s32 %r203, %r204, %r205, %r2195;
	// end inline asm
	ld.shared.u32 	%r208, [%r1951+32];
	ld.shared.u32 	%r209, [%r1954+8];
	// begin inline asm
	dp4a.s32.s32 %r207, %r208, %r209, %r2191;
	// end inline asm
	ld.shared.u32 	%r212, [%r1951+48];
	ld.shared.u32 	%r213, [%r1954+8];
	// begin inline asm
	dp4a.s32.s32 %r211, %r212, %r213, %r2187;
	// end inline asm
	ld.shared.u32 	%r216, [%r1951+64];
	ld.shared.u32 	%r217, [%r1954+8];
	// begin inline asm
	dp4a.s32.s32 %r215, %r216, %r217, %r2183;
	// end inline asm
	ld.shared.u32 	%r220, [%r1951+80];
	ld.shared.u32 	%r221, [%r1954+8];
	// begin inline asm
	dp4a.s32.s32 %r219, %r220, %r221, %r2179;
	// end inline asm
	ld.shared.u32 	%r224, [%r1951+96];
	ld.shared.u32 	%r225, [%r1954+8];
	// begin inline asm
	dp4a.s32.s32 %r223, %r224, %r225, %r2175;
	// end inline asm
	ld.shared.u32 	%r228, [%r1951];
	ld.shared.u32 	%r229, [%r1954+12];
	// begin inline asm
	dp4a.s32.s32 %r227, %r228, %r229, %r2198;
	// end inline asm
	ld.shared.u32 	%r232, [%r1951+16];
	ld.shared.u32 	%r233, [%r1954+12];
	// begin inline asm
	dp4a.s32.s32 %r231, %r232, %r233, %r2194;
	// end inline asm
	ld.shared.u32 	%r236, [%r1951+32];
	ld.shared.u32 	%r237, [%r1954+12];
	// begin inline asm
	dp4a.s32.s32 %r235, %r236, %r237, %r2190;
	// end inline asm
	ld.shared.u32 	%r240, [%r1951+48];
	ld.shared.u32 	%r241, [%r1954+12];
	// begin inline asm
	dp4a.s32.s32 %r239, %r240, %r241, %r2186;
	// end inline asm
	ld.shared.u32 	%r244, [%r1951+64];
	ld.shared.u32 	%r245, [%r1954+12];
	// begin inline asm
	dp4a.s32.s32 %r243, %r244, %r245, %r2182;
	// end inline asm
	ld.shared.u32 	%r248, [%r1951+80];
	ld.shared.u32 	%r249, [%r1954+12];
	// begin inline asm
	dp4a.s32.s32 %r247, %r248, %r249, %r2178;
	// end inline asm
	ld.shared.u32 	%r252, [%r1951+96];
	ld.shared.u32 	%r253, [%r1954+12];
	// begin inline asm
	dp4a.s32.s32 %r251, %r252, %r253, %r2174;
	// end inline asm
	ld.shared.u32 	%r256, [%r1951+224];
	ld.shared.u32 	%r257, [%r1954+16];
	// begin inline asm
	dp4a.s32.s32 %r255, %r256, %r257, %r143;
	// end inline asm
	ld.shared.u32 	%r260, [%r1951+240];
	ld.shared.u32 	%r261, [%r1954+16];
	// begin inline asm
	dp4a.s32.s32 %r259, %r260, %r261, %r147;
	// end inline asm
	ld.shared.u32 	%r264, [%r1951+256];
	ld.shared.u32 	%r265, [%r1954+16];
	// begin inline asm
	dp4a.s32.s32 %r263, %r264, %r265, %r151;
	// end inline asm
	ld.shared.u32 	%r268, [%r1951+272];
	ld.shared.u32 	%r269, [%r1954+16];
	// begin inline asm
	dp4a.s32.s32 %r267, %r268, %r269, %r155;
	// end inline asm
	ld.shared.u32 	%r272, [%r1951+288];
	ld.shared.u32 	%r273, [%r1954+16];
	// begin inline asm
	dp4a.s32.s32 %r271, %r272, %r273, %r159;
	// end inline asm
	ld.shared.u32 	%r276, [%r1951+304];
	ld.shared.u32 	%r277, [%r1954+16];
	// begin inline asm
	dp4a.s32.s32 %r275, %r276, %r277, %r163;
	// end inline asm
	ld.shared.u32 	%r280, [%r1951+320];
	ld.shared.u32 	%r281, [%r1954+16];
	// begin inline asm
	dp4a.s32.s32 %r279, %r280, %r281, %r167;
	// end inline asm
	ld.shared.u32 	%r284, [%r1951+224];
	ld.shared.u32 	%r285, [%r1954+20];
	// begin inline asm
	dp4a.s32.s32 %r283, %r284, %r285, %r171;
	// end inline asm
	ld.shared.u32 	%r288, [%r1951+240];
	ld.shared.u32 	%r289, [%r1954+20];
	// begin inline asm
	dp4a.s32.s32 %r287, %r288, %r289, %r175;
	// end inline asm
	ld.shared.u32 	%r292, [%r1951+256];
	ld.shared.u32 	%r293, [%r1954+20];
	// begin inline asm
	dp4a.s32.s32 %r291, %r292, %r293, %r179;
	// end inline asm
	ld.shared.u32 	%r296, [%r1951+272];
	ld.shared.u32 	%r297, [%r1954+20];
	// begin inline asm
	dp4a.s32.s32 %r295, %r296, %r297, %r183;
	// end inline asm
	ld.shared.u32 	%r300, [%r1951+288];
	ld.shared.u32 	%r301, [%r1954+20];
	// begin inline asm
	dp4a.s32.s32 %r299, %r300, %r301, %r187;
	// end inline asm
	ld.shared.u32 	%r304, [%r1951+304];
	ld.shared.u32 	%r305, [%r1954+20];
	// begin inline asm
	dp4a.s32.s32 %r303, %r304, %r305, %r191;
	// end inline asm
	ld.shared.u32 	%r308, [%r1951+320];
	ld.shared.u32 	%r309, [%r1954+20];
	// begin inline asm
	dp4a.s32.s32 %r307, %r308, %r309, %r195;
	// end inline asm
	ld.shared.u32 	%r312, [%r1951+224];
	ld.shared.u32 	%r313, [%r1954+24];
	// begin inline asm
	dp4a.s32.s32 %r311, %r312, %r313, %r199;
	// end inline asm
	ld.shared.u32 	%r316, [%r1951+240];
	ld.shared.u32 	%r317, [%r1954+24];
	// begin inline asm
	dp4a.s32.s32 %r315, %r316, %r317, %r203;
	// end inline asm
	ld.shared.u32 	%r320, [%r1951+256];
	ld.shared.u32 	%r321, [%r1954+24];
	// begin inline asm
	dp4a.s32.s32 %r319, %r320, %r321, %r207;
	// end inline asm
	ld.shared.u32 	%r324, [%r1951+272];
	ld.shared.u32 	%r325, [%r1954+24];
	// begin inline asm
	dp4a.s32.s32 %r323, %r324, %r325, %r211;
	// end inline asm
	ld.shared.u32 	%r328, [%r1951+288];
	ld.shared.u32 	%r329, [%r1954+24];
	// begin inline asm
	dp4a.s32.s32 %r327, %r328, %r329, %r215;
	// end inline asm
	ld.shared.u32 	%r332, [%r1951+304];
	ld.shared.u32 	%r333, [%r1954+24];
	// begin inline asm
	dp4a.s32.s32 %r331, %r332, %r333, %r219;
	// end inline asm
	ld.shared.u32 	%r336, [%r1951+320];
	ld.shared.u32 	%r337, [%r1954+24];
	// begin inline asm
	dp4a.s32.s32 %r335, %r336, %r337, %r223;
	// end inline asm
	ld.shared.u32 	%r340, [%r1951+224];
	ld.shared.u32 	%r341, [%r1954+28];
	// begin inline asm
	dp4a.s32.s32 %r339, %r340, %r341, %r227;
	// end inline asm
	ld.shared.u32 	%r344, [%r1951+240];
	ld.shared.u32 	%r345, [%r1954+28];
	// begin inline asm
	dp4a.s32.s32 %r343, %r344, %r345, %r231;
	// end inline asm
	ld.shared.u32 	%r348, [%r1951+256];
	ld.shared.u32 	%r349, [%r1954+28];
	// begin inline asm
	dp4a.s32.s32 %r347, %r348, %r349, %r235;
	// end inline asm
	ld.shared.u32 	%r352, [%r1951+272];
	ld.shared.u32 	%r353, [%r1954+28];
	// begin inline asm
	dp4a.s32.s32 %r351, %r352, %r353, %r239;
	// end inline asm
	ld.shared.u32 	%r356, [%r1951+288];
	ld.shared.u32 	%r357, [%r1954+28];
	// begin inline asm
	dp4a.s32.s32 %r355, %r356, %r357, %r243;
	// end inline asm
	ld.shared.u32 	%r360, [%r1951+304];
	ld.shared.u32 	%r361, [%r1954+28];
	// begin inline asm
	dp4a.s32.s32 %r359, %r360, %r361, %r247;
	// end inline asm
	ld.shared.u32 	%r364, [%r1951+320];
	ld.shared.u32 	%r365, [%r1954+28];
	// begin inline asm
	dp4a.s32.s32 %r363, %r364, %r365, %r251;
	// end inline asm
	ld.shared.u32 	%r368, [%r1951+448];
	ld.shared.u32 	%r369, [%r1954+32];
	// begin inline asm
	dp4a.s32.s32 %r367, %r368, %r369, %r255;
	// end inline asm
	ld.shared.u32 	%r372, [%r1951+464];
	ld.shared.u32 	%r373, [%r1954+32];
	// begin inline asm
	dp4a.s32.s32 %r371, %r372, %r373, %r259;
	// end inline asm
	ld.shared.u32 	%r376, [%r1951+480];
	ld.shared.u32 	%r377, [%r1954+32];
	// begin inline asm
	dp4a.s32.s32 %r375, %r376, %r377, %r263;
	// end inline asm
	ld.shared.u32 	%r380, [%r1951+496];
	ld.shared.u32 	%r381, [%r1954+32];
	// begin inline asm
	dp4a.s32.s32 %r379, %r380, %r381, %r267;
	// end inline asm
	ld.shared.u32 	%r384, [%r1951+512];
	ld.shared.u32 	%r385, [%r1954+32];
	// begin inline asm
	dp4a.s32.s32 %r383, %r384, %r385, %r271;
	// end inline asm
	ld.shared.u32 	%r388, [%r1951+528];
	ld.shared.u32 	%r389, [%r1954+32];
	// begin inline asm
	dp4a.s32.s32 %r387, %r388, %r389, %r275;
	// end inline asm
	ld.shared.u32 	%r392, [%r1951+544];
	ld.shared.u32 	%r393, [%r1954+32];
	// begin inline asm
	dp4a.s32.s32 %r391, %r392, %r393, %r279;
	// end inline asm
	ld.shared.u32 	%r396, [%r1951+448];
	ld.shared.u32 	%r397, [%r1954+36];
	// begin inline asm
	dp4a.s32.s32 %r395, %r396, %r397, %r283;
	// end inline asm
	ld.shared.u32 	%r400, [%r1951+464];
	ld.shared.u32 	%r401, [%r1954+36];
	// begin inline asm
	dp4a.s32.s32 %r399, %r400, %r401, %r287;
	// end inline asm
	ld.shared.u32 	%r404, [%r1951+480];
	ld.shared.u32 	%r405, [%r1954+36];
	// begin inline asm
	dp4a.s32.s32 %r403, %r404, %r405, %r291;
	// end inline asm
	ld.shared.u32 	%r408, [%r1951+496];
	ld.shared.u32 	%r409, [%r1954+36];
	// begin inline asm
	dp4a.s32.s32 %r407, %r408, %r409, %r295;
	// end inline asm
	ld.shared.u32 	%r412, [%r1951+512];
	ld.shared.u32 	%r413, [%r1954+36];
	// begin inline asm
	dp4a.s32.s32 %r411, %r412, %r413, %r299;
	// end inline asm
	ld.shared.u32 	%r416, [%r1951+528];
	ld.shared.u32 	%r417, [%r1954+36];
	// begin inline asm
	dp4a.s32.s32 %r415, %r416, %r417, %r303;
	// end inline asm
	ld.shared.u32 	%r420, [%r1951+544];
	ld.shared.u32 	%r421, [%r1954+36];
	// begin inline asm
	dp4a.s32.s32 %r419, %r420, %r421, %r307;
	// end inline asm
	ld.shared.u32 	%r424, [%r1951+448];
	ld.shared.u32 	%r425, [%r1954+40];
	// begin inline asm
	dp4a.s32.s32 %r423, %r424, %r425, %r311;
	// end inline asm
	ld.shared.u32 	%r428, [%r1951+464];
	ld.shared.u32 	%r429, [%r1954+40];
	// begin inline asm
	dp4a.s32.s32 %r427, %r428, %r429, %r315;
	// end inline asm
	ld.shared.u32 	%r432, [%r1951+480];
	ld.shared.u32 	%r433, [%r1954+40];
	// begin inline asm
	dp4a.s32.s32 %r431, %r432, %r433, %r319;
	// end inline asm
	ld.shared.u32 	%r436, [%r1951+496];
	ld.shared.u32 	%r437, [%r1954+40];
	// begin inline asm
	dp4a.s32.s32 %r435, %r436, %r437, %r323;
	// end inline asm
	ld.shared.u32 	%r440, [%r1951+512];
	ld.shared.u32 	%r441, [%r1954+40];
	// begin inline asm
	dp4a.s32.s32 %r439, %r440, %r441, %r327;
	// end inline asm
	ld.shared.u32 	%r444, [%r1951+528];
	ld.shared.u32 	%r445, [%r1954+40];
	// begin inline asm
	dp4a.s32.s32 %r443, %r444, %r445, %r331;
	// end inline asm
	ld.shared.u32 	%r448, [%r1951+544];
	ld.shared.u32 	%r449, [%r1954+40];
	// begin inline asm
	dp4a.s32.s32 %r447, %r448, %r449, %r335;
	// end inline asm
	ld.shared.u32 	%r452, [%r1951+448];
	ld.shared.u32 	%r453, [%r1954+44];
	// begin inline asm
	dp4a.s32.s32 %r451, %r452, %r453, %r339;
	// end inline asm
	ld.shared.u32 	%r456, [%r1951+464];
	ld.shared.u32 	%r457, [%r1954+44];
	// begin inline asm
	dp4a.s32.s32 %r455, %r456, %r457, %r343;
	// end inline asm
	ld.shared.u32 	%r460, [%r1951+480];
	ld.shared.u32 	%r461, [%r1954+44];
	// begin inline asm
	dp4a.s32.s32 %r459, %r460, %r461, %r347;
	// end inline asm
	ld.shared.u32 	%r464, [%r1951+496];
	ld.shared.u32 	%r465, [%r1954+44];
	// begin inline asm
	dp4a.s32.s32 %r463, %r464, %r465, %r351;
	// end inline asm
	ld.shared.u32 	%r468, [%r1951+512];
	ld.shared.u32 	%r469, [%r1954+44];
	// begin inline asm
	dp4a.s32.s32 %r467, %r468, %r469, %r355;
	// end inline asm
	ld.shared.u32 	%r472, [%r1951+528];
	ld.shared.u32 	%r473, [%r1954+44];
	// begin inline asm
	dp4a.s32.s32 %r471, %r472, %r473, %r359;
	// end inline asm
	ld.shared.u32 	%r476, [%r1951+544];
	ld.shared.u32 	%r477, [%r1954+44];
	// begin inline asm
	dp4a.s32.s32 %r475, %r476, %r477, %r363;
	// end inline asm
	ld.shared.u32 	%r480, [%r1951+672];
	ld.shared.u32 	%r481, [%r1954+48];
	// begin inline asm
	dp4a.s32.s32 %r479, %r480, %r481, %r367;
	// end inline asm
	ld.shared.u32 	%r484, [%r1951+688];
	ld.shared.u32 	%r485, [%r1954+48];
	// begin inline asm
	dp4a.s32.s32 %r483, %r484, %r485, %r371;
	// end inline asm
	ld.shared.u32 	%r488, [%r1951+704];
	ld.shared.u32 	%r489, [%r1954+48];
	// begin inline asm
	dp4a.s32.s32 %r487, %r488, %r489, %r375;
	// end inline asm
	ld.shared.u32 	%r492, [%r1951+720];
	ld.shared.u32 	%r493, [%r1954+48];
	// begin inline asm
	dp4a.s32.s32 %r491, %r492, %r493, %r379;
	// end inline asm
	ld.shared.u32 	%r496, [%r1951+736];
	ld.shared.u32 	%r497, [%r1954+48];
	// begin inline asm
	dp4a.s32.s32 %r495, %r496, %r497, %r383;
	// end inline asm
	ld.shared.u32 	%r500, [%r1951+752];
	ld.shared.u32 	%r501, [%r1954+48];
	// begin inline asm
	dp4a.s32.s32 %r499, %r500, %r501, %r387;
	// end inline asm
	ld.shared.u32 	%r504, [%r1951+768];
	ld.shared.u32 	%r505, [%r1954+48];
	// begin inline asm
	dp4a.s32.s32 %r503, %r504, %r505, %r391;
	// end inline asm
	ld.shared.u32 	%r508, [%r1951+672];
	ld.shared.u32 	%r509, [%r1954+52];
	// begin inline asm
	dp4a.s32.s32 %r507, %r508, %r509, %r395;
	// end inline asm
	ld.shared.u32 	%r512, [%r1951+688];
	ld.shared.u32 	%r513, [%r1954+52];
	// begin inline asm
	dp4a.s32.s32 %r511, %r512, %r513, %r399;
	// end inline asm
	ld.shared.u32 	%r516, [%r1951+704];
	ld.shared.u32 	%r517, [%r1954+52];
	// begin inline asm
	dp4a.s32.s32 %r515, %r516, %r517, %r403;
	// end inline asm
	ld.shared.u32 	%r520, [%r1951+720];
	ld.shared.u32 	%r521, [%r1954+52];
	// begin inline asm
	dp4a.s32.s32 %r519, %r520, %r521, %r407;
	// end inline asm
	ld.shared.u32 	%r524, [%r1951+736];
	ld.shared.u32 	%r525, [%r1954+52];
	// begin inline asm
	dp4a.s32.s32 %r523, %r524, %r525, %r411;
	// end inline asm
	ld.shared.u32 	%r528, [%r1951+752];
	ld.shared.u32 	%r529, [%r1954+52];
	// begin inline asm
	dp4a.s32.s32 %r527, %r528, %r529, %r415;
	// end inline asm
	ld.shared.u32 	%r532, [%r1951+768];
	ld.shared.u32 	%r533, [%r1954+52];
	// begin inline asm
	dp4a.s32.s32 %r531, %r532, %r533, %r419;
	// end inline asm
	ld.shared.u32 	%r536, [%r1951+672];
	ld.shared.u32 	%r537, [%r1954+56];
	// begin inline asm
	dp4a.s32.s32 %r535, %r536, %r537, %r423;
	// end inline asm
	ld.shared.u32 	%r540, [%r1951+688];
	ld.shared.u32 	%r541, [%r1954+56];
	// begin inline asm
	dp4a.s32.s32 %r539, %r540, %r541, %r427;
	// end inline asm
	ld.shared.u32 	%r544, [%r1951+704];
	ld.shared.u32 	%r545, [%r1954+56];
	// begin inline asm
	dp4a.s32.s32 %r543, %r544, %r545, %r431;
	// end inline asm
	ld.shared.u32 	%r548, [%r1951+720];
	ld.shared.u32 	%r549, [%r1954+56];
	// begin inline asm
	dp4a.s32.s32 %r547, %r548, %r549, %r435;
	// end inline asm
	ld.shared.u32 	%r552, [%r1951+736];
	ld.shared.u32 	%r553, [%r1954+56];
	// begin inline asm
	dp4a.s32.s32 %r551, %r552, %r553, %r439;
	// end inline asm
	ld.shared.u32 	%r556, [%r1951+752];
	ld.shared.u32 	%r557, [%r1954+56];
	// begin inline asm
	dp4a.s32.s32 %r555, %r556, %r557, %r443;
	// end inline asm
	ld.shared.u32 	%r560, [%r1951+768];
	ld.shared.u32 	%r561, [%r1954+56];
	// begin inline asm
	dp4a.s32.s32 %r559, %r560, %r561, %r447;
	// end inline asm
	ld.shared.u32 	%r564, [%r1951+672];
	ld.shared.u32 	%r565, [%r1954+60];
	// begin inline asm
	dp4a.s32.s32 %r563, %r564, %r565, %r451;
	// end inline asm
	ld.shared.u32 	%r568, [%r1951+688];
	ld.shared.u32 	%r569, [%r1954+60];
	// begin inline asm
	dp4a.s32.s32 %r567, %r568, %r569, %r455;
	// end inline asm
	ld.shared.u32 	%r572, [%r1951+704];
	ld.shared.u32 	%r573, [%r1954+60];
	// begin inline asm
	dp4a.s32.s32 %r571, %r572, %r573, %r459;
	// end inline asm
	ld.shared.u32 	%r576, [%r1951+720];
	ld.shared.u32 	%r577, [%r1954+60];
	// begin inline asm
	dp4a.s32.s32 %r575, %r576, %r577, %r463;
	// end inline asm
	ld.shared.u32 	%r580, [%r1951+736];
	ld.shared.u32 	%r581, [%r1954+60];
	// begin inline asm
	dp4a.s32.s32 %r579, %r580, %r581, %r467;
	// end inline asm
	ld.shared.u32 	%r584, [%r1951+752];
	ld.shared.u32 	%r585, [%r1954+60];
	// begin inline asm
	dp4a.s32.s32 %r583, %r584, %r585, %r471;
	// end inline asm
	ld.shared.u32 	%r588, [%r1951+768];
	ld.shared.u32 	%r589, [%r1954+60];
	// begin inline asm
	dp4a.s32.s32 %r587, %r588, %r589, %r475;
	// end inline asm
	ld.shared.u32 	%r592, [%r1951+896];
	ld.shared.u32 	%r593, [%r1954+64];
	// begin inline asm
	dp4a.s32.s32 %r591, %r592, %r593, %r479;
	// end inline asm
	ld.shared.u32 	%r596, [%r1951+912];
	ld.shared.u32 	%r597, [%r1954+64];
	// begin inline asm
	dp4a.s32.s32 %r595, %r596, %r597, %r483;
	// end inline asm
	ld.shared.u32 	%r600, [%r1951+928];
	ld.shared.u32 	%r601, [%r1954+64];
	// begin inline asm
	dp4a.s32.s32 %r599, %r600, %r601, %r487;
	// end inline asm
	ld.shared.u32 	%r604, [%r1951+944];
	ld.shared.u32 	%r605, [%r1954+64];
	// begin inline asm
	dp4a.s32.s32 %r603, %r604, %r605, %r491;
	// end inline asm
	ld.shared.u32 	%r608, [%r1951+960];
	ld.shared.u32 	%r609, [%r1954+64];
	// begin inline asm
	dp4a.s32.s32 %r607, %r608, %r609, %r495;
	// end inline asm
	ld.shared.u32 	%r612, [%r1951+976];
	ld.shared.u32 	%r613, [%r1954+64];
	// begin inline asm
	dp4a.s32.s32 %r611, %r612, %r613, %r499;
	// end inline asm
	ld.shared.u32 	%r616, [%r1951+992];
	ld.shared.u32 	%r617, [%r1954+64];
	// begin inline asm
	dp4a.s32.s32 %r615, %r616, %r617, %r503;
	// end inline asm
	ld.shared.u32 	%r620, [%r1951+896];
	ld.shared.u32 	%r621, [%r1954+68];
	// begin inline asm
	dp4a.s32.s32 %r619, %r620, %r621, %r507;
	// end inline asm
	ld.shared.u32 	%r624, [%r1951+912];
	ld.shared.u32 	%r625, [%r1954+68];
	// begin inline asm
	dp4a.s32.s32 %r623, %r624, %r625, %r511;
	// end inline asm
	ld.shared.u32 	%r628, [%r1951+928];
	ld.shared.u32 	%r629, [%r1954+68];
	// begin inline asm
	dp4a.s32.s32 %r627, %r628, %r629, %r515;
	// end inline asm
	ld.shared.u32 	%r632, [%r1951+944];
	ld.shared.u32 	%r633, [%r1954+68];
	// begin inline asm
	dp4a.s32.s32 %r631, %r632, %r633, %r519;
	// end inline asm
	ld.shared.u32 	%r636, [%r1951+960];
	ld.shared.u32 	%r637, [%r1954+68];
	// begin inline asm
	dp4a.s32.s32 %r635, %r636, %r637, %r523;
	// end inline asm
	ld.shared.u32 	%r640, [%r1951+976];
	ld.shared.u32 	%r641, [%r1954+68];
	// begin inline asm
	dp4a.s32.s32 %r639, %r640, %r641, %r527;
	// end inline asm
	ld.shared.u32 	%r644, [%r1951+992];
	ld.shared.u32 	%r645, [%r1954+68];
	// begin inline asm
	dp4a.s32.s32 %r643, %r644, %r645, %r531;
	// end inline asm
	ld.shared.u32 	%r648, [%r1951+896];
	ld.shared.u32 	%r649, [%r1954+72];
	// begin inline asm
	dp4a.s32.s32 %r647, %r648, %r649, %r535;
	// end inline asm
	ld.shared.u32 	%r652, [%r1951+912];
	ld.shared.u32 	%r653, [%r1954+72];
	// begin inline asm
	dp4a.s32.s32 %r651, %r652, %r653, %r539;
	// end inline asm
	ld.shared.u32 	%r656, [%r1951+928];
	ld.shared.u32 	%r657, [%r1954+72];
	// begin inline asm
	dp4a.s32.s32 %r655, %r656, %r657, %r543;
	// end inline asm
	ld.shared.u32 	%r660, [%r1951+944];
	ld.shared.u32 	%r661, [%r1954+72];
	// begin inline asm
	dp4a.s32.s32 %r659, %r660, %r661, %r547;
	// end inline asm
	ld.shared.u32 	%r664, [%r1951+960];
	ld.shared.u32 	%r665, [%r1954+72];
	// begin inline asm
	dp4a.s32.s32 %r663, %r664, %r665, %r551;
	// end inline asm
	ld.shared.u32 	%r668, [%r1951+976];
	ld.shared.u32 	%r669, [%r1954+72];
	// begin inline asm
	dp4a.s32.s32 %r667, %r668, %r669, %r555;
	// end inline asm
	ld.shared.u32 	%r672, [%r1951+992];
	ld.shared.u32 	%r673, [%r1954+72];
	// begin inline asm
	dp4a.s32.s32 %r671, %r672, %r673, %r559;
	// end inline asm
	ld.shared.u32 	%r676, [%r1951+896];
	ld.shared.u32 	%r677, [%r1954+76];
	// begin inline asm
	dp4a.s32.s32 %r675, %r676, %r677, %r563;
	// end inline asm
	ld.shared.u32 	%r680, [%r1951+912];
	ld.shared.u32 	%r681, [%r1954+76];
	// begin inline asm
	dp4a.s32.s32 %r679, %r680, %r681, %r567;
	// end inline asm
	ld.shared.u32 	%r684, [%r1951+928];
	ld.shared.u32 	%r685, [%r1954+76];
	// begin inline asm
	dp4a.s32.s32 %r683, %r684, %r685, %r571;
	// end inline asm
	ld.shared.u32 	%r688, [%r1951+944];
	ld.shared.u32 	%r689, [%r1954+76];
	// begin inline asm
	dp4a.s32.s32 %r687, %r688, %r689, %r575;
	// end inline asm
	ld.shared.u32 	%r692, [%r1951+960];
	ld.shared.u32 	%r693, [%r1954+76];
	// begin inline asm
	dp4a.s32.s32 %r691, %r692, %r693, %r579;
	// end inline asm
	ld.shared.u32 	%r696, [%r1951+976];
	ld.shared.u32 	%r697, [%r1954+76];
	// begin inline asm
	dp4a.s32.s32 %r695, %r696, %r697, %r583;
	// end inline asm
	ld.shared.u32 	%r700, [%r1951+992];
	ld.shared.u32 	%r701, [%r1954+76];
	// begin inline asm
	dp4a.s32.s32 %r699, %r700, %r701, %r587;
	// end inline asm
	ld.shared.u32 	%r704, [%r1951+1120];
	ld.shared.u32 	%r705, [%r1954+80];
	// begin inline asm
	dp4a.s32.s32 %r703, %r704, %r705, %r591;
	// end inline asm
	ld.shared.u32 	%r708, [%r1951+1136];
	ld.shared.u32 	%r709, [%r1954+80];
	// begin inline asm
	dp4a.s32.s32 %r707, %r708, %r709, %r595;
	// end inline asm
	ld.shared.u32 	%r712, [%r1951+1152];
	ld.shared.u32 	%r713, [%r1954+80];
	// begin inline asm
	dp4a.s32.s32 %r711, %r712, %r713, %r599;
	// end inline asm
	ld.shared.u32 	%r716, [%r1951+1168];
	ld.shared.u32 	%r717, [%r1954+80];
	// begin inline asm
	dp4a.s32.s32 %r715, %r716, %r717, %r603;
	// end inline asm
	ld.shared.u32 	%r720, [%r1951+1184];
	ld.shared.u32 	%r721, [%r1954+80];
	// begin inline asm
	dp4a.s32.s32 %r719, %r720, %r721, %r607;
	// end inline asm
	ld.shared.u32 	%r724, [%r1951+1200];
	ld.shared.u32 	%r725, [%r1954+80];
	// begin inline asm
	dp4a.s32.s32 %r723, %r724, %r725, %r611;
	// end inline asm
	ld.shared.u32 	%r728, [%r1951+1216];
	ld.shared.u32 	%r729, [%r1954+80];
	// begin inline asm
	dp4a.s32.s32 %r727, %r728, %r729, %r615;
	// end inline asm
	ld.shared.u32 	%r732, [%r1951+1120];
	ld.shared.u32 	%r733, [%r1954+84];
	// begin inline asm
	dp4a.s32.s32 %r731, %r732, %r733, %r619;
	// end inline asm
	ld.shared.u32 	%r736, [%r1951+1136];
	ld.shared.u32 	%r737, [%r1954+84];
	// begin inline asm
	dp4a.s32.s32 %r735, %r736, %r737, %r623;
	// end inline asm
	ld.shared.u32 	%r740, [%r1951+1152];
	ld.shared.u32 	%r741, [%r1954+84];
	// begin inline asm
	dp4a.s32.s32 %r739, %r740, %r741, %r627;
	// end inline asm
	ld.shared.u32 	%r744, [%r1951+1168];
	ld.shared.u32 	%r745, [%r1954+84];
	// begin inline asm
	dp4a.s32.s32 %r743, %r744, %r745, %r631;
	// end inline asm
	ld.shared.u32 	%r748, [%r1951+1184];
	ld.shared.u32 	%r749, [%r1954+84];
	// begin inline asm
	dp4a.s32.s32 %r747, %r748, %r749, %r635;
	// end inline asm
	ld.shared.u32 	%r752, [%r1951+1200];
	ld.shared.u32 	%r753, [%r1954+84];
	// begin inline asm
	dp4a.s32.s32 %r751, %r752, %r753, %r639;
	// end inline asm
	ld.shared.u32 	%r756, [%r1951+1216];
	ld.shared.u32 	%r757, [%r1954+84];
	// begin inline asm
	dp4a.s32.s32 %r755, %r756, %r757, %r643;
	// end inline asm
	ld.shared.u32 	%r760, [%r1951+1120];
	ld.shared.u32 	%r761, [%r1954+88];
	// begin inline asm
	dp4a.s32.s32 %r759, %r760, %r761, %r647;
	// end inline asm
	ld.shared.u32 	%r764, [%r1951+1136];
	ld.shared.u32 	%r765, [%r1954+88];
	// begin inline asm
	dp4a.s32.s32 %r763, %r764, %r765, %r651;
	// end inline asm
	ld.shared.u32 	%r768, [%r1951+1152];
	ld.shared.u32 	%r769, [%r1954+88];
	// begin inline asm
	dp4a.s32.s32 %r767, %r768, %r769, %r655;
	// end inline asm
	ld.shared.u32 	%r772, [%r1951+1168];
	ld.shared.u32 	%r773, [%r1954+88];
	// begin inline asm
	dp4a.s32.s32 %r771, %r772, %r773, %r659;
	// end inline asm
	ld.shared.u32 	%r776, [%r1951+1184];
	ld.shared.u32 	%r777, [%r1954+88];
	// begin inline asm
	dp4a.s32.s32 %r775, %r776, %r777, %r663;
	// end inline asm
	ld.shared.u32 	%r780, [%r1951+1200];
	ld.shared.u32 	%r781, [%r1954+88];
	// begin inline asm
	dp4a.s32.s32 %r779, %r780, %r781, %r667;
	// end inline asm
	ld.shared.u32 	%r784, [%r1951+1216];
	ld.shared.u32 	%r785, [%r1954+88];
	// begin inline asm
	dp4a.s32.s32 %r783, %r784, %r785, %r671;
	// end inline asm
	ld.shared.u32 	%r788, [%r1951+1120];
	ld.shared.u32 	%r789, [%r1954+92];
	// begin inline asm
	dp4a.s32.s32 %r787, %r788, %r789, %r675;
	// end inline asm
	ld.shared.u32 	%r792, [%r1951+1136];
	ld.shared.u32 	%r793, [%r1954+92];
	// begin inline asm
	dp4a.s32.s32 %r791, %r792, %r793, %r679;
	// end inline asm
	ld.shared.u32 	%r796, [%r1951+1152];
	ld.shared.u32 	%r797, [%r1954+92];
	// begin inline asm
	dp4a.s32.s32 %r795, %r796, %r797, %r683;
	// end inline asm
	ld.shared.u32 	%r800, [%r1951+1168];
	ld.shared.u32 	%r801, [%r1954+92];
	// begin inline asm
	dp4a.s32.s32 %r799, %r800, %r801, %r687;
	// end inline asm
	ld.shared.u32 	%r804, [%r1951+1184];
	ld.shared.u32 	%r805, [%r1954+92];
	// begin inline asm
	dp4a.s32.s32 %r803, %r804, %r805, %r691;
	// end inline asm
	ld.shared.u32 	%r808, [%r1951+1200];
	ld.shared.u32 	%r809, [%r1954+92];
	// begin inline asm
	dp4a.s32.s32 %r807, %r808, %r809, %r695;
	// end inline asm
	ld.shared.u32 	%r812, [%r1951+1216];
	ld.shared.u32 	%r813, [%r1954+92];
	// begin inline asm
	dp4a.s32.s32 %r811, %r812, %r813, %r699;
	// end inline asm
	ld.shared.u32 	%r816, [%r1951+1344];
	ld.shared.u32 	%r817, [%r1954+96];
	// begin inline asm
	dp4a.s32.s32 %r815, %r816, %r817, %r703;
	// end inline asm
	ld.shared.u32 	%r820, [%r1951+1360];
	ld.shared.u32 	%r821, [%r1954+96];
	// begin inline asm
	dp4a.s32.s32 %r819, %r820, %r821, %r707;
	// end inline asm
	ld.shared.u32 	%r824, [%r1951+1376];
	ld.shared.u32 	%r825, [%r1954+96];
	// begin inline asm
	dp4a.s32.s32 %r823, %r824, %r825, %r711;
	// end inline asm
	ld.shared.u32 	%r828, [%r1951+1392];
	ld.shared.u32 	%r829, [%r1954+96];
	// begin inline asm
	dp4a.s32.s32 %r827, %r828, %r829, %r715;
	// end inline asm
	ld.shared.u32 	%r832, [%r1951+1408];
	ld.shared.u32 	%r833, [%r1954+96];
	// begin inline asm
	dp4a.s32.s32 %r831, %r832, %r833, %r719;
	// end inline asm
	ld.shared.u32 	%r836, [%r1951+1424];
	ld.shared.u32 	%r837, [%r1954+96];
	// begin inline asm
	dp4a.s32.s32 %r835, %r836, %r837, %r723;
	// end inline asm
	ld.shared.u32 	%r840, [%r1951+1440];
	ld.shared.u32 	%r841, [%r1954+96];
	// begin inline asm
	dp4a.s32.s32 %r839, %r840, %r841, %r727;
	// end inline asm
	ld.shared.u32 	%r844, [%r1951+1344];
	ld.shared.u32 	%r845, [%r1954+100];
	// begin inline asm
	dp4a.s32.s32 %r843, %r844, %r845, %r731;
	// end inline asm
	ld.shared.u32 	%r848, [%r1951+1360];
	ld.shared.u32 	%r849, [%r1954+100];
	// begin inline asm
	dp4a.s32.s32 %r847, %r848, %r849, %r735;
	// end inline asm
	ld.shared.u32 	%r852, [%r1951+1376];
	ld.shared.u32 	%r853, [%r1954+100];
	// begin inline asm
	dp4a.s32.s32 %r851, %r852, %r853, %r739;
	// end inline asm
	ld.shared.u32 	%r856, [%r1951+1392];
	ld.shared.u32 	%r857, [%r1954+100];
	// begin inline asm
	dp4a.s32.s32 %r855, %r856, %r857, %r743;
	// end inline asm
	ld.shared.u32 	%r860, [%r1951+1408];
	ld.shared.u32 	%r861, [%r1954+100];
	// begin inline asm
	dp4a.s32.s32 %r859, %r860, %r861, %r747;
	// end inline asm
	ld.shared.u32 	%r864, [%r1951+1424];
	ld.shared.u32 	%r865, [%r1954+100];
	// begin inline asm
	dp4a.s32.s32 %r863, %r864, %r865, %r751;
	// end inline asm
	ld.shared.u32 	%r868, [%r1951+1440];
	ld.shared.u32 	%r869, [%r1954+100];
	// begin inline asm
	dp4a.s32.s32 %r867, %r868, %r869, %r755;
	// end inline asm
	ld.shared.u32 	%r872, [%r1951+1344];
	ld.shared.u32 	%r873, [%r1954+104];
	// begin inline asm
	dp4a.s32.s32 %r871, %r872, %r873, %r759;
	// end inline asm
	ld.shared.u32 	%r876, [%r1951+1360];
	ld.shared.u32 	%r877, [%r1954+104];
	// begin inline asm
	dp4a.s32.s32 %r875, %r876, %r877, %r763;
	// end inline asm
	ld.shared.u32 	%r880, [%r1951+1376];
	ld.shared.u32 	%r881, [%r1954+104];
	// begin inline asm
	dp4a.s32.s32 %r879, %r880, %r881, %r767;
	// end inline asm
	ld.shared.u32 	%r884, [%r1951+1392];
	ld.shared.u32 	%r885, [%r1954+104];
	// begin inline asm
	dp4a.s32.s32 %r883, %r884, %r885, %r771;
	// end inline asm
	ld.shared.u32 	%r888, [%r1951+1408];
	ld.shared.u32 	%r889, [%r1954+104];
	// begin inline asm
	dp4a.s32.s32 %r887, %r888, %r889, %r775;
	// end inline asm
	ld.shared.u32 	%r892, [%r1951+1424];
	ld.shared.u32 	%r893, [%r1954+104];
	// begin inline asm
	dp4a.s32.s32 %r891, %r892, %r893, %r779;
	// end inline asm
	ld.shared.u32 	%r896, [%r1951+1440];
	ld.shared.u32 	%r897, [%r1954+104];
	// begin inline asm
	dp4a.s32.s32 %r895, %r896, %r897, %r783;
	// end inline asm
	ld.shared.u32 	%r900, [%r1951+1344];
	ld.shared.u32 	%r901, [%r1954+108];
	// begin inline asm
	dp4a.s32.s32 %r899, %r900, %r901, %r787;
	// end inline asm
	ld.shared.u32 	%r904, [%r1951+1360];
	ld.shared.u32 	%r905, [%r1954+108];
	// begin inline asm
	dp4a.s32.s32 %r903, %r904, %r905, %r791;
	// end inline asm
	ld.shared.u32 	%r908, [%r1951+1376];
	ld.shared.u32 	%r909, [%r1954+108];
	// begin inline asm
	dp4a.s32.s32 %r907, %r908, %r909, %r795;
	// end inline asm
	ld.shared.u32 	%r912, [%r1951+1392];
	ld.shared.u32 	%r913, [%r1954+108];
	// begin inline asm
	dp4a.s32.s32 %r911, %r912, %r913, %r799;
	// end inline asm
	ld.shared.u32 	%r916, [%r1951+1408];
	ld.shared.u32 	%r917, [%r1954+108];
	// begin inline asm
	dp4a.s32.s32 %r915, %r916, %r917, %r803;
	// end inline asm
	ld.shared.u32 	%r920, [%r1951+1424];
	ld.shared.u32 	%r921, [%r1954+108];
	// begin inline asm
	dp4a.s32.s32 %r919, %r920, %r921, %r807;
	// end inline asm
	ld.shared.u32 	%r924, [%r1951+1440];
	ld.shared.u32 	%r925, [%r1954+108];
	// begin inline asm
	dp4a.s32.s32 %r923, %r924, %r925, %r811;
	// end inline asm
	ld.shared.u32 	%r928, [%r1951+1568];
	ld.shared.u32 	%r929, [%r1954+112];
	// begin inline asm
	dp4a.s32.s32 %r927, %r928, %r929, %r815;
	// end inline asm
	ld.shared.u32 	%r932, [%r1951+1584];
	ld.shared.u32 	%r933, [%r1954+112];
	// begin inline asm
	dp4a.s32.s32 %r931, %r932, %r933, %r819;
	// end inline asm
	ld.shared.u32 	%r936, [%r1951+1600];
	ld.shared.u32 	%r937, [%r1954+112];
	// begin inline asm
	dp4a.s32.s32 %r935, %r936, %r937, %r823;
	// end inline asm
	ld.shared.u32 	%r940, [%r1951+1616];
	ld.shared.u32 	%r941, [%r1954+112];
	// begin inline asm
	dp4a.s32.s32 %r939, %r940, %r941, %r827;
	// end inline asm
	ld.shared.u32 	%r944, [%r1951+1632];
	ld.shared.u32 	%r945, [%r1954+112];
	// begin inline asm
	dp4a.s32.s32 %r943, %r944, %r945, %r831;
	// end inline asm
	ld.shared.u32 	%r948, [%r1951+1648];
	ld.shared.u32 	%r949, [%r1954+112];
	// begin inline asm
	dp4a.s32.s32 %r947, %r948, %r949, %r835;
	// end inline asm
	ld.shared.u32 	%r952, [%r1951+1664];
	ld.shared.u32 	%r953, [%r1954+112];
	// begin inline asm
	dp4a.s32.s32 %r951, %r952, %r953, %r839;
	// end inline asm
	ld.shared.u32 	%r956, [%r1951+1568];
	ld.shared.u32 	%r957, [%r1954+116];
	// begin inline asm
	dp4a.s32.s32 %r955, %r956, %r957, %r843;
	// end inline asm
	ld.shared.u32 	%r960, [%r1951+1584];
	ld.shared.u32 	%r961, [%r1954+116];
	// begin inline asm
	dp4a.s32.s32 %r959, %r960, %r961, %r847;
	// end inline asm
	ld.shared.u32 	%r964, [%r1951+1600];
	ld.shared.u32 	%r965, [%r1954+116];
	// begin inline asm
	dp4a.s32.s32 %r963, %r964, %r965, %r851;
	// end inline asm
	ld.shared.u32 	%r968, [%r1951+1616];
	ld.shared.u32 	%r969, [%r1954+116];
	// begin inline asm
	dp4a.s32.s32 %r967, %r968, %r969, %r855;
	// end inline asm
	ld.shared.u32 	%r972, [%r1951+1632];
	ld.shared.u32 	%r973, [%r1954+116];
	// begin inline asm
	dp4a.s32.s32 %r971, %r972, %r973, %r859;
	// end inline asm
	ld.shared.u32 	%r976, [%r1951+1648];
	ld.shared.u32 	%r977, [%r1954+116];
	// begin inline asm
	dp4a.s32.s32 %r975, %r976, %r977, %r863;
	// end inline asm
	ld.shared.u32 	%r980, [%r1951+1664];
	ld.shared.u32 	%r981, [%r1954+116];
	// begin inline asm
	dp4a.s32.s32 %r979, %r980, %r981, %r867;
	// end inline asm
	ld.shared.u32 	%r984, [%r1951+1568];
	ld.shared.u32 	%r985, [%r1954+120];
	// begin inline asm
	dp4a.s32.s32 %r983, %r984, %r985, %r871;
	// end inline asm
	ld.shared.u32 	%r988, [%r1951+1584];
	ld.shared.u32 	%r989, [%r1954+120];
	// begin inline asm
	dp4a.s32.s32 %r987, %r988, %r989, %r875;
	// end inline asm
	ld.shared.u32 	%r992, [%r1951+1600];
	ld.shared.u32 	%r993, [%r1954+120];
	// begin inline asm
	dp4a.s32.s32 %r991, %r992, %r993, %r879;
	// end inline asm
	ld.shared.u32 	%r996, [%r1951+1616];
	ld.shared.u32 	%r997, [%r1954+120];
	// begin inline asm
	dp4a.s32.s32 %r995, %r996, %r997, %r883;
	// end inline asm
	ld.shared.u32 	%r1000, [%r1951+1632];
	ld.shared.u32 	%r1001, [%r1954+120];
	// begin inline asm
	dp4a.s32.s32 %r999, %r1000, %r1001, %r887;
	// end inline asm
	ld.shared.u32 	%r1004, [%r1951+1648];
	ld.shared.u32 	%r1005, [%r1954+120];
	// begin inline asm
	dp4a.s32.s32 %r1003, %r1004, %r1005, %r891;
	// end inline asm
	ld.shared.u32 	%r1008, [%r1951+1664];
	ld.shared.u32 	%r1009, [%r1954+120];
	// begin inline asm
	dp4a.s32.s32 %r1007, %r1008, %r1009, %r895;
	// end inline asm
	ld.shared.u32 	%r1012, [%r1951+1568];
	ld.shared.u32 	%r1013, [%r1954+124];
	// begin inline asm
	dp4a.s32.s32 %r1011, %r1012, %r1013, %r899;
	// end inline asm
	ld.shared.u32 	%r1016, [%r1951+1584];
	ld.shared.u32 	%r1017, [%r1954+124];
	// begin inline asm
	dp4a.s32.s32 %r1015, %r1016, %r1017, %r903;
	// end inline asm
	ld.shared.u32 	%r1020, [%r1951+1600];
	ld.shared.u32 	%r1021, [%r1954+124];
	// begin inline asm
	dp4a.s32.s32 %r1019, %r1020, %r1021, %r907;
	// end inline asm
	ld.shared.u32 	%r1024, [%r1951+1616];
	ld.shared.u32 	%r1025, [%r1954+124];
	// begin inline asm
	dp4a.s32.s32 %r1023, %r1024, %r1025, %r911;
	// end inline asm
	ld.shared.u32 	%r1028, [%r1951+1632];
	ld.shared.u32 	%r1029, [%r1954+124];
	// begin inline asm
	dp4a.s32.s32 %r1027, %r1028, %r1029, %r915;
	// end inline asm
	ld.shared.u32 	%r1032, [%r1951+1648];
	ld.shared.u32 	%r1033, [%r1954+124];
	// begin inline asm
	dp4a.s32.s32 %r1031, %r1032, %r1033, %r919;
	// end inline asm
	ld.shared.u32 	%r1036, [%r1951+1664];
	ld.shared.u32 	%r1037, [%r1954+124];
	// begin inline asm
	dp4a.s32.s32 %r1035, %r1036, %r1037, %r923;
	// end inline asm
	ld.shared.u32 	%r1040, [%r1951+1792];
	ld.shared.u32 	%r1041, [%r1954+128];
	// begin inline asm
	dp4a.s32.s32 %r1039, %r1040, %r1041, %r927;
	// end inline asm
	ld.shared.u32 	%r1044, [%r1951+1808];
	ld.shared.u32 	%r1045, [%r1954+128];
	// begin inline asm
	dp4a.s32.s32 %r1043, %r1044, %r1045, %r931;
	// end inline asm
	ld.shared.u32 	%r1048, [%r1951+1824];
	ld.shared.u32 	%r1049, [%r1954+128];
	// begin inline asm
	dp4a.s32.s32 %r1047, %r1048, %r1049, %r935;
	// end inline asm
	ld.shared.u32 	%r1052, [%r1951+1840];
	ld.shared.u32 	%r1053, [%r1954+128];
	// begin inline asm
	dp4a.s32.s32 %r1051, %r1052, %r1053, %r939;
	// end inline asm
	ld.shared.u32 	%r1056, [%r1951+1856];
	ld.shared.u32 	%r1057, [%r1954+128];
	// begin inline asm
	dp4a.s32.s32 %r1055, %r1056, %r1057, %r943;
	// end inline asm
	ld.shared.u32 	%r1060, [%r1951+1872];
	ld.shared.u32 	%r1061, [%r1954+128];
	// begin inline asm
	dp4a.s32.s32 %r1059, %r1060, %r1061, %r947;
	// end inline asm
	ld.shared.u32 	%r1064, [%r1951+1888];
	ld.shared.u32 	%r1065, [%r1954+128];
	// begin inline asm
	dp4a.s32.s32 %r1063, %r1064, %r1065, %r951;
	// end inline asm
	ld.shared.u32 	%r1068, [%r1951+1792];
	ld.shared.u32 	%r1069, [%r1954+132];
	// begin inline asm
	dp4a.s32.s32 %r1067, %r1068, %r1069, %r955;
	// end inline asm
	ld.shared.u32 	%r1072, [%r1951+1808];
	ld.shared.u32 	%r1073, [%r1954+132];
	// begin inline asm
	dp4a.s32.s32 %r1071, %r1072, %r1073, %r959;
	// end inline asm
	ld.shared.u32 	%r1076, [%r1951+1824];
	ld.shared.u32 	%r1077, [%r1954+132];
	// begin inline asm
	dp4a.s32.s32 %r1075, %r1076, %r1077, %r963;
	// end inline asm
	ld.shared.u32 	%r1080, [%r1951+1840];
	ld.shared.u32 	%r1081, [%r1954+132];
	// begin inline asm
	dp4a.s32.s32 %r1079, %r1080, %r1081, %r967;
	// end inline asm
	ld.shared.u32 	%r1084, [%r1951+1856];
	ld.shared.u32 	%r1085, [%r1954+132];
	// begin inline asm
	dp4a.s32.s32 %r1083, %r1084, %r1085, %r971;
	// end inline asm
	ld.shared.u32 	%r1088, [%r1951+1872];
	ld.shared.u32 	%r1089, [%r1954+132];
	// begin inline asm
	dp4a.s32.s32 %r1087, %r1088, %r1089, %r975;
	// end inline asm
	ld.shared.u32 	%r1092, [%r1951+1888];
	ld.shared.u32 	%r1093, [%r1954+132];
	// begin inline asm
	dp4a.s32.s32 %r1091, %r1092, %r1093, %r979;
	// end inline asm
	ld.shared.u32 	%r1096, [%r1951+1792];
	ld.shared.u32 	%r1097, [%r1954+136];
	// begin inline asm
	dp4a.s32.s32 %r1095, %r1096, %r1097, %r983;
	// end inline asm
	ld.shared.u32 	%r1100, [%r1951+1808];
	ld.shared.u32 	%r1101, [%r1954+136];
	// begin inline asm
	dp4a.s32.s32 %r1099, %r1100, %r1101, %r987;
	// end inline asm
	ld.shared.u32 	%r1104, [%r1951+1824];
	ld.shared.u32 	%r1105, [%r1954+136];
	// begin inline asm
	dp4a.s32.s32 %r1103, %r1104, %r1105, %r991;
	// end inline asm
	ld.shared.u32 	%r1108, [%r1951+1840];
	ld.shared.u32 	%r1109, [%r1954+136];
	// begin inline asm
	dp4a.s32.s32 %r1107, %r1108, %r1109, %r995;
	// end inline asm
	ld.shared.u32 	%r1112, [%r1951+1856];
	ld.shared.u32 	%r1113, [%r1954+136];
	// begin inline asm
	dp4a.s32.s32 %r1111, %r1112, %r1113, %r999;
	// end inline asm
	ld.shared.u32 	%r1116, [%r1951+1872];
	ld.shared.u32 	%r1117, [%r1954+136];
	// begin inline asm
	dp4a.s32.s32 %r1115, %r1116, %r1117, %r1003;
	// end inline asm
	ld.shared.u32 	%r1120, [%r1951+1888];
	ld.shared.u32 	%r1121, [%r1954+136];
	// begin inline asm
	dp4a.s32.s32 %r1119, %r1120, %r1121, %r1007;
	// end inline asm
	ld.shared.u32 	%r1124, [%r1951+1792];
	ld.shared.u32 	%r1125, [%r1954+140];
	// begin inline asm
	dp4a.s32.s32 %r1123, %r1124, %r1125, %r1011;
	// end inline asm
	ld.shared.u32 	%r1128, [%r1951+1808];
	ld.shared.u32 	%r1129, [%r1954+140];
	// begin inline asm
	dp4a.s32.s32 %r1127, %r1128, %r1129, %r1015;
	// end inline asm
	ld.shared.u32 	%r1132, [%r1951+1824];
	ld.shared.u32 	%r1133, [%r1954+140];
	// begin inline asm
	dp4a.s32.s32 %r1131, %r1132, %r1133, %r1019;
	// end inline asm
	ld.shared.u32 	%r1136, [%r1951+1840];
	ld.shared.u32 	%r1137, [%r1954+140];
	// begin inline asm
	dp4a.s32.s32 %r1135, %r1136, %r1137, %r1023;
	// end inline asm
	ld.shared.u32 	%r1140, [%r1951+1856];
	ld.shared.u32 	%r1141, [%r1954+140];
	// begin inline asm
	dp4a.s32.s32 %r1139, %r1140, %r1141, %r1027;
	// end inline asm
	ld.shared.u32 	%r1144, [%r1951+1872];
	ld.shared.u32 	%r1145, [%r1954+140];
	// begin inline asm
	dp4a.s32.s32 %r1143, %r1144, %r1145, %r1031;
	// end inline asm
	ld.shared.u32 	%r1148, [%r1951+1888];
	ld.shared.u32 	%r1149, [%r1954+140];
	// begin inline asm
	dp4a.s32.s32 %r1147, %r1148, %r1149, %r1035;
	// end inline asm
	ld.shared.u32 	%r1152, [%r1951+2016];
	ld.shared.u32 	%r1153, [%r1954+144];
	// begin inline asm
	dp4a.s32.s32 %r1151, %r1152, %r1153, %r1039;
	// end inline asm
	ld.shared.u32 	%r1156, [%r1951+2032];
	ld.shared.u32 	%r1157, [%r1954+144];
	// begin inline asm
	dp4a.s32.s32 %r1155, %r1156, %r1157, %r1043;
	// end inline asm
	ld.shared.u32 	%r1160, [%r1951+2048];
	ld.shared.u32 	%r1161, [%r1954+144];
	// begin inline asm
	dp4a.s32.s32 %r1159, %r1160, %r1161, %r1047;
	// end inline asm
	ld.shared.u32 	%r1164, [%r1951+2064];
	ld.shared.u32 	%r1165, [%r1954+144];
	// begin inline asm
	dp4a.s32.s32 %r1163, %r1164, %r1165, %r1051;
	// end inline asm
	ld.shared.u32 	%r1168, [%r1951+2080];
	ld.shared.u32 	%r1169, [%r1954+144];
	// begin inline asm
	dp4a.s32.s32 %r1167, %r1168, %r1169, %r1055;
	// end inline asm
	ld.shared.u32 	%r1172, [%r1951+2096];
	ld.shared.u32 	%r1173, [%r1954+144];
	// begin inline asm
	dp4a.s32.s32 %r1171, %r1172, %r1173, %r1059;
	// end inline asm
	ld.shared.u32 	%r1176, [%r1951+2112];
	ld.shared.u32 	%r1177, [%r1954+144];
	// begin inline asm
	dp4a.s32.s32 %r1175, %r1176, %r1177, %r1063;
	// end inline asm
	ld.shared.u32 	%r1180, [%r1951+2016];
	ld.shared.u32 	%r1181, [%r1954+148];
	// begin inline asm
	dp4a.s32.s32 %r1179, %r1180, %r1181, %r1067;
	// end inline asm
	ld.shared.u32 	%r1184, [%r1951+2032];
	ld.shared.u32 	%r1185, [%r1954+148];
	// begin inline asm
	dp4a.s32.s32 %r1183, %r1184, %r1185, %r1071;
	// end inline asm
	ld.shared.u32 	%r1188, [%r1951+2048];
	ld.shared.u32 	%r1189, [%r1954+148];
	// begin inline asm
	dp4a.s32.s32 %r1187, %r1188, %r1189, %r1075;
	// end inline asm
	ld.shared.u32 	%r1192, [%r1951+2064];
	ld.shared.u32 	%r1193, [%r1954+148];
	// begin inline asm
	dp4a.s32.s32 %r1191, %r1192, %r1193, %r1079;
	// end inline asm
	ld.shared.u32 	%r1196, [%r1951+2080];
	ld.shared.u32 	%r1197, [%r1954+148];
	// begin inline asm
	dp4a.s32.s32 %r1195, %r1196, %r1197, %r1083;
	// end inline asm
	ld.shared.u32 	%r1200, [%r1951+2096];
	ld.shared.u32 	%r1201, [%r1954+148];
	// begin inline asm
	dp4a.s32.s32 %r1199, %r1200, %r1201, %r1087;
	// end inline asm
	ld.shared.u32 	%r1204, [%r1951+2112];
	ld.shared.u32 	%r1205, [%r1954+148];
	// begin inline asm
	dp4a.s32.s32 %r1203, %r1204, %r1205, %r1091;
	// end inline asm
	ld.shared.u32 	%r1208, [%r1951+2016];
	ld.shared.u32 	%r1209, [%r1954+152];
	// begin inline asm
	dp4a.s32.s32 %r1207, %r1208, %r1209, %r1095;
	// end inline asm
	ld.shared.u32 	%r1212, [%r1951+2032];
	ld.shared.u32 	%r1213, [%r1954+152];
	// begin inline asm
	dp4a.s32.s32 %r1211, %r1212, %r1213, %r1099;
	// end inline asm
	ld.shared.u32 	%r1216, [%r1951+2048];
	ld.shared.u32 	%r1217, [%r1954+152];
	// begin inline asm
	dp4a.s32.s32 %r1215, %r1216, %r1217, %r1103;
	// end inline asm
	ld.shared.u32 	%r1220, [%r1951+2064];
	ld.shared.u32 	%r1221, [%r1954+152];
	// begin inline asm
	dp4a.s32.s32 %r1219, %r1220, %r1221, %r1107;
	// end inline asm
	ld.shared.u32 	%r1224, [%r1951+2080];
	ld.shared.u32 	%r1225, [%r1954+152];
	// begin inline asm
	dp4a.s32.s32 %r1223, %r1224, %r1225, %r1111;
	// end inline asm
	ld.shared.u32 	%r1228, [%r1951+2096];
	ld.shared.u32 	%r1229, [%r1954+152];
	// begin inline asm
	dp4a.s32.s32 %r1227, %r1228, %r1229, %r1115;
	// end inline asm
	ld.shared.u32 	%r1232, [%r1951+2112];
	ld.shared.u32 	%r1233, [%r1954+152];
	// begin inline asm
	dp4a.s32.s32 %r1231, %r1232, %r1233, %r1119;
	// end inline asm
	ld.shared.u32 	%r1236, [%r1951+2016];
	ld.shared.u32 	%r1237, [%r1954+156];
	// begin inline asm
	dp4a.s32.s32 %r1235, %r1236, %r1237, %r1123;
	// end inline asm
	ld.shared.u32 	%r1240, [%r1951+2032];
	ld.shared.u32 	%r1241, [%r1954+156];
	// begin inline asm
	dp4a.s32.s32 %r1239, %r1240, %r1241, %r1127;
	// end inline asm
	ld.shared.u32 	%r1244, [%r1951+2048];
	ld.shared.u32 	%r1245, [%r1954+156];
	// begin inline asm
	dp4a.s32.s32 %r1243, %r1244, %r1245, %r1131;
	// end inline asm
	ld.shared.u32 	%r1248, [%r1951+2064];
	ld.shared.u32 	%r1249, [%r1954+156];
	// begin inline asm
	dp4a.s32.s32 %r1247, %r1248, %r1249, %r1135;
	// end inline asm
	ld.shared.u32 	%r1252, [%r1951+2080];
	ld.shared.u32 	%r1253, [%r1954+156];
	// begin inline asm
	dp4a.s32.s32 %r1251, %r1252, %r1253, %r1139;
	// end inline asm
	ld.shared.u32 	%r1256, [%r1951+2096];
	ld.shared.u32 	%r1257, [%r1954+156];
	// begin inline asm
	dp4a.s32.s32 %r1255, %r1256, %r1257, %r1143;
	// end inline asm
	ld.shared.u32 	%r1260, [%r1951+2112];
	ld.shared.u32 	%r1261, [%r1954+156];
	// begin inline asm
	dp4a.s32.s32 %r1259, %r1260, %r1261, %r1147;
	// end inline asm
	ld.shared.u32 	%r1264, [%r1951+2240];
	ld.shared.u32 	%r1265, [%r1954+160];
	// begin inline asm
	dp4a.s32.s32 %r1263, %r1264, %r1265, %r1151;
	// end inline asm
	ld.shared.u32 	%r1268, [%r1951+2256];
	ld.shared.u32 	%r1269, [%r1954+160];
	// begin inline asm
	dp4a.s32.s32 %r1267, %r1268, %r1269, %r1155;
	// end inline asm
	ld.shared.u32 	%r1272, [%r1951+2272];
	ld.shared.u32 	%r1273, [%r1954+160];
	// begin inline asm
	dp4a.s32.s32 %r1271, %r1272, %r1273, %r1159;
	// end inline asm
	ld.shared.u32 	%r1276, [%r1951+2288];
	ld.shared.u32 	%r1277, [%r1954+160];
	// begin inline asm
	dp4a.s32.s32 %r1275, %r1276, %r1277, %r1163;
	// end inline asm
	ld.shared.u32 	%r1280, [%r1951+2304];
	ld.shared.u32 	%r1281, [%r1954+160];
	// begin inline asm
	dp4a.s32.s32 %r1279, %r1280, %r1281, %r1167;
	// end inline asm
	ld.shared.u32 	%r1284, [%r1951+2320];
	ld.shared.u32 	%r1285, [%r1954+160];
	// begin inline asm
	dp4a.s32.s32 %r1283, %r1284, %r1285, %r1171;
	// end inline asm
	ld.shared.u32 	%r1288, [%r1951+2336];
	ld.shared.u32 	%r1289, [%r1954+160];
	// begin inline asm
	dp4a.s32.s32 %r1287, %r1288, %r1289, %r1175;
	// end inline asm
	ld.shared.u32 	%r1292, [%r1951+2240];
	ld.shared.u32 	%r1293, [%r1954+164];
	// begin inline asm
	dp4a.s32.s32 %r1291, %r1292, %r1293, %r1179;
	// end inline asm
	ld.shared.u32 	%r1296, [%r1951+2256];
	ld.shared.u32 	%r1297, [%r1954+164];
	// begin inline asm
	dp4a.s32.s32 %r1295, %r1296, %r1297, %r1183;
	// end inline asm
	ld.shared.u32 	%r1300, [%r1951+2272];
	ld.shared.u32 	%r1301, [%r1954+164];
	// begin inline asm
	dp4a.s32.s32 %r1299, %r1300, %r1301, %r1187;
	// end inline asm
	ld.shared.u32 	%r1304, [%r1951+2288];
	ld.shared.u32 	%r1305, [%r1954+164];
	// begin inline asm
	dp4a.s32.s32 %r1303, %r1304, %r1305, %r1191;
	// end inline asm
	ld.shared.u32 	%r1308, [%r1951+2304];
	ld.shared.u32 	%r1309, [%r1954+164];
	// begin inline asm
	dp4a.s32.s32 %r1307, %r1308, %r1309, %r1195;
	// end inline asm
	ld.shared.u32 	%r1312, [%r1951+2320];
	ld.shared.u32 	%r1313, [%r1954+164];
	// begin inline asm
	dp4a.s32.s32 %r1311, %r1312, %r1313, %r1199;
	// end inline asm
	ld.shared.u32 	%r1316, [%r1951+2336];
	ld.shared.u32 	%r1317, [%r1954+164];
	// begin inline asm
	dp4a.s32.s32 %r1315, %r1316, %r1317, %r1203;
	// end inline asm
	ld.shared.u32 	%r1320, [%r1951+2240];
	ld.shared.u32 	%r1321, [%r1954+168];
	// begin inline asm
	dp4a.s32.s32 %r1319, %r1320, %r1321, %r1207;
	// end inline asm
	ld.shared.u32 	%r1324, [%r1951+2256];
	ld.shared.u32 	%r1325, [%r1954+168];
	// begin inline asm
	dp4a.s32.s32 %r1323, %r1324, %r1325, %r1211;
	// end inline asm
	ld.shared.u32 	%r1328, [%r1951+2272];
	ld.shared.u32 	%r1329, [%r1954+168];
	// begin inline asm
	dp4a.s32.s32 %r1327, %r1328, %r1329, %r1215;
	// end inline asm
	ld.shared.u32 	%r1332, [%r1951+2288];
	ld.shared.u32 	%r1333, [%r1954+168];
	// begin inline asm
	dp4a.s32.s32 %r1331, %r1332, %r1333, %r1219;
	// end inline asm
	ld.shared.u32 	%r1336, [%r1951+2304];
	ld.shared.u32 	%r1337, [%r1954+168];
	// begin inline asm
	dp4a.s32.s32 %r1335, %r1336, %r1337, %r1223;
	// end inline asm
	ld.shared.u32 	%r1340, [%r1951+2320];
	ld.shared.u32 	%r1341, [%r1954+168];
	// begin inline asm
	dp4a.s32.s32 %r1339, %r1340, %r1341, %r1227;
	// end inline asm
	ld.shared.u32 	%r1344, [%r1951+2336];
	ld.shared.u32 	%r1345, [%r1954+168];
	// begin inline asm
	dp4a.s32.s32 %r1343, %r1344, %r1345, %r1231;
	// end inline asm
	ld.shared.u32 	%r1348, [%r1951+2240];
	ld.shared.u32 	%r1349, [%r1954+172];
	// begin inline asm
	dp4a.s32.s32 %r1347, %r1348, %r1349, %r1235;
	// end inline asm
	ld.shared.u32 	%r1352, [%r1951+2256];
	ld.shared.u32 	%r1353, [%r1954+172];
	// begin inline asm
	dp4a.s32.s32 %r1351, %r1352, %r1353, %r1239;
	// end inline asm
	ld.shared.u32 	%r1356, [%r1951+2272];
	ld.shared.u32 	%r1357, [%r1954+172];
	// begin inline asm
	dp4a.s32.s32 %r1355, %r1356, %r1357, %r1243;
	// end inline asm
	ld.shared.u32 	%r1360, [%r1951+2288];
	ld.shared.u32 	%r1361, [%r1954+172];
	// begin inline asm
	dp4a.s32.s32 %r1359, %r1360, %r1361, %r1247;
	// end inline asm
	ld.shared.u32 	%r1364, [%r1951+2304];
	ld.shared.u32 	%r1365, [%r1954+172];
	// begin inline asm
	dp4a.s32.s32 %r1363, %r1364, %r1365, %r1251;
	// end inline asm
	ld.shared.u32 	%r1368, [%r1951+2320];
	ld.shared.u32 	%r1369, [%r1954+172];
	// begin inline asm
	dp4a.s32.s32 %r1367, %r1368, %r1369, %r1255;
	// end inline asm
	ld.shared.u32 	%r1372, [%r1951+2336];
	ld.shared.u32 	%r1373, [%r1954+172];
	// begin inline asm
	dp4a.s32.s32 %r1371, %r1372, %r1373, %r1259;
	// end inline asm
	ld.shared.u32 	%r1376, [%r1951+2464];
	ld.shared.u32 	%r1377, [%r1954+176];
	// begin inline asm
	dp4a.s32.s32 %r1375, %r1376, %r1377, %r1263;
	// end inline asm
	ld.shared.u32 	%r1380, [%r1951+2480];
	ld.shared.u32 	%r1381, [%r1954+176];
	// begin inline asm
	dp4a.s32.s32 %r1379, %r1380, %r1381, %r1267;
	// end inline asm
	ld.shared.u32 	%r1384, [%r1951+2496];
	ld.shared.u32 	%r1385, [%r1954+176];
	// begin inline asm
	dp4a.s32.s32 %r1383, %r1384, %r1385, %r1271;
	// end inline asm
	ld.shared.u32 	%r1388, [%r1951+2512];
	ld.shared.u32 	%r1389, [%r1954+176];
	// begin inline asm
	dp4a.s32.s32 %r1387, %r1388, %r1389, %r1275;
	// end inline asm
	ld.shared.u32 	%r1392, [%r1951+2528];
	ld.shared.u32 	%r1393, [%r1954+176];
	// begin inline asm
	dp4a.s32.s32 %r1391, %r1392, %r1393, %r1279;
	// end inline asm
	ld.shared.u32 	%r1396, [%r1951+2544];
	ld.shared.u32 	%r1397, [%r1954+176];
	// begin inline asm
	dp4a.s32.s32 %r1395, %r1396, %r1397, %r1283;
	// end inline asm
	ld.shared.u32 	%r1400, [%r1951+2560];
	ld.shared.u32 	%r1401, [%r1954+176];
	// begin inline asm
	dp4a.s32.s32 %r1399, %r1400, %r1401, %r1287;
	// end inline asm
	ld.shared.u32 	%r1404, [%r1951+2464];
	ld.shared.u32 	%r1405, [%r1954+180];
	// begin inline asm
	dp4a.s32.s32 %r1403, %r1404, %r1405, %r1291;
	// end inline asm
	ld.shared.u32 	%r1408, [%r1951+2480];
	ld.shared.u32 	%r1409, [%r1954+180];
	// begin inline asm
	dp4a.s32.s32 %r1407, %r1408, %r1409, %r1295;
	// end inline asm
	ld.shared.u32 	%r1412, [%r1951+2496];
	ld.shared.u32 	%r1413, [%r1954+180];
	// begin inline asm
	dp4a.s32.s32 %r1411, %r1412, %r1413, %r1299;
	// end inline asm
	ld.shared.u32 	%r1416, [%r1951+2512];
	ld.shared.u32 	%r1417, [%r1954+180];
	// begin inline asm
	dp4a.s32.s32 %r1415, %r1416, %r1417, %r1303;
	// end inline asm
	ld.shared.u32 	%r1420, [%r1951+2528];
	ld.shared.u32 	%r1421, [%r1954+180];
	// begin inline asm
	dp4a.s32.s32 %r1419, %r1420, %r1421, %r1307;
	// end inline asm
	ld.shared.u32 	%r1424, [%r1951+2544];
	ld.shared.u32 	%r1425, [%r1954+180];
	// begin inline asm
	dp4a.s32.s32 %r1423, %r1424, %r1425, %r1311;
	// end inline asm
	ld.shared.u32 	%r1428, [%r1951+2560];
	ld.shared.u32 	%r1429, [%r1954+180];
	// begin inline asm
	dp4a.s32.s32 %r1427, %r1428, %r1429, %r1315;
	// end inline asm
	ld.shared.u32 	%r1432, [%r1951+2464];
	ld.shared.u32 	%r1433, [%r1954+184];
	// begin inline asm
	dp4a.s32.s32 %r1431, %r1432, %r1433, %r1319;
	// end inline asm
	ld.shared.u32 	%r1436, [%r1951+2480];
	ld.shared.u32 	%r1437, [%r1954+184];
	// begin inline asm
	dp4a.s32.s32 %r1435, %r1436, %r1437, %r1323;
	// end inline asm
	ld.shared.u32 	%r1440, [%r1951+2496];
	ld.shared.u32 	%r1441, [%r1954+184];
	// begin inline asm
	dp4a.s32.s32 %r1439, %r1440, %r1441, %r1327;
	// end inline asm
	ld.shared.u32 	%r1444, [%r1951+2512];
	ld.shared.u32 	%r1445, [%r1954+184];
	// begin inline asm
	dp4a.s32.s32 %r1443, %r1444, %r1445, %r1331;
	// end inline asm
	ld.shared.u32 	%r1448, [%r1951+2528];
	ld.shared.u32 	%r1449, [%r1954+184];
	// begin inline asm
	dp4a.s32.s32 %r1447, %r1448, %r1449, %r1335;
	// end inline asm
	ld.shared.u32 	%r1452, [%r1951+2544];
	ld.shared.u32 	%r1453, [%r1954+184];
	// begin inline asm
	dp4a.s32.s32 %r1451, %r1452, %r1453, %r1339;
	// end inline asm
	ld.shared.u32 	%r1456, [%r1951+2560];
	ld.shared.u32 	%r1457, [%r1954+184];
	// begin inline asm
	dp4a.s32.s32 %r1455, %r1456, %r1457, %r1343;
	// end inline asm
	ld.shared.u32 	%r1460, [%r1951+2464];
	ld.shared.u32 	%r1461, [%r1954+188];
	// begin inline asm
	dp4a.s32.s32 %r1459, %r1460, %r1461, %r1347;
	// end inline asm
	ld.shared.u32 	%r1464, [%r1951+2480];
	ld.shared.u32 	%r1465, [%r1954+188];
	// begin inline asm
	dp4a.s32.s32 %r1463, %r1464, %r1465, %r1351;
	// end inline asm
	ld.shared.u32 	%r1468, [%r1951+2496];
	ld.shared.u32 	%r1469, [%r1954+188];
	// begin inline asm
	dp4a.s32.s32 %r1467, %r1468, %r1469, %r1355;
	// end inline asm
	ld.shared.u32 	%r1472, [%r1951+2512];
	ld.shared.u32 	%r1473, [%r1954+188];
	// begin inline asm
	dp4a.s32.s32 %r1471, %r1472, %r1473, %r1359;
	// end inline asm
	ld.shared.u32 	%r1476, [%r1951+2528];
	ld.shared.u32 	%r1477, [%r1954+188];
	// begin inline asm
	dp4a.s32.s32 %r1475, %r1476, %r1477, %r1363;
	// end inline asm
	ld.shared.u32 	%r1480, [%r1951+2544];
	ld.shared.u32 	%r1481, [%r1954+188];
	// begin inline asm
	dp4a.s32.s32 %r1479, %r1480, %r1481, %r1367;
	// end inline asm
	ld.shared.u32 	%r1484, [%r1951+2560];
	ld.shared.u32 	%r1485, [%r1954+188];
	// begin inline asm
	dp4a.s32.s32 %r1483, %r1484, %r1485, %r1371;
	// end inline asm
	ld.shared.u32 	%r1488, [%r1951+2688];
	ld.shared.u32 	%r1489, [%r1954+192];
	// begin inline asm
	dp4a.s32.s32 %r1487, %r1488, %r1489, %r1375;
	// end inline asm
	ld.shared.u32 	%r1492, [%r1951+2704];
	ld.shared.u32 	%r1493, [%r1954+192];
	// begin inline asm
	dp4a.s32.s32 %r1491, %r1492, %r1493, %r1379;
	// end inline asm
	ld.shared.u32 	%r1496, [%r1951+2720];
	ld.shared.u32 	%r1497, [%r1954+192];
	// begin inline asm
	dp4a.s32.s32 %r1495, %r1496, %r1497, %r1383;
	// end inline asm
	ld.shared.u32 	%r1500, [%r1951+2736];
	ld.shared.u32 	%r1501, [%r1954+192];
	// begin inline asm
	dp4a.s32.s32 %r1499, %r1500, %r1501, %r1387;
	// end inline asm
	ld.shared.u32 	%r1504, [%r1951+2752];
	ld.shared.u32 	%r1505, [%r1954+192];
	// begin inline asm
	dp4a.s32.s32 %r1503, %r1504, %r1505, %r1391;
	// end inline asm
	ld.shared.u32 	%r1508, [%r1951+2768];
	ld.shared.u32 	%r1509, [%r1954+192];
	// begin inline asm
	dp4a.s32.s32 %r1507, %r1508, %r1509, %r1395;
	// end inline asm
	ld.shared.u32 	%r1512, [%r1951+2784];
	ld.shared.u32 	%r1513, [%r1954+192];
	// begin inline asm
	dp4a.s32.s32 %r1511, %r1512, %r1513, %r1399;
	// end inline asm
	ld.shared.u32 	%r1516, [%r1951+2688];
	ld.shared.u32 	%r1517, [%r1954+196];
	// begin inline asm
	dp4a.s32.s32 %r1515, %r1516, %r1517, %r1403;
	// end inline asm
	ld.shared.u32 	%r1520, [%r1951+2704];
	ld.shared.u32 	%r1521, [%r1954+196];
	// begin inline asm
	dp4a.s32.s32 %r1519, %r1520, %r1521, %r1407;
	// end inline asm
	ld.shared.u32 	%r1524, [%r1951+2720];
	ld.shared.u32 	%r1525, [%r1954+196];
	// begin inline asm
	dp4a.s32.s32 %r1523, %r1524, %r1525, %r1411;
	// end inline asm
	ld.shared.u32 	%r1528, [%r1951+2736];
	ld.shared.u32 	%r1529, [%r1954+196];
	// begin inline asm
	dp4a.s32.s32 %r1527, %r1528, %r1529, %r1415;
	// end inline asm
	ld.shared.u32 	%r1532, [%r1951+2752];
	ld.shared.u32 	%r1533, [%r1954+196];
	// begin inline asm
	dp4a.s32.s32 %r1531, %r1532, %r1533, %r1419;
	// end inline asm
	ld.shared.u32 	%r1536, [%r1951+2768];
	ld.shared.u32 	%r1537, [%r1954+196];
	// begin inline asm
	dp4a.s32.s32 %r1535, %r1536, %r1537, %r1423;
	// end inline asm
	ld.shared.u32 	%r1540, [%r1951+2784];
	ld.shared.u32 	%r1541, [%r1954+196];
	// begin inline asm
	dp4a.s32.s32 %r1539, %r1540, %r1541, %r1427;
	// end inline asm
	ld.shared.u32 	%r1544, [%r1951+2688];
	ld.shared.u32 	%r1545, [%r1954+200];
	// begin inline asm
	dp4a.s32.s32 %r1543, %r1544, %r1545, %r1431;
	// end inline asm
	ld.shared.u32 	%r1548, [%r1951+2704];
	ld.shared.u32 	%r1549, [%r1954+200];
	// begin inline asm
	dp4a.s32.s32 %r1547, %r1548, %r1549, %r1435;
	// end inline asm
	ld.shared.u32 	%r1552, [%r1951+2720];
	ld.shared.u32 	%r1553, [%r1954+200];
	// begin inline asm
	dp4a.s32.s32 %r1551, %r1552, %r1553, %r1439;
	// end inline asm
	ld.shared.u32 	%r1556, [%r1951+2736];
	ld.shared.u32 	%r1557, [%r1954+200];
	// begin inline asm
	dp4a.s32.s32 %r1555, %r1556, %r1557, %r1443;
	// end inline asm
	ld.shared.u32 	%r1560, [%r1951+2752];
	ld.shared.u32 	%r1561, [%r1954+200];
	// begin inline asm
	dp4a.s32.s32 %r1559, %r1560, %r1561, %r1447;
	// end inline asm
	ld.shared.u32 	%r1564, [%r1951+2768];
	ld.shared.u32 	%r1565, [%r1954+200];
	// begin inline asm
	dp4a.s32.s32 %r1563, %r1564, %r1565, %r1451;
	// end inline asm
	ld.shared.u32 	%r1568, [%r1951+2784];
	ld.shared.u32 	%r1569, [%r1954+200];
	// begin inline asm
	dp4a.s32.s32 %r1567, %r1568, %r1569, %r1455;
	// end inline asm
	ld.shared.u32 	%r1572, [%r1951+2688];
	ld.shared.u32 	%r1573, [%r1954+204];
	// begin inline asm
	dp4a.s32.s32 %r1571, %r1572, %r1573, %r1459;
	// end inline asm
	ld.shared.u32 	%r1576, [%r1951+2704];
	ld.shared.u32 	%r1577, [%r1954+204];
	// begin inline asm
	dp4a.s32.s32 %r1575, %r1576, %r1577, %r1463;
	// end inline asm
	ld.shared.u32 	%r1580, [%r1951+2720];
	ld.shared.u32 	%r1581, [%r1954+204];
	// begin inline asm
	dp4a.s32.s32 %r1579, %r1580, %r1581, %r1467;
	// end inline asm
	ld.shared.u32 	%r1584, [%r1951+2736];
	ld.shared.u32 	%r1585, [%r1954+204];
	// begin inline asm
	dp4a.s32.s32 %r1583, %r1584, %r1585, %r1471;
	// end inline asm
	ld.shared.u32 	%r1588, [%r1951+2752];
	ld.shared.u32 	%r1589, [%r1954+204];
	// begin inline asm
	dp4a.s32.s32 %r1587, %r1588, %r1589, %r1475;
	// end inline asm
	ld.shared.u32 	%r1592, [%r1951+2768];
	ld.shared.u32 	%r1593, [%r1954+204];
	// begin inline asm
	dp4a.s32.s32 %r1591, %r1592, %r1593, %r1479;
	// end inline asm
	ld.shared.u32 	%r1596, [%r1951+2784];
	ld.shared.u32 	%r1597, [%r1954+204];
	// begin inline asm
	dp4a.s32.s32 %r1595, %r1596, %r1597, %r1483;
	// end inline asm
	ld.shared.u32 	%r1600, [%r1951+2912];
	ld.shared.u32 	%r1601, [%r1954+208];
	// begin inline asm
	dp4a.s32.s32 %r1599, %r1600, %r1601, %r1487;
	// end inline asm
	ld.shared.u32 	%r1604, [%r1951+2928];
	ld.shared.u32 	%r1605, [%r1954+208];
	// begin inline asm
	dp4a.s32.s32 %r1603, %r1604, %r1605, %r1491;
	// end inline asm
	ld.shared.u32 	%r1608, [%r1951+2944];
	ld.shared.u32 	%r1609, [%r1954+208];
	// begin inline asm
	dp4a.s32.s32 %r1607, %r1608, %r1609, %r1495;
	// end inline asm
	ld.shared.u32 	%r1612, [%r1951+2960];
	ld.shared.u32 	%r1613, [%r1954+208];
	// begin inline asm
	dp4a.s32.s32 %r1611, %r1612, %r1613, %r1499;
	// end inline asm
	ld.shared.u32 	%r1616, [%r1951+2976];
	ld.shared.u32 	%r1617, [%r1954+208];
	// begin inline asm
	dp4a.s32.s32 %r1615, %r1616, %r1617, %r1503;
	// end inline asm
	ld.shared.u32 	%r1620, [%r1951+2992];
	ld.shared.u32 	%r1621, [%r1954+208];
	// begin inline asm
	dp4a.s32.s32 %r1619, %r1620, %r1621, %r1507;
	// end inline asm
	ld.shared.u32 	%r1624, [%r1951+3008];
	ld.shared.u32 	%r1625, [%r1954+208];
	// begin inline asm
	dp4a.s32.s32 %r1623, %r1624, %r1625, %r1511;
	// end inline asm
	ld.shared.u32 	%r1628, [%r1951+2912];
	ld.shared.u32 	%r1629, [%r1954+212];
	// begin inline asm
	dp4a.s32.s32 %r1627, %r1628, %r1629, %r1515;
	// end inline asm
	ld.shared.u32 	%r1632, [%r1951+2928];
	ld.shared.u32 	%r1633, [%r1954+212];
	// begin inline asm
	dp4a.s32.s32 %r1631, %r1632, %r1633, %r1519;
	// end inline asm
	ld.shared.u32 	%r1636, [%r1951+2944];
	ld.shared.u32 	%r1637, [%r1954+212];
	// begin inline asm
	dp4a.s32.s32 %r1635, %r1636, %r1637, %r1523;
	// end inline asm
	ld.shared.u32 	%r1640, [%r1951+2960];
	ld.shared.u32 	%r1641, [%r1954+212];
	// begin inline asm
	dp4a.s32.s32 %r1639, %r1640, %r1641, %r1527;
	// end inline asm
	ld.shared.u32 	%r1644, [%r1951+2976];
	ld.shared.u32 	%r1645, [%r1954+212];
	// begin inline asm
	dp4a.s32.s32 %r1643, %r1644, %r1645, %r1531;
	// end inline asm
	ld.shared.u32 	%r1648, [%r1951+2992];
	ld.shared.u32 	%r1649, [%r1954+212];
	// begin inline asm
	dp4a.s32.s32 %r1647, %r1648, %r1649, %r1535;
	// end inline asm
	ld.shared.u32 	%r1652, [%r1951+3008];
	ld.shared.u32 	%r1653, [%r1954+212];
	// begin inline asm
	dp4a.s32.s32 %r1651, %r1652, %r1653, %r1539;
	// end inline asm
	ld.shared.u32 	%r1656, [%r1951+2912];
	ld.shared.u32 	%r1657, [%r1954+216];
	// begin inline asm
	dp4a.s32.s32 %r1655, %r1656, %r1657, %r1543;
	// end inline asm
	ld.shared.u32 	%r1660, [%r1951+2928];
	ld.shared.u32 	%r1661, [%r1954+216];
	// begin inline asm
	dp4a.s32.s32 %r1659, %r1660, %r1661, %r1547;
	// end inline asm
	ld.shared.u32 	%r1664, [%r1951+2944];
	ld.shared.u32 	%r1665, [%r1954+216];
	// begin inline asm
	dp4a.s32.s32 %r1663, %r1664, %r1665, %r1551;
	// end inline asm
	ld.shared.u32 	%r1668, [%r1951+2960];
	ld.shared.u32 	%r1669, [%r1954+216];
	// begin inline asm
	dp4a.s32.s32 %r1667, %r1668, %r1669, %r1555;
	// end inline asm
	ld.shared.u32 	%r1672, [%r1951+2976];
	ld.shared.u32 	%r1673, [%r1954+216];
	// begin inline asm
	dp4a.s32.s32 %r1671, %r1672, %r1673, %r1559;
	// end inline asm
	ld.shared.u32 	%r1676, [%r1951+2992];
	ld.shared.u32 	%r1677, [%r1954+216];
	// begin inline asm
	dp4a.s32.s32 %r1675, %r1676, %r1677, %r1563;
	// end inline asm
	ld.shared.u32 	%r1680, [%r1951+3008];
	ld.shared.u32 	%r1681, [%r1954+216];
	// begin inline asm
	dp4a.s32.s32 %r1679, %r1680, %r1681, %r1567;
	// end inline asm
	ld.shared.u32 	%r1684, [%r1951+2912];
	ld.shared.u32 	%r1685, [%r1954+220];
	// begin inline asm
	dp4a.s32.s32 %r1683, %r1684, %r1685, %r1571;
	// end inline asm
	ld.shared.u32 	%r1688, [%r1951+2928];
	ld.shared.u32 	%r1689, [%r1954+220];
	// begin inline asm
	dp4a.s32.s32 %r1687, %r1688, %r1689, %r1575;
	// end inline asm
	ld.shared.u32 	%r1692, [%r1951+2944];
	ld.shared.u32 	%r1693, [%r1954+220];
	// begin inline asm
	dp4a.s32.s32 %r1691, %r1692, %r1693, %r1579;
	// end inline asm
	ld.shared.u32 	%r1696, [%r1951+2960];
	ld.shared.u32 	%r1697, [%r1954+220];
	// begin inline asm
	dp4a.s32.s32 %r1695, %r1696, %r1697, %r1583;
	// end inline asm
	ld.shared.u32 	%r1700, [%r1951+2976];
	ld.shared.u32 	%r1701, [%r1954+220];
	// begin inline asm
	dp4a.s32.s32 %r1699, %r1700, %r1701, %r1587;
	// end inline asm
	ld.shared.u32 	%r1704, [%r1951+2992];
	ld.shared.u32 	%r1705, [%r1954+220];
	// begin inline asm
	dp4a.s32.s32 %r1703, %r1704, %r1705, %r1591;
	// end inline asm
	ld.shared.u32 	%r1708, [%r1951+3008];
	ld.shared.u32 	%r1709, [%r1954+220];
	// begin inline asm
	dp4a.s32.s32 %r1707, %r1708, %r1709, %r1595;
	// end inline asm
	ld.shared.u32 	%r1712, [%r1951+3136];
	ld.shared.u32 	%r1713, [%r1954+224];
	// begin inline asm
	dp4a.s32.s32 %r1711, %r1712, %r1713, %r1599;
	// end inline asm
	ld.shared.u32 	%r1716, [%r1951+3152];
	ld.shared.u32 	%r1717, [%r1954+224];
	// begin inline asm
	dp4a.s32.s32 %r1715, %r1716, %r1717, %r1603;
	// end inline asm
	ld.shared.u32 	%r1720, [%r1951+3168];
	ld.shared.u32 	%r1721, [%r1954+224];
	// begin inline asm
	dp4a.s32.s32 %r1719, %r1720, %r1721, %r1607;
	// end inline asm
	ld.shared.u32 	%r1724, [%r1951+3184];
	ld.shared.u32 	%r1725, [%r1954+224];
	// begin inline asm
	dp4a.s32.s32 %r1723, %r1724, %r1725, %r1611;
	// end inline asm
	ld.shared.u32 	%r1728, [%r1951+3200];
	ld.shared.u32 	%r1729, [%r1954+224];
	// begin inline asm
	dp4a.s32.s32 %r1727, %r1728, %r1729, %r1615;
	// end inline asm
	ld.shared.u32 	%r1732, [%r1951+3216];
	ld.shared.u32 	%r1733, [%r1954+224];
	// begin inline asm
	dp4a.s32.s32 %r1731, %r1732, %r1733, %r1619;
	// end inline asm
	ld.shared.u32 	%r1736, [%r1951+3232];
	ld.shared.u32 	%r1737, [%r1954+224];
	// begin inline asm
	dp4a.s32.s32 %r1735, %r1736, %r1737, %r1623;
	// end inline asm
	ld.shared.u32 	%r1740, [%r1951+3136];
	ld.shared.u32 	%r1741, [%r1954+228];
	// begin inline asm
	dp4a.s32.s32 %r1739, %r1740, %r1741, %r1627;
	// end inline asm
	ld.shared.u32 	%r1744, [%r1951+3152];
	ld.shared.u32 	%r1745, [%r1954+228];
	// begin inline asm
	dp4a.s32.s32 %r1743, %r1744, %r1745, %r1631;
	// end inline asm
	ld.shared.u32 	%r1748, [%r1951+3168];
	ld.shared.u32 	%r1749, [%r1954+228];
	// begin inline asm
	dp4a.s32.s32 %r1747, %r1748, %r1749, %r1635;
	// end inline asm
	ld.shared.u32 	%r1752, [%r1951+3184];
	ld.shared.u32 	%r1753, [%r1954+228];
	// begin inline asm
	dp4a.s32.s32 %r1751, %r1752, %r1753, %r1639;
	// end inline asm
	ld.shared.u32 	%r1756, [%r1951+3200];
	ld.shared.u32 	%r1757, [%r1954+228];
	// begin inline asm
	dp4a.s32.s32 %r1755, %r1756, %r1757, %r1643;
	// end inline asm
	ld.shared.u32 	%r1760, [%r1951+3216];
	ld.shared.u32 	%r1761, [%r1954+228];
	// begin inline asm
	dp4a.s32.s32 %r1759, %r1760, %r1761, %r1647;
	// end inline asm
	ld.shared.u32 	%r1764, [%r1951+3232];
	ld.shared.u32 	%r1765, [%r1954+228];
	// begin inline asm
	dp4a.s32.s32 %r1763, %r1764, %r1765, %r1651;
	// end inline asm
	ld.shared.u32 	%r1768, [%r1951+3136];
	ld.shared.u32 	%r1769, [%r1954+232];
	// begin inline asm
	dp4a.s32.s32 %r1767, %r1768, %r1769, %r1655;
	// end inline asm
	ld.shared.u32 	%r1772, [%r1951+3152];
	ld.shared.u32 	%r1773, [%r1954+232];
	// begin inline asm
	dp4a.s32.s32 %r1771, %r1772, %r1773, %r1659;
	// end inline asm
	ld.shared.u32 	%r1776, [%r1951+3168];
	ld.shared.u32 	%r1777, [%r1954+232];
	// begin inline asm
	dp4a.s32.s32 %r1775, %r1776, %r1777, %r1663;
	// end inline asm
	ld.shared.u32 	%r1780, [%r1951+3184];
	ld.shared.u32 	%r1781, [%r1954+232];
	// begin inline asm
	dp4a.s32.s32 %r1779, %r1780, %r1781, %r1667;
	// end inline asm
	ld.shared.u32 	%r1784, [%r1951+3200];
	ld.shared.u32 	%r1785, [%r1954+232];
	// begin inline asm
	dp4a.s32.s32 %r1783, %r1784, %r1785, %r1671;
	// end inline asm
	ld.shared.u32 	%r1788, [%r1951+3216];
	ld.shared.u32 	%r1789, [%r1954+232];
	// begin inline asm
	dp4a.s32.s32 %r1787, %r1788, %r1789, %r1675;
	// end inline asm
	ld.shared.u32 	%r1792, [%r1951+3232];
	ld.shared.u32 	%r1793, [%r1954+232];
	// begin inline asm
	dp4a.s32.s32 %r1791, %r1792, %r1793, %r1679;
	// end inline asm
	ld.shared.u32 	%r1796, [%r1951+3136];
	ld.shared.u32 	%r1797, [%r1954+236];
	// begin inline asm
	dp4a.s32.s32 %r1795, %r1796, %r1797, %r1683;
	// end inline asm
	ld.shared.u32 	%r1800, [%r1951+3152];
	ld.shared.u32 	%r1801, [%r1954+236];
	// begin inline asm
	dp4a.s32.s32 %r1799, %r1800, %r1801, %r1687;
	// end inline asm
	ld.shared.u32 	%r1804, [%r1951+3168];
	ld.shared.u32 	%r1805, [%r1954+236];
	// begin inline asm
	dp4a.s32.s32 %r1803, %r1804, %r1805, %r1691;
	// end inline asm
	ld.shared.u32 	%r1808, [%r1951+3184];
	ld.shared.u32 	%r1809, [%r1954+236];
	// begin inline asm
	dp4a.s32.s32 %r1807, %r1808, %r1809, %r1695;
	// end inline asm
	ld.shared.u32 	%r1812, [%r1951+3200];
	ld.shared.u32 	%r1813, [%r1954+236];
	// begin inline asm
	dp4a.s32.s32 %r1811, %r1812, %r1813, %r1699;
	// end inline asm
	ld.shared.u32 	%r1816, [%r1951+3216];
	ld.shared.u32 	%r1817, [%r1954+236];
	// begin inline asm
	dp4a.s32.s32 %r1815, %r1816, %r1817, %r1703;
	// end inline asm
	ld.shared.u32 	%r1820, [%r1951+3232];
	ld.shared.u32 	%r1821, [%r1954+236];
	// begin inline asm
	dp4a.s32.s32 %r1819, %r1820, %r1821, %r1707;
	// end inline asm
	ld.shared.u32 	%r1824, [%r1951+3360];
	ld.shared.u32 	%r1825, [%r1954+240];
	// begin inline asm
	dp4a.s32.s32 %r2201, %r1824, %r1825, %r1711;
	// end inline asm
	ld.shared.u32 	%r1828, [%r1951+3376];
	ld.shared.u32 	%r1829, [%r1954+240];
	// begin inline asm
	dp4a.s32.s32 %r2197, %r1828, %r1829, %r1715;
	// end inline asm
	ld.shared.u32 	%r1832, [%r1951+3392];
	ld.shared.u32 	%r1833, [%r1954+240];
	// begin inline asm
	dp4a.s32.s32 %r2193, %r1832, %r1833, %r1719;
	// end inline asm
	ld.shared.u32 	%r1836, [%r1951+3408];
	ld.shared.u32 	%r1837, [%r1954+240];
	// begin inline asm
	dp4a.s32.s32 %r2189, %r1836, %r1837, %r1723;
	// end inline asm
	ld.shared.u32 	%r1840, [%r1951+3424];
	ld.shared.u32 	%r1841, [%r1954+240];
	// begin inline asm
	dp4a.s32.s32 %r2185, %r1840, %r1841, %r1727;
	// end inline asm
	ld.shared.u32 	%r1844, [%r1951+3440];
	ld.shared.u32 	%r1845, [%r1954+240];
	// begin inline asm
	dp4a.s32.s32 %r2181, %r1844, %r1845, %r1731;
	// end inline asm
	ld.shared.u32 	%r1848, [%r1951+3456];
	ld.shared.u32 	%r1849, [%r1954+240];
	// begin inline asm
	dp4a.s32.s32 %r2177, %r1848, %r1849, %r1735;
	// end inline asm
	ld.shared.u32 	%r1852, [%r1951+3360];
	ld.shared.u32 	%r1853, [%r1954+244];
	// begin inline asm
	dp4a.s32.s32 %r2200, %r1852, %r1853, %r1739;
	// end inline asm
	ld.shared.u32 	%r1856, [%r1951+3376];
	ld.shared.u32 	%r1857, [%r1954+244];
	// begin inline asm
	dp4a.s32.s32 %r2196, %r1856, %r1857, %r1743;
	// end inline asm
	ld.shared.u32 	%r1860, [%r1951+3392];
	ld.shared.u32 	%r1861, [%r1954+244];
	// begin inline asm
	dp4a.s32.s32 %r2192, %r1860, %r1861, %r1747;
	// end inline asm
	ld.shared.u32 	%r1864, [%r1951+3408];
	ld.shared.u32 	%r1865, [%r1954+244];
	// begin inline asm
	dp4a.s32.s32 %r2188, %r1864, %r1865, %r1751;
	// end inline asm
	ld.shared.u32 	%r1868, [%r1951+3424];
	ld.shared.u32 	%r1869, [%r1954+244];
	// begin inline asm
	dp4a.s32.s32 %r2184, %r1868, %r1869, %r1755;
	// end inline asm
	ld.shared.u32 	%r1872, [%r1951+3440];
	ld.shared.u32 	%r1873, [%r1954+244];
	// begin inline asm
	dp4a.s32.s32 %r2180, %r1872, %r1873, %r1759;
	// end inline asm
	ld.shared.u32 	%r1876, [%r1951+3456];
	ld.shared.u32 	%r1877, [%r1954+244];
	// begin inline asm
	dp4a.s32.s32 %r2176, %r1876, %r1877, %r1763;
	// end inline asm
	ld.shared.u32 	%r1880, [%r1951+3360];
	ld.shared.u32 	%r1881, [%r1954+248];
	// begin inline asm
	dp4a.s32.s32 %r2199, %r1880, %r1881, %r1767;
	// end inline asm
	ld.shared.u32 	%r1884, [%r1951+3376];
	ld.shared.u32 	%r1885, [%r1954+248];
	// begin inline asm
	dp4a.s32.s32 %r2195, %r1884, %r1885, %r1771;
	// end inline asm
	ld.shared.u32 	%r1888, [%r1951+3392];
	ld.shared.u32 	%r1889, [%r1954+248];
	// begin inline asm
	dp4a.s32.s32 %r2191, %r1888, %r1889, %r1775;
	// end inline asm
	ld.shared.u32 	%r1892, [%r1951+3408];
	ld.shared.u32 	%r1893, [%r1954+248];
	// begin inline asm
	dp4a.s32.s32 %r2187, %r1892, %r1893, %r1779;
	// end inline asm
	ld.shared.u32 	%r1896, [%r1951+3424];
	ld.shared.u32 	%r1897, [%r1954+248];
	// begin inline asm
	dp4a.s32.s32 %r2183, %r1896, %r1897, %r1783;
	// end inline asm
	ld.shared.u32 	%r1900, [%r1951+3440];
	ld.shared.u32 	%r1901, [%r1954+248];
	// begin inline asm
	dp4a.s32.s32 %r2179, %r1900, %r1901, %r1787;
	// end inline asm
	ld.shared.u32 	%r1904, [%r1951+3456];
	ld.shared.u32 	%r1905, [%r1954+248];
	// begin inline asm
	dp4a.s32.s32 %r2175, %r1904, %r1905, %r1791;
	// end inline asm
	ld.shared.u32 	%r1908, [%r1951+3360];
	ld.shared.u32 	%r1909, [%r1954+252];
	// begin inline asm
	dp4a.s32.s32 %r2198, %r1908, %r1909, %r1795;
	// end inline asm
	ld.shared.u32 	%r1912, [%r1951+3376];
	ld.shared.u32 	%r1913, [%r1954+252];
	// begin inline asm
	dp4a.s32.s32 %r2194, %r1912, %r1913, %r1799;
	// end inline asm
	ld.shared.u32 	%r1916, [%r1951+3392];
	ld.shared.u32 	%r1917, [%r1954+252];
	// begin inline asm
	dp4a.s32.s32 %r2190, %r1916, %r1917, %r1803;
	// end inline asm
	ld.shared.u32 	%r1920, [%r1951+3408];
	ld.shared.u32 	%r1921, [%r1954+252];
	// begin inline asm
	dp4a.s32.s32 %r2186, %r1920, %r1921, %r1807;
	// end inline asm
	ld.shared.u32 	%r1924, [%r1951+3424];
	ld.shared.u32 	%r1925, [%r1954+252];
	// begin inline asm
	dp4a.s32.s32 %r2182, %r1924, %r1925, %r1811;
	// end inline asm
	ld.shared.u32 	%r1928, [%r1951+3440];
	ld.shared.u32 	%r1929, [%r1954+252];
	// begin inline asm
	dp4a.s32.s32 %r2178, %r1928, %r1929, %r1815;
	// end inline asm
	ld.shared.u32 	%r1932, [%r1951+3456];
	ld.shared.u32 	%r1933, [%r1954+252];
	// begin inline asm
	dp4a.s32.s32 %r2174, %r1932, %r1933, %r1819;
	// end inline asm
	add.s32 	%r2202, %r2202, 1;
	add.s32 	%r2173, %r2173, 50176;
	add.s32 	%r2172, %r2172, 50176;
	add.s32 	%r2171, %r2171, 50176;
	add.s32 	%r2170, %r2170, 50176;
	add.s32 	%r2169, %r2169, 50176;
	add.s32 	%r2168, %r2168, 50176;
	add.s32 	%r2167, %r2167, 50176;
	add.s64 	%rd287, %rd287, 256;
	setp.ne.s32 	%p1, %r2202, 8;
	@%p1 bra 	$L__BB42_1;
	shl.b32 	%r1955, %r4, 6;
	shl.b32 	%r1956, %r2, 2;
	add.s32 	%r1957, %r1955, %r1956;
	mul.lo.s32 	%r1958, %r4, 50176;
	mad.lo.s32 	%r1959, %r1, 100352, %r1958;
	mad.lo.s32 	%r1960, %r2, 3136, %r1959;
	add.s32 	%r1961, %r1960, %r3;
	add.s32 	%r1962, %r5, %r1961;
	cvta.to.global.u64 	%rd27, %rd6;
	cvta.to.global.u64 	%rd28, %rd7;
	cvta.to.global.u64 	%rd29, %rd5;
	cvt.s64.s32 	%rd30, %r2201;
	mad.lo.s64 	%rd31, %rd30, 199613700636672, 1073741824;
	shr.u64 	%rd32, %rd31, 31;
	cvt.u32.u64 	%r1963, %rd32;
	mul.wide.u32 	%rd33, %r1957, 4;
	add.s64 	%rd34, %rd27, %rd33;
	ld.global.nc.u32 	%r1964, [%rd34];
	add.s32 	%r1965, %r1964, %r1963;
	mul.wide.s32 	%rd35, %r1965, 2147473483;
	add.s64 	%rd36, %rd35, 1073741824;
	shr.u64 	%rd37, %rd36, 31;
	cvt.u32.u64 	%r1966, %rd37;
	add.s64 	%rd38, %rd28, %rd33;
	ld.global.nc.u32 	%r1967, [%rd38];
	add.s32 	%r1968, %r1967, %r1966;
	max.s32 	%r1969, %r1968, 0;
	mul.wide.u32 	%rd39, %r1969, 1532402649;
	add.s64 	%rd40, %rd39, 9007199254740992;
	shr.u64 	%rd41, %rd40, 54;
	cvt.u32.u64 	%r1970, %rd41;
	min.u32 	%r1971, %r1970, 127;
	cvt.u64.u32 	%rd42, %r1962;
	add.s64 	%rd43, %rd29, %rd42;
	st.global.u8 	[%rd43], %r1971;
	cvt.s64.s32 	%rd44, %r2197;
	mad.lo.s64 	%rd45, %rd44, 199613700636672, 1073741824;
	shr.u64 	%rd46, %rd45, 31;
	cvt.u32.u64 	%r1972, %rd46;
	add.s32 	%r1973, %r1964, %r1972;
	mul.wide.s32 	%rd47, %r1973, 2147473483;
	add.s64 	%rd48, %rd47, 1073741824;
	shr.u64 	%rd49, %rd48, 31;
	cvt.u32.u64 	%r1974, %rd49;
	add.s32 	%r1975, %r1967, %r1974;
	max.s32 	%r1976, %r1975, 0;
	mul.wide.u32 	%rd50, %r1976, 1532402649;
	add.s64 	%rd51, %rd50, 9007199254740992;
	shr.u64 	%rd52, %rd51, 54;
	cvt.u32.u64 	%r1977, %rd52;
	min.u32 	%r1978, %r1977, 127;
	st.global.u8 	[%rd43+16], %r1978;
	cvt.s64.s32 	%rd53, %r2193;
	mad.lo.s64 	%rd54, %rd53, 199613700636672, 1073741824;
	shr.u64 	%rd55, %rd54, 31;
	cvt.u32.u64 	%r1979, %rd55;
	add.s32 	%r1980, %r1964, %r1979;
	mul.wide.s32 	%rd56, %r1980, 2147473483;
	add.s64 	%rd57, %rd56, 1073741824;
	shr.u64 	%rd58, %rd57, 31;
	cvt.u32.u64 	%r1981, %rd58;
	add.s32 	%r1982, %r1967, %r1981;
	max.s32 	%r1983, %r1982, 0;
	mul.wide.u32 	%rd59, %r1983, 1532402649;
	add.s64 	%rd60, %rd59, 9007199254740992;
	shr.u64 	%rd61, %rd60, 54;
	cvt.u32.u64 	%r1984, %rd61;
	min.u32 	%r1985, %r1984, 127;
	st.global.u8 	[%rd43+32], %r1985;
	cvt.s64.s32 	%rd62, %r2189;
	mad.lo.s64 	%rd63, %rd62, 199613700636672, 1073741824;
	shr.u64 	%rd64, %rd63, 31;
	cvt.u32.u64 	%r1986, %rd64;
	add.s32 	%r1987, %r1964, %r1986;
	mul.wide.s32 	%rd65, %r1987, 2147473483;
	add.s64 	%rd66, %rd65, 1073741824;
	shr.u64 	%rd67, %rd66, 31;
	cvt.u32.u64 	%r1988, %rd67;
	add.s32 	%r1989, %r1967, %r1988;
	max.s32 	%r1990, %r1989, 0;
	mul.wide.u32 	%rd68, %r1990, 1532402649;
	add.s64 	%rd69, %rd68, 9007199254740992;
	shr.u64 	%rd70, %rd69, 54;
	cvt.u32.u64 	%r1991, %rd70;
	min.u32 	%r1992, %r1991, 127;
	st.global.u8 	[%rd43+48], %r1992;
	cvt.s64.s32 	%rd71, %r2185;
	mad.lo.s64 	%rd72, %rd71, 199613700636672, 1073741824;
	shr.u64 	%rd73, %rd72, 31;
	cvt.u32.u64 	%r1993, %rd73;
	add.s32 	%r1994, %r1964, %r1993;
	mul.wide.s32 	%rd74, %r1994, 2147473483;
	add.s64 	%rd75, %rd74, 1073741824;
	shr.u64 	%rd76, %rd75, 31;
	cvt.u32.u64 	%r1995, %rd76;
	add.s32 	%r1996, %r1967, %r1995;
	max.s32 	%r1997, %r1996, 0;
	mul.wide.u32 	%rd77, %r1997, 1532402649;
	add.s64 	%rd78, %rd77, 9007199254740992;
	shr.u64 	%rd79, %rd78, 54;
	cvt.u32.u64 	%r1998, %rd79;
	min.u32 	%r1999, %r1998, 127;
	st.global.u8 	[%rd43+64], %r1999;
	cvt.s64.s32 	%rd80, %r2181;
	mad.lo.s64 	%rd81, %rd80, 199613700636672, 1073741824;
	shr.u64 	%rd82, %rd81, 31;
	cvt.u32.u64 	%r2000, %rd82;
	add.s32 	%r2001, %r1964, %r2000;
	mul.wide.s32 	%rd83, %r2001, 2147473483;
	add.s64 	%rd84, %rd83, 1073741824;
	shr.u64 	%rd85, %rd84, 31;
	cvt.u32.u64 	%r2002, %rd85;
	add.s32 	%r2003, %r1967, %r2002;
	max.s32 	%r2004, %r2003, 0;
	mul.wide.u32 	%rd86, %r2004, 1532402649;
	add.s64 	%rd87, %rd86, 9007199254740992;
	shr.u64 	%rd88, %rd87, 54;
	cvt.u32.u64 	%r2005, %rd88;
	min.u32 	%r2006, %r2005, 127;
	st.global.u8 	[%rd43+80], %r2006;
	cvt.s64.s32 	%rd89, %r2177;
	mad.lo.s64 	%rd90, %rd89, 199613700636672, 1073741824;
	shr.u64 	%rd91, %rd90, 31;
	cvt.u32.u64 	%r2007, %rd91;
	add.s32 	%r2008, %r1964, %r2007;
	mul.wide.s32 	%rd92, %r2008, 2147473483;
	add.s64 	%rd93, %rd92, 1073741824;
	shr.u64 	%rd94, %rd93, 31;
	cvt.u32.u64 	%r2009, %rd94;
	add.s32 	%r2010, %r1967, %r2009;
	max.s32 	%r2011, %r2010, 0;
	mul.wide.u32 	%rd95, %r2011, 1532402649;
	add.s64 	%rd96, %rd95, 9007199254740992;
	shr.u64 	%rd97, %rd96, 54;
	cvt.u32.u64 	%r2012, %rd97;
	min.u32 	%r2013, %r2012, 127;
	st.global.u8 	[%rd43+96], %r2013;
	cvt.s64.s32 	%rd98, %r2200;
	mad.lo.s64 	%rd99, %rd98, 199613700636672, 1073741824;
	shr.u64 	%rd100, %rd99, 31;
	cvt.u32.u64 	%r2014, %rd100;
	ld.global.nc.u32 	%r2015, [%rd34+4];
	add.s32 	%r2016, %r2015, %r2014;
	mul.wide.s32 	%rd101, %r2016, 2147473483;
	add.s64 	%rd102, %rd101, 1073741824;
	shr.u64 	%rd103, %rd102, 31;
	cvt.u32.u64 	%r2017, %rd103;
	ld.global.nc.u32 	%r2018, [%rd38+4];
	add.s32 	%r2019, %r2018, %r2017;
	max.s32 	%r2020, %r2019, 0;
	mul.wide.u32 	%rd104, %r2020, 1532402649;
	add.s64 	%rd105, %rd104, 9007199254740992;
	shr.u64 	%rd106, %rd105, 54;
	cvt.u32.u64 	%r2021, %rd106;
	min.u32 	%r2022, %r2021, 127;
	st.global.u8 	[%rd43+1], %r2022;
	cvt.s64.s32 	%rd107, %r2196;
	mad.lo.s64 	%rd108, %rd107, 199613700636672, 1073741824;
	shr.u64 	%rd109, %rd108, 31;
	cvt.u32.u64 	%r2023, %rd109;
	add.s32 	%r2024, %r2015, %r2023;
	mul.wide.s32 	%rd110, %r2024, 2147473483;
	add.s64 	%rd111, %rd110, 1073741824;
	shr.u64 	%rd112, %rd111, 31;
	cvt.u32.u64 	%r2025, %rd112;
	add.s32 	%r2026, %r2018, %r2025;
	max.s32 	%r2027, %r2026, 0;
	mul.wide.u32 	%rd113, %r2027, 1532402649;
	add.s64 	%rd114, %rd113, 9007199254740992;
	shr.u64 	%rd115, %rd114, 54;
	cvt.u32.u64 	%r2028, %rd115;
	min.u32 	%r2029, %r2028, 127;
	st.global.u8 	[%rd43+17], %r2029;
	cvt.s64.s32 	%rd116, %r2192;
	mad.lo.s64 	%rd117, %rd116, 199613700636672, 1073741824;
	shr.u64 	%rd118, %rd117, 31;
	cvt.u32.u64 	%r2030, %rd118;
	add.s32 	%r2031, %r2015, %r2030;
	mul.wide.s32 	%rd119, %r2031, 2147473483;
	add.s64 	%rd120, %rd119, 1073741824;
	shr.u64 	%rd121, %rd120, 31;
	cvt.u32.u64 	%r2032, %rd121;
	add.s32 	%r2033, %r2018, %r2032;
	max.s32 	%r2034, %r2033, 0;
	mul.wide.u32 	%rd122, %r2034, 1532402649;
	add.s64 	%rd123, %rd122, 9007199254740992;
	shr.u64 	%rd124, %rd123, 54;
	cvt.u32.u64 	%r2035, %rd124;
	min.u32 	%r2036, %r2035, 127;
	st.global.u8 	[%rd43+33], %r2036;
	cvt.s64.s32 	%rd125, %r2188;
	mad.lo.s64 	%rd126, %rd125, 199613700636672, 1073741824;
	shr.u64 	%rd127, %rd126, 31;
	cvt.u32.u64 	%r2037, %rd127;
	add.s32 	%r2038, %r2015, %r2037;
	mul.wide.s32 	%rd128, %r2038, 2147473483;
	add.s64 	%rd129, %rd128, 1073741824;
	shr.u64 	%rd130, %rd129, 31;
	cvt.u32.u64 	%r2039, %rd130;
	add.s32 	%r2040, %r2018, %r2039;
	max.s32 	%r2041, %r2040, 0;
	mul.wide.u32 	%rd131, %r2041, 1532402649;
	add.s64 	%rd132, %rd131, 9007199254740992;
	shr.u64 	%rd133, %rd132, 54;
	cvt.u32.u64 	%r2042, %rd133;
	min.u32 	%r2043, %r2042, 127;
	st.global.u8 	[%rd43+49], %r2043;
	cvt.s64.s32 	%rd134, %r2184;
	mad.lo.s64 	%rd135, %rd134, 199613700636672, 1073741824;
	shr.u64 	%rd136, %rd135, 31;
	cvt.u32.u64 	%r2044, %rd136;
	add.s32 	%r2045, %r2015, %r2044;
	mul.wide.s32 	%rd137, %r2045, 2147473483;
	add.s64 	%rd138, %rd137, 1073741824;
	shr.u64 	%rd139, %rd138, 31;
	cvt.u32.u64 	%r2046, %rd139;
	add.s32 	%r2047, %r2018, %r2046;
	max.s32 	%r2048, %r2047, 0;
	mul.wide.u32 	%rd140, %r2048, 1532402649;
	add.s64 	%rd141, %rd140, 9007199254740992;
	shr.u64 	%rd142, %rd141, 54;
	cvt.u32.u64 	%r2049, %rd142;
	min.u32 	%r2050, %r2049, 127;
	st.global.u8 	[%rd43+65], %r2050;
	cvt.s64.s32 	%rd143, %r2180;
	mad.lo.s64 	%rd144, %rd143, 199613700636672, 1073741824;
	shr.u64 	%rd145, %rd144, 31;
	cvt.u32.u64 	%r2051, %rd145;
	add.s32 	%r2052, %r2015, %r2051;
	mul.wide.s32 	%rd146, %r2052, 2147473483;
	add.s64 	%rd147, %rd146, 1073741824;
	shr.u64 	%rd148, %rd147, 31;
	cvt.u32.u64 	%r2053, %rd148;
	add.s32 	%r2054, %r2018, %r2053;
	max.s32 	%r2055, %r2054, 0;
	mul.wide.u32 	%rd149, %r2055, 1532402649;
	add.s64 	%rd150, %rd149, 9007199254740992;
	shr.u64 	%rd151, %rd150, 54;
	cvt.u32.u64 	%r2056, %rd151;
	min.u32 	%r2057, %r2056, 127;
	st.global.u8 	[%rd43+81], %r2057;
	cvt.s64.s32 	%rd152, %r2176;
	mad.lo.s64 	%rd153, %rd152, 199613700636672, 1073741824;
	shr.u64 	%rd154, %rd153, 31;
	cvt.u32.u64 	%r2058, %rd154;
	add.s32 	%r2059, %r2015, %r2058;
	mul.wide.s32 	%rd155, %r2059, 2147473483;
	add.s64 	%rd156, %rd155, 1073741824;
	shr.u64 	%rd157, %rd156, 31;
	cvt.u32.u64 	%r2060, %rd157;
	add.s32 	%r2061, %r2018, %r2060;
	max.s32 	%r2062, %r2061, 0;
	mul.wide.u32 	%rd158, %r2062, 1532402649;
	add.s64 	%rd159, %rd158, 9007199254740992;
	shr.u64 	%rd160, %rd159, 54;
	cvt.u32.u64 	%r2063, %rd160;
	min.u32 	%r2064, %r2063, 127;
	st.global.u8 	[%rd43+97], %r2064;
	cvt.s64.s32 	%rd161, %r2199;
	mad.lo.s64 	%rd162, %rd161, 199613700636672, 1073741824;
	shr.u64 	%rd163, %rd162, 31;
	cvt.u32.u64 	%r2065, %rd163;
	ld.global.nc.u32 	%r2066, [%rd34+8];
	add.s32 	%r2067, %r2066, %r2065;
	mul.wide.s32 	%rd164, %r2067, 2147473483;
	add.s64 	%rd165, %rd164, 1073741824;
	shr.u64 	%rd166, %rd165, 31;
	cvt.u32.u64 	%r2068, %rd166;
	ld.global.nc.u32 	%r2069, [%rd38+8];
	add.s32 	%r2070, %r2069, %r2068;
	max.s32 	%r2071, %r2070, 0;
	mul.wide.u32 	%rd167, %r2071, 1532402649;
	add.s64 	%rd168, %rd167, 9007199254740992;
	shr.u64 	%rd169, %rd168, 54;
	cvt.u32.u64 	%r2072, %rd169;
	min.u32 	%r2073, %r2072, 127;
	st.global.u8 	[%rd43+2], %r2073;
	cvt.s64.s32 	%rd170, %r2195;
	mad.lo.s64 	%rd171, %rd170, 199613700636672, 1073741824;
	shr.u64 	%rd172, %rd171, 31;
	cvt.u32.u64 	%r2074, %rd172;
	add.s32 	%r2075, %r2066, %r2074;
	mul.wide.s32 	%rd173, %r2075, 2147473483;
	add.s64 	%rd174, %rd173, 1073741824;
	shr.u64 	%rd175, %rd174, 31;
	cvt.u32.u64 	%r2076, %rd175;
	add.s32 	%r2077, %r2069, %r2076;
	max.s32 	%r2078, %r2077, 0;
	mul.wide.u32 	%rd176, %r2078, 1532402649;
	add.s64 	%rd177, %rd176, 9007199254740992;
	shr.u64 	%rd178, %rd177, 54;
	cvt.u32.u64 	%r2079, %rd178;
	min.u32 	%r2080, %r2079, 127;
	st.global.u8 	[%rd43+18], %r2080;
	cvt.s64.s32 	%rd179, %r2191;
	mad.lo.s64 	%rd180, %rd179, 199613700636672, 1073741824;
	shr.u64 	%rd181, %rd180, 31;
	cvt.u32.u64 	%r2081, %rd181;
	add.s32 	%r2082, %r2066, %r2081;
	mul.wide.s32 	%rd182, %r2082, 2147473483;
	add.s64 	%rd183, %rd182, 1073741824;
	shr.u64 	%rd184, %rd183, 31;
	cvt.u32.u64 	%r2083, %rd184;
	add.s32 	%r2084, %r2069, %r2083;
	max.s32 	%r2085, %r2084, 0;
	mul.wide.u32 	%rd185, %r2085, 1532402649;
	add.s64 	%rd186, %rd185, 9007199254740992;
	shr.u64 	%rd187, %rd186, 54;
	cvt.u32.u64 	%r2086, %rd187;
	min.u32 	%r2087, %r2086, 127;
	st.global.u8 	[%rd43+34], %r2087;
	cvt.s64.s32 	%rd188, %r2187;
	mad.lo.s64 	%rd189, %rd188, 199613700636672, 1073741824;
	shr.u64 	%rd190, %rd189, 31;
	cvt.u32.u64 	%r2088, %rd190;
	add.s32 	%r2089, %r2066, %r2088;
	mul.wide.s32 	%rd191, %r2089, 2147473483;
	add.s64 	%rd192, %rd191, 1073741824;
	shr.u64 	%rd193, %rd192, 31;
	cvt.u32.u64 	%r2090, %rd193;
	add.s32 	%r2091, %r2069, %r2090;
	max.s32 	%r2092, %r2091, 0;
	mul.wide.u32 	%rd194, %r2092, 1532402649;
	add.s64 	%rd195, %rd194, 9007199254740992;
	shr.u64 	%rd196, %rd195, 54;
	cvt.u32.u64 	%r2093, %rd196;
	min.u32 	%r2094, %r2093, 127;
	st.global.u8 	[%rd43+50], %r2094;
	cvt.s64.s32 	%rd197, %r2183;
	mad.lo.s64 	%rd198, %rd197, 199613700636672, 1073741824;
	shr.u64 	%rd199, %rd198, 31;
	cvt.u32.u64 	%r2095, %rd199;
	add.s32 	%r2096, %r2066, %r2095;
	mul.wide.s32 	%rd200, %r2096, 2147473483;
	add.s64 	%rd201, %rd200, 1073741824;
	shr.u64 	%rd202, %rd201, 31;
	cvt.u32.u64 	%r2097, %rd202;
	add.s32 	%r2098, %r2069, %r2097;
	max.s32 	%r2099, %r2098, 0;
	mul.wide.u32 	%rd203, %r2099, 1532402649;
	add.s64 	%rd204, %rd203, 9007199254740992;
	shr.u64 	%rd205, %rd204, 54;
	cvt.u32.u64 	%r2100, %rd205;
	min.u32 	%r2101, %r2100, 127;
	st.global.u8 	[%rd43+66], %r2101;
	cvt.s64.s32 	%rd206, %r2179;
	mad.lo.s64 	%rd207, %rd206, 199613700636672, 1073741824;
	shr.u64 	%rd208, %rd207, 31;
	cvt.u32.u64 	%r2102, %rd208;
	add.s32 	%r2103, %r2066, %r2102;
	mul.wide.s32 	%rd209, %r2103, 2147473483;
	add.s64 	%rd210, %rd209, 1073741824;
	shr.u64 	%rd211, %rd210, 31;
	cvt.u32.u64 	%r2104, %rd211;
	add.s32 	%r2105, %r2069, %r2104;
	max.s32 	%r2106, %r2105, 0;
	mul.wide.u32 	%rd212, %r2106, 1532402649;
	add.s64 	%rd213, %rd212, 9007199254740992;
	shr.u64 	%rd214, %rd213, 54;
	cvt.u32.u64 	%r2107, %rd214;
	min.u32 	%r2108, %r2107, 127;
	st.global.u8 	[%rd43+82], %r2108;
	cvt.s64.s32 	%rd215, %r2175;
	mad.lo.s64 	%rd216, %rd215, 199613700636672, 1073741824;
	shr.u64 	%rd217, %rd216, 31;
	cvt.u32.u64 	%r2109, %rd217;
	add.s32 	%r2110, %r2066, %r2109;
	mul.wide.s32 	%rd218, %r2110, 2147473483;
	add.s64 	%rd219, %rd218, 1073741824;
	shr.u64 	%rd220, %rd219, 31;
	cvt.u32.u64 	%r2111, %rd220;
	add.s32 	%r2112, %r2069, %r2111;
	max.s32 	%r2113, %r2112, 0;
	mul.wide.u32 	%rd221, %r2113, 1532402649;
	add.s64 	%rd222, %rd221, 9007199254740992;
	shr.u64 	%rd223, %rd222, 54;
	cvt.u32.u64 	%r2114, %rd223;
	min.u32 	%r2115, %r2114, 127;
	st.global.u8 	[%rd43+98], %r2115;
	cvt.s64.s32 	%rd224, %r2198;
	mad.lo.s64 	%rd225, %rd224, 199613700636672, 1073741824;
	shr.u64 	%rd226, %rd225, 31;
	cvt.u32.u64 	%r2116, %rd226;
	ld.global.nc.u32 	%r2117, [%rd34+12];
	add.s32 	%r2118, %r2117, %r2116;
	mul.wide.s32 	%rd227, %r2118, 2147473483;
	add.s64 	%rd228, %rd227, 1073741824;
	shr.u64 	%rd229, %rd228, 31;
	cvt.u32.u64 	%r2119, %rd229;
	ld.global.nc.u32 	%r2120, [%rd38+12];
	add.s32 	%r2121, %r2120, %r2119;
	max.s32 	%r2122, %r2121, 0;
	mul.wide.u32 	%rd230, %r2122, 1532402649;
	add.s64 	%rd231, %rd230, 9007199254740992;
	shr.u64 	%rd232, %rd231, 54;
	cvt.u32.u64 	%r2123, %rd232;
	min.u32 	%r2124, %r2123, 127;
	st.global.u8 	[%rd43+3], %r2124;
	cvt.s64.s32 	%rd233, %r2194;
	mad.lo.s64 	%rd234, %rd233, 199613700636672, 1073741824;
	shr.u64 	%rd235, %rd234, 31;
	cvt.u32.u64 	%r2125, %rd235;
	add.s32 	%r2126, %r2117, %r2125;
	mul.wide.s32 	%rd236, %r2126, 2147473483;
	add.s64 	%rd237, %rd236, 1073741824;
	shr.u64 	%rd238, %rd237, 31;
	cvt.u32.u64 	%r2127, %rd238;
	add.s32 	%r2128, %r2120, %r2127;
	max.s32 	%r2129, %r2128, 0;
	mul.wide.u32 	%rd239, %r2129, 1532402649;
	add.s64 	%rd240, %rd239, 9007199254740992;
	shr.u64 	%rd241, %rd240, 54;
	cvt.u32.u64 	%r2130, %rd241;
	min.u32 	%r2131, %r2130, 127;
	st.global.u8 	[%rd43+19], %r2131;
	cvt.s64.s32 	%rd242, %r2190;
	mad.lo.s64 	%rd243, %rd242, 199613700636672, 1073741824;
	shr.u64 	%rd244, %rd243, 31;
	cvt.u32.u64 	%r2132, %rd244;
	add.s32 	%r2133, %r2117, %r2132;
	mul.wide.s32 	%rd245, %r2133, 2147473483;
	add.s64 	%rd246, %rd245, 1073741824;
	shr.u64 	%rd247, %rd246, 31;
	cvt.u32.u64 	%r2134, %rd247;
	add.s32 	%r2135, %r2120, %r2134;
	max.s32 	%r2136, %r2135, 0;
	mul.wide.u32 	%rd248, %r2136, 1532402649;
	add.s64 	%rd249, %rd248, 9007199254740992;
	shr.u64 	%rd250, %rd249, 54;
	cvt.u32.u64 	%r2137, %rd250;
	min.u32 	%r2138, %r2137, 127;
	st.global.u8 	[%rd43+35], %r2138;
	cvt.s64.s32 	%rd251, %r2186;
	mad.lo.s64 	%rd252, %rd251, 199613700636672, 1073741824;
	shr.u64 	%rd253, %rd252, 31;
	cvt.u32.u64 	%r2139, %rd253;
	add.s32 	%r2140, %r2117, %r2139;
	mul.wide.s32 	%rd254, %r2140, 2147473483;
	add.s64 	%rd255, %rd254, 1073741824;
	shr.u64 	%rd256, %rd255, 31;
	cvt.u32.u64 	%r2141, %rd256;
	add.s32 	%r2142, %r2120, %r2141;
	max.s32 	%r2143, %r2142, 0;
	mul.wide.u32 	%rd257, %r2143, 1532402649;
	add.s64 	%rd258, %rd257, 9007199254740992;
	shr.u64 	%rd259, %rd258, 54;
	cvt.u32.u64 	%r2144, %rd259;
	min.u32 	%r2145, %r2144, 127;
	st.global.u8 	[%rd43+51], %r2145;
	cvt.s64.s32 	%rd260, %r2182;
	mad.lo.s64 	%rd261, %rd260, 199613700636672, 1073741824;
	shr.u64 	%rd262, %rd261, 31;
	cvt.u32.u64 	%r2146, %rd262;
	add.s32 	%r2147, %r2117, %r2146;
	mul.wide.s32 	%rd263, %r2147, 2147473483;
	add.s64 	%rd264, %rd263, 1073741824;
	shr.u64 	%rd265, %rd264, 31;
	cvt.u32.u64 	%r2148, %rd265;
	add.s32 	%r2149, %r2120, %r2148;
	max.s32 	%r2150, %r2149, 0;
	mul.wide.u32 	%rd266, %r2150, 1532402649;
	add.s64 	%rd267, %rd266, 9007199254740992;
	shr.u64 	%rd268, %rd267, 54;
	cvt.u32.u64 	%r2151, %rd268;
	min.u32 	%r2152, %r2151, 127;
	st.global.u8 	[%rd43+67], %r2152;
	cvt.s64.s32 	%rd269, %r2178;
	mad.lo.s64 	%rd270, %rd269, 199613700636672, 1073741824;
	shr.u64 	%rd271, %rd270, 31;
	cvt.u32.u64 	%r2153, %rd271;
	add.s32 	%r2154, %r2117, %r2153;
	mul.wide.s32 	%rd272, %r2154, 2147473483;
	add.s64 	%rd273, %rd272, 1073741824;
	shr.u64 	%rd274, %rd273, 31;
	cvt.u32.u64 	%r2155, %rd274;
	add.s32 	%r2156, %r2120, %r2155;
	max.s32 	%r2157, %r2156, 0;
	mul.wide.u32 	%rd275, %r2157, 1532402649;
	add.s64 	%rd276, %rd275, 9007199254740992;
	shr.u64 	%rd277, %rd276, 54;
	cvt.u32.u64 	%r2158, %rd277;
	min.u32 	%r2159, %r2158, 127;
	st.global.u8 	[%rd43+83], %r2159;
	cvt.s64.s32 	%rd278, %r2174;
	mad.lo.s64 	%rd279, %rd278, 199613700636672, 1073741824;
	shr.u64 	%rd280, %rd279, 31;
	cvt.u32.u64 	%r2160, %rd280;
	add.s32 	%r2161, %r2117, %r2160;
	mul.wide.s32 	%rd281, %r2161, 2147473483;
	add.s64 	%rd282, %rd281, 1073741824;
	shr.u64 	%rd283, %rd282, 31;
	cvt.u32.u64 	%r2162, %rd283;
	add.s32 	%r2163, %r2120, %r2162;
	max.s32 	%r2164, %r2163, 0;
	mul.wide.u32 	%rd284, %r2164, 1532402649;
	add.s64 	%rd285, %rd284, 9007199254740992;
	shr.u64 	%rd286, %rd285, 54;
	cvt.u32.u64 	%r2165, %rd286;
	min.u32 	%r2166, %r2165, 127;
	st.global.u8 	[%rd43+99], %r2166;
	ret;

}
	// .globl	fused_nn_conv2d_cast_fixed_point_multiply_add_cast_fixed_point_multiply_add_cast_15119380522063600768__4_kernel0
.visible .entry fused_nn_conv2d_cast_fixed_point_multiply_add_cast_fixed_point_multiply_add_cast_15119380522063600768__4_kernel0(
	.param .u64 .ptr .align 1 fused_nn_conv2d_cast_fixed_point_multiply_add_cast_fixed_point_multiply_add_cast_15119380522063600768__4_kernel0_param_0,
	.param .u64 .ptr .align 1 fused_nn_conv2d_cast_fixed_point_multiply_add_cast_fixed_point_multiply_add_cast_15119380522063600768__4_kernel0_param_1,
	.param .u64 .ptr .align 1 fused_nn_conv2d_cast_fixed_point_multiply_add_cast_fixed_point_multiply_add_cast_15119380522063600768__4_kernel0_param_2,
	.param .u64 .ptr .align 1 fused_nn_conv2d_cast_fixed_point_multiply_add_cast_fixed_point_multiply_add_cast_15119380522063600768__4_kernel0_param_3,
	.param .u64 .ptr .align 1 fused_nn_conv2d_cast_fixed_point_multiply_add_cast_fixed_point_multiply_add_cast_15119380522063600768__4_kernel0_param_4,
	.param .u64 .ptr .align 1 fused_nn_conv2d_cast_fixed_point_multiply_add_cast_fixed_point_multiply_add_cast_15119380522063600768__4_kernel0_param_5
)
{
	.reg .pred 	%p<38>;
	.reg .b32 	%r<2439>;
	.reg .b64 	%rd<270>;
	// demoted variable
	.shared .align 4 .b8 _ZZ112fused_nn_conv2d_cast_fixed_point_multiply_add_cast_fixed_point_multiply_add_cast_15119380522063600768__4_kernel0E15pad_data_shared[7168];
	// demoted variable
	.shared .align 4 .b8 _ZZ112fused_nn_conv2d_cast_fixed_point_multiply_add_cast_fixed_point_multiply_add_cast_15119380522063600768__4_kernel0E18placeholder_shared[8192];
	ld.param.u64 	%rd7, [fused_nn_conv2d_cast_fixed_point_multiply_add_cast_fixed_point_multiply_add_cast_15119380522063600768__4_kernel0_param_0];
	ld.param.u64 	%rd8, [fused_nn_conv2d_cast_fixed_point_multiply_add_cast_fixed_point_multiply_add_cast_15119380522063600768__4_kernel0_param_1];
	cvta.to.global.u64 	%rd1, %rd7;
	cvta.to.global.u64 	%rd2, %rd8;
	mov.u32 	%r1, %ctaid.z;
	mov.u32 	%r54, %tid.y;
	mov.u32 	%r55, %ctaid.x;
	mul.lo.s32 	%r3, %r55, 112;
	mov.u32 	%r56, %tid.x;
	shl.b32 	%r4, %r56, 2;
	mad.lo.s32 	%r5, %r1, 100352, %r3;
	add.s32 	%r57, %r5, %r4;
	mad.lo.s32 	%r6, %r54, 112, %r4;
	shr.u32 	%r58, %r54, 4;
	and.b32  	%r59, %r54, 15;
	mul.lo.s32 	%r60, %r59, 784;
	mad.lo.s32 	%r61, %r58, 50176, %r57;
	add.s32 	%r62, %r61, %r60;
	cvt.u64.u32 	%rd9, %r62;
	add.s64 	%rd10, %rd1, %rd9;
	ld.global.nc.u32 	%r63, [%rd10];
	mov.u32 	%r64, _ZZ112fused_nn_conv2d_cast_fixed_point_multiply_add_cast_fixed_point_multiply_add_cast_15119380522063600768__4_kernel0E15pad_data_shared;
	add.s32 	%r7, %r64, %r6;
	st.shared.u32 	[%r7], %r63;
	add.s32 	%r65, %r54, 8;
	shr.u32 	%r66, %r65, 4;
	and.b32  	%r67, %r65, 15;
	mul.lo.s32 	%r68, %r67, 784;
	mad.lo.s32 	%r69, %r66, 50176, %r57;
	add.s32 	%r70, %r69, %r68;
	cvt.u64.u32 	%rd11, %r70;
	add.s64 	%rd12, %rd1, %rd11;
	ld.global.nc.u32 	%r71, [%rd12];
	st.shared.u32 	[%r7+896], %r71;
	add.s32 	%r72, %r54, 16;
	shr.u32 	%r73, %r72, 4;
	mad.lo.s32 	%r74, %r73, 50176, %r57;
	add.s32 	%r75, %r74, %r60;
	cvt.u64.u32 	%rd13, %r75;
	add.s64 	%rd14, %rd1, %rd13;
	ld.global.nc.u32 	%r76, [%rd14];
	st.shared.u32 	[%r7+1792], %r76;
	add.s32 	%r77, %r54, 24;
	shr.u32 	%r78, %r77, 4;
	mad.lo.s32 	%r79, %r78, 50176, %r57;
	add.s32 	%r80, %r79, %r68;
	cvt.u64.u32 	%rd15, %r80;
	add.s64 	%rd16, %rd1, %rd15;
	ld.global.nc.u32 	%r81, [%rd16];
	st.shared.u32 	[%r7+2688], %r81;
	shr.u32 	%r82, %r56, 2;
	mad.lo.s32 	%r8, %r54, 7, %r82;
	mad.lo.s32 	%r83, %r54, 28, %r56;
	mov.u32 	%r10, %ctaid.y;
	shl.b32 	%r84, %r10, 14;
	and.b32  	%r85, %r4, 12;
	or.b32  	%r11, %r85, %r84;
	setp.lt.u32 	%p6, %r8, 256;
	setp.lt.u32 	%p7, %r83, 1024;
	and.pred  	%p8, %p6, %p7;
	setp.lt.u32 	%p9, %r54, 37;
	and.pred  	%p1, %p8, %p9;
	mov.u32 	%r86, _ZZ112fused_nn_conv2d_cast_fixed_point_multiply_add_cast_fixed_point_multiply_add_cast_15119380522063600768__4_kernel0E18placeholder_shared;
	add.s32 	%r12, %r86, %r6;
	not.pred 	%p10, %p1;
	@%p10 bra 	$L__BB43_2;
	shl.b32 	%r87, %r8, 6;
	and.b32  	%r88, %r87, 15360;
	shl.b32 	%r89, %r8, 4;
	and.b32  	%r90, %r89, 240;
	add.s32 	%r91, %r11, %r88;
	add.s32 	%r92, %r91, %r90;
	cvt.u64.u32 	%rd17, %r92;
	add.s64 	%rd18, %rd2, %rd17;
	ld.global.nc.u32 	%r93, [%rd18];
	st.shared.u32 	[%r12], %r93;
$L__BB43_2:
	setp.lt.u32 	%p11, %r8, 200;
	setp.lt.u32 	%p12, %r83, 800;
	and.pred  	%p13, %p11, %p12;
	setp.lt.u32 	%p14, %r54, 29;
	and.pred  	%p2, %p13, %p14;
	not.pred 	%p15, %p2;
	@%p15 bra 	$L__BB43_4;
	shl.b32 	%r94, %r8, 6;
	add.s32 	%r95, %r94, 3584;
	and.b32  	%r96, %r95, 15360;
	shl.b32 	%r97, %r8, 4;
	and.b32  	%r98, %r97, 240;
	xor.b32  	%r99, %r98, 128;
	add.s32 	%r100, %r11, %r96;
	add.s32 	%r101, %r100, %r99;
	cvt.u64.u32 	%rd19, %r101;
	add.s64 	%rd20, %rd2, %rd19;
	ld.global.nc.u32 	%r102, [%rd20];
	st.shared.u32 	[%r12+896], %r102;
$L__BB43_4:
	setp.lt.u32 	%p16, %r8, 144;
	setp.lt.u32 	%p17, %r83, 576;
	and.pred  	%p18, %p16, %p17;
	setp.lt.u32 	%p19, %r54, 21;
	and.pred  	%p3, %p18, %p19;
	not.pred 	%p20, %p3;
	@%p20 bra 	$L__BB43_6;
	shl.b32 	%r103, %r8, 6;
	add.s32 	%r104, %r103, 7168;
	and.b32  	%r105, %r104, 15360;
	shl.b32 	%r106, %r8, 4;
	and.b32  	%r107, %r106, 240;
	add.s32 	%r108, %r11, %r105;
	add.s32 	%r109, %r108, %r107;
	cvt.u64.u32 	%rd21, %r109;
	add.s64 	%rd22, %rd2, %rd21;
	ld.global.nc.u32 	%r110, [%rd22];
	st.shared.u32 	[%r12+1792], %r110;
$L__BB43_6:
	setp.lt.u32 	%p21, %r8, 88;
	setp.lt.u32 	%p22, %r83, 352;
	and.pred  	%p23, %p21, %p22;
	setp.lt.u32 	%p24, %r54, 13;
	and.pred  	%p4, %p23, %p24;
	not.pred 	%p25, %p4;
	@%p25 bra 	$L__BB43_8;
	shl.b32 	%r111, %r8, 6;
	add.s32 	%r112, %r111, 10752;
	and.b32  	%r113, %r112, 15360;
	shl.b32 	%r114, %r8, 4;
	and.b32  	%r115, %r114, 240;
	xor.b32  	%r116, %r115, 128;
	add.s32 	%r117, %r11, %r113;
	add.s32 	%r118, %r117, %r116;
	cvt.u64.u32 	%rd23, %r118;
	add.s64 	%rd24, %rd2, %rd23;
	ld.global.nc.u32 	%r119, [%rd24];
	st.shared.u32 	[%r12+2688], %r119;
$L__BB43_8:
	setp.lt.u32 	%p26, %r8, 32;
	setp.lt.u32 	%p27, %r83, 128;
	and.pred  	%p28, %p26, %p27;
	setp.lt.u32 	%p29, %r54, 5;
	and.pred  	%p5, %p28, %p29;
	not.pred 	%p30, %p5;
	@%p30 bra 	$L__BB43_10;
	shl.b32 	%r120, %r8, 6;
	add.s32 	%r121, %r120, 14336;
	and.b32  	%r122, %r121, 15360;
	shl.b32 	%r123, %r8, 4;
	and.b32  	%r124, %r123, 240;
	add.s32 	%r125, %r11, %r122;
	add.s32 	%r126, %r125, %r124;
	cvt.u64.u32 	%rd25, %r126;
	add.s64 	%rd26, %rd2, %rd25;
	ld.global.nc.u32 	%r127, [%rd26];
	st.shared.u32 	[%r12+3584], %r127;
$L__BB43_10:
	shl.b32 	%r129, %r8, 6;
	shl.b32 	%r130, %r8, 4;
	and.b32  	%r131, %r130, 240;
	add.s32 	%r132, %r129, 3584;
	and.b32  	%r133, %r132, 15360;
	xor.b32  	%r134, %r131, 128;
	or.b32  	%r13, %r133, %r134;
	add.s32 	%r135, %r129, 7168;
	and.b32  	%r136, %r135, 15360;
	or.b32  	%r14, %r136, %r131;
	add.s32 	%r137, %r129, 10752;
	and.b32  	%r138, %r137, 15360;
	or.b32  	%r15, %r138, %r134;
	add.s32 	%r139, %r129, 14336;
	and.b32  	%r140, %r139, 15360;
	or.b32  	%r16, %r140, %r131;
	mov.b32 	%r2422, 0;
	cvt.u64.u32 	%rd29, %r4;
	cvt.u64.u32 	%rd30, %r5;
	add.s64 	%rd31, %rd30, %rd29;
	cvt.u64.u32 	%rd48, %r13;
	cvt.u64.u32 	%rd52, %r14;
	cvt.u64.u32 	%rd56, %r15;
	cvt.u64.u32 	%rd60, %r16;
	mov.u32 	%r2423, %r2422;
	mov.u32 	%r2424, %r2422;
	mov.u32 	%r2425, %r2422;
	mov.u32 	%r2426, %r2422;
	mov.u32 	%r2427, %r2422;
	mov.u32 	%r2428, %r2422;
	mov.u32 	%r2429, %r2422;
	mov.u32 	%r2430, %r2422;
	mov.u32 	%r2431, %r2422;
	mov.u32 	%r2432, %r2422;
	mov.u32 	%r2433, %r2422;
	mov.u32 	%r2434, %r2422;
	mov.u32 	%r2435, %r2422;
	mov.u32 	%r2436, %r2422;
	mov.u32 	%r2437, %r2422;
	mov.u32 	%r2438, %r2422;
$L__BB43_11:
	bar.sync 	0;
	mul.lo.s32 	%r141, %r2438, 12544;
	and.b32  	%r34, %r2438, 1;
	xor.b32  	%r142, %r34, 1;
	mul.lo.s32 	%r143, %r142, 3584;
	add.s32 	%r144, %r6, %r143;
	shr.u32 	%r145, %r54, 4;
	and.b32  	%r146, %r54, 15;
	mul.lo.s32 	%r147, %r146, 784;
	mad.lo.s32 	%r148, %r145, 50176, %r147;
	cvt.u64.u32 	%rd27, %r148;
	cvt.u64.u32 	%rd28, %r141;
	add.s64 	%rd32, %rd31, %rd28;
	add.s64 	%rd33, %rd32, %rd27;
	add.s64 	%rd34, %rd1, %rd33;
	ld.global.nc.u32 	%r149, [%rd34+12544];
	add.s32 	%r150, %r7, %r143;
	st.shared.u32 	[%r150], %r149;
	add.s32 	%r151, %r54, 8;
	shr.u32 	%r152, %r151, 4;
	and.b32  	%r153, %r151, 15;
	mul.lo.s32 	%r154, %r153, 784;
	mad.lo.s32 	%r155, %r152, 50176, %r154;
	cvt.u64.u32 	%rd35, %r155;
	add.s64 	%rd36, %rd32, %rd35;
	add.s64 	%rd37, %rd1, %rd36;
	ld.global.nc.u32 	%r156, [%rd37+12544];
	st.shared.u32 	[%r150+896], %r156;
	add.s32 	%r157, %r54, 16;
	shr.u32 	%r158, %r157, 4;
	mad.lo.s32 	%r159, %r158, 50176, %r147;
	cvt.u64.u32 	%rd38, %r159;
	add.s64 	%rd39, %rd32, %rd38;
	add.s64 	%rd40, %rd1, %rd39;
	ld.global.nc.u32 	%r160, [%rd40+12544];
	st.shared.u32 	[%r150+1792], %r160;
	add.s32 	%r161, %r54, 24;
	shr.u32 	%r162, %r161, 4;
	mad.lo.s32 	%r163, %r162, 50176, %r154;
	cvt.u64.u32 	%rd41, %r163;
	add.s64 	%rd42, %rd32, %rd41;
	add.s64 	%rd43, %rd1, %rd42;
	ld.global.nc.u32 	%r164, [%rd43+12544];
	st.shared.u32 	[%r150+2688], %r164;
	shl.b32 	%r165, %r2438, 9;
	not.b32 	%r166, %r165;
	and.b32  	%r167, %r166, 512;
	add.s32 	%r168, %r144, %r167;
	mov.u32 	%r169, _ZZ112fused_nn_conv2d_cast_fixed_point_multiply_add_cast_fixed_point_multiply_add_cast_15119380522063600768__4_kernel0E18placeholder_shared;
	add.s32 	%r35, %r169, %r168;
	@%p10 bra 	$L__BB43_13;
	mov.u32 	%r170, %tid.x;
	shr.u32 	%r171, %r170, 2;
	mad.lo.s32 	%r172, %r54, 7, %r171;
	shl.b32 	%r173, %r172, 6;
	and.b32  	%r174, %r173, 15360;
	shl.b32 	%r175, %r172, 4;
	and.b32  	%r176, %r175, 240;
	or.b32  	%r177, %r174, %r176;
	cvt.u64.u32 	%rd44, %r177;
	shl.b32 	%r178, %r2438, 8;
	add.s32 	%r179, %r11, %r178;
	cvt.u64.u32 	%rd45, %r179;
	add.s64 	%rd46, %rd45, %rd44;
	add.s64 	%rd47, %rd2, %rd46;
	ld.global.nc.u32 	%r180, [%rd47+256];
	st.shared.u32 	[%r35], %r180;
$L__BB43_13:
	@%p15 bra 	$L__BB43_15;
	shl.b32 	%r181, %r2438, 8;
	add.s32 	%r182, %r11, %r181;
	cvt.u64.u32 	%rd49, %r182;
	add.s64 	%rd50, %rd49, %rd48;
	add.s64 	%rd51, %rd2, %rd50;
	ld.global.nc.u32 	%r183, [%rd51+256];
	st.shared.u32 	[%r35+896], %r183;
$L__BB43_15:
	@%p20 bra 	$L__BB43_17;
	shl.b32 	%r184, %r2438, 8;
	add.s32 	%r185, %r11, %r184;
	cvt.u64.u32 	%rd53, %r185;
	add.s64 	%rd54, %rd53, %rd52;
	add.s64 	%rd55, %rd2, %rd54;
	ld.global.nc.u32 	%r186, [%rd55+256];
	st.shared.u32 	[%r35+1792], %r186;
$L__BB43_17:
	@%p25 bra 	$L__BB43_19;
	shl.b32 	%r187, %r2438, 8;
	add.s32 	%r188, %r11, %r187;
	cvt.u64.u32 	%rd57, %r188;
	add.s64 	%rd58, %rd57, %rd56;
	add.s64 	%rd59, %rd2, %rd58;
	ld.global.nc.u32 	%r189, [%rd59+256];
	st.shared.u32 	[%r35+2688], %r189;
$L__BB43_19:
	@%p30 bra 	$L__BB43_21;
	shl.b32 	%r190, %r2438, 8;
	add.s32 	%r191, %r11, %r190;
	cvt.u64.u32 	%rd61, %r191;
	add.s64 	%rd62, %rd61, %rd60;
	add.s64 	%rd63, %rd2, %rd62;
	ld.global.nc.u32 	%r192, [%rd63+256];
	st.shared.u32 	[%r35+3584], %r192;
$L__BB43_21:
	setp.eq.b32 	%p36, %r34, 1;
	selp.b32 	%r1218, 3584, 0, %p36;
	add.s32 	%r1219, %r1218, %r4;
	shl.b32 	%r1220, %r34, 12;
	shl.b32 	%r36, %r54, 8;
	add.s32 	%r1221, %r1220, %r36;
	mov.u32 	%r1222, _ZZ112fused_nn_conv2d_cast_fixed_point_multiply_add_cast_fixed_point_multiply_add_cast_15119380522063600768__4_kernel0E15pad_data_shared;
	add.s32 	%r1223, %r1222, %r1219;
	ld.shared.u32 	%r194, [%r1223];
	mov.u32 	%r1224, _ZZ112fused_nn_conv2d_cast_fixed_point_multiply_add_cast_fixed_point_multiply_add_cast_15119380522063600768__4_kernel0E18placeholder_shared;
	add.s32 	%r1225, %r1224, %r1221;
	ld.shared.u32 	%r195, [%r1225];
	// begin inline asm
	dp4a.s32.s32 %r193, %r194, %r195, %r2437;
	// end inline asm
	ld.shared.u32 	%r198, [%r1223+1792];
	ld.shared.u32 	%r199, [%r1225];
	// begin inline asm
	dp4a.s32.s32 %r197, %r198, %r199, %r2429;
	// end inline asm
	ld.shared.u32 	%r202, [%r1223];
	ld.shared.u32 	%r203, [%r1225+2048];
	// begin inline asm
	dp4a.s32.s32 %r201, %r202, %r203, %r2433;
	// end inline asm
	ld.shared.u32 	%r206, [%r1223+1792];
	ld.shared.u32 	%r207, [%r1225+2048];
	// begin inline asm
	dp4a.s32.s32 %r205, %r206, %r207, %r2425;
	// end inline asm
	ld.shared.u32 	%r210, [%r1223];
	ld.shared.u32 	%r211, [%r1225+4];
	// begin inline asm
	dp4a.s32.s32 %r209, %r210, %r211, %r2436;
	// end inline asm
	ld.shared.u32 	%r214, [%r1223+1792];
	ld.shared.u32 	%r215, [%r1225+4];
	// begin inline asm
	dp4a.s32.s32 %r213, %r214, %r215, %r2428;
	// end inline asm
	ld.shared.u32 	%r218, [%r1223];
	ld.shared.u32 	%r219, [%r1225+2052];
	// begin inline asm
	dp4a.s32.s32 %r217, %r218, %r219, %r2432;
	// end inline asm
	ld.shared.u32 	%r222, [%r1223+1792];
	ld.shared.u32 	%r223, [%r1225+2052];
	// begin inline asm
	dp4a.s32.s32 %r221, %r222, %r223, %r2424;
	// end inline asm
	ld.shared.u32 	%r226, [%r1223];
	ld.shared.u32 	%r227, [%r1225+8];
	// begin inline asm
	dp4a.s32.s32 %r225, %r226, %r227, %r2435;
	// end inline asm
	ld.shared.u32 	%r230, [%r1223+1792];
	ld.shared.u32 	%r231, [%r1225+8];
	// begin inline asm
	dp4a.s32.s32 %r229, %r230, %r231, %r2427;
	// end inline asm
	ld.shared.u32 	%r234, [%r1223];
	ld.shared.u32 	%r235, [%r1225+2056];
	// begin inline asm
	dp4a.s32.s32 %r233, %r234, %r235, %r2431;
	// end inline asm
	ld.shared.u32 	%r238, [%r1223+1792];
	ld.shared.u32 	%r239, [%r1225+2056];
	// begin inline asm
	dp4a.s32.s32 %r237, %r238, %r239, %r2423;
	// end inline asm
	ld.shared.u32 	%r242, [%r1223];
	ld.shared.u32 	%r243, [%r1225+12];
	// begin inline asm
	dp4a.s32.s32 %r241, %r242, %r243, %r2434;
	// end inline asm
	ld.shared.u32 	%r246, [%r1223+1792];
	ld.shared.u32 	%r247, [%r1225+12];
	// begin inline asm
	dp4a.s32.s32 %r245, %r246, %r247, %r2426;
	// end inline asm
	ld.shared.u32 	%r250, [%r1223];
	ld.shared.u32 	%r251, [%r1225+2060];
	// begin inline asm
	dp4a.s32.s32 %r249, %r250, %r251, %r2430;
	// end inline asm
	ld.shared.u32 	%r254, [%r1223+1792];
	ld.shared.u32 	%r255, [%r1225+2060];
	// begin inline asm
	dp4a.s32.s32 %r253, %r254, %r255, %r2422;
	// end inline asm
	ld.shared.u32 	%r258, [%r1223+112];
	ld.shared.u32 	%r259, [%r1225+16];
	// begin inline asm
	dp4a.s32.s32 %r257, %r258, %r259, %r193;
	// end inline asm
	ld.shared.u32 	%r262, [%r1223+1904];
	ld.shared.u32 	%r263, [%r1225+16];
	// begin inline asm
	dp4a.s32.s32 %r261, %r262, %r263, %r197;
	// end inline asm
	ld.shared.u32 	%r266, [%r1223+112];
	ld.shared.u32 	%r267, [%r1225+2064];
	// begin inline asm
	dp4a.s32.s32 %r265, %r266, %r267, %r201;
	// end inline asm
	ld.shared.u32 	%r270, [%r1223+1904];
	ld.shared.u32 	%r271, [%r1225+2064];
	// begin inline asm
	dp4a.s32.s32 %r269, %r270, %r271, %r205;
	// end inline asm
	ld.shared.u32 	%r274, [%r1223+112];
	ld.shared.u32 	%r275, [%r1225+20];
	// begin inline asm
	dp4a.s32.s32 %r273, %r274, %r275, %r209;
	// end inline asm
	ld.shared.u32 	%r278, [%r1223+1904];
	ld.shared.u32 	%r279, [%r1225+20];
	// begin inline asm
	dp4a.s32.s32 %r277, %r278, %r279, %r213;
	// end inline asm
	ld.shared.u32 	%r282, [%r1223+112];
	ld.shared.u32 	%r283, [%r1225+2068];
	// begin inline asm
	dp4a.s32.s32 %r281, %r282, %r283, %r217;
	// end inline asm
	ld.shared.u32 	%r286, [%r1223+1904];
	ld.shared.u32 	%r287, [%r1225+2068];
	// begin inline asm
	dp4a.s32.s32 %r285, %r286, %r287, %r221;
	// end inline asm
	ld.shared.u32 	%r290, [%r1223+112];
	ld.shared.u32 	%r291, [%r1225+24];
	// begin inline asm
	dp4a.s32.s32 %r289, %r290, %r291, %r225;
	// end inline asm
	ld.shared.u32 	%r294, [%r1223+1904];
	ld.shared.u32 	%r295, [%r1225+24];
	// begin inline asm
	dp4a.s32.s32 %r293, %r294, %r295, %r229;
	// end inline asm
	ld.shared.u32 	%r298, [%r1223+112];
	ld.shared.u32 	%r299, [%r1225+2072];
	// begin inline asm
	dp4a.s32.s32 %r297, %r298, %r299, %r233;
	// end inline asm
	ld.shared.u32 	%r302, [%r1223+1904];
	ld.shared.u32 	%r303, [%r1225+2072];
	// begin inline asm
	dp4a.s32.s32 %r301, %r302, %r303, %r237;
	// end inline asm
	ld.shared.u32 	%r306, [%r1223+112];
	ld.shared.u32 	%r307, [%r1225+28];
	// begin inline asm
	dp4a.s32.s32 %r305, %r306, %r307, %r241;
	// end inline asm
	ld.shared.u32 	%r310, [%r1223+1904];
	ld.shared.u32 	%r311, [%r1225+28];
	// begin inline asm
	dp4a.s32.s32 %r309, %r310, %r311, %r245;
	// end inline asm
	ld.shared.u32 	%r314, [%r1223+112];
	ld.shared.u32 	%r315, [%r1225+2076];
	// begin inline asm
	dp4a.s32.s32 %r313, %r314, %r315, %r249;
	// end inline asm
	ld.shared.u32 	%r318, [%r1223+1904];
	ld.shared.u32 	%r319, [%r1225+2076];
	// begin inline asm
	dp4a.s32.s32 %r317, %r318, %r319, %r253;
	// end inline asm
	ld.shared.u32 	%r322, [%r1223+224];
	ld.shared.u32 	%r323, [%r1225+32];
	// begin inline asm
	dp4a.s32.s32 %r321, %r322, %r323, %r257;
	// end inline asm
	ld.shared.u32 	%r326, [%r1223+2016];
	ld.shared.u32 	%r327, [%r1225+32];
	// begin inline asm
	dp4a.s32.s32 %r325, %r326, %r327, %r261;
	// end inline asm
	ld.shared.u32 	%r330, [%r1223+224];
	ld.shared.u32 	%r331, [%r1225+2080];
	// begin inline asm
	dp4a.s32.s32 %r329, %r330, %r331, %r265;
	// end inline asm
	ld.shared.u32 	%r334, [%r1223+2016];
	ld.shared.u32 	%r335, [%r1225+2080];
	// begin inline asm
	dp4a.s32.s32 %r333, %r334, %r335, %r269;
	// end inline asm
	ld.shared.u32 	%r338, [%r1223+224];
	ld.shared.u32 	%r339, [%r1225+36];
	// begin inline asm
	dp4a.s32.s32 %r337, %r338, %r339, %r273;
	// end inline asm
	ld.shared.u32 	%r342, [%r1223+2016];
	ld.shared.u32 	%r343, [%r1225+36];
	// begin inline asm
	dp4a.s32.s32 %r341, %r342, %r343, %r277;
	// end inline asm
	ld.shared.u32 	%r346, [%r1223+224];
	ld.shared.u32 	%r347, [%r1225+2084];
	// begin inline asm
	dp4a.s32.s32 %r345, %r346, %r347, %r281;
	// end inline asm
	ld.shared.u32 	%r350, [%r1223+2016];
	ld.shared.u32 	%r351, [%r1225+2084];
	// begin inline asm
	dp4a.s32.s32 %r349, %r350, %r351, %r285;
	// end inline asm
	ld.shared.u32 	%r354, [%r1223+224];
	ld.shared.u32 	%r355, [%r1225+40];
	// begin inline asm
	dp4a.s32.s32 %r353, %r354, %r355, %r289;
	// end inline asm
	ld.shared.u32 	%r358, [%r1223+2016];
	ld.shared.u32 	%r359, [%r1225+40];
	// begin inline asm
	dp4a.s32.s32 %r357, %r358, %r359, %r293;
	// end inline asm
	ld.shared.u32 	%r362, [%r1223+224];
	ld.shared.u32 	%r363, [%r1225+2088];
	// begin inline asm
	dp4a.s32.s32 %r361, %r362, %r363, %r297;
	// end inline asm
	ld.shared.u32 	%r366, [%r1223+2016];
	ld.shared.u32 	%r367, [%r1225+2088];
	// begin inline asm
	dp4a.s32.s32 %r365, %r366, %r367, %r301;
	// end inline asm
	ld.shared.u32 	%r370, [%r1223+224];
	ld.shared.u32 	%r371, [%r1225+44];
	// begin inline asm
	dp4a.s32.s32 %r369, %r370, %r371, %r305;
	// end inline asm
	ld.shared.u32 	%r374, [%r1223+2016];
	ld.shared.u32 	%r375, [%r1225+44];
	// begin inline asm
	dp4a.s32.s32 %r373, %r374, %r375, %r309;
	// end inline asm
	ld.shared.u32 	%r378, [%r1223+224];
	ld.shared.u32 	%r379, [%r1225+2092];
	// begin inline asm
	dp4a.s32.s32 %r377, %r378, %r379, %r313;
	// end inline asm
	ld.shared.u32 	%r382, [%r1223+2016];
	ld.shared.u32 	%r383, [%r1225+2092];
	// begin inline asm
	dp4a.s32.s32 %r381, %r382, %r383, %r317;
	// end inline asm
	ld.shared.u32 	%r386, [%r1223+336];
	ld.shared.u32 	%r387, [%r1225+48];
	// begin inline asm
	dp4a.s32.s32 %r385, %r386, %r387, %r321;
	// end inline asm
	ld.shared.u32 	%r390, [%r1223+2128];
	ld.shared.u32 	%r391, [%r1225+48];
	// begin inline asm
	dp4a.s32.s32 %r389, %r390, %r391, %r325;
	// end inline asm
	ld.shared.u32 	%r394, [%r1223+336];
	ld.shared.u32 	%r395, [%r1225+2096];
	// begin inline asm
	dp4a.s32.s32 %r393, %r394, %r395, %r329;
	// end inline asm
	ld.shared.u32 	%r398, [%r1223+2128];
	ld.shared.u32 	%r399, [%r1225+2096];
	// begin inline asm
	dp4a.s32.s32 %r397, %r398, %r399, %r333;
	// end inline asm
	ld.shared.u32 	%r402, [%r1223+336];
	ld.shared.u32 	%r403, [%r1225+52];
	// begin inline asm
	dp4a.s32.s32 %r401, %r402, %r403, %r337;
	// end inline asm
	ld.shared.u32 	%r406, [%r1223+2128];
	ld.shared.u32 	%r407, [%r1225+52];
	// begin inline asm
	dp4a.s32.s32 %r405, %r406, %r407, %r341;
	// end inline asm
	ld.shared.u32 	%r410, [%r1223+336];
	ld.shared.u32 	%r411, [%r1225+2100];
	// begin inline asm
	dp4a.s32.s32 %r409, %r410, %r411, %r345;
	// end inline asm
	ld.shared.u32 	%r414, [%r1223+2128];
	ld.shared.u32 	%r415, [%r1225+2100];
	// begin inline asm
	dp4a.s32.s32 %r413, %r414, %r415, %r349;
	// end inline asm
	ld.shared.u32 	%r418, [%r1223+336];
	ld.shared.u32 	%r419, [%r1225+56];
	// begin inline asm
	dp4a.s32.s32 %r417, %r418, %r419, %r353;
	// end inline asm
	ld.shared.u32 	%r422, [%r1223+2128];
	ld.shared.u32 	%r423, [%r1225+56];
	// begin inline asm
	dp4a.s32.s32 %r421, %r422, %r423, %r357;
	// end inline asm
	ld.shared.u32 	%r426, [%r1223+336];
	ld.shared.u32 	%r427, [%r1225+2104];
	// begin inline asm
	dp4a.s32.s32 %r425, %r426, %r427, %r361;
	// end inline asm
	ld.shared.u32 	%r430, [%r1223+2128];
	ld.shared.u32 	%r431, [%r1225+2104];
	// begin inline asm
	dp4a.s32.s32 %r429, %r430, %r431, %r365;
	// end inline asm
	ld.shared.u32 	%r434, [%r1223+336];
	ld.shared.u32 	%r435, [%r1225+60];
	// begin inline asm
	dp4a.s32.s32 %r433, %r434, %r435, %r369;
	// end inline asm
	ld.shared.u32 	%r438, [%r1223+2128];
	ld.shared.u32 	%r439, [%r1225+60];
	// begin inline asm
	dp4a.s32.s32 %r437, %r438, %r439, %r373;
	// end inline asm
	ld.shared.u32 	%r442, [%r1223+336];
	ld.shared.u32 	%r443, [%r1225+2108];
	// begin inline asm
	dp4a.s32.s32 %r441, %r442, %r443, %r377;
	// end inline asm
	ld.shared.u32 	%r446, [%r1223+2128];
	ld.shared.u32 	%r447, [%r1225+2108];
	// begin inline asm
	dp4a.s32.s32 %r445, %r446, %r447, %r381;
	// end inline asm
	ld.shared.u32 	%r450, [%r1223+448];
	ld.shared.u32 	%r451, [%r1225+64];
	// begin inline asm
	dp4a.s32.s32 %r449, %r450, %r451, %r385;
	// end inline asm
	ld.shared.u32 	%r454, [%r1223+2240];
	ld.shared.u32 	%r455, [%r1225+64];
	// begin inline asm
	dp4a.s32.s32 %r453, %r454, %r455, %r389;
	// end inline asm
	ld.shared.u32 	%r458, [%r1223+448];
	ld.shared.u32 	%r459, [%r1225+2112];
	// begin inline asm
	dp4a.s32.s32 %r457, %r458, %r459, %r393;
	// end inline asm
	ld.shared.u32 	%r462, [%r1223+2240];
	ld.shared.u32 	%r463, [%r1225+2112];
	// begin inline asm
	dp4a.s32.s32 %r461, %r462, %r463, %r397;
	// end inline asm
	ld.shared.u32 	%r466, [%r1223+448];
	ld.shared.u32 	%r467, [%r1225+68];
	// begin inline asm
	dp4a.s32.s32 %r465, %r466, %r467, %r401;
	// end inline asm
	ld.shared.u32 	%r470, [%r1223+2240];
	ld.shared.u32 	%r471, [%r1225+68];
	// begin inline asm
	dp4a.s32.s32 %r469, %r470, %r471, %r405;
	// end inline asm
	ld.shared.u32 	%r474, [%r1223+448];
	ld.shared.u32 	%r475, [%r1225+2116];
	// begin inline asm
	dp4a.s32.s32 %r473, %r474, %r475, %r409;
	// end inline asm
	ld.shared.u32 	%r478, [%r1223+2240];
	ld.shared.u32 	%r479, [%r1225+2116];
	// begin inline asm
	dp4a.s32.s32 %r477, %r478, %r479, %r413;
	// end inline asm
	ld.shared.u32 	%r482, [%r1223+448];
	ld.shared.u32 	%r483, [%r1225+72];
	// begin inline asm
	dp4a.s32.s32 %r481, %r482, %r483, %r417;
	// end inline asm
	ld.shared.u32 	%r486, [%r1223+2240];
	ld.shared.u32 	%r487, [%r1225+72];
	// begin inline asm
	dp4a.s32.s32 %r485, %r486, %r487, %r421;
	// end inline asm
	ld.shared.u32 	%r490, [%r1223+448];
	ld.shared.u32 	%r491, [%r1225+2120];
	// begin inline asm
	dp4a.s32.s32 %r489, %r490, %r491, %r425;
	// end inline asm
	ld.shared.u32 	%r494, [%r1223+2240];
	ld.shared.u32 	%r495, [%r1225+2120];
	// begin inline asm
	dp4a.s32.s32 %r493, %r494, %r495, %r429;
	// end inline asm
	ld.shared.u32 	%r498, [%r1223+448];
	ld.shared.u32 	%r499, [%r1225+76];
	// begin inline asm
	dp4a.s32.s32 %r497, %r498, %r499, %r433;
	// end inline asm
	ld.shared.u32 	%r502, [%r1223+2240];
	ld.shared.u32 	%r503, [%r1225+76];
	// begin inline asm
	dp4a.s32.s32 %r501, %r502, %r503, %r437;
	// end inline asm
	ld.shared.u32 	%r506, [%r1223+448];
	ld.shared.u32 	%r507, [%r1225+2124];
	// begin inline asm
	dp4a.s32.s32 %r505, %r506, %r507, %r441;
	// end inline asm
	ld.shared.u32 	%r510, [%r1223+2240];
	ld.shared.u32 	%r511, [%r1225+2124];
	// begin inline asm
	dp4a.s32.s32 %r509, %r510, %r511, %r445;
	// end inline asm
	ld.shared.u32 	%r514, [%r1223+560];
	ld.shared.u32 	%r515, [%r1225+80];
	// begin inline asm
	dp4a.s32.s32 %r513, %r514, %r515, %r449;
	// end inline asm
	ld.shared.u32 	%r518, [%r1223+2352];
	ld.shared.u32 	%r519, [%r1225+80];
	// begin inline asm
	dp4a.s32.s32 %r517, %r518, %r519, %r453;
	// end inline asm
	ld.shared.u32 	%r522, [%r1223+560];
	ld.shared.u32 	%r523, [%r1225+2128];
	// begin inline asm
	dp4a.s32.s32 %r521, %r522, %r523, %r457;
	// end inline asm
	ld.shared.u32 	%r526, [%r1223+2352];
	ld.shared.u32 	%r527, [%r1225+2128];
	// begin inline asm
	dp4a.s32.s32 %r525, %r526, %r527, %r461;
	// end inline asm
	ld.shared.u32 	%r530, [%r1223+560];
	ld.shared.u32 	%r531, [%r1225+84];
	// begin inline asm
	dp4a.s32.s32 %r529, %r530, %r531, %r465;
	// end inline asm
	ld.shared.u32 	%r534, [%r1223+2352];
	ld.shared.u32 	%r535, [%r1225+84];
	// begin inline asm
	dp4a.s32.s32 %r533, %r534, %r535, %r469;
	// end inline asm
	ld.shared.u32 	%r538, [%r1223+560];
	ld.shared.u32 	%r539, [%r1225+2132];
	// begin inline asm
	dp4a.s32.s32 %r537, %r538, %r539, %r473;
	// end inline asm
	ld.shared.u32 	%r542, [%r1223+2352];
	ld.shared.u32 	%r543, [%r1225+2132];
	// begin inline asm
	dp4a.s32.s32 %r541, %r542, %r543, %r477;
	// end inline asm
	ld.shared.u32 	%r546, [%r1223+560];
	ld.shared.u32 	%r547, [%r1225+88];
	// begin inline asm
	dp4a.s32.s32 %r545, %r546, %r547, %r481;
	// end inline asm
	ld.shared.u32 	%r550, [%r1223+2352];
	ld.shared.u32 	%r551, [%r1225+88];
	// begin inline asm
	dp4a.s32.s32 %r549, %r550, %r551, %r485;
	// end inline asm
	ld.shared.u32 	%r554, [%r1223+560];
	ld.shared.u32 	%r555, [%r1225+2136];
	// begin inline asm
	dp4a.s32.s32 %r553, %r554, %r555, %r489;
	// end inline asm
	ld.shared.u32 	%r558, [%r1223+2352];
	ld.shared.u32 	%r559, [%r1225+2136];
	// begin inline asm
	dp4a.s32.s32 %r557, %r558, %r559, %r493;
	// end inline asm
	ld.shared.u32 	%r562, [%r1223+560];
	ld.shared.u32 	%r563, [%r1225+92];
	// begin inline asm
	dp4a.s32.s32 %r561, %r562, %r563, %r497;
	// end inline asm
	ld.shared.u32 	%r566, [%r1223+2352];
	ld.shared.u32 	%r567, [%r1225+92];
	// begin inline asm
	dp4a.s32.s32 %r565, %r566, %r567, %r501;
	// end inline asm
	ld.shared.u32 	%r570, [%r1223+560];
	ld.shared.u32 	%r571, [%r1225+2140];
	// begin inline asm
	dp4a.s32.s32 %r569, %r570, %r571, %r505;
	// end inline asm
	ld.shared.u32 	%r574, [%r1223+2352];
	ld.shared.u32 	%r575, [%r1225+2140];
	// begin inline asm
	dp4a.s32.s32 %r573, %r574, %r575, %r509;
	// end inline asm
	ld.shared.u32 	%r578, [%r1223+672];
	ld.shared.u32 	%r579, [%r1225+96];
	// begin inline asm
	dp4a.s32.s32 %r577, %r578, %r579, %r513;
	// end inline asm
	ld.shared.u32 	%r582, [%r1223+2464];
	ld.shared.u32 	%r583, [%r1225+96];
	// begin inline asm
	dp4a.s32.s32 %r581, %r582, %r583, %r517;
	// end inline asm
	ld.shared.u32 	%r586, [%r1223+672];
	ld.shared.u32 	%r587, [%r1225+2144];
	// begin inline asm
	dp4a.s32.s32 %r585, %r586, %r587, %r521;
	// end inline asm
	ld.shared.u32 	%r590, [%r1223+2464];
	ld.shared.u32 	%r591, [%r1225+2144];
	// begin inline asm
	dp4a.s32.s32 %r589, %r590, %r591, %r525;
	// end inline asm
	ld.shared.u32 	%r594, [%r1223+672];
	ld.shared.u32 	%r595, [%r1225+100];
	// begin inline asm
	dp4a.s32.s32 %r593, %r594, %r595, %r529;
	// end inline asm
	ld.shared.u32 	%r598, [%r1223+2464];
	ld.shared.u32 	%r599, [%r1225+100];
	// begin inline asm
	dp4a.s32.s32 %r597, %r598, %r599, %r533;
	// end inline asm
	ld.shared.u32 	%r602, [%r1223+672];
	ld.shared.u32 	%r603, [%r1225+2148];
	// begin inline asm
	dp4a.s32.s32 %r601, %r602, %r603, %r537;
	// end inline asm
	ld.shared.u32 	%r606, [%r1223+2464];
	ld.shared.u32 	%r607, [%r1225+2148];
	// begin inline asm
	dp4a.s32.s32 %r605, %r606, %r607, %r541;
	// end inline asm
	ld.shared.u32 	%r610, [%r1223+672];
	ld.shared.u32 	%r611, [%r1225+104];
	// begin inline asm
	dp4a.s32.s32 %r609, %r610, %r611, %r545;
	// end inline asm
	ld.shared.u32 	%r614, [%r1223+2464];
	ld.shared.u32 	%r615, [%r1225+104];
	// begin inline asm
	dp4a.s32.s32 %r613, %r614, %r615, %r549;
	// end inline asm
	ld.shared.u32 	%r618, [%r1223+672];
	ld.shared.u32 	%r619, [%r1225+2152];
	// begin inline asm
	dp4a.s32.s32 %r617, %r618, %r619, %r553;
	// end inline asm
	ld.shared.u32 	%r622, [%r1223+2464];
	ld.shared.u32 	%r623, [%r1225+2152];
	// begin inline asm
	dp4a.s32.s32 %r621, %r622, %r623, %r557;
	// end inline asm
	ld.shared.u32 	%r626, [%r1223+672];
	ld.shared.u32 	%r627, [%r1225+108];
	// begin inline asm
	dp4a.s32.s32 %r625, %r626, %r627, %r561;
	// end inline asm
	ld.shared.u32 	%r630, [%r1223+2464];
	ld.shared.u32 	%r631, [%r1225+108];
	// begin inline asm
	dp4a.s32.s32 %r629, %r630, %r631, %r565;
	// end inline asm
	ld.shared.u32 	%r634, [%r1223+672];
	ld.shared.u32 	%r635, [%r1225+2156];
	// begin inline asm
	dp4a.s32.s32 %r633, %r634, %r635, %r569;
	// end inline asm
	ld.shared.u32 	%r638, [%r1223+2464];
	ld.shared.u32 	%r639, [%r1225+2156];
	// begin inline asm
	dp4a.s32.s32 %r637, %r638, %r639, %r573;
	// end inline asm
	ld.shared.u32 	%r642, [%r1223+784];
	ld.shared.u32 	%r643, [%r1225+112];
	// begin inline asm
	dp4a.s32.s32 %r641, %r642, %r643, %r577;
	// end inline asm
	ld.shared.u32 	%r646, [%r1223+2576];
	ld.shared.u32 	%r647, [%r1225+112];
	// begin inline asm
	dp4a.s32.s32 %r645, %r646, %r647, %r581;
	// end inline asm
	ld.shared.u32 	%r650, [%r1223+784];
	ld.shared.u32 	%r651, [%r1225+2160];
	// begin inline asm
	dp4a.s32.s32 %r649, %r650, %r651, %r585;
	// end inline asm
	ld.shared.u32 	%r654, [%r1223+2576];
	ld.shared.u32 	%r655, [%r1225+2160];
	// begin inline asm
	dp4a.s32.s32 %r653, %r654, %r655, %r589;
	// end inline asm
	ld.shared.u32 	%r658, [%r1223+784];
	ld.shared.u32 	%r659, [%r1225+116];
	// begin inline asm
	dp4a.s32.s32 %r657, %r658, %r659, %r593;
	// end inline asm
	ld.shared.u32 	%r662, [%r1223+2576];
	ld.shared.u32 	%r663, [%r1225+116];
	// begin inline asm
	dp4a.s32.s32 %r661, %r662, %r663, %r597;
	// end inline asm
	ld.shared.u32 	%r666, [%r1223+784];
	ld.shared.u32 	%r667, [%r1225+2164];
	// begin inline asm
	dp4a.s32.s32 %r665, %r666, %r667, %r601;
	// end inline asm
	ld.shared.u32 	%r670, [%r1223+2576];
	ld.shared.u32 	%r671, [%r1225+2164];
	// begin inline asm
	dp4a.s32.s32 %r669, %r670, %r671, %r605;
	// end inline asm
	ld.shared.u32 	%r674, [%r1223+784];
	ld.shared.u32 	%r675, [%r1225+120];
	// begin inline asm
	dp4a.s32.s32 %r673, %r674, %r675, %r609;
	// end inline asm
	ld.shared.u32 	%r678, [%r1223+2576];
	ld.shared.u32 	%r679, [%r1225+120];
	// begin inline asm
	dp4a.s32.s32 %r677, %r678, %r679, %r613;
	// end inline asm
	ld.shared.u32 	%r682, [%r1223+784];
	ld.shared.u32 	%r683, [%r1225+2168];
	// begin inline asm
	dp4a.s32.s32 %r681, %r682, %r683, %r617;
	// end inline asm
	ld.shared.u32 	%r686, [%r1223+2576];
	ld.shared.u32 	%r687, [%r1225+2168];
	// begin inline asm
	dp4a.s32.s32 %r685, %r686, %r687, %r621;
	// end inline asm
	ld.shared.u32 	%r690, [%r1223+784];
	ld.shared.u32 	%r691, [%r1225+124];
	// begin inline asm
	dp4a.s32.s32 %r689, %r690, %r691, %r625;
	// end inline asm
	ld.shared.u32 	%r694, [%r1223+2576];
	ld.shared.u32 	%r695, [%r1225+124];
	// begin inline asm
	dp4a.s32.s32 %r693, %r694, %r695, %r629;
	// end inline asm
	ld.shared.u32 	%r698, [%r1223+784];
	ld.shared.u32 	%r699, [%r1225+2172];
	// begin inline asm
	dp4a.s32.s32 %r697, %r698, %r699, %r633;
	// end inline asm
	ld.shared.u32 	%r702, [%r1223+2576];
	ld.shared.u32 	%r703, [%r1225+2172];
	// begin inline asm
	dp4a.s32.s32 %r701, %r702, %r703, %r637;
	// end inline asm
	ld.shared.u32 	%r706, [%r1223+896];
	ld.shared.u32 	%r707, [%r1225+128];
	// begin inline asm
	dp4a.s32.s32 %r705, %r706, %r707, %r641;
	// end inline asm
	ld.shared.u32 	%r710, [%r1223+2688];
	ld.shared.u32 	%r711, [%r1225+128];
	// begin inline asm
	dp4a.s32.s32 %r709, %r710, %r711, %r645;
	// end inline asm
	ld.shared.u32 	%r714, [%r1223+896];
	ld.shared.u32 	%r715, [%r1225+2176];
	// begin inline asm
	dp4a.s32.s32 %r713, %r714, %r715, %r649;
	// end inline asm
	ld.shared.u32 	%r718, [%r1223+2688];
	ld.shared.u32 	%r719, [%r1225+2176];
	// begin inline asm
	dp4a.s32.s32 %r717, %r718, %r719, %r653;
	// end inline asm
	ld.shared.u32 	%r722, [%r1223+896];
	ld.shared.u32 	%r723, [%r1225+132];
	// begin inline asm
	dp4a.s32.s32 %r721, %r722, %r723, %r657;
	// end inline asm
	ld.shared.u32 	%r726, [%r1223+2688];
	ld.shared.u32 	%r727, [%r1225+132];
	// begin inline asm
	dp4a.s32.s32 %r725, %r726, %r727, %r661;
	// end inline asm
	ld.shared.u32 	%r730, [%r1223+896];
	ld.shared.u32 	%r731, [%r1225+2180];
	// begin inline asm
	dp4a.s32.s32 %r729, %r730, %r731, %r665;
	// end inline asm
	ld.shared.u32 	%r734, [%r1223+2688];
	ld.shared.u32 	%r735, [%r1225+2180];
	// begin inline asm
	dp4a.s32.s32 %r733, %r734, %r735, %r669;
	// end inline asm
	ld.shared.u32 	%r738, [%r1223+896];
	ld.shared.u32 	%r739, [%r1225+136];
	// begin inline asm
	dp4a.s32.s32 %r737, %r738, %r739, %r673;
	// end inline asm
	ld.shared.u32 	%r742, [%r1223+2688];
	ld.shared.u32 	%r743, [%r1225+136];
	// begin inline asm
	dp4a.s32.s32 %r741, %r742, %r743, %r677;
	// end inline asm
	ld.shared.u32 	%r746, [%r1223+896];
	ld.shared.u32 	%r747, [%r1225+2184];
	// begin inline asm
	dp4a.s32.s32 %r745, %r746, %r747, %r681;
	// end inline asm
	ld.shared.u32 	%r750, [%r1223+2688];
	ld.shared.u32 	%r751, [%r1225+2184];
	// begin inline asm
	dp4a.s32.s32 %r749, %r750, %r751, %r685;
	// end inline asm
	ld.shared.u32 	%r754, [%r1223+896];
	ld.shared.u32 	%r755, [%r1225+140];
	// begin inline asm
	dp4a.s32.s32 %r753, %r754, %r755, %r689;
	// end inline asm
	ld.shared.u32 	%r758, [%r1223+2688];
	ld.shared.u32 	%r759, [%r1225+140];
	// begin inline asm
	dp4a.s32.s32 %r757, %r758, %r759, %r693;
	// end inline asm
	ld.shared.u32 	%r762, [%r1223+896];
	ld.shared.u32 	%r763, [%r1225+2188];
	// begin inline asm
	dp4a.s32.s32 %r761, %r762, %r763, %r697;
	// end inline asm
	ld.shared.u32 	%r766, [%r1223+2688];
	ld.shared.u32 	%r767, [%r1225+2188];
	// begin inline asm
	dp4a.s32.s32 %r765, %r766, %r767, %r701;
	// end inline asm
	ld.shared.u32 	%r770, [%r1223+1008];
	ld.shared.u32 	%r771, [%r1225+144];
	// begin inline asm
	dp4a.s32.s32 %r769, %r770, %r771, %r705;
	// end inline asm
	ld.shared.u32 	%r774, [%r1223+2800];
	ld.shared.u32 	%r775, [%r1225+144];
	// begin inline asm
	dp4a.s32.s32 %r773, %r774, %r775, %r709;
	// end inline asm
	ld.shared.u32 	%r778, [%r1223+1008];
	ld.shared.u32 	%r779, [%r1225+2192];
	// begin inline asm
	dp4a.s32.s32 %r777, %r778, %r779, %r713;
	// end inline asm
	ld.shared.u32 	%r782, [%r1223+2800];
	ld.shared.u32 	%r783, [%r1225+2192];
	// begin inline asm
	dp4a.s32.s32 %r781, %r782, %r783, %r717;
	// end inline asm
	ld.shared.u32 	%r786, [%r1223+1008];
	ld.shared.u32 	%r787, [%r1225+148];
	// begin inline asm
	dp4a.s32.s32 %r785, %r786, %r787, %r721;
	// end inline asm
	ld.shared.u32 	%r790, [%r1223+2800];
	ld.shared.u32 	%r791, [%r1225+148];
	// begin inline asm
	dp4a.s32.s32 %r789, %r790, %r791, %r725;
	// end inline asm
	ld.shared.u32 	%r794, [%r1223+1008];
	ld.shared.u32 	%r795, [%r1225+2196];
	// begin inline asm
	dp4a.s32.s32 %r793, %r794, %r795, %r729;
	// end inline asm
	ld.shared.u32 	%r798, [%r1223+2800];
	ld.shared.u32 	%r799, [%r1225+2196];
	// begin inline asm
	dp4a.s32.s32 %r797, %r798, %r799, %r733;
	// end inline asm
	ld.shared.u32 	%r802, [%r1223+1008];
	ld.shared.u32 	%r803, [%r1225+152];
	// begin inline asm
	dp4a.s32.s32 %r801, %r802, %r803, %r737;
	// end inline asm
	ld.shared.u32 	%r806, [%r1223+2800];
	ld.shared.u32 	%r807, [%r1225+152];
	// begin inline asm
	dp4a.s32.s32 %r805, %r806, %r807, %r741;
	// end inline asm
	ld.shared.u32 	%r810, [%r1223+1008];
	ld.shared.u32 	%r811, [%r1225+2200];
	// begin inline asm
	dp4a.s32.s32 %r809, %r810, %r811, %r745;
	// end inline asm
	ld.shared.u32 	%r814, [%r1223+2800];
	ld.shared.u32 	%r815, [%r1225+2200];
	// begin inline asm
	dp4a.s32.s32 %r813, %r814, %r815, %r749;
	// end inline asm
	ld.shared.u32 	%r818, [%r1223+1008];
	ld.shared.u32 	%r819, [%r1225+156];
	// begin inline asm
	dp4a.s32.s32 %r817, %r818, %r819, %r753;
	// end inline asm
	ld.shared.u32 	%r822, [%r1223+2800];
	ld.shared.u32 	%r823, [%r1225+156];
	// begin inline asm
	dp4a.s32.s32 %r821, %r822, %r823, %r757;
	// end inline asm
	ld.shared.u32 	%r826, [%r1223+1008];
	ld.shared.u32 	%r827, [%r1225+2204];
	// begin inline asm
	dp4a.s32.s32 %r825, %r826, %r827, %r761;
	// end inline asm
	ld.shared.u32 	%r830, [%r1223+2800];
	ld.shared.u32 	%r831, [%r1225+2204];
	// begin inline asm
	dp4a.s32.s32 %r829, %r830, %r831, %r765;
	// end inline asm
	ld.shared.u32 	%r834, [%r1223+1120];
	ld.shared.u32 	%r835, [%r1225+160];
	// begin inline asm
	dp4a.s32.s32 %r833, %r834, %r835, %r769;
	// end inline asm
	ld.shared.u32 	%r838, [%r1223+2912];
	ld.shared.u32 	%r839, [%r1225+160];
	// begin inline asm
	dp4a.s32.s32 %r837, %r838, %r839, %r773;
	// end inline asm
	ld.shared.u32 	%r842, [%r1223+1120];
	ld.shared.u32 	%r843, [%r1225+2208];
	// begin inline asm
	dp4a.s32.s32 %r841, %r842, %r843, %r777;
	// end inline asm
	ld.shared.u32 	%r846, [%r1223+2912];
	ld.shared.u32 	%r847, [%r1225+2208];
	// begin inline asm
	dp4a.s32.s32 %r845, %r846, %r847, %r781;
	// end inline asm
	ld.shared.u32 	%r850, [%r1223+1120];
	ld.shared.u32 	%r851, [%r1225+164];
	// begin inline asm
	dp4a.s32.s32 %r849, %r850, %r851, %r785;
	// end inline asm
	ld.shared.u32 	%r854, [%r1223+2912];
	ld.shared.u32 	%r855, [%r1225+164];
	// begin inline asm
	dp4a.s32.s32 %r853, %r854, %r855, %r789;
	// end inline asm
	ld.shared.u32 	%r858, [%r1223+1120];
	ld.shared.u32 	%r859, [%r1225+2212];
	// begin inline asm
	dp4a.s32.s32 %r857, %r858, %r859, %r793;
	// end inline asm
	ld.shared.u32 	%r862, [%r1223+2912];
	ld.shared.u32 	%r863, [%r1225+2212];
	// begin inline asm
	dp4a.s32.s32 %r861, %r862, %r863, %r797;
	// end inline asm
	ld.shared.u32 	%r866, [%r1223+1120];
	ld.shared.u32 	%r867, [%r1225+168];
	// begin inline asm
	dp4a.s32.s32 %r865, %r866, %r867, %r801;
	// end inline asm
	ld.shared.u32 	%r870, [%r1223+2912];
	ld.shared.u32 	%r871, [%r1225+168];
	// begin inline asm
	dp4a.s32.s32 %r869, %r870, %r871, %r805;
	// end inline asm
	ld.shared.u32 	%r874, [%r1223+1120];
	ld.shared.u32 	%r875, [%r1225+2216];
	// begin inline asm
	dp4a.s32.s32 %r873, %r874, %r875, %r809;
	// end inline asm
	ld.shared.u32 	%r878, [%r1223+2912];
	ld.shared.u32 	%r879, [%r1225+2216];
	// begin inline asm
	dp4a.s32.s32 %r877, %r878, %r879, %r813;
	// end inline asm
	ld.shared.u32 	%r882, [%r1223+1120];
	ld.shared.u32 	%r883, [%r1225+172];
	// begin inline asm
	dp4a.s32.s32 %r881, %r882, %r883, %r817;
	// end inline asm
	ld.shared.u32 	%r886, [%r1223+2912];
	ld.shared.u32 	%r887, [%r1225+172];
	// begin inline asm
	dp4a.s32.s32 %r885, %r886, %r887, %r821;
	// end inline asm
	ld.shared.u32 	%r890, [%r1223+1120];
	ld.shared.u32 	%r891, [%r1225+2220];
	// begin inline asm
	dp4a.s32.s32 %r889, %r890, %r891, %r825;
	// end inline asm
	ld.shared.u32 	%r894, [%r1223+2912];
	ld.shared.u32 	%r895, [%r1225+2220];
	// begin inline asm
	dp4a.s32.s32 %r893, %r894, %r895, %r829;
	// end inline asm
	ld.shared.u32 	%r898, [%r1223+1232];
	ld.shared.u32 	%r899, [%r1225+176];
	// begin inline asm
	dp4a.s32.s32 %r897, %r898, %r899, %r833;
	// end inline asm
	ld.shared.u32 	%r902, [%r1223+3024];
	ld.shared.u32 	%r903, [%r1225+176];
	// begin inline asm
	dp4a.s32.s32 %r901, %r902, %r903, %r837;
	// end inline asm
	ld.shared.u32 	%r906, [%r1223+1232];
	ld.shared.u32 	%r907, [%r1225+2224];
	// begin inline asm
	dp4a.s32.s32 %r905, %r906, %r907, %r841;
	// end inline asm
	ld.shared.u32 	%r910, [%r1223+3024];
	ld.shared.u32 	%r911, [%r1225+2224];
	// begin inline asm
	dp4a.s32.s32 %r909, %r910, %r911, %r845;
	// end inline asm
	ld.shared.u32 	%r914, [%r1223+1232];
	ld.shared.u32 	%r915, [%r1225+180];
	// begin inline asm
	dp4a.s32.s32 %r913, %r914, %r915, %r849;
	// end inline asm
	ld.shared.u32 	%r918, [%r1223+3024];
	ld.shared.u32 	%r919, [%r1225+180];
	// begin inline asm
	dp4a.s32.s32 %r917, %r918, %r919, %r853;
	// end inline asm
	ld.shared.u32 	%r922, [%r1223+1232];
	ld.shared.u32 	%r923, [%r1225+2228];
	// begin inline asm
	dp4a.s32.s32 %r921, %r922, %r923, %r857;
	// end inline asm
	ld.shared.u32 	%r926, [%r1223+3024];
	ld.shared.u32 	%r927, [%r1225+2228];
	// begin inline asm
	dp4a.s32.s32 %r925, %r926, %r927, %r861;
	// end inline asm
	ld.shared.u32 	%r930, [%r1223+1232];
	ld.shared.u32 	%r931, [%r1225+184];
	// begin inline asm
	dp4a.s32.s32 %r929, %r930, %r931, %r865;
	// end inline asm
	ld.shared.u32 	%r934, [%r1223+3024];
	ld.shared.u32 	%r935, [%r1225+184];
	// begin inline asm
	dp4a.s32.s32 %r933, %r934, %r935, %r869;
	// end inline asm
	ld.shared.u32 	%r938, [%r1223+1232];
	ld.shared.u32 	%r939, [%r1225+2232];
	// begin inline asm
	dp4a.s32.s32 %r937, %r938, %r939, %r873;
	// end inline asm
	ld.shared.u32 	%r942, [%r1223+3024];
	ld.shared.u32 	%r943, [%r1225+2232];
	// begin inline asm
	dp4a.s32.s32 %r941, %r942, %r943, %r877;
	// end inline asm
	ld.shared.u32 	%r946, [%r1223+1232];
	ld.shared.u32 	%r947, [%r1225+188];
	// begin inline asm
	dp4a.s32.s32 %r945, %r946, %r947, %r881;
	// end inline asm
	ld.shared.u32 	%r950, [%r1223+3024];
	ld.shared.u32 	%r951, [%r1225+188];
	// begin inline asm
	dp4a.s32.s32 %r949, %r950, %r951, %r885;
	// end inline asm
	ld.shared.u32 	%r954, [%r1223+1232];
	ld.shared.u32 	%r955, [%r1225+2236];
	// begin inline asm
	dp4a.s32.s32 %r953, %r954, %r955, %r889;
	// end inline asm
	ld.shared.u32 	%r958, [%r1223+3024];
	ld.shared.u32 	%r959, [%r1225+2236];
	// begin inline asm
	dp4a.s32.s32 %r957, %r958, %r959, %r893;
	// end inline asm
	ld.shared.u32 	%r962, [%r1223+1344];
	ld.shared.u32 	%r963, [%r1225+192];
	// begin inline asm
	dp4a.s32.s32 %r961, %r962, %r963, %r897;
	// end inline asm
	ld.shared.u32 	%r966, [%r1223+3136];
	ld.shared.u32 	%r967, [%r1225+192];
	// begin inline asm
	dp4a.s32.s32 %r965, %r966, %r967, %r901;
	// end inline asm
	ld.shared.u32 	%r970, [%r1223+1344];
	ld.shared.u32 	%r971, [%r1225+2240];
	// begin inline asm
	dp4a.s32.s32 %r969, %r970, %r971, %r905;
	// end inline asm
	ld.shared.u32 	%r974, [%r1223+3136];
	ld.shared.u32 	%r975, [%r1225+2240];
	// begin inline asm
	dp4a.s32.s32 %r973, %r974, %r975, %r909;
	// end inline asm
	ld.shared.u32 	%r978, [%r1223+1344];
	ld.shared.u32 	%r979, [%r1225+196];
	// begin inline asm
	dp4a.s32.s32 %r977, %r978, %r979, %r913;
	// end inline asm
	ld.shared.u32 	%r982, [%r1223+3136];
	ld.shared.u32 	%r983, [%r1225+196];
	// begin inline asm
	dp4a.s32.s32 %r981, %r982, %r983, %r917;
	// end inline asm
	ld.shared.u32 	%r986, [%r1223+1344];
	ld.shared.u32 	%r987, [%r1225+2244];
	// begin inline asm
	dp4a.s32.s32 %r985, %r986, %r987, %r921;
	// end inline asm
	ld.shared.u32 	%r990, [%r1223+3136];
	ld.shared.u32 	%r991, [%r1225+2244];
	// begin inline asm
	dp4a.s32.s32 %r989, %r990, %r991, %r925;
	// end inline asm
	ld.shared.u32 	%r994, [%r1223+1344];
	ld.shared.u32 	%r995, [%r1225+200];
	// begin inline asm
	dp4a.s32.s32 %r993, %r994, %r995, %r929;
	// end inline asm
	ld.shared.u32 	%r998, [%r1223+3136];
	ld.shared.u32 	%r999, [%r1225+200];
	// begin inline asm
	dp4a.s32.s32 %r997, %r998, %r999, %r933;
	// end inline asm
	ld.shared.u32 	%r1002, [%r1223+1344];
	ld.shared.u32 	%r1003, [%r1225+2248];
	// begin inline asm
	dp4a.s32.s32 %r1001, %r1002, %r1003, %r937;
	// end inline asm
	ld.shared.u32 	%r1006, [%r1223+3136];
	ld.shared.u32 	%r1007, [%r1225+2248];
	// begin inline asm
	dp4a.s32.s32 %r1005, %r1006, %r1007, %r941;
	// end inline asm
	ld.shared.u32 	%r1010, [%r1223+1344];
	ld.shared.u32 	%r1011, [%r1225+204];
	// begin inline asm
	dp4a.s32.s32 %r1009, %r1010, %r1011, %r945;
	// end inline asm
	ld.shared.u32 	%r1014, [%r1223+3136];
	ld.shared.u32 	%r1015, [%r1225+204];
	// begin inline asm
	dp4a.s32.s32 %r1013, %r1014, %r1015, %r949;
	// end inline asm
	ld.shared.u32 	%r1018, [%r1223+1344];
	ld.shared.u32 	%r1019, [%r1225+2252];
	// begin inline asm
	dp4a.s32.s32 %r1017, %r1018, %r1019, %r953;
	// end inline asm
	ld.shared.u32 	%r1022, [%r1223+3136];
	ld.shared.u32 	%r1023, [%r1225+2252];
	// begin inline asm
	dp4a.s32.s32 %r1021, %r1022, %r1023, %r957;
	// end inline asm
	ld.shared.u32 	%r1026, [%r1223+1456];
	ld.shared.u32 	%r1027, [%r1225+208];
	// begin inline asm
	dp4a.s32.s32 %r1025, %r1026, %r1027, %r961;
	// end inline asm
	ld.shared.u32 	%r1030, [%r1223+3248];
	ld.shared.u32 	%r1031, [%r1225+208];
	// begin inline asm
	dp4a.s32.s32 %r1029, %r1030, %r1031, %r965;
	// end inline asm
	ld.shared.u32 	%r1034, [%r1223+1456];
	ld.shared.u32 	%r1035, [%r1225+2256];
	// begin inline asm
	dp4a.s32.s32 %r1033, %r1034, %r1035, %r969;
	// end inline asm
	ld.shared.u32 	%r1038, [%r1223+3248];
	ld.shared.u32 	%r1039, [%r1225+2256];
	// begin inline asm
	dp4a.s32.s32 %r1037, %r1038, %r1039, %r973;
	// end inline asm
	ld.shared.u32 	%r1042, [%r1223+1456];
	ld.shared.u32 	%r1043, [%r1225+212];
	// begin inline asm
	dp4a.s32.s32 %r1041, %r1042, %r1043, %r977;
	// end inline asm
	ld.shared.u32 	%r1046, [%r1223+3248];
	ld.shared.u32 	%r1047, [%r1225+212];
	// begin inline asm
	dp4a.s32.s32 %r1045, %r1046, %r1047, %r981;
	// end inline asm
	ld.shared.u32 	%r1050, [%r1223+1456];
	ld.shared.u32 	%r1051, [%r1225+2260];
	// begin inline asm
	dp4a.s32.s32 %r1049, %r1050, %r1051, %r985;
	// end inline asm
	ld.shared.u32 	%r1054, [%r1223+3248];
	ld.shared.u32 	%r1055, [%r1225+2260];
	// begin inline asm
	dp4a.s32.s32 %r1053, %r1054, %r1055, %r989;
	// end inline asm
	ld.shared.u32 	%r1058, [%r1223+1456];
	ld.shared.u32 	%r1059, [%r1225+216];
	// begin inline asm
	dp4a.s32.s32 %r1057, %r1058, %r1059, %r993;
	// end inline asm
	ld.shared.u32 	%r1062, [%r1223+3248];
	ld.shared.u32 	%r1063, [%r1225+216];
	// begin inline asm
	dp4a.s32.s32 %r1061, %r1062, %r1063, %r997;
	// end inline asm
	ld.shared.u32 	%r1066, [%r1223+1456];
	ld.shared.u32 	%r1067, [%r1225+2264];
	// begin inline asm
	dp4a.s32.s32 %r1065, %r1066, %r1067, %r1001;
	// end inline asm
	ld.shared.u32 	%r1070, [%r1223+3248];
	ld.shared.u32 	%r1071, [%r1225+2264];
	// begin inline asm
	dp4a.s32.s32 %r1069, %r1070, %r1071, %r1005;
	// end inline asm
	ld.shared.u32 	%r1074, [%r1223+1456];
	ld.shared.u32 	%r1075, [%r1225+220];
	// begin inline asm
	dp4a.s32.s32 %r1073, %r1074, %r1075, %r1009;
	// end inline asm
	ld.shared.u32 	%r1078, [%r1223+3248];
	ld.shared.u32 	%r1079, [%r1225+220];
	// begin inline asm
	dp4a.s32.s32 %r1077, %r1078, %r1079, %r1013;
	// end inline asm
	ld.shared.u32 	%r1082, [%r1223+1456];
	ld.shared.u32 	%r1083, [%r1225+2268];
	// begin inline asm
	dp4a.s32.s32 %r1081, %r1082, %r1083, %r1017;
	// end inline asm
	ld.shared.u32 	%r1086, [%r1223+3248];
	ld.shared.u32 	%r1087, [%r1225+2268];
	// begin inline asm
	dp4a.s32.s32 %r1085, %r1086, %r1087, %r1021;
	// end inline asm
	ld.shared.u32 	%r1090, [%r1223+1568];
	ld.shared.u32 	%r1091, [%r1225+224];
	// begin inline asm
	dp4a.s32.s32 %r1089, %r1090, %r1091, %r1025;
	// end inline asm
	ld.shared.u32 	%r1094, [%r1223+3360];
	ld.shared.u32 	%r1095, [%r1225+224];
	// begin inline asm
	dp4a.s32.s32 %r1093, %r1094, %r1095, %r1029;
	// end inline asm
	ld.shared.u32 	%r1098, [%r1223+1568];
	ld.shared.u32 	%r1099, [%r1225+2272];
	// begin inline asm
	dp4a.s32.s32 %r1097, %r1098, %r1099, %r1033;
	// end inline asm
	ld.shared.u32 	%r1102, [%r1223+3360];
	ld.shared.u32 	%r1103, [%r1225+2272];
	// begin inline asm
	dp4a.s32.s32 %r1101, %r1102, %r1103, %r1037;
	// end inline asm
	ld.shared.u32 	%r1106, [%r1223+1568];
	ld.shared.u32 	%r1107, [%r1225+228];
	// begin inline asm
	dp4a.s32.s32 %r1105, %r1106, %r1107, %r1041;
	// end inline asm
	ld.shared.u32 	%r1110, [%r1223+3360];
	ld.shared.u32 	%r1111, [%r1225+228];
	// begin inline asm
	dp4a.s32.s32 %r1109, %r1110, %r1111, %r1045;
	// end inline asm
	ld.shared.u32 	%r1114, [%r1223+1568];
	ld.shared.u32 	%r1115, [%r1225+2276];
	// begin inline asm
	dp4a.s32.s32 %r1113, %r1114, %r1115, %r1049;
	// end inline asm
	ld.shared.u32 	%r1118, [%r1223+3360];
	ld.shared.u32 	%r1119, [%r1225+2276];
	// begin inline asm
	dp4a.s32.s32 %r1117, %r1118, %r1119, %r1053;
	// end inline asm
	ld.shared.u32 	%r1122, [%r1223+1568];
	ld.shared.u32 	%r1123, [%r1225+232];
	// begin inline asm
	dp4a.s32.s32 %r1121, %r1122, %r1123, %r1057;
	// end inline asm
	ld.shared.u32 	%r1126, [%r1223+3360];
	ld.shared.u32 	%r1127, [%r1225+232];
	// begin inline asm
	dp4a.s32.s32 %r1125, %r1126, %r1127, %r1061;
	// end inline asm
	ld.shared.u32 	%r1130, [%r1223+1568];
	ld.shared.u32 	%r1131, [%r1225+2280];
	// begin inline asm
	dp4a.s32.s32 %r1129, %r1130, %r1131, %r1065;
	// end inline asm
	ld.shared.u32 	%r1134, [%r1223+3360];
	ld.shared.u32 	%r1135, [%r1225+2280];
	// begin inline asm
	dp4a.s32.s32 %r1133, %r1134, %r1135, %r1069;
	// end inline asm
	ld.shared.u32 	%r1138, [%r1223+1568];
	ld.shared.u32 	%r1139, [%r1225+236];
	// begin inline asm
	dp4a.s32.s32 %r1137, %r1138, %r1139, %r1073;
	// end inline asm
	ld.shared.u32 	%r1142, [%r1223+3360];
	ld.shared.u32 	%r1143, [%r1225+236];
	// begin inline asm
	dp4a.s32.s32 %r1141, %r1142, %r1143, %r1077;
	// end inline asm
	ld.shared.u32 	%r1146, [%r1223+1568];
	ld.shared.u32 	%r1147, [%r1225+2284];
	// begin inline asm
	dp4a.s32.s32 %r1145, %r1146, %r1147, %r1081;
	// end inline asm
	ld.shared.u32 	%r1150, [%r1223+3360];
	ld.shared.u32 	%r1151, [%r1225+2284];
	// begin inline asm
	dp4a.s32.s32 %r1149, %r1150, %r1151, %r1085;
	// end inline asm
	ld.shared.u32 	%r1154, [%r1223+1680];
	ld.shared.u32 	%r1155, [%r1225+240];
	// begin inline asm
	dp4a.s32.s32 %r2437, %r1154, %r1155, %r1089;
	// end inline asm
	ld.shared.u32 	%r1158, [%r1223+3472];
	ld.shared.u32 	%r1159, [%r1225+240];
	// begin inline asm
	dp4a.s32.s32 %r2429, %r1158, %r1159, %r1093;
	// end inline asm
	ld.shared.u32 	%r1162, [%r1223+1680];
	ld.shared.u32 	%r1163, [%r1225+2288];
	// begin inline asm
	dp4a.s32.s32 %r2433, %r1162, %r1163, %r1097;
	// end inline asm
	ld.shared.u32 	%r1166, [%r1223+3472];
	ld.shared.u32 	%r1167, [%r1225+2288];
	// begin inline asm
	dp4a.s32.s32 %r2425, %r1166, %r1167, %r1101;
	// end inline asm
	ld.shared.u32 	%r1170, [%r1223+1680];
	ld.shared.u32 	%r1171, [%r1225+244];
	// begin inline asm
	dp4a.s32.s32 %r2436, %r1170, %r1171, %r1105;
	// end inline asm
	ld.shared.u32 	%r1174, [%r1223+3472];
	ld.shared.u32 	%r1175, [%r1225+244];
	// begin inline asm
	dp4a.s32.s32 %r2428, %r1174, %r1175, %r1109;
	// end inline asm
	ld.shared.u32 	%r1178, [%r1223+1680];
	ld.shared.u32 	%r1179, [%r1225+2292];
	// begin inline asm
	dp4a.s32.s32 %r2432, %r1178, %r1179, %r1113;
	// end inline asm
	ld.shared.u32 	%r1182, [%r1223+3472];
	ld.shared.u32 	%r1183, [%r1225+2292];
	// begin inline asm
	dp4a.s32.s32 %r2424, %r1182, %r1183, %r1117;
	// end inline asm
	ld.shared.u32 	%r1186, [%r1223+1680];
	ld.shared.u32 	%r1187, [%r1225+248];
	// begin inline asm
	dp4a.s32.s32 %r2435, %r1186, %r1187, %r1121;
	// end inline asm
	ld.shared.u32 	%r1190, [%r1223+3472];
	ld.shared.u32 	%r1191, [%r1225+248];
	// begin inline asm
	dp4a.s32.s32 %r2427, %r1190, %r1191, %r1125;
	// end inline asm
	ld.shared.u32 	%r1194, [%r1223+1680];
	ld.shared.u32 	%r1195, [%r1225+2296];
	// begin inline asm
	dp4a.s32.s32 %r2431, %r1194, %r1195, %r1129;
	// end inline asm
	ld.shared.u32 	%r1198, [%r1223+3472];
	ld.shared.u32 	%r1199, [%r1225+2296];
	// begin inline asm
	dp4a.s32.s32 %r2423, %r1198, %r1199, %r1133;
	// end inline asm
	ld.shared.u32 	%r1202, [%r1223+1680];
	ld.shared.u32 	%r1203, [%r1225+252];
	// begin inline asm
	dp4a.s32.s32 %r2434, %r1202, %r1203, %r1137;
	// end inline asm
	ld.shared.u32 	%r1206, [%r1223+3472];
	ld.shared.u32 	%r1207, [%r1225+252];
	// begin inline asm
	dp4a.s32.s32 %r2426, %r1206, %r1207, %r1141;
	// end inline asm
	ld.shared.u32 	%r1210, [%r1223+1680];
	ld.shared.u32 	%r1211, [%r1225+2300];
	// begin inline asm
	dp4a.s32.s32 %r2430, %r1210, %r1211, %r1145;
	// end inline asm
	ld.shared.u32 	%r1214, [%r1223+3472];
	ld.shared.u32 	%r1215, [%r1225+2300];
	// begin inline asm
	dp4a.s32.s32 %r2422, %r1214, %r1215, %r1149;
	// end inline asm
	add.s32 	%r2438, %r2438, 1;
	setp.ne.s32 	%p37, %r2438, 3;
	@%p37 bra 	$L__BB43_11;
	ld.param.u64 	%rd269, [fused_nn_conv2d_cast_fixed_point_multiply_add_cast_fixed_point_multiply_add_cast_15119380522063600768__4_kernel0_param_5];
	ld.param.u64 	%rd268, [fused_nn_conv2d_cast_fixed_point_multiply_add_cast_fixed_point_multiply_add_cast_15119380522063600768__4_kernel0_param_4];
	ld.param.u64 	%rd267, [fused_nn_conv2d_cast_fixed_point_multiply_add_cast_fixed_point_multiply_add_cast_15119380522063600768__4_kernel0_param_3];
	ld.param.u64 	%rd266, [fused_nn_conv2d_cast_fixed_point_multiply_add_cast_fixed_point_multiply_add_cast_15119380522063600768__4_kernel0_param_2];
	bar.sync 	0;
	add.s32 	%r2251, %r1222, %r4;
	ld.shared.u32 	%r1227, [%r2251+3584];
	add.s32 	%r2253, %r1224, %r36;
	ld.shared.u32 	%r1228, [%r2253+4096];
	// begin inline asm
	dp4a.s32.s32 %r1226, %r1227, %r1228, %r2437;
	// end inline asm
	ld.shared.u32 	%r1231, [%r2251+5376];
	ld.shared.u32 	%r1232, [%r2253+4096];
	// begin inline asm
	dp4a.s32.s32 %r1230, %r1231, %r1232, %r2429;
	// end inline asm
	ld.shared.u32 	%r1235, [%r2251+3584];
	ld.shared.u32 	%r1236, [%r2253+6144];
	// begin inline asm
	dp4a.s32.s32 %r1234, %r1235, %r1236, %r2433;
	// end inline asm
	ld.shared.u32 	%r1239, [%r2251+5376];
	ld.shared.u32 	%r1240, [%r2253+6144];
	// begin inline asm
	dp4a.s32.s32 %r1238, %r1239, %r1240, %r2425;
	// end inline asm
	ld.shared.u32 	%r1243, [%r2251+3584];
	ld.shared.u32 	%r1244, [%r2253+4100];
	// begin inline asm
	dp4a.s32.s32 %r1242, %r1243, %r1244, %r2436;
	// end inline asm
	ld.shared.u32 	%r1247, [%r2251+5376];
	ld.shared.u32 	%r1248, [%r2253+4100];
	// begin inline asm
	dp4a.s32.s32 %r1246, %r1247, %r1248, %r2428;
	// end inline asm
	ld.shared.u32 	%r1251, [%r2251+3584];
	ld.shared.u32 	%r1252, [%r2253+6148];
	// begin inline asm
	dp4a.s32.s32 %r1250, %r1251, %r1252, %r2432;
	// end inline asm
	ld.shared.u32 	%r1255, [%r2251+5376];
	ld.shared.u32 	%r1256, [%r2253+6148];
	// begin inline asm
	dp4a.s32.s32 %r1254, %r1255, %r1256, %r2424;
	// end inline asm
	ld.shared.u32 	%r1259, [%r2251+3584];
	ld.shared.u32 	%r1260, [%r2253+4104];
	// begin inline asm
	dp4a.s32.s32 %r1258, %r1259, %r1260, %r2435;
	// end inline asm
	ld.shared.u32 	%r1263, [%r2251+5376];
	ld.shared.u32 	%r1264, [%r2253+4104];
	// begin inline asm
	dp4a.s32.s32 %r1262, %r1263, %r1264, %r2427;
	// end inline asm
	ld.shared.u32 	%r1267, [%r2251+3584];
	ld.shared.u32 	%r1268, [%r2253+6152];
	// begin inline asm
	dp4a.s32.s32 %r1266, %r1267, %r1268, %r2431;
	// end inline asm
	ld.shared.u32 	%r1271, [%r2251+5376];
	ld.shared.u32 	%r1272, [%r2253+6152];
	// begin inline asm
	dp4a.s32.s32 %r1270, %r1271, %r1272, %r2423;
	// end inline asm
	ld.shared.u32 	%r1275, [%r2251+3584];
	ld.shared.u32 	%r1276, [%r2253+4108];
	// begin inline asm
	dp4a.s32.s32 %r1274, %r1275, %r1276, %r2434;
	// end inline asm
	ld.shared.u32 	%r1279, [%r2251+5376];
	ld.shared.u32 	%r1280, [%r2253+4108];
	// begin inline asm
	dp4a.s32.s32 %r1278, %r1279, %r1280, %r2426;
	// end inline asm
	ld.shared.u32 	%r1283, [%r2251+3584];
	ld.shared.u32 	%r1284, [%r2253+6156];
	// begin inline asm
	dp4a.s32.s32 %r1282, %r1283, %r1284, %r2430;
	// end inline asm
	ld.shared.u32 	%r1287, [%r2251+5376];
	ld.shared.u32 	%r1288, [%r2253+6156];
	// begin inline asm
	dp4a.s32.s32 %r1286, %r1287, %r1288, %r2422;
	// end inline asm
	ld.shared.u32 	%r1291, [%r2251+3696];
	ld.shared.u32 	%r1292, [%r2253+4112];
	// begin inline asm
	dp4a.s32.s32 %r1290, %r1291, %r1292, %r1226;
	// end inline asm
	ld.shared.u32 	%r1295, [%r2251+5488];
	ld.shared.u32 	%r1296, [%r2253+4112];
	// begin inline asm
	dp4a.s32.s32 %r1294, %r1295, %r1296, %r1230;
	// end inline asm
	ld.shared.u32 	%r1299, [%r2251+3696];
	ld.shared.u32 	%r1300, [%r2253+6160];
	// begin inline asm
	dp4a.s32.s32 %r1298, %r1299, %r1300, %r1234;
	// end inline asm
	ld.shared.u32 	%r1303, [%r2251+5488];
	ld.shared.u32 	%r1304, [%r2253+6160];
	// begin inline asm
	dp4a.s32.s32 %r1302, %r1303, %r1304, %r1238;
	// end inline asm
	ld.shared.u32 	%r1307, [%r2251+3696];
	ld.shared.u32 	%r1308, [%r2253+4116];
	// begin inline asm
	dp4a.s32.s32 %r1306, %r1307, %r1308, %r1242;
	// end inline asm
	ld.shared.u32 	%r1311, [%r2251+5488];
	ld.shared.u32 	%r1312, [%r2253+4116];
	// begin inline asm
	dp4a.s32.s32 %r1310, %r1311, %r1312, %r1246;
	// end inline asm
	ld.shared.u32 	%r1315, [%r2251+3696];
	ld.shared.u32 	%r1316, [%r2253+6164];
	// begin inline asm
	dp4a.s32.s32 %r1314, %r1315, %r1316, %r1250;
	// end inline asm
	ld.shared.u32 	%r1319, [%r2251+5488];
	ld.shared.u32 	%r1320, [%r2253+6164];
	// begin inline asm
	dp4a.s32.s32 %r1318, %r1319, %r1320, %r1254;
	// end inline asm
	ld.shared.u32 	%r1323, [%r2251+3696];
	ld.shared.u32 	%r1324, [%r2253+4120];
	// begin inline asm
	dp4a.s32.s32 %r1322, %r1323, %r1324, %r1258;
	// end inline asm
	ld.shared.u32 	%r1327, [%r2251+5488];
	ld.shared.u32 	%r1328, [%r2253+4120];
	// begin inline asm
	dp4a.s32.s32 %r1326, %r1327, %r1328, %r1262;
	// end inline asm
	ld.shared.u32 	%r1331, [%r2251+3696];
	ld.shared.u32 	%r1332, [%r2253+6168];
	// begin inline asm
	dp4a.s32.s32 %r1330, %r1331, %r1332, %r1266;
	// end inline asm
	ld.shared.u32 	%r1335, [%r2251+5488];
	ld.shared.u32 	%r1336, [%r2253+6168];
	// begin inline asm
	dp4a.s32.s32 %r1334, %r1335, %r1336, %r1270;
	// end inline asm
	ld.shared.u32 	%r1339, [%r2251+3696];
	ld.shared.u32 	%r1340, [%r2253+4124];
	// begin inline asm
	dp4a.s32.s32 %r1338, %r1339, %r1340, %r1274;
	// end inline asm
	ld.shared.u32 	%r1343, [%r2251+5488];
	ld.shared.u32 	%r1344, [%r2253+4124];
	// begin inline asm
	dp4a.s32.s32 %r1342, %r1343, %r1344, %r1278;
	// end inline asm
	ld.shared.u32 	%r1347, [%r2251+3696];
	ld.shared.u32 	%r1348, [%r2253+6172];
	// begin inline asm
	dp4a.s32.s32 %r1346, %r1347, %r1348, %r1282;
	// end inline asm
	ld.shared.u32 	%r1351, [%r2251+5488];
	ld.shared.u32 	%r1352, [%r2253+6172];
	// begin inline asm
	dp4a.s32.s32 %r1350, %r1351, %r1352, %r1286;
	// end inline asm
	ld.shared.u32 	%r1355, [%r2251+3808];
	ld.shared.u32 	%r1356, [%r2253+4128];
	// begin inline asm
	dp4a.s32.s32 %r1354, %r1355, %r1356, %r1290;
	// end inline asm
	ld.shared.u32 	%r1359, [%r2251+5600];
	ld.shared.u32 	%r1360, [%r2253+4128];
	// begin inline asm
	dp4a.s32.s32 %r1358, %r1359, %r1360, %r1294;
	// end inline asm
	ld.shared.u32 	%r1363, [%r2251+3808];
	ld.shared.u32 	%r1364, [%r2253+6176];
	// begin inline asm
	dp4a.s32.s32 %r1362, %r1363, %r1364, %r1298;
	// end inline asm
	ld.shared.u32 	%r1367, [%r2251+5600];
	ld.shared.u32 	%r1368, [%r2253+6176];
	// begin inline asm
	dp4a.s32.s32 %r1366, %r1367, %r1368, %r1302;
	// end inline asm
	ld.shared.u32 	%r1371, [%r2251+3808];
	ld.shared.u32 	%r1372, [%r2253+4132];
	// begin inline asm
	dp4a.s32.s32 %r1370, %r1371, %r1372, %r1306;
	// end inline asm
	ld.shared.u32 	%r1375, [%r2251+5600];
	ld.shared.u32 	%r1376, [%r2253+4132];
	// begin inline asm
	dp4a.s32.s32 %r1374, %r1375, %r1376, %r1310;
	// end inline asm
	ld.shared.u32 	%r1379, [%r2251+3808];
	ld.shared.u32 	%r1380, [%r2253+6180];
	// begin inline asm
	dp4a.s32.s32 %r1378, %r1379, %r1380, %r1314;
	// end inline asm
	ld.shared.u32 	%r1383, [%r2251+5600];
	ld.shared.u32 	%r1384, [%r2253+6180];
	// begin inline asm
	dp4a.s32.s32 %r1382, %r1383, %r1384, %r1318;
	// end inline asm
	ld.shared.u32 	%r1387, [%r2251+3808];
	ld.shared.u32 	%r1388, [%r2253+4136];
	// begin inline asm
	dp4a.s32.s32 %r1386, %r1387, %r1388, %r1322;
	// end inline asm
	ld.shared.u32 	%r1391, [%r2251+5600];
	ld.shared.u32 	%r1392, [%r2253+4136];
	// begin inline asm
	dp4a.s32.s32 %r1390, %r1391, %r1392, %r1326;
	// end inline asm
	ld.shared.u32 	%r1395, [%r2251+3808];
	ld.shared.u32 	%r1396, [%r2253+6184];
	// begin inline asm
	dp4a.s32.s32 %r1394, %r1395, %r1396, %r1330;
	// end inline asm
	ld.shared.u32 	%r1399, [%r2251+5600];
	ld.shared.u32 	%r1400, [%r2253+6184];
	// begin inline asm
	dp4a.s32.s32 %r1398, %r1399, %r1400, %r1334;
	// end inline asm
	ld.shared.u32 	%r1403, [%r2251+3808];
	ld.shared.u32 	%r1404, [%r2253+4140];
	// begin inline asm
	dp4a.s32.s32 %r1402, %r1403, %r1404, %r1338;
	// end inline asm
	ld.shared.u32 	%r1407, [%r2251+5600];
	ld.shared.u32 	%r1408, [%r2253+4140];
	// begin inline asm
	dp4a.s32.s32 %r1406, %r1407, %r1408, %r1342;
	// end inline asm
	ld.shared.u32 	%r1411, [%r2251+3808];
	ld.shared.u32 	%r1412, [%r2253+6188];
	// begin inline asm
	dp4a.s32.s32 %r1410, %r1411, %r1412, %r1346;
	// end inline asm
	ld.shared.u32 	%r1415, [%r2251+5600];
	ld.shared.u32 	%r1416, [%r2253+6188];
	// begin inline asm
	dp4a.s32.s32 %r1414, %r1415, %r1416, %r1350;
	// end inline asm
	ld.shared.u32 	%r1419, [%r2251+3920];
	ld.shared.u32 	%r1420, [%r2253+4144];
	// begin inline asm
	dp4a.s32.s32 %r1418, %r1419, %r1420, %r1354;
	// end inline asm
	ld.shared.u32 	%r1423, [%r2251+5712];
	ld.shared.u32 	%r1424, [%r2253+4144];
	// begin inline asm
	dp4a.s32.s32 %r1422, %r1423, %r1424, %r1358;
	// end inline asm
	ld.shared.u32 	%r1427, [%r2251+3920];
	ld.shared.u32 	%r1428, [%r2253+6192];
	// begin inline asm
	dp4a.s32.s32 %r1426, %r1427, %r1428, %r1362;
	// end inline asm
	ld.shared.u32 	%r1431, [%r2251+5712];
	ld.shared.u32 	%r1432, [%r2253+6192];
	// begin inline asm
	dp4a.s32.s32 %r1430, %r1431, %r1432, %r1366;
	// end inline asm
	ld.shared.u32 	%r1435, [%r2251+3920];
	ld.shared.u32 	%r1436, [%r2253+4148];
	// begin inline asm
	dp4a.s32.s32 %r1434, %r1435, %r1436, %r1370;
	// end inline asm
	ld.shared.u32 	%r1439, [%r2251+5712];
	ld.shared.u32 	%r1440, [%r2253+4148];
	// begin inline asm
	dp4a.s32.s32 %r1438, %r1439, %r1440, %r1374;
	// end inline asm
	ld.shared.u32 	%r1443, [%r2251+3920];
	ld.shared.u32 	%r1444, [%r2253+6196];
	// begin inline asm
	dp4a.s32.s32 %r1442, %r1443, %r1444, %r1378;
	// end inline asm
	ld.shared.u32 	%r1447, [%r2251+5712];
	ld.shared.u32 	%r1448, [%r2253+6196];
	// begin inline asm
	dp4a.s32.s32 %r1446, %r1447, %r1448, %r1382;
	// end inline asm
	ld.shared.u32 	%r1451, [%r2251+3920];
	ld.shared.u32 	%r1452, [%r2253+4152];
	// begin inline asm
	dp4a.s32.s32 %r1450, %r1451, %r1452, %r1386;
	// end inline asm
	ld.shared.u32 	%r1455, [%r2251+5712];
	ld.shared.u32 	%r1456, [%r2253+4152];
	// begin inline asm
	dp4a.s32.s32 %r1454, %r1455, %r1456, %r1390;
	// end inline asm
	ld.shared.u32 	%r1459, [%r2251+3920];
	ld.shared.u32 	%r1460, [%r2253+6200];
	// begin inline asm
	dp4a.s32.s32 %r1458, %r1459, %r1460, %r1394;
	// end inline asm
	ld.shared.u32 	%r1463, [%r2251+5712];
	ld.shared.u32 	%r1464, [%r2253+6200];
	// begin inline asm
	dp4a.s32.s32 %r1462, %r1463, %r1464, %r1398;
	// end inline asm
	ld.shared.u32 	%r1467, [%r2251+3920];
	ld.shared.u32 	%r1468, [%r2253+4156];
	// begin inline asm
	dp4a.s32.s32 %r1466, %r1467, %r1468, %r1402;
	// end inline asm
	ld.shared.u32 	%r1471, [%r2251+5712];
	ld.shared.u32 	%r1472, [%r2253+4156];
	// begin inline asm
	dp4a.s32.s32 %r1470, %r1471, %r1472, %r1406;
	// end inline asm
	ld.shared.u32 	%r1475, [%r2251+3920];
	ld.shared.u32 	%r1476, [%r2253+6204];
	// begin inline asm
	dp4a.s32.s32 %r1474, %r1475, %r1476, %r1410;
	// end inline asm
	ld.shared.u32 	%r1479, [%r2251+5712];
	ld.shared.u32 	%r1480, [%r2253+6204];
	// begin inline asm
	dp4a.s32.s32 %r1478, %r1479, %r1480, %r1414;
	// end inline asm
	ld.shared.u32 	%r1483, [%r2251+4032];
	ld.shared.u32 	%r1484, [%r2253+4160];
	// begin inline asm
	dp4a.s32.s32 %r1482, %r1483, %r1484, %r1418;
	// end inline asm
	ld.shared.u32 	%r1487, [%r2251+5824];
	ld.shared.u32 	%r1488, [%r2253+4160];
	// begin inline asm
	dp4a.s32.s32 %r1486, %r1487, %r1488, %r1422;
	// end inline asm
	ld.shared.u32 	%r1491, [%r2251+4032];
	ld.shared.u32 	%r1492, [%r2253+6208];
	// begin inline asm
	dp4a.s32.s32 %r1490, %r1491, %r1492, %r1426;
	// end inline asm
	ld.shared.u32 	%r1495, [%r2251+5824];
	ld.shared.u32 	%r1496, [%r2253+6208];
	// begin inline asm
	dp4a.s32.s32 %r1494, %r1495, %r1496, %r1430;
	// end inline asm
	ld.shared.u32 	%r1499, [%r2251+4032];
	ld.shared.u32 	%r1500, [%r2253+4164];
	// begin inline asm
	dp4a.s32.s32 %r1498, %r1499, %r1500, %r1434;
	// end inline asm
	ld.shared.u32 	%r1503, [%r2251+5824];
	ld.shared.u32 	%r1504, [%r2253+4164];
	// begin inline asm
	dp4a.s32.s32 %r1502, %r1503, %r1504, %r1438;
	// end inline asm
	ld.shared.u32 	%r1507, [%r2251+4032];
	ld.shared.u32 	%r1508, [%r2253+6212];
	// begin inline asm
	dp4a.s32.s32 %r1506, %r1507, %r1508, %r1442;
	// end inline asm
	ld.shared.u32 	%r1511, [%r2251+5824];
	ld.shared.u32 	%r1512, [%r2253+6212];
	// begin inline asm
	dp4a.s32.s32 %r1510, %r1511, %r1512, %r1446;
	// end inline asm
	ld.shared.u32 	%r1515, [%r2251+4032];
	ld.shared.u32 	%r1516, [%r2253+4168];
	// begin inline asm
	dp4a.s32.s32 %r1514, %r1515, %r1516, %r1450;
	// end inline asm
	ld.shared.u32 	%r1519, [%r2251+5824];
	ld.shared.u32 	%r1520, [%r2253+4168];
	// begin inline asm
	dp4a.s32.s32 %r1518, %r1519, %r1520, %r1454;
	// end inline asm
	ld.shared.u32 	%r1523, [%r2251+4032];
	ld.shared.u32 	%r1524, [%r2253+6216];
	// begin inline asm
	dp4a.s32.s32 %r1522, %r1523, %r1524, %r1458;
	// end inline asm
	ld.shared.u32 	%r1527, [%r2251+5824];
	ld.shared.u32 	%r1528, [%r2253+6216];
	// begin inline asm
	dp4a.s32.s32 %r1526, %r1527, %r1528, %r1462;
	// end inline asm
	ld.shared.u32 	%r1531, [%r2251+4032];
	ld.shared.u32 	%r1532, [%r2253+4172];
	// begin inline asm
	dp4a.s32.s32 %r1530, %r1531, %r1532, %r1466;
	// end inline asm
	ld.shared.u32 	%r1535, [%r2251+5824];
	ld.shared.u32 	%r1536, [%r2253+4172];
	// begin inline asm
	dp4a.s32.s32 %r1534, %r1535, %r1536, %r1470;
	// end inline asm
	ld.shared.u32 	%r1539, [%r2251+4032];
	ld.shared.u32 	%r1540, [%r2253+6220];
	// begin inline asm
	dp4a.s32.s32 %r1538, %r1539, %r1540, %r1474;
	// end inline asm
	ld.shared.u32 	%r1543, [%r2251+5824];
	ld.shared.u32 	%r1544, [%r2253+6220];
	// begin inline asm
	dp4a.s32.s32 %r1542, %r1543, %r1544, %r1478;
	// end inline asm
	ld.shared.u32 	%r1547, [%r2251+4144];
	ld.shared.u32 	%r1548, [%r2253+4176];
	// begin inline asm
	dp4a.s32.s32 %r1546, %r1547, %r1548, %r1482;
	// end inline asm
	ld.shared.u32 	%r1551, [%r2251+5936];
	ld.shared.u32 	%r1552, [%r2253+4176];
	// begin inline asm
	dp4a.s32.s32 %r1550, %r1551, %r1552, %r1486;
	// end inline asm
	ld.shared.u32 	%r1555, [%r2251+4144];
	ld.shared.u32 	%r1556, [%r2253+6224];
	// begin inline asm
	dp4a.s32.s32 %r1554, %r1555, %r1556, %r1490;
	// end inline asm
	ld.shared.u32 	%r1559, [%r2251+5936];
	ld.shared.u32 	%r1560, [%r2253+6224];
	// begin inline asm
	dp4a.s32.s32 %r1558, %r1559, %r1560, %r1494;
	// end inline asm
	ld.shared.u32 	%r1563, [%r2251+4144];
	ld.shared.u32 	%r1564, [%r2253+4180];
	// begin inline asm
	dp4a.s32.s32 %r1562, %r1563, %r1564, %r1498;
	// end inline asm
	ld.shared.u32 	%r1567, [%r2251+5936];
	ld.shared.u32 	%r1568, [%r2253+4180];
	// begin inline asm
	dp4a.s32.s32 %r1566, %r1567, %r1568, %r1502;
	// end inline asm
	ld.shared.u32 	%r1571, [%r2251+4144];
	ld.shared.u32 	%r1572, [%r2253+6228];
	// begin inline asm
	dp4a.s32.s32 %r1570, %r1571, %r1572, %r1506;
	// end inline asm
	ld.shared.u32 	%r1575, [%r2251+5936];
	ld.shared.u32 	%r1576, [%r2253+6228];
	// begin inline asm
	dp4a.s32.s32 %r1574, %r1575, %r1576, %r1510;
	// end inline asm
	ld.shared.u32 	%r1579, [%r2251+4144];
	ld.shared.u32 	%r1580, [%r2253+4184];
	// begin inline asm
	dp4a.s32.s32 %r1578, %r1579, %r1580, %r1514;
	// end inline asm
	ld.shared.u32 	%r1583, [%r2251+5936];
	ld.shared.u32 	%r1584, [%r2253+4184];
	// begin inline asm
	dp4a.s32.s32 %r1582, %r1583, %r1584, %r1518;
	// end inline asm
	ld.shared.u32 	%r1587, [%r2251+4144];
	ld.shared.u32 	%r1588, [%r2253+6232];
	// begin inline asm
	dp4a.s32.s32 %r1586, %r1587, %r1588, %r1522;
	// end inline asm
	ld.shared.u32 	%r1591, [%r2251+5936];
	ld.shared.u32 	%r1592, [%r2253+6232];
	// begin inline asm
	dp4a.s32.s32 %r1590, %r1591, %r1592, %r1526;
	// end inline asm
	ld.shared.u32 	%r1595, [%r2251+4144];
	ld.shared.u32 	%r1596, [%r2253+4188];
	// begin inline asm
	dp4a.s32.s32 %r1594, %r1595, %r1596, %r1530;
	// end inline asm
	ld.shared.u32 	%r1599, [%r2251+5936];
	ld.shared.u32 	%r1600, [%r2253+4188];
	// begin inline asm
	dp4a.s32.s32 %r1598, %r1599, %r1600, %r1534;
	// end inline asm
	ld.shared.u32 	%r1603, [%r2251+4144];
	ld.shared.u32 	%r1604, [%r2253+6236];
	// begin inline asm
	dp4a.s32.s32 %r1602, %r1603, %r1604, %r1538;
	// end inline asm
	ld.shared.u32 	%r1607, [%r2251+5936];
	ld.shared.u32 	%r1608, [%r2253+6236];
	// begin inline asm
	dp4a.s32.s32 %r1606, %r1607, %r1608, %r1542;
	// end inline asm
	ld.shared.u32 	%r1611, [%r2251+4256];
	ld.shared.u32 	%r1612, [%r2253+4192];
	// begin inline asm
	dp4a.s32.s32 %r1610, %r1611, %r1612, %r1546;
	// end inline asm
	ld.shared.u32 	%r1615, [%r2251+6048];
	ld.shared.u32 	%r1616, [%r2253+4192];
	// begin inline asm
	dp4a.s32.s32 %r1614, %r1615, %r1616, %r1550;
	// end inline asm
	ld.shared.u32 	%r1619, [%r2251+4256];
	ld.shared.u32 	%r1620, [%r2253+6240];
	// begin inline asm
	dp4a.s32.s32 %r1618, %r1619, %r1620, %r1554;
	// end inline asm
	ld.shared.u32 	%r1623, [%r2251+6048];
	ld.shared.u32 	%r1624, [%r2253+6240];
	// begin inline asm
	dp4a.s32.s32 %r1622, %r1623, %r1624, %r1558;
	// end inline asm
	ld.shared.u32 	%r1627, [%r2251+4256];
	ld.shared.u32 	%r1628, [%r2253+4196];
	// begin inline asm
	dp4a.s32.s32 %r1626, %r1627, %r1628, %r1562;
	// end inline asm
	ld.shared.u32 	%r1631, [%r2251+6048];
	ld.shared.u32 	%r1632, [%r2253+4196];
	// begin inline asm
	dp4a.s32.s32 %r1630, %r1631, %r1632, %r1566;
	// end inline asm
	ld.shared.u32 	%r1635, [%r2251+4256];
	ld.shared.u32 	%r1636, [%r2253+6244];
	// begin inline asm
	dp4a.s32.s32 %r1634, %r1635, %r1636, %r1570;
	// end inline asm
	ld.shared.u32 	%r1639, [%r2251+6048];
	ld.shared.u32 	%r1640, [%r2253+6244];
	// begin inline asm
	dp4a.s32.s32 %r1638, %r1639, %r1640, %r1574;
	// end inline asm
	ld.shared.u32 	%r1643, [%r2251+4256];
	ld.shared.u32 	%r1644, [%r2253+4200];
	// begin inline asm
	dp4a.s32.s32 %r1642, %r1643, %r1644, %r1578;
	// end inline asm
	ld.shared.u32 	%r1647, [%r2251+6048];
	ld.shared.u32 	%r1648, [%r2253+4200];
	// begin inline asm
	dp4a.s32.s32 %r1646, %r1647, %r1648, %r1582;
	// end inline asm
	ld.shared.u32 	%r1651, [%r2251+4256];
	ld.shared.u32 	%r1652, [%r2253+6248];
	// begin inline asm
	dp4a.s32.s32 %r1650, %r1651, %r1652, %r1586;
	// end inline asm
	ld.shared.u32 	%r1655, [%r2251+6048];
	ld.shared.u32 	%r1656, [%r2253+6248];
	// begin inline asm
	dp4a.s32.s32 %r1654, %r1655, %r1656, %r1590;
	// end inline asm
	ld.shared.u32 	%r1659, [%r2251+4256];
	ld.shared.u32 	%r1660, [%r2253+4204];
	// begin inline asm
	dp4a.s32.s32 %r1658, %r1659, %r1660, %r1594;
	// end inline asm
	ld.shared.u32 	%r1663, [%r2251+6048];
	ld.shared.u32 	%r1664, [%r2253+4204];
	// begin inline asm
	dp4a.s32.s32 %r1662, %r1663, %r1664, %r1598;
	// end inline asm
	ld.shared.u32 	%r1667, [%r2251+4256];
	ld.shared.u32 	%r1668, [%r2253+6252];
	// begin inline asm
	dp4a.s32.s32 %r1666, %r1667, %r1668, %r1602;
	// end inline asm
	ld.shared.u32 	%r1671, [%r2251+6048];
	ld.shared.u32 	%r1672, [%r2253+6252];
	// begin inline asm
	dp4a.s32.s32 %r1670, %r1671, %r1672, %r1606;
	// end inline asm
	ld.shared.u32 	%r1675, [%r2251+4368];
	ld.shared.u32 	%r1676, [%r2253+4208];
	// begin inline asm
	dp4a.s32.s32 %r1674, %r1675, %r1676, %r1610;
	// end inline asm
	ld.shared.u32 	%r1679, [%r2251+6160];
	ld.shared.u32 	%r1680, [%r2253+4208];
	// begin inline asm
	dp4a.s32.s32 %r1678, %r1679, %r1680, %r1614;
	// end inline asm
	ld.shared.u32 	%r1683, [%r2251+4368];
	ld.shared.u32 	%r1684, [%r2253+6256];
	// begin inline asm
	dp4a.s32.s32 %r1682, %r1683, %r1684, %r1618;
	// end inline asm
	ld.shared.u32 	%r1687, [%r2251+6160];
	ld.shared.u32 	%r1688, [%r2253+6256];
	// begin inline asm
	dp4a.s32.s32 %r1686, %r1687, %r1688, %r1622;
	// end inline asm
	ld.shared.u32 	%r1691, [%r2251+4368];
	ld.shared.u32 	%r1692, [%r2253+4212];
	// begin inline asm
	dp4a.s32.s32 %r1690, %r1691, %r1692, %r1626;
	// end inline asm
	ld.shared.u32 	%r1695, [%r2251+6160];
	ld.shared.u32 	%r1696, [%r2253+4212];
	// begin inline asm
	dp4a.s32.s32 %r1694, %r1695, %r1696, %r1630;
	// end inline asm
	ld.shared.u32 	%r1699, [%r2251+4368];
	ld.shared.u32 	%r1700, [%r2253+6260];
	// begin inline asm
	dp4a.s32.s32 %r1698, %r1699, %r1700, %r1634;
	// end inline asm
	ld.shared.u32 	%r1703, [%r2251+6160];
	ld.shared.u32 	%r1704, [%r2253+6260];
	// begin inline asm
	dp4a.s32.s32 %r1702, %r1703, %r1704, %r1638;
	// end inline asm
	ld.shared.u32 	%r1707, [%r2251+4368];
	ld.shared.u32 	%r1708, [%r2253+4216];
	// begin inline asm
	dp4a.s32.s32 %r1706, %r1707, %r1708, %r1642;
	// end inline asm
	ld.shared.u32 	%r1711, [%r2251+6160];
	ld.shared.u32 	%r1712, [%r2253+4216];
	// begin inline asm
	dp4a.s32.s32 %r1710, %r1711, %r1712, %r1646;
	// end inline asm
	ld.shared.u32 	%r1715, [%r2251+4368];
	ld.shared.u32 	%r1716, [%r2253+6264];
	// begin inline asm
	dp4a.s32.s32 %r1714, %r1715, %r1716, %r1650;
	// end inline asm
	ld.shared.u32 	%r1719, [%r2251+6160];
	ld.shared.u32 	%r1720, [%r2253+6264];
	// begin inline asm
	dp4a.s32.s32 %r1718, %r1719, %r1720, %r1654;
	// end inline asm
	ld.shared.u32 	%r1723, [%r2251+4368];
	ld.shared.u32 	%r1724, [%r2253+4220];
	// begin inline asm
	dp4a.s32.s32 %r1722, %r1723, %r1724, %r1658;
	// end inline asm
	ld.shared.u32 	%r1727, [%r2251+6160];
	ld.shared.u32 	%r1728, [%r2253+4220];
	// begin inline asm
	dp4a.s32.s32 %r1726, %r1727, %r1728, %r1662;
	// end inline asm
	ld.shared.u32 	%r1731, [%r2251+4368];
	ld.shared.u32 	%r1732, [%r2253+6268];
	// begin inline asm
	dp4a.s32.s32 %r1730, %r1731, %r1732, %r1666;
	// end inline asm
	ld.shared.u32 	%r1735, [%r2251+6160];
	ld.shared.u32 	%r1736, [%r2253+6268];
	// begin inline asm
	dp4a.s32.s32 %r1734, %r1735, %r1736, %r1670;
	// end inline asm
	ld.shared.u32 	%r1739, [%r2251+4480];
	ld.shared.u32 	%r1740, [%r2253+4224];
	// begin inline asm
	dp4a.s32.s32 %r1738, %r1739, %r1740, %r1674;
	// end inline asm
	ld.shared.u32 	%r1743, [%r2251+6272];
	ld.shared.u32 	%r1744, [%r2253+4224];
	// begin inline asm
	dp4a.s32.s32 %r1742, %r1743, %r1744, %r1678;
	// end inline asm
	ld.shared.u32 	%r1747, [%r2251+4480];
	ld.shared.u32 	%r1748, [%r2253+6272];
	// begin inline asm
	dp4a.s32.s32 %r1746, %r1747, %r1748, %r1682;
	// end inline asm
	ld.shared.u32 	%r1751, [%r2251+6272];
	ld.shared.u32 	%r1752, [%r2253+6272];
	// begin inline asm
	dp4a.s32.s32 %r1750, %r1751, %r1752, %r1686;
	// end inline asm
	ld.shared.u32 	%r1755, [%r2251+4480];
	ld.shared.u32 	%r1756, [%r2253+4228];
	// begin inline asm
	dp4a.s32.s32 %r1754, %r1755, %r1756, %r1690;
	// end inline asm
	ld.shared.u32 	%r1759, [%r2251+6272];
	ld.shared.u32 	%r1760, [%r2253+4228];
	// begin inline asm
	dp4a.s32.s32 %r1758, %r1759, %r1760, %r1694;
	// end inline asm
	ld.shared.u32 	%r1763, [%r2251+4480];
	ld.shared.u32 	%r1764, [%r2253+6276];
	// begin inline asm
	dp4a.s32.s32 %r1762, %r1763, %r1764, %r1698;
	// end inline asm
	ld.shared.u32 	%r1767, [%r2251+6272];
	ld.shared.u32 	%r1768, [%r2253+6276];
	// begin inline asm
	dp4a.s32.s32 %r1766, %r1767, %r1768, %r1702;
	// end inline asm
	ld.shared.u32 	%r1771, [%r2251+4480];
	ld.shared.u32 	%r1772, [%r2253+4232];
	// begin inline asm
	dp4a.s32.s32 %r1770, %r1771, %r1772, %r1706;
	// end inline asm
	ld.shared.u32 	%r1775, [%r2251+6272];
	ld.shared.u32 	%r1776, [%r2253+4232];
	// begin inline asm
	dp4a.s32.s32 %r1774, %r1775, %r1776, %r1710;
	// end inline asm
	ld.shared.u32 	%r1779, [%r2251+4480];
	ld.shared.u32 	%r1780, [%r2253+6280];
	// begin inline asm
	dp4a.s32.s32 %r1778, %r1779, %r1780, %r1714;
	// end inline asm
	ld.shared.u32 	%r1783, [%r2251+6272];
	ld.shared.u32 	%r1784, [%r2253+6280];
	// begin inline asm
	dp4a.s32.s32 %r1782, %r1783, %r1784, %r1718;
	// end inline asm
	ld.shared.u32 	%r1787, [%r2251+4480];
	ld.shared.u32 	%r1788, [%r2253+4236];
	// begin inline asm
	dp4a.s32.s32 %r1786, %r1787, %r1788, %r1722;
	// end inline asm
	ld.shared.u32 	%r1791, [%r2251+6272];
	ld.shared.u32 	%r1792, [%r2253+4236];
	// begin inline asm
	dp4a.s32.s32 %r1790, %r1791, %r1792, %r1726;
	// end inline asm
	ld.shared.u32 	%r1795, [%r2251+4480];
	ld.shared.u32 	%r1796, [%r2253+6284];
	// begin inline asm
	dp4a.s32.s32 %r1794, %r1795, %r1796, %r1730;
	// end inline asm
	ld.shared.u32 	%r1799, [%r2251+6272];
	ld.shared.u32 	%r1800, [%r2253+6284];
	// begin inline asm
	dp4a.s32.s32 %r1798, %r1799, %r1800, %r1734;
	// end inline asm
	ld.shared.u32 	%r1803, [%r2251+4592];
	ld.shared.u32 	%r1804, [%r2253+4240];
	// begin inline asm
	dp4a.s32.s32 %r1802, %r1803, %r1804, %r1738;
	// end inline asm
	ld.shared.u32 	%r1807, [%r2251+6384];
	ld.shared.u32 	%r1808, [%r2253+4240];
	// begin inline asm
	dp4a.s32.s32 %r1806, %r1807, %r1808, %r1742;
	// end inline asm
	ld.shared.u32 	%r1811, [%r2251+4592];
	ld.shared.u32 	%r1812, [%r2253+6288];
	// begin inline asm
	dp4a.s32.s32 %r1810, %r1811, %r1812, %r1746;
	// end inline asm
	ld.shared.u32 	%r1815, [%r2251+6384];
	ld.shared.u32 	%r1816, [%r2253+6288];
	// begin inline asm
	dp4a.s32.s32 %r1814, %r1815, %r1816, %r1750;
	// end inline asm
	ld.shared.u32 	%r1819, [%r2251+4592];
	ld.shared.u32 	%r1820, [%r2253+4244];
	// begin inline asm
	dp4a.s32.s32 %r1818, %r1819, %r1820, %r1754;
	// end inline asm
	ld.shared.u32 	%r1823, [%r2251+6384];
	ld.shared.u32 	%r1824, [%r2253+4244];
	// begin inline asm
	dp4a.s32.s32 %r1822, %r1823, %r1824, %r1758;
	// end inline asm
	ld.shared.u32 	%r1827, [%r2251+4592];
	ld.shared.u32 	%r1828, [%r2253+6292];
	// begin inline asm
	dp4a.s32.s32 %r1826, %r1827, %r1828, %r1762;
	// end inline asm
	ld.shared.u32 	%r1831, [%r2251+6384];
	ld.shared.u32 	%r1832, [%r2253+6292];
	// begin inline asm
	dp4a.s32.s32 %r1830, %r1831, %r1832, %r1766;
	// end inline asm
	ld.shared.u32 	%r1835, [%r2251+4592];
	ld.shared.u32 	%r1836, [%r2253+4248];
	// begin inline asm
	dp4a.s32.s32 %r1834, %r1835, %r1836, %r1770;
	// end inline asm
	ld.shared.u32 	%r1839, [%r2251+6384];
	ld.shared.u32 	%r1840, [%r2253+4248];
	// begin inline asm
	dp4a.s32.s32 %r1838, %r1839, %r1840, %r1774;
	// end inline asm
	ld.shared.u32 	%r1843, [%r2251+4592];
	ld.shared.u32 	%r1844, [%r2253+6296];
	// begin inline asm
	dp4a.s32.s32 %r1842, %r1843, %r1844, %r1778;
	// end inline asm
	ld.shared.u32 	%r1847, [%r2251+6384];
	ld.shared.u32 	%r1848, [%r2253+6296];
	// begin inline asm
	dp4a.s32.s32 %r1846, %r1847, %r1848, %r1782;
	// end inline asm
	ld.shared.u32 	%r1851, [%r2251+4592];
	ld.shared.u32 	%r1852, [%r2253+4252];
	// begin inline asm
	dp4a.s32.s32 %r1850, %r1851, %r1852, %r1786;
	// end inline asm
	ld.shared.u32 	%r1855, [%r2251+6384];
	ld.shared.u32 	%r1856, [%r2253+4252];
	// begin inline asm
	dp4a.s32.s32 %r1854, %r1855, %r1856, %r1790;
	// end inline asm
	ld.shared.u32 	%r1859, [%r2251+4592];
	ld.shared.u32 	%r1860, [%r2253+6300];
	// begin inline asm
	dp4a.s32.s32 %r1858, %r1859, %r1860, %r1794;
	// end inline asm
	ld.shared.u32 	%r1863, [%r2251+6384];
	ld.shared.u32 	%r1864, [%r2253+6300];
	// begin inline asm
	dp4a.s32.s32 %r1862, %r1863, %r1864, %r1798;
	// end inline asm
	ld.shared.u32 	%r1867, [%r2251+4704];
	ld.shared.u32 	%r1868, [%r2253+4256];
	// begin inline asm
	dp4a.s32.s32 %r1866, %r1867, %r1868, %r1802;
	// end inline asm
	ld.shared.u32 	%r1871, [%r2251+6496];
	ld.shared.u32 	%r1872, [%r2253+4256];
	// begin inline asm
	dp4a.s32.s32 %r1870, %r1871, %r1872, %r1806;
	// end inline asm
	ld.shared.u32 	%r1875, [%r2251+4704];
	ld.shared.u32 	%r1876, [%r2253+6304];
	// begin inline asm
	dp4a.s32.s32 %r1874, %r1875, %r1876, %r1810;
	// end inline asm
	ld.shared.u32 	%r1879, [%r2251+6496];
	ld.shared.u32 	%r1880, [%r2253+6304];
	// begin inline asm
	dp4a.s32.s32 %r1878, %r1879, %r1880, %r1814;
	// end inline asm
	ld.shared.u32 	%r1883, [%r2251+4704];
	ld.shared.u32 	%r1884, [%r2253+4260];
	// begin inline asm
	dp4a.s32.s32 %r1882, %r1883, %r1884, %r1818;
	// end inline asm
	ld.shared.u32 	%r1887, [%r2251+6496];
	ld.shared.u32 	%r1888, [%r2253+4260];
	// begin inline asm
	dp4a.s32.s32 %r1886, %r1887, %r1888, %r1822;
	// end inline asm
	ld.shared.u32 	%r1891, [%r2251+4704];
	ld.shared.u32 	%r1892, [%r2253+6308];
	// begin inline asm
	dp4a.s32.s32 %r1890, %r1891, %r1892, %r1826;
	// end inline asm
	ld.shared.u32 	%r1895, [%r2251+6496];
	ld.shared.u32 	%r1896, [%r2253+6308];
	// begin inline asm
	dp4a.s32.s32 %r1894, %r1895, %r1896, %r1830;
	// end inline asm
	ld.shared.u32 	%r1899, [%r2251+4704];
	ld.shared.u32 	%r1900, [%r2253+4264];
	// begin inline asm
	dp4a.s32.s32 %r1898, %r1899, %r1900, %r1834;
	// end inline asm
	ld.shared.u32 	%r1903, [%r2251+6496];
	ld.shared.u32 	%r1904, [%r2253+4264];
	// begin inline asm
	dp4a.s32.s32 %r1902, %r1903, %r1904, %r1838;
	// end inline asm
	ld.shared.u32 	%r1907, [%r2251+4704];
	ld.shared.u32 	%r1908, [%r2253+6312];
	// begin inline asm
	dp4a.s32.s32 %r1906, %r1907, %r1908, %r1842;
	// end inline asm
	ld.shared.u32 	%r1911, [%r2251+6496];
	ld.shared.u32 	%r1912, [%r2253+6312];
	// begin inline asm
	dp4a.s32.s32 %r1910, %r1911, %r1912, %r1846;
	// end inline asm
	ld.shared.u32 	%r1915, [%r2251+4704];
	ld.shared.u32 	%r1916, [%r2253+4268];
	// begin inline asm
	dp4a.s32.s32 %r1914, %r1915, %r1916, %r1850;
	// end inline asm
	ld.shared.u32 	%r1919, [%r2251+6496];
	ld.shared.u32 	%r1920, [%r2253+4268];
	// begin inline asm
	dp4a.s32.s32 %r1918, %r1919, %r1920, %r1854;
	// end inline asm
	ld.shared.u32 	%r1923, [%r2251+4704];
	ld.shared.u32 	%r1924, [%r2253+6316];
	// begin inline asm
	dp4a.s32.s32 %r1922, %r1923, %r1924, %r1858;
	// end inline asm
	ld.shared.u32 	%r1927, [%r2251+6496];
	ld.shared.u32 	%r1928, [%r2253+6316];
	// begin inline asm
	dp4a.s32.s32 %r1926, %r1927, %r1928, %r1862;
	// end inline asm
	ld.shared.u32 	%r1931, [%r2251+4816];
	ld.shared.u32 	%r1932, [%r2253+4272];
	// begin inline asm
	dp4a.s32.s32 %r1930, %r1931, %r1932, %r1866;
	// end inline asm
	ld.shared.u32 	%r1935, [%r2251+6608];
	ld.shared.u32 	%r1936, [%r2253+4272];
	// begin inline asm
	dp4a.s32.s32 %r1934, %r1935, %r1936, %r1870;
	// end inline asm
	ld.shared.u32 	%r1939, [%r2251+4816];
	ld.shared.u32 	%r1940, [%r2253+6320];
	// begin inline asm
	dp4a.s32.s32 %r1938, %r1939, %r1940, %r1874;
	// end inline asm
	ld.shared.u32 	%r1943, [%r2251+6608];
	ld.shared.u32 	%r1944, [%r2253+6320];
	// begin inline asm
	dp4a.s32.s32 %r1942, %r1943, %r1944, %r1878;
	// end inline asm
	ld.shared.u32 	%r1947, [%r2251+4816];
	ld.shared.u32 	%r1948, [%r2253+4276];
	// begin inline asm
	dp4a.s32.s32 %r1946, %r1947, %r1948, %r1882;
	// end inline asm
	ld.shared.u32 	%r1951, [%r2251+6608];
	ld.shared.u32 	%r1952, [%r2253+4276];
	// begin inline asm
	dp4a.s32.s32 %r1950, %r1951, %r1952, %r1886;
	// end inline asm
	ld.shared.u32 	%r1955, [%r2251+4816];
	ld.shared.u32 	%r1956, [%r2253+6324];
	// begin inline asm
	dp4a.s32.s32 %r1954, %r1955, %r1956, %r1890;
	// end inline asm
	ld.shared.u32 	%r1959, [%r2251+6608];
	ld.shared.u32 	%r1960, [%r2253+6324];
	// begin inline asm
	dp4a.s32.s32 %r1958, %r1959, %r1960, %r1894;
	// end inline asm
	ld.shared.u32 	%r1963, [%r2251+4816];
	ld.shared.u32 	%r1964, [%r2253+4280];
	// begin inline asm
	dp4a.s32.s32 %r1962, %r1963, %r1964, %r1898;
	// end inline asm
	ld.shared.u32 	%r1967, [%r2251+6608];
	ld.shared.u32 	%r1968, [%r2253+4280];
	// begin inline asm
	dp4a.s32.s32 %r1966, %r1967, %r1968, %r1902;
	// end inline asm
	ld.shared.u32 	%r1971, [%r2251+4816];
	ld.shared.u32 	%r1972, [%r2253+6328];
	// begin inline asm
	dp4a.s32.s32 %r1970, %r1971, %r1972, %r1906;
	// end inline asm
	ld.shared.u32 	%r1975, [%r2251+6608];
	ld.shared.u32 	%r1976, [%r2253+6328];
	// begin inline asm
	dp4a.s32.s32 %r1974, %r1975, %r1976, %r1910;
	// end inline asm
	ld.shared.u32 	%r1979, [%r2251+4816];
	ld.shared.u32 	%r1980, [%r2253+4284];
	// begin inline asm
	dp4a.s32.s32 %r1978, %r1979, %r1980, %r1914;
	// end inline asm
	ld.shared.u32 	%r1983, [%r2251+6608];
	ld.shared.u32 	%r1984, [%r2253+4284];
	// begin inline asm
	dp4a.s32.s32 %r1982, %r1983, %r1984, %r1918;
	// end inline asm
	ld.shared.u32 	%r1987, [%r2251+4816];
	ld.shared.u32 	%r1988, [%r2253+6332];
	// begin inline asm
	dp4a.s32.s32 %r1986, %r1987, %r1988, %r1922;
	// end inline asm
	ld.shared.u32 	%r1991, [%r2251+6608];
	ld.shared.u32 	%r1992, [%r2253+6332];
	// begin inline asm
	dp4a.s32.s32 %r1990, %r1991, %r1992, %r1926;
	// end inline asm
	ld.shared.u32 	%r1995, [%r2251+4928];
	ld.shared.u32 	%r1996, [%r2253+4288];
	// begin inline asm
	dp4a.s32.s32 %r1994, %r1995, %r1996, %r1930;
	// end inline asm
	ld.shared.u32 	%r1999, [%r2251+6720];
	ld.shared.u32 	%r2000, [%r2253+4288];
	// begin inline asm
	dp4a.s32.s32 %r1998, %r1999, %r2000, %r1934;
	// end inline asm
	ld.shared.u32 	%r2003, [%r2251+4928];
	ld.shared.u32 	%r2004, [%r2253+6336];
	// begin inline asm
	dp4a.s32.s32 %r2002, %r2003, %r2004, %r1938;
	// end inline asm
	ld.shared.u32 	%r2007, [%r2251+6720];
	ld.shared.u32 	%r2008, [%r2253+6336];
	// begin inline asm
	dp4a.s32.s32 %r2006, %r2007, %r2008, %r1942;
	// end inline asm
	ld.shared.u32 	%r2011, [%r2251+4928];
	ld.shared.u32 	%r2012, [%r2253+4292];
	// begin inline asm
	dp4a.s32.s32 %r2010, %r2011, %r2012, %r1946;
	// end inline asm
	ld.shared.u32 	%r2015, [%r2251+6720];
	ld.shared.u32 	%r2016, [%r2253+4292];
	// begin inline asm
	dp4a.s32.s32 %r2014, %r2015, %r2016, %r1950;
	// end inline asm
	ld.shared.u32 	%r2019, [%r2251+4928];
	ld.shared.u32 	%r2020, [%r2253+6340];
	// begin inline asm
	dp4a.s32.s32 %r2018, %r2019, %r2020, %r1954;
	// end inline asm
	ld.shared.u32 	%r2023, [%r2251+6720];
	ld.shared.u32 	%r2024, [%r2253+6340];
	// begin inline asm
	dp4a.s32.s32 %r2022, %r2023, %r2024, %r1958;
	// end inline asm
	ld.shared.u32 	%r2027, [%r2251+4928];
	ld.shared.u32 	%r2028, [%r2253+4296];
	// begin inline asm
	dp4a.s32.s32 %r2026, %r2027, %r2028, %r1962;
	// end inline asm
	ld.shared.u32 	%r2031, [%r2251+6720];
	ld.shared.u32 	%r2032, [%r2253+4296];
	// begin inline asm
	dp4a.s32.s32 %r2030, %r2031, %r2032, %r1966;
	// end inline asm
	ld.shared.u32 	%r2035, [%r2251+4928];
	ld.shared.u32 	%r2036, [%r2253+6344];
	// begin inline asm
	dp4a.s32.s32 %r2034, %r2035, %r2036, %r1970;
	// end inline asm
	ld.shared.u32 	%r2039, [%r2251+6720];
	ld.shared.u32 	%r2040, [%r2253+6344];
	// begin inline asm
	dp4a.s32.s32 %r2038, %r2039, %r2040, %r1974;
	// end inline asm
	ld.shared.u32 	%r2043, [%r2251+4928];
	ld.shared.u32 	%r2044, [%r2253+4300];
	// begin inline asm
	dp4a.s32.s32 %r2042, %r2043, %r2044, %r1978;
	// end inline asm
	ld.shared.u32 	%r2047, [%r2251+6720];
	ld.shared.u32 	%r2048, [%r2253+4300];
	// begin inline asm
	dp4a.s32.s32 %r2046, %r2047, %r2048, %r1982;
	// end inline asm
	ld.shared.u32 	%r2051, [%r2251+4928];
	ld.shared.u32 	%r2052, [%r2253+6348];
	// begin inline asm
	dp4a.s32.s32 %r2050, %r2051, %r2052, %r1986;
	// end inline asm
	ld.shared.u32 	%r2055, [%r2251+6720];
	ld.shared.u32 	%r2056, [%r2253+6348];
	// begin inline asm
	dp4a.s32.s32 %r2054, %r2055, %r2056, %r1990;
	// end inline asm
	ld.shared.u32 	%r2059, [%r2251+5040];
	ld.shared.u32 	%r2060, [%r2253+4304];
	// begin inline asm
	dp4a.s32.s32 %r2058, %r2059, %r2060, %r1994;
	// end inline asm
	ld.shared.u32 	%r2063, [%r2251+6832];
	ld.shared.u32 	%r2064, [%r2253+4304];
	// begin inline asm
	dp4a.s32.s32 %r2062, %r2063, %r2064, %r1998;
	// end inline asm
	ld.shared.u32 	%r2067, [%r2251+5040];
	ld.shared.u32 	%r2068, [%r2253+6352];
	// begin inline asm
	dp4a.s32.s32 %r2066, %r2067, %r2068, %r2002;
	// end inline asm
	ld.shared.u32 	%r2071, [%r2251+6832];
	ld.shared.u32 	%r2072, [%r2253+6352];
	// begin inline asm
	dp4a.s32.s32 %r2070, %r2071, %r2072, %r2006;
	// end inline asm
	ld.shared.u32 	%r2075, [%r2251+5040];
	ld.shared.u32 	%r2076, [%r2253+4308];
	// begin inline asm
	dp4a.s32.s32 %r2074, %r2075, %r2076, %r2010;
	// end inline asm
	ld.shared.u32 	%r2079, [%r2251+6832];
	ld.shared.u32 	%r2080, [%r2253+4308];
	// begin inline asm
	dp4a.s32.s32 %r2078, %r2079, %r2080, %r2014;
	// end inline asm
	ld.shared.u32 	%r2083, [%r2251+5040];
	ld.shared.u32 	%r2084, [%r2253+6356];
	// begin inline asm
	dp4a.s32.s32 %r2082, %r2083, %r2084, %r2018;
	// end inline asm
	ld.shared.u32 	%r2087, [%r2251+6832];
	ld.shared.u32 	%r2088, [%r2253+6356];
	// begin inline asm
	dp4a.s32.s32 %r2086, %r2087, %r2088, %r2022;
	// end inline asm
	ld.shared.u32 	%r2091, [%r2251+5040];
	ld.shared.u32 	%r2092, [%r2253+4312];
	// begin inline asm
	dp4a.s32.s32 %r2090, %r2091, %r2092, %r2026;
	// end inline asm
	ld.shared.u32 	%r2095, [%r2251+6832];
	ld.shared.u32 	%r2096, [%r2253+4312];
	// begin inline asm
	dp4a.s32.s32 %r2094, %r2095, %r2096, %r2030;
	// end inline asm
	ld.shared.u32 	%r2099, [%r2251+5040];
	ld.shared.u32 	%r2100, [%r2253+6360];
	// begin inline asm
	dp4a.s32.s32 %r2098, %r2099, %r2100, %r2034;
	// end inline asm
	ld.shared.u32 	%r2103, [%r2251+6832];
	ld.shared.u32 	%r2104, [%r2253+6360];
	// begin inline asm
	dp4a.s32.s32 %r2102, %r2103, %r2104, %r2038;
	// end inline asm
	ld.shared.u32 	%r2107, [%r2251+5040];
	ld.shared.u32 	%r2108, [%r2253+4316];
	// begin inline asm
	dp4a.s32.s32 %r2106, %r2107, %r2108, %r2042;
	// end inline asm
	ld.shared.u32 	%r2111, [%r2251+6832];
	ld.shared.u32 	%r2112, [%r2253+4316];
	// begin inline asm
	dp4a.s32.s32 %r2110, %r2111, %r2112, %r2046;
	// end inline asm
	ld.shared.u32 	%r2115, [%r2251+5040];
	ld.shared.u32 	%r2116, [%r2253+6364];
	// begin inline asm
	dp4a.s32.s32 %r2114, %r2115, %r2116, %r2050;
	// end inline asm
	ld.shared.u32 	%r2119, [%r2251+6832];
	ld.shared.u32 	%r2120, [%r2253+6364];
	// begin inline asm
	dp4a.s32.s32 %r2118, %r2119, %r2120, %r2054;
	// end inline asm
	ld.shared.u32 	%r2123, [%r2251+5152];
	ld.shared.u32 	%r2124, [%r2253+4320];
	// begin inline asm
	dp4a.s32.s32 %r2122, %r2123, %r2124, %r2058;
	// end inline asm
	ld.shared.u32 	%r2127, [%r2251+6944];
	ld.shared.u32 	%r2128, [%r2253+4320];
	// begin inline asm
	dp4a.s32.s32 %r2126, %r2127, %r2128, %r2062;
	// end inline asm
	ld.shared.u32 	%r2131, [%r2251+5152];
	ld.shared.u32 	%r2132, [%r2253+6368];
	// begin inline asm
	dp4a.s32.s32 %r2130, %r2131, %r2132, %r2066;
	// end inline asm
	ld.shared.u32 	%r2135, [%r2251+6944];
	ld.shared.u32 	%r2136, [%r2253+6368];
	// begin inline asm
	dp4a.s32.s32 %r2134, %r2135, %r2136, %r2070;
	// end inline asm
	ld.shared.u32 	%r2139, [%r2251+5152];
	ld.shared.u32 	%r2140, [%r2253+4324];
	// begin inline asm
	dp4a.s32.s32 %r2138, %r2139, %r2140, %r2074;
	// end inline asm
	ld.shared.u32 	%r2143, [%r2251+6944];
	ld.shared.u32 	%r2144, [%r2253+4324];
	// begin inline asm
	dp4a.s32.s32 %r2142, %r2143, %r2144, %r2078;
	// end inline asm
	ld.shared.u32 	%r2147, [%r2251+5152];
	ld.shared.u32 	%r2148, [%r2253+6372];
	// begin inline asm
	dp4a.s32.s32 %r2146, %r2147, %r2148, %r2082;
	// end inline asm
	ld.shared.u32 	%r2151, [%r2251+6944];
	ld.shared.u32 	%r2152, [%r2253+6372];
	// begin inline asm
	dp4a.s32.s32 %r2150, %r2151, %r2152, %r2086;
	// end inline asm
	ld.shared.u32 	%r2155, [%r2251+5152];
	ld.shared.u32 	%r2156, [%r2253+4328];
	// begin inline asm
	dp4a.s32.s32 %r2154, %r2155, %r2156, %r2090;
	// end inline asm
	ld.shared.u32 	%r2159, [%r2251+6944];
	ld.shared.u32 	%r2160, [%r2253+4328];
	// begin inline asm
	dp4a.s32.s32 %r2158, %r2159, %r2160, %r2094;
	// end inline asm
	ld.shared.u32 	%r2163, [%r2251+5152];
	ld.shared.u32 	%r2164, [%r2253+6376];
	// begin inline asm
	dp4a.s32.s32 %r2162, %r2163, %r2164, %r2098;
	// end inline asm
	ld.shared.u32 	%r2167, [%r2251+6944];
	ld.shared.u32 	%r2168, [%r2253+6376];
	// begin inline asm
	dp4a.s32.s32 %r2166, %r2167, %r2168, %r2102;
	// end inline asm
	ld.shared.u32 	%r2171, [%r2251+5152];
	ld.shared.u32 	%r2172, [%r2253+4332];
	// begin inline asm
	dp4a.s32.s32 %r2170, %r2171, %r2172, %r2106;
	// end inline asm
	ld.shared.u32 	%r2175, [%r2251+6944];
	ld.shared.u32 	%r2176, [%r2253+4332];
	// begin inline asm
	dp4a.s32.s32 %r2174, %r2175, %r2176, %r2110;
	// end inline asm
	ld.shared.u32 	%r2179, [%r2251+5152];
	ld.shared.u32 	%r2180, [%r2253+6380];
	// begin inline asm
	dp4a.s32.s32 %r2178, %r2179, %r2180, %r2114;
	// end inline asm
	ld.shared.u32 	%r2183, [%r2251+6944];
	ld.shared.u32 	%r2184, [%r2253+6380];
	// begin inline asm
	dp4a.s32.s32 %r2182, %r2183, %r2184, %r2118;
	// end inline asm
	ld.shared.u32 	%r2187, [%r2251+5264];
	ld.shared.u32 	%r2188, [%r2253+4336];
	// begin inline asm
	dp4a.s32.s32 %r2186, %r2187, %r2188, %r2122;
	// end inline asm
	ld.shared.u32 	%r2191, [%r2251+7056];
	ld.shared.u32 	%r2192, [%r2253+4336];
	// begin inline asm
	dp4a.s32.s32 %r2190, %r2191, %r2192, %r2126;
	// end inline asm
	ld.shared.u32 	%r2195, [%r2251+5264];
	ld.shared.u32 	%r2196, [%r2253+6384];
	// begin inline asm
	dp4a.s32.s32 %r2194, %r2195, %r2196, %r2130;
	// end inline asm
	ld.shared.u32 	%r2199, [%r2251+7056];
	ld.shared.u32 	%r2200, [%r2253+6384];
	// begin inline asm
	dp4a.s32.s32 %r2198, %r2199, %r2200, %r2134;
	// end inline asm
	ld.shared.u32 	%r2203, [%r2251+5264];
	ld.shared.u32 	%r2204, [%r2253+4340];
	// begin inline asm
	dp4a.s32.s32 %r2202, %r2203, %r2204, %r2138;
	// end inline asm
	ld.shared.u32 	%r2207, [%r2251+7056];
	ld.shared.u32 	%r2208, [%r2253+4340];
	// begin inline asm
	dp4a.s32.s32 %r2206, %r2207, %r2208, %r2142;
	// end inline asm
	ld.shared.u32 	%r2211, [%r2251+5264];
	ld.shared.u32 	%r2212, [%r2253+6388];
	// begin inline asm
	dp4a.s32.s32 %r2210, %r2211, %r2212, %r2146;
	// end inline asm
	ld.shared.u32 	%r2215, [%r2251+7056];
	ld.shared.u32 	%r2216, [%r2253+6388];
	// begin inline asm
	dp4a.s32.s32 %r2214, %r2215, %r2216, %r2150;
	// end inline asm
	ld.shared.u32 	%r2219, [%r2251+5264];
	ld.shared.u32 	%r2220, [%r2253+4344];
	// begin inline asm
	dp4a.s32.s32 %r2218, %r2219, %r2220, %r2154;
	// end inline asm
	ld.shared.u32 	%r2223, [%r2251+7056];
	ld.shared.u32 	%r2224, [%r2253+4344];
	// begin inline asm
	dp4a.s32.s32 %r2222, %r2223, %r2224, %r2158;
	// end inline asm
	ld.shared.u32 	%r2227, [%r2251+5264];
	ld.shared.u32 	%r2228, [%r2253+6392];
	// begin inline asm
	dp4a.s32.s32 %r2226, %r2227, %r2228, %r2162;
	// end inline asm
	ld.shared.u32 	%r2231, [%r2251+7056];
	ld.shared.u32 	%r2232, [%r2253+6392];
	// begin inline asm
	dp4a.s32.s32 %r2230, %r2231, %r2232, %r2166;
	// end inline asm
	ld.shared.u32 	%r2235, [%r2251+5264];
	ld.shared.u32 	%r2236, [%r2253+4348];
	// begin inline asm
	dp4a.s32.s32 %r2234, %r2235, %r2236, %r2170;
	// end inline asm
	ld.shared.u32 	%r2239, [%r2251+7056];
	ld.shared.u32 	%r2240, [%r2253+4348];
	// begin inline asm
	dp4a.s32.s32 %r2238, %r2239, %r2240, %r2174;
	// end inline asm
	ld.shared.u32 	%r2243, [%r2251+5264];
	ld.shared.u32 	%r2244, [%r2253+6396];
	// begin inline asm
	dp4a.s32.s32 %r2242, %r2243, %r2244, %r2178;
	// end inline asm
	ld.shared.u32 	%r2247, [%r2251+7056];
	ld.shared.u32 	%r2248, [%r2253+6396];
	// begin inline asm
	dp4a.s32.s32 %r2246, %r2247, %r2248, %r2182;
	// end inline asm
	shl.b32 	%r2254, %r10, 6;
	shl.b32 	%r2255, %r54, 2;
	add.s32 	%r2256, %r2254, %r2255;
	mul.lo.s32 	%r2257, %r10, 12544;
	mad.lo.s32 	%r2258, %r1, 401408, %r2257;
	mad.lo.s32 	%r2259, %r54, 784, %r2258;
	add.s32 	%r2260, %r2259, %r3;
	add.s32 	%r2261, %r2260, %r4;
	cvta.to.global.u64 	%rd64, %rd267;
	cvta.to.global.u64 	%rd65, %rd268;
	cvta.to.global.u64 	%rd66, %rd269;
	cvta.to.global.u64 	%rd67, %rd266;
	cvt.s64.s32 	%rd68, %r2186;
	mad.lo.s64 	%rd69, %rd68, 360955353235456, 1073741824;
	shr.u64 	%rd70, %rd69, 31;
	cvt.u32.u64 	%r2262, %rd70;
	mul.wide.u32 	%rd71, %r2256, 4;
	add.s64 	%rd72, %rd64, %rd71;
	ld.global.nc.u32 	%r2263, [%rd72];
	add.s32 	%r2264, %r2263, %r2262;
	mul.wide.s32 	%rd73, %r2264, 2147411797;
	add.s64 	%rd74, %rd73, 1073741824;
	shr.u64 	%rd75, %rd74, 31;
	cvt.u32.u64 	%r2265, %rd75;
	add.s64 	%rd76, %rd65, %rd71;
	ld.global.nc.u32 	%r2266, [%rd76];
	add.s32 	%r2267, %r2266, %r2265;
	mul.wide.s32 	%rd77, %r2267, 1787090516;
	add.s64 	%rd78, %rd77, 1073741824;
	shr.u64 	%rd79, %rd78, 31;
	cvt.u32.u64 	%r2268, %rd79;
	mul.wide.u32 	%rd80, %r2261, 4;
	add.s64 	%rd81, %rd66, %rd80;
	ld.global.nc.u32 	%r2269, [%rd81];
	cvt.s64.s32 	%rd82, %r2269;
	mad.lo.s64 	%rd83, %rd82, 2338788970, 1073741824;
	shr.u64 	%rd84, %rd83, 31;
	cvt.u32.u64 	%r2270, %rd84;
	add.s32 	%r2271, %r2268, %r2270;
	max.s32 	%r2272, %r2271, 0;
	add.s64 	%rd85, %rd67, %rd80;
	st.global.u32 	[%rd85], %r2272;
	cvt.s64.s32 	%rd86, %r2190;
	mad.lo.s64 	%rd87, %rd86, 360955353235456, 1073741824;
	shr.u64 	%rd88, %rd87, 31;
	cvt.u32.u64 	%r2273, %rd88;
	add.s32 	%r2274, %r2263, %r2273;
	mul.wide.s32 	%rd89, %r2274, 2147411797;
	add.s64 	%rd90, %rd89, 1073741824;
	shr.u64 	%rd91, %rd90, 31;
	cvt.u32.u64 	%r2275, %rd91;
	add.s32 	%r2276, %r2266, %r2275;
	mul.wide.s32 	%rd92, %r2276, 1787090516;
	add.s64 	%rd93, %rd92, 1073741824;
	shr.u64 	%rd94, %rd93, 31;
	cvt.u32.u64 	%r2277, %rd94;
	ld.global.nc.u32 	%r2278, [%rd81+802816];
	cvt.s64.s32 	%rd95, %r2278;
	mad.lo.s64 	%rd96, %rd95, 2338788970, 1073741824;
	shr.u64 	%rd97, %rd96, 31;
	cvt.u32.u64 	%r2279, %rd97;
	add.s32 	%r2280, %r2277, %r2279;
	max.s32 	%r2281, %r2280, 0;
	st.global.u32 	[%rd85+802816], %r2281;
	cvt.s64.s32 	%rd98, %r2194;
	mad.lo.s64 	%rd99, %rd98, 360955353235456, 1073741824;
	shr.u64 	%rd100, %rd99, 31;
	cvt.u32.u64 	%r2282, %rd100;
	ld.global.nc.u32 	%r2283, [%rd72+128];
	add.s32 	%r2284, %r2283, %r2282;
	mul.wide.s32 	%rd101, %r2284, 2147411797;
	add.s64 	%rd102, %rd101, 1073741824;
	shr.u64 	%rd103, %rd102, 31;
	cvt.u32.u64 	%r2285, %rd103;
	ld.global.nc.u32 	%r2286, [%rd76+128];
	add.s32 	%r2287, %r2286, %r2285;
	mul.wide.s32 	%rd104, %r2287, 1787090516;
	add.s64 	%rd105, %rd104, 1073741824;
	shr.u64 	%rd106, %rd105, 31;
	cvt.u32.u64 	%r2288, %rd106;
	ld.global.nc.u32 	%r2289, [%rd81+25088];
	cvt.s64.s32 	%rd107, %r2289;
	mad.lo.s64 	%rd108, %rd107, 2338788970, 1073741824;
	shr.u64 	%rd109, %rd108, 31;
	cvt.u32.u64 	%r2290, %rd109;
	add.s32 	%r2291, %r2288, %r2290;
	max.s32 	%r2292, %r2291, 0;
	st.global.u32 	[%rd85+25088], %r2292;
	cvt.s64.s32 	%rd110, %r2198;
	mad.lo.s64 	%rd111, %rd110, 360955353235456, 1073741824;
	shr.u64 	%rd112, %rd111, 31;
	cvt.u32.u64 	%r2293, %rd112;
	add.s32 	%r2294, %r2283, %r2293;
	mul.wide.s32 	%rd113, %r2294, 2147411797;
	add.s64 	%rd114, %rd113, 1073741824;
	shr.u64 	%rd115, %rd114, 31;
	cvt.u32.u64 	%r2295, %rd115;
	add.s32 	%r2296, %r2286, %r2295;
	mul.wide.s32 	%rd116, %r2296, 1787090516;
	add.s64 	%rd117, %rd116, 1073741824;
	shr.u64 	%rd118, %rd117, 31;
	cvt.u32.u64 	%r2297, %rd118;
	ld.global.nc.u32 	%r2298, [%rd81+827904];
	cvt.s64.s32 	%rd119, %r2298;
	mad.lo.s64 	%rd120, %rd119, 2338788970, 1073741824;
	shr.u64 	%rd121, %rd120, 31;
	cvt.u32.u64 	%r2299, %rd121;
	add.s32 	%r2300, %r2297, %r2299;
	max.s32 	%r2301, %r2300, 0;
	st.global.u32 	[%rd85+827904], %r2301;
	cvt.s64.s32 	%rd122, %r2202;
	mad.lo.s64 	%rd123, %rd122, 360955353235456, 1073741824;
	shr.u64 	%rd124, %rd123, 31;
	cvt.u32.u64 	%r2302, %rd124;
	ld.global.nc.u32 	%r2303, [%rd72+4];
	add.s32 	%r2304, %r2303, %r2302;
	mul.wide.s32 	%rd125, %r2304, 2147411797;
	add.s64 	%rd126, %rd125, 1073741824;
	shr.u64 	%rd127, %rd126, 31;
	cvt.u32.u64 	%r2305, %rd127;
	ld.global.nc.u32 	%r2306, [%rd76+4];
	add.s32 	%r2307, %r2306, %r2305;
	mul.wide.s32 	%rd128, %r2307, 1787090516;
	add.s64 	%rd129, %rd128, 1073741824;
	shr.u64 	%rd130, %rd129, 31;
	cvt.u32.u64 	%r2308, %rd130;
	ld.global.nc.u32 	%r2309, [%rd81+4];
	cvt.s64.s32 	%rd131, %r2309;
	mad.lo.s64 	%rd132, %rd131, 2338788970, 1073741824;
	shr.u64 	%rd133, %rd132, 31;
	cvt.u32.u64 	%r2310, %rd133;
	add.s32 	%r2311, %r2308, %r2310;
	max.s32 	%r2312, %r2311, 0;
	st.global.u32 	[%rd85+4], %r2312;
	cvt.s64.s32 	%rd134, %r2206;
	mad.lo.s64 	%rd135, %rd134, 360955353235456, 1073741824;
	shr.u64 	%rd136, %rd135, 31;
	cvt.u32.u64 	%r2313, %rd136;
	add.s32 	%r2314, %r2303, %r2313;
	mul.wide.s32 	%rd137, %r2314, 2147411797;
	add.s64 	%rd138, %rd137, 1073741824;
	shr.u64 	%rd139, %rd138, 31;
	cvt.u32.u64 	%r2315, %rd139;
	add.s32 	%r2316, %r2306, %r2315;
	mul.wide.s32 	%rd140, %r2316, 1787090516;
	add.s64 	%rd141, %rd140, 1073741824;
	shr.u64 	%rd142, %rd141, 31;
	cvt.u32.u64 	%r2317, %rd142;
	ld.global.nc.u32 	%r2318, [%rd81+802820];
	cvt.s64.s32 	%rd143, %r2318;
	mad.lo.s64 	%rd144, %rd143, 2338788970, 1073741824;
	shr.u64 	%rd145, %rd144, 31;
	cvt.u32.u64 	%r2319, %rd145;
	add.s32 	%r2320, %r2317, %r2319;
	max.s32 	%r2321, %r2320, 0;
	st.global.u32 	[%rd85+802820], %r2321;
	cvt.s64.s32 	%rd146, %r2210;
	mad.lo.s64 	%rd147, %rd146, 360955353235456, 1073741824;
	shr.u64 	%rd148, %rd147, 31;
	cvt.u32.u64 	%r2322, %rd148;
	ld.global.nc.u32 	%r2323, [%rd72+132];
	add.s32 	%r2324, %r2323, %r2322;
	mul.wide.s32 	%rd149, %r2324, 2147411797;
	add.s64 	%rd150, %rd149, 1073741824;
	shr.u64 	%rd151, %rd150, 31;
	cvt.u32.u64 	%r2325, %rd151;
	ld.global.nc.u32 	%r2326, [%rd76+132];
	add.s32 	%r2327, %r2326, %r2325;
	mul.wide.s32 	%rd152, %r2327, 1787090516;
	add.s64 	%rd153, %rd152, 1073741824;
	shr.u64 	%rd154, %rd153, 31;
	cvt.u32.u64 	%r2328, %rd154;
	ld.global.nc.u32 	%r2329, [%rd81+25092];
	cvt.s64.s32 	%rd155, %r2329;
	mad.lo.s64 	%rd156, %rd155, 2338788970, 1073741824;
	shr.u64 	%rd157, %rd156, 31;
	cvt.u32.u64 	%r2330, %rd157;
	add.s32 	%r2331, %r2328, %r2330;
	max.s32 	%r2332, %r2331, 0;
	st.global.u32 	[%rd85+25092], %r2332;
	cvt.s64.s32 	%rd158, %r2214;
	mad.lo.s64 	%rd159, %rd158, 360955353235456, 1073741824;
	shr.u64 	%rd160, %rd159, 31;
	cvt.u32.u64 	%r2333, %rd160;
	add.s32 	%r2334, %r2323, %r2333;
	mul.wide.s32 	%rd161, %r2334, 2147411797;
	add.s64 	%rd162, %rd161, 1073741824;
	shr.u64 	%rd163, %rd162, 31;
	cvt.u32.u64 	%r2335, %rd163;
	add.s32 	%r2336, %r2326, %r2335;
	mul.wide.s32 	%rd164, %r2336, 1787090516;
	add.s64 	%rd165, %rd164, 1073741824;
	shr.u64 	%rd166, %rd165, 31;
	cvt.u32.u64 	%r2337, %rd166;
	ld.global.nc.u32 	%r2338, [%rd81+827908];
	cvt.s64.s32 	%rd167, %r2338;
	mad.lo.s64 	%rd168, %rd167, 2338788970, 1073741824;
	shr.u64 	%rd169, %rd168, 31;
	cvt.u32.u64 	%r2339, %rd169;
	add.s32 	%r2340, %r2337, %r2339;
	max.s32 	%r2341, %r2340, 0;
	st.global.u32 	[%rd85+827908], %r2341;
	cvt.s64.s32 	%rd170, %r2218;
	mad.lo.s64 	%rd171, %rd170, 360955353235456, 1073741824;
	shr.u64 	%rd172, %rd171, 31;
	cvt.u32.u64 	%r2342, %rd172;
	ld.global.nc.u32 	%r2343, [%rd72+8];
	add.s32 	%r2344, %r2343, %r2342;
	mul.wide.s32 	%rd173, %r2344, 2147411797;
	add.s64 	%rd174, %rd173, 1073741824;
	shr.u64 	%rd175, %rd174, 31;
	cvt.u32.u64 	%r2345, %rd175;
	ld.global.nc.u32 	%r2346, [%rd76+8];
	add.s32 	%r2347, %r2346, %r2345;
	mul.wide.s32 	%rd176, %r2347, 1787090516;
	add.s64 	%rd177, %rd176, 1073741824;
	shr.u64 	%rd178, %rd177, 31;
	cvt.u32.u64 	%r2348, %rd178;
	ld.global.nc.u32 	%r2349, [%rd81+8];
	cvt.s64.s32 	%rd179, %r2349;
	mad.lo.s64 	%rd180, %rd179, 2338788970, 1073741824;
	shr.u64 	%rd181, %rd180, 31;
	cvt.u32.u64 	%r2350, %rd181;
	add.s32 	%r2351, %r2348, %r2350;
	max.s32 	%r2352, %r2351, 0;
	st.global.u32 	[%rd85+8], %r2352;
	cvt.s64.s32 	%rd182, %r2222;
	mad.lo.s64 	%rd183, %rd182, 360955353235456, 1073741824;
	shr.u64 	%rd184, %rd183, 31;
	cvt.u32.u64 	%r2353, %rd184;
	add.s32 	%r2354, %r2343, %r2353;
	mul.wide.s32 	%rd185, %r2354, 2147411797;
	add.s64 	%rd186, %rd185, 1073741824;
	shr.u64 	%rd187, %rd186, 31;
	cvt.u32.u64 	%r2355, %rd187;
	add.s32 	%r2356, %r2346, %r2355;
	mul.wide.s32 	%rd188, %r2356, 1787090516;
	add.s64 	%rd189, %rd188, 1073741824;
	shr.u64 	%rd190, %rd189, 31;
	cvt.u32.u64 	%r2357, %rd190;
	ld.global.nc.u32 	%r2358, [%rd81+802824];
	cvt.s64.s32 	%rd191, %r2358;
	mad.lo.s64 	%rd192, %rd191, 2338788970, 1073741824;
	shr.u64 	%rd193, %rd192, 31;
	cvt.u32.u64 	%r2359, %rd193;
	add.s32 	%r2360, %r2357, %r2359;
	max.s32 	%r2361, %r2360, 0;
	st.global.u32 	[%rd85+802824], %r2361;
	cvt.s64.s32 	%rd194, %r2226;
	mad.lo.s64 	%rd195, %rd194, 360955353235456, 1073741824;
	shr.u64 	%rd196, %rd195, 31;
	cvt.u32.u64 	%r2362, %rd196;
	ld.global.nc.u32 	%r2363, [%rd72+136];
	add.s32 	%r2364, %r2363, %r2362;
	mul.wide.s32 	%rd197, %r2364, 2147411797;
	add.s64 	%rd198, %rd197, 1073741824;
	shr.u64 	%rd199, %rd198, 31;
	cvt.u32.u64 	%r2365, %rd199;
	ld.global.nc.u32 	%r2366, [%rd76+136];
	add.s32 	%r2367, %r2366, %r2365;
	mul.wide.s32 	%rd200, %r2367, 1787090516;
	add.s64 	%rd201, %rd200, 1073741824;
	shr.u64 	%rd202, %rd201, 31;
	cvt.u32.u64 	%r2368, %rd202;
	ld.global.nc.u32 	%r2369, [%rd81+25096];
	cvt.s64.s32 	%rd203, %r2369;
	mad.lo.s64 	%rd204, %rd203, 2338788970, 1073741824;
	shr.u64 	%rd205, %rd204, 31;
	cvt.u32.u64 	%r2370, %rd205;
	add.s32 	%r2371, %r2368, %r2370;
	max.s32 	%r2372, %r2371, 0;
	st.global.u32 	[%rd85+25096], %r2372;
	cvt.s64.s32 	%rd206, %r2230;
	mad.lo.s64 	%rd207, %rd206, 360955353235456, 1073741824;
	shr.u64 	%rd208, %rd207, 31;
	cvt.u32.u64 	%r2373, %rd208;
	add.s32 	%r2374, %r2363, %r2373;
	mul.wide.s32 	%rd209, %r2374, 2147411797;
	add.s64 	%rd210, %rd209, 1073741824;
	shr.u64 	%rd211, %rd210, 31;
	cvt.u32.u64 	%r2375, %rd211;
	add.s32 	%r2376, %r2366, %r2375;
	mul.wide.s32 	%rd212, %r2376, 1787090516;
	add.s64 	%rd213, %rd212, 1073741824;
	shr.u64 	%rd214, %rd213, 31;
	cvt.u32.u64 	%r2377, %rd214;
	ld.global.nc.u32 	%r2378, [%rd81+827912];
	cvt.s64.s32 	%rd215, %r2378;
	mad.lo.s64 	%rd216, %rd215, 2338788970, 1073741824;
	shr.u64 	%rd217, %rd216, 31;
	cvt.u32.u64 	%r2379, %rd217;
	add.s32 	%r2380, %r2377, %r2379;
	max.s32 	%r2381, %r2380, 0;
	st.global.u32 	[%rd85+827912], %r2381;
	cvt.s64.s32 	%rd218, %r2234;
	mad.lo.s64 	%rd219, %rd218, 360955353235456, 1073741824;
	shr.u64 	%rd220, %rd219, 31;
	cvt.u32.u64 	%r2382, %rd220;
	ld.global.nc.u32 	%r2383, [%rd72+12];
	add.s32 	%r2384, %r2383, %r2382;
	mul.wide.s32 	%rd221, %r2384, 2147411797;
	add.s64 	%rd222, %rd221, 1073741824;
	shr.u64 	%rd223, %rd222, 31;
	cvt.u32.u64 	%r2385, %rd223;
	ld.global.nc.u32 	%r2386, [%rd76+12];
	add.s32 	%r2387, %r2386, %r2385;
	mul.wide.s32 	%rd224, %r2387, 1787090516;
	add.s64 	%rd225, %rd224, 1073741824;
	shr.u64 	%rd226, %rd225, 31;
	cvt.u32.u64 	%r2388, %rd226;
	ld.global.nc.u32 	%r2389, [%rd81+12];
	cvt.s64.s32 	%rd227, %r2389;
	mad.lo.s64 	%rd228, %rd227, 2338788970, 1073741824;
	shr.u64 	%rd229, %rd228, 31;
	cvt.u32.u64 	%r2390, %rd229;
	add.s32 	%r2391, %r2388, %r2390;
	max.s32 	%r2392, %r2391, 0;
	st.global.u32 	[%rd85+12], %r2392;
	cvt.s64.s32 	%rd230, %r2238;
	mad.lo.s64 	%rd231, %rd230, 360955353235456, 1073741824;
	shr.u64 	%rd232, %rd231, 31;
	cvt.u32.u64 	%r2393, %rd232;
	add.s32 	%r2394, %r2383, %r2393;
	mul.wide.s32 	%rd233, %r2394, 2147411797;
	add.s64 	%rd234, %rd233, 1073741824;
	shr.u64 	%rd235, %rd234, 31;
	cvt.u32.u64 	%r2395, %rd235;
	add.s32 	%r2396, %r2386, %r2395;
	mul.wide.s32 	%rd236, %r2396, 1787090516;
	add.s64 	%rd237, %rd236, 1073741824;
	shr.u64 	%rd238, %rd237, 31;
	cvt.u32.u64 	%r2397, %rd238;
	ld.global.nc.u32 	%r2398, [%rd81+802828];
	cvt.s64.s32 	%rd239, %r2398;
	mad.lo.s64 	%rd240, %rd239, 2338788970, 1073741824;
	shr.u64 	%rd241, %rd240, 31;
	cvt.u32.u64 	%r2399, %rd241;
	add.s32 	%r2400, %r2397, %r2399;
	max.s32 	%r2401, %r2400, 0;
	st.global.u32 	[%rd85+802828], %r2401;
	cvt.s64.s32 	%rd242, %r2242;
	mad.lo.s64 	%rd243, %rd242, 360955353235456, 1073741824;
	shr.u64 	%rd244, %rd243, 31;
	cvt.u32.u64 	%r2402, %rd244;
	ld.global.nc.u32 	%r2403, [%rd72+140];
	add.s32 	%r2404, %r2403, %r2402;
	mul.wide.s32 	%rd245, %r2404, 2147411797;
	add.s64 	%rd246, %rd245, 1073741824;
	shr.u64 	%rd247, %rd246, 31;
	cvt.u32.u64 	%r2405, %rd247;
	ld.global.nc.u32 	%r2406, [%rd76+140];
	add.s32 	%r2407, %r2406, %r2405;
	mul.wide.s32 	%rd248, %r2407, 1787090516;
	add.s64 	%rd249, %rd248, 1073741824;
	shr.u64 	%rd250, %rd249, 31;
	cvt.u32.u64 	%r2408, %rd250;
	ld.global.nc.u32 	%r2409, [%rd81+25100];
	cvt.s64.s32 	%rd251, %r2409;
	mad.lo.s64 	%rd252, %rd251, 2338788970, 1073741824;
	shr.u64 	%rd253, %rd252, 31;
	cvt.u32.u64 	%r2410, %rd253;
	add.s32 	%r2411, %r2408, %r2410;
	max.s32 	%r2412, %r2411, 0;
	st.global.u32 	[%rd85+25100], %r2412;
	cvt.s64.s32 	%rd254, %r2246;
	mad.lo.s64 	%rd255, %rd254, 360955353235456, 1073741824;
	shr.u64 	%rd256, %rd255, 31;
	cvt.u32.u64 	%r2413, %rd256;
	add.s32 	%r2414, %r2403, %r2413;
	mul.wide.s32 	%rd257, %r2414, 2147411797;
	add.s64 	%rd258, %rd257, 1073741824;
	shr.u64 	%rd259, %rd258, 31;
	cvt.u32.u64 	%r2415, %rd259;
	add.s32 	%r2416, %r2406, %r2415;
	mul.wide.s32 	%rd260, %r2416, 1787090516;
	add.s64 	%rd261, %rd260, 1073741824;
	shr.u64 	%rd262, %rd261, 31;
	cvt.u32.u64 	%r2417, %rd262;
	ld.global.nc.u32 	%r2418, [%rd81+827916];
	cvt.s64.s32 	%rd263, %r2418;
	mad.lo.s64 	%rd264, %rd263, 2338788970, 1073741824;
	shr.u64 	%rd265, %rd264, 31;
	cvt.u32.u64 	%r2419, %rd265;
	add.s32 	%r2420, %r2417, %r2419;
	max.s32 	%r2421, %r2420, 0;
	st.global.u32 	[%rd85+827916], %r2421;
	ret;

}
	// .globl	fused_cast_fixed_point_multiply_clip_cast_1_kernel0
.visible .entry fused_cast_fixed_point_multiply_clip_cast_1_kernel0(
	.param .u64 .ptr .align 1 fused_cast_fixed_point_multiply_clip_cast_1_kernel0_param_0,
	.param .u64 .ptr .align 1 fused_cast_fixed_point_multiply_clip_cast_1_kernel0_param_1
)
{
	.reg .pred 	%p<40>;
	.reg .b32 	%r<20>;
	.reg .b64 	%rd<48>;

	ld.param.u64 	%rd3, [fused_cast_fixed_point_multiply_clip_cast_1_kernel0_param_0];
	ld.param.u64 	%rd4, [fused_cast_fixed_point_multiply_clip_cast_1_kernel0_param_1];
	cvta.to.global.u64 	%rd5, %rd3;
	cvta.to.global.u64 	%rd6, %rd4;
	mov.u32 	%r3, %ctaid.x;
	shl.b32 	%r1, %r3, 8;
	mov.u32 	%r4, %tid.x;
	shl.b32 	%r5, %r3, 10;
	or.b32  	%r6, %r5, %r4;
	setp.gt.u32 	%p1, %r1, 802815;
	setp.gt.u32 	%p2, %r6, 3211263;
	cvt.u64.u32 	%rd7, %r6;
	mul.wide.u32 	%rd8, %r6, 4;
	add.s64 	%rd1, %rd6, %rd8;
	add.s64 	%rd2, %rd5, %rd7;
	or.pred  	%p3, %p1, %p2;
	@%p3 bra 	$L__BB44_2;
	ld.global.nc.u32 	%r7, [%rd1];
	mul.wide.s32 	%rd9, %r7, 2056266911;
	add.s64 	%rd10, %rd9, 18014398509481984;
	shr.u64 	%rd11, %rd10, 55;
	st.global.u8 	[%rd2], %rd11;
$L__BB44_2:
	setp.gt.u32 	%p4, %r1, 737279;
	setp.gt.u32 	%p5, %r6, 2949119;
	or.pred  	%p6, %p4, %p5;
	@%p6 bra 	$L__BB44_4;
	ld.global.nc.u32 	%r8, [%rd1+1048576];
	mul.wide.s32 	%rd12, %r8, 2056266911;
	add.s64 	%rd13, %rd12, 18014398509481984;
	shr.u64 	%rd14, %rd13, 55;
	st.global.u8 	[%rd2+262144], %rd14;
$L__BB44_4:
	setp.gt.u32 	%p7, %r1, 671743;
	setp.gt.u32 	%p8, %r6, 2686975;
	or.pred  	%p9, %p7, %p8;
	@%p9 bra 	$L__BB44_6;
	ld.global.nc.u32 	%r9, [%rd1+2097152];
	mul.wide.s32 	%rd15, %r9, 2056266911;
	add.s64 	%rd16, %rd15, 18014398509481984;
	shr.u64 	%rd17, %rd16, 55;
	st.global.u8 	[%rd2+524288], %rd17;
$L__BB44_6:
	setp.gt.u32 	%p10, %r1, 606207;
	setp.gt.u32 	%p11, %r6, 2424831;
	or.pred  	%p12, %p10, %p11;
	@%p12 bra 	$L__BB44_8;
	ld.global.nc.u32 	%r10, [%rd1+3145728];
	mul.wide.s32 	%rd18, %r10, 2056266911;
	add.s64 	%rd19, %rd18, 18014398509481984;
	shr.u64 	%rd20, %rd19, 55;
	st.global.u8 	[%rd2+786432], %rd20;
$L__BB44_8:
	setp.gt.u32 	%p13, %r1, 540671;
	setp.gt.u32 	%p14, %r6, 2162687;
	or.pred  	%p15, %p13, %p14;
	@%p15 bra 	$L__BB44_10;
	ld.global.nc.u32 	%r11, [%rd1+4194304];
	mul.wide.s32 	%rd21, %r11, 2056266911;
	add.s64 	%rd22, %rd21, 18014398509481984;
	shr.u64 	%rd23, %rd22, 55;
	st.global.u8 	[%rd2+1048576], %rd23;
$L__BB44_10:
	setp.gt.u32 	%p16, %r1, 475135;
	setp.gt.u32 	%p17, %r6, 1900543;
	or.pred  	%p18, %p16, %p17;
	@%p18 bra 	$L__BB44_12;
	ld.global.nc.u32 	%r12, [%rd1+5242880];
	mul.wide.s32 	%rd24, %r12, 2056266911;
	add.s64 	%rd25, %rd24, 18014398509481984;
	shr.u64 	%rd26, %rd25, 55;
	st.global.u8 	[%rd2+1310720], %rd26;
$L__BB44_12:
	setp.gt.u32 	%p19, %r1, 409599;
	setp.gt.u32 	%p20, %r6, 1638399;
	or.pred  	%p21, %p19, %p20;
	@%p21 bra 	$L__BB44_14;
	ld.global.nc.u32 	%r13, [%rd1+6291456];
	mul.wide.s32 	%rd27, %r13, 2056266911;
	add.s64 	%rd28, %rd27, 18014398509481984;
	shr.u64 	%rd29, %rd28, 55;
	st.global.u8 	[%rd2+1572864], %rd29;
$L__BB44_14:
	setp.gt.u32 	%p22, %r1, 344063;
	setp.gt.u32 	%p23, %r6, 1376255;
	or.pred  	%p24, %p22, %p23;
	@%p24 bra 	$L__BB44_16;
	ld.global.nc.u32 	%r14, [%rd1+7340032];
	mul.wide.s32 	%rd30, %r14, 2056266911;
	add.s64 	%rd31, %rd30, 18014398509481984;
	shr.u64 	%rd32, %rd31, 55;
	st.global.u8 	[%rd2+1835008], %rd32;
$L__BB44_16:
	setp.gt.u32 	%p25, %r1, 278527;
	setp.gt.u32 	%p26, %r6, 1114111;
	or.pred  	%p27, %p25, %p26;
	@%p27 bra 	$L__BB44_18;
	ld.global.nc.u32 	%r15, [%rd1+8388608];
	mul.wide.s32 	%rd33, %r15, 2056266911;
	add.s64 	%rd34, %rd33, 18014398509481984;
	shr.u64 	%rd35, %rd34, 55;
	st.global.u8 	[%rd2+2097152], %rd35;
$L__BB44_18:
	setp.gt.u32 	%p28, %r1, 212991;
	setp.gt.u32 	%p29, %r6, 851967;
	or.pred  	%p30, %p28, %p29;
	@%p30 bra 	$L__BB44_20;
	ld.global.nc.u32 	%r16, [%rd1+9437184];
	mul.wide.s32 	%rd36, %r16, 2056266911;
	add.s64 	%rd37, %rd36, 18014398509481984;
	shr.u64 	%rd38, %rd37, 55;
	st.global.u8 	[%rd2+2359296], %rd38;
$L__BB44_20:
	setp.gt.u32 	%p31, %r1, 147455;
	setp.gt.u32 	%p32, %r6, 589823;
	or.pred  	%p33, %p31, %p32;
	@%p33 bra 	$L__BB44_22;
	ld.global.nc.u32 	%r17, [%rd1+10485760];
	mul.wide.s32 	%rd39, %r17, 2056266911;
	add.s64 	%rd40, %rd39, 18014398509481984;
	shr.u64 	%rd41, %rd40, 55;
	st.global.u8 	[%rd2+2621440], %rd41;
$L__BB44_22:
	setp.gt.u32 	%p34, %r1, 81919;
	setp.gt.u32 	%p35, %r6, 327679;
	or.pred  	%p36, %p34, %p35;
	@%p36 bra 	$L__BB44_24;
	ld.global.nc.u32 	%r18, [%rd1+11534336];
	mul.wide.s32 	%rd42, %r18, 2056266911;
	add.s64 	%rd43, %rd42, 18014398509481984;
	shr.u64 	%rd44, %rd43, 55;
	st.global.u8 	[%rd2+2883584], %rd44;
$L__BB44_24:
	setp.gt.u32 	%p37, %r1, 16383;
	setp.gt.u32 	%p38, %r6, 65535;
	or.pred  	%p39, %p37, %p38;
	@%p39 bra 	$L__BB44_26;
	ld.global.nc.u32 	%r19, [%rd1+12582912];
	mul.wide.s32 	%rd45, %r19, 2056266911;
	add.s64 	%rd46, %rd45, 18014398509481984;
	shr.u64 	%rd47, %rd46, 55;
	st.global.u8 	[%rd2+3145728], %rd47;
$L__BB44_26:
	ret;

}
	// .globl	fused_nn_conv2d_cast_fixed_point_multiply_add_cast_fixed_point_multiply_add_cast_16086763325481941859__4_kernel0
.visible .entry fused_nn_conv2d_cast_fixed_point_multiply_add_cast_fixed_point_multiply_add_cast_16086763325481941859__4_kernel0(
	.param .u64 .ptr .align 1 fused_nn_conv2d_cast_fixed_point_multiply_add_cast_fixed_point_multiply_add_cast_16086763325481941859__4_kernel0_param_0,
	.param .u64 .ptr .align 1 fused_nn_conv2d_cast_fixed_point_multiply_add_cast_fixed_point_multiply_add_cast_16086763325481941859__4_kernel0_param_1,
	.param .u64 .ptr .align 1 fused_nn_conv2d_cast_fixed_point_multiply_add_cast_fixed_point_multiply_add_cast_16086763325481941859__4_kernel0_param_2,
	.param .u64 .ptr .align 1 fused_nn_conv2d_cast_fixed_point_multiply_add_cast_fixed_point_multiply_add_cast_16086763325481941859__4_kernel0_param_3,
	.param .u64 .ptr .align 1 fused_nn_conv2d_cast_fixed_point_multiply_add_cast_fixed_point_multiply_add_cast_16086763325481941859__4_kernel0_param_4
)
{
	.reg .pred 	%p<37>;
	.reg .b32 	%r<2375>;
	.reg .b64 	%rd<219>;
	// demoted variable
	.shared .align 4 .b8 _ZZ112fused_nn_conv2d_cast_fixed_point_multiply_add_cast_fixed_point_multiply_add_cast_16086763325481941859__4_kernel0E18placeholder_shared[8192];
	// demoted variable
	.shared .align 4 .b8 _ZZ112fused_nn_conv2d_cast_fixed_point_multiply_add_cast_fixed_point_multiply_add_cast_16086763325481941859__4_kernel0E15pad_data_shared[3584];
	ld.param.u64 	%rd6, [fused_nn_conv2d_cast_fixed_point_multiply_add_cast_fixed_point_multiply_add_cast_16086763325481941859__4_kernel0_param_0];
	ld.param.u64 	%rd7, [fused_nn_conv2d_cast_fixed_point_multiply_add_cast_fixed_point_multiply_add_cast_16086763325481941859__4_kernel0_param_1];
	ld.param.u64 	%rd3, [fused_nn_conv2d_cast_fixed_point_multiply_add_cast_fixed_point_multiply_add_cast_16086763325481941859__4_kernel0_param_2];
	ld.param.u64 	%rd4, [fused_nn_conv2d_cast_fixed_point_multiply_add_cast_fixed_point_multiply_add_cast_16086763325481941859__4_kernel0_param_3];
	ld.param.u64 	%rd5, [fused_nn_conv2d_cast_fixed_point_multiply_add_cast_fixed_point_multiply_add_cast_16086763325481941859__4_kernel0_param_4];
	cvta.to.global.u64 	%rd1, %rd6;
	cvta.to.global.u64 	%rd2, %rd7;
	mov.u32 	%r66, %tid.y;
	mov.u32 	%r67, %tid.x;
	shr.u32 	%r68, %r67, 2;
	mad.lo.s32 	%r2, %r66, 7, %r68;
	mad.lo.s32 	%r69, %r66, 28, %r67;
	mov.u32 	%r4, %ctaid.y;
	shl.b32 	%r70, %r4, 16;
	shl.b32 	%r5, %r67, 2;
	and.b32  	%r71, %r5, 12;
	or.b32  	%r6, %r71, %r70;
	mul.lo.s32 	%r7, %r66, 112;
	add.s32 	%r72, %r5, %r7;
	setp.lt.u32 	%p6, %r2, 256;
	setp.lt.u32 	%p7, %r69, 1024;
	and.pred  	%p8, %p6, %p7;
	setp.lt.u32 	%p9, %r66, 37;
	and.pred  	%p1, %p8, %p9;
	mov.u32 	%r73, _ZZ112fused_nn_conv2d_cast_fixed_point_multiply_add_cast_fixed_point_multiply_add_cast_16086763325481941859__4_kernel0E18placeholder_shared;
	add.s32 	%r8, %r73, %r72;
	not.pred 	%p10, %p1;
	@%p10 bra 	$L__BB45_2;
	shl.b32 	%r74, %r2, 8;
	and.b32  	%r75, %r74, 61440;
	shl.b32 	%r76, %r2, 4;
	and.b32  	%r77, %r76, 240;
	add.s32 	%r78, %r6, %r75;
	add.s32 	%r79, %r78, %r77;
	cvt.u64.u32 	%rd8, %r79;
	add.s64 	%rd9, %rd1, %rd8;
	ld.global.nc.u32 	%r80, [%rd9];
	st.shared.u32 	[%r8], %r80;
$L__BB45_2:
	setp.lt.u32 	%p11, %r2, 200;
	setp.lt.u32 	%p12, %r69, 800;
	and.pred  	%p13, %p11, %p12;
	setp.lt.u32 	%p14, %r66, 29;
	and.pred  	%p2, %p13, %p14;
	not.pred 	%p15, %p2;
	@%p15 bra 	$L__BB45_4;
	shl.b32 	%r81, %r2, 8;
	add.s32 	%r82, %r81, 14336;
	and.b32  	%r83, %r82, 61440;
	shl.b32 	%r84, %r2, 4;
	and.b32  	%r85, %r84, 240;
	xor.b32  	%r86, %r85, 128;
	add.s32 	%r87, %r6, %r83;
	add.s32 	%r88, %r87, %r86;
	cvt.u64.u32 	%rd10, %r88;
	add.s64 	%rd11, %rd1, %rd10;
	ld.global.nc.u32 	%r89, [%rd11];
	st.shared.u32 	[%r8+896], %r89;
$L__BB45_4:
	setp.lt.u32 	%p16, %r2, 144;
	setp.lt.u32 	%p17, %r69, 576;
	and.pred  	%p18, %p16, %p17;
	setp.lt.u32 	%p19, %r66, 21;
	and.pred  	%p3, %p18, %p19;
	not.pred 	%p20, %p3;
	@%p20 bra 	$L__BB45_6;
	shl.b32 	%r90, %r2, 8;
	add.s32 	%r91, %r90, 28672;
	and.b32  	%r92, %r91, 61440;
	shl.b32 	%r93, %r2, 4;
	and.b32  	%r94, %r93, 240;
	add.s32 	%r95, %r6, %r92;
	add.s32 	%r96, %r95, %r94;
	cvt.u64.u32 	%rd12, %r96;
	add.s64 	%rd13, %rd1, %rd12;
	ld.global.nc.u32 	%r97, [%rd13];
	st.shared.u32 	[%r8+1792], %r97;
$L__BB45_6:
	setp.lt.u32 	%p21, %r2, 88;
	setp.lt.u32 	%p22, %r69, 352;
	and.pred  	%p23, %p21, %p22;
	setp.lt.u32 	%p24, %r66, 13;
	and.pred  	%p4, %p23, %p24;
	not.pred 	%p25, %p4;
	@%p25 bra 	$L__BB45_8;
	shl.b32 	%r98, %r2, 8;
	add.s32 	%r99, %r98, 43008;
	and.b32  	%r100, %r99, 61440;
	shl.b32 	%r101, %r2, 4;
	and.b32  	%r102, %r101, 240;
	xor.b32  	%r103, %r102, 128;
	add.s32 	%r104, %r6, %r100;
	add.s32 	%r105, %r104, %r103;
	cvt.u64.u32 	%rd14, %r105;
	add.s64 	%rd15, %rd1, %rd14;
	ld.global.nc.u32 	%r106, [%rd15];
	st.shared.u32 	[%r8+2688], %r106;
$L__BB45_8:
	setp.lt.u32 	%p26, %r2, 32;
	setp.lt.u32 	%p27, %r69, 128;
	and.pred  	%p28, %p26, %p27;
	setp.lt.u32 	%p29, %r66, 5;
	and.pred  	%p5, %p28, %p29;
	not.pred 	%p30, %p5;
	@%p30 bra 	$L__BB45_10;
	shl.b32 	%r107, %r2, 8;
	add.s32 	%r108, %r107, 57344;
	and.b32  	%r109, %r108, 61440;
	shl.b32 	%r110, %r2, 4;
	and.b32  	%r111, %r110, 240;
	add.s32 	%r112, %r6, %r109;
	add.s32 	%r113, %r112, %r111;
	cvt.u64.u32 	%rd16, %r113;
	add.s64 	%rd17, %rd1, %rd16;
	ld.global.nc.u32 	%r114, [%rd17];
	st.shared.u32 	[%r8+3584], %r114;
$L__BB45_10:
	mov.u32 	%r9, %ctaid.z;
	mov.u32 	%r116, %ctaid.x;
	mul.lo.s32 	%r10, %r116, 112;
	mad.lo.s32 	%r11, %r9, 401408, %r10;
	shl.b32 	%r12, %r66, 8;
	mov.u32 	%r117, _ZZ112fused_nn_conv2d_cast_fixed_point_multiply_add_cast_fixed_point_multiply_add_cast_16086763325481941859__4_kernel0E15pad_data_shared;
	add.s32 	%r13, %r117, %r5;
	shr.u32 	%r118, %r66, 4;
	mul.lo.s32 	%r14, %r118, 200704;
	and.b32  	%r119, %r66, 15;
	mul.lo.s32 	%r15, %r119, 784;
	add.s32 	%r16, %r14, %r15;
	add.s32 	%r17, %r13, %r7;
	add.s32 	%r120, %r66, 8;
	shr.u32 	%r121, %r120, 4;
	mul.lo.s32 	%r18, %r121, 200704;
	and.b32  	%r122, %r120, 15;
	mul.lo.s32 	%r19, %r122, 784;
	add.s32 	%r123, %r66, 16;
	shr.u32 	%r124, %r123, 4;
	mul.lo.s32 	%r20, %r124, 200704;
	add.s32 	%r21, %r20, %r15;
	add.s32 	%r125, %r66, 24;
	shr.u32 	%r126, %r125, 4;
	mul.lo.s32 	%r22, %r126, 200704;
	add.s32 	%r23, %r22, %r19;
	shl.b32 	%r127, %r2, 8;
	and.b32  	%r128, %r127, 61440;
	shl.b32 	%r129, %r2, 4;
	and.b32  	%r130, %r129, 240;
	or.b32  	%r24, %r128, %r130;
	add.s32 	%r131, %r127, 14336;
	and.b32  	%r132, %r131, 61440;
	xor.b32  	%r133, %r130, 128;
	or.b32  	%r25, %r132, %r133;
	add.s32 	%r134, %r127, 28672;
	and.b32  	%r135, %r134, 61440;
	or.b32  	%r26, %r135, %r130;
	add.s32 	%r136, %r127, 43008;
	and.b32  	%r137, %r136, 61440;
	or.b32  	%r27, %r137, %r133;
	add.s32 	%r138, %r127, 57344;
	and.b32  	%r139, %r138, 61440;
	or.b32  	%r28, %r139, %r130;
	mov.b32 	%r2358, 0;
	cvt.u64.u32 	%rd26, %r24;
	cvt.u64.u32 	%rd30, %r25;
	cvt.u64.u32 	%rd34, %r26;
	cvt.u64.u32 	%rd38, %r27;
	cvt.u64.u32 	%rd42, %r28;
	mov.u32 	%r2359, %r2358;
	mov.u32 	%r2360, %r2358;
	mov.u32 	%r2361, %r2358;
	mov.u32 	%r2362, %r2358;
	mov.u32 	%r2363, %r2358;
	mov.u32 	%r2364, %r2358;
	mov.u32 	%r2365, %r2358;
	mov.u32 	%r2366, %r2358;
	mov.u32 	%r2367, %r2358;
	mov.u32 	%r2368, %r2358;
	mov.u32 	%r2369, %r2358;
	mov.u32 	%r2370, %r2358;
	mov.u32 	%r2371, %r2358;
	mov.u32 	%r2372, %r2358;
	mov.u32 	%r2373, %r2358;
	mov.u32 	%r2374, %r2358;
$L__BB45_11:
	bar.sync 	0;
	add.s32 	%r140, %r11, %r5;
	mad.lo.s32 	%r141, %r2374, 12544, %r140;
	add.s32 	%r142, %r141, %r16;
	cvt.u64.u32 	%rd18, %r142;
	add.s64 	%rd19, %rd2, %rd18;
	ld.global.nc.u32 	%r143, [%rd19];
	st.shared.u32 	[%r17], %r143;
	add.s32 	%r144, %r18, %r19;
	add.s32 	%r145, %r141, %r144;
	cvt.u64.u32 	%rd20, %r145;
	add.s64 	%rd21, %rd2, %rd20;
	ld.global.nc.u32 	%r146, [%rd21];
	st.shared.u32 	[%r17+896], %r146;
	add.s32 	%r147, %r141, %r21;
	cvt.u64.u32 	%rd22, %r147;
	add.s64 	%rd23, %rd2, %rd22;
	ld.global.nc.u32 	%r148, [%rd23];
	st.shared.u32 	[%r17+1792], %r148;
	add.s32 	%r149, %r141, %r23;
	cvt.u64.u32 	%rd24, %r149;
	add.s64 	%rd25, %rd2, %rd24;
	ld.global.nc.u32 	%r150, [%rd25];
	st.shared.u32 	[%r17+2688], %r150;
	shl.b32 	%r46, %r2374, 8;
	and.b32  	%r47, %r2374, 1;
	shl.b32 	%r151, %r2374, 12;
	not.b32 	%r152, %r151;
	and.b32  	%r153, %r152, 4096;
	add.s32 	%r48, %r8, %r153;
	@%p10 bra 	$L__BB45_13;
	add.s32 	%r154, %r6, %r46;
	cvt.u64.u32 	%rd27, %r154;
	add.s64 	%rd28, %rd27, %rd26;
	add.s64 	%rd29, %rd1, %rd28;
	ld.global.nc.u32 	%r155, [%rd29+256];
	st.shared.u32 	[%r48], %r155;
$L__BB45_13:
	@%p15 bra 	$L__BB45_15;
	add.s32 	%r156, %r6, %r46;
	cvt.u64.u32 	%rd31, %r156;
	add.s64 	%rd32, %rd31, %rd30;
	add.s64 	%rd33, %rd1, %rd32;
	ld.global.nc.u32 	%r157, [%rd33+256];
	st.shared.u32 	[%r48+896], %r157;
$L__BB45_15:
	@%p20 bra 	$L__BB45_17;
	add.s32 	%r158, %r6, %r46;
	cvt.u64.u32 	%rd35, %r158;
	add.s64 	%rd36, %rd35, %rd34;
	add.s64 	%rd37, %rd1, %rd36;
	ld.global.nc.u32 	%r159, [%rd37+256];
	st.shared.u32 	[%r48+1792], %r159;
$L__BB45_17:
	@%p25 bra 	$L__BB45_19;
	add.s32 	%r160, %r6, %r46;
	cvt.u64.u32 	%rd39, %r160;
	add.s64 	%rd40, %rd39, %rd38;
	add.s64 	%rd41, %rd1, %rd40;
	ld.global.nc.u32 	%r161, [%rd41+256];
	st.shared.u32 	[%r48+2688], %r161;
$L__BB45_19:
	@%p30 bra 	$L__BB45_21;
	add.s32 	%r162, %r6, %r46;
	cvt.u64.u32 	%rd43, %r162;
	add.s64 	%rd44, %rd43, %rd42;
	add.s64 	%rd45, %rd1, %rd44;
	ld.global.nc.u32 	%r163, [%rd45+256];
	st.shared.u32 	[%r48+3584], %r163;
$L__BB45_21:
	bar.sync 	0;
	shl.b32 	%r1188, %r47, 12;
	add.s32 	%r1189, %r1188, %r12;
	ld.shared.u32 	%r165, [%r13];
	mov.u32 	%r1190, _ZZ112fused_nn_conv2d_cast_fixed_point_multiply_add_cast_fixed_point_multiply_add_cast_16086763325481941859__4_kernel0E18placeholder_shared;
	add.s32 	%r1191, %r1190, %r1189;
	ld.shared.u32 	%r166, [%r1191];
	// begin inline asm
	dp4a.s32.s32 %r164, %r165, %r166, %r2373;
	// end inline asm
	ld.shared.u32 	%r169, [%r13];
	ld.shared.u32 	%r170, [%r1191+2048];
	// begin inline asm
	dp4a.s32.s32 %r168, %r169, %r170, %r2365;
	// end inline asm
	ld.shared.u32 	%r173, [%r13];
	ld.shared.u32 	%r174, [%r1191+4];
	// begin inline asm
	dp4a.s32.s32 %r172, %r173, %r174, %r2372;
	// end inline asm
	ld.shared.u32 	%r177, [%r13];
	ld.shared.u32 	%r178, [%r1191+2052];
	// begin inline asm
	dp4a.s32.s32 %r176, %r177, %r178, %r2364;
	// end inline asm
	ld.shared.u32 	%r181, [%r13];
	ld.shared.u32 	%r182, [%r1191+8];
	// begin inline asm
	dp4a.s32.s32 %r180, %r181, %r182, %r2371;
	// end inline asm
	ld.shared.u32 	%r185, [%r13];
	ld.shared.u32 	%r186, [%r1191+2056];
	// begin inline asm
	dp4a.s32.s32 %r184, %r185, %r186, %r2363;
	// end inline asm
	ld.shared.u32 	%r189, [%r13];
	ld.shared.u32 	%r190, [%r1191+12];
	// begin inline asm
	dp4a.s32.s32 %r188, %r189, %r190, %r2370;
	// end inline asm
	ld.shared.u32 	%r193, [%r13];
	ld.shared.u32 	%r194, [%r1191+2060];
	// begin inline asm
	dp4a.s32.s32 %r192, %r193, %r194, %r2362;
	// end inline asm
	ld.shared.u32 	%r197, [%r13+1792];
	ld.shared.u32 	%r198, [%r1191];
	// begin inline asm
	dp4a.s32.s32 %r196, %r197, %r198, %r2369;
	// end inline asm
	ld.shared.u32 	%r201, [%r13+1792];
	ld.shared.u32 	%r202, [%r1191+2048];
	// begin inline asm
	dp4a.s32.s32 %r200, %r201, %r202, %r2361;
	// end inline asm
	ld.shared.u32 	%r205, [%r13+1792];
	ld.shared.u32 	%r206, [%r1191+4];
	// begin inline asm
	dp4a.s32.s32 %r204, %r205, %r206, %r2368;
	// end inline asm
	ld.shared.u32 	%r209, [%r13+1792];
	ld.shared.u32 	%r210, [%r1191+2052];
	// begin inline asm
	dp4a.s32.s32 %r208, %r209, %r210, %r2360;
	// end inline asm
	ld.shared.u32 	%r213, [%r13+1792];
	ld.shared.u32 	%r214, [%r1191+8];
	// begin inline asm
	dp4a.s32.s32 %r212, %r213, %r214, %r2367;
	// end inline asm
	ld.shared.u32 	%r217, [%r13+1792];
	ld.shared.u32 	%r218, [%r1191+2056];
	// begin inline asm
	dp4a.s32.s32 %r216, %r217, %r218, %r2359;
	// end inline asm
	ld.shared.u32 	%r221, [%r13+1792];
	ld.shared.u32 	%r222, [%r1191+12];
	// begin inline asm
	dp4a.s32.s32 %r220, %r221, %r222, %r2366;
	// end inline asm
	ld.shared.u32 	%r225, [%r13+1792];
	ld.shared.u32 	%r226, [%r1191+2060];
	// begin inline asm
	dp4a.s32.s32 %r224, %r225, %r226, %r2358;
	// end inline asm
	ld.shared.u32 	%r229, [%r13+112];
	ld.shared.u32 	%r230, [%r1191+16];
	// begin inline asm
	dp4a.s32.s32 %r228, %r229, %r230, %r164;
	// end inline asm
	ld.shared.u32 	%r233, [%r13+112];
	ld.shared.u32 	%r234, [%r1191+2064];
	// begin inline asm
	dp4a.s32.s32 %r232, %r233, %r234, %r168;
	// end inline asm
	ld.shared.u32 	%r237, [%r13+112];
	ld.shared.u32 	%r238, [%r1191+20];
	// begin inline asm
	dp4a.s32.s32 %r236, %r237, %r238, %r172;
	// end inline asm
	ld.shared.u32 	%r241, [%r13+112];
	ld.shared.u32 	%r242, [%r1191+2068];
	// begin inline asm
	dp4a.s32.s32 %r240, %r241, %r242, %r176;
	// end inline asm
	ld.shared.u32 	%r245, [%r13+112];
	ld.shared.u32 	%r246, [%r1191+24];
	// begin inline asm
	dp4a.s32.s32 %r244, %r245, %r246, %r180;
	// end inline asm
	ld.shared.u32 	%r249, [%r13+112];
	ld.shared.u32 	%r250, [%r1191+2072];
	// begin inline asm
	dp4a.s32.s32 %r248, %r249, %r250, %r184;
	// end inline asm
	ld.shared.u32 	%r253, [%r13+112];
	ld.shared.u32 	%r254, [%r1191+28];
	// begin inline asm
	dp4a.s32.s32 %r252, %r253, %r254, %r188;
	// end inline asm
	ld.shared.u32 	%r257, [%r13+112];
	ld.shared.u32 	%r258, [%r1191+2076];
	// begin inline asm
	dp4a.s32.s32 %r256, %r257, %r258, %r192;
	// end inline asm
	ld.shared.u32 	%r261, [%r13+1904];
	ld.shared.u32 	%r262, [%r1191+16];
	// begin inline asm
	dp4a.s32.s32 %r260, %r261, %r262, %r196;
	// end inline asm
	ld.shared.u32 	%r265, [%r13+1904];
	ld.shared.u32 	%r266, [%r1191+2064];
	// begin inline asm
	dp4a.s32.s32 %r264, %r265, %r266, %r200;
	// end inline asm
	ld.shared.u32 	%r269, [%r13+1904];
	ld.shared.u32 	%r270, [%r1191+20];
	// begin inline asm
	dp4a.s32.s32 %r268, %r269, %r270, %r204;
	// end inline asm
	ld.shared.u32 	%r273, [%r13+1904];
	ld.shared.u32 	%r274, [%r1191+2068];
	// begin inline asm
	dp4a.s32.s32 %r272, %r273, %r274, %r208;
	// end inline asm
	ld.shared.u32 	%r277, [%r13+1904];
	ld.shared.u32 	%r278, [%r1191+24];
	// begin inline asm
	dp4a.s32.s32 %r276, %r277, %r278, %r212;
	// end inline asm
	ld.shared.u32 	%r281, [%r13+1904];
	ld.shared.u32 	%r282, [%r1191+2072];
	// begin inline asm
	dp4a.s32.s32 %r280, %r281, %r282, %r216;
	// end inline asm
	ld.shared.u32 	%r285, [%r13+1904];
	ld.shared.u32 	%r286, [%r1191+28];
	// begin inline asm
	dp4a.s32.s32 %r284, %r285, %r286, %r220;
	// end inline asm
	ld.shared.u32 	%r289, [%r13+1904];
	ld.shared.u32 	%r290, [%r1191+2076];
	// begin inline asm
	dp4a.s32.s32 %r288, %r289, %r290, %r224;
	// end inline asm
	ld.shared.u32 	%r293, [%r13+224];
	ld.shared.u32 	%r294, [%r1191+32];
	// begin inline asm
	dp4a.s32.s32 %r292, %r293, %r294, %r228;
	// end inline asm
	ld.shared.u32 	%r297, [%r13+224];
	ld.shared.u32 	%r298, [%r1191+2080];
	// begin inline asm
	dp4a.s32.s32 %r296, %r297, %r298, %r232;
	// end inline asm
	ld.shared.u32 	%r301, [%r13+224];
	ld.shared.u32 	%r302, [%r1191+36];
	// begin inline asm
	dp4a.s32.s32 %r300, %r301, %r302, %r236;
	// end inline asm
	ld.shared.u32 	%r305, [%r13+224];
	ld.shared.u32 	%r306, [%r1191+2084];
	// begin inline asm
	dp4a.s32.s32 %r304, %r305, %r306, %r240;
	// end inline asm
	ld.shared.u32 	%r309, [%r13+224];
	ld.shared.u32 	%r310, [%r1191+40];
	// begin inline asm
	dp4a.s32.s32 %r308, %r309, %r310, %r244;
	// end inline asm
	ld.shared.u32 	%r313, [%r13+224];
	ld.shared.u32 	%r314, [%r1191+2088];
	// begin inline asm
	dp4a.s32.s32 %r312, %r313, %r314, %r248;
	// end inline asm
	ld.shared.u32 	%r317, [%r13+224];
	ld.shared.u32 	%r318, [%r1191+44];
	// begin inline asm
	dp4a.s32.s32 %r316, %r317, %r318, %r252;
	// end inline asm
	ld.shared.u32 	%r321, [%r13+224];
	ld.shared.u32 	%r322, [%r1191+2092];
	// begin inline asm
	dp4a.s32.s32 %r320, %r321, %r322, %r256;
	// end inline asm
	ld.shared.u32 	%r325, [%r13+2016];
	ld.shared.u32 	%r326, [%r1191+32];
	// begin inline asm
	dp4a.s32.s32 %r324, %r325, %r326, %r260;
	// end inline asm
	ld.shared.u32 	%r329, [%r13+2016];
	ld.shared.u32 	%r330, [%r1191+2080];
	// begin inline asm
	dp4a.s32.s32 %r328, %r329, %r330, %r264;
	// end inline asm
	ld.shared.u32 	%r333, [%r13+2016];
	ld.shared.u32 	%r334, [%r1191+36];
	// begin inline asm
	dp4a.s32.s32 %r332, %r333, %r334, %r268;
	// end inline asm
	ld.shared.u32 	%r337, [%r13+2016];
	ld.shared.u32 	%r338, [%r1191+2084];
	// begin inline asm
	dp4a.s32.s32 %r336, %r337, %r338, %r272;
	// end inline asm
	ld.shared.u32 	%r341, [%r13+2016];
	ld.shared.u32 	%r342, [%r1191+40];
	// begin inline asm
	dp4a.s32.s32 %r340, %r341, %r342, %r276;
	// end inline asm
	ld.shared.u32 	%r345, [%r13+2016];
	ld.shared.u32 	%r346, [%r1191+2088];
	// begin inline asm
	dp4a.s32.s32 %r344, %r345, %r346, %r280;
	// end inline asm
	ld.shared.u32 	%r349, [%r13+2016];
	ld.shared.u32 	%r350, [%r1191+44];
	// begin inline asm
	dp4a.s32.s32 %r348, %r349, %r350, %r284;
	// end inline asm
	ld.shared.u32 	%r353, [%r13+2016];
	ld.shared.u32 	%r354, [%r1191+2092];
	// begin inline asm
	dp4a.s32.s32 %r352, %r353, %r354, %r288;
	// end inline asm
	ld.shared.u32 	%r357, [%r13+336];
	ld.shared.u32 	%r358, [%r1191+48];
	// begin inline asm
	dp4a.s32.s32 %r356, %r357, %r358, %r292;
	// end inline asm
	ld.shared.u32 	%r361, [%r13+336];
	ld.shared.u32 	%r362, [%r1191+2096];
	// begin inline asm
	dp4a.s32.s32 %r360, %r361, %r362, %r296;
	// end inline asm
	ld.shared.u32 	%r365, [%r13+336];
	ld.shared.u32 	%r366, [%r1191+52];
	// begin inline asm
	dp4a.s32.s32 %r364, %r365, %r366, %r300;
	// end inline asm
	ld.shared.u32 	%r369, [%r13+336];
	ld.shared.u32 	%r370, [%r1191+2100];
	// begin inline asm
	dp4a.s32.s32 %r368, %r369, %r370, %r304;
	// end inline asm
	ld.shared.u32 	%r373, [%r13+336];
	ld.shared.u32 	%r374, [%r1191+56];
	// begin inline asm
	dp4a.s32.s32 %r372, %r373, %r374, %r308;
	// end inline asm
	ld.shared.u32 	%r377, [%r13+336];
	ld.shared.u32 	%r378, [%r1191+2104];
	// begin inline asm
	dp4a.s32.s32 %r376, %r377, %r378, %r312;
	// end inline asm
	ld.shared.u32 	%r381, [%r13+336];
	ld.shared.u32 	%r382, [%r1191+60];
	// begin inline asm
	dp4a.s32.s32 %r380, %r381, %r382, %r316;
	// end inline asm
	ld.shared.u32 	%r385, [%r13+336];
	ld.shared.u32 	%r386, [%r1191+2108];
	// begin inline asm
	dp4a.s32.s32 %r384, %r385, %r386, %r320;
	// end inline asm
	ld.shared.u32 	%r389, [%r13+2128];
	ld.shared.u32 	%r390, [%r1191+48];
	// begin inline asm
	dp4a.s32.s32 %r388, %r389, %r390, %r324;
	// end inline asm
	ld.shared.u32 	%r393, [%r13+2128];
	ld.shared.u32 	%r394, [%r1191+2096];
	// begin inline asm
	dp4a.s32.s32 %r392, %r393, %r394, %r328;
	// end inline asm
	ld.shared.u32 	%r397, [%r13+2128];
	ld.shared.u32 	%r398, [%r1191+52];
	// begin inline asm
	dp4a.s32.s32 %r396, %r397, %r398, %r332;
	// end inline asm
	ld.shared.u32 	%r401, [%r13+2128];
	ld.shared.u32 	%r402, [%r1191+2100];
	// begin inline asm
	dp4a.s32.s32 %r400, %r401, %r402, %r336;
	// end inline asm
	ld.shared.u32 	%r405, [%r13+2128];
	ld.shared.u32 	%r406, [%r1191+56];
	// begin inline asm
	dp4a.s32.s32 %r404, %r405, %r406, %r340;
	// end inline asm
	ld.shared.u32 	%r409, [%r13+2128];
	ld.shared.u32 	%r410, [%r1191+2104];
	// begin inline asm
	dp4a.s32.s32 %r408, %r409, %r410, %r344;
	// end inline asm
	ld.shared.u32 	%r413, [%r13+2128];
	ld.shared.u32 	%r414, [%r1191+60];
	// begin inline asm
	dp4a.s32.s32 %r412, %r413, %r414, %r348;
	// end inline asm
	ld.shared.u32 	%r417, [%r13+2128];
	ld.shared.u32 	%r418, [%r1191+2108];
	// begin inline asm
	dp4a.s32.s32 %r416, %r417, %r418, %r352;
	// end inline asm
	ld.shared.u32 	%r421, [%r13+448];
	ld.shared.u32 	%r422, [%r1191+64];
	// begin inline asm
	dp4a.s32.s32 %r420, %r421, %r422, %r356;
	// end inline asm
	ld.shared.u32 	%r425, [%r13+448];
	ld.shared.u32 	%r426, [%r1191+2112];
	// begin inline asm
	dp4a.s32.s32 %r424, %r425, %r426, %r360;
	// end inline asm
	ld.shared.u32 	%r429, [%r13+448];
	ld.shared.u32 	%r430, [%r1191+68];
	// begin inline asm
	dp4a.s32.s32 %r428, %r429, %r430, %r364;
	// end inline asm
	ld.shared.u32 	%r433, [%r13+448];
	ld.shared.u32 	%r434, [%r1191+2116];
	// begin inline asm
	dp4a.s32.s32 %r432, %r433, %r434, %r368;
	// end inline asm
	ld.shared.u32 	%r437, [%r13+448];
	ld.shared.u32 	%r438, [%r1191+72];
	// begin inline asm
	dp4a.s32.s32 %r436, %r437, %r438, %r372;
	// end inline asm
	ld.shared.u32 	%r441, [%r13+448];
	ld.shared.u32 	%r442, [%r1191+2120];
	// begin inline asm
	dp4a.s32.s32 %r440, %r441, %r442, %r376;
	// end inline asm
	ld.shared.u32 	%r445, [%r13+448];
	ld.shared.u32 	%r446, [%r1191+76];
	// begin inline asm
	dp4a.s32.s32 %r444, %r445, %r446, %r380;
	// end inline asm
	ld.shared.u32 	%r449, [%r13+448];
	ld.shared.u32 	%r450, [%r1191+2124];
	// begin inline asm
	dp4a.s32.s32 %r448, %r449, %r450, %r384;
	// end inline asm
	ld.shared.u32 	%r453, [%r13+2240];
	ld.shared.u32 	%r454, [%r1191+64];
	// begin inline asm
	dp4a.s32.s32 %r452, %r453, %r454, %r388;
	// end inline asm
	ld.shared.u32 	%r457, [%r13+2240];
	ld.shared.u32 	%r458, [%r1191+2112];
	// begin inline asm
	dp4a.s32.s32 %r456, %r457, %r458, %r392;
	// end inline asm
	ld.shared.u32 	%r461, [%r13+2240];
	ld.shared.u32 	%r462, [%r1191+68];
	// begin inline asm
	dp4a.s32.s32 %r460, %r461, %r462, %r396;
	// end inline asm
	ld.shared.u32 	%r465, [%r13+2240];
	ld.shared.u32 	%r466, [%r1191+2116];
	// begin inline asm
	dp4a.s32.s32 %r464, %r465, %r466, %r400;
	// end inline asm
	ld.shared.u32 	%r469, [%r13+2240];
	ld.shared.u32 	%r470, [%r1191+72];
	// begin inline asm
	dp4a.s32.s32 %r468, %r469, %r470, %r404;
	// end inline asm
	ld.shared.u32 	%r473, [%r13+2240];
	ld.shared.u32 	%r474, [%r1191+2120];
	// begin inline asm
	dp4a.s32.s32 %r472, %r473, %r474, %r408;
	// end inline asm
	ld.shared.u32 	%r477, [%r13+2240];
	ld.shared.u32 	%r478, [%r1191+76];
	// begin inline asm
	dp4a.s32.s32 %r476, %r477, %r478, %r412;
	// end inline asm
	ld.shared.u32 	%r481, [%r13+2240];
	ld.shared.u32 	%r482, [%r1191+2124];
	// begin inline asm
	dp4a.s32.s32 %r480, %r481, %r482, %r416;
	// end inline asm
	ld.shared.u32 	%r485, [%r13+560];
	ld.shared.u32 	%r486, [%r1191+80];
	// begin inline asm
	dp4a.s32.s32 %r484, %r485, %r486, %r420;
	// end inline asm
	ld.shared.u32 	%r489, [%r13+560];
	ld.shared.u32 	%r490, [%r1191+2128];
	// begin inline asm
	dp4a.s32.s32 %r488, %r489, %r490, %r424;
	// end inline asm
	ld.shared.u32 	%r493, [%r13+560];
	ld.shared.u32 	%r494, [%r1191+84];
	// begin inline asm
	dp4a.s32.s32 %r492, %r493, %r494, %r428;
	// end inline asm
	ld.shared.u32 	%r497, [%r13+560];
	ld.shared.u32 	%r498, [%r1191+2132];
	// begin inline asm
	dp4a.s32.s32 %r496, %r497, %r498, %r432;
	// end inline asm
	ld.shared.u32 	%r501, [%r13+560];
	ld.shared.u32 	%r502, [%r1191+88];
	// begin inline asm
	dp4a.s32.s32 %r500, %r501, %r502, %r436;
	// end inline asm
	ld.shared.u32 	%r505, [%r13+560];
	ld.shared.u32 	%r506, [%r1191+2136];
	// begin inline asm
	dp4a.s32.s32 %r504, %r505, %r506, %r440;
	// end inline asm
	ld.shared.u32 	%r509, [%r13+560];
	ld.shared.u32 	%r510, [%r1191+92];
	// begin inline asm
	dp4a.s32.s32 %r508, %r509, %r510, %r444;
	// end inline asm
	ld.shared.u32 	%r513, [%r13+560];
	ld.shared.u32 	%r514, [%r1191+2140];
	// begin inline asm
	dp4a.s32.s32 %r512, %r513, %r514, %r448;
	// end inline asm
	ld.shared.u32 	%r517, [%r13+2352];
	ld.shared.u32 	%r518, [%r1191+80];
	// begin inline asm
	dp4a.s32.s32 %r516, %r517, %r518, %r452;
	// end inline asm
	ld.shared.u32 	%r521, [%r13+2352];
	ld.shared.u32 	%r522, [%r1191+2128];
	// begin inline asm
	dp4a.s32.s32 %r520, %r521, %r522, %r456;
	// end inline asm
	ld.shared.u32 	%r525, [%r13+2352];
	ld.shared.u32 	%r526, [%r1191+84];
	// begin inline asm
	dp4a.s32.s32 %r524, %r525, %r526, %r460;
	// end inline asm
	ld.shared.u32 	%r529, [%r13+2352];
	ld.shared.u32 	%r530, [%r1191+2132];
	// begin inline asm
	dp4a.s32.s32 %r528, %r529, %r530, %r464;
	// end inline asm
	ld.shared.u32 	%r533, [%r13+2352];
	ld.shared.u32 	%r534, [%r1191+88];
	// begin inline asm
	dp4a.s32.s32 %r532, %r533, %r534, %r468;
	// end inline asm
	ld.shared.u32 	%r537, [%r13+2352];
	ld.shared.u32 	%r538, [%r1191+2136];
	// begin inline asm
	dp4a.s32.s32 %r536, %r537, %r538, %r472;
	// end inline asm
	ld.shared.u32 	%r541, [%r13+2352];
	ld.shared.u32 	%r542, [%r1191+92];
	// begin inline asm
	dp4a.s32.s32 %r540, %r541, %r542, %r476;
	// end inline asm
	ld.shared.u32 	%r545, [%r13+2352];
	ld.shared.u32 	%r546, [%r1191+2140];
	// begin inline asm
	dp4a.s32.s32 %r544, %r545, %r546, %r480;
	// end inline asm
	ld.shared.u32 	%r549, [%r13+672];
	ld.shared.u32 	%r550, [%r1191+96];
	// begin inline asm
	dp4a.s32.s32 %r548, %r549, %r550, %r484;
	// end inline asm
	ld.shared.u32 	%r553, [%r13+672];
	ld.shared.u32 	%r554, [%r1191+2144];
	// begin inline asm
	dp4a.s32.s32 %r552, %r553, %r554, %r488;
	// end inline asm
	ld.shared.u32 	%r557, [%r13+672];
	ld.shared.u32 	%r558, [%r1191+100];
	// begin inline asm
	dp4a.s32.s32 %r556, %r557, %r558, %r492;
	// end inline asm
	ld.shared.u32 	%r561, [%r13+672];
	ld.shared.u32 	%r562, [%r1191+2148];
	// begin inline asm
	dp4a.s32.s32 %r560, %r561, %r562, %r496;
	// end inline asm
	ld.shared.u32 	%r565, [%r13+672];
	ld.shared.u32 	%r566, [%r1191+104];
	// begin inline asm
	dp4a.s32.s32 %r564, %r565, %r566, %r500;
	// end inline asm
	ld.shared.u32 	%r569, [%r13+672];
	ld.shared.u32 	%r570, [%r1191+2152];
	// begin inline asm
	dp4a.s32.s32 %r568, %r569, %r570, %r504;
	// end inline asm
	ld.shared.u32 	%r573, [%r13+672];
	ld.shared.u32 	%r574, [%r1191+108];
	// begin inline asm
	dp4a.s32.s32 %r572, %r573, %r574, %r508;
	// end inline asm
	ld.shared.u32 	%r577, [%r13+672];
	ld.shared.u32 	%r578, [%r1191+2156];
	// begin inline asm
	dp4a.s32.s32 %r576, %r577, %r578, %r512;
	// end inline asm
	ld.shared.u32 	%r581, [%r13+2464];
	ld.shared.u32 	%r582, [%r1191+96];
	// begin inline asm
	dp4a.s32.s32 %r580, %r581, %r582, %r516;
	// end inline asm
	ld.shared.u32 	%r585, [%r13+2464];
	ld.shared.u32 	%r586, [%r1191+2144];
	// begin inline asm
	dp4a.s32.s32 %r584, %r585, %r586, %r520;
	// end inline asm
	ld.shared.u32 	%r589, [%r13+2464];
	ld.shared.u32 	%r590, [%r1191+100];
	// begin inline asm
	dp4a.s32.s32 %r588, %r589, %r590, %r524;
	// end inline asm
	ld.shared.u32 	%r593, [%r13+2464];
	ld.shared.u32 	%r594, [%r1191+2148];
	// begin inline asm
	dp4a.s32.s32 %r592, %r593, %r594, %r528;
	// end inline asm
	ld.shared.u32 	%r597, [%r13+2464];
	ld.shared.u32 	%r598, [%r1191+104];
	// begin inline asm
	dp4a.s32.s32 %r596, %r597, %r598, %r532;
	// end inline asm
	ld.shared.u32 	%r601, [%r13+2464];
	ld.shared.u32 	%r602, [%r1191+2152];
	// begin inline asm
	dp4a.s32.s32 %r600, %r601, %r602, %r536;
	// end inline asm
	ld.shared.u32 	%r605, [%r13+2464];
	ld.shared.u32 	%r606, [%r1191+108];
	// begin inline asm
	dp4a.s32.s32 %r604, %r605, %r606, %r540;
	// end inline asm
	ld.shared.u32 	%r609, [%r13+2464];
	ld.shared.u32 	%r610, [%r1191+2156];
	// begin inline asm
	dp4a.s32.s32 %r608, %r609, %r610, %r544;
	// end inline asm
	ld.shared.u32 	%r613, [%r13+784];
	ld.shared.u32 	%r614, [%r1191+112];
	// begin inline asm
	dp4a.s32.s32 %r612, %r613, %r614, %r548;
	// end inline asm
	ld.shared.u32 	%r617, [%r13+784];
	ld.shared.u32 	%r618, [%r1191+2160];
	// begin inline asm
	dp4a.s32.s32 %r616, %r617, %r618, %r552;
	// end inline asm
	ld.shared.u32 	%r621, [%r13+784];
	ld.shared.u32 	%r622, [%r1191+116];
	// begin inline asm
	dp4a.s32.s32 %r620, %r621, %r622, %r556;
	// end inline asm
	ld.shared.u32 	%r625, [%r13+784];
	ld.shared.u32 	%r626, [%r1191+2164];
	// begin inline asm
	dp4a.s32.s32 %r624, %r625, %r626, %r560;
	// end inline asm
	ld.shared.u32 	%r629, [%r13+784];
	ld.shared.u32 	%r630, [%r1191+120];
	// begin inline asm
	dp4a.s32.s32 %r628, %r629, %r630, %r564;
	// end inline asm
	ld.shared.u32 	%r633, [%r13+784];
	ld.shared.u32 	%r634, [%r1191+2168];
	// begin inline asm
	dp4a.s32.s32 %r632, %r633, %r634, %r568;
	// end inline asm
	ld.shared.u32 	%r637, [%r13+784];
	ld.shared.u32 	%r638, [%r1191+124];
	// begin inline asm
	dp4a.s32.s32 %r636, %r637, %r638, %r572;
	// end inline asm
	ld.shared.u32 	%r641, [%r13+784];
	ld.shared.u32 	%r642, [%r1191+2172];
	// begin inline asm
	dp4a.s32.s32 %r640, %r641, %r642, %r576;
	// end inline asm
	ld.shared.u32 	%r645, [%r13+2576];
	ld.shared.u32 	%r646, [%r1191+112];
	// begin inline asm
	dp4a.s32.s32 %r644, %r645, %r646, %r580;
	// end inline asm
	ld.shared.u32 	%r649, [%r13+2576];
	ld.shared.u32 	%r650, [%r1191+2160];
	// begin inline asm
	dp4a.s32.s32 %r648, %r649, %r650, %r584;
	// end inline asm
	ld.shared.u32 	%r653, [%r13+2576];
	ld.shared.u32 	%r654, [%r1191+116];
	// begin inline asm
	dp4a.s32.s32 %r652, %r653, %r654, %r588;
	// end inline asm
	ld.shared.u32 	%r657, [%r13+2576];
	ld.shared.u32 	%r658, [%r1191+2164];
	// begin inline asm
	dp4a.s32.s32 %r656, %r657, %r658, %r592;
	// end inline asm
	ld.shared.u32 	%r661, [%r13+2576];
	ld.shared.u32 	%r662, [%r1191+120];
	// begin inline asm
	dp4a.s32.s32 %r660, %r661, %r662, %r596;
	// end inline asm
	ld.shared.u32 	%r665, [%r13+2576];
	ld.shared.u32 	%r666, [%r1191+2168];
	// begin inline asm
	dp4a.s32.s32 %r664, %r665, %r666, %r600;
	// end inline asm
	ld.shared.u32 	%r669, [%r13+2576];
	ld.shared.u32 	%r670, [%r1191+124];
	// begin inline asm
	dp4a.s32.s32 %r668, %r669, %r670, %r604;
	// end inline asm
	ld.shared.u32 	%r673, [%r13+2576];
	ld.shared.u32 	%r674, [%r1191+2172];
	// begin inline asm
	dp4a.s32.s32 %r672, %r673, %r674, %r608;
	// end inline asm
	ld.shared.u32 	%r677, [%r13+896];
	ld.shared.u32 	%r678, [%r1191+128];
	// begin inline asm
	dp4a.s32.s32 %r676, %r677, %r678, %r612;
	// end inline asm
	ld.shared.u32 	%r681, [%r13+896];
	ld.shared.u32 	%r682, [%r1191+2176];
	// begin inline asm
	dp4a.s32.s32 %r680, %r681, %r682, %r616;
	// end inline asm
	ld.shared.u32 	%r685, [%r13+896];
	ld.shared.u32 	%r686, [%r1191+132];
	// begin inline asm
	dp4a.s32.s32 %r684, %r685, %r686, %r620;
	// end inline asm
	ld.shared.u32 	%r689, [%r13+896];
	ld.shared.u32 	%r690, [%r1191+2180];
	// begin inline asm
	dp4a.s32.s32 %r688, %r689, %r690, %r624;
	// end inline asm
	ld.shared.u32 	%r693, [%r13+896];
	ld.shared.u32 	%r694, [%r1191+136];
	// begin inline asm
	dp4a.s32.s32 %r692, %r693, %r694, %r628;
	// end inline asm
	ld.shared.u32 	%r697, [%r13+896];
	ld.shared.u32 	%r698, [%r1191+2184];
	// begin inline asm
	dp4a.s32.s32 %r696, %r697, %r698, %r632;
	// end inline asm
	ld.shared.u32 	%r701, [%r13+896];
	ld.shared.u32 	%r702, [%r1191+140];
	// begin inline asm
	dp4a.s32.s32 %r700, %r701, %r702, %r636;
	// end inline asm
	ld.shared.u32 	%r705, [%r13+896];
	ld.shared.u32 	%r706, [%r1191+2188];
	// begin inline asm
	dp4a.s32.s32 %r704, %r705, %r706, %r640;
	// end inline asm
	ld.shared.u32 	%r709, [%r13+2688];
	ld.shared.u32 	%r710, [%r1191+128];
	// begin inline asm
	dp4a.s32.s32 %r708, %r709, %r710, %r644;
	// end inline asm
	ld.shared.u32 	%r713, [%r13+2688];
	ld.shared.u32 	%r714, [%r1191+2176];
	// begin inline asm
	dp4a.s32.s32 %r712, %r713, %r714, %r648;
	// end inline asm
	ld.shared.u32 	%r717, [%r13+2688];
	ld.shared.u32 	%r718, [%r1191+132];
	// begin inline asm
	dp4a.s32.s32 %r716, %r717, %r718, %r652;
	// end inline asm
	ld.shared.u32 	%r721, [%r13+2688];
	ld.shared.u32 	%r722, [%r1191+2180];
	// begin inline asm
	dp4a.s32.s32 %r720, %r721, %r722, %r656;
	// end inline asm
	ld.shared.u32 	%r725, [%r13+2688];
	ld.shared.u32 	%r726, [%r1191+136];
	// begin inline asm
	dp4a.s32.s32 %r724, %r725, %r726, %r660;
	// end inline asm
	ld.shared.u32 	%r729, [%r13+2688];
	ld.shared.u32 	%r730, [%r1191+2184];
	// begin inline asm
	dp4a.s32.s32 %r728, %r729, %r730, %r664;
	// end inline asm
	ld.shared.u32 	%r733, [%r13+2688];
	ld.shared.u32 	%r734, [%r1191+140];
	// begin inline asm
	dp4a.s32.s32 %r732, %r733, %r734, %r668;
	// end inline asm
	ld.shared.u32 	%r737, [%r13+2688];
	ld.shared.u32 	%r738, [%r1191+2188];
	// begin inline asm
	dp4a.s32.s32 %r736, %r737, %r738, %r672;
	// end inline asm
	ld.shared.u32 	%r741, [%r13+1008];
	ld.shared.u32 	%r742, [%r1191+144];
	// begin inline asm
	dp4a.s32.s32 %r740, %r741, %r742, %r676;
	// end inline asm
	ld.shared.u32 	%r745, [%r13+1008];
	ld.shared.u32 	%r746, [%r1191+2192];
	// begin inline asm
	dp4a.s32.s32 %r744, %r745, %r746, %r680;
	// end inline asm
	ld.shared.u32 	%r749, [%r13+1008];
	ld.shared.u32 	%r750, [%r1191+148];
	// begin inline asm
	dp4a.s32.s32 %r748, %r749, %r750, %r684;
	// end inline asm
	ld.shared.u32 	%r753, [%r13+1008];
	ld.shared.u32 	%r754, [%r1191+2196];
	// begin inline asm
	dp4a.s32.s32 %r752, %r753, %r754, %r688;
	// end inline asm
	ld.shared.u32 	%r757, [%r13+1008];
	ld.shared.u32 	%r758, [%r1191+152];
	// begin inline asm
	dp4a.s32.s32 %r756, %r757, %r758, %r692;
	// end inline asm
	ld.shared.u32 	%r761, [%r13+1008];
	ld.shared.u32 	%r762, [%r1191+2200];
	// begin inline asm
	dp4a.s32.s32 %r760, %r761, %r762, %r696;
	// end inline asm
	ld.shared.u32 	%r765, [%r13+1008];
	ld.shared.u32 	%r766, [%r1191+156];
	// begin inline asm
	dp4a.s32.s32 %r764, %r765, %r766, %r700;
	// end inline asm
	ld.shared.u32 	%r769, [%r13+1008];
	ld.shared.u32 	%r770, [%r1191+2204];
	// begin inline asm
	dp4a.s32.s32 %r768, %r769, %r770, %r704;
	// end inline asm
	ld.shared.u32 	%r773, [%r13+2800];
	ld.shared.u32 	%r774, [%r1191+144];
	// begin inline asm
	dp4a.s32.s32 %r772, %r773, %r774, %r708;
	// end inline asm
	ld.shared.u32 	%r777, [%r13+2800];
	ld.shared.u32 	%r778, [%r1191+2192];
	// begin inline asm
	dp4a.s32.s32 %r776, %r777, %r778, %r712;
	// end inline asm
	ld.shared.u32 	%r781, [%r13+2800];
	ld.shared.u32 	%r782, [%r1191+148];
	// begin inline asm
	dp4a.s32.s32 %r780, %r781, %r782, %r716;
	// end inline asm
	ld.shared.u32 	%r785, [%r13+2800];
	ld.shared.u32 	%r786, [%r1191+2196];
	// begin inline asm
	dp4a.s32.s32 %r784, %r785, %r786, %r720;
	// end inline asm
	ld.shared.u32 	%r789, [%r13+2800];
	ld.shared.u32 	%r790, [%r1191+152];
	// begin inline asm
	dp4a.s32.s32 %r788, %r789, %r790, %r724;
	// end inline asm
	ld.shared.u32 	%r793, [%r13+2800];
	ld.shared.u32 	%r794, [%r1191+2200];
	// begin inline asm
	dp4a.s32.s32 %r792, %r793, %r794, %r728;
	// end inline asm
	ld.shared.u32 	%r797, [%r13+2800];
	ld.shared.u32 	%r798, [%r1191+156];
	// begin inline asm
	dp4a.s32.s32 %r796, %r797, %r798, %r732;
	// end inline asm
	ld.shared.u32 	%r801, [%r13+2800];
	ld.shared.u32 	%r802, [%r1191+2204];
	// begin inline asm
	dp4a.s32.s32 %r800, %r801, %r802, %r736;
	// end inline asm
	ld.shared.u32 	%r805, [%r13+1120];
	ld.shared.u32 	%r806, [%r1191+160];
	// begin inline asm
	dp4a.s32.s32 %r804, %r805, %r806, %r740;
	// end inline asm
	ld.shared.u32 	%r809, [%r13+1120];
	ld.shared.u32 	%r810, [%r1191+2208];
	// begin inline asm
	dp4a.s32.s32 %r808, %r809, %r810, %r744;
	// end inline asm
	ld.shared.u32 	%r813, [%r13+1120];
	ld.shared.u32 	%r814, [%r1191+164];
	// begin inline asm
	dp4a.s32.s32 %r812, %r813, %r814, %r748;
	// end inline asm
	ld.shared.u32 	%r817, [%r13+1120];
	ld.shared.u32 	%r818, [%r1191+2212];
	// begin inline asm
	dp4a.s32.s32 %r816, %r817, %r818, %r752;
	// end inline asm
	ld.shared.u32 	%r821, [%r13+1120];
	ld.shared.u32 	%r822, [%r1191+168];
	// begin inline asm
	dp4a.s32.s32 %r820, %r821, %r822, %r756;
	// end inline asm
	ld.shared.u32 	%r825, [%r13+1120];
	ld.shared.u32 	%r826, [%r1191+2216];
	// begin inline asm
	dp4a.s32.s32 %r824, %r825, %r826, %r760;
	// end inline asm
	ld.shared.u32 	%r829, [%r13+1120];
	ld.shared.u32 	%r830, [%r1191+172];
	// begin inline asm
	dp4a.s32.s32 %r828, %r829, %r830, %r764;
	// end inline asm
	ld.shared.u32 	%r833, [%r13+1120];
	ld.shared.u32 	%r834, [%r1191+2220];
	// begin inline asm
	dp4a.s32.s32 %r832, %r833, %r834, %r768;
	// end inline asm
	ld.shared.u32 	%r837, [%r13+2912];
	ld.shared.u32 	%r838, [%r1191+160];
	// begin inline asm
	dp4a.s32.s32 %r836, %r837, %r838, %r772;
	// end inline asm
	ld.shared.u32 	%r841, [%r13+2912];
	ld.shared.u32 	%r842, [%r1191+2208];
	// begin inline asm
	dp4a.s32.s32 %r840, %r841, %r842, %r776;
	// end inline asm
	ld.shared.u32 	%r845, [%r13+2912];
	ld.shared.u32 	%r846, [%r1191+164];
	// begin inline asm
	dp4a.s32.s32 %r844, %r845, %r846, %r780;
	// end inline asm
	ld.shared.u32 	%r849, [%r13+2912];
	ld.shared.u32 	%r850, [%r1191+2212];
	// begin inline asm
	dp4a.s32.s32 %r848, %r849, %r850, %r784;
	// end inline asm
	ld.shared.u32 	%r853, [%r13+2912];
	ld.shared.u32 	%r854, [%r1191+168];
	// begin inline asm
	dp4a.s32.s32 %r852, %r853, %r854, %r788;
	// end inline asm
	ld.shared.u32 	%r857, [%r13+2912];
	ld.shared.u32 	%r858, [%r1191+2216];
	// begin inline asm
	dp4a.s32.s32 %r856, %r857, %r858, %r792;
	// end inline asm
	ld.shared.u32 	%r861, [%r13+2912];
	ld.shared.u32 	%r862, [%r1191+172];
	// begin inline asm
	dp4a.s32.s32 %r860, %r861, %r862, %r796;
	// end inline asm
	ld.shared.u32 	%r865, [%r13+2912];
	ld.shared.u32 	%r866, [%r1191+2220];
	// begin inline asm
	dp4a.s32.s32 %r864, %r865, %r866, %r800;
	// end inline asm
	ld.shared.u32 	%r869, [%r13+1232];
	ld.shared.u32 	%r870, [%r1191+176];
	// begin inline asm
	dp4a.s32.s32 %r868, %r869, %r870, %r804;
	// end inline asm
	ld.shared.u32 	%r873, [%r13+1232];
	ld.shared.u32 	%r874, [%r1191+2224];
	// begin inline asm
	dp4a.s32.s32 %r872, %r873, %r874, %r808;
	// end inline asm
	ld.shared.u32 	%r877, [%r13+1232];
	ld.shared.u32 	%r878, [%r1191+180];
	// begin inline asm
	dp4a.s32.s32 %r876, %r877, %r878, %r812;
	// end inline asm
	ld.shared.u32 	%r881, [%r13+1232];
	ld.shared.u32 	%r882, [%r1191+2228];
	// begin inline asm
	dp4a.s32.s32 %r880, %r881, %r882, %r816;
	// end inline asm
	ld.shared.u32 	%r885, [%r13+1232];
	ld.shared.u32 	%r886, [%r1191+184];
	// begin inline asm
	dp4a.s32.s32 %r884, %r885, %r886, %r820;
	// end inline asm
	ld.shared.u32 	%r889, [%r13+1232];
	ld.shared.u32 	%r890, [%r1191+2232];
	// begin inline asm
	dp4a.s32.s32 %r888, %r889, %r890, %r824;
	// end inline asm
	ld.shared.u32 	%r893, [%r13+1232];
	ld.shared.u32 	%r894, [%r1191+188];
	// begin inline asm
	dp4a.s32.s32 %r892, %r893, %r894, %r828;
	// end inline asm
	ld.shared.u32 	%r897, [%r13+1232];
	ld.shared.u32 	%r898, [%r1191+2236];
	// begin inline asm
	dp4a.s32.s32 %r896, %r897, %r898, %r832;
	// end inline asm
	ld.shared.u32 	%r901, [%r13+3024];
	ld.shared.u32 	%r902, [%r1191+176];
	// begin inline asm
	dp4a.s32.s32 %r900, %r901, %r902, %r836;
	// end inline asm
	ld.shared.u32 	%r905, [%r13+3024];
	ld.shared.u32 	%r906, [%r1191+2224];
	// begin inline asm
	dp4a.s32.s32 %r904, %r905, %r906, %r840;
	// end inline asm
	ld.shared.u32 	%r909, [%r13+3024];
	ld.shared.u32 	%r910, [%r1191+180];
	// begin inline asm
	dp4a.s32.s32 %r908, %r909, %r910, %r844;
	// end inline asm
	ld.shared.u32 	%r913, [%r13+3024];
	ld.shared.u32 	%r914, [%r1191+2228];
	// begin inline asm
	dp4a.s32.s32 %r912, %r913, %r914, %r848;
	// end inline asm
	ld.shared.u32 	%r917, [%r13+3024];
	ld.shared.u32 	%r918, [%r1191+184];
	// begin inline asm
	dp4a.s32.s32 %r916, %r917, %r918, %r852;
	// end inline asm
	ld.shared.u32 	%r921, [%r13+3024];
	ld.shared.u32 	%r922, [%r1191+2232];
	// begin inline asm
	dp4a.s32.s32 %r920, %r921, %r922, %r856;
	// end inline asm
	ld.shared.u32 	%r925, [%r13+3024];
	ld.shared.u32 	%r926, [%r1191+188];
	// begin inline asm
	dp4a.s32.s32 %r924, %r925, %r926, %r860;
	// end inline asm
	ld.shared.u32 	%r929, [%r13+3024];
	ld.shared.u32 	%r930, [%r1191+2236];
	// begin inline asm
	dp4a.s32.s32 %r928, %r929, %r930, %r864;
	// end inline asm
	ld.shared.u32 	%r933, [%r13+1344];
	ld.shared.u32 	%r934, [%r1191+192];
	// begin inline asm
	dp4a.s32.s32 %r932, %r933, %r934, %r868;
	// end inline asm
	ld.shared.u32 	%r937, [%r13+1344];
	ld.shared.u32 	%r938, [%r1191+2240];
	// begin inline asm
	dp4a.s32.s32 %r936, %r937, %r938, %r872;
	// end inline asm
	ld.shared.u32 	%r941, [%r13+1344];
	ld.shared.u32 	%r942, [%r1191+196];
	// begin inline asm
	dp4a.s32.s32 %r940, %r941, %r942, %r876;
	// end inline asm
	ld.shared.u32 	%r945, [%r13+1344];
	ld.shared.u32 	%r946, [%r1191+2244];
	// begin inline asm
	dp4a.s32.s32 %r944, %r945, %r946, %r880;
	// end inline asm
	ld.shared.u32 	%r949, [%r13+1344];
	ld.shared.u32 	%r950, [%r1191+200];
	// begin inline asm
	dp4a.s32.s32 %r948, %r949, %r950, %r884;
	// end inline asm
	ld.shared.u32 	%r953, [%r13+1344];
	ld.shared.u32 	%r954, [%r1191+2248];
	// begin inline asm
	dp4a.s32.s32 %r952, %r953, %r954, %r888;
	// end inline asm
	ld.shared.u32 	%r957, [%r13+1344];
	ld.shared.u32 	%r958, [%r1191+204];
	// begin inline asm
	dp4a.s32.s32 %r956, %r957, %r958, %r892;
	// end inline asm
	ld.shared.u32 	%r961, [%r13+1344];
	ld.shared.u32 	%r962, [%r1191+2252];
	// begin inline asm
	dp4a.s32.s32 %r960, %r961, %r962, %r896;
	// end inline asm
	ld.shared.u32 	%r965, [%r13+3136];
	ld.shared.u32 	%r966, [%r1191+192];
	// begin inline asm
	dp4a.s32.s32 %r964, %r965, %r966, %r900;
	// end inline asm
	ld.shared.u32 	%r969, [%r13+3136];
	ld.shared.u32 	%r970, [%r1191+2240];
	// begin inline asm
	dp4a.s32.s32 %r968, %r969, %r970, %r904;
	// end inline asm
	ld.shared.u32 	%r973, [%r13+3136];
	ld.shared.u32 	%r974, [%r1191+196];
	// begin inline asm
	dp4a.s32.s32 %r972, %r973, %r974, %r908;
	// end inline asm
	ld.shared.u32 	%r977, [%r13+3136];
	ld.shared.u32 	%r978, [%r1191+2244];
	// begin inline asm
	dp4a.s32.s32 %r976, %r977, %r978, %r912;
	// end inline asm
	ld.shared.u32 	%r981, [%r13+3136];
	ld.shared.u32 	%r982, [%r1191+200];
	// begin inline asm
	dp4a.s32.s32 %r980, %r981, %r982, %r916;
	// end inline asm
	ld.shared.u32 	%r985, [%r13+3136];
	ld.shared.u32 	%r986, [%r1191+2248];
	// begin inline asm
	dp4a.s32.s32 %r984, %r985, %r986, %r920;
	// end inline asm
	ld.shared.u32 	%r989, [%r13+3136];
	ld.shared.u32 	%r990, [%r1191+204];
	// begin inline asm
	dp4a.s32.s32 %r988, %r989, %r990, %r924;
	// end inline asm
	ld.shared.u32 	%r993, [%r13+3136];
	ld.shared.u32 	%r994, [%r1191+2252];
	// begin inline asm
	dp4a.s32.s32 %r992, %r993, %r994, %r928;
	// end inline asm
	ld.shared.u32 	%r997, [%r13+1456];
	ld.shared.u32 	%r998, [%r1191+208];
	// begin inline asm
	dp4a.s32.s32 %r996, %r997, %r998, %r932;
	// end inline asm
	ld.shared.u32 	%r1001, [%r13+1456];
	ld.shared.u32 	%r1002, [%r1191+2256];
	// begin inline asm
	dp4a.s32.s32 %r1000, %r1001, %r1002, %r936;
	// end inline asm
	ld.shared.u32 	%r1005, [%r13+1456];
	ld.shared.u32 	%r1006, [%r1191+212];
	// begin inline asm
	dp4a.s32.s32 %r1004, %r1005, %r1006, %r940;
	// end inline asm
	ld.shared.u32 	%r1009, [%r13+1456];
	ld.shared.u32 	%r1010, [%r1191+2260];
	// begin inline asm
	dp4a.s32.s32 %r1008, %r1009, %r1010, %r944;
	// end inline asm
	ld.shared.u32 	%r1013, [%r13+1456];
	ld.shared.u32 	%r1014, [%r1191+216];
	// begin inline asm
	dp4a.s32.s32 %r1012, %r1013, %r1014, %r948;
	// end inline asm
	ld.shared.u32 	%r1017, [%r13+1456];
	ld.shared.u32 	%r1018, [%r1191+2264];
	// begin inline asm
	dp4a.s32.s32 %r1016, %r1017, %r1018, %r952;
	// end inline asm
	ld.shared.u32 	%r1021, [%r13+1456];
	ld.shared.u32 	%r1022, [%r1191+220];
	// begin inline asm
	dp4a.s32.s32 %r1020, %r1021, %r1022, %r956;
	// end inline asm
	ld.shared.u32 	%r1025, [%r13+1456];
	ld.shared.u32 	%r1026, [%r1191+2268];
	// begin inline asm
	dp4a.s32.s32 %r1024, %r1025, %r1026, %r960;
	// end inline asm
	ld.shared.u32 	%r1029, [%r13+3248];
	ld.shared.u32 	%r1030, [%r1191+208];
	// begin inline asm
	dp4a.s32.s32 %r1028, %r1029, %r1030, %r964;
	// end inline asm
	ld.shared.u32 	%r1033, [%r13+3248];
	ld.shared.u32 	%r1034, [%r1191+2256];
	// begin inline asm
	dp4a.s32.s32 %r1032, %r1033, %r1034, %r968;
	// end inline asm
	ld.shared.u32 	%r1037, [%r13+3248];
	ld.shared.u32 	%r1038, [%r1191+212];
	// begin inline asm
	dp4a.s32.s32 %r1036, %r1037, %r1038, %r972;
	// end inline asm
	ld.shared.u32 	%r1041, [%r13+3248];
	ld.shared.u32 	%r1042, [%r1191+2260];
	// begin inline asm
	dp4a.s32.s32 %r1040, %r1041, %r1042, %r976;
	// end inline asm
	ld.shared.u32 	%r1045, [%r13+3248];
	ld.shared.u32 	%r1046, [%r1191+216];
	// begin inline asm
	dp4a.s32.s32 %r1044, %r1045, %r1046, %r980;
	// end inline asm
	ld.shared.u32 	%r1049, [%r13+3248];
	ld.shared.u32 	%r1050, [%r1191+2264];
	// begin inline asm
	dp4a.s32.s32 %r1048, %r1049, %r1050, %r984;
	// end inline asm
	ld.shared.u32 	%r1053, [%r13+3248];
	ld.shared.u32 	%r1054, [%r1191+220];
	// begin inline asm
	dp4a.s32.s32 %r1052, %r1053, %r1054, %r988;
	// end inline asm
	ld.shared.u32 	%r1057, [%r13+3248];
	ld.shared.u32 	%r1058, [%r1191+2268];
	// begin inline asm
	dp4a.s32.s32 %r1056, %r1057, %r1058, %r992;
	// end inline asm
	ld.shared.u32 	%r1061, [%r13+1568];
	ld.shared.u32 	%r1062, [%r1191+224];
	// begin inline asm
	dp4a.s32.s32 %r1060, %r1061, %r1062, %r996;
	// end inline asm
	ld.shared.u32 	%r1065, [%r13+1568];
	ld.shared.u32 	%r1066, [%r1191+2272];
	// begin inline asm
	dp4a.s32.s32 %r1064, %r1065, %r1066, %r1000;
	// end inline asm
	ld.shared.u32 	%r1069, [%r13+1568];
	ld.shared.u32 	%r1070, [%r1191+228];
	// begin inline asm
	dp4a.s32.s32 %r1068, %r1069, %r1070, %r1004;
	// end inline asm
	ld.shared.u32 	%r1073, [%r13+1568];
	ld.shared.u32 	%r1074, [%r1191+2276];
	// begin inline asm
	dp4a.s32.s32 %r1072, %r1073, %r1074, %r1008;
	// end inline asm
	ld.shared.u32 	%r1077, [%r13+1568];
	ld.shared.u32 	%r1078, [%r1191+232];
	// begin inline asm
	dp4a.s32.s32 %r1076, %r1077, %r1078, %r1012;
	// end inline asm
	ld.shared.u32 	%r1081, [%r13+1568];
	ld.shared.u32 	%r1082, [%r1191+2280];
	// begin inline asm
	dp4a.s32.s32 %r1080, %r1081, %r1082, %r1016;
	// end inline asm
	ld.shared.u32 	%r1085, [%r13+1568];
	ld.shared.u32 	%r1086, [%r1191+236];
	// begin inline asm
	dp4a.s32.s32 %r1084, %r1085, %r1086, %r1020;
	// end inline asm
	ld.shared.u32 	%r1089, [%r13+1568];
	ld.shared.u32 	%r1090, [%r1191+2284];
	// begin inline asm
	dp4a.s32.s32 %r1088, %r1089, %r1090, %r1024;
	// end inline asm
	ld.shared.u32 	%r1093, [%r13+3360];
	ld.shared.u32 	%r1094, [%r1191+224];
	// begin inline asm
	dp4a.s32.s32 %r1092, %r1093, %r1094, %r1028;
	// end inline asm
	ld.shared.u32 	%r1097, [%r13+3360];
	ld.shared.u32 	%r1098, [%r1191+2272];
	// begin inline asm
	dp4a.s32.s32 %r1096, %r1097, %r1098, %r1032;
	// end inline asm
	ld.shared.u32 	%r1101, [%r13+3360];
	ld.shared.u32 	%r1102, [%r1191+228];
	// begin inline asm
	dp4a.s32.s32 %r1100, %r1101, %r1102, %r1036;
	// end inline asm
	ld.shared.u32 	%r1105, [%r13+3360];
	ld.shared.u32 	%r1106, [%r1191+2276];
	// begin inline asm
	dp4a.s32.s32 %r1104, %r1105, %r1106, %r1040;
	// end inline asm
	ld.shared.u32 	%r1109, [%r13+3360];
	ld.shared.u32 	%r1110, [%r1191+232];
	// begin inline asm
	dp4a.s32.s32 %r1108, %r1109, %r1110, %r1044;
	// end inline asm
	ld.shared.u32 	%r1113, [%r13+3360];
	ld.shared.u32 	%r1114, [%r1191+2280];
	// begin inline asm
	dp4a.s32.s32 %r1112, %r1113, %r1114, %r1048;
	// end inline asm
	ld.shared.u32 	%r1117, [%r13+3360];
	ld.shared.u32 	%r1118, [%r1191+236];
	// begin inline asm
	dp4a.s32.s32 %r1116, %r1117, %r1118, %r1052;
	// end inline asm
	ld.shared.u32 	%r1121, [%r13+3360];
	ld.shared.u32 	%r1122, [%r1191+2284];
	// begin inline asm
	dp4a.s32.s32 %r1120, %r1121, %r1122, %r1056;
	// end inline asm
	ld.shared.u32 	%r1125, [%r13+1680];
	ld.shared.u32 	%r1126, [%r1191+240];
	// begin inline asm
	dp4a.s32.s32 %r2373, %r1125, %r1126, %r1060;
	// end inline asm
	ld.shared.u32 	%r1129, [%r13+1680];
	ld.shared.u32 	%r1130, [%r1191+2288];
	// begin inline asm
	dp4a.s32.s32 %r2365, %r1129, %r1130, %r1064;
	// end inline asm
	ld.shared.u32 	%r1133, [%r13+1680];
	ld.shared.u32 	%r1134, [%r1191+244];
	// begin inline asm
	dp4a.s32.s32 %r2372, %r1133, %r1134, %r1068;
	// end inline asm
	ld.shared.u32 	%r1137, [%r13+1680];
	ld.shared.u32 	%r1138, [%r1191+2292];
	// begin inline asm
	dp4a.s32.s32 %r2364, %r1137, %r1138, %r1072;
	// end inline asm
	ld.shared.u32 	%r1141, [%r13+1680];
	ld.shared.u32 	%r1142, [%r1191+248];
	// begin inline asm
	dp4a.s32.s32 %r2371, %r1141, %r1142, %r1076;
	// end inline asm
	ld.shared.u32 	%r1145, [%r13+1680];
	ld.shared.u32 	%r1146, [%r1191+2296];
	// begin inline asm
	dp4a.s32.s32 %r2363, %r1145, %r1146, %r1080;
	// end inline asm
	ld.shared.u32 	%r1149, [%r13+1680];
	ld.shared.u32 	%r1150, [%r1191+252];
	// begin inline asm
	dp4a.s32.s32 %r2370, %r1149, %r1150, %r1084;
	// end inline asm
	ld.shared.u32 	%r1153, [%r13+1680];
	ld.shared.u32 	%r1154, [%r1191+2300];
	// begin inline asm
	dp4a.s32.s32 %r2362, %r1153, %r1154, %r1088;
	// end inline asm
	ld.shared.u32 	%r1157, [%r13+3472];
	ld.shared.u32 	%r1158, [%r1191+240];
	// begin inline asm
	dp4a.s32.s32 %r2369, %r1157, %r1158, %r1092;
	// end inline asm
	ld.shared.u32 	%r1161, [%r13+3472];
	ld.shared.u32 	%r1162, [%r1191+2288];
	// begin inline asm
	dp4a.s32.s32 %r2361, %r1161, %r1162, %r1096;
	// end inline asm
	ld.shared.u32 	%r1165, [%r13+3472];
	ld.shared.u32 	%r1166, [%r1191+244];
	// begin inline asm
	dp4a.s32.s32 %r2368, %r1165, %r1166, %r1100;
	// end inline asm
	ld.shared.u32 	%r1169, [%r13+3472];
	ld.shared.u32 	%r1170, [%r1191+2292];
	// begin inline asm
	dp4a.s32.s32 %r2360, %r1169, %r1170, %r1104;
	// end inline asm
	ld.shared.u32 	%r1173, [%r13+3472];
	ld.shared.u32 	%r1174, [%r1191+248];
	// begin inline asm
	dp4a.s32.s32 %r2367, %r1173, %r1174, %r1108;
	// end inline asm
	ld.shared.u32 	%r1177, [%r13+3472];
	ld.shared.u32 	%r1178, [%r1191+2296];
	// begin inline asm
	dp4a.s32.s32 %r2359, %r1177, %r1178, %r1112;
	// end inline asm
	ld.shared.u32 	%r1181, [%r13+3472];
	ld.shared.u32 	%r1182, [%r1191+252];
	// begin inline asm
	dp4a.s32.s32 %r2366, %r1181, %r1182, %r1116;
	// end inline asm
	ld.shared.u32 	%r1185, [%r13+3472];
	ld.shared.u32 	%r1186, [%r1191+2300];
	// begin inline asm
	dp4a.s32.s32 %r2358, %r1185, %r1186, %r1120;
	// end inline asm
	add.s32 	%r2374, %r2374, 1;
	setp.ne.s32 	%p36, %r2374, 15;
	@%p36 bra 	$L__BB45_11;
	cvta.to.global.u64 	%rd46, %rd4;
	cvta.to.global.u64 	%rd47, %rd5;
	cvta.to.global.u64 	%rd48, %rd3;
	bar.sync 	0;
	cvt.u64.u32 	%rd49, %r15;
	cvt.u64.u32 	%rd50, %r14;
	cvt.u64.u32 	%rd51, %r5;
	cvt.u64.u32 	%rd52, %r11;
	add.s64 	%rd53, %rd52, %rd51;
	add.s64 	%rd54, %rd53, %rd50;
	add.s64 	%rd55, %rd54, %rd49;
	add.s64 	%rd56, %rd2, %rd55;
	ld.global.nc.u32 	%r2216, [%rd56+188160];
	st.shared.u32 	[%r17], %r2216;
	cvt.u64.u32 	%rd57, %r19;
	cvt.u64.u32 	%rd58, %r18;
	add.s64 	%rd59, %rd53, %rd58;
	add.s64 	%rd60, %rd59, %rd57;
	add.s64 	%rd61, %rd2, %rd60;
	ld.global.nc.u32 	%r2217, [%rd61+188160];
	st.shared.u32 	[%r17+896], %r2217;
	cvt.u64.u32 	%rd62, %r20;
	add.s64 	%rd63, %rd53, %rd62;
	add.s64 	%rd64, %rd63, %rd49;
	add.s64 	%rd65, %rd2, %rd64;
	ld.global.nc.u32 	%r2218, [%rd65+188160];
	st.shared.u32 	[%r17+1792], %r2218;
	cvt.u64.u32 	%rd66, %r22;
	add.s64 	%rd67, %rd53, %rd66;
	add.s64 	%rd68, %rd67, %rd57;
	add.s64 	%rd69, %rd2, %rd68;
	ld.global.nc.u32 	%r2219, [%rd69+188160];
	st.shared.u32 	[%r17+2688], %r2219;
	bar.sync 	0;
	ld.shared.u32 	%r1193, [%r13];
	add.s32 	%r2221, %r1190, %r12;
	ld.shared.u32 	%r1194, [%r2221+4096];
	// begin inline asm
	dp4a.s32.s32 %r1192, %r1193, %r1194, %r2373;
	// end inline asm
	ld.shared.u32 	%r1197, [%r13];
	ld.shared.u32 	%r1198, [%r2221+6144];
	// begin inline asm
	dp4a.s32.s32 %r1196, %r1197, %r1198, %r2365;
	// end inline asm
	ld.shared.u32 	%r1201, [%r13];
	ld.shared.u32 	%r1202, [%r2221+4100];
	// begin inline asm
	dp4a.s32.s32 %r1200, %r1201, %r1202, %r2372;
	// end inline asm
	ld.shared.u32 	%r1205, [%r13];
	ld.shared.u32 	%r1206, [%r2221+6148];
	// begin inline asm
	dp4a.s32.s32 %r1204, %r1205, %r1206, %r2364;
	// end inline asm
	ld.shared.u32 	%r1209, [%r13];
	ld.shared.u32 	%r1210, [%r2221+4104];
	// begin inline asm
	dp4a.s32.s32 %r1208, %r1209, %r1210, %r2371;
	// end inline asm
	ld.shared.u32 	%r1213, [%r13];
	ld.shared.u32 	%r1214, [%r2221+6152];
	// begin inline asm
	dp4a.s32.s32 %r1212, %r1213, %r1214, %r2363;
	// end inline asm
	ld.shared.u32 	%r1217, [%r13];
	ld.shared.u32 	%r1218, [%r2221+4108];
	// begin inline asm
	dp4a.s32.s32 %r1216, %r1217, %r1218, %r2370;
	// end inline asm
	ld.shared.u32 	%r1221, [%r13];
	ld.shared.u32 	%r1222, [%r2221+6156];
	// begin inline asm
	dp4a.s32.s32 %r1220, %r1221, %r1222, %r2362;
	// end inline asm
	ld.shared.u32 	%r1225, [%r13+1792];
	ld.shared.u32 	%r1226, [%r2221+4096];
	// begin inline asm
	dp4a.s32.s32 %r1224, %r1225, %r1226, %r2369;
	// end inline asm
	ld.shared.u32 	%r1229, [%r13+1792];
	ld.shared.u32 	%r1230, [%r2221+6144];
	// begin inline asm
	dp4a.s32.s32 %r1228, %r1229, %r1230, %r2361;
	// end inline asm
	ld.shared.u32 	%r1233, [%r13+1792];
	ld.shared.u32 	%r1234, [%r2221+4100];
	// begin inline asm
	dp4a.s32.s32 %r1232, %r1233, %r1234, %r2368;
	// end inline asm
	ld.shared.u32 	%r1237, [%r13+1792];
	ld.shared.u32 	%r1238, [%r2221+6148];
	// begin inline asm
	dp4a.s32.s32 %r1236, %r1237, %r1238, %r2360;
	// end inline asm
	ld.shared.u32 	%r1241, [%r13+1792];
	ld.shared.u32 	%r1242, [%r2221+4104];
	// begin inline asm
	dp4a.s32.s32 %r1240, %r1241, %r1242, %r2367;
	// end inline asm
	ld.shared.u32 	%r1245, [%r13+1792];
	ld.shared.u32 	%r1246, [%r2221+6152];
	// begin inline asm
	dp4a.s32.s32 %r1244, %r1245, %r1246, %r2359;
	// end inline asm
	ld.shared.u32 	%r1249, [%r13+1792];
	ld.shared.u32 	%r1250, [%r2221+4108];
	// begin inline asm
	dp4a.s32.s32 %r1248, %r1249, %r1250, %r2366;
	// end inline asm
	ld.shared.u32 	%r1253, [%r13+1792];
	ld.shared.u32 	%r1254, [%r2221+6156];
	// begin inline asm
	dp4a.s32.s32 %r1252, %r1253, %r1254, %r2358;
	// end inline asm
	ld.shared.u32 	%r1257, [%r13+112];
	ld.shared.u32 	%r1258, [%r2221+4112];
	// begin inline asm
	dp4a.s32.s32 %r1256, %r1257, %r1258, %r1192;
	// end inline asm
	ld.shared.u32 	%r1261, [%r13+112];
	ld.shared.u32 	%r1262, [%r2221+6160];
	// begin inline asm
	dp4a.s32.s32 %r1260, %r1261, %r1262, %r1196;
	// end inline asm
	ld.shared.u32 	%r1265, [%r13+112];
	ld.shared.u32 	%r1266, [%r2221+4116];
	// begin inline asm
	dp4a.s32.s32 %r1264, %r1265, %r1266, %r1200;
	// end inline asm
	ld.shared.u32 	%r1269, [%r13+112];
	ld.shared.u32 	%r1270, [%r2221+6164];
	// begin inline asm
	dp4a.s32.s32 %r1268, %r1269, %r1270, %r1204;
	// end inline asm
	ld.shared.u32 	%r1273, [%r13+112];
	ld.shared.u32 	%r1274, [%r2221+4120];
	// begin inline asm
	dp4a.s32.s32 %r1272, %r1273, %r1274, %r1208;
	// end inline asm
	ld.shared.u32 	%r1277, [%r13+112];
	ld.shared.u32 	%r1278, [%r2221+6168];
	// begin inline asm
	dp4a.s32.s32 %r1276, %r1277, %r1278, %r1212;
	// end inline asm
	ld.shared.u32 	%r1281, [%r13+112];
	ld.shared.u32 	%r1282, [%r2221+4124];
	// begin inline asm
	dp4a.s32.s32 %r1280, %r1281, %r1282, %r1216;
	// end inline asm
	ld.shared.u32 	%r1285, [%r13+112];
	ld.shared.u32 	%r1286, [%r2221+6172];
	// begin inline asm
	dp4a.s32.s32 %r1284, %r1285, %r1286, %r1220;
	// end inline asm
	ld.shared.u32 	%r1289, [%r13+1904];
	ld.shared.u32 	%r1290, [%r2221+4112];
	// begin inline asm
	dp4a.s32.s32 %r1288, %r1289, %r1290, %r1224;
	// end inline asm
	ld.shared.u32 	%r1293, [%r13+1904];
	ld.shared.u32 	%r1294, [%r2221+6160];
	// begin inline asm
	dp4a.s32.s32 %r1292, %r1293, %r1294, %r1228;
	// end inline asm
	ld.shared.u32 	%r1297, [%r13+1904];
	ld.shared.u32 	%r1298, [%r2221+4116];
	// begin inline asm
	dp4a.s32.s32 %r1296, %r1297, %r1298, %r1232;
	// end inline asm
	ld.shared.u32 	%r1301, [%r13+1904];
	ld.shared.u32 	%r1302, [%r2221+6164];
	// begin inline asm
	dp4a.s32.s32 %r1300, %r1301, %r1302, %r1236;
	// end inline asm
	ld.shared.u32 	%r1305, [%r13+1904];
	ld.shared.u32 	%r1306, [%r2221+4120];
	// begin inline asm
	dp4a.s32.s32 %r1304, %r1305, %r1306, %r1240;
	// end inline asm
	ld.shared.u32 	%r1309, [%r13+1904];
	ld.shared.u32 	%r1310, [%r2221+6168];
	// begin inline asm
	dp4a.s32.s32 %r1308, %r1309, %r1310, %r1244;
	// end inline asm
	ld.shared.u32 	%r1313, [%r13+1904];
	ld.shared.u32 	%r1314, [%r2221+4124];
	// begin inline asm
	dp4a.s32.s32 %r1312, %r1313, %r1314, %r1248;
	// end inline asm
	ld.shared.u32 	%r1317, [%r13+1904];
	ld.shared.u32 	%r1318, [%r2221+6172];
	// begin inline asm
	dp4a.s32.s32 %r1316, %r1317, %r1318, %r1252;
	// end inline asm
	ld.shared.u32 	%r1321, [%r13+224];
	ld.shared.u32 	%r1322, [%r2221+4128];
	// begin inline asm
	dp4a.s32.s32 %r1320, %r1321, %r1322, %r1256;
	// end inline asm
	ld.shared.u32 	%r1325, [%r13+224];
	ld.shared.u32 	%r1326, [%r2221+6176];
	// begin inline asm
	dp4a.s32.s32 %r1324, %r1325, %r1326, %r1260;
	// end inline asm
	ld.shared.u32 	%r1329, [%r13+224];
	ld.shared.u32 	%r1330, [%r2221+4132];
	// begin inline asm
	dp4a.s32.s32 %r1328, %r1329, %r1330, %r1264;
	// end inline asm
	ld.shared.u32 	%r1333, [%r13+224];
	ld.shared.u32 	%r1334, [%r2221+6180];
	// begin inline asm
	dp4a.s32.s32 %r1332, %r1333, %r1334, %r1268;
	// end inline asm
	ld.shared.u32 	%r1337, [%r13+224];
	ld.shared.u32 	%r1338, [%r2221+4136];
	// begin inline asm
	dp4a.s32.s32 %r1336, %r1337, %r1338, %r1272;
	// end inline asm
	ld.shared.u32 	%r1341, [%r13+224];
	ld.shared.u32 	%r1342, [%r2221+6184];
	// begin inline asm
	dp4a.s32.s32 %r1340, %r1341, %r1342, %r1276;
	// end inline asm
	ld.shared.u32 	%r1345, [%r13+224];
	ld.shared.u32 	%r1346, [%r2221+4140];
	// begin inline asm
	dp4a.s32.s32 %r1344, %r1345, %r1346, %r1280;
	// end inline asm
	ld.shared.u32 	%r1349, [%r13+224];
	ld.shared.u32 	%r1350, [%r2221+6188];
	// begin inline asm
	dp4a.s32.s32 %r1348, %r1349, %r1350, %r1284;
	// end inline asm
	ld.shared.u32 	%r1353, [%r13+2016];
	ld.shared.u32 	%r1354, [%r2221+4128];
	// begin inline asm
	dp4a.s32.s32 %r1352, %r1353, %r1354, %r1288;
	// end inline asm
	ld.shared.u32 	%r1357, [%r13+2016];
	ld.shared.u32 	%r1358, [%r2221+6176];
	// begin inline asm
	dp4a.s32.s32 %r1356, %r1357, %r1358, %r1292;
	// end inline asm
	ld.shared.u32 	%r1361, [%r13+2016];
	ld.shared.u32 	%r1362, [%r2221+4132];
	// begin inline asm
	dp4a.s32.s32 %r1360, %r1361, %r1362, %r1296;
	// end inline asm
	ld.shared.u32 	%r1365, [%r13+2016];
	ld.shared.u32 	%r1366, [%r2221+6180];
	// begin inline asm
	dp4a.s32.s32 %r1364, %r1365, %r1366, %r1300;
	// end inline asm
	ld.shared.u32 	%r1369, [%r13+2016];
	ld.shared.u32 	%r1370, [%r2221+4136];
	// begin inline asm
	dp4a.s32.s32 %r1368, %r1369, %r1370, %r1304;
	// end inline asm
	ld.shared.u32 	%r1373, [%r13+2016];
	ld.shared.u32 	%r1374, [%r2221+6184];
	// begin inline asm
	dp4a.s32.s32 %r1372, %r1373, %r1374, %r1308;
	// end inline asm
	ld.shared.u32 	%r1377, [%r13+2016];
	ld.shared.u32 	%r1378, [%r2221+4140];
	// begin inline asm
	dp4a.s32.s32 %r1376, %r1377, %r1378, %r1312;
	// end inline asm
	ld.shared.u32 	%r1381, [%r13+2016];
	ld.shared.u32 	%r1382, [%r2221+6188];
	// begin inline asm
	dp4a.s32.s32 %r1380, %r1381, %r1382, %r1316;
	// end inline asm
	ld.shared.u32 	%r1385, [%r13+336];
	ld.shared.u32 	%r1386, [%r2221+4144];
	// begin inline asm
	dp4a.s32.s32 %r1384, %r1385, %r1386, %r1320;
	// end inline asm
	ld.shared.u32 	%r1389, [%r13+336];
	ld.shared.u32 	%r1390, [%r2221+6192];
	// begin inline asm
	dp4a.s32.s32 %r1388, %r1389, %r1390, %r1324;
	// end inline asm
	ld.shared.u32 	%r1393, [%r13+336];
	ld.shared.u32 	%r1394, [%r2221+4148];
	// begin inline asm
	dp4a.s32.s32 %r1392, %r1393, %r1394, %r1328;
	// end inline asm
	ld.shared.u32 	%r1397, [%r13+336];
	ld.shared.u32 	%r1398, [%r2221+6196];
	// begin inline asm
	dp4a.s32.s32 %r1396, %r1397, %r1398, %r1332;
	// end inline asm
	ld.shared.u32 	%r1401, [%r13+336];
	ld.shared.u32 	%r1402, [%r2221+4152];
	// begin inline asm
	dp4a.s32.s32 %r1400, %r1401, %r1402, %r1336;
	// end inline asm
	ld.shared.u32 	%r1405, [%r13+336];
	ld.shared.u32 	%r1406, [%r2221+6200];
	// begin inline asm
	dp4a.s32.s32 %r1404, %r1405, %r1406, %r1340;
	// end inline asm
	ld.shared.u32 	%r1409, [%r13+336];
	ld.shared.u32 	%r1410, [%r2221+4156];
	// begin inline asm
	dp4a.s32.s32 %r1408, %r1409, %r1410, %r1344;
	// end inline asm
	ld.shared.u32 	%r1413, [%r13+336];
	ld.shared.u32 	%r1414, [%r2221+6204];
	// begin inline asm
	dp4a.s32.s32 %r1412, %r1413, %r1414, %r1348;
	// end inline asm
	ld.shared.u32 	%r1417, [%r13+2128];
	ld.shared.u32 	%r1418, [%r2221+4144];
	// begin inline asm
	dp4a.s32.s32 %r1416, %r1417, %r1418, %r1352;
	// end inline asm
	ld.shared.u32 	%r1421, [%r13+2128];
	ld.shared.u32 	%r1422, [%r2221+6192];
	// begin inline asm
	dp4a.s32.s32 %r1420, %r1421, %r1422, %r1356;
	// end inline asm
	ld.shared.u32 	%r1425, [%r13+2128];
	ld.shared.u32 	%r1426, [%r2221+4148];
	// begin inline asm
	dp4a.s32.s32 %r1424, %r1425, %r1426, %r1360;
	// end inline asm
	ld.shared.u32 	%r1429, [%r13+2128];
	ld.shared.u32 	%r1430, [%r2221+6196];
	// begin inline asm
	dp4a.s32.s32 %r1428, %r1429, %r1430, %r1364;
	// end inline asm
	ld.shared.u32 	%r1433, [%r13+2128];
	ld.shared.u32 	%r1434, [%r2221+4152];
	// begin inline asm
	dp4a.s32.s32 %r1432, %r1433, %r1434, %r1368;
	// end inline asm
	ld.shared.u32 	%r1437, [%r13+2128];
	ld.shared.u32 	%r1438, [%r2221+6200];
	// begin inline asm
	dp4a.s32.s32 %r1436, %r1437, %r1438, %r1372;
	// end inline asm
	ld.shared.u32 	%r1441, [%r13+2128];
	ld.shared.u32 	%r1442, [%r2221+4156];
	// begin inline asm
	dp4a.s32.s32 %r1440, %r1441, %r1442, %r1376;
	// end inline asm
	ld.shared.u32 	%r1445, [%r13+2128];
	ld.shared.u32 	%r1446, [%r2221+6204];
	// begin inline asm
	dp4a.s32.s32 %r1444, %r1445, %r1446, %r1380;
	// end inline asm
	ld.shared.u32 	%r1449, [%r13+448];
	ld.shared.u32 	%r1450, [%r2221+4160];
	// begin inline asm
	dp4a.s32.s32 %r1448, %r1449, %r1450, %r1384;
	// end inline asm
	ld.shared.u32 	%r1453, [%r13+448];
	ld.shared.u32 	%r1454, [%r2221+6208];
	// begin inline asm
	dp4a.s32.s32 %r1452, %r1453, %r1454, %r1388;
	// end inline asm
	ld.shared.u32 	%r1457, [%r13+448];
	ld.shared.u32 	%r1458, [%r2221+4164];
	// begin inline asm
	dp4a.s32.s32 %r1456, %r1457, %r1458, %r1392;
	// end inline asm
	ld.shared.u32 	%r1461, [%r13+448];
	ld.shared.u32 	%r1462, [%r2221+6212];
	// begin inline asm
	dp4a.s32.s32 %r1460, %r1461, %r1462, %r1396;
	// end inline asm
	ld.shared.u32 	%r1465, [%r13+448];
	ld.shared.u32 	%r1466, [%r2221+4168];
	// begin inline asm
	dp4a.s32.s32 %r1464, %r1465, %r1466, %r1400;
	// end inline asm
	ld.shared.u32 	%r1469, [%r13+448];
	ld.shared.u32 	%r1470, [%r2221+6216];
	// begin inline asm
	dp4a.s32.s32 %r1468, %r1469, %r1470, %r1404;
	// end inline asm
	ld.shared.u32 	%r1473, [%r13+448];
	ld.shared.u32 	%r1474, [%r2221+4172];
	// begin inline asm
	dp4a.s32.s32 %r1472, %r1473, %r1474, %r1408;
	// end inline asm
	ld.shared.u32 	%r1477, [%r13+448];
	ld.shared.u32 	%r1478, [%r2221+6220];
	// begin inline asm
	dp4a.s32.s32 %r1476, %r1477, %r1478, %r1412;
	// end inline asm
	ld.shared.u32 	%r1481, [%r13+2240];
	ld.shared.u32 	%r1482, [%r2221+4160];
	// begin inline asm
	dp4a.s32.s32 %r1480, %r1481, %r1482, %r1416;
	// end inline asm
	ld.shared.u32 	%r1485, [%r13+2240];
	ld.shared.u32 	%r1486, [%r2221+6208];
	// begin inline asm
	dp4a.s32.s32 %r1484, %r1485, %r1486, %r1420;
	// end inline asm
	ld.shared.u32 	%r1489, [%r13+2240];
	ld.shared.u32 	%r1490, [%r2221+4164];
	// begin inline asm
	dp4a.s32.s32 %r1488, %r1489, %r1490, %r1424;
	// end inline asm
	ld.shared.u32 	%r1493, [%r13+2240];
	ld.shared.u32 	%r1494, [%r2221+6212];
	// begin inline asm
	dp4a.s32.s32 %r1492, %r1493, %r1494, %r1428;
	// end inline asm
	ld.shared.u32 	%r1497, [%r13+2240];
	ld.shared.u32 	%r1498, [%r2221+4168];
	// begin inline asm
	dp4a.s32.s32 %r1496, %r1497, %r1498, %r1432;
	// end inline asm
	ld.shared.u32 	%r1501, [%r13+2240];
	ld.shared.u32 	%r1502, [%r2221+6216];
	// begin inline asm
	dp4a.s32.s32 %r1500, %r1501, %r1502, %r1436;
	// end inline asm
	ld.shared.u32 	%r1505, [%r13+2240];
	ld.shared.u32 	%r1506, [%r2221+4172];
	// begin inline asm
	dp4a.s32.s32 %r1504, %r1505, %r1506, %r1440;
	// end inline asm
	ld.shared.u32 	%r1509, [%r13+2240];
	ld.shared.u32 	%r1510, [%r2221+6220];
	// begin inline asm
	dp4a.s32.s32 %r1508, %r1509, %r1510, %r1444;
	// end inline asm
	ld.shared.u32 	%r1513, [%r13+560];
	ld.shared.u32 	%r1514, [%r2221+4176];
	// begin inline asm
	dp4a.s32.s32 %r1512, %r1513, %r1514, %r1448;
	// end inline asm
	ld.shared.u32 	%r1517, [%r13+560];
	ld.shared.u32 	%r1518, [%r2221+6224];
	// begin inline asm
	dp4a.s32.s32 %r1516, %r1517, %r1518, %r1452;
	// end inline asm
	ld.shared.u32 	%r1521, [%r13+560];
	ld.shared.u32 	%r1522, [%r2221+4180];
	// begin inline asm
	dp4a.s32.s32 %r1520, %r1521, %r1522, %r1456;
	// end inline asm
	ld.shared.u32 	%r1525, [%r13+560];
	ld.shared.u32 	%r1526, [%r2221+6228];
	// begin inline asm
	dp4a.s32.s32 %r1524, %r1525, %r1526, %r1460;
	// end inline asm
	ld.shared.u32 	%r1529, [%r13+560];
	ld.shared.u32 	%r1530, [%r2221+4184];
	// begin inline asm
	dp4a.s32.s32 %r1528, %r1529, %r1530, %r1464;
	// end inline asm
	ld.shared.u32 	%r1533, [%r13+560];
	ld.shared.u32 	%r1534, [%r2221+6232];
	// begin inline asm
	dp4a.s32.s32 %r1532, %r1533, %r1534, %r1468;
	// end inline asm
	ld.shared.u32 	%r1537, [%r13+560];
	ld.shared.u32 	%r1538, [%r2221+4188];
	// begin inline asm
	dp4a.s32.s32 %r1536, %r1537, %r1538, %r1472;
	// end inline asm
	ld.shared.u32 	%r1541, [%r13+560];
	ld.shared.u32 	%r1542, [%r2221+6236];
	// begin inline asm
	dp4a.s32.s32 %r1540, %r1541, %r1542, %r1476;
	// end inline asm
	ld.shared.u32 	%r1545, [%r13+2352];
	ld.shared.u32 	%r1546, [%r2221+4176];
	// begin inline asm
	dp4a.s32.s32 %r1544, %r1545, %r1546, %r1480;
	// end inline asm
	ld.shared.u32 	%r1549, [%r13+2352];
	ld.shared.u32 	%r1550, [%r2221+6224];
	// begin inline asm
	dp4a.s32.s32 %r1548, %r1549, %r1550, %r1484;
	// end inline asm
	ld.shared.u32 	%r1553, [%r13+2352];
	ld.shared.u32 	%r1554, [%r2221+4180];
	// begin inline asm
	dp4a.s32.s32 %r1552, %r1553, %r1554, %r1488;
	// end inline asm
	ld.shared.u32 	%r1557, [%r13+2352];
	ld.shared.u32 	%r1558, [%r2221+6228];
	// begin inline asm
	dp4a.s32.s32 %r1556, %r1557, %r1558, %r1492;
	// end inline asm
	ld.shared.u32 	%r1561, [%r13+2352];
	ld.shared.u32 	%r1562, [%r2221+4184];
	// begin inline asm
	dp4a.s32.s32 %r1560, %r1561, %r1562, %r1496;
	// end inline asm
	ld.shared.u32 	%r1565, [%r13+2352];
	ld.shared.u32 	%r1566, [%r2221+6232];
	// begin inline asm
	dp4a.s32.s32 %r1564, %r1565, %r1566, %r1500;
	// end inline asm
	ld.shared.u32 	%r1569, [%r13+2352];
	ld.shared.u32 	%r1570, [%r2221+4188];
	// begin inline asm
	dp4a.s32.s32 %r1568, %r1569, %r1570, %r1504;
	// end inline asm
	ld.shared.u32 	%r1573, [%r13+2352];
	ld.shared.u32 	%r1574, [%r2221+6236];
	// begin inline asm
	dp4a.s32.s32 %r1572, %r1573, %r1574, %r1508;
	// end inline asm
	ld.shared.u32 	%r1577, [%r13+672];
	ld.shared.u32 	%r1578, [%r2221+4192];
	// begin inline asm
	dp4a.s32.s32 %r1576, %r1577, %r1578, %r1512;
	// end inline asm
	ld.shared.u32 	%r1581, [%r13+672];
	ld.shared.u32 	%r1582, [%r2221+6240];
	// begin inline asm
	dp4a.s32.s32 %r1580, %r1581, %r1582, %r1516;
	// end inline asm
	ld.shared.u32 	%r1585, [%r13+672];
	ld.shared.u32 	%r1586, [%r2221+4196];
	// begin inline asm
	dp4a.s32.s32 %r1584, %r1585, %r1586, %r1520;
	// end inline asm
	ld.shared.u32 	%r1589, [%r13+672];
	ld.shared.u32 	%r1590, [%r2221+6244];
	// begin inline asm
	dp4a.s32.s32 %r1588, %r1589, %r1590, %r1524;
	// end inline asm
	ld.shared.u32 	%r1593, [%r13+672];
	ld.shared.u32 	%r1594, [%r2221+4200];
	// begin inline asm
	dp4a.s32.s32 %r1592, %r1593, %r1594, %r1528;
	// end inline asm
	ld.shared.u32 	%r1597, [%r13+672];
	ld.shared.u32 	%r1598, [%r2221+6248];
	// begin inline asm
	dp4a.s32.s32 %r1596, %r1597, %r1598, %r1532;
	// end inline asm
	ld.shared.u32 	%r1601, [%r13+672];
	ld.shared.u32 	%r1602, [%r2221+4204];
	// begin inline asm
	dp4a.s32.s32 %r1600, %r1601, %r1602, %r1536;
	// end inline asm
	ld.shared.u32 	%r1605, [%r13+672];
	ld.shared.u32 	%r1606, [%r2221+6252];
	// begin inline asm
	dp4a.s32.s32 %r1604, %r1605, %r1606, %r1540;
	// end inline asm
	ld.shared.u32 	%r1609, [%r13+2464];
	ld.shared.u32 	%r1610, [%r2221+4192];
	// begin inline asm
	dp4a.s32.s32 %r1608, %r1609, %r1610, %r1544;
	// end inline asm
	ld.shared.u32 	%r1613, [%r13+2464];
	ld.shared.u32 	%r1614, [%r2221+6240];
	// begin inline asm
	dp4a.s32.s32 %r1612, %r1613, %r1614, %r1548;
	// end inline asm
	ld.shared.u32 	%r1617, [%r13+2464];
	ld.shared.u32 	%r1618, [%r2221+4196];
	// begin inline asm
	dp4a.s32.s32 %r1616, %r1617, %r1618, %r1552;
	// end inline asm
	ld.shared.u32 	%r1621, [%r13+2464];
	ld.shared.u32 	%r1622, [%r2221+6244];
	// begin inline asm
	dp4a.s32.s32 %r1620, %r1621, %r1622, %r1556;
	// end inline asm
	ld.shared.u32 	%r1625, [%r13+2464];
	ld.shared.u32 	%r1626, [%r2221+4200];
	// begin inline asm
	dp4a.s32.s32 %r1624, %r1625, %r1626, %r1560;
	// end inline asm
	ld.shared.u32 	%r1629, [%r13+2464];
	ld.shared.u32 	%r1630, [%r2221+6248];
	// begin inline asm
	dp4a.s32.s32 %r1628, %r1629, %r1630, %r1564;
	// end inline asm
	ld.shared.u32 	%r1633, [%r13+2464];
	ld.shared.u32 	%r1634, [%r2221+4204];
	// begin inline asm
	dp4a.s32.s32 %r1632, %r1633, %r1634, %r1568;
	// end inline asm
	ld.shared.u32 	%r1637, [%r13+2464];
	ld.shared.u32 	%r1638, [%r2221+6252];
	// begin inline asm
	dp4a.s32.s32 %r1636, %r1637, %r1638, %r1572;
	// end inline asm
	ld.shared.u32 	%r1641, [%r13+784];
	ld.shared.u32 	%r1642, [%r2221+4208];
	// begin inline asm
	dp4a.s32.s32 %r1640, %r1641, %r1642, %r1576;
	// end inline asm
	ld.shared.u32 	%r1645, [%r13+784];
	ld.shared.u32 	%r1646, [%r2221+6256];
	// begin inline asm
	dp4a.s32.s32 %r1644, %r1645, %r1646, %r1580;
	// end inline asm
	ld.shared.u32 	%r1649, [%r13+784];
	ld.shared.u32 	%r1650, [%r2221+4212];
	// begin inline asm
	dp4a.s32.s32 %r1648, %r1649, %r1650, %r1584;
	// end inline asm
	ld.shared.u32 	%r1653, [%r13+784];
	ld.shared.u32 	%r1654, [%r2221+6260];
	// begin inline asm
	dp4a.s32.s32 %r1652, %r1653, %r1654, %r1588;
	// end inline asm
	ld.shared.u32 	%r1657, [%r13+784];
	ld.shared.u32 	%r1658, [%r2221+4216];
	// begin inline asm
	dp4a.s32.s32 %r1656, %r1657, %r1658, %r1592;
	// end inline asm
	ld.shared.u32 	%r1661, [%r13+784];
	ld.shared.u32 	%r1662, [%r2221+6264];
	// begin inline asm
	dp4a.s32.s32 %r1660, %r1661, %r1662, %r1596;
	// end inline asm
	ld.shared.u32 	%r1665, [%r13+784];
	ld.shared.u32 	%r1666, [%r2221+4220];
	// begin inline asm
	dp4a.s32.s32 %r1664, %r1665, %r1666, %r1600;
	// end inline asm
	ld.shared.u32 	%r1669, [%r13+784];
	ld.shared.u32 	%r1670, [%r2221+6268];
	// begin inline asm
	dp4a.s32.s32 %r1668, %r1669, %r1670, %r1604;
	// end inline asm
	ld.shared.u32 	%r1673, [%r13+2576];
	ld.shared.u32 	%r1674, [%r2221+4208];
	// begin inline asm
	dp4a.s32.s32 %r1672, %r1673, %r1674, %r1608;
	// end inline asm
	ld.shared.u32 	%r1677, [%r13+2576];
	ld.shared.u32 	%r1678, [%r2221+6256];
	// begin inline asm
	dp4a.s32.s32 %r1676, %r1677, %r1678, %r1612;
	// end inline asm
	ld.shared.u32 	%r1681, [%r13+2576];
	ld.shared.u32 	%r1682, [%r2221+4212];
	// begin inline asm
	dp4a.s32.s32 %r1680, %r1681, %r1682, %r1616;
	// end inline asm
	ld.shared.u32 	%r1685, [%r13+2576];
	ld.shared.u32 	%r1686, [%r2221+6260];
	// begin inline asm
	dp4a.s32.s32 %r1684, %r1685, %r1686, %r1620;
	// end inline asm
	ld.shared.u32 	%r1689, [%r13+2576];
	ld.shared.u32 	%r1690, [%r2221+4216];
	// begin inline asm
	dp4a.s32.s32 %r1688, %r1689, %r1690, %r1624;
	// end inline asm
	ld.shared.u32 	%r1693, [%r13+2576];
	ld.shared.u32 	%r1694, [%r2221+6264];
	// begin inline asm
	dp4a.s32.s32 %r1692, %r1693, %r1694, %r1628;
	// end inline asm
	ld.shared.u32 	%r1697, [%r13+2576];
	ld.shared.u32 	%r1698, [%r2221+4220];
	// begin inline asm
	dp4a.s32.s32 %r1696, %r1697, %r1698, %r1632;
	// end inline asm
	ld.shared.u32 	%r1701, [%r13+2576];
	ld.shared.u32 	%r1702, [%r2221+6268];
	// begin inline asm
	dp4a.s32.s32 %r1700, %r1701, %r1702, %r1636;
	// end inline asm
	ld.shared.u32 	%r1705, [%r13+896];
	ld.shared.u32 	%r1706, [%r2221+4224];
	// begin inline asm
	dp4a.s32.s32 %r1704, %r1705, %r1706, %r1640;
	// end inline asm
	ld.shared.u32 	%r1709, [%r13+896];
	ld.shared.u32 	%r1710, [%r2221+6272];
	// begin inline asm
	dp4a.s32.s32 %r1708, %r1709, %r1710, %r1644;
	// end inline asm
	ld.shared.u32 	%r1713, [%r13+896];
	ld.shared.u32 	%r1714, [%r2221+4228];
	// begin inline asm
	dp4a.s32.s32 %r1712, %r1713, %r1714, %r1648;
	// end inline asm
	ld.shared.u32 	%r1717, [%r13+896];
	ld.shared.u32 	%r1718, [%r2221+6276];
	// begin inline asm
	dp4a.s32.s32 %r1716, %r1717, %r1718, %r1652;
	// end inline asm
	ld.shared.u32 	%r1721, [%r13+896];
	ld.shared.u32 	%r1722, [%r2221+4232];
	// begin inline asm
	dp4a.s32.s32 %r1720, %r1721, %r1722, %r1656;
	// end inline asm
	ld.shared.u32 	%r1725, [%r13+896];
	ld.shared.u32 	%r1726, [%r2221+6280];
	// begin inline asm
	dp4a.s32.s32 %r1724, %r1725, %r1726, %r1660;
	// end inline asm
	ld.shared.u32 	%r1729, [%r13+896];
	ld.shared.u32 	%r1730, [%r2221+4236];
	// begin inline asm
	dp4a.s32.s32 %r1728, %r1729, %r1730, %r1664;
	// end inline asm
	ld.shared.u32 	%r1733, [%r13+896];
	ld.shared.u32 	%r1734, [%r2221+6284];
	// begin inline asm
	dp4a.s32.s32 %r1732, %r1733, %r1734, %r1668;
	// end inline asm
	ld.shared.u32 	%r1737, [%r13+2688];
	ld.shared.u32 	%r1738, [%r2221+4224];
	// begin inline asm
	dp4a.s32.s32 %r1736, %r1737, %r1738, %r1672;
	// end inline asm
	ld.shared.u32 	%r1741, [%r13+2688];
	ld.shared.u32 	%r1742, [%r2221+6272];
	// begin inline asm
	dp4a.s32.s32 %r1740, %r1741, %r1742, %r1676;
	// end inline asm
	ld.shared.u32 	%r1745, [%r13+2688];
	ld.shared.u32 	%r1746, [%r2221+4228];
	// begin inline asm
	dp4a.s32.s32 %r1744, %r1745, %r1746, %r1680;
	// end inline asm
	ld.shared.u32 	%r1749, [%r13+2688];
	ld.shared.u32 	%r1750, [%r2221+6276];
	// begin inline asm
	dp4a.s32.s32 %r1748, %r1749, %r1750, %r1684;
	// end inline asm
	ld.shared.u32 	%r1753, [%r13+2688];
	ld.shared.u32 	%r1754, [%r2221+4232];
	// begin inline asm
	dp4a.s32.s32 %r1752, %r1753, %r1754, %r1688;
	// end inline asm
	ld.shared.u32 	%r1757, [%r13+2688];
	ld.shared.u32 	%r1758, [%r2221+6280];
	// begin inline asm
	dp4a.s32.s32 %r1756, %r1757, %r1758, %r1692;
	// end inline asm
	ld.shared.u32 	%r1761, [%r13+2688];
	ld.shared.u32 	%r1762, [%r2221+4236];
	// begin inline asm
	dp4a.s32.s32 %r1760, %r1761, %r1762, %r1696;
	// end inline asm
	ld.shared.u32 	%r1765, [%r13+2688];
	ld.shared.u32 	%r1766, [%r2221+6284];
	// begin inline asm
	dp4a.s32.s32 %r1764, %r1765, %r1766, %r1700;
	// end inline asm
	ld.shared.u32 	%r1769, [%r13+1008];
	ld.shared.u32 	%r1770, [%r2221+4240];
	// begin inline asm
	dp4a.s32.s32 %r1768, %r1769, %r1770, %r1704;
	// end inline asm
	ld.shared.u32 	%r1773, [%r13+1008];
	ld.shared.u32 	%r1774, [%r2221+6288];
	// begin inline asm
	dp4a.s32.s32 %r1772, %r1773, %r1774, %r1708;
	// end inline asm
	ld.shared.u32 	%r1777, [%r13+1008];
	ld.shared.u32 	%r1778, [%r2221+4244];
	// begin inline asm
	dp4a.s32.s32 %r1776, %r1777, %r1778, %r1712;
	// end inline asm
	ld.shared.u32 	%r1781, [%r13+1008];
	ld.shared.u32 	%r1782, [%r2221+6292];
	// begin inline asm
	dp4a.s32.s32 %r1780, %r1781, %r1782, %r1716;
	// end inline asm
	ld.shared.u32 	%r1785, [%r13+1008];
	ld.shared.u32 	%r1786, [%r2221+4248];
	// begin inline asm
	dp4a.s32.s32 %r1784, %r1785, %r1786, %r1720;
	// end inline asm
	ld.shared.u32 	%r1789, [%r13+1008];
	ld.shared.u32 	%r1790, [%r2221+6296];
	// begin inline asm
	dp4a.s32.s32 %r1788, %r1789, %r1790, %r1724;
	// end inline asm
	ld.shared.u32 	%r1793, [%r13+1008];
	ld.shared.u32 	%r1794, [%r2221+4252];
	// begin inline asm
	dp4a.s32.s32 %r1792, %r1793, %r1794, %r1728;
	// end inline asm
	ld.shared.u32 	%r1797, [%r13+1008];
	ld.shared.u32 	%r1798, [%r2221+6300];
	// begin inline asm
	dp4a.s32.s32 %r1796, %r1797, %r1798, %r1732;
	// end inline asm
	ld.shared.u32 	%r1801, [%r13+2800];
	ld.shared.u32 	%r1802, [%r2221+4240];
	// begin inline asm
	dp4a.s32.s32 %r1800, %r1801, %r1802, %r1736;
	// end inline asm
	ld.shared.u32 	%r1805, [%r13+2800];
	ld.shared.u32 	%r1806, [%r2221+6288];
	// begin inline asm
	dp4a.s32.s32 %r1804, %r1805, %r1806, %r1740;
	// end inline asm
	ld.shared.u32 	%r1809, [%r13+2800];
	ld.shared.u32 	%r1810, [%r2221+4244];
	// begin inline asm
	dp4a.s32.s32 %r1808, %r1809, %r1810, %r1744;
	// end inline asm
	ld.shared.u32 	%r1813, [%r13+2800];
	ld.shared.u32 	%r1814, [%r2221+6292];
	// begin inline asm
	dp4a.s32.s32 %r1812, %r1813, %r1814, %r1748;
	// end inline asm
	ld.shared.u32 	%r1817, [%r13+2800];
	ld.shared.u32 	%r1818, [%r2221+4248];
	// begin inline asm
	dp4a.s32.s32 %r1816, %r1817, %r1818, %r1752;
	// end inline asm
	ld.shared.u32 	%r1821, [%r13+2800];
	ld.shared.u32 	%r1822, [%r2221+6296];
	// begin inline asm
	dp4a.s32.s32 %r1820, %r1821, %r1822, %r1756;
	// end inline asm
	ld.shared.u32 	%r1825, [%r13+2800];
	ld.shared.u32 	%r1826, [%r2221+4252];
	// begin inline asm
	dp4a.s32.s32 %r1824, %r1825, %r1826, %r1760;
	// end inline asm
	ld.shared.u32 	%r1829, [%r13+2800];
	ld.shared.u32 	%r1830, [%r2221+6300];
	// begin inline asm
	dp4a.s32.s32 %r1828, %r1829, %r1830, %r1764;
	// end inline asm
	ld.shared.u32 	%r1833, [%r13+1120];
	ld.shared.u32 	%r1834, [%r2221+4256];
	// begin inline asm
	dp4a.s32.s32 %r1832, %r1833, %r1834, %r1768;
	// end inline asm
	ld.shared.u32 	%r1837, [%r13+1120];
	ld.shared.u32 	%r1838, [%r2221+6304];
	// begin inline asm
	dp4a.s32.s32 %r1836, %r1837, %r1838, %r1772;
	// end inline asm
	ld.shared.u32 	%r1841, [%r13+1120];
	ld.shared.u32 	%r1842, [%r2221+4260];
	// begin inline asm
	dp4a.s32.s32 %r1840, %r1841, %r1842, %r1776;
	// end inline asm
	ld.shared.u32 	%r1845, [%r13+1120];
	ld.shared.u32 	%r1846, [%r2221+6308];
	// begin inline asm
	dp4a.s32.s32 %r1844, %r1845, %r1846, %r1780;
	// end inline asm
	ld.shared.u32 	%r1849, [%r13+1120];
	ld.shared.u32 	%r1850, [%r2221+4264];
	// begin inline asm
	dp4a.s32.s32 %r1848, %r1849, %r1850, %r1784;
	// end inline asm
	ld.shared.u32 	%r1853, [%r13+1120];
	ld.shared.u32 	%r1854, [%r2221+6312];
	// begin inline asm
	dp4a.s32.s32 %r1852, %r1853, %r1854, %r1788;
	// end inline asm
	ld.shared.u32 	%r1857, [%r13+1120];
	ld.shared.u32 	%r1858, [%r2221+4268];
	// begin inline asm
	dp4a.s32.s32 %r1856, %r1857, %r1858, %r1792;
	// end inline asm
	ld.shared.u32 	%r1861, [%r13+1120];
	ld.shared.u32 	%r1862, [%r2221+6316];
	// begin inline asm
	dp4a.s32.s32 %r1860, %r1861, %r1862, %r1796;
	// end inline asm
	ld.shared.u32 	%r1865, [%r13+2912];
	ld.shared.u32 	%r1866, [%r2221+4256];
	// begin inline asm
	dp4a.s32.s32 %r1864, %r1865, %r1866, %r1800;
	// end inline asm
	ld.shared.u32 	%r1869, [%r13+2912];
	ld.shared.u32 	%r1870, [%r2221+6304];
	// begin inline asm
	dp4a.s32.s32 %r1868, %r1869, %r1870, %r1804;
	// end inline asm
	ld.shared.u32 	%r1873, [%r13+2912];
	ld.shared.u32 	%r1874, [%r2221+4260];
	// begin inline asm
	dp4a.s32.s32 %r1872, %r1873, %r1874, %r1808;
	// end inline asm
	ld.shared.u32 	%r1877, [%r13+2912];
	ld.shared.u32 	%r1878, [%r2221+6308];
	// begin inline asm
	dp4a.s32.s32 %r1876, %r1877, %r1878, %r1812;
	// end inline asm
	ld.shared.u32 	%r1881, [%r13+2912];
	ld.shared.u32 	%r1882, [%r2221+4264];
	// begin inline asm
	dp4a.s32.s32 %r1880, %r1881, %r1882, %r1816;
	// end inline asm
	ld.shared.u32 	%r1885, [%r13+2912];
	ld.shared.u32 	%r1886, [%r2221+6312];
	// begin inline asm
	dp4a.s32.s32 %r1884, %r1885, %r1886, %r1820;
	// end inline asm
	ld.shared.u32 	%r1889, [%r13+2912];
	ld.shared.u32 	%r1890, [%r2221+4268];
	// begin inline asm
	dp4a.s32.s32 %r1888, %r1889, %r1890, %r1824;
	// end inline asm
	ld.shared.u32 	%r1893, [%r13+2912];
	ld.shared.u32 	%r1894, [%r2221+6316];
	// begin inline asm
	dp4a.s32.s32 %r1892, %r1893, %r1894, %r1828;
	// end inline asm
	ld.shared.u32 	%r1897, [%r13+1232];
	ld.shared.u32 	%r1898, [%r2221+4272];
	// begin inline asm
	dp4a.s32.s32 %r1896, %r1897, %r1898, %r1832;
	// end inline asm
	ld.shared.u32 	%r1901, [%r13+1232];
	ld.shared.u32 	%r1902, [%r2221+6320];
	// begin inline asm
	dp4a.s32.s32 %r1900, %r1901, %r1902, %r1836;
	// end inline asm
	ld.shared.u32 	%r1905, [%r13+1232];
	ld.shared.u32 	%r1906, [%r2221+4276];
	// begin inline asm
	dp4a.s32.s32 %r1904, %r1905, %r1906, %r1840;
	// end inline asm
	ld.shared.u32 	%r1909, [%r13+1232];
	ld.shared.u32 	%r1910, [%r2221+6324];
	// begin inline asm
	dp4a.s32.s32 %r1908, %r1909, %r1910, %r1844;
	// end inline asm
	ld.shared.u32 	%r1913, [%r13+1232];
	ld.shared.u32 	%r1914, [%r2221+4280];
	// begin inline asm
	dp4a.s32.s32 %r1912, %r1913, %r1914, %r1848;
	// end inline asm
	ld.shared.u32 	%r1917, [%r13+1232];
	ld.shared.u32 	%r1918, [%r2221+6328];
	// begin inline asm
	dp4a.s32.s32 %r1916, %r1917, %r1918, %r1852;
	// end inline asm
	ld.shared.u32 	%r1921, [%r13+1232];
	ld.shared.u32 	%r1922, [%r2221+4284];
	// begin inline asm
	dp4a.s32.s32 %r1920, %r1921, %r1922, %r1856;
	// end inline asm
	ld.shared.u32 	%r1925, [%r13+1232];
	ld.shared.u32 	%r1926, [%r2221+6332];
	// begin inline asm
	dp4a.s32.s32 %r1924, %r1925, %r1926, %r1860;
	// end inline asm
	ld.shared.u32 	%r1929, [%r13+3024];
	ld.shared.u32 	%r1930, [%r2221+4272];
	// begin inline asm
	dp4a.s32.s32 %r1928, %r1929, %r1930, %r1864;
	// end inline asm
	ld.shared.u32 	%r1933, [%r13+3024];
	ld.shared.u32 	%r1934, [%r2221+6320];
	// begin inline asm
	dp4a.s32.s32 %r1932, %r1933, %r1934, %r1868;
	// end inline asm
	ld.shared.u32 	%r1937, [%r13+3024];
	ld.shared.u32 	%r1938, [%r2221+4276];
	// begin inline asm
	dp4a.s32.s32 %r1936, %r1937, %r1938, %r1872;
	// end inline asm
	ld.shared.u32 	%r1941, [%r13+3024];
	ld.shared.u32 	%r1942, [%r2221+6324];
	// begin inline asm
	dp4a.s32.s32 %r1940, %r1941, %r1942, %r1876;
	// end inline asm
	ld.shared.u32 	%r1945, [%r13+3024];
	ld.shared.u32 	%r1946, [%r2221+4280];
	// begin inline asm
	dp4a.s32.s32 %r1944, %r1945, %r1946, %r1880;
	// end inline asm
	ld.shared.u32 	%r1949, [%r13+3024];
	ld.shared.u32 	%r1950, [%r2221+6328];
	// begin inline asm
	dp4a.s32.s32 %r1948, %r1949, %r1950, %r1884;
	// end inline asm
	ld.shared.u32 	%r1953, [%r13+3024];
	ld.shared.u32 	%r1954, [%r2221+4284];
	// begin inline asm
	dp4a.s32.s32 %r1952, %r1953, %r1954, %r1888;
	// end inline asm
	ld.shared.u32 	%r1957, [%r13+3024];
	ld.shared.u32 	%r1958, [%r2221+6332];
	// begin inline asm
	dp4a.s32.s32 %r1956, %r1957, %r1958, %r1892;
	// end inline asm
	ld.shared.u32 	%r1961, [%r13+1344];
	ld.shared.u32 	%r1962, [%r2221+4288];
	// begin inline asm
	dp4a.s32.s32 %r1960, %r1961, %r1962, %r1896;
	// end inline asm
	ld.shared.u32 	%r1965, [%r13+1344];
	ld.shared.u32 	%r1966, [%r2221+6336];
	// begin inline asm
	dp4a.s32.s32 %r1964, %r1965, %r1966, %r1900;
	// end inline asm
	ld.shared.u32 	%r1969, [%r13+1344];
	ld.shared.u32 	%r1970, [%r2221+4292];
	// begin inline asm
	dp4a.s32.s32 %r1968, %r1969, %r1970, %r1904;
	// end inline asm
	ld.shared.u32 	%r1973, [%r13+1344];
	ld.shared.u32 	%r1974, [%r2221+6340];
	// begin inline asm
	dp4a.s32.s32 %r1972, %r1973, %r1974, %r1908;
	// end inline asm
	ld.shared.u32 	%r1977, [%r13+1344];
	ld.shared.u32 	%r1978, [%r2221+4296];
	// begin inline asm
	dp4a.s32.s32 %r1976, %r1977, %r1978, %r1912;
	// end inline asm
	ld.shared.u32 	%r1981, [%r13+1344];
	ld.shared.u32 	%r1982, [%r2221+6344];
	// begin inline asm
	dp4a.s32.s32 %r1980, %r1981, %r1982, %r1916;
	// end inline asm
	ld.shared.u32 	%r1985, [%r13+1344];
	ld.shared.u32 	%r1986, [%r2221+4300];
	// begin inline asm
	dp4a.s32.s32 %r1984, %r1985, %r1986, %r1920;
	// end inline asm
	ld.shared.u32 	%r1989, [%r13+1344];
	ld.shared.u32 	%r1990, [%r2221+6348];
	// begin inline asm
	dp4a.s32.s32 %r1988, %r1989, %r1990, %r1924;
	// end inline asm
	ld.shared.u32 	%r1993, [%r13+3136];
	ld.shared.u32 	%r1994, [%r2221+4288];
	// begin inline asm
	dp4a.s32.s32 %r1992, %r1993, %r1994, %r1928;
	// end inline asm
	ld.shared.u32 	%r1997, [%r13+3136];
	ld.shared.u32 	%r1998, [%r2221+6336];
	// begin inline asm
	dp4a.s32.s32 %r1996, %r1997, %r1998, %r1932;
	// end inline asm
	ld.shared.u32 	%r2001, [%r13+3136];
	ld.shared.u32 	%r2002, [%r2221+4292];
	// begin inline asm
	dp4a.s32.s32 %r2000, %r2001, %r2002, %r1936;
	// end inline asm
	ld.shared.u32 	%r2005, [%r13+3136];
	ld.shared.u32 	%r2006, [%r2221+6340];
	// begin inline asm
	dp4a.s32.s32 %r2004, %r2005, %r2006, %r1940;
	// end inline asm
	ld.shared.u32 	%r2009, [%r13+3136];
	ld.shared.u32 	%r2010, [%r2221+4296];
	// begin inline asm
	dp4a.s32.s32 %r2008, %r2009, %r2010, %r1944;
	// end inline asm
	ld.shared.u32 	%r2013, [%r13+3136];
	ld.shared.u32 	%r2014, [%r2221+6344];
	// begin inline asm
	dp4a.s32.s32 %r2012, %r2013, %r2014, %r1948;
	// end inline asm
	ld.shared.u32 	%r2017, [%r13+3136];
	ld.shared.u32 	%r2018, [%r2221+4300];
	// begin inline asm
	dp4a.s32.s32 %r2016, %r2017, %r2018, %r1952;
	// end inline asm
	ld.shared.u32 	%r2021, [%r13+3136];
	ld.shared.u32 	%r2022, [%r2221+6348];
	// begin inline asm
	dp4a.s32.s32 %r2020, %r2021, %r2022, %r1956;
	// end inline asm
	ld.shared.u32 	%r2025, [%r13+1456];
	ld.shared.u32 	%r2026, [%r2221+4304];
	// begin inline asm
	dp4a.s32.s32 %r2024, %r2025, %r2026, %r1960;
	// end inline asm
	ld.shared.u32 	%r2029, [%r13+1456];
	ld.shared.u32 	%r2030, [%r2221+6352];
	// begin inline asm
	dp4a.s32.s32 %r2028, %r2029, %r2030, %r1964;
	// end inline asm
	ld.shared.u32 	%r2033, [%r13+1456];
	ld.shared.u32 	%r2034, [%r2221+4308];
	// begin inline asm
	dp4a.s32.s32 %r2032, %r2033, %r2034, %r1968;
	// end inline asm
	ld.shared.u32 	%r2037, [%r13+1456];
	ld.shared.u32 	%r2038, [%r2221+6356];
	// begin inline asm
	dp4a.s32.s32 %r2036, %r2037, %r2038, %r1972;
	// end inline asm
	ld.shared.u32 	%r2041, [%r13+1456];
	ld.shared.u32 	%r2042, [%r2221+4312];
	// begin inline asm
	dp4a.s32.s32 %r2040, %r2041, %r2042, %r1976;
	// end inline asm
	ld.shared.u32 	%r2045, [%r13+1456];
	ld.shared.u32 	%r2046, [%r2221+6360];
	// begin inline asm
	dp4a.s32.s32 %r2044, %r2045, %r2046, %r1980;
	// end inline asm
	ld.shared.u32 	%r2049, [%r13+1456];
	ld.shared.u32 	%r2050, [%r2221+4316];
	// begin inline asm
	dp4a.s32.s32 %r2048, %r2049, %r2050, %r1984;
	// end inline asm
	ld.shared.u32 	%r2053, [%r13+1456];
	ld.shared.u32 	%r2054, [%r2221+6364];
	// begin inline asm
	dp4a.s32.s32 %r2052, %r2053, %r2054, %r1988;
	// end inline asm
	ld.shared.u32 	%r2057, [%r13+3248];
	ld.shared.u32 	%r2058, [%r2221+4304];
	// begin inline asm
	dp4a.s32.s32 %r2056, %r2057, %r2058, %r1992;
	// end inline asm
	ld.shared.u32 	%r2061, [%r13+3248];
	ld.shared.u32 	%r2062, [%r2221+6352];
	// begin inline asm
	dp4a.s32.s32 %r2060, %r2061, %r2062, %r1996;
	// end inline asm
	ld.shared.u32 	%r2065, [%r13+3248];
	ld.shared.u32 	%r2066, [%r2221+4308];
	// begin inline asm
	dp4a.s32.s32 %r2064, %r2065, %r2066, %r2000;
	// end inline asm
	ld.shared.u32 	%r2069, [%r13+3248];
	ld.shared.u32 	%r2070, [%r2221+6356];
	// begin inline asm
	dp4a.s32.s32 %r2068, %r2069, %r2070, %r2004;
	// end inline asm
	ld.shared.u32 	%r2073, [%r13+3248];
	ld.shared.u32 	%r2074, [%r2221+4312];
	// begin inline asm
	dp4a.s32.s32 %r2072, %r2073, %r2074, %r2008;
	// end inline asm
	ld.shared.u32 	%r2077, [%r13+3248];
	ld.shared.u32 	%r2078, [%r2221+6360];
	// begin inline asm
	dp4a.s32.s32 %r2076, %r2077, %r2078, %r2012;
	// end inline asm
	ld.shared.u32 	%r2081, [%r13+3248];
	ld.shared.u32 	%r2082, [%r2221+4316];
	// begin inline asm
	dp4a.s32.s32 %r2080, %r2081, %r2082, %r2016;
	// end inline asm
	ld.shared.u32 	%r2085, [%r13+3248];
	ld.shared.u32 	%r2086, [%r2221+6364];
	// begin inline asm
	dp4a.s32.s32 %r2084, %r2085, %r2086, %r2020;
	// end inline asm
	ld.shared.u32 	%r2089, [%r13+1568];
	ld.shared.u32 	%r2090, [%r2221+4320];
	// begin inline asm
	dp4a.s32.s32 %r2088, %r2089, %r2090, %r2024;
	// end inline asm
	ld.shared.u32 	%r2093, [%r13+1568];
	ld.shared.u32 	%r2094, [%r2221+6368];
	// begin inline asm
	dp4a.s32.s32 %r2092, %r2093, %r2094, %r2028;
	// end inline asm
	ld.shared.u32 	%r2097, [%r13+1568];
	ld.shared.u32 	%r2098, [%r2221+4324];
	// begin inline asm
	dp4a.s32.s32 %r2096, %r2097, %r2098, %r2032;
	// end inline asm
	ld.shared.u32 	%r2101, [%r13+1568];
	ld.shared.u32 	%r2102, [%r2221+6372];
	// begin inline asm
	dp4a.s32.s32 %r2100, %r2101, %r2102, %r2036;
	// end inline asm
	ld.shared.u32 	%r2105, [%r13+1568];
	ld.shared.u32 	%r2106, [%r2221+4328];
	// begin inline asm
	dp4a.s32.s32 %r2104, %r2105, %r2106, %r2040;
	// end inline asm
	ld.shared.u32 	%r2109, [%r13+1568];
	ld.shared.u32 	%r2110, [%r2221+6376];
	// begin inline asm
	dp4a.s32.s32 %r2108, %r2109, %r2110, %r2044;
	// end inline asm
	ld.shared.u32 	%r2113, [%r13+1568];
	ld.shared.u32 	%r2114, [%r2221+4332];
	// begin inline asm
	dp4a.s32.s32 %r2112, %r2113, %r2114, %r2048;
	// end inline asm
	ld.shared.u32 	%r2117, [%r13+1568];
	ld.shared.u32 	%r2118, [%r2221+6380];
	// begin inline asm
	dp4a.s32.s32 %r2116, %r2117, %r2118, %r2052;
	// end inline asm
	ld.shared.u32 	%r2121, [%r13+3360];
	ld.shared.u32 	%r2122, [%r2221+4320];
	// begin inline asm
	dp4a.s32.s32 %r2120, %r2121, %r2122, %r2056;
	// end inline asm
	ld.shared.u32 	%r2125, [%r13+3360];
	ld.shared.u32 	%r2126, [%r2221+6368];
	// begin inline asm
	dp4a.s32.s32 %r2124, %r2125, %r2126, %r2060;
	// end inline asm
	ld.shared.u32 	%r2129, [%r13+3360];
	ld.shared.u32 	%r2130, [%r2221+4324];
	// begin inline asm
	dp4a.s32.s32 %r2128, %r2129, %r2130, %r2064;
	// end inline asm
	ld.shared.u32 	%r2133, [%r13+3360];
	ld.shared.u32 	%r2134, [%r2221+6372];
	// begin inline asm
	dp4a.s32.s32 %r2132, %r2133, %r2134, %r2068;
	// end inline asm
	ld.shared.u32 	%r2137, [%r13+3360];
	ld.shared.u32 	%r2138, [%r2221+4328];
	// begin inline asm
	dp4a.s32.s32 %r2136, %r2137, %r2138, %r2072;
	// end inline asm
	ld.shared.u32 	%r2141, [%r13+3360];
	ld.shared.u32 	%r2142, [%r2221+6376];
	// begin inline asm
	dp4a.s32.s32 %r2140, %r2141, %r2142, %r2076;
	// end inline asm
	ld.shared.u32 	%r2145, [%r13+3360];
	ld.shared.u32 	%r2146, [%r2221+4332];
	// begin inline asm
	dp4a.s32.s32 %r2144, %r2145, %r2146, %r2080;
	// end inline asm
	ld.shared.u32 	%r2149, [%r13+3360];
	ld.shared.u32 	%r2150, [%r2221+6380];
	// begin inline asm
	dp4a.s32.s32 %r2148, %r2149, %r2150, %r2084;
	// end inline asm
	ld.shared.u32 	%r2153, [%r13+1680];
	ld.shared.u32 	%r2154, [%r2221+4336];
	// begin inline asm
	dp4a.s32.s32 %r2152, %r2153, %r2154, %r2088;
	// end inline asm
	ld.shared.u32 	%r2157, [%r13+1680];
	ld.shared.u32 	%r2158, [%r2221+6384];
	// begin inline asm
	dp4a.s32.s32 %r2156, %r2157, %r2158, %r2092;
	// end inline asm
	ld.shared.u32 	%r2161, [%r13+1680];
	ld.shared.u32 	%r2162, [%r2221+4340];
	// begin inline asm
	dp4a.s32.s32 %r2160, %r2161, %r2162, %r2096;
	// end inline asm
	ld.shared.u32 	%r2165, [%r13+1680];
	ld.shared.u32 	%r2166, [%r2221+6388];
	// begin inline asm
	dp4a.s32.s32 %r2164, %r2165, %r2166, %r2100;
	// end inline asm
	ld.shared.u32 	%r2169, [%r13+1680];
	ld.shared.u32 	%r2170, [%r2221+4344];
	// begin inline asm
	dp4a.s32.s32 %r2168, %r2169, %r2170, %r2104;
	// end inline asm
	ld.shared.u32 	%r2173, [%r13+1680];
	ld.shared.u32 	%r2174, [%r2221+6392];
	// begin inline asm
	dp4a.s32.s32 %r2172, %r2173, %r2174, %r2108;
	// end inline asm
	ld.shared.u32 	%r2177, [%r13+1680];
	ld.shared.u32 	%r2178, [%r2221+4348];
	// begin inline asm
	dp4a.s32.s32 %r2176, %r2177, %r2178, %r2112;
	// end inline asm
	ld.shared.u32 	%r2181, [%r13+1680];
	ld.shared.u32 	%r2182, [%r2221+6396];
	// begin inline asm
	dp4a.s32.s32 %r2180, %r2181, %r2182, %r2116;
	// end inline asm
	ld.shared.u32 	%r2185, [%r13+3472];
	ld.shared.u32 	%r2186, [%r2221+4336];
	// begin inline asm
	dp4a.s32.s32 %r2184, %r2185, %r2186, %r2120;
	// end inline asm
	ld.shared.u32 	%r2189, [%r13+3472];
	ld.shared.u32 	%r2190, [%r2221+6384];
	// begin inline asm
	dp4a.s32.s32 %r2188, %r2189, %r2190, %r2124;
	// end inline asm
	ld.shared.u32 	%r2193, [%r13+3472];
	ld.shared.u32 	%r2194, [%r2221+4340];
	// begin inline asm
	dp4a.s32.s32 %r2192, %r2193, %r2194, %r2128;
	// end inline asm
	ld.shared.u32 	%r2197, [%r13+3472];
	ld.shared.u32 	%r2198, [%r2221+6388];
	// begin inline asm
	dp4a.s32.s32 %r2196, %r2197, %r2198, %r2132;
	// end inline asm
	ld.shared.u32 	%r2201, [%r13+3472];
	ld.shared.u32 	%r2202, [%r2221+4344];
	// begin inline asm
	dp4a.s32.s32 %r2200, %r2201, %r2202, %r2136;
	// end inline asm
	ld.shared.u32 	%r2205, [%r13+3472];
	ld.shared.u32 	%r2206, [%r2221+6392];
	// begin inline asm
	dp4a.s32.s32 %r2204, %r2205, %r2206, %r2140;
	// end inline asm
	ld.shared.u32 	%r2209, [%r13+3472];
	ld.shared.u32 	%r2210, [%r2221+4348];
	// begin inline asm
	dp4a.s32.s32 %r2208, %r2209, %r2210, %r2144;
	// end inline asm
	ld.shared.u32 	%r2213, [%r13+3472];
	ld.shared.u32 	%r2214, [%r2221+6396];
	// begin inline asm
	dp4a.s32.s32 %r2212, %r2213, %r2214, %r2148;
	// end inline asm
	shl.b32 	%r2222, %r4, 6;
	shl.b32 	%r2223, %r66, 2;
	add.s32 	%r2224, %r2222, %r2223;
	mul.lo.s32 	%r2225, %r9, 100352;
	mad.lo.s32 	%r2226, %r4, 12544, %r2225;
	mad.lo.s32 	%r2227, %r66, 784, %r2226;
	add.s32 	%r2228, %r2227, %r10;
	add.s32 	%r2229, %r2228, %r5;
	cvt.s64.s32 	%rd70, %r2152;
	mad.lo.s64 	%rd71, %rd70, 186337348026368, 1073741824;
	shr.u64 	%rd72, %rd71, 31;
	cvt.u32.u64 	%r2230, %rd72;
	mul.wide.u32 	%rd73, %r2224, 4;
	add.s64 	%rd74, %rd46, %rd73;
	ld.global.nc.u32 	%r2231, [%rd74];
	add.s32 	%r2232, %r2231, %r2230;
	mul.wide.s32 	%rd75, %r2232, 2147473910;
	add.s64 	%rd76, %rd75, 1073741824;
	shr.u64 	%rd77, %rd76, 31;
	cvt.u32.u64 	%r2233, %rd77;
	add.s64 	%rd78, %rd47, %rd73;
	ld.global.nc.u32 	%r2234, [%rd78];
	add.s32 	%r2235, %r2234, %r2233;
	max.s32 	%r2236, %r2235, 0;
	mul.wide.u32 	%rd79, %r2236, 1077860244;
	add.s64 	%rd80, %rd79, 9007199254740992;
	shr.u64 	%rd81, %rd80, 54;
	cvt.u32.u64 	%r2237, %rd81;
	min.u32 	%r2238, %r2237, 127;
	cvt.u64.u32 	%rd82, %r2229;
	add.s64 	%rd83, %rd48, %rd82;
	st.global.u8 	[%rd83], %r2238;
	cvt.s64.s32 	%rd84, %r2156;
	mad.lo.s64 	%rd85, %rd84, 186337348026368, 1073741824;
	shr.u64 	%rd86, %rd85, 31;
	cvt.u32.u64 	%r2239, %rd86;
	ld.global.nc.u32 	%r2240, [%rd74+128];
	add.s32 	%r2241, %r2240, %r2239;
	mul.wide.s32 	%rd87, %r2241, 2147473910;
	add.s64 	%rd88, %rd87, 1073741824;
	shr.u64 	%rd89, %rd88, 31;
	cvt.u32.u64 	%r2242, %rd89;
	ld.global.nc.u32 	%r2243, [%rd78+128];
	add.s32 	%r2244, %r2243, %r2242;
	max.s32 	%r2245, %r2244, 0;
	mul.wide.u32 	%rd90, %r2245, 1077860244;
	add.s64 	%rd91, %rd90, 9007199254740992;
	shr.u64 	%rd92, %rd91, 54;
	cvt.u32.u64 	%r2246, %rd92;
	min.u32 	%r2247, %r2246, 127;
	st.global.u8 	[%rd83+6272], %r2247;
	cvt.s64.s32 	%rd93, %r2160;
	mad.lo.s64 	%rd94, %rd93, 186337348026368, 1073741824;
	shr.u64 	%rd95, %rd94, 31;
	cvt.u32.u64 	%r2248, %rd95;
	ld.global.nc.u32 	%r2249, [%rd74+4];
	add.s32 	%r2250, %r2249, %r2248;
	mul.wide.s32 	%rd96, %r2250, 2147473910;
	add.s64 	%rd97, %rd96, 1073741824;
	shr.u64 	%rd98, %rd97, 31;
	cvt.u32.u64 	%r2251, %rd98;
	ld.global.nc.u32 	%r2252, [%rd78+4];
	add.s32 	%r2253, %r2252, %r2251;
	max.s32 	%r2254, %r2253, 0;
	mul.wide.u32 	%rd99, %r2254, 1077860244;
	add.s64 	%rd100, %rd99, 9007199254740992;
	shr.u64 	%rd101, %rd100, 54;
	cvt.u32.u64 	%r2255, %rd101;
	min.u32 	%r2256, %r2255, 127;
	st.global.u8 	[%rd83+1], %r2256;
	cvt.s64.s32 	%rd102, %r2164;
	mad.lo.s64 	%rd103, %rd102, 186337348026368, 1073741824;
	shr.u64 	%rd104, %rd103, 31;
	cvt.u32.u64 	%r2257, %rd104;
	ld.global.nc.u32 	%r2258, [%rd74+132];
	add.s32 	%r2259, %r2258, %r2257;
	mul.wide.s32 	%rd105, %r2259, 2147473910;
	add.s64 	%rd106, %rd105, 1073741824;
	shr.u64 	%rd107, %rd106, 31;
	cvt.u32.u64 	%r2260, %rd107;
	ld.global.nc.u32 	%r2261, [%rd78+132];
	add.s32 	%r2262, %r2261, %r2260;
	max.s32 	%r2263, %r2262, 0;
	mul.wide.u32 	%rd108, %r2263, 1077860244;
	add.s64 	%rd109, %rd108, 9007199254740992;
	shr.u64 	%rd110, %rd109, 54;
	cvt.u32.u64 	%r2264, %rd110;
	min.u32 	%r2265, %r2264, 127;
	st.global.u8 	[%rd83+6273], %r2265;
	cvt.s64.s32 	%rd111, %r2168;
	mad.lo.s64 	%rd112, %rd111, 186337348026368, 1073741824;
	shr.u64 	%rd113, %rd112, 31;
	cvt.u32.u64 	%r2266, %rd113;
	ld.global.nc.u32 	%r2267, [%rd74+8];
	add.s32 	%r2268, %r2267, %r2266;
	mul.wide.s32 	%rd114, %r2268, 2147473910;
	add.s64 	%rd115, %rd114, 1073741824;
	shr.u64 	%rd116, %rd115, 31;
	cvt.u32.u64 	%r2269, %rd116;
	ld.global.nc.u32 	%r2270, [%rd78+8];
	add.s32 	%r2271, %r2270, %r2269;
	max.s32 	%r2272, %r2271, 0;
	mul.wide.u32 	%rd117, %r2272, 1077860244;
	add.s64 	%rd118, %rd117, 9007199254740992;
	shr.u64 	%rd119, %rd118, 54;
	cvt.u32.u64 	%r2273, %rd119;
	min.u32 	%r2274, %r2273, 127;
	st.global.u8 	[%rd83+2], %r2274;
	cvt.s64.s32 	%rd120, %r2172;
	mad.lo.s64 	%rd121, %rd120, 186337348026368, 1073741824;
	shr.u64 	%rd122, %rd121, 31;
	cvt.u32.u64 	%r2275, %rd122;
	ld.global.nc.u32 	%r2276, [%rd74+136];
	add.s32 	%r2277, %r2276, %r2275;
	mul.wide.s32 	%rd123, %r2277, 2147473910;
	add.s64 	%rd124, %rd123, 1073741824;
	shr.u64 	%rd125, %rd124, 31;
	cvt.u32.u64 	%r2278, %rd125;
	ld.global.nc.u32 	%r2279, [%rd78+136];
	add.s32 	%r2280, %r2279, %r2278;
	max.s32 	%r2281, %r2280, 0;
	mul.wide.u32 	%rd126, %r2281, 1077860244;
	add.s64 	%rd127, %rd126, 9007199254740992;
	shr.u64 	%rd128, %rd127, 54;
	cvt.u32.u64 	%r2282, %rd128;
	min.u32 	%r2283, %r2282, 127;
	st.global.u8 	[%rd83+6274], %r2283;
	cvt.s64.s32 	%rd129, %r2176;
	mad.lo.s64 	%rd130, %rd129, 186337348026368, 1073741824;
	shr.u64 	%rd131, %rd130, 31;
	cvt.u32.u64 	%r2284, %rd131;
	ld.global.nc.u32 	%r2285, [%rd74+12];
	add.s32 	%r2286, %r2285, %r2284;
	mul.wide.s32 	%rd132, %r2286, 2147473910;
	add.s64 	%rd133, %rd132, 1073741824;
	shr.u64 	%rd134, %rd133, 31;
	cvt.u32.u64 	%r2287, %rd134;
	ld.global.nc.u32 	%r2288, [%rd78+12];
	add.s32 	%r2289, %r2288, %r2287;
	max.s32 	%r2290, %r2289, 0;
	mul.wide.u32 	%rd135, %r2290, 1077860244;
	add.s64 	%rd136, %rd135, 9007199254740992;
	shr.u64 	%rd137, %rd136, 54;
	cvt.u32.u64 	%r2291, %rd137;
	min.u32 	%r2292, %r2291, 127;
	st.global.u8 	[%rd83+3], %r2292;
	cvt.s64.s32 	%rd138, %r2180;
	mad.lo.s64 	%rd139, %rd138, 186337348026368, 1073741824;
	shr.u64 	%rd140, %rd139, 31;
	cvt.u32.u64 	%r2293, %rd140;
	ld.global.nc.u32 	%r2294, [%rd74+140];
	add.s32 	%r2295, %r2294, %r2293;
	mul.wide.s32 	%rd141, %r2295, 2147473910;
	add.s64 	%rd142, %rd141, 1073741824;
	shr.u64 	%rd143, %rd142, 31;
	cvt.u32.u64 	%r2296, %rd143;
	ld.global.nc.u32 	%r2297, [%rd78+140];
	add.s32 	%r2298, %r2297, %r2296;
	max.s32 	%r2299, %r2298, 0;
	mul.wide.u32 	%rd144, %r2299, 1077860244;
	add.s64 	%rd145, %rd144, 9007199254740992;
	shr.u64 	%rd146, %rd145, 54;
	cvt.u32.u64 	%r2300, %rd146;
	min.u32 	%r2301, %r2300, 127;
	st.global.u8 	[%rd83+6275], %r2301;
	cvt.s64.s32 	%rd147, %r2184;
	mad.lo.s64 	%rd148, %rd147, 186337348026368, 1073741824;
	shr.u64 	%rd149, %rd148, 31;
	cvt.u32.u64 	%r2302, %rd149;
	add.s32 	%r2303, %r2231, %r2302;
	mul.wide.s32 	%rd150, %r2303, 2147473910;
	add.s64 	%rd151, %rd150, 1073741824;
	shr.u64 	%rd152, %rd151, 31;
	cvt.u32.u64 	%r2304, %rd152;
	add.s32 	%r2305, %r2234, %r2304;
	max.s32 	%r2306, %r2305, 0;
	mul.wide.u32 	%rd153, %r2306, 1077860244;
	add.s64 	%rd154, %rd153, 9007199254740992;
	shr.u64 	%rd155, %rd154, 54;
	cvt.u32.u64 	%r2307, %rd155;
	min.u32 	%r2308, %r2307, 127;
	st.global.u8 	[%rd83+50176], %r2308;
	cvt.s64.s32 	%rd156, %r2188;
	mad.lo.s64 	%rd157, %rd156, 186337348026368, 1073741824;
	shr.u64 	%rd158, %rd157, 31;
	cvt.u32.u64 	%r2309, %rd158;
	add.s32 	%r2310, %r2240, %r2309;
	mul.wide.s32 	%rd159, %r2310, 2147473910;
	add.s64 	%rd160, %rd159, 1073741824;
	shr.u64 	%rd161, %rd160, 31;
	cvt.u32.u64 	%r2311, %rd161;
	add.s32 	%r2312, %r2243, %r2311;
	max.s32 	%r2313, %r2312, 0;
	mul.wide.u32 	%rd162, %r2313, 1077860244;
	add.s64 	%rd163, %rd162, 9007199254740992;
	shr.u64 	%rd164, %rd163, 54;
	cvt.u32.u64 	%r2314, %rd164;
	min.u32 	%r2315, %r2314, 127;
	st.global.u8 	[%rd83+56448], %r2315;
	cvt.s64.s32 	%rd165, %r2192;
	mad.lo.s64 	%rd166, %rd165, 186337348026368, 1073741824;
	shr.u64 	%rd167, %rd166, 31;
	cvt.u32.u64 	%r2316, %rd167;
	add.s32 	%r2317, %r2249, %r2316;
	mul.wide.s32 	%rd168, %r2317, 2147473910;
	add.s64 	%rd169, %rd168, 1073741824;
	shr.u64 	%rd170, %rd169, 31;
	cvt.u32.u64 	%r2318, %rd170;
	add.s32 	%r2319, %r2252, %r2318;
	max.s32 	%r2320, %r2319, 0;
	mul.wide.u32 	%rd171, %r2320, 1077860244;
	add.s64 	%rd172, %rd171, 9007199254740992;
	shr.u64 	%rd173, %rd172, 54;
	cvt.u32.u64 	%r2321, %rd173;
	min.u32 	%r2322, %r2321, 127;
	st.global.u8 	[%rd83+50177], %r2322;
	cvt.s64.s32 	%rd174, %r2196;
	mad.lo.s64 	%rd175, %rd174, 186337348026368, 1073741824;
	shr.u64 	%rd176, %rd175, 31;
	cvt.u32.u64 	%r2323, %rd176;
	add.s32 	%r2324, %r2258, %r2323;
	mul.wide.s32 	%rd177, %r2324, 2147473910;
	add.s64 	%rd178, %rd177, 1073741824;
	shr.u64 	%rd179, %rd178, 31;
	cvt.u32.u64 	%r2325, %rd179;
	add.s32 	%r2326, %r2261, %r2325;
	max.s32 	%r2327, %r2326, 0;
	mul.wide.u32 	%rd180, %r2327, 1077860244;
	add.s64 	%rd181, %rd180, 9007199254740992;
	shr.u64 	%rd182, %rd181, 54;
	cvt.u32.u64 	%r2328, %rd182;
	min.u32 	%r2329, %r2328, 127;
	st.global.u8 	[%rd83+56449], %r2329;
	cvt.s64.s32 	%rd183, %r2200;
	mad.lo.s64 	%rd184, %rd183, 186337348026368, 1073741824;
	shr.u64 	%rd185, %rd184, 31;
	cvt.u32.u64 	%r2330, %rd185;
	add.s32 	%r2331, %r2267, %r2330;
	mul.wide.s32 	%rd186, %r2331, 2147473910;
	add.s64 	%rd187, %rd186, 1073741824;
	shr.u64 	%rd188, %rd187, 31;
	cvt.u32.u64 	%r2332, %rd188;
	add.s32 	%r2333, %r2270, %r2332;
	max.s32 	%r2334, %r2333, 0;
	mul.wide.u32 	%rd189, %r2334, 1077860244;
	add.s64 	%rd190, %rd189, 9007199254740992;
	shr.u64 	%rd191, %rd190, 54;
	cvt.u32.u64 	%r2335, %rd191;
	min.u32 	%r2336, %r2335, 127;
	st.global.u8 	[%rd83+50178], %r2336;
	cvt.s64.s32 	%rd192, %r2204;
	mad.lo.s64 	%rd193, %rd192, 186337348026368, 1073741824;
	shr.u64 	%rd194, %rd193, 31;
	cvt.u32.u64 	%r2337, %rd194;
	add.s32 	%r2338, %r2276, %r2337;
	mul.wide.s32 	%rd195, %r2338, 2147473910;
	add.s64 	%rd196, %rd195, 1073741824;
	shr.u64 	%rd197, %rd196, 31;
	cvt.u32.u64 	%r2339, %rd197;
	add.s32 	%r2340, %r2279, %r2339;
	max.s32 	%r2341, %r2340, 0;
	mul.wide.u32 	%rd198, %r2341, 1077860244;
	add.s64 	%rd199, %rd198, 9007199254740992;
	shr.u64 	%rd200, %rd199, 54;
	cvt.u32.u64 	%r2342, %rd200;
	min.u32 	%r2343, %r2342, 127;
	st.global.u8 	[%rd83+56450], %r2343;
	cvt.s64.s32 	%rd201, %r2208;
	mad.lo.s64 	%rd202, %rd201, 186337348026368, 1073741824;
	shr.u64 	%rd203, %rd202, 31;
	cvt.u32.u64 	%r2344, %rd203;
	add.s32 	%r2345, %r2285, %r2344;
	mul.wide.s32 	%rd204, %r2345, 2147473910;
	add.s64 	%rd205, %rd204, 1073741824;
	shr.u64 	%rd206, %rd205, 31;
	cvt.u32.u64 	%r2346, %rd206;
	add.s32 	%r2347, %r2288, %r2346;
	max.s32 	%r2348, %r2347, 0;
	mul.wide.u32 	%rd207, %r2348, 1077860244;
	add.s64 	%rd208, %rd207, 9007199254740992;
	shr.u64 	%rd209, %rd208, 54;
	cvt.u32.u64 	%r2349, %rd209;
	min.u32 	%r2350, %r2349, 127;
	st.global.u8 	[%rd83+50179], %r2350;
	cvt.s64.s32 	%rd210, %r2212;
	mad.lo.s64 	%rd211, %rd210, 186337348026368, 1073741824;
	shr.u64 	%rd212, %rd211, 31;
	cvt.u32.u64 	%r2351, %rd212;
	add.s32 	%r2352, %r2294, %r2351;
	mul.wide.s32 	%rd213, %r2352, 2147473910;
	add.s64 	%rd214, %rd213, 1073741824;
	shr.u64 	%rd215, %rd214, 31;
	cvt.u32.u64 	%r2353, %rd215;
	add.s32 	%r2354, %r2297, %r2353;
	max.s32 	%r2355, %r2354, 0;
	mul.wide.u32 	%rd216, %r2355, 1077860244;
	add.s64 	%rd217, %rd216, 9007199254740992;
	shr.u64 	%rd218, %rd217, 54;
	cvt.u32.u64 	%r2356, %rd218;
	min.u32 	%r2357, %r2356, 127;
	st.global.u8 	[%rd83+56451], %r2357;
	ret;

}
	// .globl	fused_cast_fixed_point_multiply_clip_cast_11_kernel0
.visible .entry fused_cast_fixed_point_multiply_clip_cast_11_kernel0(
	.param .u64 .ptr .align 1 fused_cast_fixed_point_multiply_clip_cast_11_kernel0_param_0,
	.param .u64 .ptr .align 1 fused_cast_fixed_point_multiply_clip_cast_11_kernel0_param_1
)
{
	.reg .pred 	%p<2>;
	.reg .b32 	%r<19>;
	.reg .b64 	%rd<43>;

	ld.param.u64 	%rd9, [fused_cast_fixed_point_multiply_clip_cast_11_kernel0_param_0];
	ld.param.u64 	%rd10, [fused_cast_fixed_point_multiply_clip_cast_11_kernel0_param_1];
	cvta.to.global.u64 	%rd1, %rd9;
	cvta.to.global.u64 	%rd2, %rd10;
	mov.u32 	%r7, %ctaid.x;
	shl.b32 	%r8, %r7, 10;
	mov.u32 	%r9, %tid.x;
	or.b32  	%r10, %r9, %r8;
	add.s32 	%r17, %r10, 524288;
	mul.wide.u32 	%rd11, %r7, 1024;
	cvt.u64.u32 	%rd12, %r9;
	or.b64  	%rd13, %rd11, %rd12;
	add.s64 	%rd42, %rd1, %rd13;
	mul.wide.u32 	%rd14, %r7, 4096;
	mul.wide.u32 	%rd15, %r9, 4;
	or.b64  	%rd16, %rd14, %rd15;
	add.s64 	%rd41, %rd2, %rd16;
	mov.b32 	%r18, 524288;
$L__BB46_1:
	ld.global.nc.u32 	%r11, [%rd41];
	mul.wide.s32 	%rd17, %r11, 2059568007;
	add.s64 	%rd18, %rd17, 18014398509481984;
	shr.u64 	%rd19, %rd18, 55;
	st.global.u8 	[%rd42], %rd19;
	setp.eq.s32 	%p1, %r18, 13107200;
	@%p1 bra 	$L__BB46_3;
	add.s32 	%r12, %r17, -262144;
	cvt.u64.u32 	%rd20, %r12;
	mul.wide.u32 	%rd21, %r12, 4;
	add.s64 	%rd22, %rd2, %rd21;
	ld.global.nc.u32 	%r13, [%rd22];
	mul.wide.s32 	%rd23, %r13, 2059568007;
	add.s64 	%rd24, %rd23, 18014398509481984;
	shr.u64 	%rd25, %rd24, 55;
	add.s64 	%rd26, %rd1, %rd20;
	st.global.u8 	[%rd26], %rd25;
	add.s32 	%r14, %r17, 262144;
	cvt.u64.u32 	%rd27, %r17;
	mul.wide.u32 	%rd28, %r17, 4;
	add.s64 	%rd29, %rd2, %rd28;
	ld.global.nc.u32 	%r15, [%rd29];
	mul.wide.s32 	%rd30, %r15, 2059568007;
	add.s64 	%rd31, %rd30, 18014398509481984;
	shr.u64 	%rd32, %rd31, 55;
	add.s64 	%rd33, %rd1, %rd27;
	st.global.u8 	[%rd33], %rd32;
	cvt.u64.u32 	%rd34, %r14;
	mul.wide.u32 	%rd35, %r14, 4;
	add.s64 	%rd36, %rd2, %rd35;
	ld.global.nc.u32 	%r16, [%rd36];
	mul.wide.s32 	%rd37, %r16, 2059568007;
	add.s64 	%rd38, %rd37, 18014398509481984;
	shr.u64 	%rd39, %rd38, 55;
	add.s64 	%rd40, %rd1, %rd34;
	st.global.u8 	[%rd40], %rd39;
	add.s32 	%r18, %r18, 1048576;
	add.s32 	%r17, %r17, 1048576;
	add.s64 	%rd42, %rd42, 1048576;
	add.s64 	%rd41, %rd41, 4194304;
	bra.uni 	$L__BB46_1;
$L__BB46_3:
	ret;

}
	// .globl	fused_nn_conv2d_cast_fixed_point_multiply_add_cast_fixed_point_multiply_add_cast_15119380522063600768__2_kernel0
.visible .entry fused_nn_conv2d_cast_fixed_point_multiply_add_cast_fixed_point_multiply_add_cast_15119380522063600768__2_kernel0(
	.param .u64 .ptr .align 1 fused_nn_conv2d_cast_fixed_point_multiply_add_cast_fixed_point_multiply_add_cast_15119380522063600768__2_kernel0_param_0,
	.param .u64 .ptr .align 1 fused_nn_conv2d_cast_fixed_point_multiply_add_cast_fixed_point_multiply_add_cast_15119380522063600768__2_kernel0_param_1,
	.param .u64 .ptr .align 1 fused_nn_conv2d_cast_fixed_point_multiply_add_cast_fixed_point_multiply_add_cast_15119380522063600768__2_kernel0_param_2,
	.param .u64 .ptr .align 1 fused_nn_conv2d_cast_fixed_point_multiply_add_cast_fixed_point_multiply_add_cast_15119380522063600768__2_kernel0_param_3,
	.param .u64 .ptr .align 1 fused_nn_conv2d_cast_fixed_point_multiply_add_cast_fixed_point_multiply_add_cast_15119380522063600768__2_kernel0_param_4,
	.param .u64 .ptr .align 1 fused_nn_conv2d_cast_fixed_point_multiply_add_cast_fixed_point_multiply_add_cast_15119380522063600768__2_kernel0_param_5
)
{
	.reg .pred 	%p<38>;
	.reg .b32 	%r<2439>;
	.reg .b64 	%rd<270>;
	// demoted variable
	.shared .align 4 .b8 _ZZ112fused_nn_conv2d_cast_fixed_point_multiply_add_cast_fixed_point_multiply_add_cast_15119380522063600768__2_kernel0E15pad_data_shared[7168];
	// demoted variable
	.shared .align 4 .b8 _ZZ112fused_nn_conv2d_cast_fixed_point_multiply_add_cast_fixed_point_multiply_add_cast_15119380522063600768__2_kernel0E18placeholder_shared[8192];
	ld.param.u64 	%rd7, [fused_nn_conv2d_cast_fixed_point_multiply_add_cast_fixed_point_multiply_add_cast_15119380522063600768__2_kernel0_param_0];
	ld.param.u64 	%rd8, [fused_nn_conv2d_cast_fixed_point_multiply_add_cast_fixed_point_multiply_add_cast_15119380522063600768__2_kernel0_param_1];
	cvta.to.global.u64 	%rd1, %rd7;
	cvta.to.global.u64 	%rd2, %rd8;
	mov.u32 	%r1, %ctaid.z;
	mov.u32 	%r54, %tid.y;
	mov.u32 	%r55, %ctaid.x;
	mul.lo.s32 	%r3, %r55, 112;
	mov.u32 	%r56, %tid.x;
	shl.b32 	%r4, %r56, 2;
	mad.lo.s32 	%r5, %r1, 100352, %r3;
	add.s32 	%r57, %r5, %r4;
	mad.lo.s32 	%r6, %r54, 112, %r4;
	shr.u32 	%r58, %r54, 4;
	and.b32  	%r59, %r54, 15;
	mul.lo.s32 	%r60, %r59, 784;
	mad.lo.s32 	%r61, %r58, 50176, %r57;
	add.s32 	%r62, %r61, %r60;
	cvt.u64.u32 	%rd9, %r62;
	add.s64 	%rd10, %rd1, %rd9;
	ld.global.nc.u32 	%r63, [%rd10];
	mov.u32 	%r64, _ZZ112fused_nn_conv2d_cast_fixed_point_multiply_add_cast_fixed_point_multiply_add_cast_15119380522063600768__2_kernel0E15pad_data_shared;
	add.s32 	%r7, %r64, %r6;
	st.shared.u32 	[%r7], %r63;
	add.s32 	%r65, %r54, 8;
	shr.u32 	%r66, %r65, 4;
	and.b32  	%r67, %r65, 15;
	mul.lo.s32 	%r68, %r67, 784;
	mad.lo.s32 	%r69, %r66, 50176, %r57;
	add.s32 	%r70, %r69, %r68;
	cvt.u64.u32 	%rd11, %r70;
	add.s64 	%rd12, %rd1, %rd11;
	ld.global.nc.u32 	%r71, [%rd12];
	st.shared.u32 	[%r7+896], %r71;
	add.s32 	%r72, %r54, 16;
	shr.u32 	%r73, %r72, 4;
	mad.lo.s32 	%r74, %r73, 50176, %r57;
	add.s32 	%r75, %r74, %r60;
	cvt.u64.u32 	%rd13, %r75;
	add.s64 	%rd14, %rd1, %rd13;
	ld.global.nc.u32 	%r76, [%rd14];
	st.shared.u32 	[%r7+1792], %r76;
	add.s32 	%r77, %r54, 24;
	shr.u32 	%r78, %r77, 4;
	mad.lo.s32 	%r79, %r78, 50176, %r57;
	add.s32 	%r80, %r79, %r68;
	cvt.u64.u32 	%rd15, %r80;
	add.s64 	%rd16, %rd1, %rd15;
	ld.global.nc.u32 	%r81, [%rd16];
	st.shared.u32 	[%r7+2688], %r81;
	shr.u32 	%r82, %r56, 2;
	mad.lo.s32 	%r8, %r54, 7, %r82;
	mad.lo.s32 	%r83, %r54, 28, %r56;
	mov.u32 	%r10, %ctaid.y;
	shl.b32 	%r84, %r10, 14;
	and.b32  	%r85, %r4, 12;
	or.b32  	%r11, %r85, %r84;
	setp.lt.u32 	%p6, %r8, 256;
	setp.lt.u32 	%p7, %r83, 1024;
	and.pred  	%p8, %p6, %p7;
	setp.lt.u32 	%p9, %r54, 37;
	and.pred  	%p1, %p8, %p9;
	mov.u32 	%r86, _ZZ112fused_nn_conv2d_cast_fixed_point_multiply_add_cast_fixed_point_multiply_add_cast_15119380522063600768__2_kernel0E18placeholder_shared;
	add.s32 	%r12, %r86, %r6;
	not.pred 	%p10, %p1;
	@%p10 bra 	$L__BB47_2;
	shl.b32 	%r87, %r8, 6;
	and.b32  	%r88, %r87, 15360;
	shl.b32 	%r89, %r8, 4;
	and.b32  	%r90, %r89, 240;
	add.s32 	%r91, %r11, %r88;
	add.s32 	%r92, %r91, %r90;
	cvt.u64.u32 	%rd17, %r92;
	add.s64 	%rd18, %rd2, %rd17;
	ld.global.nc.u32 	%r93, [%rd18];
	st.shared.u32 	[%r12], %r93;
$L__BB47_2:
	setp.lt.u32 	%p11, %r8, 200;
	setp.lt.u32 	%p12, %r83, 800;
	and.pred  	%p13, %p11, %p12;
	setp.lt.u32 	%p14, %r54, 29;
	and.pred  	%p2, %p13, %p14;
	not.pred 	%p15, %p2;
	@%p15 bra 	$L__BB47_4;
	shl.b32 	%r94, %r8, 6;
	add.s32 	%r95, %r94, 3584;
	and.b32  	%r96, %r95, 15360;
	shl.b32 	%r97, %r8, 4;
	and.b32  	%r98, %r97, 240;
	xor.b32  	%r99, %r98, 128;
	add.s32 	%r100, %r11, %r96;
	add.s32 	%r101, %r100, %r99;
	cvt.u64.u32 	%rd19, %r101;
	add.s64 	%rd20, %rd2, %rd19;
	ld.global.nc.u32 	%r102, [%rd20];
	st.shared.u32 	[%r12+896], %r102;
$L__BB47_4:
	setp.lt.u32 	%p16, %r8, 144;
	setp.lt.u32 	%p17, %r83, 576;
	and.pred  	%p18, %p16, %p17;
	setp.lt.u32 	%p19, %r54, 21;
	and.pred  	%p3, %p18, %p19;
	not.pred 	%p20, %p3;
	@%p20 bra 	$L__BB47_6;
	shl.b32 	%r103, %r8, 6;
	add.s32 	%r104, %r103, 7168;
	and.b32  	%r105, %r104, 15360;
	shl.b32 	%r106, %r8, 4;
	and.b32  	%r107, %r106, 240;
	add.s32 	%r108, %r11, %r105;
	add.s32 	%r109, %r108, %r107;
	cvt.u64.u32 	%rd21, %r109;
	add.s64 	%rd22, %rd2, %rd21;
	ld.global.nc.u32 	%r110, [%rd22];
	st.shared.u32 	[%r12+1792], %r110;
$L__BB47_6:
	setp.lt.u32 	%p21, %r8, 88;
	setp.lt.u32 	%p22, %r83, 352;
	and.pred  	%p23, %p21, %p22;
	setp.lt.u32 	%p24, %r54, 13;
	and.pred  	%p4, %p23, %p24;
	not.pred 	%p25, %p4;
	@%p25 bra 	$L__BB47_8;
	shl.b32 	%r111, %r8, 6;
	add.s32 	%r112, %r111, 10752;
	and.b32  	%r113, %r112, 15360;
	shl.b32 	%r114, %r8, 4;
	and.b32  	%r115, %r114, 240;
	xor.b32  	%r116, %r115, 128;
	add.s32 	%r117, %r11, %r113;
	add.s32 	%r118, %r117, %r116;
	cvt.u64.u32 	%rd23, %r118;
	add.s64 	%rd24, %rd2, %rd23;
	ld.global.nc.u32 	%r119, [%rd24];
	st.shared.u32 	[%r12+2688], %r119;
$L__BB47_8:
	setp.lt.u32 	%p26, %r8, 32;
	setp.lt.u32 	%p27, %r83, 128;
	and.pred  	%p28, %p26, %p27;
	setp.lt.u32 	%p29, %r54, 5;
	and.pred  	%p5, %p28, %p29;
	not.pred 	%p30, %p5;
	@%p30 bra 	$L__BB47_10;
	shl.b32 	%r120, %r8, 6;
	add.s32 	%r121, %r120, 14336;
	and.b32  	%r122, %r121, 15360;
	shl.b32 	%r123, %r8, 4;
	and.b32  	%r124, %r123, 240;
	add.s32 	%r125, %r11, %r122;
	add.s32 	%r126, %r125, %r124;
	cvt.u64.u32 	%rd25, %r126;
	add.s64 	%rd26, %rd2, %rd25;
	ld.global.nc.u32 	%r127, [%rd26];
	st.shared.u32 	[%r12+3584], %r127;
$L__BB47_10:
	shl.b32 	%r129, %r8, 6;
	shl.b32 	%r130, %r8, 4;
	and.b32  	%r131, %r130, 240;
	add.s32 	%r132, %r129, 3584;
	and.b32  	%r133, %r132, 15360;
	xor.b32  	%r134, %r131, 128;
	or.b32  	%r13, %r133, %r134;
	add.s32 	%r135, %r129, 7168;
	and.b32  	%r136, %r135, 15360;
	or.b32  	%r14, %r136, %r131;
	add.s32 	%r137, %r129, 10752;
	and.b32  	%r138, %r137, 15360;
	or.b32  	%r15, %r138, %r134;
	add.s32 	%r139, %r129, 14336;
	and.b32  	%r140, %r139, 15360;
	or.b32  	%r16, %r140, %r131;
	mov.b32 	%r2422, 0;
	cvt.u64.u32 	%rd29, %r4;
	cvt.u64.u32 	%rd30, %r5;
	add.s64 	%rd31, %rd30, %rd29;
	cvt.u64.u32 	%rd48, %r13;
	cvt.u64.u32 	%rd52, %r14;
	cvt.u64.u32 	%rd56, %r15;
	cvt.u64.u32 	%rd60, %r16;
	mov.u32 	%r2423, %r2422;
	mov.u32 	%r2424, %r2422;
	mov.u32 	%r2425, %r2422;
	mov.u32 	%r2426, %r2422;
	mov.u32 	%r2427, %r2422;
	mov.u32 	%r2428, %r2422;
	mov.u32 	%r2429, %r2422;
	mov.u32 	%r2430, %r2422;
	mov.u32 	%r2431, %r2422;
	mov.u32 	%r2432, %r2422;
	mov.u32 	%r2433, %r2422;
	mov.u32 	%r2434, %r2422;
	mov.u32 	%r2435, %r2422;
	mov.u32 	%r2436, %r2422;
	mov.u32 	%r2437, %r2422;
	mov.u32 	%r2438, %r2422;
$L__BB47_11:
	bar.sync 	0;
	mul.lo.s32 	%r141, %r2438, 12544;
	and.b32  	%r34, %r2438, 1;
	xor.b32  	%r142, %r34, 1;
	mul.lo.s32 	%r143, %r142, 3584;
	add.s32 	%r144, %r6, %r143;
	shr.u32 	%r145, %r54, 4;
	and.b32  	%r146, %r54, 15;
	mul.lo.s32 	%r147, %r146, 784;
	mad.lo.s32 	%r148, %r145, 50176, %r147;
	cvt.u64.u32 	%rd27, %r148;
	cvt.u64.u32 	%rd28, %r141;
	add.s64 	%rd32, %rd31, %rd28;
	add.s64 	%rd33, %rd32, %rd27;
	add.s64 	%rd34, %rd1, %rd33;
	ld.global.nc.u32 	%r149, [%rd34+12544];
	add.s32 	%r150, %r7, %r143;
	st.shared.u32 	[%r150], %r149;
	add.s32 	%r151, %r54, 8;
	shr.u32 	%r152, %r151, 4;
	and.b32  	%r153, %r151, 15;
	mul.lo.s32 	%r154, %r153, 784;
	mad.lo.s32 	%r155, %r152, 50176, %r154;
	cvt.u64.u32 	%rd35, %r155;
	add.s64 	%rd36, %rd32, %rd35;
	add.s64 	%rd37, %rd1, %rd36;
	ld.global.nc.u32 	%r156, [%rd37+12544];
	st.shared.u32 	[%r150+896], %r156;
	add.s32 	%r157, %r54, 16;
	shr.u32 	%r158, %r157, 4;
	mad.lo.s32 	%r159, %r158, 50176, %r147;
	cvt.u64.u32 	%rd38, %r159;
	add.s64 	%rd39, %rd32, %rd38;
	add.s64 	%rd40, %rd1, %rd39;
	ld.global.nc.u32 	%r160, [%rd40+12544];
	st.shared.u32 	[%r150+1792], %r160;
	add.s32 	%r161, %r54, 24;
	shr.u32 	%r162, %r161, 4;
	mad.lo.s32 	%r163, %r162, 50176, %r154;
	cvt.u64.u32 	%rd41, %r163;
	add.s64 	%rd42, %rd32, %rd41;
	add.s64 	%rd43, %rd1, %rd42;
	ld.global.nc.u32 	%r164, [%rd43+12544];
	st.shared.u32 	[%r150+2688], %r164;
	shl.b32 	%r165, %r2438, 9;
	not.b32 	%r166, %r165;
	and.b32  	%r167, %r166, 512;
	add.s32 	%r168, %r144, %r167;
	mov.u32 	%r169, _ZZ112fused_nn_conv2d_cast_fixed_point_multiply_add_cast_fixed_point_multiply_add_cast_15119380522063600768__2_kernel0E18placeholder_shared;
	add.s32 	%r35, %r169, %r168;
	@%p10 bra 	$L__BB47_13;
	mov.u32 	%r170, %tid.x;
	shr.u32 	%r171, %r170, 2;
	mad.lo.s32 	%r172, %r54, 7, %r171;
	shl.b32 	%r173, %r172, 6;
	and.b32  	%r174, %r173, 15360;
	shl.b32 	%r175, %r172, 4;
	and.b32  	%r176, %r175, 240;
	or.b32  	%r177, %r174, %r176;
	cvt.u64.u32 	%rd44, %r177;
	shl.b32 	%r178, %r2438, 8;
	add.s32 	%r179, %r11, %r178;
	cvt.u64.u32 	%rd45, %r179;
	add.s64 	%rd46, %rd45, %rd44;
	add.s64 	%rd47, %rd2, %rd46;
	ld.global.nc.u32 	%r180, [%rd47+256];
	st.shared.u32 	[%r35], %r180;
$L__BB47_13:
	@%p15 bra 	$L__BB47_15;
	shl.b32 	%r181, %r2438, 8;
	add.s32 	%r182, %r11, %r181;
	cvt.u64.u32 	%rd49, %r182;
	add.s64 	%rd50, %rd49, %rd48;
	add.s64 	%rd51, %rd2, %rd50;
	ld.global.nc.u32 	%r183, [%rd51+256];
	st.shared.u32 	[%r35+896], %r183;
$L__BB47_15:
	@%p20 bra 	$L__BB47_17;
	shl.b32 	%r184, %r2438, 8;
	add.s32 	%r185, %r11, %r184;
	cvt.u64.u32 	%rd53, %r185;
	add.s64 	%rd54, %rd53, %rd52;
	add.s64 	%rd55, %rd2, %rd54;
	ld.global.nc.u32 	%r186, [%rd55+256];
	st.shared.u32 	[%r35+1792], %r186;
$L__BB47_17:
	@%p25 bra 	$L__BB47_19;
	shl.b32 	%r187, %r2438, 8;
	add.s32 	%r188, %r11, %r187;
	cvt.u64.u32 	%rd57, %r188;
	add.s64 	%rd58, %rd57, %rd56;
	add.s64 	%rd59, %rd2, %rd58;
	ld.global.nc.u32 	%r189, [%rd59+256];
	st.shared.u32 	[%r35+2688], %r189;
$L__BB47_19:
	@%p30 bra 	$L__BB47_21;
	shl.b32 	%r190, %r2438, 8;
	add.s32 	%r191, %r11, %r190;
	cvt.u64.u32 	%rd61, %r191;
	add.s64 	%rd62, %rd61, %rd60;
	add.s64 	%rd63, %rd2, %rd62;
	ld.global.nc.u32 	%r192, [%rd63+256];
	st.shared.u32 	[%r35+3584], %r192;
$L__BB47_21:
	setp.eq.b32 	%p36, %r34, 1;
	selp.b32 	%r1218, 3584, 0, %p36;
	add.s32 	%r1219, %r1218, %r4;
	shl.b32 	%r1220, %r34, 12;
	shl.b32 	%r36, %r54, 8;
	add.s32 	%r1221, %r1220, %r36;
	mov.u32 	%r1222, _ZZ112fused_nn_conv2d_cast_fixed_point_multiply_add_cast_fixed_point_multiply_add_cast_15119380522063600768__2_kernel0E15pad_data_shared;
	add.s32 	%r1223, %r1222, %r1219;
	ld.shared.u32 	%r194, [%r1223];
	mov.u32 	%r1224, _ZZ112fused_nn_conv2d_cast_fixed_point_multiply_add_cast_fixed_point_multiply_add_cast_15119380522063600768__2_kernel0E18placeholder_shared;
	add.s32 	%r1225, %r1224, %r1221;
	ld.shared.u32 	%r195, [%r1225];
	// begin inline asm
	dp4a.s32.s32 %r193, %r194, %r195, %r2437;
	// end inline asm
	ld.shared.u32 	%r198, [%r1223+1792];
	ld.shared.u32 	%r199, [%r1225];
	// begin inline asm
	dp4a.s32.s32 %r197, %r198, %r199, %r2429;
	// end inline asm
	ld.shared.u32 	%r202, [%r1223];
	ld.shared.u32 	%r203, [%r1225+2048];
	// begin inline asm
	dp4a.s32.s32 %r201, %r202, %r203, %r2433;
	// end inline asm
	ld.shared.u32 	%r206, [%r1223+1792];
	ld.shared.u32 	%r207, [%r1225+2048];
	// begin inline asm
	dp4a.s32.s32 %r205, %r206, %r207, %r2425;
	// end inline asm
	ld.shared.u32 	%r210, [%r1223];
	ld.shared.u32 	%r211, [%r1225+4];
	// begin inline asm
	dp4a.s32.s32 %r209, %r210, %r211, %r2436;
	// end inline asm
	ld.shared.u32 	%r214, [%r1223+1792];
	ld.shared.u32 	%r215, [%r1225+4];
	// begin inline asm
	dp4a.s32.s32 %r213, %r214, %r215, %r2428;
	// end inline asm
	ld.shared.u32 	%r218, [%r1223];
	ld.shared.u32 	%r219, [%r1225+2052];
	// begin inline asm
	dp4a.s32.s32 %r217, %r218, %r219, %r2432;
	// end inline asm
	ld.shared.u32 	%r222, [%r1223+1792];
	ld.shared.u32 	%r223, [%r1225+2052];
	// begin inline asm
	dp4a.s32.s32 %r221, %r222, %r223, %r2424;
	// end inline asm
	ld.shared.u32 	%r226, [%r1223];
	ld.shared.u32 	%r227, [%r1225+8];
	// begin inline asm
	dp4a.s32.s32 %r225, %r226, %r227, %r2435;
	// end inline asm
	ld.shared.u32 	%r230, [%r1223+1792];
	ld.shared.u32 	%r231, [%r1225+8];
	// begin inline asm
	dp4a.s32.s32 %r229, %r230, %r231, %r2427;
	// end inline asm
	ld.shared.u32 	%r234, [%r1223];
	ld.shared.u32 	%r235, [%r1225+2056];
	// begin inline asm
	dp4a.s32.s32 %r233, %r234, %r235, %r2431;
	// end inline asm
	ld.shared.u32 	%r238, [%r1223+1792];
	ld.shared.u32 	%r239, [%r1225+2056];
	// begin inline asm
	dp4a.s32.s32 %r237, %r238, %r239, %r2423;
	// end inline asm
	ld.shared.u32 	%r242, [%r1223];
	ld.shared.u32 	%r243, [%r1225+12];
	// begin inline asm
	dp4a.s32.s32 %r241, %r242, %r243, %r2434;
	// end inline asm
	ld.shared.u32 	%r246, [%r1223+1792];
	ld.shared.u32 	%r247, [%r1225+12];
	// begin inline asm
	dp4a.s32.s32 %r245, %r246, %r247, %r2426;
	// end inline asm
	ld.shared.u32 	%r250, [%r1223];
	ld.shared.u32 	%r251, [%r1225+2060];
	// begin inline asm
	dp4a.s32.s32 %r249, %r250, %r251, %r2430;
	// end inline asm
	ld.shared.u32 	%r254, [%r1223+1792];
	ld.shared.u32 	%r255, [%r1225+2060];
	// begin inline asm
	dp4a.s32.s32 %r253, %r254, %r255, %r2422;
	// end inline asm
	ld.shared.u32 	%r258, [%r1223+112];
	ld.shared.u32 	%r259, [%r1225+16];
	// begin inline asm
	dp4a.s32.s32 %r257, %r258, %r259, %r193;
	// end inline asm
	ld.shared.u32 	%r262, [%r1223+1904];
	ld.shared.u32 	%r263, [%r1225+16];
	// begin inline asm
	dp4a.s32.s32 %r261, %r262, %r263, %r197;
	// end inline asm
	ld.shared.u32 	%r266, [%r1223+112];
	ld.shared.u32 	%r267, [%r1225+2064];
	// begin inline asm
	dp4a.s32.s32 %r265, %r266, %r267, %r201;
	// end inline asm
	ld.shared.u32 	%r270, [%r1223+1904];
	ld.shared.u32 	%r271, [%r1225+2064];
	// begin inline asm
	dp4a.s32.s32 %r269, %r270, %r271, %r205;
	// end inline asm
	ld.shared.u32 	%r274, [%r1223+112];
	ld.shared.u32 	%r275, [%r1225+20];
	// begin inline asm
	dp4a.s32.s32 %r273, %r274, %r275, %r209;
	// end inline asm
	ld.shared.u32 	%r278, [%r1223+1904];
	ld.shared.u32 	%r279, [%r1225+20];
	// begin inline asm
	dp4a.s32.s32 %r277, %r278, %r279, %r213;
	// end inline asm
	ld.shared.u32 	%r282, [%r1223+112];
	ld.shared.u32 	%r283, [%r1225+2068];
	// begin inline asm
	dp4a.s32.s32 %r281, %r282, %r283, %r217;
	// end inline asm
	ld.shared.u32 	%r286, [%r1223+1904];
	ld.shared.u32 	%r287, [%r1225+2068];
	// begin inline asm
	dp4a.s32.s32 %r285, %r286, %r287, %r221;
	// end inline asm
	ld.shared.u32 	%r290, [%r1223+112];
	ld.shared.u32 	%r291, [%r1225+24];
	// begin inline asm
	dp4a.s32.s32 %r289, %r290, %r291, %r225;
	// end inline asm
	ld.shared.u32 	%r294, [%r1223+1904];
	ld.shared.u32 	%r295, [%r1225+24];
	// begin inline asm
	dp4a.s32.s32 %r293, %r294, %r295, %r229;
	// end inline asm
	ld.shared.u32 	%r298, [%r1223+112];
	ld.shared.u32 	%r299, [%r1225+2072];
	// begin inline asm
	dp4a.s32.s32 %r297, %r298, %r299, %r233;
	// end inline asm
	ld.shared.u32 	%r302, [%r1223+1904];
	ld.shared.u32 	%r303, [%r1225+2072];
	// begin inline asm
	dp4a.s32.s32 %r301, %r302, %r303, %r237;
	// end inline asm
	ld.shared.u32 	%r306, [%r1223+112];
	ld.shared.u32 	%r307, [%r1225+28];
	// begin inline asm
	dp4a.s32.s32 %r305, %r306, %r307, %r241;
	// end inline asm
	ld.shared.u32 	%r310, [%r1223+1904];
	ld.shared.u32 	%r311, [%r1225+28];
	// begin inline asm
	dp4a.s32.s32 %r309, %r310, %r311, %r245;
	// end inline asm
	ld.shared.u32 	%r314, [%r1223+112];
	ld.shared.u32 	%r315, [%r1225+2076];
	// begin inline asm
	dp4a.s32.s32 %r313, %r314, %r315, %r249;
	// end inline asm
	ld.shared.u32 	%r318, [%r1223+1904];
	ld.shared.u32 	%r319, [%r1225+2076];
	// begin inline asm
	dp4a.s32.s32 %r317, %r318, %r319, %r253;
	// end inline asm
	ld.shared.u32 	%r322, [%r1223+224];
	ld.shared.u32 	%r323, [%r1225+32];
	// begin inline asm
	dp4a.s32.s32 %r321, %r322, %r323, %r257;
	// end inline asm
	ld.shared.u32 	%r326, [%r1223+2016];
	ld.shared.u32 	%r327, [%r1225+32];
	// begin inline asm
	dp4a.s32.s32 %r325, %r326, %r327, %r261;
	// end inline asm
	ld.shared.u32 	%r330, [%r1223+224];
	ld.shared.u32 	%r331, [%r1225+2080];
	// begin inline asm
	dp4a.s32.s32 %r329, %r330, %r331, %r265;
	// end inline asm
	ld.shared.u32 	%r334, [%r1223+2016];
	ld.shared.u32 	%r335, [%r1225+2080];
	// begin inline asm
	dp4a.s32.s32 %r333, %r334, %r335, %r269;
	// end inline asm
	ld.shared.u32 	%r338, [%r1223+224];
	ld.shared.u32 	%r339, [%r1225+36];
	// begin inline asm
	dp4a.s32.s32 %r337, %r338, %r339, %r273;
	// end inline asm
	ld.shared.u32 	%r342, [%r1223+2016];
	ld.shared.u32 	%r343, [%r1225+36];
	// begin inline asm
	dp4a.s32.s32 %r341, %r342, %r343, %r277;
	// end inline asm
	ld.shared.u32 	%r346, [%r1223+224];
	ld.shared.u32 	%r347, [%r1225+2084];
	// begin inline asm
	dp4a.s32.s32 %r345, %r346, %r347, %r281;
	// end inline asm
	ld.shared.u32 	%r350, [%r1223+2016];
	ld.shared.u32 	%r351, [%r1225+2084];
	// begin inline asm
	dp4a.s32.s32 %r349, %r350, %r351, %r285;
	// end inline asm
	ld.shared.u32 	%r354, [%r1223+224];
	ld.shared.u32 	%r355, [%r1225+40];
	// begin inline asm
	dp4a.s32.s32 %r353, %r354, %r355, %r289;
	// end inline asm
	ld.shared.u32 	%r358, [%r1223+2016];
	ld.shared.u32 	%r359, [%r1225+40];
	// begin inline asm
	dp4a.s32.s32 %r357, %r358, %r359, %r293;
	// end inline asm
	ld.shared.u32 	%r362, [%r1223+224];
	ld.shared.u32 	%r363, [%r1225+2088];
	// begin inline asm
	dp4a.s32.s32 %r361, %r362, %r363, %r297;
	// end inline asm
	ld.shared.u32 	%r366, [%r1223+2016];
	ld.shared.u32 	%r367, [%r1225+2088];
	// begin inline asm
	dp4a.s32.s32 %r365, %r366, %r367, %r301;
	// end inline asm
	ld.shared.u32 	%r370, [%r1223+224];
	ld.shared.u32 	%r371, [%r1225+44];
	// begin inline asm
	dp4a.s32.s32 %r369, %r370, %r371, %r305;
	// end inline asm
	ld.shared.u32 	%r374, [%r1223+2016];
	ld.shared.u32 	%r375, [%r1225+44];
	// begin inline asm
	dp4a.s32.s32 %r373, %r374, %r375, %r309;
	// end inline asm
	ld.shared.u32 	%r378, [%r1223+224];
	ld.shared.u32 	%r379, [%r1225+2092];
	// begin inline asm
	dp4a.s32.s32 %r377, %r378, %r379, %r313;
	// end inline asm
	ld.shared.u32 	%r382, [%r1223+2016];
	ld.shared.u32 	%r383, [%r1225+2092];
	// begin inline asm
	dp4a.s32.s32 %r381, %r382, %r383, %r317;
	// end inline asm
	ld.shared.u32 	%r386, [%r1223+336];
	ld.shared.u32 	%r387, [%r1225+48];
	// begin inline asm
	dp4a.s32.s32 %r385, %r386, %r387, %r321;
	// end inline asm
	ld.shared.u32 	%r390, [%r1223+2128];
	ld.shared.u32 	%r391, [%r1225+48];
	// begin inline asm
	dp4a.s32.s32 %r389, %r390, %r391, %r325;
	// end inline asm
	ld.shared.u32 	%r394, [%r1223+336];
	ld.shared.u32 	%r395, [%r1225+2096];
	// begin inline asm
	dp4a.s32.s32 %r393, %r394, %r395, %r329;
	// end inline asm
	ld.shared.u32 	%r398, [%r1223+2128];
	ld.shared.u32 	%r399, [%r1225+2096];
	// begin inline asm
	dp4a.s32.s32 %r397, %r398, %r399, %r333;
	// end inline asm
	ld.shared.u32 	%r402, [%r1223+336];
	ld.shared.u32 	%r403, [%r1225+52];
	// begin inline asm
	dp4a.s32.s32 %r401, %r402, %r403, %r337;
	// end inline asm
	ld.shared.u32 	%r406, [%r1223+2128];
	ld.shared.u32 	%r407, [%r1225+52];
	// begin inline asm
	dp4a.s32.s32 %r405, %r406, %r407, %r341;
	// end inline asm
	ld.shared.u32 	%r410, [%r1223+336];
	ld.shared.u32 	%r411, [%r1225+2100];
	// begin inline asm
	dp4a.s32.s32 %r409, %r410, %r411, %r345;
	// end inline asm
	ld.shared.u32 	%r414, [%r1223+2128];
	ld.shared.u32 	%r415, [%r1225+2100];
	// begin inline asm
	dp4a.s32.s32 %r413, %r414, %r415, %r349;
	// end inline asm
	ld.shared.u32 	%r418, [%r1223+336];
	ld.shared.u32 	%r419, [%r1225+56];
	// begin inline asm
	dp4a.s32.s32 %r417, %r418, %r419, %r353;
	// end inline asm
	ld.shared.u32 	%r422, [%r1223+2128];
	ld.shared.u32 	%r423, [%r1225+56];
	// begin inline asm
	dp4a.s32.s32 %r421, %r422, %r423, %r357;
	// end inline asm
	ld.shared.u32 	%r426, [%r1223+336];
	ld.shared.u32 	%r427, [%r1225+2104];
	// begin inline asm
	dp4a.s32.s32 %r425, %r426, %r427, %r361;
	// end inline asm
	ld.shared.u32 	%r430, [%r1223+2128];
	ld.shared.u32 	%r431, [%r1225+2104];
	// begin inline asm
	dp4a.s32.s32 %r429, %r430, %r431, %r365;
	// end inline asm
	ld.shared.u32 	%r434, [%r1223+336];
	ld.shared.u32 	%r435, [%r1225+60];
	// begin inline asm
	dp4a.s32.s32 %r433, %r434, %r435, %r369;
	// end inline asm
	ld.shared.u32 	%r438, [%r1223+2128];
	ld.shared.u32 	%r439, [%r1225+60];
	// begin inline asm
	dp4a.s32.s32 %r437, %r438, %r439, %r373;
	// end inline asm
	ld.shared.u32 	%r442, [%r1223+336];
	ld.shared.u32 	%r443, [%r1225+2108];
	// begin inline asm
	dp4a.s32.s32 %r441, %r442, %r443, %r377;
	// end inline asm
	ld.shared.u32 	%r446, [%r1223+2128];
	ld.shared.u32 	%r447, [%r1225+2108];
	// begin inline asm
	dp4a.s32.s32 %r445, %r446, %r447, %r381;
	// end inline asm
	ld.shared.u32 	%r450, [%r1223+448];
	ld.shared.u32 	%r451, [%r1225+64];
	// begin inline asm
	dp4a.s32.s32 %r449, %r450, %r451, %r385;
	// end inline asm
	ld.shared.u32 	%r454, [%r1223+2240];
	ld.shared.u32 	%r455, [%r1225+64];
	// begin inline asm
	dp4a.s32.s32 %r453, %r454, %r455, %r389;
	// end inline asm
	ld.shared.u32 	%r458, [%r1223+448];
	ld.shared.u32 	%r459, [%r1225+2112];
	// begin inline asm
	dp4a.s32.s32 %r457, %r458, %r459, %r393;
	// end inline asm
	ld.shared.u32 	%r462, [%r1223+2240];
	ld.shared.u32 	%r463, [%r1225+2112];
	// begin inline asm
	dp4a.s32.s32 %r461, %r462, %r463, %r397;
	// end inline asm
	ld.shared.u32 	%r466, [%r1223+448];
	ld.shared.u32 	%r467, [%r1225+68];
	// begin inline asm
	dp4a.s32.s32 %r465, %r466, %r467, %r401;
	// end inline asm
	ld.shared.u32 	%r470, [%r1223+2240];
	ld.shared.u32 	%r471, [%r1225+68];
	// begin inline asm
	dp4a.s32.s32 %r469, %r470, %r471, %r405;
	// end inline asm
	ld.shared.u32 	%r474, [%r1223+448];
	ld.shared.u32 	%r475, [%r1225+2116];
	// begin inline asm
	dp4a.s32.s32 %r473, %r474, %r475, %r409;
	// end inline asm
	ld.shared.u32 	%r478, [%r1223+2240];
	ld.shared.u32 	%r479, [%r1225+2116];
	// begin inline asm
	dp4a.s32.s32 %r477, %r478, %r479, %r413;
	// end inline asm
	ld.shared.u32 	%r482, [%r1223+448];
	ld.shared.u32 	%r483, [%r1225+72];
	// begin inline asm
	dp4a.s32.s32 %r481, %r482, %r483, %r417;
	// end inline asm
	ld.shared.u32 	%r486, [%r1223+2240];
	ld.shared.u32 	%r487, [%r1225+72];
	// begin inline asm
	dp4a.s32.s32 %r485, %r486, %r487, %r421;
	// end inline asm
	ld.shared.u32 	%r490, [%r1223+448];
	ld.shared.u32 	%r491, [%r1225+2120];
	// begin inline asm
	dp4a.s32.s32 %r489, %r490, %r491, %r425;
	// end inline asm
	ld.shared.u32 	%r494, [%r1223+2240];
	ld.shared.u32 	%r495, [%r1225+2120];
	// begin inline asm
	dp4a.s32.s32 %r493, %r494, %r495, %r429;
	// end inline asm
	ld.shared.u32 	%r498, [%r1223+448];
	ld.shared.u32 	%r499, [%r1225+76];
	// begin inline asm
	dp4a.s32.s32 %r497, %r498, %r499, %r433;
	// end inline asm
	ld.shared.u32 	%r502, [%r1223+2240];
	ld.shared.u32 	%r503, [%r1225+76];
	// begin inline asm
	dp4a.s32.s32 %r501, %r502, %r503, %r437;
	// end inline asm
	ld.shared.u32 	%r506, [%r1223+448];
	ld.shared.u32 	%r507, [%r1225+2124];
	// begin inline asm
	dp4a.s32.s32 %r505, %r506, %r507, %r441;
	// end inline asm
	ld.shared.u32 	%r510, [%r1223+2240];
	ld.shared.u32 	%r511, [%r1225+2124];
	// begin inline asm
	dp4a.s32.s32 %r509, %r510, %r511, %r445;
	// end inline asm
	ld.shared.u32 	%r514, [%r1223+560];
	ld.shared.u32 	%r515, [%r1225+80];
	// begin inline asm
	dp4a.s32.s32 %r513, %r514, %r515, %r449;
	// end inline asm
	ld.shared.u32 	%r518, [%r1223+2352];
	ld.shared.u32 	%r519, [%r1225+80];
	// begin inline asm
	dp4a.s32.s32 %r517, %r518, %r519, %r453;
	// end inline asm
	ld.shared.u32 	%r522, [%r1223+560];
	ld.shared.u32 	%r523, [%r1225+2128];
	// begin inline asm
	dp4a.s32.s32 %r521, %r522, %r523, %r457;
	// end inline asm
	ld.shared.u32 	%r526, [%r1223+2352];
	ld.shared.u32 	%r527, [%r1225+2128];
	// begin inline asm
	dp4a.s32.s32 %r525, %r526, %r527, %r461;
	// end inline asm
	ld.shared.u32 	%r530, [%r1223+560];
	ld.shared.u32 	%r531, [%r1225+84];
	// begin inline asm
	dp4a.s32.s32 %r529, %r530, %r531, %r465;
	// end inline asm
	ld.shared.u32 	%r534, [%r1223+2352];
	ld.shared.u32 	%r535, [%r1225+84];
	// begin inline asm
	dp4a.s32.s32 %r533, %r534, %r535, %r469;
	// end inline asm
	ld.shared.u32 	%r538, [%r1223+560];
	ld.shared.u32 	%r539, [%r1225+2132];
	// begin inline asm
	dp4a.s32.s32 %r537, %r538, %r539, %r473;
	// end inline asm
	ld.shared.u32 	%r542, [%r1223+2352];
	ld.shared.u32 	%r543, [%r1225+2132];
	// begin inline asm
	dp4a.s32.s32 %r541, %r542, %r543, %r477;
	// end inline asm
	ld.shared.u32 	%r546, [%r1223+560];
	ld.shared.u32 	%r547, [%r1225+88];
	// begin inline asm
	dp4a.s32.s32 %r545, %r546, %r547, %r481;
	// end inline asm
	ld.shared.u32 	%r550, [%r1223+2352];
	ld.shared.u32 	%r551, [%r1225+88];
	// begin inline asm
	dp4a.s32.s32 %r549, %r550, %r551, %r485;
	// end inline asm
	ld.shared.u32 	%r554, [%r1223+560];
	ld.shared.u32 	%r555, [%r1225+2136];
	// begin inline asm
	dp4a.s32.s32 %r553, %r554, %r555, %r489;
	// end inline asm
	ld.shared.u32 	%r558, [%r1223+2352];
	ld.shared.u32 	%r559, [%r1225+2136];
	// begin inline asm
	dp4a.s32.s32 %r557, %r558, %r559, %r493;
	// end inline asm
	ld.shared.u32 	%r562, [%r1223+560];
	ld.shared.u32 	%r563, [%r1225+92];
	// begin inline asm
	dp4a.s32.s32 %r561, %r562, %r563, %r497;
	// end inline asm
	ld.shared.u32 	%r566, [%r1223+2352];
	ld.shared.u32 	%r567, [%r1225+92];
	// begin inline asm
	dp4a.s32.s32 %r565, %r566, %r567, %r501;
	// end inline asm
	ld.shared.u32 	%r570, [%r1223+560];
	ld.shared.u32 	%r571, [%r1225+2140];
	// begin inline asm
	dp4a.s32.s32 %r569, %r570, %r571, %r505;
	// end inline asm
	ld.shared.u32 	%r574, [%r1223+2352];
	ld.shared.u32 	%r575, [%r1225+2140];
	// begin inline asm
	dp4a.s32.s32 %r573, %r574, %r575, %r509;
	// end inline asm
	ld.shared.u32 	%r578, [%r1223+672];
	ld.shared.u32 	%r579, [%r1225+96];
	// begin inline asm
	dp4a.s32.s32 %r577, %r578, %r579, %r513;
	// end inline asm
	ld.shared.u32 	%r582, [%r1223+2464];
	ld.shared.u32 	%r583, [%r1225+96];
	// begin inline asm
	dp4a.s32.s32 %r581, %r582, %r583, %r517;
	// end inline asm
	ld.shared.u32 	%r586, [%r1223+672];
	ld.shared.u32 	%r587, [%r1225+2144];
	// begin inline asm
	dp4a.s32.s32 %r585, %r586, %r587, %r521;
	// end inline asm
	ld.shared.u32 	%r590, [%r1223+2464];
	ld.shared.u32 	%r591, [%r1225+2144];
	// begin inline asm
	dp4a.s32.s32 %r589, %r590, %r591, %r525;
	// end inline asm
	ld.shared.u32 	%r594, [%r1223+672];
	ld.shared.u32 	%r595, [%r1225+100];
	// begin inline asm
	dp4a.s32.s32 %r593, %r594, %r595, %r529;
	// end inline asm
	ld.shared.u32 	%r598, [%r1223+2464];
	ld.shared.u32 	%r599, [%r1225+100];
	// begin inline asm
	dp4a.s32.s32 %r597, %r598, %r599, %r533;
	// end inline asm
	ld.shared.u32 	%r602, [%r1223+672];
	ld.shared.u32 	%r603, [%r1225+2148];
	// begin inline asm
	dp4a.s32.s32 %r601, %r602, %r603, %r537;
	// end inline asm
	ld.shared.u32 	%r606, [%r1223+2464];
	ld.shared.u32 	%r607, [%r1225+2148];
	// begin inline asm
	dp4a.s32.s32 %r605, %r606, %r607, %r541;
	// end inline asm
	ld.shared.u32 	%r610, [%r1223+672];
	ld.shared.u32 	%r611, [%r1225+104];
	// begin inline asm
	dp4a.s32.s32 %r609, %r610, %r611, %r545;
	// end inline asm
	ld.shared.u32 	%r614, [%r1223+2464];
	ld.shared.u32 	%r615, [%r1225+104];
	// begin inline asm
	dp4a.s32.s32 %r613, %r614, %r615, %r549;
	// end inline asm
	ld.shared.u32 	%r618, [%r1223+672];
	ld.shared.u32 	%r619, [%r1225+2152];
	// begin inline asm
	dp4a.s32.s32 %r617, %r618, %r619, %r553;
	// end inline asm
	ld.shared.u32 	%r622, [%r1223+2464];
	ld.shared.u32 	%r623, [%r1225+2152];
	// begin inline asm
	dp4a.s32.s32 %r621, %r622, %r623, %r557;
	// end inline asm
	ld.shared.u32 	%r626, [%r1223+672];
	ld.shared.u32 	%r627, [%r1225+108];
	// begin inline asm
	dp4a.s32.s32 %r625, %r626, %r627, %r561;
	// end inline asm
	ld.shared.u32 	%r630, [%r1223+2464];
	ld.shared.u32 	%r631, [%r1225+108];
	// begin inline asm
	dp4a.s32.s32 %r629, %r630, %r631, %r565;
	// end inline asm
	ld.shared.u32 	%r634, [%r1223+672];
	ld.shared.u32 	%r635, [%r1225+2156];
	// begin inline asm
	dp4a.s32.s32 %r633, %r634, %r635, %r569;
	// end inline asm
	ld.shared.u32 	%r638, [%r1223+2464];
	ld.shared.u32 	%r639, [%r1225+2156];
	// begin inline asm
	dp4a.s32.s32 %r637, %r638, %r639, %r573;
	// end inline asm
	ld.shared.u32 	%r642, [%r1223+784];
	ld.shared.u32 	%r643, [%r1225+112];
	// begin inline asm
	dp4a.s32.s32 %r641, %r642, %r643, %r577;
	// end inline asm
	ld.shared.u32 	%r646, [%r1223+2576];
	ld.shared.u32 	%r647, [%r1225+112];
	// begin inline asm
	dp4a.s32.s32 %r645, %r646, %r647, %r581;
	// end inline asm
	ld.shared.u32 	%r650, [%r1223+784];
	ld.shared.u32 	%r651, [%r1225+2160];
	// begin inline asm
	dp4a.s32.s32 %r649, %r650, %r651, %r585;
	// end inline asm
	ld.shared.u32 	%r654, [%r1223+2576];
	ld.shared.u32 	%r655, [%r1225+2160];
	// begin inline asm
	dp4a.s32.s32 %r653, %r654, %r655, %r589;
	// end inline asm
	ld.shared.u32 	%r658, [%r1223+784];
	ld.shared.u32 	%r659, [%r1225+116];
	// begin inline asm
	dp4a.s32.s32 %r657, %r658, %r659, %r593;
	// end inline asm
	ld.shared.u32 	%r662, [%r1223+2576];
	ld.shared.u32 	%r663, [%r1225+116];
	// begin inline asm
	dp4a.s32.s32 %r661, %r662, %r663, %r597;
	// end inline asm
	ld.shared.u32 	%r666, [%r1223+784];
	ld.shared.u32 	%r667, [%r1225+2164];
	// begin inline asm
	dp4a.s32.s32 %r665, %r666, %r667, %r601;
	// end inline asm
	ld.shared.u32 	%r670, [%r1223+2576];
	ld.shared.u32 	%r671, [%r1225+2164];
	// begin inline asm
	dp4a.s32.s32 %r669, %r670, %r671, %r605;
	// end inline asm
	ld.shared.u32 	%r674, [%r1223+784];
	ld.shared.u32 	%r675, [%r1225+120];
	// begin inline asm
	dp4a.s32.s32 %r673, %r674, %r675, %r609;
	// end inline asm
	ld.shared.u32 	%r678, [%r1223+2576];
	ld.shared.u32 	%r679, [%r1225+120];
	// begin inline asm
	dp4a.s32.s32 %r677, %r678, %r679, %r613;
	// end inline asm
	ld.shared.u32 	%r682, [%r1223+784];
	ld.shared.u32 	%r683, [%r1225+2168];
	// begin inline asm
	dp4a.s32.s32 %r681, %r682, %r683, %r617;
	// end inline asm
	ld.shared.u32 	%r686, [%r1223+2576];
	ld.shared.u32 	%r687, [%r1225+2168];
	// begin inline asm
	dp4a.s32.s32 %r685, %r686, %r687, %r621;
	// end inline asm
	ld.shared.u32 	%r690, [%r1223+784];
	ld.shared.u32 	%r691, [%r1225+124];
	// begin inline asm
	dp4a.s32.s32 %r689, %r690, %r691, %r625;
	// end inline asm
	ld.shared.u32 	%r694, [%r1223+2576];
	ld.shared.u32 	%r695, [%r1225+124];
	// begin inline asm
	dp4a.s32.s32 %r693, %r694, %r695, %r629;
	// end inline asm
	ld.shared.u32 	%r698, [%r1223+784];
	ld.shared.u32 	%r699, [%r1225+2172];
	// begin inline asm
	dp4a.s32.s32 %r697, %r698, %r699, %r633;
	// end inline asm
	ld.shared.u32 	%r702, [%r1223+2576];
	ld.shared.u32 	%r703, [%r1225+2172];
	// begin inline asm
	dp4a.s32.s32 %r701, %r702, %r703, %r637;
	// end inline asm
	ld.shared.u32 	%r706, [%r1223+896];
	ld.shared.u32 	%r707, [%r1225+128];
	// begin inline asm
	dp4a.s32.s32 %r705, %r706, %r707, %r641;
	// end inline asm
	ld.shared.u32 	%r710, [%r1223+2688];
	ld.shared.u32 	%r711, [%r1225+128];
	// begin inline asm
	dp4a.s32.s32 %r709, %r710, %r711, %r645;
	// end inline asm
	ld.shared.u32 	%r714, [%r1223+896];
	ld.shared.u32 	%r715, [%r1225+2176];
	// begin inline asm
	dp4a.s32.s32 %r713, %r714, %r715, %r649;
	// end inline asm
	ld.shared.u32 	%r718, [%r1223+2688];
	ld.shared.u32 	%r719, [%r1225+2176];
	// begin inline asm
	dp4a.s32.s32 %r717, %r718, %r719, %r653;
	// end inline asm
	ld.shared.u32 	%r722, [%r1223+896];
	ld.shared.u32 	%r723, [%r1225+132];
	// begin inline asm
	dp4a.s32.s32 %r721, %r722, %r723, %r657;
	// end inline asm
	ld.shared.u32 	%r726, [%r1223+2688];
	ld.shared.u32 	%r727, [%r1225+132];
	// begin inline asm
	dp4a.s32.s32 %r725, %r726, %r727, %r661;
	// end inline asm
	ld.shared.u32 	%r730, [%r1223+896];
	ld.shared.u32 	%r731, [%r1225+2180];
	// begin inline asm
	dp4a.s32.s32 %r729, %r730, %r731, %r665;
	// end inline asm
	ld.shared.u32 	%r734, [%r1223+2688];
	ld.shared.u32 	%r735, [%r1225+2180];
	// begin inline asm
	dp4a.s32.s32 %r733, %r734, %r735, %r669;
	// end inline asm
	ld.shared.u32 	%r738, [%r1223+896];
	ld.shared.u32 	%r739, [%r1225+136];
	// begin inline asm
	dp4a.s32.s32 %r737, %r738, %r739, %r673;
	// end inline asm
	ld.shared.u32 	%r742, [%r1223+2688];
	ld.shared.u32 	%r743, [%r1225+136];
	// begin inline asm
	dp4a.s32.s32 %r741, %r742, %r743, %r677;
	// end inline asm
	ld.shared.u32 	%r746, [%r1223+896];
	ld.shared.u32 	%r747, [%r1225+2184];
	// begin inline asm
	dp4a.s32.s32 %r745, %r746, %r747, %r681;
	// end inline asm
	ld.shared.u32 	%r750, [%r1223+2688];
	ld.shared.u32 	%r751, [%r1225+2184];
	// begin inline asm
	dp4a.s32.s32 %r749, %r750, %r751, %r685;
	// end inline asm
	ld.shared.u32 	%r754, [%r1223+896];
	ld.shared.u32 	%r755, [%r1225+140];
	// begin inline asm
	dp4a.s32.s32 %r753, %r754, %r755, %r689;
	// end inline asm
	ld.shared.u32 	%r758, [%r1223+2688];
	ld.shared.u32 	%r759, [%r1225+140];
	// begin inline asm
	dp4a.s32.s32 %r757, %r758, %r759, %r693;
	// end inline asm
	ld.shared.u32 	%r762, [%r1223+896];
	ld.shared.u32 	%r763, [%r1225+2188];
	// begin inline asm
	dp4a.s32.s32 %r761, %r762, %r763, %r697;
	// end inline asm
	ld.shared.u32 	%r766, [%r1223+2688];
	ld.shared.u32 	%r767, [%r1225+2188];
	// begin inline asm
	dp4a.s32.s32 %r765, %r766, %r767, %r701;
	// end inline asm
	ld.shared.u32 	%r770, [%r1223+1008];
	ld.shared.u32 	%r771, [%r1225+144];
	// begin inline asm
	dp4a.s32.s32 %r769, %r770, %r771, %r705;
	// end inline asm
	ld.shared.u32 	%r774, [%r1223+2800];
	ld.shared.u32 	%r775, [%r1225+144];
	// begin inline asm
	dp4a.s32.s32 %r773, %r774, %r775, %r709;
	// end inline asm
	ld.shared.u32 	%r778, [%r1223+1008];
	ld.shared.u32 	%r779, [%r1225+2192];
	// begin inline asm
	dp4a.s32.s32 %r777, %r778, %r779, %r713;
	// end inline asm
	ld.shared.u32 	%r782, [%r1223+2800];
	ld.shared.u32 	%r783, [%r1225+2192];
	// begin inline asm
	dp4a.s32.s32 %r781, %r782, %r783, %r717;
	// end inline asm
	ld.shared.u32 	%r786, [%r1223+1008];
	ld.shared.u32 	%r787, [%r1225+148];
	// begin inline asm
	dp4a.s32.s32 %r785, %r786, %r787, %r721;
	// end inline asm
	ld.shared.u32 	%r790, [%r1223+2800];
	ld.shared.u32 	%r791, [%r1225+148];
	// begin inline asm
	dp4a.s32.s32 %r789, %r790, %r791, %r725;
	// end inline asm
	ld.shared.u32 	%r794, [%r1223+1008];
	ld.shared.u32 	%r795, [%r1225+2196];
	// begin inline asm
	dp4a.s32.s32 %r793, %r794, %r795, %r729;
	// end inline asm
	ld.shared.u32 	%r798, [%r1223+2800];
	ld.shared.u32 	%r799, [%r1225+2196];
	// begin inline asm
	dp4a.s32.s32 %r797, %r798, %r799, %r733;
	// end inline asm
	ld.shared.u32 	%r802, [%r1223+1008];
	ld.shared.u32 	%r803, [%r1225+152];
	// begin inline asm
	dp4a.s32.s32 %r801, %r802, %r803, %r737;
	// end inline asm
	ld.shared.u32 	%r806, [%r1223+2800];
	ld.shared.u32 	%r807, [%r1225+152];
	// begin inline asm
	dp4a.s32.s32 %r805, %r806, %r807, %r741;
	// end inline asm
	ld.shared.u32 	%r810, [%r1223+1008];
	ld.shared.u32 	%r811, [%r1225+2200];
	// begin inline asm
	dp4a.s32.s32 %r809, %r810, %r811, %r745;
	// end inline asm
	ld.shared.u32 	%r814, [%r1223+2800];
	ld.shared.u32 	%r815, [%r1225+2200];
	// begin inline asm
	dp4a.s32.s32 %r813, %r814, %r815, %r749;
	// end inline asm
	ld.shared.u32 	%r818, [%r1223+1008];
	ld.shared.u32 	%r819, [%r1225+156];
	// begin inline asm
	dp4a.s32.s32 %r817, %r818, %r819, %r753;
	// end inline asm
	ld.shared.u32 	%r822, [%r1223+2800];
	ld.shared.u32 	%r823, [%r1225+156];
	// begin inline asm
	dp4a.s32.s32 %r821, %r822, %r823, %r757;
	// end inline asm
	ld.shared.u32 	%r826, [%r1223+1008];
	ld.shared.u32 	%r827, [%r1225+2204];
	// begin inline asm
	dp4a.s32.s32 %r825, %r826, %r827, %r761;
	// end inline asm
	ld.shared.u32 	%r830, [%r1223+2800];
	ld.shared.u32 	%r831, [%r1225+2204];
	// begin inline asm
	dp4a.s32.s32 %r829, %r830, %r831, %r765;
	// end inline asm
	ld.shared.u32 	%r834, [%r1223+1120];
	ld.shared.u32 	%r835, [%r1225+160];
	// begin inline asm
	dp4a.s32.s32 %r833, %r834, %r835, %r769;
	// end inline asm
	ld.shared.u32 	%r838, [%r1223+2912];
	ld.shared.u32 	%r839, [%r1225+160];
	// begin inline asm
	dp4a.s32.s32 %r837, %r838, %r839, %r773;
	// end inline asm
	ld.shared.u32 	%r842, [%r1223+1120];
	ld.shared.u32 	%r843, [%r1225+2208];
	// begin inline asm
	dp4a.s32.s32 %r841, %r842, %r843, %r777;
	// end inline asm
	ld.shared.u32 	%r846, [%r1223+2912];
	ld.shared.u32 	%r847, [%r1225+2208];
	// begin inline asm
	dp4a.s32.s32 %r845, %r846, %r847, %r781;
	// end inline asm
	ld.shared.u32 	%r850, [%r1223+1120];
	ld.shared.u32 	%r851, [%r1225+164];
	// begin inline asm
	dp4a.s32.s32 %r849, %r850, %r851, %r785;
	// end inline asm
	ld.shared.u32 	%r854, [%r1223+2912];
	ld.shared.u32 	%r855, [%r1225+164];
	// begin inline asm
	dp4a.s32.s32 %r853, %r854, %r855, %r789;
	// end inline asm
	ld.shared.u32 	%r858, [%r1223+1120];
	ld.shared.u32 	%r859, [%r1225+2212];
	// begin inline asm
	dp4a.s32.s32 %r857, %r858, %r859, %r793;
	// end inline asm
	ld.shared.u32 	%r862, [%r1223+2912];
	ld.shared.u32 	%r863, [%r1225+2212];
	// begin inline asm
	dp4a.s32.s32 %r861, %r862, %r863, %r797;
	// end inline asm
	ld.shared.u32 	%r866, [%r1223+1120];
	ld.shared.u32 	%r867, [%r1225+168];
	// begin inline asm
	dp4a.s32.s32 %r865, %r866, %r867, %r801;
	// end inline asm
	ld.shared.u32 	%r870, [%r1223+2912];
	ld.shared.u32 	%r871, [%r1225+168];
	// begin inline asm
	dp4a.s32.s32 %r869, %r870, %r871, %r805;
	// end inline asm
	ld.shared.u32 	%r874, [%r1223+1120];
	ld.shared.u32 	%r875, [%r1225+2216];
	// begin inline asm
	dp4a.s32.s32 %r873, %r874, %r875, %r809;
	// end inline asm
	ld.shared.u32 	%r878, [%r1223+2912];
	ld.shared.u32 	%r879, [%r1225+2216];
	// begin inline asm
	dp4a.s32.s32 %r877, %r878, %r879, %r813;
	// end inline asm
	ld.shared.u32 	%r882, [%r1223+1120];
	ld.shared.u32 	%r883, [%r1225+172];
	// begin inline asm
	dp4a.s32.s32 %r881, %r882, %r883, %r817;
	// end inline asm
	ld.shared.u32 	%r886, [%r1223+2912];
	ld.shared.u32 	%r887, [%r1225+172];
	// begin inline asm
	dp4a.s32.s32 %r885, %r886, %r887, %r821;
	// end inline asm
	ld.shared.u32 	%r890, [%r1223+1120];
	ld.shared.u32 	%r891, [%r1225+2220];
	// begin inline asm
	dp4a.s32.s32 %r889, %r890, %r891, %r825;
	// end inline asm
	ld.shared.u32 	%r894, [%r1223+2912];
	ld.shared.u32 	%r895, [%r1225+2220];
	// begin inline asm
	dp4a.s32.s32 %r893, %r894, %r895, %r829;
	// end inline asm
	ld.shared.u32 	%r898, [%r1223+1232];
	ld.shared.u32 	%r899, [%r1225+176];
	// begin inline asm
	dp4a.s32.s32 %r897, %r898, %r899, %r833;
	// end inline asm
	ld.shared.u32 	%r902, [%r1223+3024];
	ld.shared.u32 	%r903, [%r1225+176];
	// begin inline asm
	dp4a.s32.s32 %r901, %r902, %r903, %r837;
	// end inline asm
	ld.shared.u32 	%r906, [%r1223+1232];
	ld.shared.u32 	%r907, [%r1225+2224];
	// begin inline asm
	dp4a.s32.s32 %r905, %r906, %r907, %r841;
	// end inline asm
	ld.shared.u32 	%r910, [%r1223+3024];
	ld.shared.u32 	%r911, [%r1225+2224];
	// begin inline asm
	dp4a.s32.s32 %r909, %r910, %r911, %r845;
	// end inline asm
	ld.shared.u32 	%r914, [%r1223+1232];
	ld.shared.u32 	%r915, [%r1225+180];
	// begin inline asm
	dp4a.s32.s32 %r913, %r914, %r915, %r849;
	// end inline asm
	ld.shared.u32 	%r918, [%r1223+3024];
	ld.shared.u32 	%r919, [%r1225+180];
	// begin inline asm
	dp4a.s32.s32 %r917, %r918, %r919, %r853;
	// end inline asm
	ld.shared.u32 	%r922, [%r1223+1232];
	ld.shared.u32 	%r923, [%r1225+2228];
	// begin inline asm
	dp4a.s32.s32 %r921, %r922, %r923, %r857;
	// end inline asm
	ld.shared.u32 	%r926, [%r1223+3024];
	ld.shared.u32 	%r927, [%r1225+2228];
	// begin inline asm
	dp4a.s32.s32 %r925, %r926, %r927, %r861;
	// end inline asm
	ld.shared.u32 	%r930, [%r1223+1232];
	ld.shared.u32 	%r931, [%r1225+184];
	// begin inline asm
	dp4a.s32.s32 %r929, %r930, %r931, %r865;
	// end inline asm
	ld.shared.u32 	%r934, [%r1223+3024];
	ld.shared.u32 	%r935, [%r1225+184];
	// begin inline asm
	dp4a.s32.s32 %r933, %r934, %r935, %r869;
	// end inline asm
	ld.shared.u32 	%r938, [%r1223+1232];
	ld.shared.u32 	%r939, [%r1225+2232];
	// begin inline asm
	dp4a.s32.s32 %r937, %r938, %r939, %r873;
	// end inline asm
	ld.shared.u32 	%r942, [%r1223+3024];
	ld.shared.u32 	%r943, [%r1225+2232];
	// begin inline asm
	dp4a.s32.s32 %r941, %r942, %r943, %r877;
	// end inline asm
	ld.shared.u32 	%r946, [%r1223+1232];
	ld.shared.u32 	%r947, [%r1225+188];
	// begin inline asm
	dp4a.s32.s32 %r945, %r946, %r947, %r881;
	// end inline asm
	ld.shared.u32 	%r950, [%r1223+3024];
	ld.shared.u32 	%r951, [%r1225+188];
	// begin inline asm
	dp4a.s32.s32 %r949, %r950, %r951, %r885;
	// end inline asm
	ld.shared.u32 	%r954, [%r1223+1232];
	ld.shared.u32 	%r955, [%r1225+2236];
	// begin inline asm
	dp4a.s32.s32 %r953, %r954, %r955, %r889;
	// end inline asm
	ld.shared.u32 	%r958, [%r1223+3024];
	ld.shared.u32 	%r959, [%r1225+2236];
	// begin inline asm
	dp4a.s32.s32 %r957, %r958, %r959, %r893;
	// end inline asm
	ld.shared.u32 	%r962, [%r1223+1344];
	ld.shared.u32 	%r963, [%r1225+192];
	// begin inline asm
	dp4a.s32.s32 %r961, %r962, %r963, %r897;
	// end inline asm
	ld.shared.u32 	%r966, [%r1223+3136];
	ld.shared.u32 	%r967, [%r1225+192];
	// begin inline asm
	dp4a.s32.s32 %r965, %r966, %r967, %r901;
	// end inline asm
	ld.shared.u32 	%r970, [%r1223+1344];
	ld.shared.u32 	%r971, [%r1225+2240];
	// begin inline asm
	dp4a.s32.s32 %r969, %r970, %r971, %r905;
	// end inline asm
	ld.shared.u32 	%r974, [%r1223+3136];
	ld.shared.u32 	%r975, [%r1225+2240];
	// begin inline asm
	dp4a.s32.s32 %r973, %r974, %r975, %r909;
	// end inline asm
	ld.shared.u32 	%r978, [%r1223+1344];
	ld.shared.u32 	%r979, [%r1225+196];
	// begin inline asm
	dp4a.s32.s32 %r977, %r978, %r979, %r913;
	// end inline asm
	ld.shared.u32 	%r982, [%r1223+3136];
	ld.shared.u32 	%r983, [%r1225+196];
	// begin inline asm
	dp4a.s32.s32 %r981, %r982, %r983, %r917;
	// end inline asm
	ld.shared.u32 	%r986, [%r1223+1344];
	ld.shared.u32 	%r987, [%r1225+2244];
	// begin inline asm
	dp4a.s32.s32 %r985, %r986, %r987, %r921;
	// end inline asm
	ld.shared.u32 	%r990, [%r1223+3136];
	ld.shared.u32 	%r991, [%r1225+2244];
	// begin inline asm
	dp4a.s32.s32 %r989, %r990, %r991, %r925;
	// end inline asm
	ld.shared.u32 	%r994, [%r1223+1344];
	ld.shared.u32 	%r995, [%r1225+200];
	// begin inline asm
	dp4a.s32.s32 %r993, %r994, %r995, %r929;
	// end inline asm
	ld.shared.u32 	%r998, [%r1223+3136];
	ld.shared.u32 	%r999, [%r1225+200];
	// begin inline asm
	dp4a.s32.s32 %r997, %r998, %r999, %r933;
	// end inline asm
	ld.shared.u32 	%r1002, [%r1223+1344];
	ld.shared.u32 	%r1003, [%r1225+2248];
	// begin inline asm
	dp4a.s32.s32 %r1001, %r1002, %r1003, %r937;
	// end inline asm
	ld.shared.u32 	%r1006, [%r1223+3136];
	ld.shared.u32 	%r1007, [%r1225+2248];
	// begin inline asm
	dp4a.s32.s32 %r1005, %r1006, %r1007, %r941;
	// end inline asm
	ld.shared.u32 	%r1010, [%r1223+1344];
	ld.shared.u32 	%r1011, [%r1225+204];
	// begin inline asm
	dp4a.s32.s32 %r1009, %r1010, %r1011, %r945;
	// end inline asm
	ld.shared.u32 	%r1014, [%r1223+3136];
	ld.shared.u32 	%r1015, [%r1225+204];
	// begin inline asm
	dp4a.s32.s32 %r1013, %r1014, %r1015, %r949;
	// end inline asm
	ld.shared.u32 	%r1018, [%r1223+1344];
	ld.shared.u32 	%r1019, [%r1225+2252];
	// begin inline asm
	dp4a.s32.s32 %r1017, %r1018, %r1019, %r953;
	// end inline asm
	ld.shared.u32 	%r1022, [%r1223+3136];
	ld.shared.u32 	%r1023, [%r1225+2252];
	// begin inline asm
	dp4a.s32.s32 %r1021, %r1022, %r1023, %r957;
	// end inline asm
	ld.shared.u32 	%r1026, [%r1223+1456];
	ld.shared.u32 	%r1027, [%r1225+208];
	// begin inline asm
	dp4a.s32.s32 %r1025, %r1026, %r1027, %r961;
	// end inline asm
	ld.shared.u32 	%r1030, [%r1223+3248];
	ld.shared.u32 	%r1031, [%r1225+208];
	// begin inline asm
	dp4a.s32.s32 %r1029, %r1030, %r1031, %r965;
	// end inline asm
	ld.shared.u32 	%r1034, [%r1223+1456];
	ld.shared.u32 	%r1035, [%r1225+2256];
	// begin inline asm
	dp4a.s32.s32 %r1033, %r1034, %r1035, %r969;
	// end inline asm
	ld.shared.u32 	%r1038, [%r1223+3248];
	ld.shared.u32 	%r1039, [%r1225+2256];
	// begin inline asm
	dp4a.s32.s32 %r1037, %r1038, %r1039, %r973;
	// end inline asm
	ld.shared.u32 	%r1042, [%r1223+1456];
	ld.shared.u32 	%r1043, [%r1225+212];
	// begin inline asm
	dp4a.s32.s32 %r1041, %r1042, %r1043, %r977;
	// end inline asm
	ld.shared.u32 	%r1046, [%r1223+3248];
	ld.shared.u32 	%r1047, [%r1225+212];
	// begin inline asm
	dp4a.s32.s32 %r1045, %r1046, %r1047, %r981;
	// end inline asm
	ld.shared.u32 	%r1050, [%r1223+1456];
	ld.shared.u32 	%r1051, [%r1225+2260];
	// begin inline asm
	dp4a.s32.s32 %r1049, %r1050, %r1051, %r985;
	// end inline asm
	ld.shared.u32 	%r1054, [%r1223+3248];
	ld.shared.u32 	%r1055, [%r1225+2260];
	// begin inline asm
	dp4a.s32.s32 %r1053, %r1054, %r1055, %r989;
	// end inline asm
	ld.shared.u32 	%r1058, [%r1223+1456];
	ld.shared.u32 	%r1059, [%r1225+216];
	// begin inline asm
	dp4a.s32.s32 %r1057, %r1058, %r1059, %r993;
	// end inline asm
	ld.shared.u32 	%r1062, [%r1223+3248];
	ld.shared.u32 	%r1063, [%r1225+216];
	// begin inline asm
	dp4a.s32.s32 %r1061, %r1062, %r1063, %r997;
	// end inline asm
	ld.shared.u32 	%r1066, [%r1223+1456];
	ld.shared.u32 	%r1067, [%r1225+2264];
	// begin inline asm
	dp4a.s32.s32 %r1065, %r1066, %r1067, %r1001;
	// end inline asm
	ld.shared.u32 	%r1070, [%r1223+3248];
	ld.shared.u32 	%r1071, [%r1225+2264];
	// begin inline asm
	dp4a.s32.s32 %r1069, %r1070, %r1071, %r1005;
	// end inline asm
	ld.shared.u32 	%r1074, [%r1223+1456];
	ld.shared.u32 	%r1075, [%r1225+220];
	// begin inline asm
	dp4a.s32.s32 %r1073, %r1074, %r1075, %r1009;
	// end inline asm
	ld.shared.u32 	%r1078, [%r1223+3248];
	ld.shared.u32 	%r1079, [%r1225+220];
	// begin inline asm
	dp4a.s32.s32 %r1077, %r1078, %r1079, %r1013;
	// end inline asm
	ld.shared.u32 	%r1082, [%r1223+1456];
	ld.shared.u32 	%r1083, [%r1225+2268];
	// begin inline asm
	dp4a.s32.s32 %r1081, %r1082, %r1083, %r1017;
	// end inline asm
	ld.shared.u32 	%r1086, [%r1223+3248];
	ld.shared.u32 	%r1087, [%r1225+2268];
	// begin inline asm
	dp4a.s32.s32 %r1085, %r1086, %r1087, %r1021;
	// end inline asm
	ld.shared.u32 	%r1090, [%r1223+1568];
	ld.shared.u32 	%r1091, [%r1225+224];
	// begin inline asm
	dp4a.s32.s32 %r1089, %r1090, %r1091, %r1025;
	// end inline asm
	ld.shared.u32 	%r1094, [%r1223+3360];
	ld.shared.u32 	%r1095, [%r1225+224];
	// begin inline asm
	dp4a.s32.s32 %r1093, %r1094, %r1095, %r1029;
	// end inline asm
	ld.shared.u32 	%r1098, [%r1223+1568];
	ld.shared.u32 	%r1099, [%r1225+2272];
	// begin inline asm
	dp4a.s32.s32 %r1097, %r1098, %r1099, %r1033;
	// end inline asm
	ld.shared.u32 	%r1102, [%r1223+3360];
	ld.shared.u32 	%r1103, [%r1225+2272];
	// begin inline asm
	dp4a.s32.s32 %r1101, %r1102, %r1103, %r1037;
	// end inline asm
	ld.shared.u32 	%r1106, [%r1223+1568];
	ld.shared.u32 	%r1107, [%r1225+228];
	// begin inline asm
	dp4a.s32.s32 %r1105, %r1106, %r1107, %r1041;
	// end inline asm
	ld.shared.u32 	%r1110, [%r1223+3360];
	ld.shared.u32 	%r1111, [%r1225+228];
	// begin inline asm
	dp4a.s32.s32 %r1109, %r1110, %r1111, %r1045;
	// end inline asm
	ld.shared.u32 	%r1114, [%r1223+1568];
	ld.shared.u32 	%r1115, [%r1225+2276];
	// begin inline asm
	dp4a.s32.s32 %r1113, %r1114, %r1115, %r1049;
	// end inline asm
	ld.shared.u32 	%r1118, [%r1223+3360];
	ld.shared.u32 	%r1119, [%r1225+2276];
	// begin inline asm
	dp4a.s32.s32 %r1117, %r1118, %r1119, %r1053;
	// end inline asm
	ld.shared.u32 	%r1122, [%r1223+1568];
	ld.shared.u32 	%r1123, [%r1225+232];
	// begin inline asm
	dp4a.s32.s32 %r1121, %r1122, %r1123, %r1057;
	// end inline asm
	ld.shared.u32 	%r1126, [%r1223+3360];
	ld.shared.u32 	%r1127, [%r1225+232];
	// begin inline asm
	dp4a.s32.s32 %r1125, %r1126, %r1127, %r1061;
	// end inline asm
	ld.shared.u32 	%r1130, [%r1223+1568];
	ld.shared.u32 	%r1131, [%r1225+2280];
	// begin inline asm
	dp4a.s32.s32 %r1129, %r1130, %r1131, %r1065;
	// end inline asm
	ld.shared.u32 	%r1134, [%r1223+3360];
	ld.shared.u32 	%r1135, [%r1225+2280];
	// begin inline asm
	dp4a.s32.s32 %r1133, %r1134, %r1135, %r1069;
	// end inline asm
	ld.shared.u32 	%r1138, [%r1223+1568];
	ld.shared.u32 	%r1139, [%r1225+236];
	// begin inline asm
	dp4a.s32.s32 %r1137, %r1138, %r1139, %r1073;
	// end inline asm
	ld.shared.u32 	%r1142, [%r1223+3360];
	ld.shared.u32 	%r1143, [%r1225+236];
	// begin inline asm
	dp4a.s32.s32 %r1141, %r1142, %r1143, %r1077;
	// end inline asm
	ld.shared.u32 	%r1146, [%r1223+1568];
	ld.shared.u32 	%r1147, [%r1225+2284];
	// begin inline asm
	dp4a.s32.s32 %r1145, %r1146, %r1147, %r1081;
	// end inline asm
	ld.shared.u32 	%r1150, [%r1223+3360];
	ld.shared.u32 	%r1151, [%r1225+2284];
	// begin inline asm
	dp4a.s32.s32 %r1149, %r1150, %r1151, %r1085;
	// end inline asm
	ld.shared.u32 	%r1154, [%r1223+1680];
	ld.shared.u32 	%r1155, [%r1225+240];
	// begin inline asm
	dp4a.s32.s32 %r2437, %r1154, %r1155, %r1089;
	// end inline asm
	ld.shared.u32 	%r1158, [%r1223+3472];
	ld.shared.u32 	%r1159, [%r1225+240];
	// begin inline asm
	dp4a.s32.s32 %r2429, %r1158, %r1159, %r1093;
	// end inline asm
	ld.shared.u32 	%r1162, [%r1223+1680];
	ld.shared.u32 	%r1163, [%r1225+2288];
	// begin inline asm
	dp4a.s32.s32 %r2433, %r1162, %r1163, %r1097;
	// end inline asm
	ld.shared.u32 	%r1166, [%r1223+3472];
	ld.shared.u32 	%r1167, [%r1225+2288];
	// begin inline asm
	dp4a.s32.s32 %r2425, %r1166, %r1167, %r1101;
	// end inline asm
	ld.shared.u32 	%r1170, [%r1223+1680];
	ld.shared.u32 	%r1171, [%r1225+244];
	// begin inline asm
	dp4a.s32.s32 %r2436, %r1170, %r1171, %r1105;
	// end inline asm
	ld.shared.u32 	%r1174, [%r1223+3472];
	ld.shared.u32 	%r1175, [%r1225+244];
	// begin inline asm
	dp4a.s32.s32 %r2428, %r1174, %r1175, %r1109;
	// end inline asm
	ld.shared.u32 	%r1178, [%r1223+1680];
	ld.shared.u32 	%r1179, [%r1225+2292];
	// begin inline asm
	dp4a.s32.s32 %r2432, %r1178, %r1179, %r1113;
	// end inline asm
	ld.shared.u32 	%r1182, [%r1223+3472];
	ld.shared.u32 	%r1183, [%r1225+2292];
	// begin inline asm
	dp4a.s32.s32 %r2424, %r1182, %r1183, %r1117;
	// end inline asm
	ld.shared.u32 	%r1186, [%r1223+1680];
	ld.shared.u32 	%r1187, [%r1225+248];
	// begin inline asm
	dp4a.s32.s32 %r2435, %r1186, %r1187, %r1121;
	// end inline asm
	ld.shared.u32 	%r1190, [%r1223+3472];
	ld.shared.u32 	%r1191, [%r1225+248];
	// begin inline asm
	dp4a.s32.s32 %r2427, %r1190, %r1191, %r1125;
	// end inline asm
	ld.shared.u32 	%r1194, [%r1223+1680];
	ld.shared.u32 	%r1195, [%r1225+2296];
	// begin inline asm
	dp4a.s32.s32 %r2431, %r1194, %r1195, %r1129;
	// end inline asm
	ld.shared.u32 	%r1198, [%r1223+3472];
	ld.shared.u32 	%r1199, [%r1225+2296];
	// begin inline asm
	dp4a.s32.s32 %r2423, %r1198, %r1199, %r1133;
	// end inline asm
	ld.shared.u32 	%r1202, [%r1223+1680];
	ld.shared.u32 	%r1203, [%r1225+252];
	// begin inline asm
	dp4a.s32.s32 %r2434, %r1202, %r1203, %r1137;
	// end inline asm
	ld.shared.u32 	%r1206, [%r1223+3472];
	ld.shared.u32 	%r1207, [%r1225+252];
	// begin inline asm
	dp4a.s32.s32 %r2426, %r1206, %r1207, %r1141;
	// end inline asm
	ld.shared.u32 	%r1210, [%r1223+1680];
	ld.shared.u32 	%r1211, [%r1225+2300];
	// begin inline asm
	dp4a.s32.s32 %r2430, %r1210, %r1211, %r1145;
	// end inline asm
	ld.shared.u32 	%r1214, [%r1223+3472];
	ld.shared.u32 	%r1215, [%r1225+2300];
	// begin inline asm
	dp4a.s32.s32 %r2422, %r1214, %r1215, %r1149;
	// end inline asm
	add.s32 	%r2438, %r2438, 1;
	setp.ne.s32 	%p37, %r2438, 3;
	@%p37 bra 	$L__BB47_11;
	ld.param.u64 	%rd269, [fused_nn_conv2d_cast_fixed_point_multiply_add_cast_fixed_point_multiply_add_cast_15119380522063600768__2_kernel0_param_5];
	ld.param.u64 	%rd268, [fused_nn_conv2d_cast_fixed_point_multiply_add_cast_fixed_point_multiply_add_cast_15119380522063600768__2_kernel0_param_4];
	ld.param.u64 	%rd267, [fused_nn_conv2d_cast_fixed_point_multiply_add_cast_fixed_point_multiply_add_cast_15119380522063600768__2_kernel0_param_3];
	ld.param.u64 	%rd266, [fused_nn_conv2d_cast_fixed_point_multiply_add_cast_fixed_point_multiply_add_cast_15119380522063600768__2_kernel0_param_2];
	bar.sync 	0;
	add.s32 	%r2251, %r1222, %r4;
	ld.shared.u32 	%r1227, [%r2251+3584];
	add.s32 	%r2253, %r1224, %r36;
	ld.shared.u32 	%r1228, [%r2253+4096];
	// begin inline asm
	dp4a.s32.s32 %r1226, %r1227, %r1228, %r2437;
	// end inline asm
	ld.shared.u32 	%r1231, [%r2251+5376];
	ld.shared.u32 	%r1232, [%r2253+4096];
	// begin inline asm
	dp4a.s32.s32 %r1230, %r1231, %r1232, %r2429;
	// end inline asm
	ld.shared.u32 	%r1235, [%r2251+3584];
	ld.shared.u32 	%r1236, [%r2253+6144];
	// begin inline asm
	dp4a.s32.s32 %r1234, %r1235, %r1236, %r2433;
	// end inline asm
	ld.shared.u32 	%r1239, [%r2251+5376];
	ld.shared.u32 	%r1240, [%r2253+6144];
	// begin inline asm
	dp4a.s32.s32 %r1238, %r1239, %r1240, %r2425;
	// end inline asm
	ld.shared.u32 	%r1243, [%r2251+3584];
	ld.shared.u32 	%r1244, [%r2253+4100];
	// begin inline asm
	dp4a.s32.s32 %r1242, %r1243, %r1244, %r2436;
	// end inline asm
	ld.shared.u32 	%r1247, [%r2251+5376];
	ld.shared.u32 	%r1248, [%r2253+4100];
	// begin inline asm
	dp4a.s32.s32 %r1246, %r1247, %r1248, %r2428;
	// end inline asm
	ld.shared.u32 	%r1251, [%r2251+3584];
	ld.shared.u32 	%r1252, [%r2253+6148];
	// begin inline asm
	dp4a.s32.s32 %r1250, %r1251, %r1252, %r2432;
	// end inline asm
	ld.shared.u32 	%r1255, [%r2251+5376];
	ld.shared.u32 	%r1256, [%r2253+6148];
	// begin inline asm
	dp4a.s32.s32 %r1254, %r1255, %r1256, %r2424;
	// end inline asm
	ld.shared.u32 	%r1259, [%r2251+3584];
	ld.shared.u32 	%r1260, [%r2253+4104];
	// begin inline asm
	dp4a.s32.s32 %r1258, %r1259, %r1260, %r2435;
	// end inline asm
	ld.shared.u32 	%r1263, [%r2251+5376];
	ld.shared.u32 	%r1264, [%r2253+4104];
	// begin inline asm
	dp4a.s32.s32 %r1262, %r1263, %r1264, %r2427;
	// end inline asm
	ld.shared.u32 	%r1267, [%r2251+3584];
	ld.shared.u32 	%r1268, [%r2253+6152];
	// begin inline asm
	dp4a.s32.s32 %r1266, %r1267, %r1268, %r2431;
	// end inline asm
	ld.shared.u32 	%r1271, [%r2251+5376];
	ld.shared.u32 	%r1272, [%r2253+6152];
	// begin inline asm
	dp4a.s32.s32 %r1270, %r1271, %r1272, %r2423;
	// end inline asm
	ld.shared.u32 	%r1275, [%r2251+3584];
	ld.shared.u32 	%r1276, [%r2253+4108];
	// begin inline asm
	dp4a.s32.s32 %r1274, %r1275, %r1276, %r2434;
	// end inline asm
	ld.shared.u32 	%r1279, [%r2251+5376];
	ld.shared.u32 	%r1280, [%r2253+4108];
	// begin inline asm
	dp4a.s32.s32 %r1278, %r1279, %r1280, %r2426;
	// end inline asm
	ld.shared.u32 	%r1283, [%r2251+3584];
	ld.shared.u32 	%r1284, [%r2253+6156];
	// begin inline asm
	dp4a.s32.s32 %r1282, %r1283, %r1284, %r2430;
	// end inline asm
	ld.shared.u32 	%r1287, [%r2251+5376];
	ld.shared.u32 	%r1288, [%r2253+6156];
	// begin inline asm
	dp4a.s32.s32 %r1286, %r1287, %r1288, %r2422;
	// end inline asm
	ld.shared.u32 	%r1291, [%r2251+3696];
	ld.shared.u32 	%r1292, [%r2253+4112];
	// begin inline asm
	dp4a.s32.s32 %r1290, %r1291, %r1292, %r1226;
	// end inline asm
	ld.shared.u32 	%r1295, [%r2251+5488];
	ld.shared.u32 	%r1296, [%r2253+4112];
	// begin inline asm
	dp4a.s32.s32 %r1294, %r1295, %r1296, %r1230;
	// end inline asm
	ld.shared.u32 	%r1299, [%r2251+3696];
	ld.shared.u32 	%r1300, [%r2253+6160];
	// begin inline asm
	dp4a.s32.s32 %r1298, %r1299, %r1300, %r1234;
	// end inline asm
	ld.shared.u32 	%r1303, [%r2251+5488];
	ld.shared.u32 	%r1304, [%r2253+6160];
	// begin inline asm
	dp4a.s32.s32 %r1302, %r1303, %r1304, %r1238;
	// end inline asm
	ld.shared.u32 	%r1307, [%r2251+3696];
	ld.shared.u32 	%r1308, [%r2253+4116];
	// begin inline asm
	dp4a.s32.s32 %r1306, %r1307, %r1308, %r1242;
	// end inline asm
	ld.shared.u32 	%r1311, [%r2251+5488];
	ld.shared.u32 	%r1312, [%r2253+4116];
	// begin inline asm
	dp4a.s32.s32 %r1310, %r1311, %r1312, %r1246;
	// end inline asm
	ld.shared.u32 	%r1315, [%r2251+3696];
	ld.shared.u32 	%r1316, [%r2253+6164];
	// begin inline asm
	dp4a.s32.s32 %r1314, %r1315, %r1316, %r1250;
	// end inline asm
	ld.shared.u32 	%r1319, [%r2251+5488];
	ld.shared.u32 	%r1320, [%r2253+6164];
	// begin inline asm
	dp4a.s32.s32 %r1318, %r1319, %r1320, %r1254;
	// end inline asm
	ld.shared.u32 	%r1323, [%r2251+3696];
	ld.shared.u32 	%r1324, [%r2253+4120];
	// begin inline asm
	dp4a.s32.s32 %r1322, %r1323, %r1324, %r1258;
	// end inline asm
	ld.shared.u32 	%r1327, [%r2251+5488];
	ld.shared.u32 	%r1328, [%r2253+4120];
	// begin inline asm
	dp4a.s32.s32 %r1326, %r1327, %r1328, %r1262;
	// end inline asm
	ld.shared.u32 	%r1331, [%r2251+3696];
	ld.shared.u32 	%r1332, [%r2253+6168];
	// begin inline asm
	dp4a.s32.s32 %r1330, %r1331, %r1332, %r1266;
	// end inline asm
	ld.shared.u32 	%r1335, [%r2251+5488];
	ld.shared.u32 	%r1336, [%r2253+6168];
	// begin inline asm
	dp4a.s32.s32 %r1334, %r1335, %r1336, %r1270;
	// end inline asm
	ld.shared.u32 	%r1339, [%r2251+3696];
	ld.shared.u32 	%r1340, [%r2253+4124];
	// begin inline asm
	dp4a.s32.s32 %r1338, %r1339, %r1340, %r1274;
	// end inline asm
	ld.shared.u32 	%r1343, [%r2251+5488];
	ld.shared.u32 	%r1344, [%r2253+4124];
	// begin inline asm
	dp4a.s32.s32 %r1342, %r1343, %r1344, %r1278;
	// end inline asm
	ld.shared.u32 	%r1347, [%r2251+3696];
	ld.shared.u32 	%r1348, [%r2253+6172];
	// begin inline asm
	dp4a.s32.s32 %r1346, %r1347, %r1348, %r1282;
	// end inline asm
	ld.shared.u32 	%r1351, [%r2251+5488];
	ld.shared.u32 	%r1352, [%r2253+6172];
	// begin inline asm
	dp4a.s32.s32 %r1350, %r1351, %r1352, %r1286;
	// end inline asm
	ld.shared.u32 	%r1355, [%r2251+3808];
	ld.shared.u32 	%r1356, [%r2253+4128];
	// begin inline asm
	dp4a.s32.s32 %r1354, %r1355, %r1356, %r1290;
	// end inline asm
	ld.shared.u32 	%r1359, [%r2251+5600];
	ld.shared.u32 	%r1360, [%r2253+4128];
	// begin inline asm
	dp4a.s32.s32 %r1358, %r1359, %r1360, %r1294;
	// end inline asm
	ld.shared.u32 	%r1363, [%r2251+3808];
	ld.shared.u32 	%r1364, [%r2253+6176];
	// begin inline asm
	dp4a.s32.s32 %r1362, %r1363, %r1364, %r1298;
	// end inline asm
	ld.shared.u32 	%r1367, [%r2251+5600];
	ld.shared.u32 	%r1368, [%r2253+6176];
	// begin inline asm
	dp4a.s32.s32 %r1366, %r1367, %r1368, %r1302;
	// end inline asm
	ld.shared.u32 	%r1371, [%r2251+3808];
	ld.shared.u32 	%r1372, [%r2253+4132];
	// begin inline asm
	dp4a.s32.s32 %r1370, %r1371, %r1372, %r1306;
	// end inline asm
	ld.shared.u32 	%r1375, [%r2251+5600];
	ld.shared.u32 	%r1376, [%r2253+4132];
	// begin inline asm
	dp4a.s32.s32 %r1374, %r1375, %r1376, %r1310;
	// end inline asm
	ld.shared.u32 	%r1379, [%r2251+3808];
	ld.shared.u32 	%r1380, [%r2253+6180];
	// begin inline asm
	dp4a.s32.s32 %r1378, %r1379, %r1380, %r1314;
	// end inline asm
	ld.shared.u32 	%r1383, [%r2251+5600];
	ld.shared.u32 	%r1384, [%r2253+6180];
	// begin inline asm
	dp4a.s32.s32 %r1382, %r1383, %r1384, %r1318;
	// end inline asm
	ld.shared.u32 	%r1387, [%r2251+3808];
	ld.shared.u32 	%r1388, [%r2253+4136];
	// begin inline asm
	dp4a.s32.s32 %r1386, %r1387, %r1388, %r1322;
	// end inline asm
	ld.shared.u32 	%r1391, [%r2251+5600];
	ld.shared.u32 	%r1392, [%r2253+4136];
	// begin inline asm
	dp4a.s32.s32 %r1390, %r1391, %r1392, %r1326;
	// end inline asm
	ld.shared.u32 	%r1395, [%r2251+3808];
	ld.shared.u32 	%r1396, [%r2253+6184];
	// begin inline asm
	dp4a.s32.s32 %r1394, %r1395, %r1396, %r1330;
	// end inline asm
	ld.shared.u32 	%r1399, [%r2251+5600];
	ld.shared.u32 	%r1400, [%r2253+6184];
	// begin inline asm
	dp4a.s32.s32 %r1398, %r1399, %r1400, %r1334;
	// end inline asm
	ld.shared.u32 	%r1403, [%r2251+3808];
	ld.shared.u32 	%r1404, [%r2253+4140];
	// begin inline asm
	dp4a.s32.s32 %r1402, %r1403, %r1404, %r1338;
	// end inline asm
	ld.shared.u32 	%r1407, [%r2251+5600];
	ld.shared.u32 	%r1408, [%r2253+4140];
	// begin inline asm
	dp4a.s32.s32 %r1406, %r1407, %r1408, %r1342;
	// end inline asm
	ld.shared.u32 	%r1411, [%r2251+3808];
	ld.shared.u32 	%r1412, [%r2253+6188];
	// begin inline asm
	dp4a.s32.s32 %r1410, %r1411, %r1412, %r1346;
	// end inline asm
	ld.shared.u32 	%r1415, [%r2251+5600];
	ld.shared.u32 	%r1416, [%r2253+6188];
	// begin inline asm
	dp4a.s32.s32 %r1414, %r1415, %r1416, %r1350;
	// end inline asm
	ld.shared.u32 	%r1419, [%r2251+3920];
	ld.shared.u32 	%r1420, [%r2253+4144];
	// begin inline asm
	dp4a.s32.s32 %r1418, %r1419, %r1420, %r1354;
	// end inline asm
	ld.shared.u32 	%r1423, [%r2251+5712];
	ld.shared.u32 	%r1424, [%r2253+4144];
	// begin inline asm
	dp4a.s32.s32 %r1422, %r1423, %r1424, %r1358;
	// end inline asm
	ld.shared.u32 	%r1427, [%r2251+3920];
	ld.shared.u32 	%r1428, [%r2253+6192];
	// begin inline asm
	dp4a.s32.s32 %r1426, %r1427, %r1428, %r1362;
	// end inline asm
	ld.shared.u32 	%r1431, [%r2251+5712];
	ld.shared.u32 	%r1432, [%r2253+6192];
	// begin inline asm
	dp4a.s32.s32 %r1430, %r1431, %r1432, %r1366;
	// end inline asm
	ld.shared.u32 	%r1435, [%r2251+3920];
	ld.shared.u32 	%r1436, [%r2253+4148];
	// begin inline asm
	dp4a.s32.s32 %r1434, %r1435, %r1436, %r1370;
	// end inline asm
	ld.shared.u32 	%r1439, [%r2251+5712];
	ld.shared.u32 	%r1440, [%r2253+4148];
	// begin inline asm
	dp4a.s32.s32 %r1438, %r1439, %r1440, %r1374;
	// end inline asm
	ld.shared.u32 	%r1443, [%r2251+3920];
	ld.shared.u32 	%r1444, [%r2253+6196];
	// begin inline asm
	dp4a.s32.s32 %r1442, %r1443, %r1444, %r1378;
	// end inline asm
	ld.shared.u32 	%r1447, [%r2251+5712];
	ld.shared.u32 	%r1448, [%r2253+6196];
	// begin inline asm
	dp4a.s32.s32 %r1446, %r1447, %r1448, %r1382;
	// end inline asm
	ld.shared.u32 	%r1451, [%r2251+3920];
	ld.shared.u32 	%r1452, [%r2253+4152];
	// begin inline asm
	dp4a.s32.s32 %r1450, %r1451, %r1452, %r1386;
	// end inline asm
	ld.shared.u32 	%r1455, [%r2251+5712];
	ld.shared.u32 	%r1456, [%r2253+4152];
	// begin inline asm
	dp4a.s32.s32 %r1454, %r1455, %r1456, %r1390;
	// end inline asm
	ld.shared.u32 	%r1459, [%r2251+3920];
	ld.shared.u32 	%r1460, [%r2253+6200];
	// begin inline asm
	dp4a.s32.s32 %r1458, %r1459, %r1460, %r1394;
	// end inline asm
	ld.shared.u32 	%r1463, [%r2251+5712];
	ld.shared.u32 	%r1464, [%r2253+6200];
	// begin inline asm
	dp4a.s32.s32 %r1462, %r1463, %r1464, %r1398;
	// end inline asm
	ld.shared.u32 	%r1467, [%r2251+3920];
	ld.shared.u32 	%r1468, [%r2253+4156];
	// begin inline asm
	dp4a.s32.s32 %r1466, %r1467, %r1468, %r1402;
	// end inline asm
	ld.shared.u32 	%r1471, [%r2251+5712];
	ld.shared.u32 	%r1472, [%r2253+4156];
	// begin inline asm
	dp4a.s32.s32 %r1470, %r1471, %r1472, %r1406;
	// end inline asm
	ld.shared.u32 	%r1475, [%r2251+3920];
	ld.shared.u32 	%r1476, [%r2253+6204];
	// begin inline asm
	dp4a.s32.s32 %r1474, %r1475, %r1476, %r1410;
	// end inline asm
	ld.shared.u32 	%r1479, [%r2251+5712];
	ld.shared.u32 	%r1480, [%r2253+6204];
	// begin inline asm
	dp4a.s32.s32 %r1478, %r1479, %r1480, %r1414;
	// end inline asm
	ld.shared.u32 	%r1483, [%r2251+4032];
	ld.shared.u32 	%r1484, [%r2253+4160];
	// begin inline asm
	dp4a.s32.s32 %r1482, %r1483, %r1484, %r1418;
	// end inline asm
	ld.shared.u32 	%r1487, [%r2251+5824];
	ld.shared.u32 	%r1488, [%r2253+4160];
	// begin inline asm
	dp4a.s32.s32 %r1486, %r1487, %r1488, %r1422;
	// end inline asm
	ld.shared.u32 	%r1491, [%r2251+4032];
	ld.shared.u32 	%r1492, [%r2253+6208];
	// begin inline asm
	dp4a.s32.s32 %r1490, %r1491, %r1492, %r1426;
	// end inline asm
	ld.shared.u32 	%r1495, [%r2251+5824];
	ld.shared.u32 	%r1496, [%r2253+6208];
	// begin inline asm
	dp4a.s32.s32 %r1494, %r1495, %r1496, %r1430;
	// end inline asm
	ld.shared.u32 	%r1499, [%r2251+4032];
	ld.shared.u32 	%r1500, [%r2253+4164];
	// begin inline asm
	dp4a.s32.s32 %r1498, %r1499, %r1500, %r1434;
	// end inline asm
	ld.shared.u32 	%r1503, [%r2251+5824];
	ld.shared.u32 	%r1504, [%r2253+4164];
	// begin inline asm
	dp4a.s32.s32 %r1502, %r1503, %r1504, %r1438;
	// end inline asm
	ld.shared.u32 	%r1507, [%r2251+4032];
	ld.shared.u32 	%r1508, [%r2253+6212];
	// begin inline asm
	dp4a.s32.s32 %r1506, %r1507, %r1508, %r1442;
	// end inline asm
	ld.shared.u32 	%r1511, [%r2251+5824];
	ld.shared.u32 	%r1512, [%r2253+6212];
	// begin inline asm
	dp4a.s32.s32 %r1510, %r1511, %r1512, %r1446;
	// end inline asm
	ld.shared.u32 	%r1515, [%r2251+4032];
	ld.shared.u32 	%r1516, [%r2253+4168];
	// begin inline asm
	dp4a.s32.s32 %r1514, %r1515, %r1516, %r1450;
	// end inline asm
	ld.shared.u32 	%r1519, [%r2251+5824];
	ld.shared.u32 	%r1520, [%r2253+4168];
	// begin inline asm
	dp4a.s32.s32 %r1518, %r1519, %r1520, %r1454;
	// end inline asm
	ld.shared.u32 	%r1523, [%r2251+4032];
	ld.shared.u32 	%r1524, [%r2253+6216];
	// begin inline asm
	dp4a.s32.s32 %r1522, %r1523, %r1524, %r1458;
	// end inline asm
	ld.shared.u32 	%r1527, [%r2251+5824];
	ld.shared.u32 	%r1528, [%r2253+6216];
	// begin inline asm
	dp4a.s32.s32 %r1526, %r1527, %r1528, %r1462;
	// end inline asm
	ld.shared.u32 	%r1531, [%r2251+4032];
	ld.shared.u32 	%r1532, [%r2253+4172];
	// begin inline asm
	dp4a.s32.s32 %r1530, %r1531, %r1532, %r1466;
	// end inline asm
	ld.shared.u32 	%r1535, [%r2251+5824];
	ld.shared.u32 	%r1536, [%r2253+4172];
	// begin inline asm
	dp4a.s32.s32 %r1534, %r1535, %r1536, %r1470;
	// end inline asm
	ld.shared.u32 	%r1539, [%r2251+4032];
	ld.shared.u32 	%r1540, [%r2253+6220];
	// begin inline asm
	dp4a.s32.s32 %r1538, %r1539, %r1540, %r1474;
	// end inline asm
	ld.shared.u32 	%r1543, [%r2251+5824];
	ld.shared.u32 	%r1544, [%r2253+6220];
	// begin inline asm
	dp4a.s32.s32 %r1542, %r1543, %r1544, %r1478;
	// end inline asm
	ld.shared.u32 	%r1547, [%r2251+4144];
	ld.shared.u32 	%r1548, [%r2253+4176];
	// begin inline asm
	dp4a.s32.s32 %r1546, %r1547, %r1548, %r1482;
	// end inline asm
	ld.shared.u32 	%r1551, [%r2251+5936];
	ld.shared.u32 	%r1552, [%r2253+4176];
	// begin inline asm
	dp4a.s32.s32 %r1550, %r1551, %r1552, %r1486;
	// end inline asm
	ld.shared.u32 	%r1555, [%r2251+4144];
	ld.shared.u32 	%r1556, [%r2253+6224];
	// begin inline asm
	dp4a.s32.s32 %r1554, %r1555, %r1556, %r1490;
	// end inline asm
	ld.shared.u32 	%r1559, [%r2251+5936];
	ld.shared.u32 	%r1560, [%r2253+6224];
	// begin inline asm
	dp4a.s32.s32 %r1558, %r1559, %r1560, %r1494;
	// end inline asm
	ld.shared.u32 	%r1563, [%r2251+4144];
	ld.shared.u32 	%r1564, [%r2253+4180];
	// begin inline asm
	dp4a.s32.s32 %r1562, %r1563, %r1564, %r1498;
	// end inline asm
	ld.shared.u32 	%r1567, [%r2251+5936];
	ld.shared.u32 	%r1568, [%r2253+4180];
	// begin inline asm
	dp4a.s32.s32 %r1566, %r1567, %r1568, %r1502;
	// end inline asm
	ld.shared.u32 	%r1571, [%r2251+4144];
	ld.shared.u32 	%r1572, [%r2253+6228];
	// begin inline asm
	dp4a.s32.s32 %r1570, %r1571, %r1572, %r1506;
	// end inline asm
	ld.shared.u32 	%r1575, [%r2251+5936];
	ld.shared.u32 	%r1576, [%r2253+6228];
	// begin inline asm
	dp4a.s32.s32 %r1574, %r1575, %r1576, %r1510;
	// end inline asm
	ld.shared.u32 	%r1579, [%r2251+4144];
	ld.shared.u32 	%r1580, [%r2253+4184];
	// begin inline asm
	dp4a.s32.s32 %r1578, %r1579, %r1580, %r1514;
	// end inline asm
	ld.shared.u32 	%r1583, [%r2251+5936];
	ld.shared.u32 	%r1584, [%r2253+4184];
	// begin inline asm
	dp4a.s32.s32 %r1582, %r1583, %r1584, %r1518;
	// end inline asm
	ld.shared.u32 	%r1587, [%r2251+4144];
	ld.shared.u32 	%r1588, [%r2253+6232];
	// begin inline asm
	dp4a.s32.s32 %r1586, %r1587, %r1588, %r1522;
	// end inline asm
	ld.shared.u32 	%r1591, [%r2251+5936];
	ld.shared.u32 	%r1592, [%r2253+6232];
	// begin inline asm
	dp4a.s32.s32 %r1590, %r1591, %r1592, %r1526;
	// end inline asm
	ld.shared.u32 	%r1595, [%r2251+4144];
	ld.shared.u32 	%r1596, [%r2253+4188];
	// begin inline asm
	dp4a.s32.s32 %r1594, %r1595, %r1596, %r1530;
	// end inline asm
	ld.shared.u32 	%r1599, [%r2251+5936];
	ld.shared.u32 	%r1600, [%r2253+4188];
	// begin inline asm
	dp4a.s32.s32 %r1598, %r1599, %r1600, %r1534;
	// end inline asm
	ld.shared.u32 	%r1603, [%r2251+4144];
	ld.shared.u32 	%r1604, [%r2253+6236];
	// begin inline asm
	dp4a.s32.s32 %r1602, %r1603, %r1604, %r1538;
	// end inline asm
	ld.shared.u32 	%r1607, [%r2251+5936];
	ld.shared.u32 	%r1608, [%r2253+6236];
	// begin inline asm
	dp4a.s32.s32 %r1606, %r1607, %r1608, %r1542;
	// end inline asm
	ld.shared.u32 	%r1611, [%r2251+4256];
	ld.shared.u32 	%r1612, [%r2253+4192];
	// begin inline asm
	dp4a.s32.s32 %r1610, %r1611, %r1612, %r1546;
	// end inline asm
	ld.shared.u32 	%r1615, [%r2251+6048];
	ld.shared.u32 	%r1616, [%r2253+4192];
	// begin inline asm
	dp4a.s32.s32 %r1614, %r1615, %r1616, %r1550;
	// end inline asm
	ld.shared.u32 	%r1619, [%r2251+4256];
	ld.shared.u32 	%r1620, [%r2253+6240];
	// begin inline asm
	dp4a.s32.s32 %r1618, %r1619, %r1620, %r1554;
	// end inline asm
	ld.shared.u32 	%r1623, [%r2251+6048];
	ld.shared.u32 	%r1624, [%r2253+6240];
	// begin inline asm
	dp4a.s32.s32 %r1622, %r1623, %r1624, %r1558;
	// end inline asm
	ld.shared.u32 	%r1627, [%r2251+4256];
	ld.shared.u32 	%r1628, [%r2253+4196];
	// begin inline asm
	dp4a.s32.s32 %r1626, %r1627, %r1628, %r1562;
	// end inline asm
	ld.shared.u32 	%r1631, [%r2251+6048];
	ld.shared.u32 	%r1632, [%r2253+4196];
	// begin inline asm
	dp4a.s32.s32 %r1630, %r1631, %r1632, %r1566;
	// end inline asm
	ld.shared.u32 	%r1635, [%r2251+4256];
	ld.shared.u32 	%r1636, [%r2253+6244];
	// begin inline asm
	dp4a.s32.s32 %r1634, %r1635, %r1636, %r1570;
	// end inline asm
	ld.shared.u32 	%r1639, [%r2251+6048];
	ld.shared.u32 	%r1640, [%r2253+6244];
	// begin inline asm
	dp4a.s32.s32 %r1638, %r1639, %r1640, %r1574;
	// end inline asm
	ld.shared.u32 	%r1643, [%r2251+4256];
	ld.shared.u32 	%r1644, [%r2253+4200];
	// begin inline asm
	dp4a.s32.s32 %r1642, %r1643, %r1644, %r1578;
	// end inline asm
	ld.shared.u32 	%r1647, [%r2251+6048];
	ld.shared.u32 	%r1648, [%r2253+4200];
	// begin inline asm
	dp4a.s32.s32 %r1646, %r1647, %r1648, %r1582;
	// end inline asm
	ld.shared.u32 	%r1651, [%r2251+4256];
	ld.shared.u32 	%r1652, [%r2253+6248];
	// begin inline asm
	dp4a.s32.s32 %r1650, %r1651, %r1652, %r1586;
	// end inline asm
	ld.shared.u32 	%r1655, [%r2251+6048];
	ld.shared.u32 	%r1656, [%r2253+6248];
	// begin inline asm
	dp4a.s32.s32 %r1654, %r1655, %r1656, %r1590;
	// end inline asm
	ld.shared.u32 	%r1659, [%r2251+4256];
	ld.shared.u32 	%r1660, [%r2253+4204];
	// begin inline asm
	dp4a.s32.s32 %r1658, %r1659, %r1660, %r1594;
	// end inline asm
	ld.shared.u32 	%r1663, [%r2251+6048];
	ld.shared.u32 	%r1664, [%r2253+4204];
	// begin inline asm
	dp4a.s32.s32 %r1662, %r1663, %r1664, %r1598;
	// end inline asm
	ld.shared.u32 	%r1667, [%r2251+4256];
	ld.shared.u32 	%r1668, [%r2253+6252];
	// begin inline asm
	dp4a.s32.s32 %r1666, %r1667, %r1668, %r1602;
	// end inline asm
	ld.shared.u32 	%r1671, [%r2251+6048];
	ld.shared.u32 	%r1672, [%r2253+6252];
	// begin inline asm
	dp4a.s32.s32 %r1670, %r1671, %r1672, %r1606;
	// end inline asm
	ld.shared.u32 	%r1675, [%r2251+4368];
	ld.shared.u32 	%r1676, [%r2253+4208];
	// begin inline asm
	dp4a.s32.s32 %r1674, %r1675, %r1676, %r1610;
	// end inline asm
	ld.shared.u32 	%r1679, [%r2251+6160];
	ld.shared.u32 	%r1680, [%r2253+4208];
	// begin inline asm
	dp4a.s32.s32 %r1678, %r1679, %r1680, %r1614;
	// end inline asm
	ld.shared.u32 	%r1683, [%r2251+4368];
	ld.shared.u32 	%r1684, [%r2253+6256];
	// begin inline asm
	dp4a.s32.s32 %r1682, %r1683, %r1684, %r1618;
	// end inline asm
	ld.shared.u32 	%r1687, [%r2251+6160];
	ld.shared.u32 	%r1688, [%r2253+6256];
	// begin inline asm
	dp4a.s32.s32 %r1686, %r1687, %r1688, %r1622;
	// end inline asm
	ld.shared.u32 	%r1691, [%r2251+4368];
	ld.shared.u32 	%r1692, [%r2253+4212];
	// begin inline asm
	dp4a.s32.s32 %r1690, %r1691, %r1692, %r1626;
	// end inline asm
	ld.shared.u32 	%r1695, [%r2251+6160];
	ld.shared.u32 	%r1696, [%r2253+4212];
	// begin inline asm
	dp4a.s32.s32 %r1694, %r1695, %r1696, %r1630;
	// end inline asm
	ld.shared.u32 	%r1699, [%r2251+4368];
	ld.shared.u32 	%r1700, [%r2253+6260];
	// begin inline asm
	dp4a.s32.s32 %r1698, %r1699, %r1700, %r1634;
	// end inline asm
	ld.shared.u32 	%r1703, [%r2251+6160];
	ld.shared.u32 	%r1704, [%r2253+6260];
	// begin inline asm
	dp4a.s32.s32 %r1702, %r1703, %r1704, %r1638;
	// end inline asm
	ld.shared.u32 	%r1707, [%r2251+4368];
	ld.shared.u32 	%r1708, [%r2253+4216];
	// begin inline asm
	dp4a.s32.s32 %r1706, %r1707, %r1708, %r1642;
	// end inline asm
	ld.shared.u32 	%r1711, [%r2251+6160];
	ld.shared.u32 	%r1712, [%r2253+4216];
	// begin inline asm
	dp4a.s32.s32 %r1710, %r1711, %r1712, %r1646;
	// end inline asm
	ld.shared.u32 	%r1715, [%r2251+4368];
	ld.shared.u32 	%r1716, [%r2253+6264];
	// begin inline asm
	dp4a.s32.s32 %r1714, %r1715, %r1716, %r1650;
	// end inline asm
	ld.shared.u32 	%r1719, [%r2251+6160];
	ld.shared.u32 	%r1720, [%r2253+6264];
	// begin inline asm
	dp4a.s32.s32 %r1718, %r1719, %r1720, %r1654;
	// end inline asm
	ld.shared.u32 	%r1723, [%r2251+4368];
	ld.shared.u32 	%r1724, [%r2253+4220];
	// begin inline asm
	dp4a.s32.s32 %r1722, %r1723, %r1724, %r1658;
	// end inline asm
	ld.shared.u32 	%r1727, [%r2251+6160];
	ld.shared.u32 	%r1728, [%r2253+4220];
	// begin inline asm
	dp4a.s32.s32 %r1726, %r1727, %r1728, %r1662;
	// end inline asm
	ld.shared.u32 	%r1731, [%r2251+4368];
	ld.shared.u32 	%r1732, [%r2253+6268];
	// begin inline asm
	dp4a.s32.s32 %r1730, %r1731, %r1732, %r1666;
	// end inline asm
	ld.shared.u32 	%r1735, [%r2251+6160];
	ld.shared.u32 	%r1736, [%r2253+6268];
	// begin inline asm
	dp4a.s32.s32 %r1734, %r1735, %r1736, %r1670;
	// end inline asm
	ld.shared.u32 	%r1739, [%r2251+4480];
	ld.shared.u32 	%r1740, [%r2253+4224];
	// begin inline asm
	dp4a.s32.s32 %r1738, %r1739, %r1740, %r1674;
	// end inline asm
	ld.shared.u32 	%r1743, [%r2251+6272];
	ld.shared.u32 	%r1744, [%r2253+4224];
	// begin inline asm
	dp4a.s32.s32 %r1742, %r1743, %r1744, %r1678;
	// end inline asm
	ld.shared.u32 	%r1747, [%r2251+4480];
	ld.shared.u32 	%r1748, [%r2253+6272];
	// begin inline asm
	dp4a.s32.s32 %r1746, %r1747, %r1748, %r1682;
	// end inline asm
	ld.shared.u32 	%r1751, [%r2251+6272];
	ld.shared.u32 	%r1752, [%r2253+6272];
	// begin inline asm
	dp4a.s32.s32 %r1750, %r1751, %r1752, %r1686;
	// end inline asm
	ld.shared.u32 	%r1755, [%r2251+4480];
	ld.shared.u32 	%r1756, [%r2253+4228];
	// begin inline asm
	dp4a.s32.s32 %r1754, %r1755, %r1756, %r1690;
	// end inline asm
	ld.shared.u32 	%r1759, [%r2251+6272];
	ld.shared.u32 	%r1760, [%r2253+4228];
	// begin inline asm
	dp4a.s32.s32 %r1758, %r1759, %r1760, %r1694;
	// end inline asm
	ld.shared.u32 	%r1763, [%r2251+4480];
	ld.shared.u32 	%r1764, [%r2253+6276];
	// begin inline asm
	dp4a.s32.s32 %r1762, %r1763, %r1764, %r1698;
	// end inline asm
	ld.shared.u32 	%r1767, [%r2251+6272];
	ld.shared.u32 	%r1768, [%r2253+6276];
	// begin inline asm
	dp4a.s32.s32 %r1766, %r1767, %r1768, %r1702;
	// end inline asm
	ld.shared.u32 	%r1771, [%r2251+4480];
	ld.shared.u32 	%r1772, [%r2253+4232];
	// begin inline asm
	dp4a.s32.s32 %r1770, %r1771, %r1772, %r1706;
	// end inline asm
	ld.shared.u32 	%r1775, [%r2251+6272];
	ld.shared.u32 	%r1776, [%r2253+4232];
	// begin inline asm
	dp4a.s32.s32 %r1774, %r1775, %r1776, %r1710;
	// end inline asm
	ld.shared.u32 	%r1779, [%r2251+4480];
	ld.shared.u32 	%r1780, [%r2253+6280];
	// begin inline asm
	dp4a.s32.s32 %r1778, %r1779, %r1780, %r1714;
	// end inline asm
	ld.shared.u32 	%r1783, [%r2251+6272];
	ld.shared.u32 	%r1784, [%r2253+6280];
	// begin inline asm
	dp4a.s32.s32 %r1782, %r1783, %r1784, %r1718;
	// end inline asm
	ld.shared.u32 	%r1787, [%r2251+4480];
	ld.shared.u32 	%r1788, [%r2253+4236];
	// begin inline asm
	dp4a.s32.s32 %r1786, %r1787, %r1788, %r1722;
	// end inline asm
	ld.shared.u32 	%r1791, [%r2251+6272];
	ld.shared.u32 	%r1792, [%r2253+4236];
	// begin inline asm
	dp4a.s32.s32 %r1790, %r1791, %r1792, %r1726;
	// end inline asm
	ld.shared.u32 	%r1795, [%r2251+4480];
	ld.shared.u32 	%r1796, [%r2253+6284];
	// begin inline asm
	dp4a.s32.s32 %r1794, %r1795, %r1796, %r1730;
	// end inline asm
	ld.shared.u32 	%r1799, [%r2251+6272];
	ld.shared.u32 	%r1800, [%r2253+6284];
	// begin inline asm
	dp4a.s32.s32 %r1798, %r1799, %r1800, %r1734;
	// end inline asm
	ld.shared.u32 	%r1803, [%r2251+4592];
	ld.shared.u32 	%r1804, [%r2253+4240];
	// begin inline asm
	dp4a.s32.s32 %r1802, %r1803, %r1804, %r1738;
	// end inline asm
	ld.shared.u32 	%r1807, [%r2251+6384];
	ld.shared.u32 	%r1808, [%r2253+4240];
	// begin inline asm
	dp4a.s32.s32 %r1806, %r1807, %r1808, %r1742;
	// end inline asm
	ld.shared.u32 	%r1811, [%r2251+4592];
	ld.shared.u32 	%r1812, [%r2253+6288];
	// begin inline asm
	dp4a.s32.s32 %r1810, %r1811, %r1812, %r1746;
	// end inline asm
	ld.shared.u32 	%r1815, [%r2251+6384];
	ld.shared.u32 	%r1816, [%r2253+6288];
	// begin inline asm
	dp4a.s32.s32 %r1814, %r1815, %r1816, %r1750;
	// end inline asm
	ld.shared.u32 	%r1819, [%r2251+4592];
	ld.shared.u32 	%r1820, [%r2253+4244];
	// begin inline asm
	dp4a.s32.s32 %r1818, %r1819, %r1820, %r1754;
	// end inline asm
	ld.shared.u32 	%r1823, [%r2251+6384];
	ld.shared.u32 	%r1824, [%r2253+4244];
	// begin inline asm
	dp4a.s32.s32 %r1822, %r1823, %r1824, %r1758;
	// end inline asm
	ld.shared.u32 	%r1827, [%r2251+4592];
	ld.shared.u32 	%r1828, [%r2253+6292];
	// begin inline asm
	dp4a.s32.s32 %r1826, %r1827, %r1828, %r1762;
	// end inline asm
	ld.shared.u32 	%r1831, [%r2251+6384];
	ld.shared.u32 	%r1832, [%r2253+6292];
	// begin inline asm
	dp4a.s32.s32 %r1830, %r1831, %r1832, %r1766;
	// end inline asm
	ld.shared.u32 	%r1835, [%r2251+4592];
	ld.shared.u32 	%r1836, [%r2253+4248];
	// begin inline asm
	dp4a.s32.s32 %r1834, %r1835, %r1836, %r1770;
	// end inline asm
	ld.shared.u32 	%r1839, [%r2251+6384];
	ld.shared.u32 	%r1840, [%r2253+4248];
	// begin inline asm
	dp4a.s32.s32 %r1838, %r1839, %r1840, %r1774;
	// end inline asm
	ld.shared.u32 	%r1843, [%r2251+4592];
	ld.shared.u32 	%r1844, [%r2253+6296];
	// begin inline asm
	dp4a.s32.s32 %r1842, %r1843, %r1844, %r1778;
	// end inline asm
	ld.shared.u32 	%r1847, [%r2251+6384];
	ld.shared.u32 	%r1848, [%r2253+6296];
	// begin inline asm
	dp4a.s32.s32 %r1846, %r1847, %r1848, %r1782;
	// end inline asm
	ld.shared.u32 	%r1851, [%r2251+4592];
	ld.shared.u32 	%r1852, [%r2253+4252];
	// begin inline asm
	dp4a.s32.s32 %r1850, %r1851, %r1852, %r1786;
	// end inline asm
	ld.shared.u32 	%r1855, [%r2251+6384];
	ld.shared.u32 	%r1856, [%r2253+4252];
	// begin inline asm
	dp4a.s32.s32 %r1854, %r1855, %r1856, %r1790;
	// end inline asm
	ld.shared.u32 	%r1859, [%r2251+4592];
	ld.shared.u32 	%r1860, [%r2253+6300];
	// begin inline asm
	dp4a.s32.s32 %r1858, %r1859, %r1860, %r1794;
	// end inline asm
	ld.shared.u32 	%r1863, [%r2251+6384];
	ld.shared.u32 	%r1864, [%r2253+6300];
	// begin inline asm
	dp4a.s32.s32 %r1862, %r1863, %r1864, %r1798;
	// end inline asm
	ld.shared.u32 	%r1867, [%r2251+4704];
	ld.shared.u32 	%r1868, [%r2253+4256];
	// begin inline asm
	dp4a.s32.s32 %r1866, %r1867, %r1868, %r1802;
	// end inline asm
	ld.shared.u32 	%r1871, [%r2251+6496];
	ld.shared.u32 	%r1872, [%r2253+4256];
	// begin inline asm
	dp4a.s32.s32 %r1870, %r1871, %r1872, %r1806;
	// end inline asm
	ld.shared.u32 	%r1875, [%r2251+4704];
	ld.shared.u32 	%r1876, [%r2253+6304];
	// begin inline asm
	dp4a.s32.s32 %r1874, %r1875, %r1876, %r1810;
	// end inline asm
	ld.shared.u32 	%r1879, [%r2251+6496];
	ld.shared.u32 	%r1880, [%r2253+6304];
	// begin inline asm
	dp4a.s32.s32 %r1878, %r1879, %r1880, %r1814;
	// end inline asm
	ld.shared.u32 	%r1883, [%r2251+4704];
	ld.shared.u32 	%r1884, [%r2253+4260];
	// begin inline asm
	dp4a.s32.s32 %r1882, %r1883, %r1884, %r1818;
	// end inline asm
	ld.shared.u32 	%r1887, [%r2251+6496];
	ld.shared.u32 	%r1888, [%r2253+4260];
	// begin inline asm
	dp4a.s32.s32 %r1886, %r1887, %r1888, %r1822;
	// end inline asm
	ld.shared.u32 	%r1891, [%r2251+4704];
	ld.shared.u32 	%r1892, [%r2253+6308];
	// begin inline asm
	dp4a.s32.s32 %r1890, %r1891, %r1892, %r1826;
	// end inline asm
	ld.shared.u32 	%r1895, [%r2251+6496];
	ld.shared.u32 	%r1896, [%r2253+6308];
	// begin inline asm
	dp4a.s32.s32 %r1894, %r1895, %r1896, %r1830;
	// end inline asm
	ld.shared.u32 	%r1899, [%r2251+4704];
	ld.shared.u32 	%r1900, [%r2253+4264];
	// begin inline asm
	dp4a.s32.s32 %r1898, %r1899, %r1900, %r1834;
	// end inline asm
	ld.shared.u32 	%r1903, [%r2251+6496];
	ld.shared.u32 	%r1904, [%r2253+4264];
	// begin inline asm
	dp4a.s32.s32 %r1902, %r1903, %r1904, %r1838;
	// end inline asm
	ld.shared.u32 	%r1907, [%r2251+4704];
	ld.shared.u32 	%r1908, [%r2253+6312];
	// begin inline asm
	dp4a.s32.s32 %r1906, %r1907, %r1908, %r1842;
	// end inline asm
	ld.shared.u32 	%r1911, [%r2251+6496];
	ld.shared.u32 	%r1912, [%r2253+6312];
	// begin inline asm
	dp4a.s32.s32 %r1910, %r1911, %r1912, %r1846;
	// end inline asm
	ld.shared.u32 	%r1915, [%r2251+4704];
	ld.shared.u32 	%r1916, [%r2253+4268];
	// begin inline asm
	dp4a.s32.s32 %r1914, %r1915, %r1916, %r1850;
	// end inline asm
	ld.shared.u32 	%r1919, [%r2251+6496];
	ld.shared.u32 	%r1920, [%r2253+4268];
	// begin inline asm
	dp4a.s32.s32 %r1918, %r1919, %r1920, %r1854;
	// end inline asm
	ld.shared.u32 	%r1923, [%r2251+4704];
	ld.shared.u32 	%r1924, [%r2253+6316];
	// begin inline asm
	dp4a.s32.s32 %r1922, %r1923, %r1924, %r1858;
	// end inline asm
	ld.shared.u32 	%r1927, [%r2251+6496];
	ld.shared.u32 	%r1928, [%r2253+6316];
	// begin inline asm
	dp4a.s32.s32 %r1926, %r1927, %r1928, %r1862;
	// end inline asm
	ld.shared.u32 	%r1931, [%r2251+4816];
	ld.shared.u32 	%r1932, [%r2253+4272];
	// begin inline asm
	dp4a.s32.s32 %r1930, %r1931, %r1932, %r1866;
	// end inline asm
	ld.shared.u32 	%r1935, [%r2251+6608];
	ld.shared.u32 	%r1936, [%r2253+4272];
	// begin inline asm
	dp4a.s32.s32 %r1934, %r1935, %r1936, %r1870;
	// end inline asm
	ld.shared.u32 	%r1939, [%r2251+4816];
	ld.shared.u32 	%r1940, [%r2253+6320];
	// begin inline asm
	dp4a.s32.s32 %r1938, %r1939, %r1940, %r1874;
	// end inline asm
	ld.shared.u32 	%r1943, [%r2251+6608];
	ld.shared.u32 	%r1944, [%r2253+6320];
	// begin inline asm
	dp4a.s32.s32 %r1942, %r1943, %r1944, %r1878;
	// end inline asm
	ld.shared.u32 	%r1947, [%r2251+4816];
	ld.shared.u32 	%r1948, [%r2253+4276];
	// begin inline asm
	dp4a.s32.s32 %r1946, %r1947, %r1948, %r1882;
	// end inline asm
	ld.shared.u32 	%r1951, [%r2251+6608];
	ld.shared.u32 	%r1952, [%r2253+4276];
	// begin inline asm
	dp4a.s32.s32 %r1950, %r1951, %r1952, %r1886;
	// end inline asm
	ld.shared.u32 	%r1955, [%r2251+4816];
	ld.shared.u32 	%r1956, [%r2253+6324];
	// begin inline asm
	dp4a.s32.s32 %r1954, %r1955, %r1956, %r1890;
	// end inline asm
	ld.shared.u32 	%r1959, [%r2251+6608];
	ld.shared.u32 	%r1960, [%r2253+6324];
	// begin inline asm
	dp4a.s32.s32 %r1958, %r1959, %r1960, %r1894;
	// end inline asm
	ld.shared.u32 	%r1963, [%r2251+4816];
	ld.shared.u32 	%r1964, [%r2253+4280];
	// begin inline asm
	dp4a.s32.s32 %r1962, %r1963, %r1964, %r1898;
	// end inline asm
	ld.shared.u32 	%r1967, [%r2251+6608];
	ld.shared.u32 	%r1968, [%r2253+4280];
	// begin inline asm
	dp4a.s32.s32 %r1966, %r1967, %r1968, %r1902;
	// end inline asm
	ld.shared.u32 	%r1971, [%r2251+4816];
	ld.shared.u32 	%r1972, [%r2253+6328];
	// begin inline asm
	dp4a.s32.s32 %r1970, %r1971, %r1972, %r1906;
	// end inline asm
	ld.shared.u32 	%r1975, [%r2251+6608];
	ld.shared.u32 	%r1976, [%r2253+6328];
	// begin inline asm
	dp4a.s32.s32 %r1974, %r1975, %r1976, %r1910;
	// end inline asm
	ld.shared.u32 	%r1979, [%r2251+4816];
	ld.shared.u32 	%r1980, [%r2253+4284];
	// begin inline asm
	dp4a.s32.s32 %r1978, %r1979, %r1980, %r1914;
	// end inline asm
	ld.shared.u32 	%r1983, [%r2251+6608];
	ld.shared.u32 	%r1984, [%r2253+4284];
	// begin inline asm
	dp4a.s32.s32 %r1982, %r1983, %r1984, %r1918;
	// end inline asm
	ld.shared.u32 	%r1987, [%r2251+4816];
	ld.shared.u32 	%r1988, [%r2253+6332];
	// begin inline asm
	dp4a.s32.s32 %r1986, %r1987, %r1988, %r1922;
	// end inline asm
	ld.shared.u32 	%r1991, [%r2251+6608];
	ld.shared.u32 	%r1992, [%r2253+6332];
	// begin inline asm
	dp4a.s32.s32 %r1990, %r1991, %r1992, %r1926;
	// end inline asm
	ld.shared.u32 	%r1995, [%r2251+4928];
	ld.shared.u32 	%r1996, [%r2253+4288];
	// begin inline asm
	dp4a.s32.s32 %r1994, %r1995, %r1996, %r1930;
	// end inline asm
	ld.shared.u32 	%r1999, [%r2251+6720];
	ld.shared.u32 	%r2000, [%r2253+4288];
	// begin inline asm
	dp4a.s32.s32 %r1998, %r1999, %r2000, %r1934;
	// end inline asm
	ld.shared.u32 	%r2003, [%r2251+4928];
	ld.shared.u32 	%r2004, [%r2253+6336];
	// begin inline asm
	dp4a.s32.s32 %r2002, %r2003, %r2004, %r1938;
	// end inline asm
	ld.shared.u32 	%r2007, [%r2251+6720];
	ld.shared.u32 	%r2008, [%r2253+6336];
	// begin inline asm
	dp4a.s32.s32 %r2006, %r2007, %r2008, %r1942;
	// end inline asm
	ld.shared.u32 	%r2011, [%r2251+4928];
	ld.shared.u32 	%r2012, [%r2253+4292];
	// begin inline asm
	dp4a.s32.s32 %r2010, %r2011, %r2012, %r1946;
	// end inline asm
	ld.shared.u32 	%r2015, [%r2251+6720];
	ld.shared.u32 	%r2016, [%r2253+4292];
	// begin inline asm
	dp4a.s32.s32 %r2014, %r2015, %r2016, %r1950;
	// end inline asm
	ld.shared.u32 	%r2019, [%r2251+4928];
	ld.shared.u32 	%r2020, [%r2253+6340];
	// begin inline asm
	dp4a.s32.s32 %r2018, %r2019, %r2020, %r1954;
	// end inline asm
	ld.shared.u32 	%r2023, [%r2251+6720];
	ld.shared.u32 	%r2024, [%r2253+6340];
	// begin inline asm
	dp4a.s32.s32 %r2022, %r2023, %r2024, %r1958;
	// end inline asm
	ld.shared.u32 	%r2027, [%r2251+4928];
	ld.shared.u32 	%r2028, [%r2253+4296];
	// begin inline asm
	dp4a.s32.s32 %r2026, %r2027, %r2028, %r1962;
	// end inline asm
	ld.shared.u32 	%r2031, [%r2251+6720];
	ld.shared.u32 	%r2032, [%r2253+4296];
	// begin inline asm
	dp4a.s32.s32 %r2030, %r2031, %r2032, %r1966;
	// end inline asm
	ld.shared.u32 	%r2035, [%r2251+4928];
	ld.shared.u32 	%r2036, [%r2253+6344];
	// begin inline asm
	dp4a.s32.s32 %r2034, %r2035, %r2036, %r1970;
	// end inline asm
	ld.shared.u32 	%r2039, [%r2251+6720];
	ld.shared.u32 	%r2040, [%r2253+6344];
	// begin inline asm
	dp4a.s32.s32 %r2038, %r2039, %r2040, %r1974;
	// end inline asm
	ld.shared.u32 	%r2043, [%r2251+4928];
	ld.shared.u32 	%r2044, [%r2253+4300];
	// begin inline asm
	dp4a.s32.s32 %r2042, %r2043, %r2044, %r1978;
	// end inline asm
	ld.shared.u32 	%r2047, [%r2251+6720];
	ld.shared.u32 	%r2048, [%r2253+4300];
	// begin inline asm
	dp4a.s32.s32 %r2046, %r2047, %r2048, %r1982;
	// end inline asm
	ld.shared.u32 	%r2051, [%r2251+4928];
	ld.shared.u32 	%r2052, [%r2253+6348];
	// begin inline asm
	dp4a.s32.s32 %r2050, %r2051, %r2052, %r1986;
	// end inline asm
	ld.shared.u32 	%r2055, [%r2251+6720];
	ld.shared.u32 	%r2056, [%r2253+6348];
	// begin inline asm
	dp4a.s32.s32 %r2054, %r2055, %r2056, %r1990;
	// end inline asm
	ld.shared.u32 	%r2059, [%r2251+5040];
	ld.shared.u32 	%r2060, [%r2253+4304];
	// begin inline asm
	dp4a.s32.s32 %r2058, %r2059, %r2060, %r1994;
	// end inline asm
	ld.shared.u32 	%r2063, [%r2251+6832];
	ld.shared.u32 	%r2064, [%r2253+4304];
	// begin inline asm
	dp4a.s32.s32 %r2062, %r2063, %r2064, %r1998;
	// end inline asm
	ld.shared.u32 	%r2067, [%r2251+5040];
	ld.shared.u32 	%r2068, [%r2253+6352];
	// begin inline asm
	dp4a.s32.s32 %r2066, %r2067, %r2068, %r2002;
	// end inline asm
	ld.shared.u32 	%r2071, [%r2251+6832];
	ld.shared.u32 	%r2072, [%r2253+6352];
	// begin inline asm
	dp4a.s32.s32 %r2070, %r2071, %r2072, %r2006;
	// end inline asm
	ld.shared.u32 	%r2075, [%r2251+5040];
	ld.shared.u32 	%r2076, [%r2253+4308];
	// begin inline asm
	dp4a.s32.s32 %r2074, %r2075, %r2076, %r2010;
	// end inline asm
	ld.shared.u32 	%r2079, [%r2251+6832];
	ld.shared.u32 	%r2080, [%r2253+4308];
	// begin inline asm
	dp4a.s32.s32 %r2078, %r2079, %r2080, %r2014;
	// end inline asm
	ld.shared.u32 	%r2083, [%r2251+5040];
	ld.shared.u32 	%r2084, [%r2253+6356];
	// begin inline asm
	dp4a.s32.s32 %r2082, %r2083, %r2084, %r2018;
	// end inline asm
	ld.shared.u32 	%r2087, [%r2251+6832];
	ld.shared.u32 	%r2088, [%r2253+6356];
	// begin inline asm
	dp4a.s32.s32 %r2086, %r2087, %r2088, %r2022;
	// end inline asm
	ld.shared.u32 	%r2091, [%r2251+5040];
	ld.shared.u32 	%r2092, [%r2253+4312];
	// begin inline asm
	dp4a.s32.s32 %r2090, %r2091, %r2092, %r2026;
	// end inline asm
	ld.shared.u32 	%r2095, [%r2251+6832];
	ld.shared.u32 	%r2096, [%r2253+4312];
	// begin inline asm
	dp4a.s32.s32 %r2094, %r2095, %r2096, %r2030;
	// end inline asm
	ld.shared.u32 	%r2099, [%r2251+5040];
	ld.shared.u32 	%r2100, [%r2253+6360];
	// begin inline asm
	dp4a.s32.s32 %r2098, %r2099, %r2100, %r2034;
	// end inline asm
	ld.shared.u32 	%r2103, [%r2251+6832];
	ld.shared.u32 	%r2104, [%r2253+6360];
	// begin inline asm
	dp4a.s32.s32 %r2102, %r2103, %r2104, %r2038;
	// end inline asm
	ld.shared.u32 	%r2107, [%r2251+5040];
	ld.shared.u32 	%r2108, [%r2253+4316];
	// begin inline asm
	dp4a.s32.s32 %r2106, %r2107, %r2108, %r2042;
	// end inline asm
	ld.shared.u32 	%r2111, [%r2251+6832];
	ld.shared.u32 	%r2112, [%r2253+4316];
	// begin inline asm
	dp4a.s32.s32 %r2110, %r2111, %r2112, %r2046;
	// end inline asm
	ld.shared.u32 	%r2115, [%r2251+5040];
	ld.shared.u32 	%r2116, [%r2253+6364];
	// begin inline asm
	dp4a.s32.s32 %r2114, %r2115, %r2116, %r2050;
	// end inline asm
	ld.shared.u32 	%r2119, [%r2251+6832];
	ld.shared.u32 	%r2120, [%r2253+6364];
	// begin inline asm
	dp4a.s32.s32 %r2118, %r2119, %r2120, %r2054;
	// end inline asm
	ld.shared.u32 	%r2123, [%r2251+5152];
	ld.shared.u32 	%r2124, [%r2253+4320];
	// begin inline asm
	dp4a.s32.s32 %r2122, %r2123, %r2124, %r2058;
	// end inline asm
	ld.shared.u32 	%r2127, [%r2251+6944];
	ld.shared.u32 	%r2128, [%r2253+4320];
	// begin inline asm
	dp4a.s32.s32 %r2126, %r2127, %r2128, %r2062;
	// end inline asm
	ld.shared.u32 	%r2131, [%r2251+5152];
	ld.shared.u32 	%r2132, [%r2253+6368];
	// begin inline asm
	dp4a.s32.s32 %r2130, %r2131, %r2132, %r2066;
	// end inline asm
	ld.shared.u32 	%r2135, [%r2251+6944];
	ld.shared.u32 	%r2136, [%r2253+6368];
	// begin inline asm
	dp4a.s32.s32 %r2134, %r2135, %r2136, %r2070;
	// end inline asm
	ld.shared.u32 	%r2139, [%r2251+5152];
	ld.shared.u32 	%r2140, [%r2253+4324];
	// begin inline asm
	dp4a.s32.s32 %r2138, %r2139, %r2140, %r2074;
	// end inline asm
	ld.shared.u32 	%r2143, [%r2251+6944];
	ld.shared.u32 	%r2144, [%r2253+4324];
	// begin inline asm
	dp4a.s32.s32 %r2142, %r2143, %r2144, %r2078;
	// end inline asm
	ld.shared.u32 	%r2147, [%r2251+5152];
	ld.shared.u32 	%r2148, [%r2253+6372];
	// begin inline asm
	dp4a.s32.s32 %r2146, %r2147, %r2148, %r2082;
	// end inline asm
	ld.shared.u32 	%r2151, [%r2251+6944];
	ld.shared.u32 	%r2152, [%r2253+6372];
	// begin inline asm
	dp4a.s32.s32 %r2150, %r2151, %r2152, %r2086;
	// end inline asm
	ld.shared.u32 	%r2155, [%r2251+5152];
	ld.shared.u32 	%r2156, [%r2253+4328];
	// begin inline asm
	dp4a.s32.s32 %r2154, %r2155, %r2156, %r2090;
	// end inline asm
	ld.shared.u32 	%r2159, [%r2251+6944];
	ld.shared.u32 	%r2160, [%r2253+4328];
	// begin inline asm
	dp4a.s32.s32 %r2158, %r2159, %r2160, %r2094;
	// end inline asm
	ld.shared.u32 	%r2163, [%r2251+5152];
	ld.shared.u32 	%r2164, [%r2253+6376];
	// begin inline asm
	dp4a.s32.s32 %r2162, %r2163, %r2164, %r2098;
	// end inline asm
	ld.shared.u32 	%r2167, [%r2251+6944];
	ld.shared.u32 	%r2168, [%r2253+6376];
	// begin inline asm
	dp4a.s32.s32 %r2166, %r2167, %r2168, %r2102;
	// end inline asm
	ld.shared.u32 	%r2171, [%r2251+5152];
	ld.shared.u32 	%r2172, [%r2253+4332];
	// begin inline asm
	dp4a.s32.s32 %r2170, %r2171, %r2172, %r2106;
	// end inline asm
	ld.shared.u32 	%r2175, [%r2251+6944];
	ld.shared.u32 	%r2176, [%r2253+4332];
	// begin inline asm
	dp4a.s32.s32 %r2174, %r2175, %r2176, %r2110;
	// end inline asm
	ld.shared.u32 	%r2179, [%r2251+5152];
	ld.shared.u32 	%r2180, [%r2253+6380];
	// begin inline asm
	dp4a.s32.s32 %r2178, %r2179, %r2180, %r2114;
	// end inline asm
	ld.shared.u32 	%r2183, [%r2251+6944];
	ld.shared.u32 	%r2184, [%r2253+6380];
	// begin inline asm
	dp4a.s32.s32 %r2182, %r2183, %r2184, %r2118;
	// end inline asm
	ld.shared.u32 	%r2187, [%r2251+5264];
	ld.shared.u32 	%r2188, [%r2253+4336];
	// begin inline asm
	dp4a.s32.s32 %r2186, %r2187, %r2188, %r2122;
	// end inline asm
	ld.shared.u32 	%r2191, [%r2251+7056];
	ld.shared.u32 	%r2192, [%r2253+4336];
	// begin inline asm
	dp4a.s32.s32 %r2190, %r2191, %r2192, %r2126;
	// end inline asm
	ld.shared.u32 	%r2195, [%r2251+5264];
	ld.shared.u32 	%r2196, [%r2253+6384];
	// begin inline asm
	dp4a.s32.s32 %r2194, %r2195, %r2196, %r2130;
	// end inline asm
	ld.shared.u32 	%r2199, [%r2251+7056];
	ld.shared.u32 	%r2200, [%r2253+6384];
	// begin inline asm
	dp4a.s32.s32 %r2198, %r2199, %r2200, %r2134;
	// end inline asm
	ld.shared.u32 	%r2203, [%r2251+5264];
	ld.shared.u32 	%r2204, [%r2253+4340];
	// begin inline asm
	dp4a.s32.s32 %r2202, %r2203, %r2204, %r2138;
	// end inline asm
	ld.shared.u32 	%r2207, [%r2251+7056];
	ld.shared.u32 	%r2208, [%r2253+4340];
	// begin inline asm
	dp4a.s32.s32 %r2206, %r2207, %r2208, %r2142;
	// end inline asm
	ld.shared.u32 	%r2211, [%r2251+5264];
	ld.shared.u32 	%r2212, [%r2253+6388];
	// begin inline asm
	dp4a.s32.s32 %r2210, %r2211, %r2212, %r2146;
	// end inline asm
	ld.shared.u32 	%r2215, [%r2251+7056];
	ld.shared.u32 	%r2216, [%r2253+6388];
	// begin inline asm
	dp4a.s32.s32 %r2214, %r2215, %r2216, %r2150;
	// end inline asm
	ld.shared.u32 	%r2219, [%r2251+5264];
	ld.shared.u32 	%r2220, [%r2253+4344];
	// begin inline asm
	dp4a.s32.s32 %r2218, %r2219, %r2220, %r2154;
	// end inline asm
	ld.shared.u32 	%r2223, [%r2251+7056];
	ld.shared.u32 	%r2224, [%r2253+4344];
	// begin inline asm
	dp4a.s32.s32 %r2222, %r2223, %r2224, %r2158;
	// end inline asm
	ld.shared.u32 	%r2227, [%r2251+5264];
	ld.shared.u32 	%r2228, [%r2253+6392];
	// begin inline asm
	dp4a.s32.s32 %r2226, %r2227, %r2228, %r2162;
	// end inline asm
	ld.shared.u32 	%r2231, [%r2251+7056];
	ld.shared.u32 	%r2232, [%r2253+6392];
	// begin inline asm
	dp4a.s32.s32 %r2230, %r2231, %r2232, %r2166;
	// end inline asm
	ld.shared.u32 	%r2235, [%r2251+5264];
	ld.shared.u32 	%r2236, [%r2253+4348];
	// begin inline asm
	dp4a.s32.s32 %r2234, %r2235, %r2236, %r2170;
	// end inline asm
	ld.shared.u32 	%r2239, [%r2251+7056];
	ld.shared.u32 	%r2240, [%r2253+4348];
	// begin inline asm
	dp4a.s32.s32 %r2238, %r2239, %r2240, %r2174;
	// end inline asm
	ld.shared.u32 	%r2243, [%r2251+5264];
	ld.shared.u32 	%r2244, [%r2253+6396];
	// begin inline asm
	dp4a.s32.s32 %r2242, %r2243, %r2244, %r2178;
	// end inline asm
	ld.shared.u32 	%r2247, [%r2251+7056];
	ld.shared.u32 	%r2248, [%r2253+6396];
	// begin inline asm
	dp4a.s32.s32 %r2246, %r2247, %r2248, %r2182;
	// end inline asm
	shl.b32 	%r2254, %r10, 6;
	shl.b32 	%r2255, %r54, 2;
	add.s32 	%r2256, %r2254, %r2255;
	mul.lo.s32 	%r2257, %r10, 12544;
	mad.lo.s32 	%r2258, %r1, 401408, %r2257;
	mad.lo.s32 	%r2259, %r54, 784, %r2258;
	add.s32 	%r2260, %r2259, %r3;
	add.s32 	%r2261, %r2260, %r4;
	cvta.to.global.u64 	%rd64, %rd267;
	cvta.to.global.u64 	%rd65, %rd268;
	cvta.to.global.u64 	%rd66, %rd269;
	cvta.to.global.u64 	%rd67, %rd266;
	cvt.s64.s32 	%rd68, %r2186;
	mad.lo.s64 	%rd69, %rd68, 658315013521408, 1073741824;
	shr.u64 	%rd70, %rd69, 31;
	cvt.u32.u64 	%r2262, %rd70;
	mul.wide.u32 	%rd71, %r2256, 4;
	add.s64 	%rd72, %rd64, %rd71;
	ld.global.nc.u32 	%r2263, [%rd72];
	add.s32 	%r2264, %r2263, %r2262;
	mul.wide.s32 	%rd73, %r2264, 2147438515;
	add.s64 	%rd74, %rd73, 1073741824;
	shr.u64 	%rd75, %rd74, 31;
	cvt.u32.u64 	%r2265, %rd75;
	add.s64 	%rd76, %rd65, %rd71;
	ld.global.nc.u32 	%r2266, [%rd76];
	add.s32 	%r2267, %r2266, %r2265;
	mul.wide.s32 	%rd77, %r2267, 1640264770;
	add.s64 	%rd78, %rd77, 1073741824;
	shr.u64 	%rd79, %rd78, 31;
	cvt.u32.u64 	%r2268, %rd79;
	mul.wide.u32 	%rd80, %r2261, 4;
	add.s64 	%rd81, %rd66, %rd80;
	ld.global.nc.u32 	%r2269, [%rd81];
	mul.wide.s32 	%rd82, %r2269, 1978965331;
	add.s64 	%rd83, %rd82, 1073741824;
	shr.u64 	%rd84, %rd83, 31;
	cvt.u32.u64 	%r2270, %rd84;
	add.s32 	%r2271, %r2268, %r2270;
	max.s32 	%r2272, %r2271, 0;
	add.s64 	%rd85, %rd67, %rd80;
	st.global.u32 	[%rd85], %r2272;
	cvt.s64.s32 	%rd86, %r2190;
	mad.lo.s64 	%rd87, %rd86, 658315013521408, 1073741824;
	shr.u64 	%rd88, %rd87, 31;
	cvt.u32.u64 	%r2273, %rd88;
	add.s32 	%r2274, %r2263, %r2273;
	mul.wide.s32 	%rd89, %r2274, 2147438515;
	add.s64 	%rd90, %rd89, 1073741824;
	shr.u64 	%rd91, %rd90, 31;
	cvt.u32.u64 	%r2275, %rd91;
	add.s32 	%r2276, %r2266, %r2275;
	mul.wide.s32 	%rd92, %r2276, 1640264770;
	add.s64 	%rd93, %rd92, 1073741824;
	shr.u64 	%rd94, %rd93, 31;
	cvt.u32.u64 	%r2277, %rd94;
	ld.global.nc.u32 	%r2278, [%rd81+802816];
	mul.wide.s32 	%rd95, %r2278, 1978965331;
	add.s64 	%rd96, %rd95, 1073741824;
	shr.u64 	%rd97, %rd96, 31;
	cvt.u32.u64 	%r2279, %rd97;
	add.s32 	%r2280, %r2277, %r2279;
	max.s32 	%r2281, %r2280, 0;
	st.global.u32 	[%rd85+802816], %r2281;
	cvt.s64.s32 	%rd98, %r2194;
	mad.lo.s64 	%rd99, %rd98, 658315013521408, 1073741824;
	shr.u64 	%rd100, %rd99, 31;
	cvt.u32.u64 	%r2282, %rd100;
	ld.global.nc.u32 	%r2283, [%rd72+128];
	add.s32 	%r2284, %r2283, %r2282;
	mul.wide.s32 	%rd101, %r2284, 2147438515;
	add.s64 	%rd102, %rd101, 1073741824;
	shr.u64 	%rd103, %rd102, 31;
	cvt.u32.u64 	%r2285, %rd103;
	ld.global.nc.u32 	%r2286, [%rd76+128];
	add.s32 	%r2287, %r2286, %r2285;
	mul.wide.s32 	%rd104, %r2287, 1640264770;
	add.s64 	%rd105, %rd104, 1073741824;
	shr.u64 	%rd106, %rd105, 31;
	cvt.u32.u64 	%r2288, %rd106;
	ld.global.nc.u32 	%r2289, [%rd81+25088];
	mul.wide.s32 	%rd107, %r2289, 1978965331;
	add.s64 	%rd108, %rd107, 1073741824;
	shr.u64 	%rd109, %rd108, 31;
	cvt.u32.u64 	%r2290, %rd109;
	add.s32 	%r2291, %r2288, %r2290;
	max.s32 	%r2292, %r2291, 0;
	st.global.u32 	[%rd85+25088], %r2292;
	cvt.s64.s32 	%rd110, %r2198;
	mad.lo.s64 	%rd111, %rd110, 658315013521408, 1073741824;
	shr.u64 	%rd112, %rd111, 31;
	cvt.u32.u64 	%r2293, %rd112;
	add.s32 	%r2294, %r2283, %r2293;
	mul.wide.s32 	%rd113, %r2294, 2147438515;
	add.s64 	%rd114, %rd113, 1073741824;
	shr.u64 	%rd115, %rd114, 31;
	cvt.u32.u64 	%r2295, %rd115;
	add.s32 	%r2296, %r2286, %r2295;
	mul.wide.s32 	%rd116, %r2296, 1640264770;
	add.s64 	%rd117, %rd116, 1073741824;
	shr.u64 	%rd118, %rd117, 31;
	cvt.u32.u64 	%r2297, %rd118;
	ld.global.nc.u32 	%r2298, [%rd81+827904];
	mul.wide.s32 	%rd119, %r2298, 1978965331;
	add.s64 	%rd120, %rd119, 1073741824;
	shr.u64 	%rd121, %rd120, 31;
	cvt.u32.u64 	%r2299, %rd121;
	add.s32 	%r2300, %r2297, %r2299;
	max.s32 	%r2301, %r2300, 0;
	st.global.u32 	[%rd85+827904], %r2301;
	cvt.s64.s32 	%rd122, %r2202;
	mad.lo.s64 	%rd123, %rd122, 658315013521408, 1073741824;
	shr.u64 	%rd124, %rd123, 31;
	cvt.u32.u64 	%r2302, %rd124;
	ld.global.nc.u32 	%r2303, [%rd72+4];
	add.s32 	%r2304, %r2303, %r2302;
	mul.wide.s32 	%rd125, %r2304, 2147438515;
	add.s64 	%rd126, %rd125, 1073741824;
	shr.u64 	%rd127, %rd126, 31;
	cvt.u32.u64 	%r2305, %rd127;
	ld.global.nc.u32 	%r2306, [%rd76+4];
	add.s32 	%r2307, %r2306, %r2305;
	mul.wide.s32 	%rd128, %r2307, 1640264770;
	add.s64 	%rd129, %rd128, 1073741824;
	shr.u64 	%rd130, %rd129, 31;
	cvt.u32.u64 	%r2308, %rd130;
	ld.global.nc.u32 	%r2309, [%rd81+4];
	mul.wide.s32 	%rd131, %r2309, 1978965331;
	add.s64 	%rd132, %rd131, 1073741824;
	shr.u64 	%rd133, %rd132, 31;
	cvt.u32.u64 	%r2310, %rd133;
	add.s32 	%r2311, %r2308, %r2310;
	max.s32 	%r2312, %r2311, 0;
	st.global.u32 	[%rd85+4], %r2312;
	cvt.s64.s32 	%rd134, %r2206;
	mad.lo.s64 	%rd135, %rd134, 658315013521408, 1073741824;
	shr.u64 	%rd136, %rd135, 31;
	cvt.u32.u64 	%r2313, %rd136;
	add.s32 	%r2314, %r2303, %r2313;
	mul.wide.s32 	%rd137, %r2314, 2147438515;
	add.s64 	%rd138, %rd137, 1073741824;
	shr.u64 	%rd139, %rd138, 31;
	cvt.u32.u64 	%r2315, %rd139;
	add.s32 	%r2316, %r2306, %r2315;
	mul.wide.s32 	%rd140, %r2316, 1640264770;
	add.s64 	%rd141, %rd140, 1073741824;
	shr.u64 	%rd142, %rd141, 31;
	cvt.u32.u64 	%r2317, %rd142;
	ld.global.nc.u32 	%r2318, [%rd81+802820];
	mul.wide.s32 	%rd143, %r2318, 1978965331;
	add.s64 	%rd144, %rd143, 1073741824;
	shr.u64 	%rd145, %rd144, 31;
	cvt.u32.u64 	%r2319, %rd145;
	add.s32 	%r2320, %r2317, %r2319;
	max.s32 	%r2321, %r2320, 0;
	st.global.u32 	[%rd85+802820], %r2321;
	cvt.s64.s32 	%rd146, %r2210;
	mad.lo.s64 	%rd147, %rd146, 658315013521408, 1073741824;
	shr.u64 	%rd148, %rd147, 31;
	cvt.u32.u64 	%r2322, %rd148;
	ld.global.nc.u32 	%r2323, [%rd72+132];
	add.s32 	%r2324, %r2323, %r2322;
	mul.wide.s32 	%rd149, %r2324, 2147438515;
	add.s64 	%rd150, %rd149, 1073741824;
	shr.u64 	%rd151, %rd150, 31;
	cvt.u32.u64 	%r2325, %rd151;
	ld.global.nc.u32 	%r2326, [%rd76+132];
	add.s32 	%r2327, %r2326, %r2325;
	mul.wide.s32 	%rd152, %r2327, 1640264770;
	add.s64 	%rd153, %rd152, 1073741824;
	shr.u64 	%rd154, %rd153, 31;
	cvt.u32.u64 	%r2328, %rd154;
	ld.global.nc.u32 	%r2329, [%rd81+25092];
	mul.wide.s32 	%rd155, %r2329, 1978965331;
	add.s64 	%rd156, %rd155, 1073741824;
	shr.u64 	%rd157, %rd156, 31;
	cvt.u32.u64 	%r2330, %rd157;
	add.s32 	%r2331, %r2328, %r2330;
	max.s32 	%r2332, %r2331, 0;
	st.global.u32 	[%rd85+25092], %r2332;
	cvt.s64.s32 	%rd158, %r2214;
	mad.lo.s64 	%rd159, %rd158, 658315013521408, 1073741824;
	shr.u64 	%rd160, %rd159, 31;
	cvt.u32.u64 	%r2333, %rd160;
	add.s32 	%r2334, %r2323, %r2333;
	mul.wide.s32 	%rd161, %r2334, 2147438515;
	add.s64 	%rd162, %rd161, 1073741824;
	shr.u64 	%rd163, %rd162, 31;
	cvt.u32.u64 	%r2335, %rd163;
	add.s32 	%r2336, %r2326, %r2335;
	mul.wide.s32 	%rd164, %r2336, 1640264770;
	add.s64 	%rd165, %rd164, 1073741824;
	shr.u64 	%rd166, %rd165, 31;
	cvt.u32.u64 	%r2337, %rd166;
	ld.global.nc.u32 	%r2338, [%rd81+827908];
	mul.wide.s32 	%rd167, %r2338, 1978965331;
	add.s64 	%rd168, %rd167, 1073741824;
	shr.u64 	%rd169, %rd168, 31;
	cvt.u32.u64 	%r2339, %rd169;
	add.s32 	%r2340, %r2337, %r2339;
	max.s32 	%r2341, %r2340, 0;
	st.global.u32 	[%rd85+827908], %r2341;
	cvt.s64.s32 	%rd170, %r2218;
	mad.lo.s64 	%rd171, %rd170, 658315013521408, 1073741824;
	shr.u64 	%rd172, %rd171, 31;
	cvt.u32.u64 	%r2342, %rd172;
	ld.global.nc.u32 	%r2343, [%rd72+8];
	add.s32 	%r2344, %r2343, %r2342;
	mul.wide.s32 	%rd173, %r2344, 2147438515;
	add.s64 	%rd174, %rd173, 1073741824;
	shr.u64 	%rd175, %rd174, 31;
	cvt.u32.u64 	%r2345, %rd175;
	ld.global.nc.u32 	%r2346, [%rd76+8];
	add.s32 	%r2347, %r2346, %r2345;
	mul.wide.s32 	%rd176, %r2347, 1640264770;
	add.s64 	%rd177, %rd176, 1073741824;
	shr.u64 	%rd178, %rd177, 31;
	cvt.u32.u64 	%r2348, %rd178;
	ld.global.nc.u32 	%r2349, [%rd81+8];
	mul.wide.s32 	%rd179, %r2349, 1978965331;
	add.s64 	%rd180, %rd179, 1073741824;
	shr.u64 	%rd181, %rd180, 31;
	cvt.u32.u64 	%r2350, %rd181;
	add.s32 	%r2351, %r2348, %r2350;
	max.s32 	%r2352, %r2351, 0;
	st.global.u32 	[%rd85+8], %r2352;
	cvt.s64.s32 	%rd182, %r2222;
	mad.lo.s64 	%rd183, %rd182, 658315013521408, 1073741824;
	shr.u64 	%rd184, %rd183, 31;
	cvt.u32.u64 	%r2353, %rd184;
	add.s32 	%r2354, %r2343, %r2353;
	mul.wide.s32 	%rd185, %r2354, 2147438515;
	add.s64 	%rd186, %rd185, 1073741824;
	shr.u64 	%rd187, %rd186, 31;
	cvt.u32.u64 	%r2355, %rd187;
	add.s32 	%r2356, %r2346, %r2355;
	mul.wide.s32 	%rd188, %r2356, 1640264770;
	add.s64 	%rd189, %rd188, 1073741824;
	shr.u64 	%rd190, %rd189, 31;
	cvt.u32.u64 	%r2357, %rd190;
	ld.global.nc.u32 	%r2358, [%rd81+802824];
	mul.wide.s32 	%rd191, %r2358, 1978965331;
	add.s64 	%rd192, %rd191, 1073741824;
	shr.u64 	%rd193, %rd192, 31;
	cvt.u32.u64 	%r2359, %rd193;
	add.s32 	%r2360, %r2357, %r2359;
	max.s32 	%r2361, %r2360, 0;
	st.global.u32 	[%rd85+802824], %r2361;
	cvt.s64.s32 	%rd194, %r2226;
	mad.lo.s64 	%rd195, %rd194, 658315013521408, 1073741824;
	shr.u64 	%rd196, %rd195, 31;
	cvt.u32.u64 	%r2362, %rd196;
	ld.global.nc.u32 	%r2363, [%rd72+136];
	add.s32 	%r2364, %r2363, %r2362;
	mul.wide.s32 	%rd197, %r2364, 2147438515;
	add.s64 	%rd198, %rd197, 1073741824;
	shr.u64 	%rd199, %rd198, 31;
	cvt.u32.u64 	%r2365, %rd199;
	ld.global.nc.u32 	%r2366, [%rd76+136];
	add.s32 	%r2367, %r2366, %r2365;
	mul.wide.s32 	%rd200, %r2367, 1640264770;
	add.s64 	%rd201, %rd200, 1073741824;
	shr.u64 	%rd202, %rd201, 31;
	cvt.u32.u64 	%r2368, %rd202;
	ld.global.nc.u32 	%r2369, [%rd81+25096];
	mul.wide.s32 	%rd203, %r2369, 1978965331;
	add.s64 	%rd204, %rd203, 1073741824;
	shr.u64 	%rd205, %rd204, 31;
	cvt.u32.u64 	%r2370, %rd205;
	add.s32 	%r2371, %r2368, %r2370;
	max.s32 	%r2372, %r2371, 0;
	st.global.u32 	[%rd85+25096], %r2372;
	cvt.s64.s32 	%rd206, %r2230;
	mad.lo.s64 	%rd207, %rd206, 658315013521408, 1073741824;
	shr.u64 	%rd208, %rd207, 31;
	cvt.u32.u64 	%r2373, %rd208;
	add.s32 	%r2374, %r2363, %r2373;
	mul.wide.s32 	%rd209, %r2374, 2147438515;
	add.s64 	%rd210, %rd209, 1073741824;
	shr.u64 	%rd211, %rd210, 31;
	cvt.u32.u64 	%r2375, %rd211;
	add.s32 	%r2376, %r2366, %r2375;
	mul.wide.s32 	%rd212, %r2376, 1640264770;
	add.s64 	%rd213, %rd212, 1073741824;
	shr.u64 	%rd214, %rd213, 31;
	cvt.u32.u64 	%r2377, %rd214;
	ld.global.nc.u32 	%r2378, [%rd81+827912];
	mul.wide.s32 	%rd215, %r2378, 1978965331;
	add.s64 	%rd216, %rd215, 1073741824;
	shr.u64 	%rd217, %rd216, 31;
	cvt.u32.u64 	%r2379, %rd217;
	add.s32 	%r2380, %r2377, %r2379;
	max.s32 	%r2381, %r2380, 0;
	st.global.u32 	[%rd85+827912], %r2381;
	cvt.s64.s32 	%rd218, %r2234;
	mad.lo.s64 	%rd219, %rd218, 658315013521408, 1073741824;
	shr.u64 	%rd220, %rd219, 31;
	cvt.u32.u64 	%r2382, %rd220;
	ld.global.nc.u32 	%r2383, [%rd72+12];
	add.s32 	%r2384, %r2383, %r2382;
	mul.wide.s32 	%rd221, %r2384, 2147438515;
	add.s64 	%rd222, %rd221, 1073741824;
	shr.u64 	%rd223, %rd222, 31;
	cvt.u32.u64 	%r2385, %rd223;
	ld.global.nc.u32 	%r2386, [%rd76+12];
	add.s32 	%r2387, %r2386, %r2385;
	mul.wide.s32 	%rd224, %r2387, 1640264770;
	add.s64 	%rd225, %rd224, 1073741824;
	shr.u64 	%rd226, %rd225, 31;
	cvt.u32.u64 	%r2388, %rd226;
	ld.global.nc.u32 	%r2389, [%rd81+12];
	mul.wide.s32 	%rd227, %r2389, 1978965331;
	add.s64 	%rd228, %rd227, 1073741824;
	shr.u64 	%rd229, %rd228, 31;
	cvt.u32.u64 	%r2390, %rd229;
	add.s32 	%r2391, %r2388, %r2390;
	max.s32 	%r2392, %r2391, 0;
	st.global.u32 	[%rd85+12], %r2392;
	cvt.s64.s32 	%rd230, %r2238;
	mad.lo.s64 	%rd231, %rd230, 658315013521408, 1073741824;
	shr.u64 	%rd232, %rd231, 31;
	cvt.u32.u64 	%r2393, %rd232;
	add.s32 	%r2394, %r2383, %r2393;
	mul.wide.s32 	%rd233, %r2394, 2147438515;
	add.s64 	%rd234, %rd233, 1073741824;
	shr.u64 	%rd235, %rd234, 31;
	cvt.u32.u64 	%r2395, %rd235;
	add.s32 	%r2396, %r2386, %r2395;
	mul.wide.s32 	%rd236, %r2396, 1640264770;
	add.s64 	%rd237, %rd236, 1073741824;
	shr.u64 	%rd238, %rd237, 31;
	cvt.u32.u64 	%r2397, %rd238;
	ld.global.nc.u32 	%r2398, [%rd81+802828];
	mul.wide.s32 	%rd239, %r2398, 1978965331;
	add.s64 	%rd240, %rd239, 1073741824;
	shr.u64 	%rd241, %rd240, 31;
	cvt.u32.u64 	%r2399, %rd241;
	add.s32 	%r2400, %r2397, %r2399;
	max.s32 	%r2401, %r2400, 0;
	st.global.u32 	[%rd85+802828], %r2401;
	cvt.s64.s32 	%rd242, %r2242;
	mad.lo.s64 	%rd243, %rd242, 658315013521408, 1073741824;
	shr.u64 	%rd244, %rd243, 31;
	cvt.u32.u64 	%r2402, %rd244;
	ld.global.nc.u32 	%r2403, [%rd72+140];
	add.s32 	%r2404, %r2403, %r2402;
	mul.wide.s32 	%rd245, %r2404, 2147438515;
	add.s64 	%rd246, %rd245, 1073741824;
	shr.u64 	%rd247, %rd246, 31;
	cvt.u32.u64 	%r2405, %rd247;
	ld.global.nc.u32 	%r2406, [%rd76+140];
	add.s32 	%r2407, %r2406, %r2405;
	mul.wide.s32 	%rd248, %r2407, 1640264770;
	add.s64 	%rd249, %rd248, 1073741824;
	shr.u64 	%rd250, %rd249, 31;
	cvt.u32.u64 	%r2408, %rd250;
	ld.global.nc.u32 	%r2409, [%rd81+25100];
	mul.wide.s32 	%rd251, %r2409, 1978965331;
	add.s64 	%rd252, %rd251, 1073741824;
	shr.u64 	%rd253, %rd252, 31;
	cvt.u32.u64 	%r2410, %rd253;
	add.s32 	%r2411, %r2408, %r2410;
	max.s32 	%r2412, %r2411, 0;
	st.global.u32 	[%rd85+25100], %r2412;
	cvt.s64.s32 	%rd254, %r2246;
	mad.lo.s64 	%rd255, %rd254, 658315013521408, 1073741824;
	shr.u64 	%rd256, %rd255, 31;
	cvt.u32.u64 	%r2413, %rd256;
	add.s32 	%r2414, %r2403, %r2413;
	mul.wide.s32 	%rd257, %r2414, 2147438515;
	add.s64 	%rd258, %rd257, 1073741824;
	shr.u64 	%rd259, %rd258, 31;
	cvt.u32.u64 	%r2415, %rd259;
	add.s32 	%r2416, %r2406, %r2415;
	mul.wide.s32 	%rd260, %r2416, 1640264770;
	add.s64 	%rd261, %rd260, 1073741824;
	shr.u64 	%rd262, %rd261, 31;
	cvt.u32.u64 	%r2417, %rd262;
	ld.global.nc.u32 	%r2418, [%rd81+827916];
	mul.wide.s32 	%rd263, %r2418, 1978965331;
	add.s64 	%rd264, %rd263, 1073741824;
	shr.u64 	%rd265, %rd264, 31;
	cvt.u32.u64 	%r2419, %rd265;
	add.s32 	%r2420, %r2417, %r2419;
	max.s32 	%r2421, %r2420, 0;
	st.global.u32 	[%rd85+827916], %r2421;
	ret;

}
	// .globl	fused_nn_conv2d_cast_fixed_point_multiply_add_cast_nn_relu_cast_fixed_point_mult_18399029763786111876__8_kernel0
.visible .entry fused_nn_conv2d_cast_fixed_point_multiply_add_cast_nn_relu_cast_fixed_point_mult_18399029763786111876__8_kernel0(
	.param .u64 .ptr .align 1 fused_nn_conv2d_cast_fixed_point_multiply_add_cast_nn_relu_cast_fixed_point_mult_18399029763786111876__8_kernel0_param_0,
	.param .u64 .ptr .align 1 fused_nn_conv2d_cast_fixed_point_multiply_add_cast_nn_relu_cast_fixed_point_mult_18399029763786111876__8_kernel0_param_1,
	.param .u64 .ptr .align 1 fused_nn_conv2d_cast_fixed_point_multiply_add_cast_nn_relu_cast_fixed_point_mult_18399029763786111876__8_kernel0_param_2,
	.param .u64 .ptr .align 1 fused_nn_conv2d_cast_fixed_point_multiply_add_cast_nn_relu_cast_fixed_point_mult_18399029763786111876__8_kernel0_param_3
)
{
	.reg .pred 	%p<46>;
	.reg .b16 	%rs<44>;
	.reg .b32 	%r<2403>;
	.reg .b64 	%rd<232>;
	// demoted variable
	.shared .align 4 .b8 _ZZ112fused_nn_conv2d_cast_fixed_point_multiply_add_cast_nn_relu_cast_fixed_point_mult_18399029763786111876__8_kernel0E15pad_data_shared[1024];
	// demoted variable
	.shared .align 4 .b8 _ZZ112fused_nn_conv2d_cast_fixed_point_multiply_add_cast_nn_relu_cast_fixed_point_mult_18399029763786111876__8_kernel0E18placeholder_shared[2304];
	ld.param.u64 	%rd8, [fused_nn_conv2d_cast_fixed_point_multiply_add_cast_nn_relu_cast_fixed_point_mult_18399029763786111876__8_kernel0_param_0];
	ld.param.u64 	%rd9, [fused_nn_conv2d_cast_fixed_point_multiply_add_cast_nn_relu_cast_fixed_point_mult_18399029763786111876__8_kernel0_param_1];
	cvta.to.global.u64 	%rd1, %rd9;
	cvta.to.global.u64 	%rd2, %rd8;
	mov.u32 	%r1, %tid.y;
	add.s32 	%r2, %r1, -15;
	setp.lt.u32 	%p7, %r2, -14;
	mov.b32 	%r2367, 0;
	@%p7 bra 	$L__BB48_3;
	mov.u32 	%r3, %ctaid.x;
	shl.b32 	%r98, %r3, 1;
	mov.u32 	%r4, %tid.x;
	or.b32  	%r99, %r98, %r4;
	setp.eq.s32 	%p8, %r99, 0;
	add.s32 	%r100, %r98, %r4;
	setp.gt.u32 	%p9, %r100, 14;
	or.pred  	%p10, %p8, %p9;
	@%p10 bra 	$L__BB48_3;
	mov.u32 	%r102, %ctaid.z;
	mul.lo.s32 	%r103, %r102, 100352;
	mov.u32 	%r104, %tid.z;
	shl.b32 	%r105, %r3, 3;
	shl.b32 	%r106, %r4, 2;
	mad.lo.s32 	%r107, %r104, 50176, %r103;
	mad.lo.s32 	%r108, %r1, 56, %r107;
	add.s32 	%r109, %r108, %r105;
	add.s32 	%r110, %r109, %r106;
	add.s32 	%r111, %r110, -60;
	cvt.s64.s32 	%rd10, %r111;
	add.s64 	%rd11, %rd2, %rd10;
	ld.global.nc.u32 	%r2367, [%rd11];
$L__BB48_3:
	setp.lt.u32 	%p11, %r2, -14;
	mov.u32 	%r113, %tid.z;
	shl.b32 	%r115, %r113, 8;
	shl.b32 	%r116, %r1, 4;
	add.s32 	%r117, %r115, %r116;
	mov.u32 	%r118, %tid.x;
	shl.b32 	%r119, %r118, 2;
	add.s32 	%r120, %r117, %r119;
	mov.u32 	%r121, _ZZ112fused_nn_conv2d_cast_fixed_point_multiply_add_cast_nn_relu_cast_fixed_point_mult_18399029763786111876__8_kernel0E15pad_data_shared;
	add.s32 	%r7, %r121, %r120;
	st.shared.u32 	[%r7], %r2367;
	mov.u32 	%r122, %ctaid.x;
	shl.b32 	%r123, %r122, 1;
	or.b32  	%r124, %r123, %r118;
	setp.eq.s32 	%p12, %r124, 0;
	add.s32 	%r126, %r123, %r118;
	setp.gt.u32 	%p13, %r126, 14;
	mov.u32 	%r128, %ctaid.z;
	mul.lo.s32 	%r129, %r113, 50176;
	shl.b32 	%r8, %r122, 3;
	shl.b32 	%r130, %r113, 4;
	add.s32 	%r131, %r130, %r1;
	shl.b32 	%r132, %r113, 6;
	shl.b32 	%r133, %r1, 2;
	add.s32 	%r134, %r132, %r118;
	add.s32 	%r135, %r134, %r133;
	mov.u32 	%r137, %ctaid.y;
	mul.lo.s32 	%r138, %r137, 147456;
	shr.u32 	%r9, %r118, 1;
	or.pred  	%p14, %p11, %p12;
	or.pred  	%p1, %p14, %p13;
	setp.lt.u32 	%p15, %r131, 144;
	setp.lt.u32 	%p16, %r135, 576;
	and.pred  	%p17, %p15, %p16;
	setp.lt.u32 	%p18, %r113, 9;
	and.pred  	%p2, %p17, %p18;
	cvt.u16.u32 	%rs5, %r131;
	and.b16  	%rs6, %rs5, 255;
	mul.lo.s16 	%rs7, %rs6, 57;
	shr.u16 	%rs8, %rs7, 9;
	mul.wide.u16 	%r10, %rs8, 9216;
	mul.lo.s16 	%rs9, %rs8, 9;
	sub.s16 	%rs10, %rs5, %rs9;
	shl.b16 	%rs1, %rs10, 4;
	cvt.u32.u16 	%r139, %rs1;
	and.b32  	%r140, %r139, 240;
	mov.u32 	%r141, _ZZ112fused_nn_conv2d_cast_fixed_point_multiply_add_cast_nn_relu_cast_fixed_point_mult_18399029763786111876__8_kernel0E18placeholder_shared;
	add.s32 	%r11, %r141, %r120;
	setp.lt.u32 	%p19, %r131, 112;
	setp.lt.u32 	%p20, %r135, 448;
	and.pred  	%p21, %p19, %p20;
	setp.lt.u32 	%p22, %r113, 7;
	and.pred  	%p3, %p21, %p22;
	add.s16 	%rs11, %rs5, 32;
	and.b16  	%rs12, %rs11, 255;
	mul.lo.s16 	%rs13, %rs12, 57;
	shr.u16 	%rs14, %rs13, 9;
	mul.wide.u16 	%r12, %rs14, 9216;
	mul.lo.s16 	%rs15, %rs14, 9;
	sub.s16 	%rs16, %rs11, %rs15;
	shl.b16 	%rs2, %rs16, 4;
	cvt.u32.u16 	%r142, %rs2;
	and.b32  	%r143, %r142, 240;
	setp.lt.u32 	%p23, %r131, 80;
	setp.lt.u32 	%p24, %r135, 320;
	and.pred  	%p25, %p23, %p24;
	setp.lt.u32 	%p26, %r113, 5;
	and.pred  	%p4, %p25, %p26;
	add.s16 	%rs17, %rs5, 64;
	and.b16  	%rs18, %rs17, 255;
	mul.lo.s16 	%rs19, %rs18, 57;
	shr.u16 	%rs20, %rs19, 9;
	mul.wide.u16 	%r13, %rs20, 9216;
	mul.lo.s16 	%rs21, %rs20, 9;
	sub.s16 	%rs22, %rs17, %rs21;
	shl.b16 	%rs3, %rs22, 4;
	cvt.u32.u16 	%r144, %rs3;
	and.b32  	%r145, %r144, 240;
	setp.lt.u32 	%p27, %r131, 48;
	setp.lt.u32 	%p28, %r135, 192;
	and.pred  	%p29, %p27, %p28;
	setp.lt.u32 	%p30, %r113, 3;
	and.pred  	%p5, %p29, %p30;
	add.s16 	%rs23, %rs5, 96;
	and.b16  	%rs24, %rs23, 255;
	mul.lo.s16 	%rs25, %rs24, 57;
	shr.u16 	%rs26, %rs25, 9;
	mul.wide.u16 	%r14, %rs26, 9216;
	mul.lo.s16 	%rs27, %rs26, 9;
	sub.s16 	%rs28, %rs23, %rs27;
	shl.b16 	%rs4, %rs28, 4;
	cvt.u32.u16 	%r146, %rs4;
	and.b32  	%r147, %r146, 240;
	setp.lt.u32 	%p31, %r131, 16;
	setp.lt.u32 	%p32, %r135, 64;
	and.pred  	%p33, %p31, %p32;
	setp.eq.s32 	%p34, %r113, 0;
	and.pred  	%p6, %p33, %p34;
	xor.b16  	%rs29, %rs5, 128;
	and.b16  	%rs30, %rs29, 255;
	mul.lo.s16 	%rs31, %rs30, 57;
	shr.u16 	%rs32, %rs31, 9;
	mul.wide.u16 	%r148, %rs32, 9216;
	mul.lo.s16 	%rs33, %rs32, 9;
	sub.s16 	%rs34, %rs5, %rs33;
	shl.b16 	%rs35, %rs34, 4;
	cvt.u32.u16 	%r149, %rs35;
	and.b32  	%r150, %r149, 240;
	add.s32 	%r151, %r138, %r148;
	add.s32 	%r152, %r151, %r119;
	add.s32 	%r2372, %r152, %r150;
	add.s32 	%r153, %r138, %r14;
	add.s32 	%r154, %r153, %r119;
	add.s32 	%r2371, %r154, %r147;
	add.s32 	%r155, %r138, %r13;
	add.s32 	%r156, %r155, %r119;
	add.s32 	%r2370, %r156, %r145;
	add.s32 	%r157, %r138, %r12;
	add.s32 	%r158, %r157, %r119;
	add.s32 	%r2369, %r158, %r143;
	add.s32 	%r159, %r138, %r10;
	add.s32 	%r160, %r159, %r119;
	add.s32 	%r2368, %r160, %r140;
	mul.wide.u32 	%rd12, %r118, 4;
	cvt.u64.u32 	%rd13, %r8;
	add.s64 	%rd14, %rd12, %rd13;
	mad.lo.s32 	%r20, %r128, 100352, %r129;
	mad.lo.s32 	%r161, %r1, 56, %r20;
	cvt.u64.u32 	%rd15, %r161;
	add.s64 	%rd16, %rd14, %rd15;
	add.s64 	%rd17, %rd16, %rd2;
	add.s64 	%rd231, %rd17, 724;
	mov.b32 	%r2373, 0;
	mov.u32 	%r2374, %r2373;
	mov.u32 	%r2375, %r2373;
	mov.u32 	%r2376, %r2373;
	mov.u32 	%r2377, %r2373;
	mov.u32 	%r2378, %r2373;
	mov.u32 	%r2379, %r2373;
	mov.u32 	%r2380, %r2373;
	mov.u32 	%r2381, %r2373;
	mov.u32 	%r2382, %r2373;
	mov.u32 	%r2383, %r2373;
	mov.u32 	%r2384, %r2373;
	mov.u32 	%r2385, %r2373;
	mov.u32 	%r2386, %r2373;
	mov.u32 	%r2387, %r2373;
	mov.u32 	%r2388, %r2373;
	mov.u32 	%r2389, %r2373;
	mov.u32 	%r2390, %r2373;
	mov.u32 	%r2391, %r2373;
	mov.u32 	%r2392, %r2373;
	mov.u32 	%r2393, %r2373;
	mov.u32 	%r2394, %r2373;
	mov.u32 	%r2395, %r2373;
	mov.u32 	%r2396, %r2373;
	mov.u32 	%r2397, %r2373;
	mov.u32 	%r2398, %r2373;
	mov.u32 	%r2399, %r2373;
	mov.u32 	%r2400, %r2373;
	mov.u32 	%r2401, %r2373;
$L__BB48_4:
	bar.sync 	0;
	mov.b32 	%r2402, 0;
	@%p1 bra 	$L__BB48_6;
	ld.global.nc.u32 	%r2402, [%rd231];
$L__BB48_6:
	shl.b32 	%r163, %r2401, 9;
	not.b32 	%r164, %r163;
	and.b32  	%r165, %r164, 512;
	add.s32 	%r166, %r7, %r165;
	st.shared.u32 	[%r166], %r2402;
	not.pred 	%p35, %p2;
	@%p35 bra 	$L__BB48_8;
	cvt.u64.u32 	%rd18, %r2368;
	add.s64 	%rd19, %rd1, %rd18;
	ld.global.nc.u32 	%r167, [%rd19];
	st.shared.u32 	[%r11], %r167;
$L__BB48_8:
	not.pred 	%p36, %p3;
	@%p36 bra 	$L__BB48_10;
	cvt.u64.u32 	%rd20, %r2369;
	add.s64 	%rd21, %rd1, %rd20;
	ld.global.nc.u32 	%r168, [%rd21];
	st.shared.u32 	[%r11+512], %r168;
$L__BB48_10:
	not.pred 	%p37, %p4;
	@%p37 bra 	$L__BB48_12;
	cvt.u64.u32 	%rd22, %r2370;
	add.s64 	%rd23, %rd1, %rd22;
	ld.global.nc.u32 	%r169, [%rd23];
	st.shared.u32 	[%r11+1024], %r169;
$L__BB48_12:
	not.pred 	%p38, %p5;
	@%p38 bra 	$L__BB48_14;
	cvt.u64.u32 	%rd24, %r2371;
	add.s64 	%rd25, %rd1, %rd24;
	ld.global.nc.u32 	%r170, [%rd25];
	st.shared.u32 	[%r11+1536], %r170;
$L__BB48_14:
	not.pred 	%p39, %p6;
	@%p39 bra 	$L__BB48_16;
	cvt.u64.u32 	%rd26, %r2372;
	add.s64 	%rd27, %rd1, %rd26;
	ld.global.nc.u32 	%r171, [%rd27];
	st.shared.u32 	[%r11+2048], %r171;
$L__BB48_16:
	bar.sync 	0;
	shl.b32 	%r1180, %r2401, 9;
	and.b32  	%r1181, %r1180, 512;
	mov.u32 	%r1182, %tid.z;
	shl.b32 	%r1183, %r1182, 8;
	mad.lo.s32 	%r57, %r9, 112, %r1183;
	add.s32 	%r1184, %r1181, %r57;
	mov.u32 	%r1185, %tid.x;
	shl.b32 	%r1186, %r1185, 2;
	and.b32  	%r58, %r1186, 4;
	or.b32  	%r1187, %r1184, %r58;
	mov.u32 	%r1188, _ZZ112fused_nn_conv2d_cast_fixed_point_multiply_add_cast_nn_relu_cast_fixed_point_mult_18399029763786111876__8_kernel0E15pad_data_shared;
	add.s32 	%r1189, %r1188, %r1187;
	ld.shared.u32 	%r173, [%r1189];
	mov.u32 	%r1190, _ZZ112fused_nn_conv2d_cast_fixed_point_multiply_add_cast_nn_relu_cast_fixed_point_mult_18399029763786111876__8_kernel0E18placeholder_shared;
	mad.lo.s32 	%r59, %r1, 144, %r1190;
	ld.shared.u32 	%r174, [%r59];
	// begin inline asm
	dp4a.s32.s32 %r172, %r173, %r174, %r2400;
	// end inline asm
	ld.shared.u32 	%r177, [%r1189];
	ld.shared.u32 	%r178, [%r59+4];
	// begin inline asm
	dp4a.s32.s32 %r176, %r177, %r178, %r2399;
	// end inline asm
	ld.shared.u32 	%r181, [%r1189];
	ld.shared.u32 	%r182, [%r59+8];
	// begin inline asm
	dp4a.s32.s32 %r180, %r181, %r182, %r2398;
	// end inline asm
	ld.shared.u32 	%r185, [%r1189];
	ld.shared.u32 	%r186, [%r59+12];
	// begin inline asm
	dp4a.s32.s32 %r184, %r185, %r186, %r2397;
	// end inline asm
	ld.shared.u32 	%r189, [%r1189+16];
	ld.shared.u32 	%r190, [%r59];
	// begin inline asm
	dp4a.s32.s32 %r188, %r189, %r190, %r2396;
	// end inline asm
	ld.shared.u32 	%r193, [%r1189+16];
	ld.shared.u32 	%r194, [%r59+4];
	// begin inline asm
	dp4a.s32.s32 %r192, %r193, %r194, %r2395;
	// end inline asm
	ld.shared.u32 	%r197, [%r1189+16];
	ld.shared.u32 	%r198, [%r59+8];
	// begin inline asm
	dp4a.s32.s32 %r196, %r197, %r198, %r2394;
	// end inline asm
	ld.shared.u32 	%r201, [%r1189+16];
	ld.shared.u32 	%r202, [%r59+12];
	// begin inline asm
	dp4a.s32.s32 %r200, %r201, %r202, %r2393;
	// end inline asm
	ld.shared.u32 	%r205, [%r1189+32];
	ld.shared.u32 	%r206, [%r59];
	// begin inline asm
	dp4a.s32.s32 %r204, %r205, %r206, %r2392;
	// end inline asm
	ld.shared.u32 	%r209, [%r1189+32];
	ld.shared.u32 	%r210, [%r59+4];
	// begin inline asm
	dp4a.s32.s32 %r208, %r209, %r210, %r2391;
	// end inline asm
	ld.shared.u32 	%r213, [%r1189+32];
	ld.shared.u32 	%r214, [%r59+8];
	// begin inline asm
	dp4a.s32.s32 %r212, %r213, %r214, %r2390;
	// end inline asm
	ld.shared.u32 	%r217, [%r1189+32];
	ld.shared.u32 	%r218, [%r59+12];
	// begin inline asm
	dp4a.s32.s32 %r216, %r217, %r218, %r2389;
	// end inline asm
	ld.shared.u32 	%r221, [%r1189+48];
	ld.shared.u32 	%r222, [%r59];
	// begin inline asm
	dp4a.s32.s32 %r220, %r221, %r222, %r2388;
	// end inline asm
	ld.shared.u32 	%r225, [%r1189+48];
	ld.shared.u32 	%r226, [%r59+4];
	// begin inline asm
	dp4a.s32.s32 %r224, %r225, %r226, %r2387;
	// end inline asm
	ld.shared.u32 	%r229, [%r1189+48];
	ld.shared.u32 	%r230, [%r59+8];
	// begin inline asm
	dp4a.s32.s32 %r228, %r229, %r230, %r2386;
	// end inline asm
	ld.shared.u32 	%r233, [%r1189+48];
	ld.shared.u32 	%r234, [%r59+12];
	// begin inline asm
	dp4a.s32.s32 %r232, %r233, %r234, %r2385;
	// end inline asm
	ld.shared.u32 	%r237, [%r1189+64];
	ld.shared.u32 	%r238, [%r59];
	// begin inline asm
	dp4a.s32.s32 %r236, %r237, %r238, %r2384;
	// end inline asm
	ld.shared.u32 	%r241, [%r1189+64];
	ld.shared.u32 	%r242, [%r59+4];
	// begin inline asm
	dp4a.s32.s32 %r240, %r241, %r242, %r2383;
	// end inline asm
	ld.shared.u32 	%r245, [%r1189+64];
	ld.shared.u32 	%r246, [%r59+8];
	// begin inline asm
	dp4a.s32.s32 %r244, %r245, %r246, %r2382;
	// end inline asm
	ld.shared.u32 	%r249, [%r1189+64];
	ld.shared.u32 	%r250, [%r59+12];
	// begin inline asm
	dp4a.s32.s32 %r248, %r249, %r250, %r2381;
	// end inline asm
	ld.shared.u32 	%r253, [%r1189+80];
	ld.shared.u32 	%r254, [%r59];
	// begin inline asm
	dp4a.s32.s32 %r252, %r253, %r254, %r2380;
	// end inline asm
	ld.shared.u32 	%r257, [%r1189+80];
	ld.shared.u32 	%r258, [%r59+4];
	// begin inline asm
	dp4a.s32.s32 %r256, %r257, %r258, %r2379;
	// end inline asm
	ld.shared.u32 	%r261, [%r1189+80];
	ld.shared.u32 	%r262, [%r59+8];
	// begin inline asm
	dp4a.s32.s32 %r260, %r261, %r262, %r2378;
	// end inline asm
	ld.shared.u32 	%r265, [%r1189+80];
	ld.shared.u32 	%r266, [%r59+12];
	// begin inline asm
	dp4a.s32.s32 %r264, %r265, %r266, %r2377;
	// end inline asm
	ld.shared.u32 	%r269, [%r1189+96];
	ld.shared.u32 	%r270, [%r59];
	// begin inline asm
	dp4a.s32.s32 %r268, %r269, %r270, %r2376;
	// end inline asm
	ld.shared.u32 	%r273, [%r1189+96];
	ld.shared.u32 	%r274, [%r59+4];
	// begin inline asm
	dp4a.s32.s32 %r272, %r273, %r274, %r2375;
	// end inline asm
	ld.shared.u32 	%r277, [%r1189+96];
	ld.shared.u32 	%r278, [%r59+8];
	// begin inline asm
	dp4a.s32.s32 %r276, %r277, %r278, %r2374;
	// end inline asm
	ld.shared.u32 	%r281, [%r1189+96];
	ld.shared.u32 	%r282, [%r59+12];
	// begin inline asm
	dp4a.s32.s32 %r280, %r281, %r282, %r2373;
	// end inline asm
	ld.shared.u32 	%r285, [%r1189+16];
	ld.shared.u32 	%r286, [%r59+48];
	// begin inline asm
	dp4a.s32.s32 %r284, %r285, %r286, %r172;
	// end inline asm
	ld.shared.u32 	%r289, [%r1189+16];
	ld.shared.u32 	%r290, [%r59+52];
	// begin inline asm
	dp4a.s32.s32 %r288, %r289, %r290, %r176;
	// end inline asm
	ld.shared.u32 	%r293, [%r1189+16];
	ld.shared.u32 	%r294, [%r59+56];
	// begin inline asm
	dp4a.s32.s32 %r292, %r293, %r294, %r180;
	// end inline asm
	ld.shared.u32 	%r297, [%r1189+16];
	ld.shared.u32 	%r298, [%r59+60];
	// begin inline asm
	dp4a.s32.s32 %r296, %r297, %r298, %r184;
	// end inline asm
	ld.shared.u32 	%r301, [%r1189+32];
	ld.shared.u32 	%r302, [%r59+48];
	// begin inline asm
	dp4a.s32.s32 %r300, %r301, %r302, %r188;
	// end inline asm
	ld.shared.u32 	%r305, [%r1189+32];
	ld.shared.u32 	%r306, [%r59+52];
	// begin inline asm
	dp4a.s32.s32 %r304, %r305, %r306, %r192;
	// end inline asm
	ld.shared.u32 	%r309, [%r1189+32];
	ld.shared.u32 	%r310, [%r59+56];
	// begin inline asm
	dp4a.s32.s32 %r308, %r309, %r310, %r196;
	// end inline asm
	ld.shared.u32 	%r313, [%r1189+32];
	ld.shared.u32 	%r314, [%r59+60];
	// begin inline asm
	dp4a.s32.s32 %r312, %r313, %r314, %r200;
	// end inline asm
	ld.shared.u32 	%r317, [%r1189+48];
	ld.shared.u32 	%r318, [%r59+48];
	// begin inline asm
	dp4a.s32.s32 %r316, %r317, %r318, %r204;
	// end inline asm
	ld.shared.u32 	%r321, [%r1189+48];
	ld.shared.u32 	%r322, [%r59+52];
	// begin inline asm
	dp4a.s32.s32 %r320, %r321, %r322, %r208;
	// end inline asm
	ld.shared.u32 	%r325, [%r1189+48];
	ld.shared.u32 	%r326, [%r59+56];
	// begin inline asm
	dp4a.s32.s32 %r324, %r325, %r326, %r212;
	// end inline asm
	ld.shared.u32 	%r329, [%r1189+48];
	ld.shared.u32 	%r330, [%r59+60];
	// begin inline asm
	dp4a.s32.s32 %r328, %r329, %r330, %r216;
	// end inline asm
	ld.shared.u32 	%r333, [%r1189+64];
	ld.shared.u32 	%r334, [%r59+48];
	// begin inline asm
	dp4a.s32.s32 %r332, %r333, %r334, %r220;
	// end inline asm
	ld.shared.u32 	%r337, [%r1189+64];
	ld.shared.u32 	%r338, [%r59+52];
	// begin inline asm
	dp4a.s32.s32 %r336, %r337, %r338, %r224;
	// end inline asm
	ld.shared.u32 	%r341, [%r1189+64];
	ld.shared.u32 	%r342, [%r59+56];
	// begin inline asm
	dp4a.s32.s32 %r340, %r341, %r342, %r228;
	// end inline asm
	ld.shared.u32 	%r345, [%r1189+64];
	ld.shared.u32 	%r346, [%r59+60];
	// begin inline asm
	dp4a.s32.s32 %r344, %r345, %r346, %r232;
	// end inline asm
	ld.shared.u32 	%r349, [%r1189+80];
	ld.shared.u32 	%r350, [%r59+48];
	// begin inline asm
	dp4a.s32.s32 %r348, %r349, %r350, %r236;
	// end inline asm
	ld.shared.u32 	%r353, [%r1189+80];
	ld.shared.u32 	%r354, [%r59+52];
	// begin inline asm
	dp4a.s32.s32 %r352, %r353, %r354, %r240;
	// end inline asm
	ld.shared.u32 	%r357, [%r1189+80];
	ld.shared.u32 	%r358, [%r59+56];
	// begin inline asm
	dp4a.s32.s32 %r356, %r357, %r358, %r244;
	// end inline asm
	ld.shared.u32 	%r361, [%r1189+80];
	ld.shared.u32 	%r362, [%r59+60];
	// begin inline asm
	dp4a.s32.s32 %r360, %r361, %r362, %r248;
	// end inline asm
	ld.shared.u32 	%r365, [%r1189+96];
	ld.shared.u32 	%r366, [%r59+48];
	// begin inline asm
	dp4a.s32.s32 %r364, %r365, %r366, %r252;
	// end inline asm
	ld.shared.u32 	%r369, [%r1189+96];
	ld.shared.u32 	%r370, [%r59+52];
	// begin inline asm
	dp4a.s32.s32 %r368, %r369, %r370, %r256;
	// end inline asm
	ld.shared.u32 	%r373, [%r1189+96];
	ld.shared.u32 	%r374, [%r59+56];
	// begin inline asm
	dp4a.s32.s32 %r372, %r373, %r374, %r260;
	// end inline asm
	ld.shared.u32 	%r377, [%r1189+96];
	ld.shared.u32 	%r378, [%r59+60];
	// begin inline asm
	dp4a.s32.s32 %r376, %r377, %r378, %r264;
	// end inline asm
	ld.shared.u32 	%r381, [%r1189+112];
	ld.shared.u32 	%r382, [%r59+48];
	// begin inline asm
	dp4a.s32.s32 %r380, %r381, %r382, %r268;
	// end inline asm
	ld.shared.u32 	%r385, [%r1189+112];
	ld.shared.u32 	%r386, [%r59+52];
	// begin inline asm
	dp4a.s32.s32 %r384, %r385, %r386, %r272;
	// end inline asm
	ld.shared.u32 	%r389, [%r1189+112];
	ld.shared.u32 	%r390, [%r59+56];
	// begin inline asm
	dp4a.s32.s32 %r388, %r389, %r390, %r276;
	// end inline asm
	ld.shared.u32 	%r393, [%r1189+112];
	ld.shared.u32 	%r394, [%r59+60];
	// begin inline asm
	dp4a.s32.s32 %r392, %r393, %r394, %r280;
	// end inline asm
	ld.shared.u32 	%r397, [%r1189+32];
	ld.shared.u32 	%r398, [%r59+96];
	// begin inline asm
	dp4a.s32.s32 %r396, %r397, %r398, %r284;
	// end inline asm
	ld.shared.u32 	%r401, [%r1189+32];
	ld.shared.u32 	%r402, [%r59+100];
	// begin inline asm
	dp4a.s32.s32 %r400, %r401, %r402, %r288;
	// end inline asm
	ld.shared.u32 	%r405, [%r1189+32];
	ld.shared.u32 	%r406, [%r59+104];
	// begin inline asm
	dp4a.s32.s32 %r404, %r405, %r406, %r292;
	// end inline asm
	ld.shared.u32 	%r409, [%r1189+32];
	ld.shared.u32 	%r410, [%r59+108];
	// begin inline asm
	dp4a.s32.s32 %r408, %r409, %r410, %r296;
	// end inline asm
	ld.shared.u32 	%r413, [%r1189+48];
	ld.shared.u32 	%r414, [%r59+96];
	// begin inline asm
	dp4a.s32.s32 %r412, %r413, %r414, %r300;
	// end inline asm
	ld.shared.u32 	%r417, [%r1189+48];
	ld.shared.u32 	%r418, [%r59+100];
	// begin inline asm
	dp4a.s32.s32 %r416, %r417, %r418, %r304;
	// end inline asm
	ld.shared.u32 	%r421, [%r1189+48];
	ld.shared.u32 	%r422, [%r59+104];
	// begin inline asm
	dp4a.s32.s32 %r420, %r421, %r422, %r308;
	// end inline asm
	ld.shared.u32 	%r425, [%r1189+48];
	ld.shared.u32 	%r426, [%r59+108];
	// begin inline asm
	dp4a.s32.s32 %r424, %r425, %r426, %r312;
	// end inline asm
	ld.shared.u32 	%r429, [%r1189+64];
	ld.shared.u32 	%r430, [%r59+96];
	// begin inline asm
	dp4a.s32.s32 %r428, %r429, %r430, %r316;
	// end inline asm
	ld.shared.u32 	%r433, [%r1189+64];
	ld.shared.u32 	%r434, [%r59+100];
	// begin inline asm
	dp4a.s32.s32 %r432, %r433, %r434, %r320;
	// end inline asm
	ld.shared.u32 	%r437, [%r1189+64];
	ld.shared.u32 	%r438, [%r59+104];
	// begin inline asm
	dp4a.s32.s32 %r436, %r437, %r438, %r324;
	// end inline asm
	ld.shared.u32 	%r441, [%r1189+64];
	ld.shared.u32 	%r442, [%r59+108];
	// begin inline asm
	dp4a.s32.s32 %r440, %r441, %r442, %r328;
	// end inline asm
	ld.shared.u32 	%r445, [%r1189+80];
	ld.shared.u32 	%r446, [%r59+96];
	// begin inline asm
	dp4a.s32.s32 %r444, %r445, %r446, %r332;
	// end inline asm
	ld.shared.u32 	%r449, [%r1189+80];
	ld.shared.u32 	%r450, [%r59+100];
	// begin inline asm
	dp4a.s32.s32 %r448, %r449, %r450, %r336;
	// end inline asm
	ld.shared.u32 	%r453, [%r1189+80];
	ld.shared.u32 	%r454, [%r59+104];
	// begin inline asm
	dp4a.s32.s32 %r452, %r453, %r454, %r340;
	// end inline asm
	ld.shared.u32 	%r457, [%r1189+80];
	ld.shared.u32 	%r458, [%r59+108];
	// begin inline asm
	dp4a.s32.s32 %r456, %r457, %r458, %r344;
	// end inline asm
	ld.shared.u32 	%r461, [%r1189+96];
	ld.shared.u32 	%r462, [%r59+96];
	// begin inline asm
	dp4a.s32.s32 %r460, %r461, %r462, %r348;
	// end inline asm
	ld.shared.u32 	%r465, [%r1189+96];
	ld.shared.u32 	%r466, [%r59+100];
	// begin inline asm
	dp4a.s32.s32 %r464, %r465, %r466, %r352;
	// end inline asm
	ld.shared.u32 	%r469, [%r1189+96];
	ld.shared.u32 	%r470, [%r59+104];
	// begin inline asm
	dp4a.s32.s32 %r468, %r469, %r470, %r356;
	// end inline asm
	ld.shared.u32 	%r473, [%r1189+96];
	ld.shared.u32 	%r474, [%r59+108];
	// begin inline asm
	dp4a.s32.s32 %r472, %r473, %r474, %r360;
	// end inline asm
	ld.shared.u32 	%r477, [%r1189+112];
	ld.shared.u32 	%r478, [%r59+96];
	// begin inline asm
	dp4a.s32.s32 %r476, %r477, %r478, %r364;
	// end inline asm
	ld.shared.u32 	%r481, [%r1189+112];
	ld.shared.u32 	%r482, [%r59+100];
	// begin inline asm
	dp4a.s32.s32 %r480, %r481, %r482, %r368;
	// end inline asm
	ld.shared.u32 	%r485, [%r1189+112];
	ld.shared.u32 	%r486, [%r59+104];
	// begin inline asm
	dp4a.s32.s32 %r484, %r485, %r486, %r372;
	// end inline asm
	ld.shared.u32 	%r489, [%r1189+112];
	ld.shared.u32 	%r490, [%r59+108];
	// begin inline asm
	dp4a.s32.s32 %r488, %r489, %r490, %r376;
	// end inline asm
	ld.shared.u32 	%r493, [%r1189+128];
	ld.shared.u32 	%r494, [%r59+96];
	// begin inline asm
	dp4a.s32.s32 %r492, %r493, %r494, %r380;
	// end inline asm
	ld.shared.u32 	%r497, [%r1189+128];
	ld.shared.u32 	%r498, [%r59+100];
	// begin inline asm
	dp4a.s32.s32 %r496, %r497, %r498, %r384;
	// end inline asm
	ld.shared.u32 	%r501, [%r1189+128];
	ld.shared.u32 	%r502, [%r59+104];
	// begin inline asm
	dp4a.s32.s32 %r500, %r501, %r502, %r388;
	// end inline asm
	ld.shared.u32 	%r505, [%r1189+128];
	ld.shared.u32 	%r506, [%r59+108];
	// begin inline asm
	dp4a.s32.s32 %r504, %r505, %r506, %r392;
	// end inline asm
	ld.shared.u32 	%r509, [%r1189+4];
	ld.shared.u32 	%r510, [%r59+16];
	// begin inline asm
	dp4a.s32.s32 %r508, %r509, %r510, %r396;
	// end inline asm
	ld.shared.u32 	%r513, [%r1189+4];
	ld.shared.u32 	%r514, [%r59+20];
	// begin inline asm
	dp4a.s32.s32 %r512, %r513, %r514, %r400;
	// end inline asm
	ld.shared.u32 	%r517, [%r1189+4];
	ld.shared.u32 	%r518, [%r59+24];
	// begin inline asm
	dp4a.s32.s32 %r516, %r517, %r518, %r404;
	// end inline asm
	ld.shared.u32 	%r521, [%r1189+4];
	ld.shared.u32 	%r522, [%r59+28];
	// begin inline asm
	dp4a.s32.s32 %r520, %r521, %r522, %r408;
	// end inline asm
	ld.shared.u32 	%r525, [%r1189+20];
	ld.shared.u32 	%r526, [%r59+16];
	// begin inline asm
	dp4a.s32.s32 %r524, %r525, %r526, %r412;
	// end inline asm
	ld.shared.u32 	%r529, [%r1189+20];
	ld.shared.u32 	%r530, [%r59+20];
	// begin inline asm
	dp4a.s32.s32 %r528, %r529, %r530, %r416;
	// end inline asm
	ld.shared.u32 	%r533, [%r1189+20];
	ld.shared.u32 	%r534, [%r59+24];
	// begin inline asm
	dp4a.s32.s32 %r532, %r533, %r534, %r420;
	// end inline asm
	ld.shared.u32 	%r537, [%r1189+20];
	ld.shared.u32 	%r538, [%r59+28];
	// begin inline asm
	dp4a.s32.s32 %r536, %r537, %r538, %r424;
	// end inline asm
	ld.shared.u32 	%r541, [%r1189+36];
	ld.shared.u32 	%r542, [%r59+16];
	// begin inline asm
	dp4a.s32.s32 %r540, %r541, %r542, %r428;
	// end inline asm
	ld.shared.u32 	%r545, [%r1189+36];
	ld.shared.u32 	%r546, [%r59+20];
	// begin inline asm
	dp4a.s32.s32 %r544, %r545, %r546, %r432;
	// end inline asm
	ld.shared.u32 	%r549, [%r1189+36];
	ld.shared.u32 	%r550, [%r59+24];
	// begin inline asm
	dp4a.s32.s32 %r548, %r549, %r550, %r436;
	// end inline asm
	ld.shared.u32 	%r553, [%r1189+36];
	ld.shared.u32 	%r554, [%r59+28];
	// begin inline asm
	dp4a.s32.s32 %r552, %r553, %r554, %r440;
	// end inline asm
	ld.shared.u32 	%r557, [%r1189+52];
	ld.shared.u32 	%r558, [%r59+16];
	// begin inline asm
	dp4a.s32.s32 %r556, %r557, %r558, %r444;
	// end inline asm
	ld.shared.u32 	%r561, [%r1189+52];
	ld.shared.u32 	%r562, [%r59+20];
	// begin inline asm
	dp4a.s32.s32 %r560, %r561, %r562, %r448;
	// end inline asm
	ld.shared.u32 	%r565, [%r1189+52];
	ld.shared.u32 	%r566, [%r59+24];
	// begin inline asm
	dp4a.s32.s32 %r564, %r565, %r566, %r452;
	// end inline asm
	ld.shared.u32 	%r569, [%r1189+52];
	ld.shared.u32 	%r570, [%r59+28];
	// begin inline asm
	dp4a.s32.s32 %r568, %r569, %r570, %r456;
	// end inline asm
	ld.shared.u32 	%r573, [%r1189+68];
	ld.shared.u32 	%r574, [%r59+16];
	// begin inline asm
	dp4a.s32.s32 %r572, %r573, %r574, %r460;
	// end inline asm
	ld.shared.u32 	%r577, [%r1189+68];
	ld.shared.u32 	%r578, [%r59+20];
	// begin inline asm
	dp4a.s32.s32 %r576, %r577, %r578, %r464;
	// end inline asm
	ld.shared.u32 	%r581, [%r1189+68];
	ld.shared.u32 	%r582, [%r59+24];
	// begin inline asm
	dp4a.s32.s32 %r580, %r581, %r582, %r468;
	// end inline asm
	ld.shared.u32 	%r585, [%r1189+68];
	ld.shared.u32 	%r586, [%r59+28];
	// begin inline asm
	dp4a.s32.s32 %r584, %r585, %r586, %r472;
	// end inline asm
	ld.shared.u32 	%r589, [%r1189+84];
	ld.shared.u32 	%r590, [%r59+16];
	// begin inline asm
	dp4a.s32.s32 %r588, %r589, %r590, %r476;
	// end inline asm
	ld.shared.u32 	%r593, [%r1189+84];
	ld.shared.u32 	%r594, [%r59+20];
	// begin inline asm
	dp4a.s32.s32 %r592, %r593, %r594, %r480;
	// end inline asm
	ld.shared.u32 	%r597, [%r1189+84];
	ld.shared.u32 	%r598, [%r59+24];
	// begin inline asm
	dp4a.s32.s32 %r596, %r597, %r598, %r484;
	// end inline asm
	ld.shared.u32 	%r601, [%r1189+84];
	ld.shared.u32 	%r602, [%r59+28];
	// begin inline asm
	dp4a.s32.s32 %r600, %r601, %r602, %r488;
	// end inline asm
	ld.shared.u32 	%r605, [%r1189+100];
	ld.shared.u32 	%r606, [%r59+16];
	// begin inline asm
	dp4a.s32.s32 %r604, %r605, %r606, %r492;
	// end inline asm
	ld.shared.u32 	%r609, [%r1189+100];
	ld.shared.u32 	%r610, [%r59+20];
	// begin inline asm
	dp4a.s32.s32 %r608, %r609, %r610, %r496;
	// end inline asm
	ld.shared.u32 	%r613, [%r1189+100];
	ld.shared.u32 	%r614, [%r59+24];
	// begin inline asm
	dp4a.s32.s32 %r612, %r613, %r614, %r500;
	// end inline asm
	ld.shared.u32 	%r617, [%r1189+100];
	ld.shared.u32 	%r618, [%r59+28];
	// begin inline asm
	dp4a.s32.s32 %r616, %r617, %r618, %r504;
	// end inline asm
	ld.shared.u32 	%r621, [%r1189+20];
	ld.shared.u32 	%r622, [%r59+64];
	// begin inline asm
	dp4a.s32.s32 %r620, %r621, %r622, %r508;
	// end inline asm
	ld.shared.u32 	%r625, [%r1189+20];
	ld.shared.u32 	%r626, [%r59+68];
	// begin inline asm
	dp4a.s32.s32 %r624, %r625, %r626, %r512;
	// end inline asm
	ld.shared.u32 	%r629, [%r1189+20];
	ld.shared.u32 	%r630, [%r59+72];
	// begin inline asm
	dp4a.s32.s32 %r628, %r629, %r630, %r516;
	// end inline asm
	ld.shared.u32 	%r633, [%r1189+20];
	ld.shared.u32 	%r634, [%r59+76];
	// begin inline asm
	dp4a.s32.s32 %r632, %r633, %r634, %r520;
	// end inline asm
	ld.shared.u32 	%r637, [%r1189+36];
	ld.shared.u32 	%r638, [%r59+64];
	// begin inline asm
	dp4a.s32.s32 %r636, %r637, %r638, %r524;
	// end inline asm
	ld.shared.u32 	%r641, [%r1189+36];
	ld.shared.u32 	%r642, [%r59+68];
	// begin inline asm
	dp4a.s32.s32 %r640, %r641, %r642, %r528;
	// end inline asm
	ld.shared.u32 	%r645, [%r1189+36];
	ld.shared.u32 	%r646, [%r59+72];
	// begin inline asm
	dp4a.s32.s32 %r644, %r645, %r646, %r532;
	// end inline asm
	ld.shared.u32 	%r649, [%r1189+36];
	ld.shared.u32 	%r650, [%r59+76];
	// begin inline asm
	dp4a.s32.s32 %r648, %r649, %r650, %r536;
	// end inline asm
	ld.shared.u32 	%r653, [%r1189+52];
	ld.shared.u32 	%r654, [%r59+64];
	// begin inline asm
	dp4a.s32.s32 %r652, %r653, %r654, %r540;
	// end inline asm
	ld.shared.u32 	%r657, [%r1189+52];
	ld.shared.u32 	%r658, [%r59+68];
	// begin inline asm
	dp4a.s32.s32 %r656, %r657, %r658, %r544;
	// end inline asm
	ld.shared.u32 	%r661, [%r1189+52];
	ld.shared.u32 	%r662, [%r59+72];
	// begin inline asm
	dp4a.s32.s32 %r660, %r661, %r662, %r548;
	// end inline asm
	ld.shared.u32 	%r665, [%r1189+52];
	ld.shared.u32 	%r666, [%r59+76];
	// begin inline asm
	dp4a.s32.s32 %r664, %r665, %r666, %r552;
	// end inline asm
	ld.shared.u32 	%r669, [%r1189+68];
	ld.shared.u32 	%r670, [%r59+64];
	// begin inline asm
	dp4a.s32.s32 %r668, %r669, %r670, %r556;
	// end inline asm
	ld.shared.u32 	%r673, [%r1189+68];
	ld.shared.u32 	%r674, [%r59+68];
	// begin inline asm
	dp4a.s32.s32 %r672, %r673, %r674, %r560;
	// end inline asm
	ld.shared.u32 	%r677, [%r1189+68];
	ld.shared.u32 	%r678, [%r59+72];
	// begin inline asm
	dp4a.s32.s32 %r676, %r677, %r678, %r564;
	// end inline asm
	ld.shared.u32 	%r681, [%r1189+68];
	ld.shared.u32 	%r682, [%r59+76];
	// begin inline asm
	dp4a.s32.s32 %r680, %r681, %r682, %r568;
	// end inline asm
	ld.shared.u32 	%r685, [%r1189+84];
	ld.shared.u32 	%r686, [%r59+64];
	// begin inline asm
	dp4a.s32.s32 %r684, %r685, %r686, %r572;
	// end inline asm
	ld.shared.u32 	%r689, [%r1189+84];
	ld.shared.u32 	%r690, [%r59+68];
	// begin inline asm
	dp4a.s32.s32 %r688, %r689, %r690, %r576;
	// end inline asm
	ld.shared.u32 	%r693, [%r1189+84];
	ld.shared.u32 	%r694, [%r59+72];
	// begin inline asm
	dp4a.s32.s32 %r692, %r693, %r694, %r580;
	// end inline asm
	ld.shared.u32 	%r697, [%r1189+84];
	ld.shared.u32 	%r698, [%r59+76];
	// begin inline asm
	dp4a.s32.s32 %r696, %r697, %r698, %r584;
	// end inline asm
	ld.shared.u32 	%r701, [%r1189+100];
	ld.shared.u32 	%r702, [%r59+64];
	// begin inline asm
	dp4a.s32.s32 %r700, %r701, %r702, %r588;
	// end inline asm
	ld.shared.u32 	%r705, [%r1189+100];
	ld.shared.u32 	%r706, [%r59+68];
	// begin inline asm
	dp4a.s32.s32 %r704, %r705, %r706, %r592;
	// end inline asm
	ld.shared.u32 	%r709, [%r1189+100];
	ld.shared.u32 	%r710, [%r59+72];
	// begin inline asm
	dp4a.s32.s32 %r708, %r709, %r710, %r596;
	// end inline asm
	ld.shared.u32 	%r713, [%r1189+100];
	ld.shared.u32 	%r714, [%r59+76];
	// begin inline asm
	dp4a.s32.s32 %r712, %r713, %r714, %r600;
	// end inline asm
	ld.shared.u32 	%r717, [%r1189+116];
	ld.shared.u32 	%r718, [%r59+64];
	// begin inline asm
	dp4a.s32.s32 %r716, %r717, %r718, %r604;
	// end inline asm
	ld.shared.u32 	%r721, [%r1189+116];
	ld.shared.u32 	%r722, [%r59+68];
	// begin inline asm
	dp4a.s32.s32 %r720, %r721, %r722, %r608;
	// end inline asm
	ld.shared.u32 	%r725, [%r1189+116];
	ld.shared.u32 	%r726, [%r59+72];
	// begin inline asm
	dp4a.s32.s32 %r724, %r725, %r726, %r612;
	// end inline asm
	ld.shared.u32 	%r729, [%r1189+116];
	ld.shared.u32 	%r730, [%r59+76];
	// begin inline asm
	dp4a.s32.s32 %r728, %r729, %r730, %r616;
	// end inline asm
	ld.shared.u32 	%r733, [%r1189+36];
	ld.shared.u32 	%r734, [%r59+112];
	// begin inline asm
	dp4a.s32.s32 %r732, %r733, %r734, %r620;
	// end inline asm
	ld.shared.u32 	%r737, [%r1189+36];
	ld.shared.u32 	%r738, [%r59+116];
	// begin inline asm
	dp4a.s32.s32 %r736, %r737, %r738, %r624;
	// end inline asm
	ld.shared.u32 	%r741, [%r1189+36];
	ld.shared.u32 	%r742, [%r59+120];
	// begin inline asm
	dp4a.s32.s32 %r740, %r741, %r742, %r628;
	// end inline asm
	ld.shared.u32 	%r745, [%r1189+36];
	ld.shared.u32 	%r746, [%r59+124];
	// begin inline asm
	dp4a.s32.s32 %r744, %r745, %r746, %r632;
	// end inline asm
	ld.shared.u32 	%r749, [%r1189+52];
	ld.shared.u32 	%r750, [%r59+112];
	// begin inline asm
	dp4a.s32.s32 %r748, %r749, %r750, %r636;
	// end inline asm
	ld.shared.u32 	%r753, [%r1189+52];
	ld.shared.u32 	%r754, [%r59+116];
	// begin inline asm
	dp4a.s32.s32 %r752, %r753, %r754, %r640;
	// end inline asm
	ld.shared.u32 	%r757, [%r1189+52];
	ld.shared.u32 	%r758, [%r59+120];
	// begin inline asm
	dp4a.s32.s32 %r756, %r757, %r758, %r644;
	// end inline asm
	ld.shared.u32 	%r761, [%r1189+52];
	ld.shared.u32 	%r762, [%r59+124];
	// begin inline asm
	dp4a.s32.s32 %r760, %r761, %r762, %r648;
	// end inline asm
	ld.shared.u32 	%r765, [%r1189+68];
	ld.shared.u32 	%r766, [%r59+112];
	// begin inline asm
	dp4a.s32.s32 %r764, %r765, %r766, %r652;
	// end inline asm
	ld.shared.u32 	%r769, [%r1189+68];
	ld.shared.u32 	%r770, [%r59+116];
	// begin inline asm
	dp4a.s32.s32 %r768, %r769, %r770, %r656;
	// end inline asm
	ld.shared.u32 	%r773, [%r1189+68];
	ld.shared.u32 	%r774, [%r59+120];
	// begin inline asm
	dp4a.s32.s32 %r772, %r773, %r774, %r660;
	// end inline asm
	ld.shared.u32 	%r777, [%r1189+68];
	ld.shared.u32 	%r778, [%r59+124];
	// begin inline asm
	dp4a.s32.s32 %r776, %r777, %r778, %r664;
	// end inline asm
	ld.shared.u32 	%r781, [%r1189+84];
	ld.shared.u32 	%r782, [%r59+112];
	// begin inline asm
	dp4a.s32.s32 %r780, %r781, %r782, %r668;
	// end inline asm
	ld.shared.u32 	%r785, [%r1189+84];
	ld.shared.u32 	%r786, [%r59+116];
	// begin inline asm
	dp4a.s32.s32 %r784, %r785, %r786, %r672;
	// end inline asm
	ld.shared.u32 	%r789, [%r1189+84];
	ld.shared.u32 	%r790, [%r59+120];
	// begin inline asm
	dp4a.s32.s32 %r788, %r789, %r790, %r676;
	// end inline asm
	ld.shared.u32 	%r793, [%r1189+84];
	ld.shared.u32 	%r794, [%r59+124];
	// begin inline asm
	dp4a.s32.s32 %r792, %r793, %r794, %r680;
	// end inline asm
	ld.shared.u32 	%r797, [%r1189+100];
	ld.shared.u32 	%r798, [%r59+112];
	// begin inline asm
	dp4a.s32.s32 %r796, %r797, %r798, %r684;
	// end inline asm
	ld.shared.u32 	%r801, [%r1189+100];
	ld.shared.u32 	%r802, [%r59+116];
	// begin inline asm
	dp4a.s32.s32 %r800, %r801, %r802, %r688;
	// end inline asm
	ld.shared.u32 	%r805, [%r1189+100];
	ld.shared.u32 	%r806, [%r59+120];
	// begin inline asm
	dp4a.s32.s32 %r804, %r805, %r806, %r692;
	// end inline asm
	ld.shared.u32 	%r809, [%r1189+100];
	ld.shared.u32 	%r810, [%r59+124];
	// begin inline asm
	dp4a.s32.s32 %r808, %r809, %r810, %r696;
	// end inline asm
	ld.shared.u32 	%r813, [%r1189+116];
	ld.shared.u32 	%r814, [%r59+112];
	// begin inline asm
	dp4a.s32.s32 %r812, %r813, %r814, %r700;
	// end inline asm
	ld.shared.u32 	%r817, [%r1189+116];
	ld.shared.u32 	%r818, [%r59+116];
	// begin inline asm
	dp4a.s32.s32 %r816, %r817, %r818, %r704;
	// end inline asm
	ld.shared.u32 	%r821, [%r1189+116];
	ld.shared.u32 	%r822, [%r59+120];
	// begin inline asm
	dp4a.s32.s32 %r820, %r821, %r822, %r708;
	// end inline asm
	ld.shared.u32 	%r825, [%r1189+116];
	ld.shared.u32 	%r826, [%r59+124];
	// begin inline asm
	dp4a.s32.s32 %r824, %r825, %r826, %r712;
	// end inline asm
	ld.shared.u32 	%r829, [%r1189+132];
	ld.shared.u32 	%r830, [%r59+112];
	// begin inline asm
	dp4a.s32.s32 %r828, %r829, %r830, %r716;
	// end inline asm
	ld.shared.u32 	%r833, [%r1189+132];
	ld.shared.u32 	%r834, [%r59+116];
	// begin inline asm
	dp4a.s32.s32 %r832, %r833, %r834, %r720;
	// end inline asm
	ld.shared.u32 	%r837, [%r1189+132];
	ld.shared.u32 	%r838, [%r59+120];
	// begin inline asm
	dp4a.s32.s32 %r836, %r837, %r838, %r724;
	// end inline asm
	ld.shared.u32 	%r841, [%r1189+132];
	ld.shared.u32 	%r842, [%r59+124];
	// begin inline asm
	dp4a.s32.s32 %r840, %r841, %r842, %r728;
	// end inline asm
	ld.shared.u32 	%r845, [%r1189+8];
	ld.shared.u32 	%r846, [%r59+32];
	// begin inline asm
	dp4a.s32.s32 %r844, %r845, %r846, %r732;
	// end inline asm
	ld.shared.u32 	%r849, [%r1189+8];
	ld.shared.u32 	%r850, [%r59+36];
	// begin inline asm
	dp4a.s32.s32 %r848, %r849, %r850, %r736;
	// end inline asm
	ld.shared.u32 	%r853, [%r1189+8];
	ld.shared.u32 	%r854, [%r59+40];
	// begin inline asm
	dp4a.s32.s32 %r852, %r853, %r854, %r740;
	// end inline asm
	ld.shared.u32 	%r857, [%r1189+8];
	ld.shared.u32 	%r858, [%r59+44];
	// begin inline asm
	dp4a.s32.s32 %r856, %r857, %r858, %r744;
	// end inline asm
	ld.shared.u32 	%r861, [%r1189+24];
	ld.shared.u32 	%r862, [%r59+32];
	// begin inline asm
	dp4a.s32.s32 %r860, %r861, %r862, %r748;
	// end inline asm
	ld.shared.u32 	%r865, [%r1189+24];
	ld.shared.u32 	%r866, [%r59+36];
	// begin inline asm
	dp4a.s32.s32 %r864, %r865, %r866, %r752;
	// end inline asm
	ld.shared.u32 	%r869, [%r1189+24];
	ld.shared.u32 	%r870, [%r59+40];
	// begin inline asm
	dp4a.s32.s32 %r868, %r869, %r870, %r756;
	// end inline asm
	ld.shared.u32 	%r873, [%r1189+24];
	ld.shared.u32 	%r874, [%r59+44];
	// begin inline asm
	dp4a.s32.s32 %r872, %r873, %r874, %r760;
	// end inline asm
	ld.shared.u32 	%r877, [%r1189+40];
	ld.shared.u32 	%r878, [%r59+32];
	// begin inline asm
	dp4a.s32.s32 %r876, %r877, %r878, %r764;
	// end inline asm
	ld.shared.u32 	%r881, [%r1189+40];
	ld.shared.u32 	%r882, [%r59+36];
	// begin inline asm
	dp4a.s32.s32 %r880, %r881, %r882, %r768;
	// end inline asm
	ld.shared.u32 	%r885, [%r1189+40];
	ld.shared.u32 	%r886, [%r59+40];
	// begin inline asm
	dp4a.s32.s32 %r884, %r885, %r886, %r772;
	// end inline asm
	ld.shared.u32 	%r889, [%r1189+40];
	ld.shared.u32 	%r890, [%r59+44];
	// begin inline asm
	dp4a.s32.s32 %r888, %r889, %r890, %r776;
	// end inline asm
	ld.shared.u32 	%r893, [%r1189+56];
	ld.shared.u32 	%r894, [%r59+32];
	// begin inline asm
	dp4a.s32.s32 %r892, %r893, %r894, %r780;
	// end inline asm
	ld.shared.u32 	%r897, [%r1189+56];
	ld.shared.u32 	%r898, [%r59+36];
	// begin inline asm
	dp4a.s32.s32 %r896, %r897, %r898, %r784;
	// end inline asm
	ld.shared.u32 	%r901, [%r1189+56];
	ld.shared.u32 	%r902, [%r59+40];
	// begin inline asm
	dp4a.s32.s32 %r900, %r901, %r902, %r788;
	// end inline asm
	ld.shared.u32 	%r905, [%r1189+56];
	ld.shared.u32 	%r906, [%r59+44];
	// begin inline asm
	dp4a.s32.s32 %r904, %r905, %r906, %r792;
	// end inline asm
	ld.shared.u32 	%r909, [%r1189+72];
	ld.shared.u32 	%r910, [%r59+32];
	// begin inline asm
	dp4a.s32.s32 %r908, %r909, %r910, %r796;
	// end inline asm
	ld.shared.u32 	%r913, [%r1189+72];
	ld.shared.u32 	%r914, [%r59+36];
	// begin inline asm
	dp4a.s32.s32 %r912, %r913, %r914, %r800;
	// end inline asm
	ld.shared.u32 	%r917, [%r1189+72];
	ld.shared.u32 	%r918, [%r59+40];
	// begin inline asm
	dp4a.s32.s32 %r916, %r917, %r918, %r804;
	// end inline asm
	ld.shared.u32 	%r921, [%r1189+72];
	ld.shared.u32 	%r922, [%r59+44];
	// begin inline asm
	dp4a.s32.s32 %r920, %r921, %r922, %r808;
	// end inline asm
	ld.shared.u32 	%r925, [%r1189+88];
	ld.shared.u32 	%r926, [%r59+32];
	// begin inline asm
	dp4a.s32.s32 %r924, %r925, %r926, %r812;
	// end inline asm
	ld.shared.u32 	%r929, [%r1189+88];
	ld.shared.u32 	%r930, [%r59+36];
	// begin inline asm
	dp4a.s32.s32 %r928, %r929, %r930, %r816;
	// end inline asm
	ld.shared.u32 	%r933, [%r1189+88];
	ld.shared.u32 	%r934, [%r59+40];
	// begin inline asm
	dp4a.s32.s32 %r932, %r933, %r934, %r820;
	// end inline asm
	ld.shared.u32 	%r937, [%r1189+88];
	ld.shared.u32 	%r938, [%r59+44];
	// begin inline asm
	dp4a.s32.s32 %r936, %r937, %r938, %r824;
	// end inline asm
	ld.shared.u32 	%r941, [%r1189+104];
	ld.shared.u32 	%r942, [%r59+32];
	// begin inline asm
	dp4a.s32.s32 %r940, %r941, %r942, %r828;
	// end inline asm
	ld.shared.u32 	%r945, [%r1189+104];
	ld.shared.u32 	%r946, [%r59+36];
	// begin inline asm
	dp4a.s32.s32 %r944, %r945, %r946, %r832;
	// end inline asm
	ld.shared.u32 	%r949, [%r1189+104];
	ld.shared.u32 	%r950, [%r59+40];
	// begin inline asm
	dp4a.s32.s32 %r948, %r949, %r950, %r836;
	// end inline asm
	ld.shared.u32 	%r953, [%r1189+104];
	ld.shared.u32 	%r954, [%r59+44];
	// begin inline asm
	dp4a.s32.s32 %r952, %r953, %r954, %r840;
	// end inline asm
	ld.shared.u32 	%r957, [%r1189+24];
	ld.shared.u32 	%r958, [%r59+80];
	// begin inline asm
	dp4a.s32.s32 %r956, %r957, %r958, %r844;
	// end inline asm
	ld.shared.u32 	%r961, [%r1189+24];
	ld.shared.u32 	%r962, [%r59+84];
	// begin inline asm
	dp4a.s32.s32 %r960, %r961, %r962, %r848;
	// end inline asm
	ld.shared.u32 	%r965, [%r1189+24];
	ld.shared.u32 	%r966, [%r59+88];
	// begin inline asm
	dp4a.s32.s32 %r964, %r965, %r966, %r852;
	// end inline asm
	ld.shared.u32 	%r969, [%r1189+24];
	ld.shared.u32 	%r970, [%r59+92];
	// begin inline asm
	dp4a.s32.s32 %r968, %r969, %r970, %r856;
	// end inline asm
	ld.shared.u32 	%r973, [%r1189+40];
	ld.shared.u32 	%r974, [%r59+80];
	// begin inline asm
	dp4a.s32.s32 %r972, %r973, %r974, %r860;
	// end inline asm
	ld.shared.u32 	%r977, [%r1189+40];
	ld.shared.u32 	%r978, [%r59+84];
	// begin inline asm
	dp4a.s32.s32 %r976, %r977, %r978, %r864;
	// end inline asm
	ld.shared.u32 	%r981, [%r1189+40];
	ld.shared.u32 	%r982, [%r59+88];
	// begin inline asm
	dp4a.s32.s32 %r980, %r981, %r982, %r868;
	// end inline asm
	ld.shared.u32 	%r985, [%r1189+40];
	ld.shared.u32 	%r986, [%r59+92];
	// begin inline asm
	dp4a.s32.s32 %r984, %r985, %r986, %r872;
	// end inline asm
	ld.shared.u32 	%r989, [%r1189+56];
	ld.shared.u32 	%r990, [%r59+80];
	// begin inline asm
	dp4a.s32.s32 %r988, %r989, %r990, %r876;
	// end inline asm
	ld.shared.u32 	%r993, [%r1189+56];
	ld.shared.u32 	%r994, [%r59+84];
	// begin inline asm
	dp4a.s32.s32 %r992, %r993, %r994, %r880;
	// end inline asm
	ld.shared.u32 	%r997, [%r1189+56];
	ld.shared.u32 	%r998, [%r59+88];
	// begin inline asm
	dp4a.s32.s32 %r996, %r997, %r998, %r884;
	// end inline asm
	ld.shared.u32 	%r1001, [%r1189+56];
	ld.shared.u32 	%r1002, [%r59+92];
	// begin inline asm
	dp4a.s32.s32 %r1000, %r1001, %r1002, %r888;
	// end inline asm
	ld.shared.u32 	%r1005, [%r1189+72];
	ld.shared.u32 	%r1006, [%r59+80];
	// begin inline asm
	dp4a.s32.s32 %r1004, %r1005, %r1006, %r892;
	// end inline asm
	ld.shared.u32 	%r1009, [%r1189+72];
	ld.shared.u32 	%r1010, [%r59+84];
	// begin inline asm
	dp4a.s32.s32 %r1008, %r1009, %r1010, %r896;
	// end inline asm
	ld.shared.u32 	%r1013, [%r1189+72];
	ld.shared.u32 	%r1014, [%r59+88];
	// begin inline asm
	dp4a.s32.s32 %r1012, %r1013, %r1014, %r900;
	// end inline asm
	ld.shared.u32 	%r1017, [%r1189+72];
	ld.shared.u32 	%r1018, [%r59+92];
	// begin inline asm
	dp4a.s32.s32 %r1016, %r1017, %r1018, %r904;
	// end inline asm
	ld.shared.u32 	%r1021, [%r1189+88];
	ld.shared.u32 	%r1022, [%r59+80];
	// begin inline asm
	dp4a.s32.s32 %r1020, %r1021, %r1022, %r908;
	// end inline asm
	ld.shared.u32 	%r1025, [%r1189+88];
	ld.shared.u32 	%r1026, [%r59+84];
	// begin inline asm
	dp4a.s32.s32 %r1024, %r1025, %r1026, %r912;
	// end inline asm
	ld.shared.u32 	%r1029, [%r1189+88];
	ld.shared.u32 	%r1030, [%r59+88];
	// begin inline asm
	dp4a.s32.s32 %r1028, %r1029, %r1030, %r916;
	// end inline asm
	ld.shared.u32 	%r1033, [%r1189+88];
	ld.shared.u32 	%r1034, [%r59+92];
	// begin inline asm
	dp4a.s32.s32 %r1032, %r1033, %r1034, %r920;
	// end inline asm
	ld.shared.u32 	%r1037, [%r1189+104];
	ld.shared.u32 	%r1038, [%r59+80];
	// begin inline asm
	dp4a.s32.s32 %r1036, %r1037, %r1038, %r924;
	// end inline asm
	ld.shared.u32 	%r1041, [%r1189+104];
	ld.shared.u32 	%r1042, [%r59+84];
	// begin inline asm
	dp4a.s32.s32 %r1040, %r1041, %r1042, %r928;
	// end inline asm
	ld.shared.u32 	%r1045, [%r1189+104];
	ld.shared.u32 	%r1046, [%r59+88];
	// begin inline asm
	dp4a.s32.s32 %r1044, %r1045, %r1046, %r932;
	// end inline asm
	ld.shared.u32 	%r1049, [%r1189+104];
	ld.shared.u32 	%r1050, [%r59+92];
	// begin inline asm
	dp4a.s32.s32 %r1048, %r1049, %r1050, %r936;
	// end inline asm
	ld.shared.u32 	%r1053, [%r1189+120];
	ld.shared.u32 	%r1054, [%r59+80];
	// begin inline asm
	dp4a.s32.s32 %r1052, %r1053, %r1054, %r940;
	// end inline asm
	ld.shared.u32 	%r1057, [%r1189+120];
	ld.shared.u32 	%r1058, [%r59+84];
	// begin inline asm
	dp4a.s32.s32 %r1056, %r1057, %r1058, %r944;
	// end inline asm
	ld.shared.u32 	%r1061, [%r1189+120];
	ld.shared.u32 	%r1062, [%r59+88];
	// begin inline asm
	dp4a.s32.s32 %r1060, %r1061, %r1062, %r948;
	// end inline asm
	ld.shared.u32 	%r1065, [%r1189+120];
	ld.shared.u32 	%r1066, [%r59+92];
	// begin inline asm
	dp4a.s32.s32 %r1064, %r1065, %r1066, %r952;
	// end inline asm
	ld.shared.u32 	%r1069, [%r1189+40];
	ld.shared.u32 	%r1070, [%r59+128];
	// begin inline asm
	dp4a.s32.s32 %r2400, %r1069, %r1070, %r956;
	// end inline asm
	ld.shared.u32 	%r1073, [%r1189+40];
	ld.shared.u32 	%r1074, [%r59+132];
	// begin inline asm
	dp4a.s32.s32 %r2399, %r1073, %r1074, %r960;
	// end inline asm
	ld.shared.u32 	%r1077, [%r1189+40];
	ld.shared.u32 	%r1078, [%r59+136];
	// begin inline asm
	dp4a.s32.s32 %r2398, %r1077, %r1078, %r964;
	// end inline asm
	ld.shared.u32 	%r1081, [%r1189+40];
	ld.shared.u32 	%r1082, [%r59+140];
	// begin inline asm
	dp4a.s32.s32 %r2397, %r1081, %r1082, %r968;
	// end inline asm
	ld.shared.u32 	%r1085, [%r1189+56];
	ld.shared.u32 	%r1086, [%r59+128];
	// begin inline asm
	dp4a.s32.s32 %r2396, %r1085, %r1086, %r972;
	// end inline asm
	ld.shared.u32 	%r1089, [%r1189+56];
	ld.shared.u32 	%r1090, [%r59+132];
	// begin inline asm
	dp4a.s32.s32 %r2395, %r1089, %r1090, %r976;
	// end inline asm
	ld.shared.u32 	%r1093, [%r1189+56];
	ld.shared.u32 	%r1094, [%r59+136];
	// begin inline asm
	dp4a.s32.s32 %r2394, %r1093, %r1094, %r980;
	// end inline asm
	ld.shared.u32 	%r1097, [%r1189+56];
	ld.shared.u32 	%r1098, [%r59+140];
	// begin inline asm
	dp4a.s32.s32 %r2393, %r1097, %r1098, %r984;
	// end inline asm
	ld.shared.u32 	%r1101, [%r1189+72];
	ld.shared.u32 	%r1102, [%r59+128];
	// begin inline asm
	dp4a.s32.s32 %r2392, %r1101, %r1102, %r988;
	// end inline asm
	ld.shared.u32 	%r1105, [%r1189+72];
	ld.shared.u32 	%r1106, [%r59+132];
	// begin inline asm
	dp4a.s32.s32 %r2391, %r1105, %r1106, %r992;
	// end inline asm
	ld.shared.u32 	%r1109, [%r1189+72];
	ld.shared.u32 	%r1110, [%r59+136];
	// begin inline asm
	dp4a.s32.s32 %r2390, %r1109, %r1110, %r996;
	// end inline asm
	ld.shared.u32 	%r1113, [%r1189+72];
	ld.shared.u32 	%r1114, [%r59+140];
	// begin inline asm
	dp4a.s32.s32 %r2389, %r1113, %r1114, %r1000;
	// end inline asm
	ld.shared.u32 	%r1117, [%r1189+88];
	ld.shared.u32 	%r1118, [%r59+128];
	// begin inline asm
	dp4a.s32.s32 %r2388, %r1117, %r1118, %r1004;
	// end inline asm
	ld.shared.u32 	%r1121, [%r1189+88];
	ld.shared.u32 	%r1122, [%r59+132];
	// begin inline asm
	dp4a.s32.s32 %r2387, %r1121, %r1122, %r1008;
	// end inline asm
	ld.shared.u32 	%r1125, [%r1189+88];
	ld.shared.u32 	%r1126, [%r59+136];
	// begin inline asm
	dp4a.s32.s32 %r2386, %r1125, %r1126, %r1012;
	// end inline asm
	ld.shared.u32 	%r1129, [%r1189+88];
	ld.shared.u32 	%r1130, [%r59+140];
	// begin inline asm
	dp4a.s32.s32 %r2385, %r1129, %r1130, %r1016;
	// end inline asm
	ld.shared.u32 	%r1133, [%r1189+104];
	ld.shared.u32 	%r1134, [%r59+128];
	// begin inline asm
	dp4a.s32.s32 %r2384, %r1133, %r1134, %r1020;
	// end inline asm
	ld.shared.u32 	%r1137, [%r1189+104];
	ld.shared.u32 	%r1138, [%r59+132];
	// begin inline asm
	dp4a.s32.s32 %r2383, %r1137, %r1138, %r1024;
	// end inline asm
	ld.shared.u32 	%r1141, [%r1189+104];
	ld.shared.u32 	%r1142, [%r59+136];
	// begin inline asm
	dp4a.s32.s32 %r2382, %r1141, %r1142, %r1028;
	// end inline asm
	ld.shared.u32 	%r1145, [%r1189+104];
	ld.shared.u32 	%r1146, [%r59+140];
	// begin inline asm
	dp4a.s32.s32 %r2381, %r1145, %r1146, %r1032;
	// end inline asm
	ld.shared.u32 	%r1149, [%r1189+120];
	ld.shared.u32 	%r1150, [%r59+128];
	// begin inline asm
	dp4a.s32.s32 %r2380, %r1149, %r1150, %r1036;
	// end inline asm
	ld.shared.u32 	%r1153, [%r1189+120];
	ld.shared.u32 	%r1154, [%r59+132];
	// begin inline asm
	dp4a.s32.s32 %r2379, %r1153, %r1154, %r1040;
	// end inline asm
	ld.shared.u32 	%r1157, [%r1189+120];
	ld.shared.u32 	%r1158, [%r59+136];
	// begin inline asm
	dp4a.s32.s32 %r2378, %r1157, %r1158, %r1044;
	// end inline asm
	ld.shared.u32 	%r1161, [%r1189+120];
	ld.shared.u32 	%r1162, [%r59+140];
	// begin inline asm
	dp4a.s32.s32 %r2377, %r1161, %r1162, %r1048;
	// end inline asm
	ld.shared.u32 	%r1165, [%r1189+136];
	ld.shared.u32 	%r1166, [%r59+128];
	// begin inline asm
	dp4a.s32.s32 %r2376, %r1165, %r1166, %r1052;
	// end inline asm
	ld.shared.u32 	%r1169, [%r1189+136];
	ld.shared.u32 	%r1170, [%r59+132];
	// begin inline asm
	dp4a.s32.s32 %r2375, %r1169, %r1170, %r1056;
	// end inline asm
	ld.shared.u32 	%r1173, [%r1189+136];
	ld.shared.u32 	%r1174, [%r59+136];
	// begin inline asm
	dp4a.s32.s32 %r2374, %r1173, %r1174, %r1060;
	// end inline asm
	ld.shared.u32 	%r1177, [%r1189+136];
	ld.shared.u32 	%r1178, [%r59+140];
	// begin inline asm
	dp4a.s32.s32 %r2373, %r1177, %r1178, %r1064;
	// end inline asm
	add.s32 	%r2401, %r2401, 1;
	add.s32 	%r2372, %r2372, 144;
	add.s32 	%r2371, %r2371, 144;
	add.s32 	%r2370, %r2370, 144;
	add.s32 	%r2369, %r2369, 144;
	add.s32 	%r2368, %r2368, 144;
	add.s64 	%rd231, %rd231, 784;
	setp.ne.s32 	%p40, %r2401, 63;
	@%p40 bra 	$L__BB48_4;
	mov.u32 	%r1191, %tid.x;
	shl.b32 	%r1192, %r1191, 2;
	mov.u32 	%r94, %ctaid.y;
	mul.lo.s32 	%r1193, %r94, 147456;
	or.b32  	%r95, %r1192, %r1193;
	bar.sync 	0;
	@%p35 bra 	$L__BB48_19;
	cvt.u64.u16 	%rd28, %rs1;
	and.b64  	%rd29, %rd28, 255;
	add.s32 	%r1194, %r95, %r10;
	cvt.u64.u32 	%rd30, %r1194;
	add.s64 	%rd31, %rd30, %rd29;
	add.s64 	%rd32, %rd1, %rd31;
	ld.global.nc.u32 	%r1195, [%rd32+9072];
	st.shared.u32 	[%r11], %r1195;
$L__BB48_19:
	@%p36 bra 	$L__BB48_21;
	cvt.u64.u16 	%rd33, %rs2;
	and.b64  	%rd34, %rd33, 255;
	add.s32 	%r1196, %r95, %r12;
	cvt.u64.u32 	%rd35, %r1196;
	add.s64 	%rd36, %rd35, %rd34;
	add.s64 	%rd37, %rd1, %rd36;
	ld.global.nc.u32 	%r1197, [%rd37+9072];
	st.shared.u32 	[%r11+512], %r1197;
$L__BB48_21:
	@%p37 bra 	$L__BB48_23;
	cvt.u64.u16 	%rd38, %rs3;
	and.b64  	%rd39, %rd38, 255;
	add.s32 	%r1198, %r95, %r13;
	cvt.u64.u32 	%rd40, %r1198;
	add.s64 	%rd41, %rd40, %rd39;
	add.s64 	%rd42, %rd1, %rd41;
	ld.global.nc.u32 	%r1199, [%rd42+9072];
	st.shared.u32 	[%r11+1024], %r1199;
$L__BB48_23:
	@%p38 bra 	$L__BB48_25;
	cvt.u64.u16 	%rd43, %rs4;
	and.b64  	%rd44, %rd43, 255;
	add.s32 	%r1200, %r95, %r14;
	cvt.u64.u32 	%rd45, %r1200;
	add.s64 	%rd46, %rd45, %rd44;
	add.s64 	%rd47, %rd1, %rd46;
	ld.global.nc.u32 	%r1201, [%rd47+9072];
	st.shared.u32 	[%r11+1536], %r1201;
$L__BB48_25:
	@%p39 bra 	$L__BB48_27;
	cvt.u16.u32 	%rs36, %r1;
	xor.b16  	%rs37, %rs36, 128;
	and.b16  	%rs38, %rs37, 255;
	mul.lo.s16 	%rs39, %rs38, 57;
	shr.u16 	%rs40, %rs39, 9;
	cvt.u32.u16 	%r1202, %rs40;
	mul.wide.u32 	%rd48, %r1202, 9216;
	mul.lo.s16 	%rs41, %rs40, 9;
	sub.s16 	%rs42, %rs36, %rs41;
	shl.b16 	%rs43, %rs42, 4;
	cvt.u64.u16 	%rd49, %rs43;
	and.b64  	%rd50, %rd49, 240;
	cvt.u64.u32 	%rd51, %r95;
	add.s64 	%rd52, %rd48, %rd51;
	add.s64 	%rd53, %rd52, %rd50;
	add.s64 	%rd54, %rd1, %rd53;
	ld.global.nc.u32 	%r1203, [%rd54+9072];
	st.shared.u32 	[%r11+2048], %r1203;
$L__BB48_27:
	ld.param.u64 	%rd230, [fused_nn_conv2d_cast_fixed_point_multiply_add_cast_nn_relu_cast_fixed_point_mult_18399029763786111876__8_kernel0_param_3];
	ld.param.u64 	%rd229, [fused_nn_conv2d_cast_fixed_point_multiply_add_cast_nn_relu_cast_fixed_point_mult_18399029763786111876__8_kernel0_param_2];
	cvta.to.global.u64 	%rd55, %rd230;
	cvta.to.global.u64 	%rd56, %rd229;
	bar.sync 	0;
	add.s32 	%r2212, %r57, %r58;
	mov.u32 	%r2213, _ZZ112fused_nn_conv2d_cast_fixed_point_multiply_add_cast_nn_relu_cast_fixed_point_mult_18399029763786111876__8_kernel0E15pad_data_shared;
	add.s32 	%r2214, %r2213, %r2212;
	ld.shared.u32 	%r1205, [%r2214+512];
	ld.shared.u32 	%r1206, [%r59];
	// begin inline asm
	dp4a.s32.s32 %r1204, %r1205, %r1206, %r2400;
	// end inline asm
	ld.shared.u32 	%r1209, [%r2214+512];
	ld.shared.u32 	%r1210, [%r59+4];
	// begin inline asm
	dp4a.s32.s32 %r1208, %r1209, %r1210, %r2399;
	// end inline asm
	ld.shared.u32 	%r1213, [%r2214+512];
	ld.shared.u32 	%r1214, [%r59+8];
	// begin inline asm
	dp4a.s32.s32 %r1212, %r1213, %r1214, %r2398;
	// end inline asm
	ld.shared.u32 	%r1217, [%r2214+512];
	ld.shared.u32 	%r1218, [%r59+12];
	// begin inline asm
	dp4a.s32.s32 %r1216, %r1217, %r1218, %r2397;
	// end inline asm
	ld.shared.u32 	%r1221, [%r2214+528];
	ld.shared.u32 	%r1222, [%r59];
	// begin inline asm
	dp4a.s32.s32 %r1220, %r1221, %r1222, %r2396;
	// end inline asm
	ld.shared.u32 	%r1225, [%r2214+528];
	ld.shared.u32 	%r1226, [%r59+4];
	// begin inline asm
	dp4a.s32.s32 %r1224, %r1225, %r1226, %r2395;
	// end inline asm
	ld.shared.u32 	%r1229, [%r2214+528];
	ld.shared.u32 	%r1230, [%r59+8];
	// begin inline asm
	dp4a.s32.s32 %r1228, %r1229, %r1230, %r2394;
	// end inline asm
	ld.shared.u32 	%r1233, [%r2214+528];
	ld.shared.u32 	%r1234, [%r59+12];
	// begin inline asm
	dp4a.s32.s32 %r1232, %r1233, %r1234, %r2393;
	// end inline asm
	ld.shared.u32 	%r1237, [%r2214+544];
	ld.shared.u32 	%r1238, [%r59];
	// begin inline asm
	dp4a.s32.s32 %r1236, %r1237, %r1238, %r2392;
	// end inline asm
	ld.shared.u32 	%r1241, [%r2214+544];
	ld.shared.u32 	%r1242, [%r59+4];
	// begin inline asm
	dp4a.s32.s32 %r1240, %r1241, %r1242, %r2391;
	// end inline asm
	ld.shared.u32 	%r1245, [%r2214+544];
	ld.shared.u32 	%r1246, [%r59+8];
	// begin inline asm
	dp4a.s32.s32 %r1244, %r1245, %r1246, %r2390;
	// end inline asm
	ld.shared.u32 	%r1249, [%r2214+544];
	ld.shared.u32 	%r1250, [%r59+12];
	// begin inline asm
	dp4a.s32.s32 %r1248, %r1249, %r1250, %r2389;
	// end inline asm
	ld.shared.u32 	%r1253, [%r2214+560];
	ld.shared.u32 	%r1254, [%r59];
	// begin inline asm
	dp4a.s32.s32 %r1252, %r1253, %r1254, %r2388;
	// end inline asm
	ld.shared.u32 	%r1257, [%r2214+560];
	ld.shared.u32 	%r1258, [%r59+4];
	// begin inline asm
	dp4a.s32.s32 %r1256, %r1257, %r1258, %r2387;
	// end inline asm
	ld.shared.u32 	%r1261, [%r2214+560];
	ld.shared.u32 	%r1262, [%r59+8];
	// begin inline asm
	dp4a.s32.s32 %r1260, %r1261, %r1262, %r2386;
	// end inline asm
	ld.shared.u32 	%r1265, [%r2214+560];
	ld.shared.u32 	%r1266, [%r59+12];
	// begin inline asm
	dp4a.s32.s32 %r1264, %r1265, %r1266, %r2385;
	// end inline asm
	ld.shared.u32 	%r1269, [%r2214+576];
	ld.shared.u32 	%r1270, [%r59];
	// begin inline asm
	dp4a.s32.s32 %r1268, %r1269, %r1270, %r2384;
	// end inline asm
	ld.shared.u32 	%r1273, [%r2214+576];
	ld.shared.u32 	%r1274, [%r59+4];
	// begin inline asm
	dp4a.s32.s32 %r1272, %r1273, %r1274, %r2383;
	// end inline asm
	ld.shared.u32 	%r1277, [%r2214+576];
	ld.shared.u32 	%r1278, [%r59+8];
	// begin inline asm
	dp4a.s32.s32 %r1276, %r1277, %r1278, %r2382;
	// end inline asm
	ld.shared.u32 	%r1281, [%r2214+576];
	ld.shared.u32 	%r1282, [%r59+12];
	// begin inline asm
	dp4a.s32.s32 %r1280, %r1281, %r1282, %r2381;
	// end inline asm
	ld.shared.u32 	%r1285, [%r2214+592];
	ld.shared.u32 	%r1286, [%r59];
	// begin inline asm
	dp4a.s32.s32 %r1284, %r1285, %r1286, %r2380;
	// end inline asm
	ld.shared.u32 	%r1289, [%r2214+592];
	ld.shared.u32 	%r1290, [%r59+4];
	// begin inline asm
	dp4a.s32.s32 %r1288, %r1289, %r1290, %r2379;
	// end inline asm
	ld.shared.u32 	%r1293, [%r2214+592];
	ld.shared.u32 	%r1294, [%r59+8];
	// begin inline asm
	dp4a.s32.s32 %r1292, %r1293, %r1294, %r2378;
	// end inline asm
	ld.shared.u32 	%r1297, [%r2214+592];
	ld.shared.u32 	%r1298, [%r59+12];
	// begin inline asm
	dp4a.s32.s32 %r1296, %r1297, %r1298, %r2377;
	// end inline asm
	ld.shared.u32 	%r1301, [%r2214+608];
	ld.shared.u32 	%r1302, [%r59];
	// begin inline asm
	dp4a.s32.s32 %r1300, %r1301, %r1302, %r2376;
	// end inline asm
	ld.shared.u32 	%r1305, [%r2214+608];
	ld.shared.u32 	%r1306, [%r59+4];
	// begin inline asm
	dp4a.s32.s32 %r1304, %r1305, %r1306, %r2375;
	// end inline asm
	ld.shared.u32 	%r1309, [%r2214+608];
	ld.shared.u32 	%r1310, [%r59+8];
	// begin inline asm
	dp4a.s32.s32 %r1308, %r1309, %r1310, %r2374;
	// end inline asm
	ld.shared.u32 	%r1313, [%r2214+608];
	ld.shared.u32 	%r1314, [%r59+12];
	// begin inline asm
	dp4a.s32.s32 %r1312, %r1313, %r1314, %r2373;
	// end inline asm
	ld.shared.u32 	%r1317, [%r2214+528];
	ld.shared.u32 	%r1318, [%r59+48];
	// begin inline asm
	dp4a.s32.s32 %r1316, %r1317, %r1318, %r1204;
	// end inline asm
	ld.shared.u32 	%r1321, [%r2214+528];
	ld.shared.u32 	%r1322, [%r59+52];
	// begin inline asm
	dp4a.s32.s32 %r1320, %r1321, %r1322, %r1208;
	// end inline asm
	ld.shared.u32 	%r1325, [%r2214+528];
	ld.shared.u32 	%r1326, [%r59+56];
	// begin inline asm
	dp4a.s32.s32 %r1324, %r1325, %r1326, %r1212;
	// end inline asm
	ld.shared.u32 	%r1329, [%r2214+528];
	ld.shared.u32 	%r1330, [%r59+60];
	// begin inline asm
	dp4a.s32.s32 %r1328, %r1329, %r1330, %r1216;
	// end inline asm
	ld.shared.u32 	%r1333, [%r2214+544];
	ld.shared.u32 	%r1334, [%r59+48];
	// begin inline asm
	dp4a.s32.s32 %r1332, %r1333, %r1334, %r1220;
	// end inline asm
	ld.shared.u32 	%r1337, [%r2214+544];
	ld.shared.u32 	%r1338, [%r59+52];
	// begin inline asm
	dp4a.s32.s32 %r1336, %r1337, %r1338, %r1224;
	// end inline asm
	ld.shared.u32 	%r1341, [%r2214+544];
	ld.shared.u32 	%r1342, [%r59+56];
	// begin inline asm
	dp4a.s32.s32 %r1340, %r1341, %r1342, %r1228;
	// end inline asm
	ld.shared.u32 	%r1345, [%r2214+544];
	ld.shared.u32 	%r1346, [%r59+60];
	// begin inline asm
	dp4a.s32.s32 %r1344, %r1345, %r1346, %r1232;
	// end inline asm
	ld.shared.u32 	%r1349, [%r2214+560];
	ld.shared.u32 	%r1350, [%r59+48];
	// begin inline asm
	dp4a.s32.s32 %r1348, %r1349, %r1350, %r1236;
	// end inline asm
	ld.shared.u32 	%r1353, [%r2214+560];
	ld.shared.u32 	%r1354, [%r59+52];
	// begin inline asm
	dp4a.s32.s32 %r1352, %r1353, %r1354, %r1240;
	// end inline asm
	ld.shared.u32 	%r1357, [%r2214+560];
	ld.shared.u32 	%r1358, [%r59+56];
	// begin inline asm
	dp4a.s32.s32 %r1356, %r1357, %r1358, %r1244;
	// end inline asm
	ld.shared.u32 	%r1361, [%r2214+560];
	ld.shared.u32 	%r1362, [%r59+60];
	// begin inline asm
	dp4a.s32.s32 %r1360, %r1361, %r1362, %r1248;
	// end inline asm
	ld.shared.u32 	%r1365, [%r2214+576];
	ld.shared.u32 	%r1366, [%r59+48];
	// begin inline asm
	dp4a.s32.s32 %r1364, %r1365, %r1366, %r1252;
	// end inline asm
	ld.shared.u32 	%r1369, [%r2214+576];
	ld.shared.u32 	%r1370, [%r59+52];
	// begin inline asm
	dp4a.s32.s32 %r1368, %r1369, %r1370, %r1256;
	// end inline asm
	ld.shared.u32 	%r1373, [%r2214+576];
	ld.shared.u32 	%r1374, [%r59+56];
	// begin inline asm
	dp4a.s32.s32 %r1372, %r1373, %r1374, %r1260;
	// end inline asm
	ld.shared.u32 	%r1377, [%r2214+576];
	ld.shared.u32 	%r1378, [%r59+60];
	// begin inline asm
	dp4a.s32.s32 %r1376, %r1377, %r1378, %r1264;
	// end inline asm
	ld.shared.u32 	%r1381, [%r2214+592];
	ld.shared.u32 	%r1382, [%r59+48];
	// begin inline asm
	dp4a.s32.s32 %r1380, %r1381, %r1382, %r1268;
	// end inline asm
	ld.shared.u32 	%r1385, [%r2214+592];
	ld.shared.u32 	%r1386, [%r59+52];
	// begin inline asm
	dp4a.s32.s32 %r1384, %r1385, %r1386, %r1272;
	// end inline asm
	ld.shared.u32 	%r1389, [%r2214+592];
	ld.shared.u32 	%r1390, [%r59+56];
	// begin inline asm
	dp4a.s32.s32 %r1388, %r1389, %r1390, %r1276;
	// end inline asm
	ld.shared.u32 	%r1393, [%r2214+592];
	ld.shared.u32 	%r1394, [%r59+60];
	// begin inline asm
	dp4a.s32.s32 %r1392, %r1393, %r1394, %r1280;
	// end inline asm
	ld.shared.u32 	%r1397, [%r2214+608];
	ld.shared.u32 	%r1398, [%r59+48];
	// begin inline asm
	dp4a.s32.s32 %r1396, %r1397, %r1398, %r1284;
	// end inline asm
	ld.shared.u32 	%r1401, [%r2214+608];
	ld.shared.u32 	%r1402, [%r59+52];
	// begin inline asm
	dp4a.s32.s32 %r1400, %r1401, %r1402, %r1288;
	// end inline asm
	ld.shared.u32 	%r1405, [%r2214+608];
	ld.shared.u32 	%r1406, [%r59+56];
	// begin inline asm
	dp4a.s32.s32 %r1404, %r1405, %r1406, %r1292;
	// end inline asm
	ld.shared.u32 	%r1409, [%r2214+608];
	ld.shared.u32 	%r1410, [%r59+60];
	// begin inline asm
	dp4a.s32.s32 %r1408, %r1409, %r1410, %r1296;
	// end inline asm
	ld.shared.u32 	%r1413, [%r2214+624];
	ld.shared.u32 	%r1414, [%r59+48];
	// begin inline asm
	dp4a.s32.s32 %r1412, %r1413, %r1414, %r1300;
	// end inline asm
	ld.shared.u32 	%r1417, [%r2214+624];
	ld.shared.u32 	%r1418, [%r59+52];
	// begin inline asm
	dp4a.s32.s32 %r1416, %r1417, %r1418, %r1304;
	// end inline asm
	ld.shared.u32 	%r1421, [%r2214+624];
	ld.shared.u32 	%r1422, [%r59+56];
	// begin inline asm
	dp4a.s32.s32 %r1420, %r1421, %r1422, %r1308;
	// end inline asm
	ld.shared.u32 	%r1425, [%r2214+624];
	ld.shared.u32 	%r1426, [%r59+60];
	// begin inline asm
	dp4a.s32.s32 %r1424, %r1425, %r1426, %r1312;
	// end inline asm
	ld.shared.u32 	%r1429, [%r2214+544];
	ld.shared.u32 	%r1430, [%r59+96];
	// begin inline asm
	dp4a.s32.s32 %r1428, %r1429, %r1430, %r1316;
	// end inline asm
	ld.shared.u32 	%r1433, [%r2214+544];
	ld.shared.u32 	%r1434, [%r59+100];
	// begin inline asm
	dp4a.s32.s32 %r1432, %r1433, %r1434, %r1320;
	// end inline asm
	ld.shared.u32 	%r1437, [%r2214+544];
	ld.shared.u32 	%r1438, [%r59+104];
	// begin inline asm
	dp4a.s32.s32 %r1436, %r1437, %r1438, %r1324;
	// end inline asm
	ld.shared.u32 	%r1441, [%r2214+544];
	ld.shared.u32 	%r1442, [%r59+108];
	// begin inline asm
	dp4a.s32.s32 %r1440, %r1441, %r1442, %r1328;
	// end inline asm
	ld.shared.u32 	%r1445, [%r2214+560];
	ld.shared.u32 	%r1446, [%r59+96];
	// begin inline asm
	dp4a.s32.s32 %r1444, %r1445, %r1446, %r1332;
	// end inline asm
	ld.shared.u32 	%r1449, [%r2214+560];
	ld.shared.u32 	%r1450, [%r59+100];
	// begin inline asm
	dp4a.s32.s32 %r1448, %r1449, %r1450, %r1336;
	// end inline asm
	ld.shared.u32 	%r1453, [%r2214+560];
	ld.shared.u32 	%r1454, [%r59+104];
	// begin inline asm
	dp4a.s32.s32 %r1452, %r1453, %r1454, %r1340;
	// end inline asm
	ld.shared.u32 	%r1457, [%r2214+560];
	ld.shared.u32 	%r1458, [%r59+108];
	// begin inline asm
	dp4a.s32.s32 %r1456, %r1457, %r1458, %r1344;
	// end inline asm
	ld.shared.u32 	%r1461, [%r2214+576];
	ld.shared.u32 	%r1462, [%r59+96];
	// begin inline asm
	dp4a.s32.s32 %r1460, %r1461, %r1462, %r1348;
	// end inline asm
	ld.shared.u32 	%r1465, [%r2214+576];
	ld.shared.u32 	%r1466, [%r59+100];
	// begin inline asm
	dp4a.s32.s32 %r1464, %r1465, %r1466, %r1352;
	// end inline asm
	ld.shared.u32 	%r1469, [%r2214+576];
	ld.shared.u32 	%r1470, [%r59+104];
	// begin inline asm
	dp4a.s32.s32 %r1468, %r1469, %r1470, %r1356;
	// end inline asm
	ld.shared.u32 	%r1473, [%r2214+576];
	ld.shared.u32 	%r1474, [%r59+108];
	// begin inline asm
	dp4a.s32.s32 %r1472, %r1473, %r1474, %r1360;
	// end inline asm
	ld.shared.u32 	%r1477, [%r2214+592];
	ld.shared.u32 	%r1478, [%r59+96];
	// begin inline asm
	dp4a.s32.s32 %r1476, %r1477, %r1478, %r1364;
	// end inline asm
	ld.shared.u32 	%r1481, [%r2214+592];
	ld.shared.u32 	%r1482, [%r59+100];
	// begin inline asm
	dp4a.s32.s32 %r1480, %r1481, %r1482, %r1368;
	// end inline asm
	ld.shared.u32 	%r1485, [%r2214+592];
	ld.shared.u32 	%r1486, [%r59+104];
	// begin inline asm
	dp4a.s32.s32 %r1484, %r1485, %r1486, %r1372;
	// end inline asm
	ld.shared.u32 	%r1489, [%r2214+592];
	ld.shared.u32 	%r1490, [%r59+108];
	// begin inline asm
	dp4a.s32.s32 %r1488, %r1489, %r1490, %r1376;
	// end inline asm
	ld.shared.u32 	%r1493, [%r2214+608];
	ld.shared.u32 	%r1494, [%r59+96];
	// begin inline asm
	dp4a.s32.s32 %r1492, %r1493, %r1494, %r1380;
	// end inline asm
	ld.shared.u32 	%r1497, [%r2214+608];
	ld.shared.u32 	%r1498, [%r59+100];
	// begin inline asm
	dp4a.s32.s32 %r1496, %r1497, %r1498, %r1384;
	// end inline asm
	ld.shared.u32 	%r1501, [%r2214+608];
	ld.shared.u32 	%r1502, [%r59+104];
	// begin inline asm
	dp4a.s32.s32 %r1500, %r1501, %r1502, %r1388;
	// end inline asm
	ld.shared.u32 	%r1505, [%r2214+608];
	ld.shared.u32 	%r1506, [%r59+108];
	// begin inline asm
	dp4a.s32.s32 %r1504, %r1505, %r1506, %r1392;
	// end inline asm
	ld.shared.u32 	%r1509, [%r2214+624];
	ld.shared.u32 	%r1510, [%r59+96];
	// begin inline asm
	dp4a.s32.s32 %r1508, %r1509, %r1510, %r1396;
	// end inline asm
	ld.shared.u32 	%r1513, [%r2214+624];
	ld.shared.u32 	%r1514, [%r59+100];
	// begin inline asm
	dp4a.s32.s32 %r1512, %r1513, %r1514, %r1400;
	// end inline asm
	ld.shared.u32 	%r1517, [%r2214+624];
	ld.shared.u32 	%r1518, [%r59+104];
	// begin inline asm
	dp4a.s32.s32 %r1516, %r1517, %r1518, %r1404;
	// end inline asm
	ld.shared.u32 	%r1521, [%r2214+624];
	ld.shared.u32 	%r1522, [%r59+108];
	// begin inline asm
	dp4a.s32.s32 %r1520, %r1521, %r1522, %r1408;
	// end inline asm
	ld.shared.u32 	%r1525, [%r2214+640];
	ld.shared.u32 	%r1526, [%r59+96];
	// begin inline asm
	dp4a.s32.s32 %r1524, %r1525, %r1526, %r1412;
	// end inline asm
	ld.shared.u32 	%r1529, [%r2214+640];
	ld.shared.u32 	%r1530, [%r59+100];
	// begin inline asm
	dp4a.s32.s32 %r1528, %r1529, %r1530, %r1416;
	// end inline asm
	ld.shared.u32 	%r1533, [%r2214+640];
	ld.shared.u32 	%r1534, [%r59+104];
	// begin inline asm
	dp4a.s32.s32 %r1532, %r1533, %r1534, %r1420;
	// end inline asm
	ld.shared.u32 	%r1537, [%r2214+640];
	ld.shared.u32 	%r1538, [%r59+108];
	// begin inline asm
	dp4a.s32.s32 %r1536, %r1537, %r1538, %r1424;
	// end inline asm
	ld.shared.u32 	%r1541, [%r2214+516];
	ld.shared.u32 	%r1542, [%r59+16];
	// begin inline asm
	dp4a.s32.s32 %r1540, %r1541, %r1542, %r1428;
	// end inline asm
	ld.shared.u32 	%r1545, [%r2214+516];
	ld.shared.u32 	%r1546, [%r59+20];
	// begin inline asm
	dp4a.s32.s32 %r1544, %r1545, %r1546, %r1432;
	// end inline asm
	ld.shared.u32 	%r1549, [%r2214+516];
	ld.shared.u32 	%r1550, [%r59+24];
	// begin inline asm
	dp4a.s32.s32 %r1548, %r1549, %r1550, %r1436;
	// end inline asm
	ld.shared.u32 	%r1553, [%r2214+516];
	ld.shared.u32 	%r1554, [%r59+28];
	// begin inline asm
	dp4a.s32.s32 %r1552, %r1553, %r1554, %r1440;
	// end inline asm
	ld.shared.u32 	%r1557, [%r2214+532];
	ld.shared.u32 	%r1558, [%r59+16];
	// begin inline asm
	dp4a.s32.s32 %r1556, %r1557, %r1558, %r1444;
	// end inline asm
	ld.shared.u32 	%r1561, [%r2214+532];
	ld.shared.u32 	%r1562, [%r59+20];
	// begin inline asm
	dp4a.s32.s32 %r1560, %r1561, %r1562, %r1448;
	// end inline asm
	ld.shared.u32 	%r1565, [%r2214+532];
	ld.shared.u32 	%r1566, [%r59+24];
	// begin inline asm
	dp4a.s32.s32 %r1564, %r1565, %r1566, %r1452;
	// end inline asm
	ld.shared.u32 	%r1569, [%r2214+532];
	ld.shared.u32 	%r1570, [%r59+28];
	// begin inline asm
	dp4a.s32.s32 %r1568, %r1569, %r1570, %r1456;
	// end inline asm
	ld.shared.u32 	%r1573, [%r2214+548];
	ld.shared.u32 	%r1574, [%r59+16];
	// begin inline asm
	dp4a.s32.s32 %r1572, %r1573, %r1574, %r1460;
	// end inline asm
	ld.shared.u32 	%r1577, [%r2214+548];
	ld.shared.u32 	%r1578, [%r59+20];
	// begin inline asm
	dp4a.s32.s32 %r1576, %r1577, %r1578, %r1464;
	// end inline asm
	ld.shared.u32 	%r1581, [%r2214+548];
	ld.shared.u32 	%r1582, [%r59+24];
	// begin inline asm
	dp4a.s32.s32 %r1580, %r1581, %r1582, %r1468;
	// end inline asm
	ld.shared.u32 	%r1585, [%r2214+548];
	ld.shared.u32 	%r1586, [%r59+28];
	// begin inline asm
	dp4a.s32.s32 %r1584, %r1585, %r1586, %r1472;
	// end inline asm
	ld.shared.u32 	%r1589, [%r2214+564];
	ld.shared.u32 	%r1590, [%r59+16];
	// begin inline asm
	dp4a.s32.s32 %r1588, %r1589, %r1590, %r1476;
	// end inline asm
	ld.shared.u32 	%r1593, [%r2214+564];
	ld.shared.u32 	%r1594, [%r59+20];
	// begin inline asm
	dp4a.s32.s32 %r1592, %r1593, %r1594, %r1480;
	// end inline asm
	ld.shared.u32 	%r1597, [%r2214+564];
	ld.shared.u32 	%r1598, [%r59+24];
	// begin inline asm
	dp4a.s32.s32 %r1596, %r1597, %r1598, %r1484;
	// end inline asm
	ld.shared.u32 	%r1601, [%r2214+564];
	ld.shared.u32 	%r1602, [%r59+28];
	// begin inline asm
	dp4a.s32.s32 %r1600, %r1601, %r1602, %r1488;
	// end inline asm
	ld.shared.u32 	%r1605, [%r2214+580];
	ld.shared.u32 	%r1606, [%r59+16];
	// begin inline asm
	dp4a.s32.s32 %r1604, %r1605, %r1606, %r1492;
	// end inline asm
	ld.shared.u32 	%r1609, [%r2214+580];
	ld.shared.u32 	%r1610, [%r59+20];
	// begin inline asm
	dp4a.s32.s32 %r1608, %r1609, %r1610, %r1496;
	// end inline asm
	ld.shared.u32 	%r1613, [%r2214+580];
	ld.shared.u32 	%r1614, [%r59+24];
	// begin inline asm
	dp4a.s32.s32 %r1612, %r1613, %r1614, %r1500;
	// end inline asm
	ld.shared.u32 	%r1617, [%r2214+580];
	ld.shared.u32 	%r1618, [%r59+28];
	// begin inline asm
	dp4a.s32.s32 %r1616, %r1617, %r1618, %r1504;
	// end inline asm
	ld.shared.u32 	%r1621, [%r2214+596];
	ld.shared.u32 	%r1622, [%r59+16];
	// begin inline asm
	dp4a.s32.s32 %r1620, %r1621, %r1622, %r1508;
	// end inline asm
	ld.shared.u32 	%r1625, [%r2214+596];
	ld.shared.u32 	%r1626, [%r59+20];
	// begin inline asm
	dp4a.s32.s32 %r1624, %r1625, %r1626, %r1512;
	// end inline asm
	ld.shared.u32 	%r1629, [%r2214+596];
	ld.shared.u32 	%r1630, [%r59+24];
	// begin inline asm
	dp4a.s32.s32 %r1628, %r1629, %r1630, %r1516;
	// end inline asm
	ld.shared.u32 	%r1633, [%r2214+596];
	ld.shared.u32 	%r1634, [%r59+28];
	// begin inline asm
	dp4a.s32.s32 %r1632, %r1633, %r1634, %r1520;
	// end inline asm
	ld.shared.u32 	%r1637, [%r2214+612];
	ld.shared.u32 	%r1638, [%r59+16];
	// begin inline asm
	dp4a.s32.s32 %r1636, %r1637, %r1638, %r1524;
	// end inline asm
	ld.shared.u32 	%r1641, [%r2214+612];
	ld.shared.u32 	%r1642, [%r59+20];
	// begin inline asm
	dp4a.s32.s32 %r1640, %r1641, %r1642, %r1528;
	// end inline asm
	ld.shared.u32 	%r1645, [%r2214+612];
	ld.shared.u32 	%r1646, [%r59+24];
	// begin inline asm
	dp4a.s32.s32 %r1644, %r1645, %r1646, %r1532;
	// end inline asm
	ld.shared.u32 	%r1649, [%r2214+612];
	ld.shared.u32 	%r1650, [%r59+28];
	// begin inline asm
	dp4a.s32.s32 %r1648, %r1649, %r1650, %r1536;
	// end inline asm
	ld.shared.u32 	%r1653, [%r2214+532];
	ld.shared.u32 	%r1654, [%r59+64];
	// begin inline asm
	dp4a.s32.s32 %r1652, %r1653, %r1654, %r1540;
	// end inline asm
	ld.shared.u32 	%r1657, [%r2214+532];
	ld.shared.u32 	%r1658, [%r59+68];
	// begin inline asm
	dp4a.s32.s32 %r1656, %r1657, %r1658, %r1544;
	// end inline asm
	ld.shared.u32 	%r1661, [%r2214+532];
	ld.shared.u32 	%r1662, [%r59+72];
	// begin inline asm
	dp4a.s32.s32 %r1660, %r1661, %r1662, %r1548;
	// end inline asm
	ld.shared.u32 	%r1665, [%r2214+532];
	ld.shared.u32 	%r1666, [%r59+76];
	// begin inline asm
	dp4a.s32.s32 %r1664, %r1665, %r1666, %r1552;
	// end inline asm
	ld.shared.u32 	%r1669, [%r2214+548];
	ld.shared.u32 	%r1670, [%r59+64];
	// begin inline asm
	dp4a.s32.s32 %r1668, %r1669, %r1670, %r1556;
	// end inline asm
	ld.shared.u32 	%r1673, [%r2214+548];
	ld.shared.u32 	%r1674, [%r59+68];
	// begin inline asm
	dp4a.s32.s32 %r1672, %r1673, %r1674, %r1560;
	// end inline asm
	ld.shared.u32 	%r1677, [%r2214+548];
	ld.shared.u32 	%r1678, [%r59+72];
	// begin inline asm
	dp4a.s32.s32 %r1676, %r1677, %r1678, %r1564;
	// end inline asm
	ld.shared.u32 	%r1681, [%r2214+548];
	ld.shared.u32 	%r1682, [%r59+76];
	// begin inline asm
	dp4a.s32.s32 %r1680, %r1681, %r1682, %r1568;
	// end inline asm
	ld.shared.u32 	%r1685, [%r2214+564];
	ld.shared.u32 	%r1686, [%r59+64];
	// begin inline asm
	dp4a.s32.s32 %r1684, %r1685, %r1686, %r1572;
	// end inline asm
	ld.shared.u32 	%r1689, [%r2214+564];
	ld.shared.u32 	%r1690, [%r59+68];
	// begin inline asm
	dp4a.s32.s32 %r1688, %r1689, %r1690, %r1576;
	// end inline asm
	ld.shared.u32 	%r1693, [%r2214+564];
	ld.shared.u32 	%r1694, [%r59+72];
	// begin inline asm
	dp4a.s32.s32 %r1692, %r1693, %r1694, %r1580;
	// end inline asm
	ld.shared.u32 	%r1697, [%r2214+564];
	ld.shared.u32 	%r1698, [%r59+76];
	// begin inline asm
	dp4a.s32.s32 %r1696, %r1697, %r1698, %r1584;
	// end inline asm
	ld.shared.u32 	%r1701, [%r2214+580];
	ld.shared.u32 	%r1702, [%r59+64];
	// begin inline asm
	dp4a.s32.s32 %r1700, %r1701, %r1702, %r1588;
	// end inline asm
	ld.shared.u32 	%r1705, [%r2214+580];
	ld.shared.u32 	%r1706, [%r59+68];
	// begin inline asm
	dp4a.s32.s32 %r1704, %r1705, %r1706, %r1592;
	// end inline asm
	ld.shared.u32 	%r1709, [%r2214+580];
	ld.shared.u32 	%r1710, [%r59+72];
	// begin inline asm
	dp4a.s32.s32 %r1708, %r1709, %r1710, %r1596;
	// end inline asm
	ld.shared.u32 	%r1713, [%r2214+580];
	ld.shared.u32 	%r1714, [%r59+76];
	// begin inline asm
	dp4a.s32.s32 %r1712, %r1713, %r1714, %r1600;
	// end inline asm
	ld.shared.u32 	%r1717, [%r2214+596];
	ld.shared.u32 	%r1718, [%r59+64];
	// begin inline asm
	dp4a.s32.s32 %r1716, %r1717, %r1718, %r1604;
	// end inline asm
	ld.shared.u32 	%r1721, [%r2214+596];
	ld.shared.u32 	%r1722, [%r59+68];
	// begin inline asm
	dp4a.s32.s32 %r1720, %r1721, %r1722, %r1608;
	// end inline asm
	ld.shared.u32 	%r1725, [%r2214+596];
	ld.shared.u32 	%r1726, [%r59+72];
	// begin inline asm
	dp4a.s32.s32 %r1724, %r1725, %r1726, %r1612;
	// end inline asm
	ld.shared.u32 	%r1729, [%r2214+596];
	ld.shared.u32 	%r1730, [%r59+76];
	// begin inline asm
	dp4a.s32.s32 %r1728, %r1729, %r1730, %r1616;
	// end inline asm
	ld.shared.u32 	%r1733, [%r2214+612];
	ld.shared.u32 	%r1734, [%r59+64];
	// begin inline asm
	dp4a.s32.s32 %r1732, %r1733, %r1734, %r1620;
	// end inline asm
	ld.shared.u32 	%r1737, [%r2214+612];
	ld.shared.u32 	%r1738, [%r59+68];
	// begin inline asm
	dp4a.s32.s32 %r1736, %r1737, %r1738, %r1624;
	// end inline asm
	ld.shared.u32 	%r1741, [%r2214+612];
	ld.shared.u32 	%r1742, [%r59+72];
	// begin inline asm
	dp4a.s32.s32 %r1740, %r1741, %r1742, %r1628;
	// end inline asm
	ld.shared.u32 	%r1745, [%r2214+612];
	ld.shared.u32 	%r1746, [%r59+76];
	// begin inline asm
	dp4a.s32.s32 %r1744, %r1745, %r1746, %r1632;
	// end inline asm
	ld.shared.u32 	%r1749, [%r2214+628];
	ld.shared.u32 	%r1750, [%r59+64];
	// begin inline asm
	dp4a.s32.s32 %r1748, %r1749, %r1750, %r1636;
	// end inline asm
	ld.shared.u32 	%r1753, [%r2214+628];
	ld.shared.u32 	%r1754, [%r59+68];
	// begin inline asm
	dp4a.s32.s32 %r1752, %r1753, %r1754, %r1640;
	// end inline asm
	ld.shared.u32 	%r1757, [%r2214+628];
	ld.shared.u32 	%r1758, [%r59+72];
	// begin inline asm
	dp4a.s32.s32 %r1756, %r1757, %r1758, %r1644;
	// end inline asm
	ld.shared.u32 	%r1761, [%r2214+628];
	ld.shared.u32 	%r1762, [%r59+76];
	// begin inline asm
	dp4a.s32.s32 %r1760, %r1761, %r1762, %r1648;
	// end inline asm
	ld.shared.u32 	%r1765, [%r2214+548];
	ld.shared.u32 	%r1766, [%r59+112];
	// begin inline asm
	dp4a.s32.s32 %r1764, %r1765, %r1766, %r1652;
	// end inline asm
	ld.shared.u32 	%r1769, [%r2214+548];
	ld.shared.u32 	%r1770, [%r59+116];
	// begin inline asm
	dp4a.s32.s32 %r1768, %r1769, %r1770, %r1656;
	// end inline asm
	ld.shared.u32 	%r1773, [%r2214+548];
	ld.shared.u32 	%r1774, [%r59+120];
	// begin inline asm
	dp4a.s32.s32 %r1772, %r1773, %r1774, %r1660;
	// end inline asm
	ld.shared.u32 	%r1777, [%r2214+548];
	ld.shared.u32 	%r1778, [%r59+124];
	// begin inline asm
	dp4a.s32.s32 %r1776, %r1777, %r1778, %r1664;
	// end inline asm
	ld.shared.u32 	%r1781, [%r2214+564];
	ld.shared.u32 	%r1782, [%r59+112];
	// begin inline asm
	dp4a.s32.s32 %r1780, %r1781, %r1782, %r1668;
	// end inline asm
	ld.shared.u32 	%r1785, [%r2214+564];
	ld.shared.u32 	%r1786, [%r59+116];
	// begin inline asm
	dp4a.s32.s32 %r1784, %r1785, %r1786, %r1672;
	// end inline asm
	ld.shared.u32 	%r1789, [%r2214+564];
	ld.shared.u32 	%r1790, [%r59+120];
	// begin inline asm
	dp4a.s32.s32 %r1788, %r1789, %r1790, %r1676;
	// end inline asm
	ld.shared.u32 	%r1793, [%r2214+564];
	ld.shared.u32 	%r1794, [%r59+124];
	// begin inline asm
	dp4a.s32.s32 %r1792, %r1793, %r1794, %r1680;
	// end inline asm
	ld.shared.u32 	%r1797, [%r2214+580];
	ld.shared.u32 	%r1798, [%r59+112];
	// begin inline asm
	dp4a.s32.s32 %r1796, %r1797, %r1798, %r1684;
	// end inline asm
	ld.shared.u32 	%r1801, [%r2214+580];
	ld.shared.u32 	%r1802, [%r59+116];
	// begin inline asm
	dp4a.s32.s32 %r1800, %r1801, %r1802, %r1688;
	// end inline asm
	ld.shared.u32 	%r1805, [%r2214+580];
	ld.shared.u32 	%r1806, [%r59+120];
	// begin inline asm
	dp4a.s32.s32 %r1804, %r1805, %r1806, %r1692;
	// end inline asm
	ld.shared.u32 	%r1809, [%r2214+580];
	ld.shared.u32 	%r1810, [%r59+124];
	// begin inline asm
	dp4a.s32.s32 %r1808, %r1809, %r1810, %r1696;
	// end inline asm
	ld.shared.u32 	%r1813, [%r2214+596];
	ld.shared.u32 	%r1814, [%r59+112];
	// begin inline asm
	dp4a.s32.s32 %r1812, %r1813, %r1814, %r1700;
	// end inline asm
	ld.shared.u32 	%r1817, [%r2214+596];
	ld.shared.u32 	%r1818, [%r59+116];
	// begin inline asm
	dp4a.s32.s32 %r1816, %r1817, %r1818, %r1704;
	// end inline asm
	ld.shared.u32 	%r1821, [%r2214+596];
	ld.shared.u32 	%r1822, [%r59+120];
	// begin inline asm
	dp4a.s32.s32 %r1820, %r1821, %r1822, %r1708;
	// end inline asm
	ld.shared.u32 	%r1825, [%r2214+596];
	ld.shared.u32 	%r1826, [%r59+124];
	// begin inline asm
	dp4a.s32.s32 %r1824, %r1825, %r1826, %r1712;
	// end inline asm
	ld.shared.u32 	%r1829, [%r2214+612];
	ld.shared.u32 	%r1830, [%r59+112];
	// begin inline asm
	dp4a.s32.s32 %r1828, %r1829, %r1830, %r1716;
	// end inline asm
	ld.shared.u32 	%r1833, [%r2214+612];
	ld.shared.u32 	%r1834, [%r59+116];
	// begin inline asm
	dp4a.s32.s32 %r1832, %r1833, %r1834, %r1720;
	// end inline asm
	ld.shared.u32 	%r1837, [%r2214+612];
	ld.shared.u32 	%r1838, [%r59+120];
	// begin inline asm
	dp4a.s32.s32 %r1836, %r1837, %r1838, %r1724;
	// end inline asm
	ld.shared.u32 	%r1841, [%r2214+612];
	ld.shared.u32 	%r1842, [%r59+124];
	// begin inline asm
	dp4a.s32.s32 %r1840, %r1841, %r1842, %r1728;
	// end inline asm
	ld.shared.u32 	%r1845, [%r2214+628];
	ld.shared.u32 	%r1846, [%r59+112];
	// begin inline asm
	dp4a.s32.s32 %r1844, %r1845, %r1846, %r1732;
	// end inline asm
	ld.shared.u32 	%r1849, [%r2214+628];
	ld.shared.u32 	%r1850, [%r59+116];
	// begin inline asm
	dp4a.s32.s32 %r1848, %r1849, %r1850, %r1736;
	// end inline asm
	ld.shared.u32 	%r1853, [%r2214+628];
	ld.shared.u32 	%r1854, [%r59+120];
	// begin inline asm
	dp4a.s32.s32 %r1852, %r1853, %r1854, %r1740;
	// end inline asm
	ld.shared.u32 	%r1857, [%r2214+628];
	ld.shared.u32 	%r1858, [%r59+124];
	// begin inline asm
	dp4a.s32.s32 %r1856, %r1857, %r1858, %r1744;
	// end inline asm
	ld.shared.u32 	%r1861, [%r2214+644];
	ld.shared.u32 	%r1862, [%r59+112];
	// begin inline asm
	dp4a.s32.s32 %r1860, %r1861, %r1862, %r1748;
	// end inline asm
	ld.shared.u32 	%r1865, [%r2214+644];
	ld.shared.u32 	%r1866, [%r59+116];
	// begin inline asm
	dp4a.s32.s32 %r1864, %r1865, %r1866, %r1752;
	// end inline asm
	ld.shared.u32 	%r1869, [%r2214+644];
	ld.shared.u32 	%r1870, [%r59+120];
	// begin inline asm
	dp4a.s32.s32 %r1868, %r1869, %r1870, %r1756;
	// end inline asm
	ld.shared.u32 	%r1873, [%r2214+644];
	ld.shared.u32 	%r1874, [%r59+124];
	// begin inline asm
	dp4a.s32.s32 %r1872, %r1873, %r1874, %r1760;
	// end inline asm
	ld.shared.u32 	%r1877, [%r2214+520];
	ld.shared.u32 	%r1878, [%r59+32];
	// begin inline asm
	dp4a.s32.s32 %r1876, %r1877, %r1878, %r1764;
	// end inline asm
	ld.shared.u32 	%r1881, [%r2214+520];
	ld.shared.u32 	%r1882, [%r59+36];
	// begin inline asm
	dp4a.s32.s32 %r1880, %r1881, %r1882, %r1768;
	// end inline asm
	ld.shared.u32 	%r1885, [%r2214+520];
	ld.shared.u32 	%r1886, [%r59+40];
	// begin inline asm
	dp4a.s32.s32 %r1884, %r1885, %r1886, %r1772;
	// end inline asm
	ld.shared.u32 	%r1889, [%r2214+520];
	ld.shared.u32 	%r1890, [%r59+44];
	// begin inline asm
	dp4a.s32.s32 %r1888, %r1889, %r1890, %r1776;
	// end inline asm
	ld.shared.u32 	%r1893, [%r2214+536];
	ld.shared.u32 	%r1894, [%r59+32];
	// begin inline asm
	dp4a.s32.s32 %r1892, %r1893, %r1894, %r1780;
	// end inline asm
	ld.shared.u32 	%r1897, [%r2214+536];
	ld.shared.u32 	%r1898, [%r59+36];
	// begin inline asm
	dp4a.s32.s32 %r1896, %r1897, %r1898, %r1784;
	// end inline asm
	ld.shared.u32 	%r1901, [%r2214+536];
	ld.shared.u32 	%r1902, [%r59+40];
	// begin inline asm
	dp4a.s32.s32 %r1900, %r1901, %r1902, %r1788;
	// end inline asm
	ld.shared.u32 	%r1905, [%r2214+536];
	ld.shared.u32 	%r1906, [%r59+44];
	// begin inline asm
	dp4a.s32.s32 %r1904, %r1905, %r1906, %r1792;
	// end inline asm
	ld.shared.u32 	%r1909, [%r2214+552];
	ld.shared.u32 	%r1910, [%r59+32];
	// begin inline asm
	dp4a.s32.s32 %r1908, %r1909, %r1910, %r1796;
	// end inline asm
	ld.shared.u32 	%r1913, [%r2214+552];
	ld.shared.u32 	%r1914, [%r59+36];
	// begin inline asm
	dp4a.s32.s32 %r1912, %r1913, %r1914, %r1800;
	// end inline asm
	ld.shared.u32 	%r1917, [%r2214+552];
	ld.shared.u32 	%r1918, [%r59+40];
	// begin inline asm
	dp4a.s32.s32 %r1916, %r1917, %r1918, %r1804;
	// end inline asm
	ld.shared.u32 	%r1921, [%r2214+552];
	ld.shared.u32 	%r1922, [%r59+44];
	// begin inline asm
	dp4a.s32.s32 %r1920, %r1921, %r1922, %r1808;
	// end inline asm
	ld.shared.u32 	%r1925, [%r2214+568];
	ld.shared.u32 	%r1926, [%r59+32];
	// begin inline asm
	dp4a.s32.s32 %r1924, %r1925, %r1926, %r1812;
	// end inline asm
	ld.shared.u32 	%r1929, [%r2214+568];
	ld.shared.u32 	%r1930, [%r59+36];
	// begin inline asm
	dp4a.s32.s32 %r1928, %r1929, %r1930, %r1816;
	// end inline asm
	ld.shared.u32 	%r1933, [%r2214+568];
	ld.shared.u32 	%r1934, [%r59+40];
	// begin inline asm
	dp4a.s32.s32 %r1932, %r1933, %r1934, %r1820;
	// end inline asm
	ld.shared.u32 	%r1937, [%r2214+568];
	ld.shared.u32 	%r1938, [%r59+44];
	// begin inline asm
	dp4a.s32.s32 %r1936, %r1937, %r1938, %r1824;
	// end inline asm
	ld.shared.u32 	%r1941, [%r2214+584];
	ld.shared.u32 	%r1942, [%r59+32];
	// begin inline asm
	dp4a.s32.s32 %r1940, %r1941, %r1942, %r1828;
	// end inline asm
	ld.shared.u32 	%r1945, [%r2214+584];
	ld.shared.u32 	%r1946, [%r59+36];
	// begin inline asm
	dp4a.s32.s32 %r1944, %r1945, %r1946, %r1832;
	// end inline asm
	ld.shared.u32 	%r1949, [%r2214+584];
	ld.shared.u32 	%r1950, [%r59+40];
	// begin inline asm
	dp4a.s32.s32 %r1948, %r1949, %r1950, %r1836;
	// end inline asm
	ld.shared.u32 	%r1953, [%r2214+584];
	ld.shared.u32 	%r1954, [%r59+44];
	// begin inline asm
	dp4a.s32.s32 %r1952, %r1953, %r1954, %r1840;
	// end inline asm
	ld.shared.u32 	%r1957, [%r2214+600];
	ld.shared.u32 	%r1958, [%r59+32];
	// begin inline asm
	dp4a.s32.s32 %r1956, %r1957, %r1958, %r1844;
	// end inline asm
	ld.shared.u32 	%r1961, [%r2214+600];
	ld.shared.u32 	%r1962, [%r59+36];
	// begin inline asm
	dp4a.s32.s32 %r1960, %r1961, %r1962, %r1848;
	// end inline asm
	ld.shared.u32 	%r1965, [%r2214+600];
	ld.shared.u32 	%r1966, [%r59+40];
	// begin inline asm
	dp4a.s32.s32 %r1964, %r1965, %r1966, %r1852;
	// end inline asm
	ld.shared.u32 	%r1969, [%r2214+600];
	ld.shared.u32 	%r1970, [%r59+44];
	// begin inline asm
	dp4a.s32.s32 %r1968, %r1969, %r1970, %r1856;
	// end inline asm
	ld.shared.u32 	%r1973, [%r2214+616];
	ld.shared.u32 	%r1974, [%r59+32];
	// begin inline asm
	dp4a.s32.s32 %r1972, %r1973, %r1974, %r1860;
	// end inline asm
	ld.shared.u32 	%r1977, [%r2214+616];
	ld.shared.u32 	%r1978, [%r59+36];
	// begin inline asm
	dp4a.s32.s32 %r1976, %r1977, %r1978, %r1864;
	// end inline asm
	ld.shared.u32 	%r1981, [%r2214+616];
	ld.shared.u32 	%r1982, [%r59+40];
	// begin inline asm
	dp4a.s32.s32 %r1980, %r1981, %r1982, %r1868;
	// end inline asm
	ld.shared.u32 	%r1985, [%r2214+616];
	ld.shared.u32 	%r1986, [%r59+44];
	// begin inline asm
	dp4a.s32.s32 %r1984, %r1985, %r1986, %r1872;
	// end inline asm
	ld.shared.u32 	%r1989, [%r2214+536];
	ld.shared.u32 	%r1990, [%r59+80];
	// begin inline asm
	dp4a.s32.s32 %r1988, %r1989, %r1990, %r1876;
	// end inline asm
	ld.shared.u32 	%r1993, [%r2214+536];
	ld.shared.u32 	%r1994, [%r59+84];
	// begin inline asm
	dp4a.s32.s32 %r1992, %r1993, %r1994, %r1880;
	// end inline asm
	ld.shared.u32 	%r1997, [%r2214+536];
	ld.shared.u32 	%r1998, [%r59+88];
	// begin inline asm
	dp4a.s32.s32 %r1996, %r1997, %r1998, %r1884;
	// end inline asm
	ld.shared.u32 	%r2001, [%r2214+536];
	ld.shared.u32 	%r2002, [%r59+92];
	// begin inline asm
	dp4a.s32.s32 %r2000, %r2001, %r2002, %r1888;
	// end inline asm
	ld.shared.u32 	%r2005, [%r2214+552];
	ld.shared.u32 	%r2006, [%r59+80];
	// begin inline asm
	dp4a.s32.s32 %r2004, %r2005, %r2006, %r1892;
	// end inline asm
	ld.shared.u32 	%r2009, [%r2214+552];
	ld.shared.u32 	%r2010, [%r59+84];
	// begin inline asm
	dp4a.s32.s32 %r2008, %r2009, %r2010, %r1896;
	// end inline asm
	ld.shared.u32 	%r2013, [%r2214+552];
	ld.shared.u32 	%r2014, [%r59+88];
	// begin inline asm
	dp4a.s32.s32 %r2012, %r2013, %r2014, %r1900;
	// end inline asm
	ld.shared.u32 	%r2017, [%r2214+552];
	ld.shared.u32 	%r2018, [%r59+92];
	// begin inline asm
	dp4a.s32.s32 %r2016, %r2017, %r2018, %r1904;
	// end inline asm
	ld.shared.u32 	%r2021, [%r2214+568];
	ld.shared.u32 	%r2022, [%r59+80];
	// begin inline asm
	dp4a.s32.s32 %r2020, %r2021, %r2022, %r1908;
	// end inline asm
	ld.shared.u32 	%r2025, [%r2214+568];
	ld.shared.u32 	%r2026, [%r59+84];
	// begin inline asm
	dp4a.s32.s32 %r2024, %r2025, %r2026, %r1912;
	// end inline asm
	ld.shared.u32 	%r2029, [%r2214+568];
	ld.shared.u32 	%r2030, [%r59+88];
	// begin inline asm
	dp4a.s32.s32 %r2028, %r2029, %r2030, %r1916;
	// end inline asm
	ld.shared.u32 	%r2033, [%r2214+568];
	ld.shared.u32 	%r2034, [%r59+92];
	// begin inline asm
	dp4a.s32.s32 %r2032, %r2033, %r2034, %r1920;
	// end inline asm
	ld.shared.u32 	%r2037, [%r2214+584];
	ld.shared.u32 	%r2038, [%r59+80];
	// begin inline asm
	dp4a.s32.s32 %r2036, %r2037, %r2038, %r1924;
	// end inline asm
	ld.shared.u32 	%r2041, [%r2214+584];
	ld.shared.u32 	%r2042, [%r59+84];
	// begin inline asm
	dp4a.s32.s32 %r2040, %r2041, %r2042, %r1928;
	// end inline asm
	ld.shared.u32 	%r2045, [%r2214+584];
	ld.shared.u32 	%r2046, [%r59+88];
	// begin inline asm
	dp4a.s32.s32 %r2044, %r2045, %r2046, %r1932;
	// end inline asm
	ld.shared.u32 	%r2049, [%r2214+584];
	ld.shared.u32 	%r2050, [%r59+92];
	// begin inline asm
	dp4a.s32.s32 %r2048, %r2049, %r2050, %r1936;
	// end inline asm
	ld.shared.u32 	%r2053, [%r2214+600];
	ld.shared.u32 	%r2054, [%r59+80];
	// begin inline asm
	dp4a.s32.s32 %r2052, %r2053, %r2054, %r1940;
	// end inline asm
	ld.shared.u32 	%r2057, [%r2214+600];
	ld.shared.u32 	%r2058, [%r59+84];
	// begin inline asm
	dp4a.s32.s32 %r2056, %r2057, %r2058, %r1944;
	// end inline asm
	ld.shared.u32 	%r2061, [%r2214+600];
	ld.shared.u32 	%r2062, [%r59+88];
	// begin inline asm
	dp4a.s32.s32 %r2060, %r2061, %r2062, %r1948;
	// end inline asm
	ld.shared.u32 	%r2065, [%r2214+600];
	ld.shared.u32 	%r2066, [%r59+92];
	// begin inline asm
	dp4a.s32.s32 %r2064, %r2065, %r2066, %r1952;
	// end inline asm
	ld.shared.u32 	%r2069, [%r2214+616];
	ld.shared.u32 	%r2070, [%r59+80];
	// begin inline asm
	dp4a.s32.s32 %r2068, %r2069, %r2070, %r1956;
	// end inline asm
	ld.shared.u32 	%r2073, [%r2214+616];
	ld.shared.u32 	%r2074, [%r59+84];
	// begin inline asm
	dp4a.s32.s32 %r2072, %r2073, %r2074, %r1960;
	// end inline asm
	ld.shared.u32 	%r2077, [%r2214+616];
	ld.shared.u32 	%r2078, [%r59+88];
	// begin inline asm
	dp4a.s32.s32 %r2076, %r2077, %r2078, %r1964;
	// end inline asm
	ld.shared.u32 	%r2081, [%r2214+616];
	ld.shared.u32 	%r2082, [%r59+92];
	// begin inline asm
	dp4a.s32.s32 %r2080, %r2081, %r2082, %r1968;
	// end inline asm
	ld.shared.u32 	%r2085, [%r2214+632];
	ld.shared.u32 	%r2086, [%r59+80];
	// begin inline asm
	dp4a.s32.s32 %r2084, %r2085, %r2086, %r1972;
	// end inline asm
	ld.shared.u32 	%r2089, [%r2214+632];
	ld.shared.u32 	%r2090, [%r59+84];
	// begin inline asm
	dp4a.s32.s32 %r2088, %r2089, %r2090, %r1976;
	// end inline asm
	ld.shared.u32 	%r2093, [%r2214+632];
	ld.shared.u32 	%r2094, [%r59+88];
	// begin inline asm
	dp4a.s32.s32 %r2092, %r2093, %r2094, %r1980;
	// end inline asm
	ld.shared.u32 	%r2097, [%r2214+632];
	ld.shared.u32 	%r2098, [%r59+92];
	// begin inline asm
	dp4a.s32.s32 %r2096, %r2097, %r2098, %r1984;
	// end inline asm
	ld.shared.u32 	%r2101, [%r2214+552];
	ld.shared.u32 	%r2102, [%r59+128];
	// begin inline asm
	dp4a.s32.s32 %r2100, %r2101, %r2102, %r1988;
	// end inline asm
	ld.shared.u32 	%r2105, [%r2214+552];
	ld.shared.u32 	%r2106, [%r59+132];
	// begin inline asm
	dp4a.s32.s32 %r2104, %r2105, %r2106, %r1992;
	// end inline asm
	ld.shared.u32 	%r2109, [%r2214+552];
	ld.shared.u32 	%r2110, [%r59+136];
	// begin inline asm
	dp4a.s32.s32 %r2108, %r2109, %r2110, %r1996;
	// end inline asm
	ld.shared.u32 	%r2113, [%r2214+552];
	ld.shared.u32 	%r2114, [%r59+140];
	// begin inline asm
	dp4a.s32.s32 %r2112, %r2113, %r2114, %r2000;
	// end inline asm
	ld.shared.u32 	%r2117, [%r2214+568];
	ld.shared.u32 	%r2118, [%r59+128];
	// begin inline asm
	dp4a.s32.s32 %r2116, %r2117, %r2118, %r2004;
	// end inline asm
	ld.shared.u32 	%r2121, [%r2214+568];
	ld.shared.u32 	%r2122, [%r59+132];
	// begin inline asm
	dp4a.s32.s32 %r2120, %r2121, %r2122, %r2008;
	// end inline asm
	ld.shared.u32 	%r2125, [%r2214+568];
	ld.shared.u32 	%r2126, [%r59+136];
	// begin inline asm
	dp4a.s32.s32 %r2124, %r2125, %r2126, %r2012;
	// end inline asm
	ld.shared.u32 	%r2129, [%r2214+568];
	ld.shared.u32 	%r2130, [%r59+140];
	// begin inline asm
	dp4a.s32.s32 %r2128, %r2129, %r2130, %r2016;
	// end inline asm
	ld.shared.u32 	%r2133, [%r2214+584];
	ld.shared.u32 	%r2134, [%r59+128];
	// begin inline asm
	dp4a.s32.s32 %r2132, %r2133, %r2134, %r2020;
	// end inline asm
	ld.shared.u32 	%r2137, [%r2214+584];
	ld.shared.u32 	%r2138, [%r59+132];
	// begin inline asm
	dp4a.s32.s32 %r2136, %r2137, %r2138, %r2024;
	// end inline asm
	ld.shared.u32 	%r2141, [%r2214+584];
	ld.shared.u32 	%r2142, [%r59+136];
	// begin inline asm
	dp4a.s32.s32 %r2140, %r2141, %r2142, %r2028;
	// end inline asm
	ld.shared.u32 	%r2145, [%r2214+584];
	ld.shared.u32 	%r2146, [%r59+140];
	// begin inline asm
	dp4a.s32.s32 %r2144, %r2145, %r2146, %r2032;
	// end inline asm
	ld.shared.u32 	%r2149, [%r2214+600];
	ld.shared.u32 	%r2150, [%r59+128];
	// begin inline asm
	dp4a.s32.s32 %r2148, %r2149, %r2150, %r2036;
	// end inline asm
	ld.shared.u32 	%r2153, [%r2214+600];
	ld.shared.u32 	%r2154, [%r59+132];
	// begin inline asm
	dp4a.s32.s32 %r2152, %r2153, %r2154, %r2040;
	// end inline asm
	ld.shared.u32 	%r2157, [%r2214+600];
	ld.shared.u32 	%r2158, [%r59+136];
	// begin inline asm
	dp4a.s32.s32 %r2156, %r2157, %r2158, %r2044;
	// end inline asm
	ld.shared.u32 	%r2161, [%r2214+600];
	ld.shared.u32 	%r2162, [%r59+140];
	// begin inline asm
	dp4a.s32.s32 %r2160, %r2161, %r2162, %r2048;
	// end inline asm
	ld.shared.u32 	%r2165, [%r2214+616];
	ld.shared.u32 	%r2166, [%r59+128];
	// begin inline asm
	dp4a.s32.s32 %r2164, %r2165, %r2166, %r2052;
	// end inline asm
	ld.shared.u32 	%r2169, [%r2214+616];
	ld.shared.u32 	%r2170, [%r59+132];
	// begin inline asm
	dp4a.s32.s32 %r2168, %r2169, %r2170, %r2056;
	// end inline asm
	ld.shared.u32 	%r2173, [%r2214+616];
	ld.shared.u32 	%r2174, [%r59+136];
	// begin inline asm
	dp4a.s32.s32 %r2172, %r2173, %r2174, %r2060;
	// end inline asm
	ld.shared.u32 	%r2177, [%r2214+616];
	ld.shared.u32 	%r2178, [%r59+140];
	// begin inline asm
	dp4a.s32.s32 %r2176, %r2177, %r2178, %r2064;
	// end inline asm
	ld.shared.u32 	%r2181, [%r2214+632];
	ld.shared.u32 	%r2182, [%r59+128];
	// begin inline asm
	dp4a.s32.s32 %r2180, %r2181, %r2182, %r2068;
	// end inline asm
	ld.shared.u32 	%r2185, [%r2214+632];
	ld.shared.u32 	%r2186, [%r59+132];
	// begin inline asm
	dp4a.s32.s32 %r2184, %r2185, %r2186, %r2072;
	// end inline asm
	ld.shared.u32 	%r2189, [%r2214+632];
	ld.shared.u32 	%r2190, [%r59+136];
	// begin inline asm
	dp4a.s32.s32 %r2188, %r2189, %r2190, %r2076;
	// end inline asm
	ld.shared.u32 	%r2193, [%r2214+632];
	ld.shared.u32 	%r2194, [%r59+140];
	// begin inline asm
	dp4a.s32.s32 %r2192, %r2193, %r2194, %r2080;
	// end inline asm
	ld.shared.u32 	%r2197, [%r2214+648];
	ld.shared.u32 	%r2198, [%r59+128];
	// begin inline asm
	dp4a.s32.s32 %r2196, %r2197, %r2198, %r2084;
	// end inline asm
	ld.shared.u32 	%r2201, [%r2214+648];
	ld.shared.u32 	%r2202, [%r59+132];
	// begin inline asm
	dp4a.s32.s32 %r2200, %r2201, %r2202, %r2088;
	// end inline asm
	ld.shared.u32 	%r2205, [%r2214+648];
	ld.shared.u32 	%r2206, [%r59+136];
	// begin inline asm
	dp4a.s32.s32 %r2204, %r2205, %r2206, %r2092;
	// end inline asm
	ld.shared.u32 	%r2209, [%r2214+648];
	ld.shared.u32 	%r2210, [%r59+140];
	// begin inline asm
	dp4a.s32.s32 %r2208, %r2209, %r2210, %r2096;
	// end inline asm
	shl.b32 	%r2215, %r94, 6;
	shl.b32 	%r2216, %r1, 2;
	add.s32 	%r2217, %r2215, %r2216;
	mad.lo.s32 	%r2218, %r94, 12544, %r20;
	mad.lo.s32 	%r2219, %r1, 784, %r2218;
	add.s32 	%r2220, %r2219, %r8;
	mad.lo.s32 	%r2221, %r9, 392, %r2220;
	add.s32 	%r2222, %r2221, %r58;
	cvt.s64.s32 	%rd57, %r2100;
	mad.lo.s64 	%rd58, %rd57, 56818280202240, 1073741824;
	shr.u64 	%rd59, %rd58, 31;
	cvt.u32.u64 	%r2223, %rd59;
	mul.wide.u32 	%rd60, %r2217, 4;
	add.s64 	%rd61, %rd55, %rd60;
	ld.global.nc.u32 	%r2224, [%rd61];
	add.s32 	%r2225, %r2224, %r2223;
	max.s32 	%r2226, %r2225, 0;
	mul.wide.u32 	%rd62, %r2226, 1659014097;
	add.s64 	%rd63, %rd62, 9007199254740992;
	shr.u64 	%rd64, %rd63, 54;
	cvt.u32.u64 	%r2227, %rd64;
	min.u32 	%r2228, %r2227, 127;
	cvt.u64.u32 	%rd65, %r2222;
	add.s64 	%rd66, %rd56, %rd65;
	st.global.u8 	[%rd66], %r2228;
	cvt.s64.s32 	%rd67, %r2104;
	mad.lo.s64 	%rd68, %rd67, 56818280202240, 1073741824;
	shr.u64 	%rd69, %rd68, 31;
	cvt.u32.u64 	%r2229, %rd69;
	ld.global.nc.u32 	%r2230, [%rd61+4];
	add.s32 	%r2231, %r2230, %r2229;
	max.s32 	%r2232, %r2231, 0;
	mul.wide.u32 	%rd70, %r2232, 1659014097;
	add.s64 	%rd71, %rd70, 9007199254740992;
	shr.u64 	%rd72, %rd71, 54;
	cvt.u32.u64 	%r2233, %rd72;
	min.u32 	%r2234, %r2233, 127;
	st.global.u8 	[%rd66+1], %r2234;
	cvt.s64.s32 	%rd73, %r2108;
	mad.lo.s64 	%rd74, %rd73, 56818280202240, 1073741824;
	shr.u64 	%rd75, %rd74, 31;
	cvt.u32.u64 	%r2235, %rd75;
	ld.global.nc.u32 	%r2236, [%rd61+8];
	add.s32 	%r2237, %r2236, %r2235;
	max.s32 	%r2238, %r2237, 0;
	mul.wide.u32 	%rd76, %r2238, 1659014097;
	add.s64 	%rd77, %rd76, 9007199254740992;
	shr.u64 	%rd78, %rd77, 54;
	cvt.u32.u64 	%r2239, %rd78;
	min.u32 	%r2240, %r2239, 127;
	st.global.u8 	[%rd66+2], %r2240;
	cvt.s64.s32 	%rd79, %r2112;
	mad.lo.s64 	%rd80, %rd79, 56818280202240, 1073741824;
	shr.u64 	%rd81, %rd80, 31;
	cvt.u32.u64 	%r2241, %rd81;
	ld.global.nc.u32 	%r2242, [%rd61+12];
	add.s32 	%r2243, %r2242, %r2241;
	max.s32 	%r2244, %r2243, 0;
	mul.wide.u32 	%rd82, %r2244, 1659014097;
	add.s64 	%rd83, %rd82, 9007199254740992;
	shr.u64 	%rd84, %rd83, 54;
	cvt.u32.u64 	%r2245, %rd84;
	min.u32 	%r2246, %r2245, 127;
	st.global.u8 	[%rd66+3], %r2246;
	cvt.s64.s32 	%rd85, %r2116;
	mad.lo.s64 	%rd86, %rd85, 56818280202240, 1073741824;
	shr.u64 	%rd87, %rd86, 31;
	cvt.u32.u64 	%r2247, %rd87;
	add.s32 	%r2248, %r2224, %r2247;
	max.s32 	%r2249, %r2248, 0;
	mul.wide.u32 	%rd88, %r2249, 1659014097;
	add.s64 	%rd89, %rd88, 9007199254740992;
	shr.u64 	%rd90, %rd89, 54;
	cvt.u32.u64 	%r2250, %rd90;
	min.u32 	%r2251, %r2250, 127;
	st.global.u8 	[%rd66+56], %r2251;
	cvt.s64.s32 	%rd91, %r2120;
	mad.lo.s64 	%rd92, %rd91, 56818280202240, 1073741824;
	shr.u64 	%rd93, %rd92, 31;
	cvt.u32.u64 	%r2252, %rd93;
	add.s32 	%r2253, %r2230, %r2252;
	max.s32 	%r2254, %r2253, 0;
	mul.wide.u32 	%rd94, %r2254, 1659014097;
	add.s64 	%rd95, %rd94, 9007199254740992;
	shr.u64 	%rd96, %rd95, 54;
	cvt.u32.u64 	%r2255, %rd96;
	min.u32 	%r2256, %r2255, 127;
	st.global.u8 	[%rd66+57], %r2256;
	cvt.s64.s32 	%rd97, %r2124;
	mad.lo.s64 	%rd98, %rd97, 56818280202240, 1073741824;
	shr.u64 	%rd99, %rd98, 31;
	cvt.u32.u64 	%r2257, %rd99;
	add.s32 	%r2258, %r2236, %r2257;
	max.s32 	%r2259, %r2258, 0;
	mul.wide.u32 	%rd100, %r2259, 1659014097;
	add.s64 	%rd101, %rd100, 9007199254740992;
	shr.u64 	%rd102, %rd101, 54;
	cvt.u32.u64 	%r2260, %rd102;
	min.u32 	%r2261, %r2260, 127;
	st.global.u8 	[%rd66+58], %r2261;
	cvt.s64.s32 	%rd103, %r2128;
	mad.lo.s64 	%rd104, %rd103, 56818280202240, 1073741824;
	shr.u64 	%rd105, %rd104, 31;
	cvt.u32.u64 	%r2262, %rd105;
	add.s32 	%r2263, %r2242, %r2262;
	max.s32 	%r2264, %r2263, 0;
	mul.wide.u32 	%rd106, %r2264, 1659014097;
	add.s64 	%rd107, %rd106, 9007199254740992;
	shr.u64 	%rd108, %rd107, 54;
	cvt.u32.u64 	%r2265, %rd108;
	min.u32 	%r2266, %r2265, 127;
	st.global.u8 	[%rd66+59], %r2266;
	cvt.s64.s32 	%rd109, %r2132;
	mad.lo.s64 	%rd110, %rd109, 56818280202240, 1073741824;
	shr.u64 	%rd111, %rd110, 31;
	cvt.u32.u64 	%r2267, %rd111;
	add.s32 	%r2268, %r2224, %r2267;
	max.s32 	%r2269, %r2268, 0;
	mul.wide.u32 	%rd112, %r2269, 1659014097;
	add.s64 	%rd113, %rd112, 9007199254740992;
	shr.u64 	%rd114, %rd113, 54;
	cvt.u32.u64 	%r2270, %rd114;
	min.u32 	%r2271, %r2270, 127;
	st.global.u8 	[%rd66+112], %r2271;
	cvt.s64.s32 	%rd115, %r2136;
	mad.lo.s64 	%rd116, %rd115, 56818280202240, 1073741824;
	shr.u64 	%rd117, %rd116, 31;
	cvt.u32.u64 	%r2272, %rd117;
	add.s32 	%r2273, %r2230, %r2272;
	max.s32 	%r2274, %r2273, 0;
	mul.wide.u32 	%rd118, %r2274, 1659014097;
	add.s64 	%rd119, %rd118, 9007199254740992;
	shr.u64 	%rd120, %rd119, 54;
	cvt.u32.u64 	%r2275, %rd120;
	min.u32 	%r2276, %r2275, 127;
	st.global.u8 	[%rd66+113], %r2276;
	cvt.s64.s32 	%rd121, %r2140;
	mad.lo.s64 	%rd122, %rd121, 56818280202240, 1073741824;
	shr.u64 	%rd123, %rd122, 31;
	cvt.u32.u64 	%r2277, %rd123;
	add.s32 	%r2278, %r2236, %r2277;
	max.s32 	%r2279, %r2278, 0;
	mul.wide.u32 	%rd124, %r2279, 1659014097;
	add.s64 	%rd125, %rd124, 9007199254740992;
	shr.u64 	%rd126, %rd125, 54;
	cvt.u32.u64 	%r2280, %rd126;
	min.u32 	%r2281, %r2280, 127;
	st.global.u8 	[%rd66+114], %r2281;
	cvt.s64.s32 	%rd127, %r2144;
	mad.lo.s64 	%rd128, %rd127, 56818280202240, 1073741824;
	shr.u64 	%rd129, %rd128, 31;
	cvt.u32.u64 	%r2282, %rd129;
	add.s32 	%r2283, %r2242, %r2282;
	max.s32 	%r2284, %r2283, 0;
	mul.wide.u32 	%rd130, %r2284, 1659014097;
	add.s64 	%rd131, %rd130, 9007199254740992;
	shr.u64 	%rd132, %rd131, 54;
	cvt.u32.u64 	%r2285, %rd132;
	min.u32 	%r2286, %r2285, 127;
	st.global.u8 	[%rd66+115], %r2286;
	cvt.s64.s32 	%rd133, %r2148;
	mad.lo.s64 	%rd134, %rd133, 56818280202240, 1073741824;
	shr.u64 	%rd135, %rd134, 31;
	cvt.u32.u64 	%r2287, %rd135;
	add.s32 	%r2288, %r2224, %r2287;
	max.s32 	%r2289, %r2288, 0;
	mul.wide.u32 	%rd136, %r2289, 1659014097;
	add.s64 	%rd137, %rd136, 9007199254740992;
	shr.u64 	%rd138, %rd137, 54;
	cvt.u32.u64 	%r2290, %rd138;
	min.u32 	%r2291, %r2290, 127;
	st.global.u8 	[%rd66+168], %r2291;
	cvt.s64.s32 	%rd139, %r2152;
	mad.lo.s64 	%rd140, %rd139, 56818280202240, 1073741824;
	shr.u64 	%rd141, %rd140, 31;
	cvt.u32.u64 	%r2292, %rd141;
	add.s32 	%r2293, %r2230, %r2292;
	max.s32 	%r2294, %r2293, 0;
	mul.wide.u32 	%rd142, %r2294, 1659014097;
	add.s64 	%rd143, %rd142, 9007199254740992;
	shr.u64 	%rd144, %rd143, 54;
	cvt.u32.u64 	%r2295, %rd144;
	min.u32 	%r2296, %r2295, 127;
	st.global.u8 	[%rd66+169], %r2296;
	cvt.s64.s32 	%rd145, %r2156;
	mad.lo.s64 	%rd146, %rd145, 56818280202240, 1073741824;
	shr.u64 	%rd147, %rd146, 31;
	cvt.u32.u64 	%r2297, %rd147;
	add.s32 	%r2298, %r2236, %r2297;
	max.s32 	%r2299, %r2298, 0;
	mul.wide.u32 	%rd148, %r2299, 1659014097;
	add.s64 	%rd149, %rd148, 9007199254740992;
	shr.u64 	%rd150, %rd149, 54;
	cvt.u32.u64 	%r2300, %rd150;
	min.u32 	%r2301, %r2300, 127;
	st.global.u8 	[%rd66+170], %r2301;
	cvt.s64.s32 	%rd151, %r2160;
	mad.lo.s64 	%rd152, %rd151, 56818280202240, 1073741824;
	shr.u64 	%rd153, %rd152, 31;
	cvt.u32.u64 	%r2302, %rd153;
	add.s32 	%r2303, %r2242, %r2302;
	max.s32 	%r2304, %r2303, 0;
	mul.wide.u32 	%rd154, %r2304, 1659014097;
	add.s64 	%rd155, %rd154, 9007199254740992;
	shr.u64 	%rd156, %rd155, 54;
	cvt.u32.u64 	%r2305, %rd156;
	min.u32 	%r2306, %r2305, 127;
	st.global.u8 	[%rd66+171], %r2306;
	cvt.s64.s32 	%rd157, %r2164;
	mad.lo.s64 	%rd158, %rd157, 56818280202240, 1073741824;
	shr.u64 	%rd159, %rd158, 31;
	cvt.u32.u64 	%r2307, %rd159;
	add.s32 	%r2308, %r2224, %r2307;
	max.s32 	%r2309, %r2308, 0;
	mul.wide.u32 	%rd160, %r2309, 1659014097;
	add.s64 	%rd161, %rd160, 9007199254740992;
	shr.u64 	%rd162, %rd161, 54;
	cvt.u32.u64 	%r2310, %rd162;
	min.u32 	%r2311, %r2310, 127;
	st.global.u8 	[%rd66+224], %r2311;
	cvt.s64.s32 	%rd163, %r2168;
	mad.lo.s64 	%rd164, %rd163, 56818280202240, 1073741824;
	shr.u64 	%rd165, %rd164, 31;
	cvt.u32.u64 	%r2312, %rd165;
	add.s32 	%r2313, %r2230, %r2312;
	max.s32 	%r2314, %r2313, 0;
	mul.wide.u32 	%rd166, %r2314, 1659014097;
	add.s64 	%rd167, %rd166, 9007199254740992;
	shr.u64 	%rd168, %rd167, 54;
	cvt.u32.u64 	%r2315, %rd168;
	min.u32 	%r2316, %r2315, 127;
	st.global.u8 	[%rd66+225], %r2316;
	cvt.s64.s32 	%rd169, %r2172;
	mad.lo.s64 	%rd170, %rd169, 56818280202240, 1073741824;
	shr.u64 	%rd171, %rd170, 31;
	cvt.u32.u64 	%r2317, %rd171;
	add.s32 	%r2318, %r2236, %r2317;
	max.s32 	%r2319, %r2318, 0;
	mul.wide.u32 	%rd172, %r2319, 1659014097;
	add.s64 	%rd173, %rd172, 9007199254740992;
	shr.u64 	%rd174, %rd173, 54;
	cvt.u32.u64 	%r2320, %rd174;
	min.u32 	%r2321, %r2320, 127;
	st.global.u8 	[%rd66+226], %r2321;
	cvt.s64.s32 	%rd175, %r2176;
	mad.lo.s64 	%rd176, %rd175, 56818280202240, 1073741824;
	shr.u64 	%rd177, %rd176, 31;
	cvt.u32.u64 	%r2322, %rd177;
	add.s32 	%r2323, %r2242, %r2322;
	max.s32 	%r2324, %r2323, 0;
	mul.wide.u32 	%rd178, %r2324, 1659014097;
	add.s64 	%rd179, %rd178, 9007199254740992;
	shr.u64 	%rd180, %rd179, 54;
	cvt.u32.u64 	%r2325, %rd180;
	min.u32 	%r2326, %r2325, 127;
	st.global.u8 	[%rd66+227], %r2326;
	cvt.s64.s32 	%rd181, %r2180;
	mad.lo.s64 	%rd182, %rd181, 56818280202240, 1073741824;
	shr.u64 	%rd183, %rd182, 31;
	cvt.u32.u64 	%r2327, %rd183;
	add.s32 	%r2328, %r2224, %r2327;
	max.s32 	%r2329, %r2328, 0;
	mul.wide.u32 	%rd184, %r2329, 1659014097;
	add.s64 	%rd185, %rd184, 9007199254740992;
	shr.u64 	%rd186, %rd185, 54;
	cvt.u32.u64 	%r2330, %rd186;
	min.u32 	%r2331, %r2330, 127;
	st.global.u8 	[%rd66+280], %r2331;
	cvt.s64.s32 	%rd187, %r2184;
	mad.lo.s64 	%rd188, %rd187, 56818280202240, 1073741824;
	shr.u64 	%rd189, %rd188, 31;
	cvt.u32.u64 	%r2332, %rd189;
	add.s32 	%r2333, %r2230, %r2332;
	max.s32 	%r2334, %r2333, 0;
	mul.wide.u32 	%rd190, %r2334, 1659014097;
	add.s64 	%rd191, %rd190, 9007199254740992;
	shr.u64 	%rd192, %rd191, 54;
	cvt.u32.u64 	%r2335, %rd192;
	min.u32 	%r2336, %r2335, 127;
	st.global.u8 	[%rd66+281], %r2336;
	cvt.s64.s32 	%rd193, %r2188;
	mad.lo.s64 	%rd194, %rd193, 56818280202240, 1073741824;
	shr.u64 	%rd195, %rd194, 31;
	cvt.u32.u64 	%r2337, %rd195;
	add.s32 	%r2338, %r2236, %r2337;
	max.s32 	%r2339, %r2338, 0;
	mul.wide.u32 	%rd196, %r2339, 1659014097;
	add.s64 	%rd197, %rd196, 9007199254740992;
	shr.u64 	%rd198, %rd197, 54;
	cvt.u32.u64 	%r2340, %rd198;
	min.u32 	%r2341, %r2340, 127;
	st.global.u8 	[%rd66+282], %r2341;
	cvt.s64.s32 	%rd199, %r2192;
	mad.lo.s64 	%rd200, %rd199, 56818280202240, 1073741824;
	shr.u64 	%rd201, %rd200, 31;
	cvt.u32.u64 	%r2342, %rd201;
	add.s32 	%r2343, %r2242, %r2342;
	max.s32 	%r2344, %r2343, 0;
	mul.wide.u32 	%rd202, %r2344, 1659014097;
	add.s64 	%rd203, %rd202, 9007199254740992;
	shr.u64 	%rd204, %rd203, 54;
	cvt.u32.u64 	%r2345, %rd204;
	min.u32 	%r2346, %r2345, 127;
	st.global.u8 	[%rd66+283], %r2346;
	cvt.s64.s32 	%rd205, %r2196;
	mad.lo.s64 	%rd206, %rd205, 56818280202240, 1073741824;
	shr.u64 	%rd207, %rd206, 31;
	cvt.u32.u64 	%r2347, %rd207;
	add.s32 	%r2348, %r2224, %r2347;
	max.s32 	%r2349, %r2348, 0;
	mul.wide.u32 	%rd208, %r2349, 1659014097;
	add.s64 	%rd209, %rd208, 9007199254740992;
	shr.u64 	%rd210, %rd209, 54;
	cvt.u32.u64 	%r2350, %rd210;
	min.u32 	%r2351, %r2350, 127;
	st.global.u8 	[%rd66+336], %r2351;
	cvt.s64.s32 	%rd211, %r2200;
	mad.lo.s64 	%rd212, %rd211, 56818280202240, 1073741824;
	shr.u64 	%rd213, %rd212, 31;
	cvt.u32.u64 	%r2352, %rd213;
	add.s32 	%r2353, %r2230, %r2352;
	max.s32 	%r2354, %r2353, 0;
	mul.wide.u32 	%rd214, %r2354, 1659014097;
	add.s64 	%rd215, %rd214, 9007199254740992;
	shr.u64 	%rd216, %rd215, 54;
	cvt.u32.u64 	%r2355, %rd216;
	min.u32 	%r2356, %r2355, 127;
	st.global.u8 	[%rd66+337], %r2356;
	cvt.s64.s32 	%rd217, %r2204;
	mad.lo.s64 	%rd218, %rd217, 56818280202240, 1073741824;
	shr.u64 	%rd219, %rd218, 31;
	cvt.u32.u64 	%r2357, %rd219;
	add.s32 	%r2358, %r2236, %r2357;
	max.s32 	%r2359, %r2358, 0;
	mul.wide.u32 	%rd220, %r2359, 1659014097;
	add.s64 	%rd221, %rd220, 9007199254740992;
	shr.u64 	%rd222, %rd221, 54;
	cvt.u32.u64 	%r2360, %rd222;
	min.u32 	%r2361, %r2360, 127;
	st.global.u8 	[%rd66+338], %r2361;
	cvt.s64.s32 	%rd223, %r2208;
	mad.lo.s64 	%rd224, %rd223, 56818280202240, 1073741824;
	shr.u64 	%rd225, %rd224, 31;
	cvt.u32.u64 	%r2362, %rd225;
	add.s32 	%r2363, %r2242, %r2362;
	max.s32 	%r2364, %r2363, 0;
	mul.wide.u32 	%rd226, %r2364, 1659014097;
	add.s64 	%rd227, %rd226, 9007199254740992;
	shr.u64 	%rd228, %rd227, 54;
	cvt.u32.u64 	%r2365, %rd228;
	min.u32 	%r2366, %r2365, 127;
	st.global.u8 	[%rd66+339], %r2366;
	ret;

}
	// .globl	fused_nn_conv2d_cast_fixed_point_multiply_add_cast_fixed_point_multiply_kernel0
.visible .entry fused_nn_conv2d_cast_fixed_point_multiply_add_cast_fixed_point_multiply_kernel0(
	.param .u64 .ptr .align 1 fused_nn_conv2d_cast_fixed_point_multiply_add_cast_fixed_point_multiply_kernel0_param_0,
	.param .u64 .ptr .align 1 fused_nn_conv2d_cast_fixed_point_multiply_add_cast_fixed_point_multiply_kernel0_param_1,
	.param .u64 .ptr .align 1 fused_nn_conv2d_cast_fixed_point_multiply_add_cast_fixed_point_multiply_kernel0_param_2,
	.param .u64 .ptr .align 1 fused_nn_conv2d_cast_fixed_point_multiply_add_cast_fixed_point_multiply_kernel0_param_3
)
{
	.reg .pred 	%p<2>;
	.reg .b32 	%r<1137>;
	.reg .b64 	%rd<113>;
	// demoted variable
	.shared .align 4 .b8 _ZZ79fused_nn_conv2d_cast_fixed_point_multiply_add_cast_fixed_point_multiply_kernel0E15pad_data_shared[512];
	// demoted variable
	.shared .align 4 .b8 _ZZ79fused_nn_conv2d_cast_fixed_point_multiply_add_cast_fixed_point_multiply_kernel0E18placeholder_shared[4096];
	ld.param.u64 	%rd1, [fused_nn_conv2d_cast_fixed_point_multiply_add_cast_fixed_point_multiply_kernel0_param_0];
	ld.param.u64 	%rd2, [fused_nn_conv2d_cast_fixed_point_multiply_add_cast_fixed_point_multiply_kernel0_param_1];
	ld.param.u64 	%rd3, [fused_nn_conv2d_cast_fixed_point_multiply_add_cast_fixed_point_multiply_kernel0_param_2];
	ld.param.u64 	%rd4, [fused_nn_conv2d_cast_fixed_point_multiply_add_cast_fixed_point_multiply_kernel0_param_3];
	cvta.to.global.u64 	%rd5, %rd2;
	cvta.to.global.u64 	%rd6, %rd1;
	cvta.to.global.u64 	%rd7, %rd3;
	cvta.to.global.u64 	%rd8, %rd4;
	mov.u32 	%r1025, %ctaid.z;
	mul.lo.s32 	%r1026, %r1025, 200704;
	mov.u32 	%r1027, %tid.y;
	shr.u32 	%r1028, %r1027, 1;
	mov.u32 	%r1029, %ctaid.x;
	mul.hi.u32 	%r1030, %r1029, -1840700269;
	shr.u32 	%r1031, %r1030, 2;
	mul.lo.s32 	%r1032, %r1031, 448;
	and.b32  	%r1033, %r1027, 1;
	setp.eq.b32 	%p1, %r1033, 1;
	selp.b32 	%r1034, 224, 0, %p1;
	mul.lo.s32 	%r1035, %r1031, 7;
	sub.s32 	%r1036, %r1029, %r1035;
	shl.b32 	%r1037, %r1036, 5;
	mov.u32 	%r1038, %tid.x;
	shl.b32 	%r1039, %r1038, 2;
	or.b32  	%r1040, %r1039, %r1026;
	mad.lo.s32 	%r1041, %r1028, 12544, %r1040;
	add.s32 	%r1042, %r1041, %r1032;
	add.s32 	%r1043, %r1042, %r1034;
	add.s32 	%r1044, %r1043, %r1037;
	shl.b32 	%r1045, %r1027, 5;
	add.s32 	%r1046, %r1045, %r1039;
	mov.u32 	%r1047, _ZZ79fused_nn_conv2d_cast_fixed_point_multiply_add_cast_fixed_point_multiply_kernel0E15pad_data_shared;
	add.s32 	%r1048, %r1047, %r1046;
	mov.u32 	%r1049, %ctaid.y;
	shl.b32 	%r1050, %r1049, 13;
	shl.b32 	%r1051, %r1027, 6;
	shl.b32 	%r1052, %r1038, 3;
	and.b32  	%r1053, %r1052, 8160;
	add.s32 	%r1054, %r1051, %r1053;
	and.b32  	%r1055, %r1054, 130816;
	shl.b32 	%r1056, %r1027, 1;
	shr.u32 	%r1057, %r1038, 2;
	add.s32 	%r1058, %r1056, %r1057;
	shl.b32 	%r1059, %r1058, 4;
	and.b32  	%r1060, %r1059, 112;
	and.b32  	%r1061, %r1039, 12;
	or.b32  	%r1062, %r1061, %r1050;
	add.s32 	%r1063, %r1062, %r1055;
	or.b32  	%r1064, %r1063, %r1060;
	shl.b32 	%r1065, %r1027, 8;
	bar.sync 	0;
	cvt.u64.u32 	%rd9, %r1044;
	add.s64 	%rd10, %rd6, %rd9;
	ld.global.nc.u32 	%r1066, [%rd10];
	st.shared.u32 	[%r1048], %r1066;
	cvt.u64.u32 	%rd11, %r1064;
	add.s64 	%rd12, %rd5, %rd11;
	ld.global.nc.u32 	%r1067, [%rd12];
	mov.u32 	%r1068, _ZZ79fused_nn_conv2d_cast_fixed_point_multiply_add_cast_fixed_point_multiply_kernel0E18placeholder_shared;
	add.s32 	%r1069, %r1068, %r1046;
	st.shared.u32 	[%r1069], %r1067;
	ld.global.nc.u32 	%r1070, [%rd12+1024];
	st.shared.u32 	[%r1069+512], %r1070;
	ld.global.nc.u32 	%r1071, [%rd12+2048];
	st.shared.u32 	[%r1069+1024], %r1071;
	ld.global.nc.u32 	%r1072, [%rd12+3072];
	st.shared.u32 	[%r1069+1536], %r1072;
	ld.global.nc.u32 	%r1073, [%rd12+4096];
	st.shared.u32 	[%r1069+2048], %r1073;
	ld.global.nc.u32 	%r1074, [%rd12+5120];
	st.shared.u32 	[%r1069+2560], %r1074;
	ld.global.nc.u32 	%r1075, [%rd12+6144];
	st.shared.u32 	[%r1069+3072], %r1075;
	ld.global.nc.u32 	%r1076, [%rd12+7168];
	st.shared.u32 	[%r1069+3584], %r1076;
	bar.sync 	0;
	add.s32 	%r1077, %r1047, %r1039;
	ld.shared.u32 	%r2, [%r1077];
	add.s32 	%r1078, %r1068, %r1065;
	ld.shared.u32 	%r3, [%r1078];
	mov.b32 	%r64, 0;
	// begin inline asm
	dp4a.s32.s32 %r1, %r2, %r3, %r64;
	// end inline asm
	ld.shared.u32 	%r6, [%r1077+32];
	ld.shared.u32 	%r7, [%r1078];
	// begin inline asm
	dp4a.s32.s32 %r5, %r6, %r7, %r64;
	// end inline asm
	ld.shared.u32 	%r10, [%r1077];
	ld.shared.u32 	%r11, [%r1078+4];
	// begin inline asm
	dp4a.s32.s32 %r9, %r10, %r11, %r64;
	// end inline asm
	ld.shared.u32 	%r14, [%r1077+32];
	ld.shared.u32 	%r15, [%r1078+4];
	// begin inline asm
	dp4a.s32.s32 %r13, %r14, %r15, %r64;
	// end inline asm
	ld.shared.u32 	%r18, [%r1077];
	ld.shared.u32 	%r19, [%r1078+8];
	// begin inline asm
	dp4a.s32.s32 %r17, %r18, %r19, %r64;
	// end inline asm
	ld.shared.u32 	%r22, [%r1077+32];
	ld.shared.u32 	%r23, [%r1078+8];
	// begin inline asm
	dp4a.s32.s32 %r21, %r22, %r23, %r64;
	// end inline asm
	ld.shared.u32 	%r26, [%r1077];
	ld.shared.u32 	%r27, [%r1078+12];
	// begin inline asm
	dp4a.s32.s32 %r25, %r26, %r27, %r64;
	// end inline asm
	ld.shared.u32 	%r30, [%r1077+32];
	ld.shared.u32 	%r31, [%r1078+12];
	// begin inline asm
	dp4a.s32.s32 %r29, %r30, %r31, %r64;
	// end inline asm
	ld.shared.u32 	%r34, [%r1077];
	ld.shared.u32 	%r35, [%r1078+128];
	// begin inline asm
	dp4a.s32.s32 %r33, %r34, %r35, %r64;
	// end inline asm
	ld.shared.u32 	%r38, [%r1077+32];
	ld.shared.u32 	%r39, [%r1078+128];
	// begin inline asm
	dp4a.s32.s32 %r37, %r38, %r39, %r64;
	// end inline asm
	ld.shared.u32 	%r42, [%r1077];
	ld.shared.u32 	%r43, [%r1078+132];
	// begin inline asm
	dp4a.s32.s32 %r41, %r42, %r43, %r64;
	// end inline asm
	ld.shared.u32 	%r46, [%r1077+32];
	ld.shared.u32 	%r47, [%r1078+132];
	// begin inline asm
	dp4a.s32.s32 %r45, %r46, %r47, %r64;
	// end inline asm
	ld.shared.u32 	%r50, [%r1077];
	ld.shared.u32 	%r51, [%r1078+136];
	// begin inline asm
	dp4a.s32.s32 %r49, %r50, %r51, %r64;
	// end inline asm
	ld.shared.u32 	%r54, [%r1077+32];
	ld.shared.u32 	%r55, [%r1078+136];
	// begin inline asm
	dp4a.s32.s32 %r53, %r54, %r55, %r64;
	// end inline asm
	ld.shared.u32 	%r58, [%r1077];
	ld.shared.u32 	%r59, [%r1078+140];
	// begin inline asm
	dp4a.s32.s32 %r57, %r58, %r59, %r64;
	// end inline asm
	ld.shared.u32 	%r62, [%r1077+32];
	ld.shared.u32 	%r63, [%r1078+140];
	// begin inline asm
	dp4a.s32.s32 %r61, %r62, %r63, %r64;
	// end inline asm
	ld.shared.u32 	%r66, [%r1077+64];
	ld.shared.u32 	%r67, [%r1078+16];
	// begin inline asm
	dp4a.s32.s32 %r65, %r66, %r67, %r1;
	// end inline asm
	ld.shared.u32 	%r70, [%r1077+96];
	ld.shared.u32 	%r71, [%r1078+16];
	// begin inline asm
	dp4a.s32.s32 %r69, %r70, %r71, %r5;
	// end inline asm
	ld.shared.u32 	%r74, [%r1077+64];
	ld.shared.u32 	%r75, [%r1078+20];
	// begin inline asm
	dp4a.s32.s32 %r73, %r74, %r75, %r9;
	// end inline asm
	ld.shared.u32 	%r78, [%r1077+96];
	ld.shared.u32 	%r79, [%r1078+20];
	// begin inline asm
	dp4a.s32.s32 %r77, %r78, %r79, %r13;
	// end inline asm
	ld.shared.u32 	%r82, [%r1077+64];
	ld.shared.u32 	%r83, [%r1078+24];
	// begin inline asm
	dp4a.s32.s32 %r81, %r82, %r83, %r17;
	// end inline asm
	ld.shared.u32 	%r86, [%r1077+96];
	ld.shared.u32 	%r87, [%r1078+24];
	// begin inline asm
	dp4a.s32.s32 %r85, %r86, %r87, %r21;
	// end inline asm
	ld.shared.u32 	%r90, [%r1077+64];
	ld.shared.u32 	%r91, [%r1078+28];
	// begin inline asm
	dp4a.s32.s32 %r89, %r90, %r91, %r25;
	// end inline asm
	ld.shared.u32 	%r94, [%r1077+96];
	ld.shared.u32 	%r95, [%r1078+28];
	// begin inline asm
	dp4a.s32.s32 %r93, %r94, %r95, %r29;
	// end inline asm
	ld.shared.u32 	%r98, [%r1077+64];
	ld.shared.u32 	%r99, [%r1078+144];
	// begin inline asm
	dp4a.s32.s32 %r97, %r98, %r99, %r33;
	// end inline asm
	ld.shared.u32 	%r102, [%r1077+96];
	ld.shared.u32 	%r103, [%r1078+144];
	// begin inline asm
	dp4a.s32.s32 %r101, %r102, %r103, %r37;
	// end inline asm
	ld.shared.u32 	%r106, [%r1077+64];
	ld.shared.u32 	%r107, [%r1078+148];
	// begin inline asm
	dp4a.s32.s32 %r105, %r106, %r107, %r41;
	// end inline asm
	ld.shared.u32 	%r110, [%r1077+96];
	ld.shared.u32 	%r111, [%r1078+148];
	// begin inline asm
	dp4a.s32.s32 %r109, %r110, %r111, %r45;
	// end inline asm
	ld.shared.u32 	%r114, [%r1077+64];
	ld.shared.u32 	%r115, [%r1078+152];
	// begin inline asm
	dp4a.s32.s32 %r113, %r114, %r115, %r49;
	// end inline asm
	ld.shared.u32 	%r118, [%r1077+96];
	ld.shared.u32 	%r119, [%r1078+152];
	// begin inline asm
	dp4a.s32.s32 %r117, %r118, %r119, %r53;
	// end inline asm
	ld.shared.u32 	%r122, [%r1077+64];
	ld.shared.u32 	%r123, [%r1078+156];
	// begin inline asm
	dp4a.s32.s32 %r121, %r122, %r123, %r57;
	// end inline asm
	ld.shared.u32 	%r126, [%r1077+96];
	ld.shared.u32 	%r127, [%r1078+156];
	// begin inline asm
	dp4a.s32.s32 %r125, %r126, %r127, %r61;
	// end inline asm
	ld.shared.u32 	%r130, [%r1077+128];
	ld.shared.u32 	%r131, [%r1078+32];
	// begin inline asm
	dp4a.s32.s32 %r129, %r130, %r131, %r65;
	// end inline asm
	ld.shared.u32 	%r134, [%r1077+160];
	ld.shared.u32 	%r135, [%r1078+32];
	// begin inline asm
	dp4a.s32.s32 %r133, %r134, %r135, %r69;
	// end inline asm
	ld.shared.u32 	%r138, [%r1077+128];
	ld.shared.u32 	%r139, [%r1078+36];
	// begin inline asm
	dp4a.s32.s32 %r137, %r138, %r139, %r73;
	// end inline asm
	ld.shared.u32 	%r142, [%r1077+160];
	ld.shared.u32 	%r143, [%r1078+36];
	// begin inline asm
	dp4a.s32.s32 %r141, %r142, %r143, %r77;
	// end inline asm
	ld.shared.u32 	%r146, [%r1077+128];
	ld.shared.u32 	%r147, [%r1078+40];
	// begin inline asm
	dp4a.s32.s32 %r145, %r146, %r147, %r81;
	// end inline asm
	ld.shared.u32 	%r150, [%r1077+160];
	ld.shared.u32 	%r151, [%r1078+40];
	// begin inline asm
	dp4a.s32.s32 %r149, %r150, %r151, %r85;
	// end inline asm
	ld.shared.u32 	%r154, [%r1077+128];
	ld.shared.u32 	%r155, [%r1078+44];
	// begin inline asm
	dp4a.s32.s32 %r153, %r154, %r155, %r89;
	// end inline asm
	ld.shared.u32 	%r158, [%r1077+160];
	ld.shared.u32 	%r159, [%r1078+44];
	// begin inline asm
	dp4a.s32.s32 %r157, %r158, %r159, %r93;
	// end inline asm
	ld.shared.u32 	%r162, [%r1077+128];
	ld.shared.u32 	%r163, [%r1078+160];
	// begin inline asm
	dp4a.s32.s32 %r161, %r162, %r163, %r97;
	// end inline asm
	ld.shared.u32 	%r166, [%r1077+160];
	ld.shared.u32 	%r167, [%r1078+160];
	// begin inline asm
	dp4a.s32.s32 %r165, %r166, %r167, %r101;
	// end inline asm
	ld.shared.u32 	%r170, [%r1077+128];
	ld.shared.u32 	%r171, [%r1078+164];
	// begin inline asm
	dp4a.s32.s32 %r169, %r170, %r171, %r105;
	// end inline asm
	ld.shared.u32 	%r174, [%r1077+160];
	ld.shared.u32 	%r175, [%r1078+164];
	// begin inline asm
	dp4a.s32.s32 %r173, %r174, %r175, %r109;
	// end inline asm
	ld.shared.u32 	%r178, [%r1077+128];
	ld.shared.u32 	%r179, [%r1078+168];
	// begin inline asm
	dp4a.s32.s32 %r177, %r178, %r179, %r113;
	// end inline asm
	ld.shared.u32 	%r182, [%r1077+160];
	ld.shared.u32 	%r183, [%r1078+168];
	// begin inline asm
	dp4a.s32.s32 %r181, %r182, %r183, %r117;
	// end inline asm
	ld.shared.u32 	%r186, [%r1077+128];
	ld.shared.u32 	%r187, [%r1078+172];
	// begin inline asm
	dp4a.s32.s32 %r185, %r186, %r187, %r121;
	// end inline asm
	ld.shared.u32 	%r190, [%r1077+160];
	ld.shared.u32 	%r191, [%r1078+172];
	// begin inline asm
	dp4a.s32.s32 %r189, %r190, %r191, %r125;
	// end inline asm
	ld.shared.u32 	%r194, [%r1077+192];
	ld.shared.u32 	%r195, [%r1078+48];
	// begin inline asm
	dp4a.s32.s32 %r193, %r194, %r195, %r129;
	// end inline asm
	ld.shared.u32 	%r198, [%r1077+224];
	ld.shared.u32 	%r199, [%r1078+48];
	// begin inline asm
	dp4a.s32.s32 %r197, %r198, %r199, %r133;
	// end inline asm
	ld.shared.u32 	%r202, [%r1077+192];
	ld.shared.u32 	%r203, [%r1078+52];
	// begin inline asm
	dp4a.s32.s32 %r201, %r202, %r203, %r137;
	// end inline asm
	ld.shared.u32 	%r206, [%r1077+224];
	ld.shared.u32 	%r207, [%r1078+52];
	// begin inline asm
	dp4a.s32.s32 %r205, %r206, %r207, %r141;
	// end inline asm
	ld.shared.u32 	%r210, [%r1077+192];
	ld.shared.u32 	%r211, [%r1078+56];
	// begin inline asm
	dp4a.s32.s32 %r209, %r210, %r211, %r145;
	// end inline asm
	ld.shared.u32 	%r214, [%r1077+224];
	ld.shared.u32 	%r215, [%r1078+56];
	// begin inline asm
	dp4a.s32.s32 %r213, %r214, %r215, %r149;
	// end inline asm
	ld.shared.u32 	%r218, [%r1077+192];
	ld.shared.u32 	%r219, [%r1078+60];
	// begin inline asm
	dp4a.s32.s32 %r217, %r218, %r219, %r153;
	// end inline asm
	ld.shared.u32 	%r222, [%r1077+224];
	ld.shared.u32 	%r223, [%r1078+60];
	// begin inline asm
	dp4a.s32.s32 %r221, %r222, %r223, %r157;
	// end inline asm
	ld.shared.u32 	%r226, [%r1077+192];
	ld.shared.u32 	%r227, [%r1078+176];
	// begin inline asm
	dp4a.s32.s32 %r225, %r226, %r227, %r161;
	// end inline asm
	ld.shared.u32 	%r230, [%r1077+224];
	ld.shared.u32 	%r231, [%r1078+176];
	// begin inline asm
	dp4a.s32.s32 %r229, %r230, %r231, %r165;
	// end inline asm
	ld.shared.u32 	%r234, [%r1077+192];
	ld.shared.u32 	%r235, [%r1078+180];
	// begin inline asm
	dp4a.s32.s32 %r233, %r234, %r235, %r169;
	// end inline asm
	ld.shared.u32 	%r238, [%r1077+224];
	ld.shared.u32 	%r239, [%r1078+180];
	// begin inline asm
	dp4a.s32.s32 %r237, %r238, %r239, %r173;
	// end inline asm
	ld.shared.u32 	%r242, [%r1077+192];
	ld.shared.u32 	%r243, [%r1078+184];
	// begin inline asm
	dp4a.s32.s32 %r241, %r242, %r243, %r177;
	// end inline asm
	ld.shared.u32 	%r246, [%r1077+224];
	ld.shared.u32 	%r247, [%r1078+184];
	// begin inline asm
	dp4a.s32.s32 %r245, %r246, %r247, %r181;
	// end inline asm
	ld.shared.u32 	%r250, [%r1077+192];
	ld.shared.u32 	%r251, [%r1078+188];
	// begin inline asm
	dp4a.s32.s32 %r249, %r250, %r251, %r185;
	// end inline asm
	ld.shared.u32 	%r254, [%r1077+224];
	ld.shared.u32 	%r255, [%r1078+188];
	// begin inline asm
	dp4a.s32.s32 %r253, %r254, %r255, %r189;
	// end inline asm
	ld.shared.u32 	%r258, [%r1077+256];
	ld.shared.u32 	%r259, [%r1078+64];
	// begin inline asm
	dp4a.s32.s32 %r257, %r258, %r259, %r193;
	// end inline asm
	ld.shared.u32 	%r262, [%r1077+288];
	ld.shared.u32 	%r263, [%r1078+64];
	// begin inline asm
	dp4a.s32.s32 %r261, %r262, %r263, %r197;
	// end inline asm
	ld.shared.u32 	%r266, [%r1077+256];
	ld.shared.u32 	%r267, [%r1078+68];
	// begin inline asm
	dp4a.s32.s32 %r265, %r266, %r267, %r201;
	// end inline asm
	ld.shared.u32 	%r270, [%r1077+288];
	ld.shared.u32 	%r271, [%r1078+68];
	// begin inline asm
	dp4a.s32.s32 %r269, %r270, %r271, %r205;
	// end inline asm
	ld.shared.u32 	%r274, [%r1077+256];
	ld.shared.u32 	%r275, [%r1078+72];
	// begin inline asm
	dp4a.s32.s32 %r273, %r274, %r275, %r209;
	// end inline asm
	ld.shared.u32 	%r278, [%r1077+288];
	ld.shared.u32 	%r279, [%r1078+72];
	// begin inline asm
	dp4a.s32.s32 %r277, %r278, %r279, %r213;
	// end inline asm
	ld.shared.u32 	%r282, [%r1077+256];
	ld.shared.u32 	%r283, [%r1078+76];
	// begin inline asm
	dp4a.s32.s32 %r281, %r282, %r283, %r217;
	// end inline asm
	ld.shared.u32 	%r286, [%r1077+288];
	ld.shared.u32 	%r287, [%r1078+76];
	// begin inline asm
	dp4a.s32.s32 %r285, %r286, %r287, %r221;
	// end inline asm
	ld.shared.u32 	%r290, [%r1077+256];
	ld.shared.u32 	%r291, [%r1078+192];
	// begin inline asm
	dp4a.s32.s32 %r289, %r290, %r291, %r225;
	// end inline asm
	ld.shared.u32 	%r294, [%r1077+288];
	ld.shared.u32 	%r295, [%r1078+192];
	// begin inline asm
	dp4a.s32.s32 %r293, %r294, %r295, %r229;
	// end inline asm
	ld.shared.u32 	%r298, [%r1077+256];
	ld.shared.u32 	%r299, [%r1078+196];
	// begin inline asm
	dp4a.s32.s32 %r297, %r298, %r299, %r233;
	// end inline asm
	ld.shared.u32 	%r302, [%r1077+288];
	ld.shared.u32 	%r303, [%r1078+196];
	// begin inline asm
	dp4a.s32.s32 %r301, %r302, %r303, %r237;
	// end inline asm
	ld.shared.u32 	%r306, [%r1077+256];
	ld.shared.u32 	%r307, [%r1078+200];
	// begin inline asm
	dp4a.s32.s32 %r305, %r306, %r307, %r241;
	// end inline asm
	ld.shared.u32 	%r310, [%r1077+288];
	ld.shared.u32 	%r311, [%r1078+200];
	// begin inline asm
	dp4a.s32.s32 %r309, %r310, %r311, %r245;
	// end inline asm
	ld.shared.u32 	%r314, [%r1077+256];
	ld.shared.u32 	%r315, [%r1078+204];
	// begin inline asm
	dp4a.s32.s32 %r313, %r314, %r315, %r249;
	// end inline asm
	ld.shared.u32 	%r318, [%r1077+288];
	ld.shared.u32 	%r319, [%r1078+204];
	// begin inline asm
	dp4a.s32.s32 %r317, %r318, %r319, %r253;
	// end inline asm
	ld.shared.u32 	%r322, [%r1077+320];
	ld.shared.u32 	%r323, [%r1078+80];
	// begin inline asm
	dp4a.s32.s32 %r321, %r322, %r323, %r257;
	// end inline asm
	ld.shared.u32 	%r326, [%r1077+352];
	ld.shared.u32 	%r327, [%r1078+80];
	// begin inline asm
	dp4a.s32.s32 %r325, %r326, %r327, %r261;
	// end inline asm
	ld.shared.u32 	%r330, [%r1077+320];
	ld.shared.u32 	%r331, [%r1078+84];
	// begin inline asm
	dp4a.s32.s32 %r329, %r330, %r331, %r265;
	// end inline asm
	ld.shared.u32 	%r334, [%r1077+352];
	ld.shared.u32 	%r335, [%r1078+84];
	// begin inline asm
	dp4a.s32.s32 %r333, %r334, %r335, %r269;
	// end inline asm
	ld.shared.u32 	%r338, [%r1077+320];
	ld.shared.u32 	%r339, [%r1078+88];
	// begin inline asm
	dp4a.s32.s32 %r337, %r338, %r339, %r273;
	// end inline asm
	ld.shared.u32 	%r342, [%r1077+352];
	ld.shared.u32 	%r343, [%r1078+88];
	// begin inline asm
	dp4a.s32.s32 %r341, %r342, %r343, %r277;
	// end inline asm
	ld.shared.u32 	%r346, [%r1077+320];
	ld.shared.u32 	%r347, [%r1078+92];
	// begin inline asm
	dp4a.s32.s32 %r345, %r346, %r347, %r281;
	// end inline asm
	ld.shared.u32 	%r350, [%r1077+352];
	ld.shared.u32 	%r351, [%r1078+92];
	// begin inline asm
	dp4a.s32.s32 %r349, %r350, %r351, %r285;
	// end inline asm
	ld.shared.u32 	%r354, [%r1077+320];
	ld.shared.u32 	%r355, [%r1078+208];
	// begin inline asm
	dp4a.s32.s32 %r353, %r354, %r355, %r289;
	// end inline asm
	ld.shared.u32 	%r358, [%r1077+352];
	ld.shared.u32 	%r359, [%r1078+208];
	// begin inline asm
	dp4a.s32.s32 %r357, %r358, %r359, %r293;
	// end inline asm
	ld.shared.u32 	%r362, [%r1077+320];
	ld.shared.u32 	%r363, [%r1078+212];
	// begin inline asm
	dp4a.s32.s32 %r361, %r362, %r363, %r297;
	// end inline asm
	ld.shared.u32 	%r366, [%r1077+352];
	ld.shared.u32 	%r367, [%r1078+212];
	// begin inline asm
	dp4a.s32.s32 %r365, %r366, %r367, %r301;
	// end inline asm
	ld.shared.u32 	%r370, [%r1077+320];
	ld.shared.u32 	%r371, [%r1078+216];
	// begin inline asm
	dp4a.s32.s32 %r369, %r370, %r371, %r305;
	// end inline asm
	ld.shared.u32 	%r374, [%r1077+352];
	ld.shared.u32 	%r375, [%r1078+216];
	// begin inline asm
	dp4a.s32.s32 %r373, %r374, %r375, %r309;
	// end inline asm
	ld.shared.u32 	%r378, [%r1077+320];
	ld.shared.u32 	%r379, [%r1078+220];
	// begin inline asm
	dp4a.s32.s32 %r377, %r378, %r379, %r313;
	// end inline asm
	ld.shared.u32 	%r382, [%r1077+352];
	ld.shared.u32 	%r383, [%r1078+220];
	// begin inline asm
	dp4a.s32.s32 %r381, %r382, %r383, %r317;
	// end inline asm
	ld.shared.u32 	%r386, [%r1077+384];
	ld.shared.u32 	%r387, [%r1078+96];
	// begin inline asm
	dp4a.s32.s32 %r385, %r386, %r387, %r321;
	// end inline asm
	ld.shared.u32 	%r390, [%r1077+416];
	ld.shared.u32 	%r391, [%r1078+96];
	// begin inline asm
	dp4a.s32.s32 %r389, %r390, %r391, %r325;
	// end inline asm
	ld.shared.u32 	%r394, [%r1077+384];
	ld.shared.u32 	%r395, [%r1078+100];
	// begin inline asm
	dp4a.s32.s32 %r393, %r394, %r395, %r329;
	// end inline asm
	ld.shared.u32 	%r398, [%r1077+416];
	ld.shared.u32 	%r399, [%r1078+100];
	// begin inline asm
	dp4a.s32.s32 %r397, %r398, %r399, %r333;
	// end inline asm
	ld.shared.u32 	%r402, [%r1077+384];
	ld.shared.u32 	%r403, [%r1078+104];
	// begin inline asm
	dp4a.s32.s32 %r401, %r402, %r403, %r337;
	// end inline asm
	ld.shared.u32 	%r406, [%r1077+416];
	ld.shared.u32 	%r407, [%r1078+104];
	// begin inline asm
	dp4a.s32.s32 %r405, %r406, %r407, %r341;
	// end inline asm
	ld.shared.u32 	%r410, [%r1077+384];
	ld.shared.u32 	%r411, [%r1078+108];
	// begin inline asm
	dp4a.s32.s32 %r409, %r410, %r411, %r345;
	// end inline asm
	ld.shared.u32 	%r414, [%r1077+416];
	ld.shared.u32 	%r415, [%r1078+108];
	// begin inline asm
	dp4a.s32.s32 %r413, %r414, %r415, %r349;
	// end inline asm
	ld.shared.u32 	%r418, [%r1077+384];
	ld.shared.u32 	%r419, [%r1078+224];
	// begin inline asm
	dp4a.s32.s32 %r417, %r418, %r419, %r353;
	// end inline asm
	ld.shared.u32 	%r422, [%r1077+416];
	ld.shared.u32 	%r423, [%r1078+224];
	// begin inline asm
	dp4a.s32.s32 %r421, %r422, %r423, %r357;
	// end inline asm
	ld.shared.u32 	%r426, [%r1077+384];
	ld.shared.u32 	%r427, [%r1078+228];
	// begin inline asm
	dp4a.s32.s32 %r425, %r426, %r427, %r361;
	// end inline asm
	ld.shared.u32 	%r430, [%r1077+416];
	ld.shared.u32 	%r431, [%r1078+228];
	// begin inline asm
	dp4a.s32.s32 %r429, %r430, %r431, %r365;
	// end inline asm
	ld.shared.u32 	%r434, [%r1077+384];
	ld.shared.u32 	%r435, [%r1078+232];
	// begin inline asm
	dp4a.s32.s32 %r433, %r434, %r435, %r369;
	// end inline asm
	ld.shared.u32 	%r438, [%r1077+416];
	ld.shared.u32 	%r439, [%r1078+232];
	// begin inline asm
	dp4a.s32.s32 %r437, %r438, %r439, %r373;
	// end inline asm
	ld.shared.u32 	%r442, [%r1077+384];
	ld.shared.u32 	%r443, [%r1078+236];
	// begin inline asm
	dp4a.s32.s32 %r441, %r442, %r443, %r377;
	// end inline asm
	ld.shared.u32 	%r446, [%r1077+416];
	ld.shared.u32 	%r447, [%r1078+236];
	// begin inline asm
	dp4a.s32.s32 %r445, %r446, %r447, %r381;
	// end inline asm
	ld.shared.u32 	%r450, [%r1077+448];
	ld.shared.u32 	%r451, [%r1078+112];
	// begin inline asm
	dp4a.s32.s32 %r449, %r450, %r451, %r385;
	// end inline asm
	ld.shared.u32 	%r454, [%r1077+480];
	ld.shared.u32 	%r455, [%r1078+112];
	// begin inline asm
	dp4a.s32.s32 %r453, %r454, %r455, %r389;
	// end inline asm
	ld.shared.u32 	%r458, [%r1077+448];
	ld.shared.u32 	%r459, [%r1078+116];
	// begin inline asm
	dp4a.s32.s32 %r457, %r458, %r459, %r393;
	// end inline asm
	ld.shared.u32 	%r462, [%r1077+480];
	ld.shared.u32 	%r463, [%r1078+116];
	// begin inline asm
	dp4a.s32.s32 %r461, %r462, %r463, %r397;
	// end inline asm
	ld.shared.u32 	%r466, [%r1077+448];
	ld.shared.u32 	%r467, [%r1078+120];
	// begin inline asm
	dp4a.s32.s32 %r465, %r466, %r467, %r401;
	// end inline asm
	ld.shared.u32 	%r470, [%r1077+480];
	ld.shared.u32 	%r471, [%r1078+120];
	// begin inline asm
	dp4a.s32.s32 %r469, %r470, %r471, %r405;
	// end inline asm
	ld.shared.u32 	%r474, [%r1077+448];
	ld.shared.u32 	%r475, [%r1078+124];
	// begin inline asm
	dp4a.s32.s32 %r473, %r474, %r475, %r409;
	// end inline asm
	ld.shared.u32 	%r478, [%r1077+480];
	ld.shared.u32 	%r479, [%r1078+124];
	// begin inline asm
	dp4a.s32.s32 %r477, %r478, %r479, %r413;
	// end inline asm
	ld.shared.u32 	%r482, [%r1077+448];
	ld.shared.u32 	%r483, [%r1078+240];
	// begin inline asm
	dp4a.s32.s32 %r481, %r482, %r483, %r417;
	// end inline asm
	ld.shared.u32 	%r486, [%r1077+480];
	ld.shared.u32 	%r487, [%r1078+240];
	// begin inline asm
	dp4a.s32.s32 %r485, %r486, %r487, %r421;
	// end inline asm
	ld.shared.u32 	%r490, [%r1077+448];
	ld.shared.u32 	%r491, [%r1078+244];
	// begin inline asm
	dp4a.s32.s32 %r489, %r490, %r491, %r425;
	// end inline asm
	ld.shared.u32 	%r494, [%r1077+480];
	ld.shared.u32 	%r495, [%r1078+244];
	// begin inline asm
	dp4a.s32.s32 %r493, %r494, %r495, %r429;
	// end inline asm
	ld.shared.u32 	%r498, [%r1077+448];
	ld.shared.u32 	%r499, [%r1078+248];
	// begin inline asm
	dp4a.s32.s32 %r497, %r498, %r499, %r433;
	// end inline asm
	ld.shared.u32 	%r502, [%r1077+480];
	ld.shared.u32 	%r503, [%r1078+248];
	// begin inline asm
	dp4a.s32.s32 %r501, %r502, %r503, %r437;
	// end inline asm
	ld.shared.u32 	%r506, [%r1077+448];
	ld.shared.u32 	%r507, [%r1078+252];
	// begin inline asm
	dp4a.s32.s32 %r505, %r506, %r507, %r441;
	// end inline asm
	ld.shared.u32 	%r510, [%r1077+480];
	ld.shared.u32 	%r511, [%r1078+252];
	// begin inline asm
	dp4a.s32.s32 %r509, %r510, %r511, %r445;
	// end inline asm
	bar.sync 	0;
	ld.global.nc.u32 	%r1079, [%rd10+100352];
	st.shared.u32 	[%r1048], %r1079;
	ld.global.nc.u32 	%r1080, [%rd12+128];
	st.shared.u32 	[%r1069], %r1080;
	ld.global.nc.u32 	%r1081, [%rd12+1152];
	st.shared.u32 	[%r1069+512], %r1081;
	ld.global.nc.u32 	%r1082, [%rd12+2176];
	st.shared.u32 	[%r1069+1024], %r1082;
	ld.global.nc.u32 	%r1083, [%rd12+3200];
	st.shared.u32 	[%r1069+1536], %r1083;
	ld.global.nc.u32 	%r1084, [%rd12+4224];
	st.shared.u32 	[%r1069+2048], %r1084;
	ld.global.nc.u32 	%r1085, [%rd12+5248];
	st.shared.u32 	[%r1069+2560], %r1085;
	ld.global.nc.u32 	%r1086, [%rd12+6272];
	st.shared.u32 	[%r1069+3072], %r1086;
	ld.global.nc.u32 	%r1087, [%rd12+7296];
	st.shared.u32 	[%r1069+3584], %r1087;
	bar.sync 	0;
	ld.shared.u32 	%r514, [%r1077];
	ld.shared.u32 	%r515, [%r1078];
	// begin inline asm
	dp4a.s32.s32 %r513, %r514, %r515, %r449;
	// end inline asm
	ld.shared.u32 	%r518, [%r1077+32];
	ld.shared.u32 	%r519, [%r1078];
	// begin inline asm
	dp4a.s32.s32 %r517, %r518, %r519, %r453;
	// end inline asm
	ld.shared.u32 	%r522, [%r1077];
	ld.shared.u32 	%r523, [%r1078+4];
	// begin inline asm
	dp4a.s32.s32 %r521, %r522, %r523, %r457;
	// end inline asm
	ld.shared.u32 	%r526, [%r1077+32];
	ld.shared.u32 	%r527, [%r1078+4];
	// begin inline asm
	dp4a.s32.s32 %r525, %r526, %r527, %r461;
	// end inline asm
	ld.shared.u32 	%r530, [%r1077];
	ld.shared.u32 	%r531, [%r1078+8];
	// begin inline asm
	dp4a.s32.s32 %r529, %r530, %r531, %r465;
	// end inline asm
	ld.shared.u32 	%r534, [%r1077+32];
	ld.shared.u32 	%r535, [%r1078+8];
	// begin inline asm
	dp4a.s32.s32 %r533, %r534, %r535, %r469;
	// end inline asm
	ld.shared.u32 	%r538, [%r1077];
	ld.shared.u32 	%r539, [%r1078+12];
	// begin inline asm
	dp4a.s32.s32 %r537, %r538, %r539, %r473;
	// end inline asm
	ld.shared.u32 	%r542, [%r1077+32];
	ld.shared.u32 	%r543, [%r1078+12];
	// begin inline asm
	dp4a.s32.s32 %r541, %r542, %r543, %r477;
	// end inline asm
	ld.shared.u32 	%r546, [%r1077];
	ld.shared.u32 	%r547, [%r1078+128];
	// begin inline asm
	dp4a.s32.s32 %r545, %r546, %r547, %r481;
	// end inline asm
	ld.shared.u32 	%r550, [%r1077+32];
	ld.shared.u32 	%r551, [%r1078+128];
	// begin inline asm
	dp4a.s32.s32 %r549, %r550, %r551, %r485;
	// end inline asm
	ld.shared.u32 	%r554, [%r1077];
	ld.shared.u32 	%r555, [%r1078+132];
	// begin inline asm
	dp4a.s32.s32 %r553, %r554, %r555, %r489;
	// end inline asm
	ld.shared.u32 	%r558, [%r1077+32];
	ld.shared.u32 	%r559, [%r1078+132];
	// begin inline asm
	dp4a.s32.s32 %r557, %r558, %r559, %r493;
	// end inline asm
	ld.shared.u32 	%r562, [%r1077];
	ld.shared.u32 	%r563, [%r1078+136];
	// begin inline asm
	dp4a.s32.s32 %r561, %r562, %r563, %r497;
	// end inline asm
	ld.shared.u32 	%r566, [%r1077+32];
	ld.shared.u32 	%r567, [%r1078+136];
	// begin inline asm
	dp4a.s32.s32 %r565, %r566, %r567, %r501;
	// end inline asm
	ld.shared.u32 	%r570, [%r1077];
	ld.shared.u32 	%r571, [%r1078+140];
	// begin inline asm
	dp4a.s32.s32 %r569, %r570, %r571, %r505;
	// end inline asm
	ld.shared.u32 	%r574, [%r1077+32];
	ld.shared.u32 	%r575, [%r1078+140];
	// begin inline asm
	dp4a.s32.s32 %r573, %r574, %r575, %r509;
	// end inline asm
	ld.shared.u32 	%r578, [%r1077+64];
	ld.shared.u32 	%r579, [%r1078+16];
	// begin inline asm
	dp4a.s32.s32 %r577, %r578, %r579, %r513;
	// end inline asm
	ld.shared.u32 	%r582, [%r1077+96];
	ld.shared.u32 	%r583, [%r1078+16];
	// begin inline asm
	dp4a.s32.s32 %r581, %r582, %r583, %r517;
	// end inline asm
	ld.shared.u32 	%r586, [%r1077+64];
	ld.shared.u32 	%r587, [%r1078+20];
	// begin inline asm
	dp4a.s32.s32 %r585, %r586, %r587, %r521;
	// end inline asm
	ld.shared.u32 	%r590, [%r1077+96];
	ld.shared.u32 	%r591, [%r1078+20];
	// begin inline asm
	dp4a.s32.s32 %r589, %r590, %r591, %r525;
	// end inline asm
	ld.shared.u32 	%r594, [%r1077+64];
	ld.shared.u32 	%r595, [%r1078+24];
	// begin inline asm
	dp4a.s32.s32 %r593, %r594, %r595, %r529;
	// end inline asm
	ld.shared.u32 	%r598, [%r1077+96];
	ld.shared.u32 	%r599, [%r1078+24];
	// begin inline asm
	dp4a.s32.s32 %r597, %r598, %r599, %r533;
	// end inline asm
	ld.shared.u32 	%r602, [%r1077+64];
	ld.shared.u32 	%r603, [%r1078+28];
	// begin inline asm
	dp4a.s32.s32 %r601, %r602, %r603, %r537;
	// end inline asm
	ld.shared.u32 	%r606, [%r1077+96];
	ld.shared.u32 	%r607, [%r1078+28];
	// begin inline asm
	dp4a.s32.s32 %r605, %r606, %r607, %r541;
	// end inline asm
	ld.shared.u32 	%r610, [%r1077+64];
	ld.shared.u32 	%r611, [%r1078+144];
	// begin inline asm
	dp4a.s32.s32 %r609, %r610, %r611, %r545;
	// end inline asm
	ld.shared.u32 	%r614, [%r1077+96];
	ld.shared.u32 	%r615, [%r1078+144];
	// begin inline asm
	dp4a.s32.s32 %r613, %r614, %r615, %r549;
	// end inline asm
	ld.shared.u32 	%r618, [%r1077+64];
	ld.shared.u32 	%r619, [%r1078+148];
	// begin inline asm
	dp4a.s32.s32 %r617, %r618, %r619, %r553;
	// end inline asm
	ld.shared.u32 	%r622, [%r1077+96];
	ld.shared.u32 	%r623, [%r1078+148];
	// begin inline asm
	dp4a.s32.s32 %r621, %r622, %r623, %r557;
	// end inline asm
	ld.shared.u32 	%r626, [%r1077+64];
	ld.shared.u32 	%r627, [%r1078+152];
	// begin inline asm
	dp4a.s32.s32 %r625, %r626, %r627, %r561;
	// end inline asm
	ld.shared.u32 	%r630, [%r1077+96];
	ld.shared.u32 	%r631, [%r1078+152];
	// begin inline asm
	dp4a.s32.s32 %r629, %r630, %r631, %r565;
	// end inline asm
	ld.shared.u32 	%r634, [%r1077+64];
	ld.shared.u32 	%r635, [%r1078+156];
	// begin inline asm
	dp4a.s32.s32 %r633, %r634, %r635, %r569;
	// end inline asm
	ld.shared.u32 	%r638, [%r1077+96];
	ld.shared.u32 	%r639, [%r1078+156];
	// begin inline asm
	dp4a.s32.s32 %r637, %r638, %r639, %r573;
	// end inline asm
	ld.shared.u32 	%r642, [%r1077+128];
	ld.shared.u32 	%r643, [%r1078+32];
	// begin inline asm
	dp4a.s32.s32 %r641, %r642, %r643, %r577;
	// end inline asm
	ld.shared.u32 	%r646, [%r1077+160];
	ld.shared.u32 	%r647, [%r1078+32];
	// begin inline asm
	dp4a.s32.s32 %r645, %r646, %r647, %r581;
	// end inline asm
	ld.shared.u32 	%r650, [%r1077+128];
	ld.shared.u32 	%r651, [%r1078+36];
	// begin inline asm
	dp4a.s32.s32 %r649, %r650, %r651, %r585;
	// end inline asm
	ld.shared.u32 	%r654, [%r1077+160];
	ld.shared.u32 	%r655, [%r1078+36];
	// begin inline asm
	dp4a.s32.s32 %r653, %r654, %r655, %r589;
	// end inline asm
	ld.shared.u32 	%r658, [%r1077+128];
	ld.shared.u32 	%r659, [%r1078+40];
	// begin inline asm
	dp4a.s32.s32 %r657, %r658, %r659, %r593;
	// end inline asm
	ld.shared.u32 	%r662, [%r1077+160];
	ld.shared.u32 	%r663, [%r1078+40];
	// begin inline asm
	dp4a.s32.s32 %r661, %r662, %r663, %r597;
	// end inline asm
	ld.shared.u32 	%r666, [%r1077+128];
	ld.shared.u32 	%r667, [%r1078+44];
	// begin inline asm
	dp4a.s32.s32 %r665, %r666, %r667, %r601;
	// end inline asm
	ld.shared.u32 	%r670, [%r1077+160];
	ld.shared.u32 	%r671, [%r1078+44];
	// begin inline asm
	dp4a.s32.s32 %r669, %r670, %r671, %r605;
	// end inline asm
	ld.shared.u32 	%r674, [%r1077+128];
	ld.shared.u32 	%r675, [%r1078+160];
	// begin inline asm
	dp4a.s32.s32 %r673, %r674, %r675, %r609;
	// end inline asm
	ld.shared.u32 	%r678, [%r1077+160];
	ld.shared.u32 	%r679, [%r1078+160];
	// begin inline asm
	dp4a.s32.s32 %r677, %r678, %r679, %r613;
	// end inline asm
	ld.shared.u32 	%r682, [%r1077+128];
	ld.shared.u32 	%r683, [%r1078+164];
	// begin inline asm
	dp4a.s32.s32 %r681, %r682, %r683, %r617;
	// end inline asm
	ld.shared.u32 	%r686, [%r1077+160];
	ld.shared.u32 	%r687, [%r1078+164];
	// begin inline asm
	dp4a.s32.s32 %r685, %r686, %r687, %r621;
	// end inline asm
	ld.shared.u32 	%r690, [%r1077+128];
	ld.shared.u32 	%r691, [%r1078+168];
	// begin inline asm
	dp4a.s32.s32 %r689, %r690, %r691, %r625;
	// end inline asm
	ld.shared.u32 	%r694, [%r1077+160];
	ld.shared.u32 	%r695, [%r1078+168];
	// begin inline asm
	dp4a.s32.s32 %r693, %r694, %r695, %r629;
	// end inline asm
	ld.shared.u32 	%r698, [%r1077+128];
	ld.shared.u32 	%r699, [%r1078+172];
	// begin inline asm
	dp4a.s32.s32 %r697, %r698, %r699, %r633;
	// end inline asm
	ld.shared.u32 	%r702, [%r1077+160];
	ld.shared.u32 	%r703, [%r1078+172];
	// begin inline asm
	dp4a.s32.s32 %r701, %r702, %r703, %r637;
	// end inline asm
	ld.shared.u32 	%r706, [%r1077+192];
	ld.shared.u32 	%r707, [%r1078+48];
	// begin inline asm
	dp4a.s32.s32 %r705, %r706, %r707, %r641;
	// end inline asm
	ld.shared.u32 	%r710, [%r1077+224];
	ld.shared.u32 	%r711, [%r1078+48];
	// begin inline asm
	dp4a.s32.s32 %r709, %r710, %r711, %r645;
	// end inline asm
	ld.shared.u32 	%r714, [%r1077+192];
	ld.shared.u32 	%r715, [%r1078+52];
	// begin inline asm
	dp4a.s32.s32 %r713, %r714, %r715, %r649;
	// end inline asm
	ld.shared.u32 	%r718, [%r1077+224];
	ld.shared.u32 	%r719, [%r1078+52];
	// begin inline asm
	dp4a.s32.s32 %r717, %r718, %r719, %r653;
	// end inline asm
	ld.shared.u32 	%r722, [%r1077+192];
	ld.shared.u32 	%r723, [%r1078+56];
	// begin inline asm
	dp4a.s32.s32 %r721, %r722, %r723, %r657;
	// end inline asm
	ld.shared.u32 	%r726, [%r1077+224];
	ld.shared.u32 	%r727, [%r1078+56];
	// begin inline asm
	dp4a.s32.s32 %r725, %r726, %r727, %r661;
	// end inline asm
	ld.shared.u32 	%r730, [%r1077+192];
	ld.shared.u32 	%r731, [%r1078+60];
	// begin inline asm
	dp4a.s32.s32 %r729, %r730, %r731, %r665;
	// end inline asm
	ld.shared.u32 	%r734, [%r1077+224];
	ld.shared.u32 	%r735, [%r1078+60];
	// begin inline asm
	dp4a.s32.s32 %r733, %r734, %r735, %r669;
	// end inline asm
	ld.shared.u32 	%r738, [%r1077+192];
	ld.shared.u32 	%r739, [%r1078+176];
	// begin inline asm
	dp4a.s32.s32 %r737, %r738, %r739, %r673;
	// end inline asm
	ld.shared.u32 	%r742, [%r1077+224];
	ld.shared.u32 	%r743, [%r1078+176];
	// begin inline asm
	dp4a.s32.s32 %r741, %r742, %r743, %r677;
	// end inline asm
	ld.shared.u32 	%r746, [%r1077+192];
	ld.shared.u32 	%r747, [%r1078+180];
	// begin inline asm
	dp4a.s32.s32 %r745, %r746, %r747, %r681;
	// end inline asm
	ld.shared.u32 	%r750, [%r1077+224];
	ld.shared.u32 	%r751, [%r1078+180];
	// begin inline asm
	dp4a.s32.s32 %r749, %r750, %r751, %r685;
	// end inline asm
	ld.shared.u32 	%r754, [%r1077+192];
	ld.shared.u32 	%r755, [%r1078+184];
	// begin inline asm
	dp4a.s32.s32 %r753, %r754, %r755, %r689;
	// end inline asm
	ld.shared.u32 	%r758, [%r1077+224];
	ld.shared.u32 	%r759, [%r1078+184];
	// begin inline asm
	dp4a.s32.s32 %r757, %r758, %r759, %r693;
	// end inline asm
	ld.shared.u32 	%r762, [%r1077+192];
	ld.shared.u32 	%r763, [%r1078+188];
	// begin inline asm
	dp4a.s32.s32 %r761, %r762, %r763, %r697;
	// end inline asm
	ld.shared.u32 	%r766, [%r1077+224];
	ld.shared.u32 	%r767, [%r1078+188];
	// begin inline asm
	dp4a.s32.s32 %r765, %r766, %r767, %r701;
	// end inline asm
	ld.shared.u32 	%r770, [%r1077+256];
	ld.shared.u32 	%r771, [%r1078+64];
	// begin inline asm
	dp4a.s32.s32 %r769, %r770, %r771, %r705;
	// end inline asm
	ld.shared.u32 	%r774, [%r1077+288];
	ld.shared.u32 	%r775, [%r1078+64];
	// begin inline asm
	dp4a.s32.s32 %r773, %r774, %r775, %r709;
	// end inline asm
	ld.shared.u32 	%r778, [%r1077+256];
	ld.shared.u32 	%r779, [%r1078+68];
	// begin inline asm
	dp4a.s32.s32 %r777, %r778, %r779, %r713;
	// end inline asm
	ld.shared.u32 	%r782, [%r1077+288];
	ld.shared.u32 	%r783, [%r1078+68];
	// begin inline asm
	dp4a.s32.s32 %r781, %r782, %r783, %r717;
	// end inline asm
	ld.shared.u32 	%r786, [%r1077+256];
	ld.shared.u32 	%r787, [%r1078+72];
	// begin inline asm
	dp4a.s32.s32 %r785, %r786, %r787, %r721;
	// end inline asm
	ld.shared.u32 	%r790, [%r1077+288];
	ld.shared.u32 	%r791, [%r1078+72];
	// begin inline asm
	dp4a.s32.s32 %r789, %r790, %r791, %r725;
	// end inline asm
	ld.shared.u32 	%r794, [%r1077+256];
	ld.shared.u32 	%r795, [%r1078+76];
	// begin inline asm
	dp4a.s32.s32 %r793, %r794, %r795, %r729;
	// end inline asm
	ld.shared.u32 	%r798, [%r1077+288];
	ld.shared.u32 	%r799, [%r1078+76];
	// begin inline asm
	dp4a.s32.s32 %r797, %r798, %r799, %r733;
	// end inline asm
	ld.shared.u32 	%r802, [%r1077+256];
	ld.shared.u32 	%r803, [%r1078+192];
	// begin inline asm
	dp4a.s32.s32 %r801, %r802, %r803, %r737;
	// end inline asm
	ld.shared.u32 	%r806, [%r1077+288];
	ld.shared.u32 	%r807, [%r1078+192];
	// begin inline asm
	dp4a.s32.s32 %r805, %r806, %r807, %r741;
	// end inline asm
	ld.shared.u32 	%r810, [%r1077+256];
	ld.shared.u32 	%r811, [%r1078+196];
	// begin inline asm
	dp4a.s32.s32 %r809, %r810, %r811, %r745;
	// end inline asm
	ld.shared.u32 	%r814, [%r1077+288];
	ld.shared.u32 	%r815, [%r1078+196];
	// begin inline asm
	dp4a.s32.s32 %r813, %r814, %r815, %r749;
	// end inline asm
	ld.shared.u32 	%r818, [%r1077+256];
	ld.shared.u32 	%r819, [%r1078+200];
	// begin inline asm
	dp4a.s32.s32 %r817, %r818, %r819, %r753;
	// end inline asm
	ld.shared.u32 	%r822, [%r1077+288];
	ld.shared.u32 	%r823, [%r1078+200];
	// begin inline asm
	dp4a.s32.s32 %r821, %r822, %r823, %r757;
	// end inline asm
	ld.shared.u32 	%r826, [%r1077+256];
	ld.shared.u32 	%r827, [%r1078+204];
	// begin inline asm
	dp4a.s32.s32 %r825, %r826, %r827, %r761;
	// end inline asm
	ld.shared.u32 	%r830, [%r1077+288];
	ld.shared.u32 	%r831, [%r1078+204];
	// begin inline asm
	dp4a.s32.s32 %r829, %r830, %r831, %r765;
	// end inline asm
	ld.shared.u32 	%r834, [%r1077+320];
	ld.shared.u32 	%r835, [%r1078+80];
	// begin inline asm
	dp4a.s32.s32 %r833, %r834, %r835, %r769;
	// end inline asm
	ld.shared.u32 	%r838, [%r1077+352];
	ld.shared.u32 	%r839, [%r1078+80];
	// begin inline asm
	dp4a.s32.s32 %r837, %r838, %r839, %r773;
	// end inline asm
	ld.shared.u32 	%r842, [%r1077+320];
	ld.shared.u32 	%r843, [%r1078+84];
	// begin inline asm
	dp4a.s32.s32 %r841, %r842, %r843, %r777;
	// end inline asm
	ld.shared.u32 	%r846, [%r1077+352];
	ld.shared.u32 	%r847, [%r1078+84];
	// begin inline asm
	dp4a.s32.s32 %r845, %r846, %r847, %r781;
	// end inline asm
	ld.shared.u32 	%r850, [%r1077+320];
	ld.shared.u32 	%r851, [%r1078+88];
	// begin inline asm
	dp4a.s32.s32 %r849, %r850, %r851, %r785;
	// end inline asm
	ld.shared.u32 	%r854, [%r1077+352];
	ld.shared.u32 	%r855, [%r1078+88];
	// begin inline asm
	dp4a.s32.s32 %r853, %r854, %r855, %r789;
	// end inline asm
	ld.shared.u32 	%r858, [%r1077+320];
	ld.shared.u32 	%r859, [%r1078+92];
	// begin inline asm
	dp4a.s32.s32 %r857, %r858, %r859, %r793;
	// end inline asm
	ld.shared.u32 	%r862, [%r1077+352];
	ld.shared.u32 	%r863, [%r1078+92];
	// begin inline asm
	dp4a.s32.s32 %r861, %r862, %r863, %r797;
	// end inline asm
	ld.shared.u32 	%r866, [%r1077+320];
	ld.shared.u32 	%r867, [%r1078+208];
	// begin inline asm
	dp4a.s32.s32 %r865, %r866, %r867, %r801;
	// end inline asm
	ld.shared.u32 	%r870, [%r1077+352];
	ld.shared.u32 	%r871, [%r1078+208];
	// begin inline asm
	dp4a.s32.s32 %r869, %r870, %r871, %r805;
	// end inline asm
	ld.shared.u32 	%r874, [%r1077+320];
	ld.shared.u32 	%r875, [%r1078+212];
	// begin inline asm
	dp4a.s32.s32 %r873, %r874, %r875, %r809;
	// end inline asm
	ld.shared.u32 	%r878, [%r1077+352];
	ld.shared.u32 	%r879, [%r1078+212];
	// begin inline asm
	dp4a.s32.s32 %r877, %r878, %r879, %r813;
	// end inline asm
	ld.shared.u32 	%r882, [%r1077+320];
	ld.shared.u32 	%r883, [%r1078+216];
	// begin inline asm
	dp4a.s32.s32 %r881, %r882, %r883, %r817;
	// end inline asm
	ld.shared.u32 	%r886, [%r1077+352];
	ld.shared.u32 	%r887, [%r1078+216];
	// begin inline asm
	dp4a.s32.s32 %r885, %r886, %r887, %r821;
	// end inline asm
	ld.shared.u32 	%r890, [%r1077+320];
	ld.shared.u32 	%r891, [%r1078+220];
	// begin inline asm
	dp4a.s32.s32 %r889, %r890, %r891, %r825;
	// end inline asm
	ld.shared.u32 	%r894, [%r1077+352];
	ld.shared.u32 	%r895, [%r1078+220];
	// begin inline asm
	dp4a.s32.s32 %r893, %r894, %r895, %r829;
	// end inline asm
	ld.shared.u32 	%r898, [%r1077+384];
	ld.shared.u32 	%r899, [%r1078+96];
	// begin inline asm
	dp4a.s32.s32 %r897, %r898, %r899, %r833;
	// end inline asm
	ld.shared.u32 	%r902, [%r1077+416];
	ld.shared.u32 	%r903, [%r1078+96];
	// begin inline asm
	dp4a.s32.s32 %r901, %r902, %r903, %r837;
	// end inline asm
	ld.shared.u32 	%r906, [%r1077+384];
	ld.shared.u32 	%r907, [%r1078+100];
	// begin inline asm
	dp4a.s32.s32 %r905, %r906, %r907, %r841;
	// end inline asm
	ld.shared.u32 	%r910, [%r1077+416];
	ld.shared.u32 	%r911, [%r1078+100];
	// begin inline asm
	dp4a.s32.s32 %r909, %r910, %r911, %r845;
	// end inline asm
	ld.shared.u32 	%r914, [%r1077+384];
	ld.shared.u32 	%r915, [%r1078+104];
	// begin inline asm
	dp4a.s32.s32 %r913, %r914, %r915, %r849;
	// end inline asm
	ld.shared.u32 	%r918, [%r1077+416];
	ld.shared.u32 	%r919, [%r1078+104];
	// begin inline asm
	dp4a.s32.s32 %r917, %r918, %r919, %r853;
	// end inline asm
	ld.shared.u32 	%r922, [%r1077+384];
	ld.shared.u32 	%r923, [%r1078+108];
	// begin inline asm
	dp4a.s32.s32 %r921, %r922, %r923, %r857;
	// end inline asm
	ld.shared.u32 	%r926, [%r1077+416];
	ld.shared.u32 	%r927, [%r1078+108];
	// begin inline asm
	dp4a.s32.s32 %r925, %r926, %r927, %r861;
	// end inline asm
	ld.shared.u32 	%r930, [%r1077+384];
	ld.shared.u32 	%r931, [%r1078+224];
	// begin inline asm
	dp4a.s32.s32 %r929, %r930, %r931, %r865;
	// end inline asm
	ld.shared.u32 	%r934, [%r1077+416];
	ld.shared.u32 	%r935, [%r1078+224];
	// begin inline asm
	dp4a.s32.s32 %r933, %r934, %r935, %r869;
	// end inline asm
	ld.shared.u32 	%r938, [%r1077+384];
	ld.shared.u32 	%r939, [%r1078+228];
	// begin inline asm
	dp4a.s32.s32 %r937, %r938, %r939, %r873;
	// end inline asm
	ld.shared.u32 	%r942, [%r1077+416];
	ld.shared.u32 	%r943, [%r1078+228];
	// begin inline asm
	dp4a.s32.s32 %r941, %r942, %r943, %r877;
	// end inline asm
	ld.shared.u32 	%r946, [%r1077+384];
	ld.shared.u32 	%r947, [%r1078+232];
	// begin inline asm
	dp4a.s32.s32 %r945, %r946, %r947, %r881;
	// end inline asm
	ld.shared.u32 	%r950, [%r1077+416];
	ld.shared.u32 	%r951, [%r1078+232];
	// begin inline asm
	dp4a.s32.s32 %r949, %r950, %r951, %r885;
	// end inline asm
	ld.shared.u32 	%r954, [%r1077+384];
	ld.shared.u32 	%r955, [%r1078+236];
	// begin inline asm
	dp4a.s32.s32 %r953, %r954, %r955, %r889;
	// end inline asm
	ld.shared.u32 	%r958, [%r1077+416];
	ld.shared.u32 	%r959, [%r1078+236];
	// begin inline asm
	dp4a.s32.s32 %r957, %r958, %r959, %r893;
	// end inline asm
	ld.shared.u32 	%r962, [%r1077+448];
	ld.shared.u32 	%r963, [%r1078+112];
	// begin inline asm
	dp4a.s32.s32 %r961, %r962, %r963, %r897;
	// end inline asm
	ld.shared.u32 	%r966, [%r1077+480];
	ld.shared.u32 	%r967, [%r1078+112];
	// begin inline asm
	dp4a.s32.s32 %r965, %r966, %r967, %r901;
	// end inline asm
	ld.shared.u32 	%r970, [%r1077+448];
	ld.shared.u32 	%r971, [%r1078+116];
	// begin inline asm
	dp4a.s32.s32 %r969, %r970, %r971, %r905;
	// end inline asm
	ld.shared.u32 	%r974, [%r1077+480];
	ld.shared.u32 	%r975, [%r1078+116];
	// begin inline asm
	dp4a.s32.s32 %r973, %r974, %r975, %r909;
	// end inline asm
	ld.shared.u32 	%r978, [%r1077+448];
	ld.shared.u32 	%r979, [%r1078+120];
	// begin inline asm
	dp4a.s32.s32 %r977, %r978, %r979, %r913;
	// end inline asm
	ld.shared.u32 	%r982, [%r1077+480];
	ld.shared.u32 	%r983, [%r1078+120];
	// begin inline asm
	dp4a.s32.s32 %r981, %r982, %r983, %r917;
	// end inline asm
	ld.shared.u32 	%r986, [%r1077+448];
	ld.shared.u32 	%r987, [%r1078+124];
	// begin inline asm
	dp4a.s32.s32 %r985, %r986, %r987, %r921;
	// end inline asm
	ld.shared.u32 	%r990, [%r1077+480];
	ld.shared.u32 	%r991, [%r1078+124];
	// begin inline asm
	dp4a.s32.s32 %r989, %r990, %r991, %r925;
	// end inline asm
	ld.shared.u32 	%r994, [%r1077+448];
	ld.shared.u32 	%r995, [%r1078+240];
	// begin inline asm
	dp4a.s32.s32 %r993, %r994, %r995, %r929;
	// end inline asm
	ld.shared.u32 	%r998, [%r1077+480];
	ld.shared.u32 	%r999, [%r1078+240];
	// begin inline asm
	dp4a.s32.s32 %r997, %r998, %r999, %r933;
	// end inline asm
	ld.shared.u32 	%r1002, [%r1077+448];
	ld.shared.u32 	%r1003, [%r1078+244];
	// begin inline asm
	dp4a.s32.s32 %r1001, %r1002, %r1003, %r937;
	// end inline asm
	ld.shared.u32 	%r1006, [%r1077+480];
	ld.shared.u32 	%r1007, [%r1078+244];
	// begin inline asm
	dp4a.s32.s32 %r1005, %r1006, %r1007, %r941;
	// end inline asm
	ld.shared.u32 	%r1010, [%r1077+448];
	ld.shared.u32 	%r1011, [%r1078+248];
	// begin inline asm
	dp4a.s32.s32 %r1009, %r1010, %r1011, %r945;
	// end inline asm
	ld.shared.u32 	%r1014, [%r1077+480];
	ld.shared.u32 	%r1015, [%r1078+248];
	// begin inline asm
	dp4a.s32.s32 %r1013, %r1014, %r1015, %r949;
	// end inline asm
	ld.shared.u32 	%r1018, [%r1077+448];
	ld.shared.u32 	%r1019, [%r1078+252];
	// begin inline asm
	dp4a.s32.s32 %r1017, %r1018, %r1019, %r953;
	// end inline asm
	ld.shared.u32 	%r1022, [%r1077+480];
	ld.shared.u32 	%r1023, [%r1078+252];
	// begin inline asm
	dp4a.s32.s32 %r1021, %r1022, %r1023, %r957;
	// end inline asm
	shl.b32 	%r1088, %r1049, 7;
	shl.b32 	%r1089, %r1027, 3;
	add.s32 	%r1090, %r1088, %r1089;
	mul.lo.s32 	%r1091, %r1049, 401408;
	mad.lo.s32 	%r1092, %r1025, 802816, %r1091;
	mad.lo.s32 	%r1093, %r1027, 25088, %r1092;
	add.s32 	%r1094, %r1093, %r1039;
	add.s32 	%r1095, %r1094, %r1032;
	add.s32 	%r1096, %r1095, %r1037;
	cvt.s64.s32 	%rd13, %r961;
	mad.lo.s64 	%rd14, %rd13, 419872760659968, 1073741824;
	shr.u64 	%rd15, %rd14, 31;
	cvt.u32.u64 	%r1097, %rd15;
	mul.wide.u32 	%rd16, %r1090, 4;
	add.s64 	%rd17, %rd8, %rd16;
	ld.global.nc.u32 	%r1098, [%rd17];
	add.s32 	%r1099, %r1098, %r1097;
	cvt.s64.s32 	%rd18, %r1099;
	mad.lo.s64 	%rd19, %rd18, 2288607000, 1073741824;
	shr.u64 	%rd20, %rd19, 31;
	mul.wide.u32 	%rd21, %r1096, 4;
	add.s64 	%rd22, %rd7, %rd21;
	st.global.u32 	[%rd22], %rd20;
	cvt.s64.s32 	%rd23, %r965;
	mad.lo.s64 	%rd24, %rd23, 419872760659968, 1073741824;
	shr.u64 	%rd25, %rd24, 31;
	cvt.u32.u64 	%r1100, %rd25;
	add.s32 	%r1101, %r1098, %r1100;
	cvt.s64.s32 	%rd26, %r1101;
	mad.lo.s64 	%rd27, %rd26, 2288607000, 1073741824;
	shr.u64 	%rd28, %rd27, 31;
	st.global.u32 	[%rd22+896], %rd28;
	cvt.s64.s32 	%rd29, %r969;
	mad.lo.s64 	%rd30, %rd29, 419872760659968, 1073741824;
	shr.u64 	%rd31, %rd30, 31;
	cvt.u32.u64 	%r1102, %rd31;
	ld.global.nc.u32 	%r1103, [%rd17+4];
	add.s32 	%r1104, %r1103, %r1102;
	cvt.s64.s32 	%rd32, %r1104;
	mad.lo.s64 	%rd33, %rd32, 2288607000, 1073741824;
	shr.u64 	%rd34, %rd33, 31;
	st.global.u32 	[%rd22+4], %rd34;
	cvt.s64.s32 	%rd35, %r973;
	mad.lo.s64 	%rd36, %rd35, 419872760659968, 1073741824;
	shr.u64 	%rd37, %rd36, 31;
	cvt.u32.u64 	%r1105, %rd37;
	add.s32 	%r1106, %r1103, %r1105;
	cvt.s64.s32 	%rd38, %r1106;
	mad.lo.s64 	%rd39, %rd38, 2288607000, 1073741824;
	shr.u64 	%rd40, %rd39, 31;
	st.global.u32 	[%rd22+900], %rd40;
	cvt.s64.s32 	%rd41, %r977;
	mad.lo.s64 	%rd42, %rd41, 419872760659968, 1073741824;
	shr.u64 	%rd43, %rd42, 31;
	cvt.u32.u64 	%r1107, %rd43;
	ld.global.nc.u32 	%r1108, [%rd17+8];
	add.s32 	%r1109, %r1108, %r1107;
	cvt.s64.s32 	%rd44, %r1109;
	mad.lo.s64 	%rd45, %rd44, 2288607000, 1073741824;
	shr.u64 	%rd46, %rd45, 31;
	st.global.u32 	[%rd22+8], %rd46;
	cvt.s64.s32 	%rd47, %r981;
	mad.lo.s64 	%rd48, %rd47, 419872760659968, 1073741824;
	shr.u64 	%rd49, %rd48, 31;
	cvt.u32.u64 	%r1110, %rd49;
	add.s32 	%r1111, %r1108, %r1110;
	cvt.s64.s32 	%rd50, %r1111;
	mad.lo.s64 	%rd51, %rd50, 2288607000, 1073741824;
	shr.u64 	%rd52, %rd51, 31;
	st.global.u32 	[%rd22+904], %rd52;
	cvt.s64.s32 	%rd53, %r985;
	mad.lo.s64 	%rd54, %rd53, 419872760659968, 1073741824;
	shr.u64 	%rd55, %rd54, 31;
	cvt.u32.u64 	%r1112, %rd55;
	ld.global.nc.u32 	%r1113, [%rd17+12];
	add.s32 	%r1114, %r1113, %r1112;
	cvt.s64.s32 	%rd56, %r1114;
	mad.lo.s64 	%rd57, %rd56, 2288607000, 1073741824;
	shr.u64 	%rd58, %rd57, 31;
	st.global.u32 	[%rd22+12], %rd58;
	cvt.s64.s32 	%rd59, %r989;
	mad.lo.s64 	%rd60, %rd59, 419872760659968, 1073741824;
	shr.u64 	%rd61, %rd60, 31;
	cvt.u32.u64 	%r1115, %rd61;
	add.s32 	%r1116, %r1113, %r1115;
	cvt.s64.s32 	%rd62, %r1116;
	mad.lo.s64 	%rd63, %rd62, 2288607000, 1073741824;
	shr.u64 	%rd64, %rd63, 31;
	st.global.u32 	[%rd22+908], %rd64;
	cvt.s64.s32 	%rd65, %r993;
	mad.lo.s64 	%rd66, %rd65, 419872760659968, 1073741824;
	shr.u64 	%rd67, %rd66, 31;
	cvt.u32.u64 	%r1117, %rd67;
	ld.global.nc.u32 	%r1118, [%rd17+16];
	add.s32 	%r1119, %r1118, %r1117;
	cvt.s64.s32 	%rd68, %r1119;
	mad.lo.s64 	%rd69, %rd68, 2288607000, 1073741824;
	shr.u64 	%rd70, %rd69, 31;
	st.global.u32 	[%rd22+50176], %rd70;
	cvt.s64.s32 	%rd71, %r997;
	mad.lo.s64 	%rd72, %rd71, 419872760659968, 1073741824;
	shr.u64 	%rd73, %rd72, 31;
	cvt.u32.u64 	%r1120, %rd73;
	add.s32 	%r1121, %r1118, %r1120;
	cvt.s64.s32 	%rd74, %r1121;
	mad.lo.s64 	%rd75, %rd74, 2288607000, 1073741824;
	shr.u64 	%rd76, %rd75, 31;
	st.global.u32 	[%rd22+51072], %rd76;
	cvt.s64.s32 	%rd77, %r1001;
	mad.lo.s64 	%rd78, %rd77, 419872760659968, 1073741824;
	shr.u64 	%rd79, %rd78, 31;
	cvt.u32.u64 	%r1122, %rd79;
	ld.global.nc.u32 	%r1123, [%rd17+20];
	add.s32 	%r1124, %r1123, %r1122;
	cvt.s64.s32 	%rd80, %r1124;
	mad.lo.s64 	%rd81, %rd80, 2288607000, 1073741824;
	shr.u64 	%rd82, %rd81, 31;
	st.global.u32 	[%rd22+50180], %rd82;
	cvt.s64.s32 	%rd83, %r1005;
	mad.lo.s64 	%rd84, %rd83, 419872760659968, 1073741824;
	shr.u64 	%rd85, %rd84, 31;
	cvt.u32.u64 	%r1125, %rd85;
	add.s32 	%r1126, %r1123, %r1125;
	cvt.s64.s32 	%rd86, %r1126;
	mad.lo.s64 	%rd87, %rd86, 2288607000, 1073741824;
	shr.u64 	%rd88, %rd87, 31;
	st.global.u32 	[%rd22+51076], %rd88;
	cvt.s64.s32 	%rd89, %r1009;
	mad.lo.s64 	%rd90, %rd89, 419872760659968, 1073741824;
	shr.u64 	%rd91, %rd90, 31;
	cvt.u32.u64 	%r1127, %rd91;
	ld.global.nc.u32 	%r1128, [%rd17+24];
	add.s32 	%r1129, %r1128, %r1127;
	cvt.s64.s32 	%rd92, %r1129;
	mad.lo.s64 	%rd93, %rd92, 2288607000, 1073741824;
	shr.u64 	%rd94, %rd93, 31;
	st.global.u32 	[%rd22+50184], %rd94;
	cvt.s64.s32 	%rd95, %r1013;
	mad.lo.s64 	%rd96, %rd95, 419872760659968, 1073741824;
	shr.u64 	%rd97, %rd96, 31;
	cvt.u32.u64 	%r1130, %rd97;
	add.s32 	%r1131, %r1128, %r1130;
	cvt.s64.s32 	%rd98, %r1131;
	mad.lo.s64 	%rd99, %rd98, 2288607000, 1073741824;
	shr.u64 	%rd100, %rd99, 31;
	st.global.u32 	[%rd22+51080], %rd100;
	cvt.s64.s32 	%rd101, %r1017;
	mad.lo.s64 	%rd102, %rd101, 419872760659968, 1073741824;
	shr.u64 	%rd103, %rd102, 31;
	cvt.u32.u64 	%r1132, %rd103;
	ld.global.nc.u32 	%r1133, [%rd17+28];
	add.s32 	%r1134, %r1133, %r1132;
	cvt.s64.s32 	%rd104, %r1134;
	mad.lo.s64 	%rd105, %rd104, 2288607000, 1073741824;
	shr.u64 	%rd106, %rd105, 31;
	st.global.u32 	[%rd22+50188], %rd106;
	cvt.s64.s32 	%rd107, %r1021;
	mad.lo.s64 	%rd108, %rd107, 419872760659968, 1073741824;
	shr.u64 	%rd109, %rd108, 31;
	cvt.u32.u64 	%r1135, %rd109;
	add.s32 	%r1136, %r1133, %r1135;
	cvt.s64.s32 	%rd110, %r1136;
	mad.lo.s64 	%rd111, %rd110, 2288607000, 1073741824;
	shr.u64 	%rd112, %rd111, 31;
	st.global.u32 	[%rd22+51084], %rd112;
	ret;

}
	// .globl	fused_nn_conv2d_cast_fixed_point_multiply_add_cast_add_cast_nn_relu_cast_fixed_p_13766817817639592840__kernel0
.visible .entry fused_nn_conv2d_cast_fixed_point_multiply_add_cast_add_cast_nn_relu_cast_fixed_p_13766817817639592840__kernel0(
	.param .u64 .ptr .align 1 fused_nn_conv2d_cast_fixed_point_multiply_add_cast_add_cast_nn_relu_cast_fixed_p_13766817817639592840__kernel0_param_0,
	.param .u64 .ptr .align 1 fused_nn_conv2d_cast_fixed_point_multiply_add_cast_add_cast_nn_relu_cast_fixed_p_13766817817639592840__kernel0_param_1,
	.param .u64 .ptr .align 1 fused_nn_conv2d_cast_fixed_point_multiply_add_cast_add_cast_nn_relu_cast_fixed_p_13766817817639592840__kernel0_param_2,
	.param .u64 .ptr .align 1 fused_nn_conv2d_cast_fixed_point_multiply_add_cast_add_cast_nn_relu_cast_fixed_p_13766817817639592840__kernel0_param_3,
	.param .u64 .ptr .align 1 fused_nn_conv2d_cast_fixed_point_multiply_add_cast_add_cast_nn_relu_cast_fixed_p_13766817817639592840__kernel0_param_4
)
{
	.reg .pred 	%p<37>;
	.reg .b32 	%r<1515>;
	.reg .b64 	%rd<238>;
	// demoted variable
	.shared .align 4 .b8 _ZZ110fused_nn_conv2d_cast_fixed_point_multiply_add_cast_add_cast_nn_relu_cast_fixed_p_13766817817639592840__kernel0E15pad_data_shared[896];
	// demoted variable
	.shared .align 4 .b8 _ZZ110fused_nn_conv2d_cast_fixed_point_multiply_add_cast_add_cast_nn_relu_cast_fixed_p_13766817817639592840__kernel0E18placeholder_shared[4096];
	ld.param.u64 	%rd9, [fused_nn_conv2d_cast_fixed_point_multiply_add_cast_add_cast_nn_relu_cast_fixed_p_13766817817639592840__kernel0_param_1];
	cvta.to.global.u64 	%rd1, %rd9;
	mov.u32 	%r1, %ctaid.z;
	mov.u32 	%r107, %tid.y;
	shr.u32 	%r108, %r107, 3;
	mul.lo.s32 	%r109, %r108, 100352;
	and.b32  	%r110, %r107, 7;
	mul.lo.s32 	%r111, %r110, 196;
	mov.u32 	%r112, %ctaid.x;
	mul.lo.s32 	%r3, %r112, 28;
	mov.u32 	%r113, %tid.x;
	shl.b32 	%r4, %r113, 2;
	mad.lo.s32 	%r114, %r107, 7, %r113;
	mov.u32 	%r5, %ctaid.y;
	shl.b32 	%r115, %r5, 18;
	shl.b32 	%r116, %r114, 2;
	and.b32  	%r117, %r116, 112;
	and.b32  	%r118, %r116, 12;
	mov.u32 	%r119, _ZZ110fused_nn_conv2d_cast_fixed_point_multiply_add_cast_add_cast_nn_relu_cast_fixed_p_13766817817639592840__kernel0E15pad_data_shared;
	add.s32 	%r6, %r119, %r4;
	shl.b32 	%r120, %r114, 8;
	and.b32  	%r121, %r120, 253952;
	setp.lt.u32 	%p6, %r114, 912;
	setp.lt.u32 	%p7, %r107, 131;
	and.pred  	%p1, %p6, %p7;
	add.s32 	%r122, %r114, 112;
	shl.b32 	%r123, %r122, 8;
	and.b32  	%r124, %r123, 253952;
	xor.b32  	%r125, %r117, 64;
	shl.b32 	%r126, %r122, 2;
	and.b32  	%r127, %r126, 3968;
	or.b32  	%r128, %r125, %r118;
	or.b32  	%r129, %r128, %r127;
	mov.u32 	%r130, _ZZ110fused_nn_conv2d_cast_fixed_point_multiply_add_cast_add_cast_nn_relu_cast_fixed_p_13766817817639592840__kernel0E18placeholder_shared;
	add.s32 	%r7, %r130, %r129;
	add.s32 	%r131, %r120, 57344;
	and.b32  	%r132, %r131, 253952;
	add.s32 	%r133, %r120, 86016;
	and.b32  	%r134, %r133, 253952;
	add.s32 	%r135, %r120, 114688;
	and.b32  	%r136, %r135, 253952;
	setp.lt.u32 	%p8, %r114, 464;
	setp.lt.u32 	%p9, %r107, 67;
	and.pred  	%p2, %p8, %p9;
	add.s32 	%r137, %r114, 560;
	shl.b32 	%r138, %r137, 8;
	and.b32  	%r139, %r138, 253952;
	shl.b32 	%r140, %r137, 2;
	and.b32  	%r141, %r140, 3968;
	or.b32  	%r142, %r128, %r141;
	add.s32 	%r8, %r130, %r142;
	setp.lt.u32 	%p10, %r114, 352;
	setp.lt.u32 	%p11, %r107, 51;
	and.pred  	%p3, %p10, %p11;
	add.s32 	%r143, %r120, 172032;
	and.b32  	%r144, %r143, 253952;
	setp.lt.u32 	%p12, %r114, 240;
	setp.lt.u32 	%p13, %r107, 35;
	and.pred  	%p4, %p12, %p13;
	add.s32 	%r145, %r114, 784;
	shl.b32 	%r146, %r145, 8;
	and.b32  	%r147, %r146, 253952;
	shl.b32 	%r148, %r145, 2;
	and.b32  	%r149, %r148, 3968;
	or.b32  	%r150, %r128, %r149;
	add.s32 	%r9, %r130, %r150;
	setp.lt.u32 	%p14, %r114, 128;
	setp.lt.u32 	%p15, %r107, 19;
	and.pred  	%p5, %p14, %p15;
	add.s32 	%r151, %r120, 229376;
	and.b32  	%r152, %r151, 253952;
	or.b32  	%r153, %r128, %r115;
	cvt.u64.u32 	%rd10, %r153;
	add.s64 	%rd11, %rd10, %rd1;
	add.s64 	%rd237, %rd11, 253952;
	or.b32  	%r154, %r115, %r152;
	or.b32  	%r155, %r154, %r117;
	or.b32  	%r1481, %r155, %r118;
	or.b32  	%r1480, %r153, %r147;
	or.b32  	%r156, %r115, %r144;
	or.b32  	%r157, %r156, %r117;
	or.b32  	%r1479, %r157, %r118;
	or.b32  	%r1478, %r153, %r139;
	or.b32  	%r158, %r115, %r136;
	or.b32  	%r159, %r158, %r117;
	or.b32  	%r1477, %r159, %r118;
	or.b32  	%r1476, %r153, %r134;
	or.b32  	%r160, %r115, %r132;
	or.b32  	%r161, %r160, %r117;
	or.b32  	%r1475, %r161, %r118;
	or.b32  	%r1474, %r153, %r124;
	or.b32  	%r162, %r115, %r121;
	or.b32  	%r163, %r162, %r117;
	or.b32  	%r1473, %r163, %r118;
	mad.lo.s32 	%r164, %r1, 401408, %r109;
	or.b32  	%r165, %r164, %r111;
	add.s32 	%r166, %r165, %r3;
	add.s32 	%r1472, %r166, %r4;
	mov.b32 	%r1482, 0;
	not.pred 	%p19, %p1;
	not.pred 	%p29, %p2;
	not.pred 	%p30, %p3;
	not.pred 	%p31, %p4;
	not.pred 	%p32, %p5;
	mov.u32 	%r1483, %r1482;
	mov.u32 	%r1484, %r1482;
	mov.u32 	%r1485, %r1482;
	mov.u32 	%r1486, %r1482;
	mov.u32 	%r1487, %r1482;
	mov.u32 	%r1488, %r1482;
	mov.u32 	%r1489, %r1482;
	mov.u32 	%r1490, %r1482;
	mov.u32 	%r1491, %r1482;
	mov.u32 	%r1492, %r1482;
	mov.u32 	%r1493, %r1482;
	mov.u32 	%r1494, %r1482;
	mov.u32 	%r1495, %r1482;
	mov.u32 	%r1496, %r1482;
	mov.u32 	%r1497, %r1482;
	mov.u32 	%r1498, %r1482;
	mov.u32 	%r1499, %r1482;
	mov.u32 	%r1500, %r1482;
	mov.u32 	%r1501, %r1482;
	mov.u32 	%r1502, %r1482;
	mov.u32 	%r1503, %r1482;
	mov.u32 	%r1504, %r1482;
	mov.u32 	%r1505, %r1482;
	mov.u32 	%r1506, %r1482;
	mov.u32 	%r1507, %r1482;
	mov.u32 	%r1508, %r1482;
	mov.u32 	%r1509, %r1482;
	mov.u32 	%r1510, %r1482;
	mov.u32 	%r1511, %r1482;
	mov.u32 	%r1512, %r1482;
	mov.u32 	%r1513, %r1482;
	mov.u32 	%r1514, %r1482;
$L__BB50_1:
	ld.param.u64 	%rd233, [fused_nn_conv2d_cast_fixed_point_multiply_add_cast_add_cast_nn_relu_cast_fixed_p_13766817817639592840__kernel0_param_0];
	bar.sync 	0;
	cvt.u64.u32 	%rd12, %r1472;
	cvta.to.global.u64 	%rd13, %rd233;
	add.s64 	%rd14, %rd13, %rd12;
	ld.global.nc.u32 	%r167, [%rd14];
	mad.lo.s32 	%r168, %r107, 28, %r6;
	st.shared.u32 	[%r168], %r167;
	ld.global.nc.u32 	%r169, [%rd14+200704];
	st.shared.u32 	[%r168+448], %r169;
	mov.u32 	%r170, %tid.x;
	mad.lo.s32 	%r171, %r107, 7, %r170;
	setp.gt.u32 	%p16, %r171, 1023;
	setp.gt.u32 	%p17, %r107, 146;
	or.pred  	%p18, %p16, %p17;
	@%p18 bra 	$L__BB50_3;
	cvt.u64.u32 	%rd15, %r1473;
	add.s64 	%rd16, %rd1, %rd15;
	ld.global.nc.u32 	%r172, [%rd16];
	mov.u32 	%r173, %tid.x;
	mad.lo.s32 	%r174, %r107, 7, %r173;
	shl.b32 	%r175, %r174, 2;
	and.b32  	%r176, %r175, 4092;
	mov.u32 	%r177, _ZZ110fused_nn_conv2d_cast_fixed_point_multiply_add_cast_add_cast_nn_relu_cast_fixed_p_13766817817639592840__kernel0E18placeholder_shared;
	add.s32 	%r178, %r177, %r176;
	st.shared.u32 	[%r178], %r172;
$L__BB50_3:
	@%p19 bra 	$L__BB50_5;
	cvt.u64.u32 	%rd17, %r1474;
	add.s64 	%rd18, %rd1, %rd17;
	ld.global.nc.u32 	%r179, [%rd18];
	st.shared.u32 	[%r7], %r179;
$L__BB50_5:
	mov.u32 	%r180, %tid.x;
	mad.lo.s32 	%r181, %r107, 7, %r180;
	setp.gt.u32 	%p20, %r181, 799;
	setp.gt.u32 	%p21, %r107, 114;
	or.pred  	%p22, %p20, %p21;
	@%p22 bra 	$L__BB50_7;
	cvt.u64.u32 	%rd19, %r1475;
	add.s64 	%rd20, %rd1, %rd19;
	ld.global.nc.u32 	%r182, [%rd20];
	mov.u32 	%r183, %tid.x;
	mad.lo.s32 	%r184, %r107, 7, %r183;
	shl.b32 	%r185, %r184, 2;
	and.b32  	%r186, %r185, 124;
	add.s32 	%r187, %r185, 896;
	and.b32  	%r188, %r187, 3968;
	or.b32  	%r189, %r186, %r188;
	mov.u32 	%r190, _ZZ110fused_nn_conv2d_cast_fixed_point_multiply_add_cast_add_cast_nn_relu_cast_fixed_p_13766817817639592840__kernel0E18placeholder_shared;
	add.s32 	%r191, %r190, %r189;
	st.shared.u32 	[%r191], %r182;
$L__BB50_7:
	mov.u32 	%r192, %tid.x;
	mad.lo.s32 	%r193, %r107, 7, %r192;
	setp.gt.u32 	%p23, %r193, 687;
	setp.gt.u32 	%p24, %r107, 98;
	or.pred  	%p25, %p23, %p24;
	@%p25 bra 	$L__BB50_9;
	cvt.u64.u32 	%rd21, %r1476;
	add.s64 	%rd22, %rd1, %rd21;
	ld.global.nc.u32 	%r194, [%rd22];
	mov.u32 	%r195, %tid.x;
	mad.lo.s32 	%r196, %r107, 7, %r195;
	shl.b32 	%r197, %r196, 2;
	and.b32  	%r198, %r197, 112;
	xor.b32  	%r199, %r198, 64;
	and.b32  	%r200, %r197, 12;
	or.b32  	%r201, %r199, %r200;
	add.s32 	%r202, %r197, 1344;
	and.b32  	%r203, %r202, 3968;
	or.b32  	%r204, %r201, %r203;
	mov.u32 	%r205, _ZZ110fused_nn_conv2d_cast_fixed_point_multiply_add_cast_add_cast_nn_relu_cast_fixed_p_13766817817639592840__kernel0E18placeholder_shared;
	add.s32 	%r206, %r205, %r204;
	st.shared.u32 	[%r206], %r194;
$L__BB50_9:
	mov.u32 	%r207, %tid.x;
	mad.lo.s32 	%r208, %r107, 7, %r207;
	setp.gt.u32 	%p26, %r208, 575;
	setp.gt.u32 	%p27, %r107, 82;
	or.pred  	%p28, %p26, %p27;
	@%p28 bra 	$L__BB50_11;
	cvt.u64.u32 	%rd23, %r1477;
	add.s64 	%rd24, %rd1, %rd23;
	ld.global.nc.u32 	%r209, [%rd24];
	mov.u32 	%r210, %tid.x;
	mad.lo.s32 	%r211, %r107, 7, %r210;
	shl.b32 	%r212, %r211, 2;
	and.b32  	%r213, %r212, 124;
	add.s32 	%r214, %r212, 1792;
	and.b32  	%r215, %r214, 3968;
	or.b32  	%r216, %r213, %r215;
	mov.u32 	%r217, _ZZ110fused_nn_conv2d_cast_fixed_point_multiply_add_cast_add_cast_nn_relu_cast_fixed_p_13766817817639592840__kernel0E18placeholder_shared;
	add.s32 	%r218, %r217, %r216;
	st.shared.u32 	[%r218], %r209;
$L__BB50_11:
	@%p29 bra 	$L__BB50_13;
	cvt.u64.u32 	%rd25, %r1478;
	add.s64 	%rd26, %rd1, %rd25;
	ld.global.nc.u32 	%r219, [%rd26];
	st.shared.u32 	[%r8], %r219;
$L__BB50_13:
	@%p30 bra 	$L__BB50_15;
	cvt.u64.u32 	%rd27, %r1479;
	add.s64 	%rd28, %rd1, %rd27;
	ld.global.nc.u32 	%r220, [%rd28];
	mov.u32 	%r221, %tid.x;
	mad.lo.s32 	%r222, %r107, 7, %r221;
	shl.b32 	%r223, %r222, 2;
	and.b32  	%r224, %r223, 124;
	add.s32 	%r225, %r223, 2688;
	and.b32  	%r226, %r225, 3968;
	or.b32  	%r227, %r224, %r226;
	mov.u32 	%r228, _ZZ110fused_nn_conv2d_cast_fixed_point_multiply_add_cast_add_cast_nn_relu_cast_fixed_p_13766817817639592840__kernel0E18placeholder_shared;
	add.s32 	%r229, %r228, %r227;
	st.shared.u32 	[%r229], %r220;
$L__BB50_15:
	@%p31 bra 	$L__BB50_17;
	cvt.u64.u32 	%rd29, %r1480;
	add.s64 	%rd30, %rd1, %rd29;
	ld.global.nc.u32 	%r230, [%rd30];
	st.shared.u32 	[%r9], %r230;
$L__BB50_17:
	@%p32 bra 	$L__BB50_19;
	cvt.u64.u32 	%rd31, %r1481;
	add.s64 	%rd32, %rd1, %rd31;
	ld.global.nc.u32 	%r231, [%rd32];
	mov.u32 	%r232, %tid.x;
	mad.lo.s32 	%r233, %r107, 7, %r232;
	shl.b32 	%r234, %r233, 2;
	and.b32  	%r235, %r234, 124;
	add.s32 	%r236, %r234, 3584;
	and.b32  	%r237, %r236, 3968;
	or.b32  	%r238, %r235, %r237;
	mov.u32 	%r239, _ZZ110fused_nn_conv2d_cast_fixed_point_multiply_add_cast_add_cast_nn_relu_cast_fixed_p_13766817817639592840__kernel0E18placeholder_shared;
	add.s32 	%r240, %r239, %r238;
	st.shared.u32 	[%r240], %r231;
$L__BB50_19:
	mov.u32 	%r241, %tid.x;
	mad.lo.s32 	%r242, %r107, 7, %r241;
	setp.gt.u32 	%p33, %r242, 15;
	setp.gt.u32 	%p34, %r107, 2;
	or.pred  	%p35, %p33, %p34;
	@%p35 bra 	$L__BB50_21;
	ld.global.nc.u32 	%r243, [%rd237];
	mov.u32 	%r244, %tid.x;
	mad.lo.s32 	%r245, %r107, 7, %r244;
	shl.b32 	%r246, %r245, 2;
	and.b32  	%r247, %r246, 112;
	xor.b32  	%r248, %r247, 64;
	and.b32  	%r249, %r246, 12;
	or.b32  	%r250, %r248, %r249;
	mov.u32 	%r251, _ZZ110fused_nn_conv2d_cast_fixed_point_multiply_add_cast_add_cast_nn_relu_cast_fixed_p_13766817817639592840__kernel0E18placeholder_shared;
	add.s32 	%r252, %r251, %r250;
	st.shared.u32 	[%r252+3968], %r243;
$L__BB50_21:
	bar.sync 	0;
	ld.shared.u32 	%r254, [%r6];
	shl.b32 	%r1277, %r107, 7;
	mov.u32 	%r1278, _ZZ110fused_nn_conv2d_cast_fixed_point_multiply_add_cast_add_cast_nn_relu_cast_fixed_p_13766817817639592840__kernel0E18placeholder_shared;
	add.s32 	%r1279, %r1278, %r1277;
	ld.shared.u32 	%r255, [%r1279];
	// begin inline asm
	dp4a.s32.s32 %r253, %r254, %r255, %r1513;
	// end inline asm
	ld.shared.u32 	%r258, [%r6+224];
	ld.shared.u32 	%r259, [%r1279];
	// begin inline asm
	dp4a.s32.s32 %r257, %r258, %r259, %r1505;
	// end inline asm
	ld.shared.u32 	%r262, [%r6+448];
	ld.shared.u32 	%r263, [%r1279];
	// begin inline asm
	dp4a.s32.s32 %r261, %r262, %r263, %r1497;
	// end inline asm
	ld.shared.u32 	%r266, [%r6+672];
	ld.shared.u32 	%r267, [%r1279];
	// begin inline asm
	dp4a.s32.s32 %r265, %r266, %r267, %r1489;
	// end inline asm
	ld.shared.u32 	%r270, [%r6];
	ld.shared.u32 	%r271, [%r1279+2048];
	// begin inline asm
	dp4a.s32.s32 %r269, %r270, %r271, %r1509;
	// end inline asm
	ld.shared.u32 	%r274, [%r6+224];
	ld.shared.u32 	%r275, [%r1279+2048];
	// begin inline asm
	dp4a.s32.s32 %r273, %r274, %r275, %r1501;
	// end inline asm
	ld.shared.u32 	%r278, [%r6+448];
	ld.shared.u32 	%r279, [%r1279+2048];
	// begin inline asm
	dp4a.s32.s32 %r277, %r278, %r279, %r1493;
	// end inline asm
	ld.shared.u32 	%r282, [%r6+672];
	ld.shared.u32 	%r283, [%r1279+2048];
	// begin inline asm
	dp4a.s32.s32 %r281, %r282, %r283, %r1485;
	// end inline asm
	ld.shared.u32 	%r286, [%r6];
	ld.shared.u32 	%r287, [%r1279+4];
	// begin inline asm
	dp4a.s32.s32 %r285, %r286, %r287, %r1512;
	// end inline asm
	ld.shared.u32 	%r290, [%r6+224];
	ld.shared.u32 	%r291, [%r1279+4];
	// begin inline asm
	dp4a.s32.s32 %r289, %r290, %r291, %r1504;
	// end inline asm
	ld.shared.u32 	%r294, [%r6+448];
	ld.shared.u32 	%r295, [%r1279+4];
	// begin inline asm
	dp4a.s32.s32 %r293, %r294, %r295, %r1496;
	// end inline asm
	ld.shared.u32 	%r298, [%r6+672];
	ld.shared.u32 	%r299, [%r1279+4];
	// begin inline asm
	dp4a.s32.s32 %r297, %r298, %r299, %r1488;
	// end inline asm
	ld.shared.u32 	%r302, [%r6];
	ld.shared.u32 	%r303, [%r1279+2052];
	// begin inline asm
	dp4a.s32.s32 %r301, %r302, %r303, %r1508;
	// end inline asm
	ld.shared.u32 	%r306, [%r6+224];
	ld.shared.u32 	%r307, [%r1279+2052];
	// begin inline asm
	dp4a.s32.s32 %r305, %r306, %r307, %r1500;
	// end inline asm
	ld.shared.u32 	%r310, [%r6+448];
	ld.shared.u32 	%r311, [%r1279+2052];
	// begin inline asm
	dp4a.s32.s32 %r309, %r310, %r311, %r1492;
	// end inline asm
	ld.shared.u32 	%r314, [%r6+672];
	ld.shared.u32 	%r315, [%r1279+2052];
	// begin inline asm
	dp4a.s32.s32 %r313, %r314, %r315, %r1484;
	// end inline asm
	ld.shared.u32 	%r318, [%r6];
	ld.shared.u32 	%r319, [%r1279+8];
	// begin inline asm
	dp4a.s32.s32 %r317, %r318, %r319, %r1511;
	// end inline asm
	ld.shared.u32 	%r322, [%r6+224];
	ld.shared.u32 	%r323, [%r1279+8];
	// begin inline asm
	dp4a.s32.s32 %r321, %r322, %r323, %r1503;
	// end inline asm
	ld.shared.u32 	%r326, [%r6+448];
	ld.shared.u32 	%r327, [%r1279+8];
	// begin inline asm
	dp4a.s32.s32 %r325, %r326, %r327, %r1495;
	// end inline asm
	ld.shared.u32 	%r330, [%r6+672];
	ld.shared.u32 	%r331, [%r1279+8];
	// begin inline asm
	dp4a.s32.s32 %r329, %r330, %r331, %r1487;
	// end inline asm
	ld.shared.u32 	%r334, [%r6];
	ld.shared.u32 	%r335, [%r1279+2056];
	// begin inline asm
	dp4a.s32.s32 %r333, %r334, %r335, %r1507;
	// end inline asm
	ld.shared.u32 	%r338, [%r6+224];
	ld.shared.u32 	%r339, [%r1279+2056];
	// begin inline asm
	dp4a.s32.s32 %r337, %r338, %r339, %r1499;
	// end inline asm
	ld.shared.u32 	%r342, [%r6+448];
	ld.shared.u32 	%r343, [%r1279+2056];
	// begin inline asm
	dp4a.s32.s32 %r341, %r342, %r343, %r1491;
	// end inline asm
	ld.shared.u32 	%r346, [%r6+672];
	ld.shared.u32 	%r347, [%r1279+2056];
	// begin inline asm
	dp4a.s32.s32 %r345, %r346, %r347, %r1483;
	// end inline asm
	ld.shared.u32 	%r350, [%r6];
	ld.shared.u32 	%r351, [%r1279+12];
	// begin inline asm
	dp4a.s32.s32 %r349, %r350, %r351, %r1510;
	// end inline asm
	ld.shared.u32 	%r354, [%r6+224];
	ld.shared.u32 	%r355, [%r1279+12];
	// begin inline asm
	dp4a.s32.s32 %r353, %r354, %r355, %r1502;
	// end inline asm
	ld.shared.u32 	%r358, [%r6+448];
	ld.shared.u32 	%r359, [%r1279+12];
	// begin inline asm
	dp4a.s32.s32 %r357, %r358, %r359, %r1494;
	// end inline asm
	ld.shared.u32 	%r362, [%r6+672];
	ld.shared.u32 	%r363, [%r1279+12];
	// begin inline asm
	dp4a.s32.s32 %r361, %r362, %r363, %r1486;
	// end inline asm
	ld.shared.u32 	%r366, [%r6];
	ld.shared.u32 	%r367, [%r1279+2060];
	// begin inline asm
	dp4a.s32.s32 %r365, %r366, %r367, %r1506;
	// end inline asm
	ld.shared.u32 	%r370, [%r6+224];
	ld.shared.u32 	%r371, [%r1279+2060];
	// begin inline asm
	dp4a.s32.s32 %r369, %r370, %r371, %r1498;
	// end inline asm
	ld.shared.u32 	%r374, [%r6+448];
	ld.shared.u32 	%r375, [%r1279+2060];
	// begin inline asm
	dp4a.s32.s32 %r373, %r374, %r375, %r1490;
	// end inline asm
	ld.shared.u32 	%r378, [%r6+672];
	ld.shared.u32 	%r379, [%r1279+2060];
	// begin inline asm
	dp4a.s32.s32 %r377, %r378, %r379, %r1482;
	// end inline asm
	ld.shared.u32 	%r382, [%r6+28];
	ld.shared.u32 	%r383, [%r1279+16];
	// begin inline asm
	dp4a.s32.s32 %r381, %r382, %r383, %r253;
	// end inline asm
	ld.shared.u32 	%r386, [%r6+252];
	ld.shared.u32 	%r387, [%r1279+16];
	// begin inline asm
	dp4a.s32.s32 %r385, %r386, %r387, %r257;
	// end inline asm
	ld.shared.u32 	%r390, [%r6+476];
	ld.shared.u32 	%r391, [%r1279+16];
	// begin inline asm
	dp4a.s32.s32 %r389, %r390, %r391, %r261;
	// end inline asm
	ld.shared.u32 	%r394, [%r6+700];
	ld.shared.u32 	%r395, [%r1279+16];
	// begin inline asm
	dp4a.s32.s32 %r393, %r394, %r395, %r265;
	// end inline asm
	ld.shared.u32 	%r398, [%r6+28];
	ld.shared.u32 	%r399, [%r1279+2064];
	// begin inline asm
	dp4a.s32.s32 %r397, %r398, %r399, %r269;
	// end inline asm
	ld.shared.u32 	%r402, [%r6+252];
	ld.shared.u32 	%r403, [%r1279+2064];
	// begin inline asm
	dp4a.s32.s32 %r401, %r402, %r403, %r273;
	// end inline asm
	ld.shared.u32 	%r406, [%r6+476];
	ld.shared.u32 	%r407, [%r1279+2064];
	// begin inline asm
	dp4a.s32.s32 %r405, %r406, %r407, %r277;
	// end inline asm
	ld.shared.u32 	%r410, [%r6+700];
	ld.shared.u32 	%r411, [%r1279+2064];
	// begin inline asm
	dp4a.s32.s32 %r409, %r410, %r411, %r281;
	// end inline asm
	ld.shared.u32 	%r414, [%r6+28];
	ld.shared.u32 	%r415, [%r1279+20];
	// begin inline asm
	dp4a.s32.s32 %r413, %r414, %r415, %r285;
	// end inline asm
	ld.shared.u32 	%r418, [%r6+252];
	ld.shared.u32 	%r419, [%r1279+20];
	// begin inline asm
	dp4a.s32.s32 %r417, %r418, %r419, %r289;
	// end inline asm
	ld.shared.u32 	%r422, [%r6+476];
	ld.shared.u32 	%r423, [%r1279+20];
	// begin inline asm
	dp4a.s32.s32 %r421, %r422, %r423, %r293;
	// end inline asm
	ld.shared.u32 	%r426, [%r6+700];
	ld.shared.u32 	%r427, [%r1279+20];
	// begin inline asm
	dp4a.s32.s32 %r425, %r426, %r427, %r297;
	// end inline asm
	ld.shared.u32 	%r430, [%r6+28];
	ld.shared.u32 	%r431, [%r1279+2068];
	// begin inline asm
	dp4a.s32.s32 %r429, %r430, %r431, %r301;
	// end inline asm
	ld.shared.u32 	%r434, [%r6+252];
	ld.shared.u32 	%r435, [%r1279+2068];
	// begin inline asm
	dp4a.s32.s32 %r433, %r434, %r435, %r305;
	// end inline asm
	ld.shared.u32 	%r438, [%r6+476];
	ld.shared.u32 	%r439, [%r1279+2068];
	// begin inline asm
	dp4a.s32.s32 %r437, %r438, %r439, %r309;
	// end inline asm
	ld.shared.u32 	%r442, [%r6+700];
	ld.shared.u32 	%r443, [%r1279+2068];
	// begin inline asm
	dp4a.s32.s32 %r441, %r442, %r443, %r313;
	// end inline asm
	ld.shared.u32 	%r446, [%r6+28];
	ld.shared.u32 	%r447, [%r1279+24];
	// begin inline asm
	dp4a.s32.s32 %r445, %r446, %r447, %r317;
	// end inline asm
	ld.shared.u32 	%r450, [%r6+252];
	ld.shared.u32 	%r451, [%r1279+24];
	// begin inline asm
	dp4a.s32.s32 %r449, %r450, %r451, %r321;
	// end inline asm
	ld.shared.u32 	%r454, [%r6+476];
	ld.shared.u32 	%r455, [%r1279+24];
	// begin inline asm
	dp4a.s32.s32 %r453, %r454, %r455, %r325;
	// end inline asm
	ld.shared.u32 	%r458, [%r6+700];
	ld.shared.u32 	%r459, [%r1279+24];
	// begin inline asm
	dp4a.s32.s32 %r457, %r458, %r459, %r329;
	// end inline asm
	ld.shared.u32 	%r462, [%r6+28];
	ld.shared.u32 	%r463, [%r1279+2072];
	// begin inline asm
	dp4a.s32.s32 %r461, %r462, %r463, %r333;
	// end inline asm
	ld.shared.u32 	%r466, [%r6+252];
	ld.shared.u32 	%r467, [%r1279+2072];
	// begin inline asm
	dp4a.s32.s32 %r465, %r466, %r467, %r337;
	// end inline asm
	ld.shared.u32 	%r470, [%r6+476];
	ld.shared.u32 	%r471, [%r1279+2072];
	// begin inline asm
	dp4a.s32.s32 %r469, %r470, %r471, %r341;
	// end inline asm
	ld.shared.u32 	%r474, [%r6+700];
	ld.shared.u32 	%r475, [%r1279+2072];
	// begin inline asm
	dp4a.s32.s32 %r473, %r474, %r475, %r345;
	// end inline asm
	ld.shared.u32 	%r478, [%r6+28];
	ld.shared.u32 	%r479, [%r1279+28];
	// begin inline asm
	dp4a.s32.s32 %r477, %r478, %r479, %r349;
	// end inline asm
	ld.shared.u32 	%r482, [%r6+252];
	ld.shared.u32 	%r483, [%r1279+28];
	// begin inline asm
	dp4a.s32.s32 %r481, %r482, %r483, %r353;
	// end inline asm
	ld.shared.u32 	%r486, [%r6+476];
	ld.shared.u32 	%r487, [%r1279+28];
	// begin inline asm
	dp4a.s32.s32 %r485, %r486, %r487, %r357;
	// end inline asm
	ld.shared.u32 	%r490, [%r6+700];
	ld.shared.u32 	%r491, [%r1279+28];
	// begin inline asm
	dp4a.s32.s32 %r489, %r490, %r491, %r361;
	// end inline asm
	ld.shared.u32 	%r494, [%r6+28];
	ld.shared.u32 	%r495, [%r1279+2076];
	// begin inline asm
	dp4a.s32.s32 %r493, %r494, %r495, %r365;
	// end inline asm
	ld.shared.u32 	%r498, [%r6+252];
	ld.shared.u32 	%r499, [%r1279+2076];
	// begin inline asm
	dp4a.s32.s32 %r497, %r498, %r499, %r369;
	// end inline asm
	ld.shared.u32 	%r502, [%r6+476];
	ld.shared.u32 	%r503, [%r1279+2076];
	// begin inline asm
	dp4a.s32.s32 %r501, %r502, %r503, %r373;
	// end inline asm
	ld.shared.u32 	%r506, [%r6+700];
	ld.shared.u32 	%r507, [%r1279+2076];
	// begin inline asm
	dp4a.s32.s32 %r505, %r506, %r507, %r377;
	// end inline asm
	ld.shared.u32 	%r510, [%r6+56];
	ld.shared.u32 	%r511, [%r1279+32];
	// begin inline asm
	dp4a.s32.s32 %r509, %r510, %r511, %r381;
	// end inline asm
	ld.shared.u32 	%r514, [%r6+280];
	ld.shared.u32 	%r515, [%r1279+32];
	// begin inline asm
	dp4a.s32.s32 %r513, %r514, %r515, %r385;
	// end inline asm
	ld.shared.u32 	%r518, [%r6+504];
	ld.shared.u32 	%r519, [%r1279+32];
	// begin inline asm
	dp4a.s32.s32 %r517, %r518, %r519, %r389;
	// end inline asm
	ld.shared.u32 	%r522, [%r6+728];
	ld.shared.u32 	%r523, [%r1279+32];
	// begin inline asm
	dp4a.s32.s32 %r521, %r522, %r523, %r393;
	// end inline asm
	ld.shared.u32 	%r526, [%r6+56];
	ld.shared.u32 	%r527, [%r1279+2080];
	// begin inline asm
	dp4a.s32.s32 %r525, %r526, %r527, %r397;
	// end inline asm
	ld.shared.u32 	%r530, [%r6+280];
	ld.shared.u32 	%r531, [%r1279+2080];
	// begin inline asm
	dp4a.s32.s32 %r529, %r530, %r531, %r401;
	// end inline asm
	ld.shared.u32 	%r534, [%r6+504];
	ld.shared.u32 	%r535, [%r1279+2080];
	// begin inline asm
	dp4a.s32.s32 %r533, %r534, %r535, %r405;
	// end inline asm
	ld.shared.u32 	%r538, [%r6+728];
	ld.shared.u32 	%r539, [%r1279+2080];
	// begin inline asm
	dp4a.s32.s32 %r537, %r538, %r539, %r409;
	// end inline asm
	ld.shared.u32 	%r542, [%r6+56];
	ld.shared.u32 	%r543, [%r1279+36];
	// begin inline asm
	dp4a.s32.s32 %r541, %r542, %r543, %r413;
	// end inline asm
	ld.shared.u32 	%r546, [%r6+280];
	ld.shared.u32 	%r547, [%r1279+36];
	// begin inline asm
	dp4a.s32.s32 %r545, %r546, %r547, %r417;
	// end inline asm
	ld.shared.u32 	%r550, [%r6+504];
	ld.shared.u32 	%r551, [%r1279+36];
	// begin inline asm
	dp4a.s32.s32 %r549, %r550, %r551, %r421;
	// end inline asm
	ld.shared.u32 	%r554, [%r6+728];
	ld.shared.u32 	%r555, [%r1279+36];
	// begin inline asm
	dp4a.s32.s32 %r553, %r554, %r555, %r425;
	// end inline asm
	ld.shared.u32 	%r558, [%r6+56];
	ld.shared.u32 	%r559, [%r1279+2084];
	// begin inline asm
	dp4a.s32.s32 %r557, %r558, %r559, %r429;
	// end inline asm
	ld.shared.u32 	%r562, [%r6+280];
	ld.shared.u32 	%r563, [%r1279+2084];
	// begin inline asm
	dp4a.s32.s32 %r561, %r562, %r563, %r433;
	// end inline asm
	ld.shared.u32 	%r566, [%r6+504];
	ld.shared.u32 	%r567, [%r1279+2084];
	// begin inline asm
	dp4a.s32.s32 %r565, %r566, %r567, %r437;
	// end inline asm
	ld.shared.u32 	%r570, [%r6+728];
	ld.shared.u32 	%r571, [%r1279+2084];
	// begin inline asm
	dp4a.s32.s32 %r569, %r570, %r571, %r441;
	// end inline asm
	ld.shared.u32 	%r574, [%r6+56];
	ld.shared.u32 	%r575, [%r1279+40];
	// begin inline asm
	dp4a.s32.s32 %r573, %r574, %r575, %r445;
	// end inline asm
	ld.shared.u32 	%r578, [%r6+280];
	ld.shared.u32 	%r579, [%r1279+40];
	// begin inline asm
	dp4a.s32.s32 %r577, %r578, %r579, %r449;
	// end inline asm
	ld.shared.u32 	%r582, [%r6+504];
	ld.shared.u32 	%r583, [%r1279+40];
	// begin inline asm
	dp4a.s32.s32 %r581, %r582, %r583, %r453;
	// end inline asm
	ld.shared.u32 	%r586, [%r6+728];
	ld.shared.u32 	%r587, [%r1279+40];
	// begin inline asm
	dp4a.s32.s32 %r585, %r586, %r587, %r457;
	// end inline asm
	ld.shared.u32 	%r590, [%r6+56];
	ld.shared.u32 	%r591, [%r1279+2088];
	// begin inline asm
	dp4a.s32.s32 %r589, %r590, %r591, %r461;
	// end inline asm
	ld.shared.u32 	%r594, [%r6+280];
	ld.shared.u32 	%r595, [%r1279+2088];
	// begin inline asm
	dp4a.s32.s32 %r593, %r594, %r595, %r465;
	// end inline asm
	ld.shared.u32 	%r598, [%r6+504];
	ld.shared.u32 	%r599, [%r1279+2088];
	// begin inline asm
	dp4a.s32.s32 %r597, %r598, %r599, %r469;
	// end inline asm
	ld.shared.u32 	%r602, [%r6+728];
	ld.shared.u32 	%r603, [%r1279+2088];
	// begin inline asm
	dp4a.s32.s32 %r601, %r602, %r603, %r473;
	// end inline asm
	ld.shared.u32 	%r606, [%r6+56];
	ld.shared.u32 	%r607, [%r1279+44];
	// begin inline asm
	dp4a.s32.s32 %r605, %r606, %r607, %r477;
	// end inline asm
	ld.shared.u32 	%r610, [%r6+280];
	ld.shared.u32 	%r611, [%r1279+44];
	// begin inline asm
	dp4a.s32.s32 %r609, %r610, %r611, %r481;
	// end inline asm
	ld.shared.u32 	%r614, [%r6+504];
	ld.shared.u32 	%r615, [%r1279+44];
	// begin inline asm
	dp4a.s32.s32 %r613, %r614, %r615, %r485;
	// end inline asm
	ld.shared.u32 	%r618, [%r6+728];
	ld.shared.u32 	%r619, [%r1279+44];
	// begin inline asm
	dp4a.s32.s32 %r617, %r618, %r619, %r489;
	// end inline asm
	ld.shared.u32 	%r622, [%r6+56];
	ld.shared.u32 	%r623, [%r1279+2092];
	// begin inline asm
	dp4a.s32.s32 %r621, %r622, %r623, %r493;
	// end inline asm
	ld.shared.u32 	%r626, [%r6+280];
	ld.shared.u32 	%r627, [%r1279+2092];
	// begin inline asm
	dp4a.s32.s32 %r625, %r626, %r627, %r497;
	// end inline asm
	ld.shared.u32 	%r630, [%r6+504];
	ld.shared.u32 	%r631, [%r1279+2092];
	// begin inline asm
	dp4a.s32.s32 %r629, %r630, %r631, %r501;
	// end inline asm
	ld.shared.u32 	%r634, [%r6+728];
	ld.shared.u32 	%r635, [%r1279+2092];
	// begin inline asm
	dp4a.s32.s32 %r633, %r634, %r635, %r505;
	// end inline asm
	ld.shared.u32 	%r638, [%r6+84];
	ld.shared.u32 	%r639, [%r1279+48];
	// begin inline asm
	dp4a.s32.s32 %r637, %r638, %r639, %r509;
	// end inline asm
	ld.shared.u32 	%r642, [%r6+308];
	ld.shared.u32 	%r643, [%r1279+48];
	// begin inline asm
	dp4a.s32.s32 %r641, %r642, %r643, %r513;
	// end inline asm
	ld.shared.u32 	%r646, [%r6+532];
	ld.shared.u32 	%r647, [%r1279+48];
	// begin inline asm
	dp4a.s32.s32 %r645, %r646, %r647, %r517;
	// end inline asm
	ld.shared.u32 	%r650, [%r6+756];
	ld.shared.u32 	%r651, [%r1279+48];
	// begin inline asm
	dp4a.s32.s32 %r649, %r650, %r651, %r521;
	// end inline asm
	ld.shared.u32 	%r654, [%r6+84];
	ld.shared.u32 	%r655, [%r1279+2096];
	// begin inline asm
	dp4a.s32.s32 %r653, %r654, %r655, %r525;
	// end inline asm
	ld.shared.u32 	%r658, [%r6+308];
	ld.shared.u32 	%r659, [%r1279+2096];
	// begin inline asm
	dp4a.s32.s32 %r657, %r658, %r659, %r529;
	// end inline asm
	ld.shared.u32 	%r662, [%r6+532];
	ld.shared.u32 	%r663, [%r1279+2096];
	// begin inline asm
	dp4a.s32.s32 %r661, %r662, %r663, %r533;
	// end inline asm
	ld.shared.u32 	%r666, [%r6+756];
	ld.shared.u32 	%r667, [%r1279+2096];
	// begin inline asm
	dp4a.s32.s32 %r665, %r666, %r667, %r537;
	// end inline asm
	ld.shared.u32 	%r670, [%r6+84];
	ld.shared.u32 	%r671, [%r1279+52];
	// begin inline asm
	dp4a.s32.s32 %r669, %r670, %r671, %r541;
	// end inline asm
	ld.shared.u32 	%r674, [%r6+308];
	ld.shared.u32 	%r675, [%r1279+52];
	// begin inline asm
	dp4a.s32.s32 %r673, %r674, %r675, %r545;
	// end inline asm
	ld.shared.u32 	%r678, [%r6+532];
	ld.shared.u32 	%r679, [%r1279+52];
	// begin inline asm
	dp4a.s32.s32 %r677, %r678, %r679, %r549;
	// end inline asm
	ld.shared.u32 	%r682, [%r6+756];
	ld.shared.u32 	%r683, [%r1279+52];
	// begin inline asm
	dp4a.s32.s32 %r681, %r682, %r683, %r553;
	// end inline asm
	ld.shared.u32 	%r686, [%r6+84];
	ld.shared.u32 	%r687, [%r1279+2100];
	// begin inline asm
	dp4a.s32.s32 %r685, %r686, %r687, %r557;
	// end inline asm
	ld.shared.u32 	%r690, [%r6+308];
	ld.shared.u32 	%r691, [%r1279+2100];
	// begin inline asm
	dp4a.s32.s32 %r689, %r690, %r691, %r561;
	// end inline asm
	ld.shared.u32 	%r694, [%r6+532];
	ld.shared.u32 	%r695, [%r1279+2100];
	// begin inline asm
	dp4a.s32.s32 %r693, %r694, %r695, %r565;
	// end inline asm
	ld.shared.u32 	%r698, [%r6+756];
	ld.shared.u32 	%r699, [%r1279+2100];
	// begin inline asm
	dp4a.s32.s32 %r697, %r698, %r699, %r569;
	// end inline asm
	ld.shared.u32 	%r702, [%r6+84];
	ld.shared.u32 	%r703, [%r1279+56];
	// begin inline asm
	dp4a.s32.s32 %r701, %r702, %r703, %r573;
	// end inline asm
	ld.shared.u32 	%r706, [%r6+308];
	ld.shared.u32 	%r707, [%r1279+56];
	// begin inline asm
	dp4a.s32.s32 %r705, %r706, %r707, %r577;
	// end inline asm
	ld.shared.u32 	%r710, [%r6+532];
	ld.shared.u32 	%r711, [%r1279+56];
	// begin inline asm
	dp4a.s32.s32 %r709, %r710, %r711, %r581;
	// end inline asm
	ld.shared.u32 	%r714, [%r6+756];
	ld.shared.u32 	%r715, [%r1279+56];
	// begin inline asm
	dp4a.s32.s32 %r713, %r714, %r715, %r585;
	// end inline asm
	ld.shared.u32 	%r718, [%r6+84];
	ld.shared.u32 	%r719, [%r1279+2104];
	// begin inline asm
	dp4a.s32.s32 %r717, %r718, %r719, %r589;
	// end inline asm
	ld.shared.u32 	%r722, [%r6+308];
	ld.shared.u32 	%r723, [%r1279+2104];
	// begin inline asm
	dp4a.s32.s32 %r721, %r722, %r723, %r593;
	// end inline asm
	ld.shared.u32 	%r726, [%r6+532];
	ld.shared.u32 	%r727, [%r1279+2104];
	// begin inline asm
	dp4a.s32.s32 %r725, %r726, %r727, %r597;
	// end inline asm
	ld.shared.u32 	%r730, [%r6+756];
	ld.shared.u32 	%r731, [%r1279+2104];
	// begin inline asm
	dp4a.s32.s32 %r729, %r730, %r731, %r601;
	// end inline asm
	ld.shared.u32 	%r734, [%r6+84];
	ld.shared.u32 	%r735, [%r1279+60];
	// begin inline asm
	dp4a.s32.s32 %r733, %r734, %r735, %r605;
	// end inline asm
	ld.shared.u32 	%r738, [%r6+308];
	ld.shared.u32 	%r739, [%r1279+60];
	// begin inline asm
	dp4a.s32.s32 %r737, %r738, %r739, %r609;
	// end inline asm
	ld.shared.u32 	%r742, [%r6+532];
	ld.shared.u32 	%r743, [%r1279+60];
	// begin inline asm
	dp4a.s32.s32 %r741, %r742, %r743, %r613;
	// end inline asm
	ld.shared.u32 	%r746, [%r6+756];
	ld.shared.u32 	%r747, [%r1279+60];
	// begin inline asm
	dp4a.s32.s32 %r745, %r746, %r747, %r617;
	// end inline asm
	ld.shared.u32 	%r750, [%r6+84];
	ld.shared.u32 	%r751, [%r1279+2108];
	// begin inline asm
	dp4a.s32.s32 %r749, %r750, %r751, %r621;
	// end inline asm
	ld.shared.u32 	%r754, [%r6+308];
	ld.shared.u32 	%r755, [%r1279+2108];
	// begin inline asm
	dp4a.s32.s32 %r753, %r754, %r755, %r625;
	// end inline asm
	ld.shared.u32 	%r758, [%r6+532];
	ld.shared.u32 	%r759, [%r1279+2108];
	// begin inline asm
	dp4a.s32.s32 %r757, %r758, %r759, %r629;
	// end inline asm
	ld.shared.u32 	%r762, [%r6+756];
	ld.shared.u32 	%r763, [%r1279+2108];
	// begin inline asm
	dp4a.s32.s32 %r761, %r762, %r763, %r633;
	// end inline asm
	ld.shared.u32 	%r766, [%r6+112];
	ld.shared.u32 	%r767, [%r1279+64];
	// begin inline asm
	dp4a.s32.s32 %r765, %r766, %r767, %r637;
	// end inline asm
	ld.shared.u32 	%r770, [%r6+336];
	ld.shared.u32 	%r771, [%r1279+64];
	// begin inline asm
	dp4a.s32.s32 %r769, %r770, %r771, %r641;
	// end inline asm
	ld.shared.u32 	%r774, [%r6+560];
	ld.shared.u32 	%r775, [%r1279+64];
	// begin inline asm
	dp4a.s32.s32 %r773, %r774, %r775, %r645;
	// end inline asm
	ld.shared.u32 	%r778, [%r6+784];
	ld.shared.u32 	%r779, [%r1279+64];
	// begin inline asm
	dp4a.s32.s32 %r777, %r778, %r779, %r649;
	// end inline asm
	ld.shared.u32 	%r782, [%r6+112];
	ld.shared.u32 	%r783, [%r1279+2112];
	// begin inline asm
	dp4a.s32.s32 %r781, %r782, %r783, %r653;
	// end inline asm
	ld.shared.u32 	%r786, [%r6+336];
	ld.shared.u32 	%r787, [%r1279+2112];
	// begin inline asm
	dp4a.s32.s32 %r785, %r786, %r787, %r657;
	// end inline asm
	ld.shared.u32 	%r790, [%r6+560];
	ld.shared.u32 	%r791, [%r1279+2112];
	// begin inline asm
	dp4a.s32.s32 %r789, %r790, %r791, %r661;
	// end inline asm
	ld.shared.u32 	%r794, [%r6+784];
	ld.shared.u32 	%r795, [%r1279+2112];
	// begin inline asm
	dp4a.s32.s32 %r793, %r794, %r795, %r665;
	// end inline asm
	ld.shared.u32 	%r798, [%r6+112];
	ld.shared.u32 	%r799, [%r1279+68];
	// begin inline asm
	dp4a.s32.s32 %r797, %r798, %r799, %r669;
	// end inline asm
	ld.shared.u32 	%r802, [%r6+336];
	ld.shared.u32 	%r803, [%r1279+68];
	// begin inline asm
	dp4a.s32.s32 %r801, %r802, %r803, %r673;
	// end inline asm
	ld.shared.u32 	%r806, [%r6+560];
	ld.shared.u32 	%r807, [%r1279+68];
	// begin inline asm
	dp4a.s32.s32 %r805, %r806, %r807, %r677;
	// end inline asm
	ld.shared.u32 	%r810, [%r6+784];
	ld.shared.u32 	%r811, [%r1279+68];
	// begin inline asm
	dp4a.s32.s32 %r809, %r810, %r811, %r681;
	// end inline asm
	ld.shared.u32 	%r814, [%r6+112];
	ld.shared.u32 	%r815, [%r1279+2116];
	// begin inline asm
	dp4a.s32.s32 %r813, %r814, %r815, %r685;
	// end inline asm
	ld.shared.u32 	%r818, [%r6+336];
	ld.shared.u32 	%r819, [%r1279+2116];
	// begin inline asm
	dp4a.s32.s32 %r817, %r818, %r819, %r689;
	// end inline asm
	ld.shared.u32 	%r822, [%r6+560];
	ld.shared.u32 	%r823, [%r1279+2116];
	// begin inline asm
	dp4a.s32.s32 %r821, %r822, %r823, %r693;
	// end inline asm
	ld.shared.u32 	%r826, [%r6+784];
	ld.shared.u32 	%r827, [%r1279+2116];
	// begin inline asm
	dp4a.s32.s32 %r825, %r826, %r827, %r697;
	// end inline asm
	ld.shared.u32 	%r830, [%r6+112];
	ld.shared.u32 	%r831, [%r1279+72];
	// begin inline asm
	dp4a.s32.s32 %r829, %r830, %r831, %r701;
	// end inline asm
	ld.shared.u32 	%r834, [%r6+336];
	ld.shared.u32 	%r835, [%r1279+72];
	// begin inline asm
	dp4a.s32.s32 %r833, %r834, %r835, %r705;
	// end inline asm
	ld.shared.u32 	%r838, [%r6+560];
	ld.shared.u32 	%r839, [%r1279+72];
	// begin inline asm
	dp4a.s32.s32 %r837, %r838, %r839, %r709;
	// end inline asm
	ld.shared.u32 	%r842, [%r6+784];
	ld.shared.u32 	%r843, [%r1279+72];
	// begin inline asm
	dp4a.s32.s32 %r841, %r842, %r843, %r713;
	// end inline asm
	ld.shared.u32 	%r846, [%r6+112];
	ld.shared.u32 	%r847, [%r1279+2120];
	// begin inline asm
	dp4a.s32.s32 %r845, %r846, %r847, %r717;
	// end inline asm
	ld.shared.u32 	%r850, [%r6+336];
	ld.shared.u32 	%r851, [%r1279+2120];
	// begin inline asm
	dp4a.s32.s32 %r849, %r850, %r851, %r721;
	// end inline asm
	ld.shared.u32 	%r854, [%r6+560];
	ld.shared.u32 	%r855, [%r1279+2120];
	// begin inline asm
	dp4a.s32.s32 %r853, %r854, %r855, %r725;
	// end inline asm
	ld.shared.u32 	%r858, [%r6+784];
	ld.shared.u32 	%r859, [%r1279+2120];
	// begin inline asm
	dp4a.s32.s32 %r857, %r858, %r859, %r729;
	// end inline asm
	ld.shared.u32 	%r862, [%r6+112];
	ld.shared.u32 	%r863, [%r1279+76];
	// begin inline asm
	dp4a.s32.s32 %r861, %r862, %r863, %r733;
	// end inline asm
	ld.shared.u32 	%r866, [%r6+336];
	ld.shared.u32 	%r867, [%r1279+76];
	// begin inline asm
	dp4a.s32.s32 %r865, %r866, %r867, %r737;
	// end inline asm
	ld.shared.u32 	%r870, [%r6+560];
	ld.shared.u32 	%r871, [%r1279+76];
	// begin inline asm
	dp4a.s32.s32 %r869, %r870, %r871, %r741;
	// end inline asm
	ld.shared.u32 	%r874, [%r6+784];
	ld.shared.u32 	%r875, [%r1279+76];
	// begin inline asm
	dp4a.s32.s32 %r873, %r874, %r875, %r745;
	// end inline asm
	ld.shared.u32 	%r878, [%r6+112];
	ld.shared.u32 	%r879, [%r1279+2124];
	// begin inline asm
	dp4a.s32.s32 %r877, %r878, %r879, %r749;
	// end inline asm
	ld.shared.u32 	%r882, [%r6+336];
	ld.shared.u32 	%r883, [%r1279+2124];
	// begin inline asm
	dp4a.s32.s32 %r881, %r882, %r883, %r753;
	// end inline asm
	ld.shared.u32 	%r886, [%r6+560];
	ld.shared.u32 	%r887, [%r1279+2124];
	// begin inline asm
	dp4a.s32.s32 %r885, %r886, %r887, %r757;
	// end inline asm
	ld.shared.u32 	%r890, [%r6+784];
	ld.shared.u32 	%r891, [%r1279+2124];
	// begin inline asm
	dp4a.s32.s32 %r889, %r890, %r891, %r761;
	// end inline asm
	ld.shared.u32 	%r894, [%r6+140];
	ld.shared.u32 	%r895, [%r1279+80];
	// begin inline asm
	dp4a.s32.s32 %r893, %r894, %r895, %r765;
	// end inline asm
	ld.shared.u32 	%r898, [%r6+364];
	ld.shared.u32 	%r899, [%r1279+80];
	// begin inline asm
	dp4a.s32.s32 %r897, %r898, %r899, %r769;
	// end inline asm
	ld.shared.u32 	%r902, [%r6+588];
	ld.shared.u32 	%r903, [%r1279+80];
	// begin inline asm
	dp4a.s32.s32 %r901, %r902, %r903, %r773;
	// end inline asm
	ld.shared.u32 	%r906, [%r6+812];
	ld.shared.u32 	%r907, [%r1279+80];
	// begin inline asm
	dp4a.s32.s32 %r905, %r906, %r907, %r777;
	// end inline asm
	ld.shared.u32 	%r910, [%r6+140];
	ld.shared.u32 	%r911, [%r1279+2128];
	// begin inline asm
	dp4a.s32.s32 %r909, %r910, %r911, %r781;
	// end inline asm
	ld.shared.u32 	%r914, [%r6+364];
	ld.shared.u32 	%r915, [%r1279+2128];
	// begin inline asm
	dp4a.s32.s32 %r913, %r914, %r915, %r785;
	// end inline asm
	ld.shared.u32 	%r918, [%r6+588];
	ld.shared.u32 	%r919, [%r1279+2128];
	// begin inline asm
	dp4a.s32.s32 %r917, %r918, %r919, %r789;
	// end inline asm
	ld.shared.u32 	%r922, [%r6+812];
	ld.shared.u32 	%r923, [%r1279+2128];
	// begin inline asm
	dp4a.s32.s32 %r921, %r922, %r923, %r793;
	// end inline asm
	ld.shared.u32 	%r926, [%r6+140];
	ld.shared.u32 	%r927, [%r1279+84];
	// begin inline asm
	dp4a.s32.s32 %r925, %r926, %r927, %r797;
	// end inline asm
	ld.shared.u32 	%r930, [%r6+364];
	ld.shared.u32 	%r931, [%r1279+84];
	// begin inline asm
	dp4a.s32.s32 %r929, %r930, %r931, %r801;
	// end inline asm
	ld.shared.u32 	%r934, [%r6+588];
	ld.shared.u32 	%r935, [%r1279+84];
	// begin inline asm
	dp4a.s32.s32 %r933, %r934, %r935, %r805;
	// end inline asm
	ld.shared.u32 	%r938, [%r6+812];
	ld.shared.u32 	%r939, [%r1279+84];
	// begin inline asm
	dp4a.s32.s32 %r937, %r938, %r939, %r809;
	// end inline asm
	ld.shared.u32 	%r942, [%r6+140];
	ld.shared.u32 	%r943, [%r1279+2132];
	// begin inline asm
	dp4a.s32.s32 %r941, %r942, %r943, %r813;
	// end inline asm
	ld.shared.u32 	%r946, [%r6+364];
	ld.shared.u32 	%r947, [%r1279+2132];
	// begin inline asm
	dp4a.s32.s32 %r945, %r946, %r947, %r817;
	// end inline asm
	ld.shared.u32 	%r950, [%r6+588];
	ld.shared.u32 	%r951, [%r1279+2132];
	// begin inline asm
	dp4a.s32.s32 %r949, %r950, %r951, %r821;
	// end inline asm
	ld.shared.u32 	%r954, [%r6+812];
	ld.shared.u32 	%r955, [%r1279+2132];
	// begin inline asm
	dp4a.s32.s32 %r953, %r954, %r955, %r825;
	// end inline asm
	ld.shared.u32 	%r958, [%r6+140];
	ld.shared.u32 	%r959, [%r1279+88];
	// begin inline asm
	dp4a.s32.s32 %r957, %r958, %r959, %r829;
	// end inline asm
	ld.shared.u32 	%r962, [%r6+364];
	ld.shared.u32 	%r963, [%r1279+88];
	// begin inline asm
	dp4a.s32.s32 %r961, %r962, %r963, %r833;
	// end inline asm
	ld.shared.u32 	%r966, [%r6+588];
	ld.shared.u32 	%r967, [%r1279+88];
	// begin inline asm
	dp4a.s32.s32 %r965, %r966, %r967, %r837;
	// end inline asm
	ld.shared.u32 	%r970, [%r6+812];
	ld.shared.u32 	%r971, [%r1279+88];
	// begin inline asm
	dp4a.s32.s32 %r969, %r970, %r971, %r841;
	// end inline asm
	ld.shared.u32 	%r974, [%r6+140];
	ld.shared.u32 	%r975, [%r1279+2136];
	// begin inline asm
	dp4a.s32.s32 %r973, %r974, %r975, %r845;
	// end inline asm
	ld.shared.u32 	%r978, [%r6+364];
	ld.shared.u32 	%r979, [%r1279+2136];
	// begin inline asm
	dp4a.s32.s32 %r977, %r978, %r979, %r849;
	// end inline asm
	ld.shared.u32 	%r982, [%r6+588];
	ld.shared.u32 	%r983, [%r1279+2136];
	// begin inline asm
	dp4a.s32.s32 %r981, %r982, %r983, %r853;
	// end inline asm
	ld.shared.u32 	%r986, [%r6+812];
	ld.shared.u32 	%r987, [%r1279+2136];
	// begin inline asm
	dp4a.s32.s32 %r985, %r986, %r987, %r857;
	// end inline asm
	ld.shared.u32 	%r990, [%r6+140];
	ld.shared.u32 	%r991, [%r1279+92];
	// begin inline asm
	dp4a.s32.s32 %r989, %r990, %r991, %r861;
	// end inline asm
	ld.shared.u32 	%r994, [%r6+364];
	ld.shared.u32 	%r995, [%r1279+92];
	// begin inline asm
	dp4a.s32.s32 %r993, %r994, %r995, %r865;
	// end inline asm
	ld.shared.u32 	%r998, [%r6+588];
	ld.shared.u32 	%r999, [%r1279+92];
	// begin inline asm
	dp4a.s32.s32 %r997, %r998, %r999, %r869;
	// end inline asm
	ld.shared.u32 	%r1002, [%r6+812];
	ld.shared.u32 	%r1003, [%r1279+92];
	// begin inline asm
	dp4a.s32.s32 %r1001, %r1002, %r1003, %r873;
	// end inline asm
	ld.shared.u32 	%r1006, [%r6+140];
	ld.shared.u32 	%r1007, [%r1279+2140];
	// begin inline asm
	dp4a.s32.s32 %r1005, %r1006, %r1007, %r877;
	// end inline asm
	ld.shared.u32 	%r1010, [%r6+364];
	ld.shared.u32 	%r1011, [%r1279+2140];
	// begin inline asm
	dp4a.s32.s32 %r1009, %r1010, %r1011, %r881;
	// end inline asm
	ld.shared.u32 	%r1014, [%r6+588];
	ld.shared.u32 	%r1015, [%r1279+2140];
	// begin inline asm
	dp4a.s32.s32 %r1013, %r1014, %r1015, %r885;
	// end inline asm
	ld.shared.u32 	%r1018, [%r6+812];
	ld.shared.u32 	%r1019, [%r1279+2140];
	// begin inline asm
	dp4a.s32.s32 %r1017, %r1018, %r1019, %r889;
	// end inline asm
	ld.shared.u32 	%r1022, [%r6+168];
	ld.shared.u32 	%r1023, [%r1279+96];
	// begin inline asm
	dp4a.s32.s32 %r1021, %r1022, %r1023, %r893;
	// end inline asm
	ld.shared.u32 	%r1026, [%r6+392];
	ld.shared.u32 	%r1027, [%r1279+96];
	// begin inline asm
	dp4a.s32.s32 %r1025, %r1026, %r1027, %r897;
	// end inline asm
	ld.shared.u32 	%r1030, [%r6+616];
	ld.shared.u32 	%r1031, [%r1279+96];
	// begin inline asm
	dp4a.s32.s32 %r1029, %r1030, %r1031, %r901;
	// end inline asm
	ld.shared.u32 	%r1034, [%r6+840];
	ld.shared.u32 	%r1035, [%r1279+96];
	// begin inline asm
	dp4a.s32.s32 %r1033, %r1034, %r1035, %r905;
	// end inline asm
	ld.shared.u32 	%r1038, [%r6+168];
	ld.shared.u32 	%r1039, [%r1279+2144];
	// begin inline asm
	dp4a.s32.s32 %r1037, %r1038, %r1039, %r909;
	// end inline asm
	ld.shared.u32 	%r1042, [%r6+392];
	ld.shared.u32 	%r1043, [%r1279+2144];
	// begin inline asm
	dp4a.s32.s32 %r1041, %r1042, %r1043, %r913;
	// end inline asm
	ld.shared.u32 	%r1046, [%r6+616];
	ld.shared.u32 	%r1047, [%r1279+2144];
	// begin inline asm
	dp4a.s32.s32 %r1045, %r1046, %r1047, %r917;
	// end inline asm
	ld.shared.u32 	%r1050, [%r6+840];
	ld.shared.u32 	%r1051, [%r1279+2144];
	// begin inline asm
	dp4a.s32.s32 %r1049, %r1050, %r1051, %r921;
	// end inline asm
	ld.shared.u32 	%r1054, [%r6+168];
	ld.shared.u32 	%r1055, [%r1279+100];
	// begin inline asm
	dp4a.s32.s32 %r1053, %r1054, %r1055, %r925;
	// end inline asm
	ld.shared.u32 	%r1058, [%r6+392];
	ld.shared.u32 	%r1059, [%r1279+100];
	// begin inline asm
	dp4a.s32.s32 %r1057, %r1058, %r1059, %r929;
	// end inline asm
	ld.shared.u32 	%r1062, [%r6+616];
	ld.shared.u32 	%r1063, [%r1279+100];
	// begin inline asm
	dp4a.s32.s32 %r1061, %r1062, %r1063, %r933;
	// end inline asm
	ld.shared.u32 	%r1066, [%r6+840];
	ld.shared.u32 	%r1067, [%r1279+100];
	// begin inline asm
	dp4a.s32.s32 %r1065, %r1066, %r1067, %r937;
	// end inline asm
	ld.shared.u32 	%r1070, [%r6+168];
	ld.shared.u32 	%r1071, [%r1279+2148];
	// begin inline asm
	dp4a.s32.s32 %r1069, %r1070, %r1071, %r941;
	// end inline asm
	ld.shared.u32 	%r1074, [%r6+392];
	ld.shared.u32 	%r1075, [%r1279+2148];
	// begin inline asm
	dp4a.s32.s32 %r1073, %r1074, %r1075, %r945;
	// end inline asm
	ld.shared.u32 	%r1078, [%r6+616];
	ld.shared.u32 	%r1079, [%r1279+2148];
	// begin inline asm
	dp4a.s32.s32 %r1077, %r1078, %r1079, %r949;
	// end inline asm
	ld.shared.u32 	%r1082, [%r6+840];
	ld.shared.u32 	%r1083, [%r1279+2148];
	// begin inline asm
	dp4a.s32.s32 %r1081, %r1082, %r1083, %r953;
	// end inline asm
	ld.shared.u32 	%r1086, [%r6+168];
	ld.shared.u32 	%r1087, [%r1279+104];
	// begin inline asm
	dp4a.s32.s32 %r1085, %r1086, %r1087, %r957;
	// end inline asm
	ld.shared.u32 	%r1090, [%r6+392];
	ld.shared.u32 	%r1091, [%r1279+104];
	// begin inline asm
	dp4a.s32.s32 %r1089, %r1090, %r1091, %r961;
	// end inline asm
	ld.shared.u32 	%r1094, [%r6+616];
	ld.shared.u32 	%r1095, [%r1279+104];
	// begin inline asm
	dp4a.s32.s32 %r1093, %r1094, %r1095, %r965;
	// end inline asm
	ld.shared.u32 	%r1098, [%r6+840];
	ld.shared.u32 	%r1099, [%r1279+104];
	// begin inline asm
	dp4a.s32.s32 %r1097, %r1098, %r1099, %r969;
	// end inline asm
	ld.shared.u32 	%r1102, [%r6+168];
	ld.shared.u32 	%r1103, [%r1279+2152];
	// begin inline asm
	dp4a.s32.s32 %r1101, %r1102, %r1103, %r973;
	// end inline asm
	ld.shared.u32 	%r1106, [%r6+392];
	ld.shared.u32 	%r1107, [%r1279+2152];
	// begin inline asm
	dp4a.s32.s32 %r1105, %r1106, %r1107, %r977;
	// end inline asm
	ld.shared.u32 	%r1110, [%r6+616];
	ld.shared.u32 	%r1111, [%r1279+2152];
	// begin inline asm
	dp4a.s32.s32 %r1109, %r1110, %r1111, %r981;
	// end inline asm
	ld.shared.u32 	%r1114, [%r6+840];
	ld.shared.u32 	%r1115, [%r1279+2152];
	// begin inline asm
	dp4a.s32.s32 %r1113, %r1114, %r1115, %r985;
	// end inline asm
	ld.shared.u32 	%r1118, [%r6+168];
	ld.shared.u32 	%r1119, [%r1279+108];
	// begin inline asm
	dp4a.s32.s32 %r1117, %r1118, %r1119, %r989;
	// end inline asm
	ld.shared.u32 	%r1122, [%r6+392];
	ld.shared.u32 	%r1123, [%r1279+108];
	// begin inline asm
	dp4a.s32.s32 %r1121, %r1122, %r1123, %r993;
	// end inline asm
	ld.shared.u32 	%r1126, [%r6+616];
	ld.shared.u32 	%r1127, [%r1279+108];
	// begin inline asm
	dp4a.s32.s32 %r1125, %r1126, %r1127, %r997;
	// end inline asm
	ld.shared.u32 	%r1130, [%r6+840];
	ld.shared.u32 	%r1131, [%r1279+108];
	// begin inline asm
	dp4a.s32.s32 %r1129, %r1130, %r1131, %r1001;
	// end inline asm
	ld.shared.u32 	%r1134, [%r6+168];
	ld.shared.u32 	%r1135, [%r1279+2156];
	// begin inline asm
	dp4a.s32.s32 %r1133, %r1134, %r1135, %r1005;
	// end inline asm
	ld.shared.u32 	%r1138, [%r6+392];
	ld.shared.u32 	%r1139, [%r1279+2156];
	// begin inline asm
	dp4a.s32.s32 %r1137, %r1138, %r1139, %r1009;
	// end inline asm
	ld.shared.u32 	%r1142, [%r6+616];
	ld.shared.u32 	%r1143, [%r1279+2156];
	// begin inline asm
	dp4a.s32.s32 %r1141, %r1142, %r1143, %r1013;
	// end inline asm
	ld.shared.u32 	%r1146, [%r6+840];
	ld.shared.u32 	%r1147, [%r1279+2156];
	// begin inline asm
	dp4a.s32.s32 %r1145, %r1146, %r1147, %r1017;
	// end inline asm
	ld.shared.u32 	%r1150, [%r6+196];
	ld.shared.u32 	%r1151, [%r1279+112];
	// begin inline asm
	dp4a.s32.s32 %r1513, %r1150, %r1151, %r1021;
	// end inline asm
	ld.shared.u32 	%r1154, [%r6+420];
	ld.shared.u32 	%r1155, [%r1279+112];
	// begin inline asm
	dp4a.s32.s32 %r1505, %r1154, %r1155, %r1025;
	// end inline asm
	ld.shared.u32 	%r1158, [%r6+644];
	ld.shared.u32 	%r1159, [%r1279+112];
	// begin inline asm
	dp4a.s32.s32 %r1497, %r1158, %r1159, %r1029;
	// end inline asm
	ld.shared.u32 	%r1162, [%r6+868];
	ld.shared.u32 	%r1163, [%r1279+112];
	// begin inline asm
	dp4a.s32.s32 %r1489, %r1162, %r1163, %r1033;
	// end inline asm
	ld.shared.u32 	%r1166, [%r6+196];
	ld.shared.u32 	%r1167, [%r1279+2160];
	// begin inline asm
	dp4a.s32.s32 %r1509, %r1166, %r1167, %r1037;
	// end inline asm
	ld.shared.u32 	%r1170, [%r6+420];
	ld.shared.u32 	%r1171, [%r1279+2160];
	// begin inline asm
	dp4a.s32.s32 %r1501, %r1170, %r1171, %r1041;
	// end inline asm
	ld.shared.u32 	%r1174, [%r6+644];
	ld.shared.u32 	%r1175, [%r1279+2160];
	// begin inline asm
	dp4a.s32.s32 %r1493, %r1174, %r1175, %r1045;
	// end inline asm
	ld.shared.u32 	%r1178, [%r6+868];
	ld.shared.u32 	%r1179, [%r1279+2160];
	// begin inline asm
	dp4a.s32.s32 %r1485, %r1178, %r1179, %r1049;
	// end inline asm
	ld.shared.u32 	%r1182, [%r6+196];
	ld.shared.u32 	%r1183, [%r1279+116];
	// begin inline asm
	dp4a.s32.s32 %r1512, %r1182, %r1183, %r1053;
	// end inline asm
	ld.shared.u32 	%r1186, [%r6+420];
	ld.shared.u32 	%r1187, [%r1279+116];
	// begin inline asm
	dp4a.s32.s32 %r1504, %r1186, %r1187, %r1057;
	// end inline asm
	ld.shared.u32 	%r1190, [%r6+644];
	ld.shared.u32 	%r1191, [%r1279+116];
	// begin inline asm
	dp4a.s32.s32 %r1496, %r1190, %r1191, %r1061;
	// end inline asm
	ld.shared.u32 	%r1194, [%r6+868];
	ld.shared.u32 	%r1195, [%r1279+116];
	// begin inline asm
	dp4a.s32.s32 %r1488, %r1194, %r1195, %r1065;
	// end inline asm
	ld.shared.u32 	%r1198, [%r6+196];
	ld.shared.u32 	%r1199, [%r1279+2164];
	// begin inline asm
	dp4a.s32.s32 %r1508, %r1198, %r1199, %r1069;
	// end inline asm
	ld.shared.u32 	%r1202, [%r6+420];
	ld.shared.u32 	%r1203, [%r1279+2164];
	// begin inline asm
	dp4a.s32.s32 %r1500, %r1202, %r1203, %r1073;
	// end inline asm
	ld.shared.u32 	%r1206, [%r6+644];
	ld.shared.u32 	%r1207, [%r1279+2164];
	// begin inline asm
	dp4a.s32.s32 %r1492, %r1206, %r1207, %r1077;
	// end inline asm
	ld.shared.u32 	%r1210, [%r6+868];
	ld.shared.u32 	%r1211, [%r1279+2164];
	// begin inline asm
	dp4a.s32.s32 %r1484, %r1210, %r1211, %r1081;
	// end inline asm
	ld.shared.u32 	%r1214, [%r6+196];
	ld.shared.u32 	%r1215, [%r1279+120];
	// begin inline asm
	dp4a.s32.s32 %r1511, %r1214, %r1215, %r1085;
	// end inline asm
	ld.shared.u32 	%r1218, [%r6+420];
	ld.shared.u32 	%r1219, [%r1279+120];
	// begin inline asm
	dp4a.s32.s32 %r1503, %r1218, %r1219, %r1089;
	// end inline asm
	ld.shared.u32 	%r1222, [%r6+644];
	ld.shared.u32 	%r1223, [%r1279+120];
	// begin inline asm
	dp4a.s32.s32 %r1495, %r1222, %r1223, %r1093;
	// end inline asm
	ld.shared.u32 	%r1226, [%r6+868];
	ld.shared.u32 	%r1227, [%r1279+120];
	// begin inline asm
	dp4a.s32.s32 %r1487, %r1226, %r1227, %r1097;
	// end inline asm
	ld.shared.u32 	%r1230, [%r6+196];
	ld.shared.u32 	%r1231, [%r1279+2168];
	// begin inline asm
	dp4a.s32.s32 %r1507, %r1230, %r1231, %r1101;
	// end inline asm
	ld.shared.u32 	%r1234, [%r6+420];
	ld.shared.u32 	%r1235, [%r1279+2168];
	// begin inline asm
	dp4a.s32.s32 %r1499, %r1234, %r1235, %r1105;
	// end inline asm
	ld.shared.u32 	%r1238, [%r6+644];
	ld.shared.u32 	%r1239, [%r1279+2168];
	// begin inline asm
	dp4a.s32.s32 %r1491, %r1238, %r1239, %r1109;
	// end inline asm
	ld.shared.u32 	%r1242, [%r6+868];
	ld.shared.u32 	%r1243, [%r1279+2168];
	// begin inline asm
	dp4a.s32.s32 %r1483, %r1242, %r1243, %r1113;
	// end inline asm
	ld.shared.u32 	%r1246, [%r6+196];
	ld.shared.u32 	%r1247, [%r1279+124];
	// begin inline asm
	dp4a.s32.s32 %r1510, %r1246, %r1247, %r1117;
	// end inline asm
	ld.shared.u32 	%r1250, [%r6+420];
	ld.shared.u32 	%r1251, [%r1279+124];
	// begin inline asm
	dp4a.s32.s32 %r1502, %r1250, %r1251, %r1121;
	// end inline asm
	ld.shared.u32 	%r1254, [%r6+644];
	ld.shared.u32 	%r1255, [%r1279+124];
	// begin inline asm
	dp4a.s32.s32 %r1494, %r1254, %r1255, %r1125;
	// end inline asm
	ld.shared.u32 	%r1258, [%r6+868];
	ld.shared.u32 	%r1259, [%r1279+124];
	// begin inline asm
	dp4a.s32.s32 %r1486, %r1258, %r1259, %r1129;
	// end inline asm
	ld.shared.u32 	%r1262, [%r6+196];
	ld.shared.u32 	%r1263, [%r1279+2172];
	// begin inline asm
	dp4a.s32.s32 %r1506, %r1262, %r1263, %r1133;
	// end inline asm
	ld.shared.u32 	%r1266, [%r6+420];
	ld.shared.u32 	%r1267, [%r1279+2172];
	// begin inline asm
	dp4a.s32.s32 %r1498, %r1266, %r1267, %r1137;
	// end inline asm
	ld.shared.u32 	%r1270, [%r6+644];
	ld.shared.u32 	%r1271, [%r1279+2172];
	// begin inline asm
	dp4a.s32.s32 %r1490, %r1270, %r1271, %r1141;
	// end inline asm
	ld.shared.u32 	%r1274, [%r6+868];
	ld.shared.u32 	%r1275, [%r1279+2172];
	// begin inline asm
	dp4a.s32.s32 %r1482, %r1274, %r1275, %r1145;
	// end inline asm
	add.s32 	%r1514, %r1514, 1;
	add.s64 	%rd237, %rd237, 128;
	add.s32 	%r1481, %r1481, 128;
	add.s32 	%r1480, %r1480, 128;
	add.s32 	%r1479, %r1479, 128;
	add.s32 	%r1478, %r1478, 128;
	add.s32 	%r1477, %r1477, 128;
	add.s32 	%r1476, %r1476, 128;
	add.s32 	%r1475, %r1475, 128;
	add.s32 	%r1474, %r1474, 128;
	add.s32 	%r1473, %r1473, 128;
	add.s32 	%r1472, %r1472, 1568;
	setp.ne.s32 	%p36, %r1514, 64;
	@%p36 bra 	$L__BB50_1;
	ld.param.u64 	%rd236, [fused_nn_conv2d_cast_fixed_point_multiply_add_cast_add_cast_nn_relu_cast_fixed_p_13766817817639592840__kernel0_param_4];
	ld.param.u64 	%rd235, [fused_nn_conv2d_cast_fixed_point_multiply_add_cast_add_cast_nn_relu_cast_fixed_p_13766817817639592840__kernel0_param_3];
	ld.param.u64 	%rd234, [fused_nn_conv2d_cast_fixed_point_multiply_add_cast_add_cast_nn_relu_cast_fixed_p_13766817817639592840__kernel0_param_2];
	shl.b32 	%r1280, %r5, 7;
	shl.b32 	%r1281, %r107, 2;
	add.s32 	%r1282, %r1280, %r1281;
	mul.lo.s32 	%r1283, %r5, 6272;
	mad.lo.s32 	%r1284, %r1, 100352, %r1283;
	mad.lo.s32 	%r1285, %r107, 196, %r1284;
	add.s32 	%r1286, %r1285, %r3;
	add.s32 	%r1287, %r1286, %r4;
	cvta.to.global.u64 	%rd33, %rd235;
	cvta.to.global.u64 	%rd34, %rd236;
	cvta.to.global.u64 	%rd35, %rd234;
	cvt.s64.s32 	%rd36, %r1513;
	mad.lo.s64 	%rd37, %rd36, 169349011079168, 1073741824;
	shr.u64 	%rd38, %rd37, 31;
	cvt.u32.u64 	%r1288, %rd38;
	mul.wide.u32 	%rd39, %r1282, 4;
	add.s64 	%rd40, %rd33, %rd39;
	ld.global.nc.u32 	%r1289, [%rd40];
	add.s64 	%rd41, %rd34, %rd39;
	ld.global.nc.u32 	%r1290, [%rd41];
	add.s32 	%r1291, %r1290, %r1289;
	add.s32 	%r1292, %r1291, %r1288;
	max.s32 	%r1293, %r1292, 0;
	mul.wide.u32 	%rd42, %r1293, 1145587898;
	add.s64 	%rd43, %rd42, 9007199254740992;
	shr.u64 	%rd44, %rd43, 54;
	cvt.u32.u64 	%r1294, %rd44;
	min.u32 	%r1295, %r1294, 127;
	cvt.u64.u32 	%rd45, %r1287;
	add.s64 	%rd46, %rd35, %rd45;
	st.global.u8 	[%rd46], %r1295;
	cvt.s64.s32 	%rd47, %r1505;
	mad.lo.s64 	%rd48, %rd47, 169349011079168, 1073741824;
	shr.u64 	%rd49, %rd48, 31;
	cvt.u32.u64 	%r1296, %rd49;
	add.s32 	%r1297, %r1291, %r1296;
	max.s32 	%r1298, %r1297, 0;
	mul.wide.u32 	%rd50, %r1298, 1145587898;
	add.s64 	%rd51, %rd50, 9007199254740992;
	shr.u64 	%rd52, %rd51, 54;
	cvt.u32.u64 	%r1299, %rd52;
	min.u32 	%r1300, %r1299, 127;
	st.global.u8 	[%rd46+25088], %r1300;
	cvt.s64.s32 	%rd53, %r1497;
	mad.lo.s64 	%rd54, %rd53, 169349011079168, 1073741824;
	shr.u64 	%rd55, %rd54, 31;
	cvt.u32.u64 	%r1301, %rd55;
	add.s32 	%r1302, %r1291, %r1301;
	max.s32 	%r1303, %r1302, 0;
	mul.wide.u32 	%rd56, %r1303, 1145587898;
	add.s64 	%rd57, %rd56, 9007199254740992;
	shr.u64 	%rd58, %rd57, 54;
	cvt.u32.u64 	%r1304, %rd58;
	min.u32 	%r1305, %r1304, 127;
	st.global.u8 	[%rd46+50176], %r1305;
	cvt.s64.s32 	%rd59, %r1489;
	mad.lo.s64 	%rd60, %rd59, 169349011079168, 1073741824;
	shr.u64 	%rd61, %rd60, 31;
	cvt.u32.u64 	%r1306, %rd61;
	add.s32 	%r1307, %r1291, %r1306;
	max.s32 	%r1308, %r1307, 0;
	mul.wide.u32 	%rd62, %r1308, 1145587898;
	add.s64 	%rd63, %rd62, 9007199254740992;
	shr.u64 	%rd64, %rd63, 54;
	cvt.u32.u64 	%r1309, %rd64;
	min.u32 	%r1310, %r1309, 127;
	st.global.u8 	[%rd46+75264], %r1310;
	cvt.s64.s32 	%rd65, %r1509;
	mad.lo.s64 	%rd66, %rd65, 169349011079168, 1073741824;
	shr.u64 	%rd67, %rd66, 31;
	cvt.u32.u64 	%r1311, %rd67;
	ld.global.nc.u32 	%r1312, [%rd40+256];
	ld.global.nc.u32 	%r1313, [%rd41+256];
	add.s32 	%r1314, %r1313, %r1312;
	add.s32 	%r1315, %r1314, %r1311;
	max.s32 	%r1316, %r1315, 0;
	mul.wide.u32 	%rd68, %r1316, 1145587898;
	add.s64 	%rd69, %rd68, 9007199254740992;
	shr.u64 	%rd70, %rd69, 54;
	cvt.u32.u64 	%r1317, %rd70;
	min.u32 	%r1318, %r1317, 127;
	st.global.u8 	[%rd46+3136], %r1318;
	cvt.s64.s32 	%rd71, %r1501;
	mad.lo.s64 	%rd72, %rd71, 169349011079168, 1073741824;
	shr.u64 	%rd73, %rd72, 31;
	cvt.u32.u64 	%r1319, %rd73;
	add.s32 	%r1320, %r1314, %r1319;
	max.s32 	%r1321, %r1320, 0;
	mul.wide.u32 	%rd74, %r1321, 1145587898;
	add.s64 	%rd75, %rd74, 9007199254740992;
	shr.u64 	%rd76, %rd75, 54;
	cvt.u32.u64 	%r1322, %rd76;
	min.u32 	%r1323, %r1322, 127;
	st.global.u8 	[%rd46+28224], %r1323;
	cvt.s64.s32 	%rd77, %r1493;
	mad.lo.s64 	%rd78, %rd77, 169349011079168, 1073741824;
	shr.u64 	%rd79, %rd78, 31;
	cvt.u32.u64 	%r1324, %rd79;
	add.s32 	%r1325, %r1314, %r1324;
	max.s32 	%r1326, %r1325, 0;
	mul.wide.u32 	%rd80, %r1326, 1145587898;
	add.s64 	%rd81, %rd80, 9007199254740992;
	shr.u64 	%rd82, %rd81, 54;
	cvt.u32.u64 	%r1327, %rd82;
	min.u32 	%r1328, %r1327, 127;
	st.global.u8 	[%rd46+53312], %r1328;
	cvt.s64.s32 	%rd83, %r1485;
	mad.lo.s64 	%rd84, %rd83, 169349011079168, 1073741824;
	shr.u64 	%rd85, %rd84, 31;
	cvt.u32.u64 	%r1329, %rd85;
	add.s32 	%r1330, %r1314, %r1329;
	max.s32 	%r1331, %r1330, 0;
	mul.wide.u32 	%rd86, %r1331, 1145587898;
	add.s64 	%rd87, %rd86, 9007199254740992;
	shr.u64 	%rd88, %rd87, 54;
	cvt.u32.u64 	%r1332, %rd88;
	min.u32 	%r1333, %r1332, 127;
	st.global.u8 	[%rd46+78400], %r1333;
	cvt.s64.s32 	%rd89, %r1512;
	mad.lo.s64 	%rd90, %rd89, 169349011079168, 1073741824;
	shr.u64 	%rd91, %rd90, 31;
	cvt.u32.u64 	%r1334, %rd91;
	ld.global.nc.u32 	%r1335, [%rd40+4];
	ld.global.nc.u32 	%r1336, [%rd41+4];
	add.s32 	%r1337, %r1336, %r1335;
	add.s32 	%r1338, %r1337, %r1334;
	max.s32 	%r1339, %r1338, 0;
	mul.wide.u32 	%rd92, %r1339, 1145587898;
	add.s64 	%rd93, %rd92, 9007199254740992;
	shr.u64 	%rd94, %rd93, 54;
	cvt.u32.u64 	%r1340, %rd94;
	min.u32 	%r1341, %r1340, 127;
	st.global.u8 	[%rd46+1], %r1341;
	cvt.s64.s32 	%rd95, %r1504;
	mad.lo.s64 	%rd96, %rd95, 169349011079168, 1073741824;
	shr.u64 	%rd97, %rd96, 31;
	cvt.u32.u64 	%r1342, %rd97;
	add.s32 	%r1343, %r1337, %r1342;
	max.s32 	%r1344, %r1343, 0;
	mul.wide.u32 	%rd98, %r1344, 1145587898;
	add.s64 	%rd99, %rd98, 9007199254740992;
	shr.u64 	%rd100, %rd99, 54;
	cvt.u32.u64 	%r1345, %rd100;
	min.u32 	%r1346, %r1345, 127;
	st.global.u8 	[%rd46+25089], %r1346;
	cvt.s64.s32 	%rd101, %r1496;
	mad.lo.s64 	%rd102, %rd101, 169349011079168, 1073741824;
	shr.u64 	%rd103, %rd102, 31;
	cvt.u32.u64 	%r1347, %rd103;
	add.s32 	%r1348, %r1337, %r1347;
	max.s32 	%r1349, %r1348, 0;
	mul.wide.u32 	%rd104, %r1349, 1145587898;
	add.s64 	%rd105, %rd104, 9007199254740992;
	shr.u64 	%rd106, %rd105, 54;
	cvt.u32.u64 	%r1350, %rd106;
	min.u32 	%r1351, %r1350, 127;
	st.global.u8 	[%rd46+50177], %r1351;
	cvt.s64.s32 	%rd107, %r1488;
	mad.lo.s64 	%rd108, %rd107, 169349011079168, 1073741824;
	shr.u64 	%rd109, %rd108, 31;
	cvt.u32.u64 	%r1352, %rd109;
	add.s32 	%r1353, %r1337, %r1352;
	max.s32 	%r1354, %r1353, 0;
	mul.wide.u32 	%rd110, %r1354, 1145587898;
	add.s64 	%rd111, %rd110, 9007199254740992;
	shr.u64 	%rd112, %rd111, 54;
	cvt.u32.u64 	%r1355, %rd112;
	min.u32 	%r1356, %r1355, 127;
	st.global.u8 	[%rd46+75265], %r1356;
	cvt.s64.s32 	%rd113, %r1508;
	mad.lo.s64 	%rd114, %rd113, 169349011079168, 1073741824;
	shr.u64 	%rd115, %rd114, 31;
	cvt.u32.u64 	%r1357, %rd115;
	ld.global.nc.u32 	%r1358, [%rd40+260];
	ld.global.nc.u32 	%r1359, [%rd41+260];
	add.s32 	%r1360, %r1359, %r1358;
	add.s32 	%r1361, %r1360, %r1357;
	max.s32 	%r1362, %r1361, 0;
	mul.wide.u32 	%rd116, %r1362, 1145587898;
	add.s64 	%rd117, %rd116, 9007199254740992;
	shr.u64 	%rd118, %rd117, 54;
	cvt.u32.u64 	%r1363, %rd118;
	min.u32 	%r1364, %r1363, 127;
	st.global.u8 	[%rd46+3137], %r1364;
	cvt.s64.s32 	%rd119, %r1500;
	mad.lo.s64 	%rd120, %rd119, 169349011079168, 1073741824;
	shr.u64 	%rd121, %rd120, 31;
	cvt.u32.u64 	%r1365, %rd121;
	add.s32 	%r1366, %r1360, %r1365;
	max.s32 	%r1367, %r1366, 0;
	mul.wide.u32 	%rd122, %r1367, 1145587898;
	add.s64 	%rd123, %rd122, 9007199254740992;
	shr.u64 	%rd124, %rd123, 54;
	cvt.u32.u64 	%r1368, %rd124;
	min.u32 	%r1369, %r1368, 127;
	st.global.u8 	[%rd46+28225], %r1369;
	cvt.s64.s32 	%rd125, %r1492;
	mad.lo.s64 	%rd126, %rd125, 169349011079168, 1073741824;
	shr.u64 	%rd127, %rd126, 31;
	cvt.u32.u64 	%r1370, %rd127;
	add.s32 	%r1371, %r1360, %r1370;
	max.s32 	%r1372, %r1371, 0;
	mul.wide.u32 	%rd128, %r1372, 1145587898;
	add.s64 	%rd129, %rd128, 9007199254740992;
	shr.u64 	%rd130, %rd129, 54;
	cvt.u32.u64 	%r1373, %rd130;
	min.u32 	%r1374, %r1373, 127;
	st.global.u8 	[%rd46+53313], %r1374;
	cvt.s64.s32 	%rd131, %r1484;
	mad.lo.s64 	%rd132, %rd131, 169349011079168, 1073741824;
	shr.u64 	%rd133, %rd132, 31;
	cvt.u32.u64 	%r1375, %rd133;
	add.s32 	%r1376, %r1360, %r1375;
	max.s32 	%r1377, %r1376, 0;
	mul.wide.u32 	%rd134, %r1377, 1145587898;
	add.s64 	%rd135, %rd134, 9007199254740992;
	shr.u64 	%rd136, %rd135, 54;
	cvt.u32.u64 	%r1378, %rd136;
	min.u32 	%r1379, %r1378, 127;
	st.global.u8 	[%rd46+78401], %r1379;
	cvt.s64.s32 	%rd137, %r1511;
	mad.lo.s64 	%rd138, %rd137, 169349011079168, 1073741824;
	shr.u64 	%rd139, %rd138, 31;
	cvt.u32.u64 	%r1380, %rd139;
	ld.global.nc.u32 	%r1381, [%rd40+8];
	ld.global.nc.u32 	%r1382, [%rd41+8];
	add.s32 	%r1383, %r1382, %r1381;
	add.s32 	%r1384, %r1383, %r1380;
	max.s32 	%r1385, %r1384, 0;
	mul.wide.u32 	%rd140, %r1385, 1145587898;
	add.s64 	%rd141, %rd140, 9007199254740992;
	shr.u64 	%rd142, %rd141, 54;
	cvt.u32.u64 	%r1386, %rd142;
	min.u32 	%r1387, %r1386, 127;
	st.global.u8 	[%rd46+2], %r1387;
	cvt.s64.s32 	%rd143, %r1503;
	mad.lo.s64 	%rd144, %rd143, 169349011079168, 1073741824;
	shr.u64 	%rd145, %rd144, 31;
	cvt.u32.u64 	%r1388, %rd145;
	add.s32 	%r1389, %r1383, %r1388;
	max.s32 	%r1390, %r1389, 0;
	mul.wide.u32 	%rd146, %r1390, 1145587898;
	add.s64 	%rd147, %rd146, 9007199254740992;
	shr.u64 	%rd148, %rd147, 54;
	cvt.u32.u64 	%r1391, %rd148;
	min.u32 	%r1392, %r1391, 127;
	st.global.u8 	[%rd46+25090], %r1392;
	cvt.s64.s32 	%rd149, %r1495;
	mad.lo.s64 	%rd150, %rd149, 169349011079168, 1073741824;
	shr.u64 	%rd151, %rd150, 31;
	cvt.u32.u64 	%r1393, %rd151;
	add.s32 	%r1394, %r1383, %r1393;
	max.s32 	%r1395, %r1394, 0;
	mul.wide.u32 	%rd152, %r1395, 1145587898;
	add.s64 	%rd153, %rd152, 9007199254740992;
	shr.u64 	%rd154, %rd153, 54;
	cvt.u32.u64 	%r1396, %rd154;
	min.u32 	%r1397, %r1396, 127;
	st.global.u8 	[%rd46+50178], %r1397;
	cvt.s64.s32 	%rd155, %r1487;
	mad.lo.s64 	%rd156, %rd155, 169349011079168, 1073741824;
	shr.u64 	%rd157, %rd156, 31;
	cvt.u32.u64 	%r1398, %rd157;
	add.s32 	%r1399, %r1383, %r1398;
	max.s32 	%r1400, %r1399, 0;
	mul.wide.u32 	%rd158, %r1400, 1145587898;
	add.s64 	%rd159, %rd158, 9007199254740992;
	shr.u64 	%rd160, %rd159, 54;
	cvt.u32.u64 	%r1401, %rd160;
	min.u32 	%r1402, %r1401, 127;
	st.global.u8 	[%rd46+75266], %r1402;
	cvt.s64.s32 	%rd161, %r1507;
	mad.lo.s64 	%rd162, %rd161, 169349011079168, 1073741824;
	shr.u64 	%rd163, %rd162, 31;
	cvt.u32.u64 	%r1403, %rd163;
	ld.global.nc.u32 	%r1404, [%rd40+264];
	ld.global.nc.u32 	%r1405, [%rd41+264];
	add.s32 	%r1406, %r1405, %r1404;
	add.s32 	%r1407, %r1406, %r1403;
	max.s32 	%r1408, %r1407, 0;
	mul.wide.u32 	%rd164, %r1408, 1145587898;
	add.s64 	%rd165, %rd164, 9007199254740992;
	shr.u64 	%rd166, %rd165, 54;
	cvt.u32.u64 	%r1409, %rd166;
	min.u32 	%r1410, %r1409, 127;
	st.global.u8 	[%rd46+3138], %r1410;
	cvt.s64.s32 	%rd167, %r1499;
	mad.lo.s64 	%rd168, %rd167, 169349011079168, 1073741824;
	shr.u64 	%rd169, %rd168, 31;
	cvt.u32.u64 	%r1411, %rd169;
	add.s32 	%r1412, %r1406, %r1411;
	max.s32 	%r1413, %r1412, 0;
	mul.wide.u32 	%rd170, %r1413, 1145587898;
	add.s64 	%rd171, %rd170, 9007199254740992;
	shr.u64 	%rd172, %rd171, 54;
	cvt.u32.u64 	%r1414, %rd172;
	min.u32 	%r1415, %r1414, 127;
	st.global.u8 	[%rd46+28226], %r1415;
	cvt.s64.s32 	%rd173, %r1491;
	mad.lo.s64 	%rd174, %rd173, 169349011079168, 1073741824;
	shr.u64 	%rd175, %rd174, 31;
	cvt.u32.u64 	%r1416, %rd175;
	add.s32 	%r1417, %r1406, %r1416;
	max.s32 	%r1418, %r1417, 0;
	mul.wide.u32 	%rd176, %r1418, 1145587898;
	add.s64 	%rd177, %rd176, 9007199254740992;
	shr.u64 	%rd178, %rd177, 54;
	cvt.u32.u64 	%r1419, %rd178;
	min.u32 	%r1420, %r1419, 127;
	st.global.u8 	[%rd46+53314], %r1420;
	cvt.s64.s32 	%rd179, %r1483;
	mad.lo.s64 	%rd180, %rd179, 169349011079168, 1073741824;
	shr.u64 	%rd181, %rd180, 31;
	cvt.u32.u64 	%r1421, %rd181;
	add.s32 	%r1422, %r1406, %r1421;
	max.s32 	%r1423, %r1422, 0;
	mul.wide.u32 	%rd182, %r1423, 1145587898;
	add.s64 	%rd183, %rd182, 9007199254740992;
	shr.u64 	%rd184, %rd183, 54;
	cvt.u32.u64 	%r1424, %rd184;
	min.u32 	%r1425, %r1424, 127;
	st.global.u8 	[%rd46+78402], %r1425;
	cvt.s64.s32 	%rd185, %r1510;
	mad.lo.s64 	%rd186, %rd185, 169349011079168, 1073741824;
	shr.u64 	%rd187, %rd186, 31;
	cvt.u32.u64 	%r1426, %rd187;
	ld.global.nc.u32 	%r1427, [%rd40+12];
	ld.global.nc.u32 	%r1428, [%rd41+12];
	add.s32 	%r1429, %r1428, %r1427;
	add.s32 	%r1430, %r1429, %r1426;
	max.s32 	%r1431, %r1430, 0;
	mul.wide.u32 	%rd188, %r1431, 1145587898;
	add.s64 	%rd189, %rd188, 9007199254740992;
	shr.u64 	%rd190, %rd189, 54;
	cvt.u32.u64 	%r1432, %rd190;
	min.u32 	%r1433, %r1432, 127;
	st.global.u8 	[%rd46+3], %r1433;
	cvt.s64.s32 	%rd191, %r1502;
	mad.lo.s64 	%rd192, %rd191, 169349011079168, 1073741824;
	shr.u64 	%rd193, %rd192, 31;
	cvt.u32.u64 	%r1434, %rd193;
	add.s32 	%r1435, %r1429, %r1434;
	max.s32 	%r1436, %r1435, 0;
	mul.wide.u32 	%rd194, %r1436, 1145587898;
	add.s64 	%rd195, %rd194, 9007199254740992;
	shr.u64 	%rd196, %rd195, 54;
	cvt.u32.u64 	%r1437, %rd196;
	min.u32 	%r1438, %r1437, 127;
	st.global.u8 	[%rd46+25091], %r1438;
	cvt.s64.s32 	%rd197, %r1494;
	mad.lo.s64 	%rd198, %rd197, 169349011079168, 1073741824;
	shr.u64 	%rd199, %rd198, 31;
	cvt.u32.u64 	%r1439, %rd199;
	add.s32 	%r1440, %r1429, %r1439;
	max.s32 	%r1441, %r1440, 0;
	mul.wide.u32 	%rd200, %r1441, 1145587898;
	add.s64 	%rd201, %rd200, 9007199254740992;
	shr.u64 	%rd202, %rd201, 54;
	cvt.u32.u64 	%r1442, %rd202;
	min.u32 	%r1443, %r1442, 127;
	st.global.u8 	[%rd46+50179], %r1443;
	cvt.s64.s32 	%rd203, %r1486;
	mad.lo.s64 	%rd204, %rd203, 169349011079168, 1073741824;
	shr.u64 	%rd205, %rd204, 31;
	cvt.u32.u64 	%r1444, %rd205;
	add.s32 	%r1445, %r1429, %r1444;
	max.s32 	%r1446, %r1445, 0;
	mul.wide.u32 	%rd206, %r1446, 1145587898;
	add.s64 	%rd207, %rd206, 9007199254740992;
	shr.u64 	%rd208, %rd207, 54;
	cvt.u32.u64 	%r1447, %rd208;
	min.u32 	%r1448, %r1447, 127;
	st.global.u8 	[%rd46+75267], %r1448;
	cvt.s64.s32 	%rd209, %r1506;
	mad.lo.s64 	%rd210, %rd209, 169349011079168, 1073741824;
	shr.u64 	%rd211, %rd210, 31;
	cvt.u32.u64 	%r1449, %rd211;
	ld.global.nc.u32 	%r1450, [%rd40+268];
	ld.global.nc.u32 	%r1451, [%rd41+268];
	add.s32 	%r1452, %r1451, %r1450;
	add.s32 	%r1453, %r1452, %r1449;
	max.s32 	%r1454, %r1453, 0;
	mul.wide.u32 	%rd212, %r1454, 1145587898;
	add.s64 	%rd213, %rd212, 9007199254740992;
	shr.u64 	%rd214, %rd213, 54;
	cvt.u32.u64 	%r1455, %rd214;
	min.u32 	%r1456, %r1455, 127;
	st.global.u8 	[%rd46+3139], %r1456;
	cvt.s64.s32 	%rd215, %r1498;
	mad.lo.s64 	%rd216, %rd215, 169349011079168, 1073741824;
	shr.u64 	%rd217, %rd216, 31;
	cvt.u32.u64 	%r1457, %rd217;
	add.s32 	%r1458, %r1452, %r1457;
	max.s32 	%r1459, %r1458, 0;
	mul.wide.u32 	%rd218, %r1459, 1145587898;
	add.s64 	%rd219, %rd218, 9007199254740992;
	shr.u64 	%rd220, %rd219, 54;
	cvt.u32.u64 	%r1460, %rd220;
	min.u32 	%r1461, %r1460, 127;
	st.global.u8 	[%rd46+28227], %r1461;
	cvt.s64.s32 	%rd221, %r1490;
	mad.lo.s64 	%rd222, %rd221, 169349011079168, 1073741824;
	shr.u64 	%rd223, %rd222, 31;
	cvt.u32.u64 	%r1462, %rd223;
	add.s32 	%r1463, %r1452, %r1462;
	max.s32 	%r1464, %r1463, 0;
	mul.wide.u32 	%rd224, %r1464, 1145587898;
	add.s64 	%rd225, %rd224, 9007199254740992;
	shr.u64 	%rd226, %rd225, 54;
	cvt.u32.u64 	%r1465, %rd226;
	min.u32 	%r1466, %r1465, 127;
	st.global.u8 	[%rd46+53315], %r1466;
	cvt.s64.s32 	%rd227, %r1482;
	mad.lo.s64 	%rd228, %rd227, 169349011079168, 1073741824;
	shr.u64 	%rd229, %rd228, 31;
	cvt.u32.u64 	%r1467, %rd229;
	add.s32 	%r1468, %r1452, %r1467;
	max.s32 	%r1469, %r1468, 0;
	mul.wide.u32 	%rd230, %r1469, 1145587898;
	add.s64 	%rd231, %rd230, 9007199254740992;
	shr.u64 	%rd232, %rd231, 54;
	cvt.u32.u64 	%r1470, %rd232;
	min.u32 	%r1471, %r1470, 127;
	st.global.u8 	[%rd46+78403], %r1471;
	ret;

}
	// .globl	fused_nn_conv2d_cast_fixed_point_multiply_add_cast_fixed_point_multiply_add_cast_16086763325481941859__12_kernel0
.visible .entry fused_nn_conv2d_cast_fixed_point_multiply_add_cast_fixed_point_multiply_add_cast_16086763325481941859__12_kernel0(
	.param .u64 .ptr .align 1 fused_nn_conv2d_cast_fixed_point_multiply_add_cast_fixed_point_multiply_add_cast_16086763325481941859__12_kernel0_param_0,
	.param .u64 .ptr .align 1 fused_nn_conv2d_cast_fixed_point_multiply_add_cast_fixed_point_multiply_add_cast_16086763325481941859__12_kernel0_param_1,
	.param .u64 .ptr .align 1 fused_nn_conv2d_cast_fixed_point_multiply_add_cast_fixed_point_multiply_add_cast_16086763325481941859__12_kernel0_param_2,
	.param .u64 .ptr .align 1 fused_nn_conv2d_cast_fixed_point_multiply_add_cast_fixed_point_multiply_add_cast_16086763325481941859__12_kernel0_param_3,
	.param .u64 .ptr .align 1 fused_nn_conv2d_cast_fixed_point_multiply_add_cast_fixed_point_multiply_add_cast_16086763325481941859__12_kernel0_param_4
)
{
	.reg .pred 	%p<3>;
	.reg .b32 	%r<400>;
	.reg .b64 	%rd<173>;
	// demoted variable
	.shared .align 4 .b8 _ZZ113fused_nn_conv2d_cast_fixed_point_multiply_add_cast_fixed_point_multiply_add_cast_16086763325481941859__12_kernel0E15pad_data_shared[2048];
	// demoted variable
	.shared .align 4 .b8 _ZZ113fused_nn_conv2d_cast_fixed_point_multiply_add_cast_fixed_point_multiply_add_cast_16086763325481941859__12_kernel0E18placeholder_shared[4096];
	ld.param.u64 	%rd6, [fused_nn_conv2d_cast_fixed_point_multiply_add_cast_fixed_point_multiply_add_cast_16086763325481941859__12_kernel0_param_0];
	ld.param.u64 	%rd7, [fused_nn_conv2d_cast_fixed_point_multiply_add_cast_fixed_point_multiply_add_cast_16086763325481941859__12_kernel0_param_1];
	cvta.to.global.u64 	%rd1, %rd6;
	cvta.to.global.u64 	%rd2, %rd7;
	mov.u32 	%r1, %ctaid.z;
	mov.u32 	%r75, %tid.y;
	mov.u32 	%r76, %ctaid.x;
	mul.hi.u32 	%r77, %r76, -1840700269;
	shr.u32 	%r78, %r77, 2;
	mul.lo.s32 	%r2, %r78, 448;
	mov.u32 	%r79, %tid.x;
	shr.u32 	%r80, %r79, 3;
	mul.lo.s32 	%r3, %r80, 224;
	mul.lo.s32 	%r81, %r78, 7;
	sub.s32 	%r82, %r76, %r81;
	shl.b32 	%r4, %r82, 5;
	shl.b32 	%r83, %r79, 2;
	and.b32  	%r5, %r83, 28;
	mad.lo.s32 	%r84, %r1, 1605632, %r2;
	add.s32 	%r85, %r84, %r3;
	add.s32 	%r86, %r85, %r4;
	or.b32  	%r6, %r86, %r5;
	shl.b32 	%r87, %r75, 6;
	add.s32 	%r88, %r83, %r87;
	shl.b32 	%r89, %r75, 8;
	shl.b32 	%r90, %r79, 4;
	and.b32  	%r91, %r90, 16320;
	add.s32 	%r92, %r89, %r91;
	and.b32  	%r93, %r92, 523264;
	shl.b32 	%r7, %r75, 2;
	shr.u32 	%r94, %r79, 2;
	add.s32 	%r95, %r7, %r94;
	shl.b32 	%r96, %r95, 4;
	and.b32  	%r97, %r96, 240;
	and.b32  	%r98, %r83, 12;
	or.b32  	%r99, %r93, %r98;
	or.b32  	%r8, %r99, %r97;
	shr.u32 	%r100, %r75, 4;
	and.b32  	%r101, %r75, 15;
	mul.lo.s32 	%r102, %r101, 12544;
	mad.lo.s32 	%r9, %r100, 802816, %r102;
	mov.u32 	%r103, _ZZ113fused_nn_conv2d_cast_fixed_point_multiply_add_cast_fixed_point_multiply_add_cast_16086763325481941859__12_kernel0E15pad_data_shared;
	add.s32 	%r10, %r103, %r88;
	add.s32 	%r104, %r75, 8;
	shr.u32 	%r105, %r104, 4;
	mad.lo.s32 	%r11, %r75, 12544, 100352;
	mad.lo.s32 	%r12, %r105, 602112, %r11;
	add.s32 	%r106, %r75, 16;
	shr.u32 	%r107, %r106, 4;
	mad.lo.s32 	%r13, %r107, 802816, %r102;
	add.s32 	%r108, %r75, 24;
	shr.u32 	%r109, %r108, 4;
	mad.lo.s32 	%r110, %r109, 602112, %r11;
	add.s32 	%r14, %r110, 200704;
	mov.u32 	%r111, _ZZ113fused_nn_conv2d_cast_fixed_point_multiply_add_cast_fixed_point_multiply_add_cast_16086763325481941859__12_kernel0E18placeholder_shared;
	add.s32 	%r15, %r111, %r88;
	add.s32 	%r112, %r89, %r111;
	add.s32 	%r16, %r112, 2048;
	add.s32 	%r113, %r83, %r103;
	add.s32 	%r17, %r113, 1024;
	mov.b32 	%r384, 0;
	mov.u32 	%r385, %r384;
	mov.u32 	%r386, %r384;
	mov.u32 	%r387, %r384;
	mov.u32 	%r388, %r384;
	mov.u32 	%r389, %r384;
	mov.u32 	%r390, %r384;
	mov.u32 	%r391, %r384;
	mov.u32 	%r392, %r384;
	mov.u32 	%r393, %r384;
	mov.u32 	%r394, %r384;
	mov.u32 	%r395, %r384;
	mov.u32 	%r396, %r384;
	mov.u32 	%r397, %r384;
	mov.u32 	%r398, %r384;
	mov.u32 	%r399, %r384;
	mov.u32 	%r380, %r384;
$L__BB51_1:
	bar.sync 	0;
	mad.lo.s32 	%r115, %r380, 200704, %r6;
	add.s32 	%r116, %r115, %r9;
	cvt.u64.u32 	%rd8, %r116;
	add.s64 	%rd9, %rd1, %rd8;
	ld.global.nc.u32 	%r117, [%rd9];
	st.shared.u32 	[%r10], %r117;
	add.s32 	%r118, %r115, %r12;
	cvt.u64.u32 	%rd10, %r118;
	add.s64 	%rd11, %rd1, %rd10;
	ld.global.nc.u32 	%r119, [%rd11];
	st.shared.u32 	[%r10+512], %r119;
	add.s32 	%r120, %r115, %r13;
	cvt.u64.u32 	%rd12, %r120;
	add.s64 	%rd13, %rd1, %rd12;
	ld.global.nc.u32 	%r121, [%rd13];
	st.shared.u32 	[%r10+1024], %r121;
	add.s32 	%r122, %r115, %r14;
	cvt.u64.u32 	%rd14, %r122;
	add.s64 	%rd15, %rd1, %rd14;
	ld.global.nc.u32 	%r123, [%rd15];
	st.shared.u32 	[%r10+1536], %r123;
	shl.b32 	%r124, %r380, 8;
	add.s32 	%r125, %r8, %r124;
	cvt.u64.u32 	%rd16, %r125;
	add.s64 	%rd17, %rd2, %rd16;
	ld.global.nc.u32 	%r126, [%rd17];
	st.shared.u32 	[%r15], %r126;
	ld.global.nc.u32 	%r127, [%rd17+2048];
	st.shared.u32 	[%r15+512], %r127;
	ld.global.nc.u32 	%r128, [%rd17+4096];
	st.shared.u32 	[%r15+1024], %r128;
	ld.global.nc.u32 	%r129, [%rd17+6144];
	st.shared.u32 	[%r15+1536], %r129;
	ld.global.nc.u32 	%r130, [%rd17+8192];
	st.shared.u32 	[%r15+2048], %r130;
	ld.global.nc.u32 	%r131, [%rd17+10240];
	st.shared.u32 	[%r15+2560], %r131;
	ld.global.nc.u32 	%r132, [%rd17+12288];
	st.shared.u32 	[%r15+3072], %r132;
	ld.global.nc.u32 	%r133, [%rd17+14336];
	st.shared.u32 	[%r15+3584], %r133;
	bar.sync 	0;
	mov.b32 	%r383, 2048;
	mov.u32 	%r381, %r17;
	mov.u32 	%r382, %r16;
$L__BB51_2:
	ld.shared.u32 	%r135, [%r381+-1024];
	ld.shared.u32 	%r136, [%r382+-2048];
	// begin inline asm
	dp4a.s32.s32 %r134, %r135, %r136, %r399;
	// end inline asm
	ld.shared.u32 	%r139, [%r381];
	ld.shared.u32 	%r140, [%r382+-2048];
	// begin inline asm
	dp4a.s32.s32 %r138, %r139, %r140, %r391;
	// end inline asm
	ld.shared.u32 	%r143, [%r381+-1024];
	ld.shared.u32 	%r144, [%r382];
	// begin inline asm
	dp4a.s32.s32 %r142, %r143, %r144, %r395;
	// end inline asm
	ld.shared.u32 	%r147, [%r381];
	ld.shared.u32 	%r148, [%r382];
	// begin inline asm
	dp4a.s32.s32 %r146, %r147, %r148, %r387;
	// end inline asm
	ld.shared.u32 	%r151, [%r381+-1024];
	ld.shared.u32 	%r152, [%r382+-2044];
	// begin inline asm
	dp4a.s32.s32 %r150, %r151, %r152, %r398;
	// end inline asm
	ld.shared.u32 	%r155, [%r381];
	ld.shared.u32 	%r156, [%r382+-2044];
	// begin inline asm
	dp4a.s32.s32 %r154, %r155, %r156, %r390;
	// end inline asm
	ld.shared.u32 	%r159, [%r381+-1024];
	ld.shared.u32 	%r160, [%r382+4];
	// begin inline asm
	dp4a.s32.s32 %r158, %r159, %r160, %r394;
	// end inline asm
	ld.shared.u32 	%r163, [%r381];
	ld.shared.u32 	%r164, [%r382+4];
	// begin inline asm
	dp4a.s32.s32 %r162, %r163, %r164, %r386;
	// end inline asm
	ld.shared.u32 	%r167, [%r381+-1024];
	ld.shared.u32 	%r168, [%r382+-2040];
	// begin inline asm
	dp4a.s32.s32 %r166, %r167, %r168, %r397;
	// end inline asm
	ld.shared.u32 	%r171, [%r381];
	ld.shared.u32 	%r172, [%r382+-2040];
	// begin inline asm
	dp4a.s32.s32 %r170, %r171, %r172, %r389;
	// end inline asm
	ld.shared.u32 	%r175, [%r381+-1024];
	ld.shared.u32 	%r176, [%r382+8];
	// begin inline asm
	dp4a.s32.s32 %r174, %r175, %r176, %r393;
	// end inline asm
	ld.shared.u32 	%r179, [%r381];
	ld.shared.u32 	%r180, [%r382+8];
	// begin inline asm
	dp4a.s32.s32 %r178, %r179, %r180, %r385;
	// end inline asm
	ld.shared.u32 	%r183, [%r381+-1024];
	ld.shared.u32 	%r184, [%r382+-2036];
	// begin inline asm
	dp4a.s32.s32 %r182, %r183, %r184, %r396;
	// end inline asm
	ld.shared.u32 	%r187, [%r381];
	ld.shared.u32 	%r188, [%r382+-2036];
	// begin inline asm
	dp4a.s32.s32 %r186, %r187, %r188, %r388;
	// end inline asm
	ld.shared.u32 	%r191, [%r381+-1024];
	ld.shared.u32 	%r192, [%r382+12];
	// begin inline asm
	dp4a.s32.s32 %r190, %r191, %r192, %r392;
	// end inline asm
	ld.shared.u32 	%r195, [%r381];
	ld.shared.u32 	%r196, [%r382+12];
	// begin inline asm
	dp4a.s32.s32 %r194, %r195, %r196, %r384;
	// end inline asm
	ld.shared.u32 	%r199, [%r381+-960];
	ld.shared.u32 	%r200, [%r382+-2032];
	// begin inline asm
	dp4a.s32.s32 %r399, %r199, %r200, %r134;
	// end inline asm
	ld.shared.u32 	%r203, [%r381+64];
	ld.shared.u32 	%r204, [%r382+-2032];
	// begin inline asm
	dp4a.s32.s32 %r391, %r203, %r204, %r138;
	// end inline asm
	ld.shared.u32 	%r207, [%r381+-960];
	ld.shared.u32 	%r208, [%r382+16];
	// begin inline asm
	dp4a.s32.s32 %r395, %r207, %r208, %r142;
	// end inline asm
	ld.shared.u32 	%r211, [%r381+64];
	ld.shared.u32 	%r212, [%r382+16];
	// begin inline asm
	dp4a.s32.s32 %r387, %r211, %r212, %r146;
	// end inline asm
	ld.shared.u32 	%r215, [%r381+-960];
	ld.shared.u32 	%r216, [%r382+-2028];
	// begin inline asm
	dp4a.s32.s32 %r398, %r215, %r216, %r150;
	// end inline asm
	ld.shared.u32 	%r219, [%r381+64];
	ld.shared.u32 	%r220, [%r382+-2028];
	// begin inline asm
	dp4a.s32.s32 %r390, %r219, %r220, %r154;
	// end inline asm
	ld.shared.u32 	%r223, [%r381+-960];
	ld.shared.u32 	%r224, [%r382+20];
	// begin inline asm
	dp4a.s32.s32 %r394, %r223, %r224, %r158;
	// end inline asm
	ld.shared.u32 	%r227, [%r381+64];
	ld.shared.u32 	%r228, [%r382+20];
	// begin inline asm
	dp4a.s32.s32 %r386, %r227, %r228, %r162;
	// end inline asm
	ld.shared.u32 	%r231, [%r381+-960];
	ld.shared.u32 	%r232, [%r382+-2024];
	// begin inline asm
	dp4a.s32.s32 %r397, %r231, %r232, %r166;
	// end inline asm
	ld.shared.u32 	%r235, [%r381+64];
	ld.shared.u32 	%r236, [%r382+-2024];
	// begin inline asm
	dp4a.s32.s32 %r389, %r235, %r236, %r170;
	// end inline asm
	ld.shared.u32 	%r239, [%r381+-960];
	ld.shared.u32 	%r240, [%r382+24];
	// begin inline asm
	dp4a.s32.s32 %r393, %r239, %r240, %r174;
	// end inline asm
	ld.shared.u32 	%r243, [%r381+64];
	ld.shared.u32 	%r244, [%r382+24];
	// begin inline asm
	dp4a.s32.s32 %r385, %r243, %r244, %r178;
	// end inline asm
	ld.shared.u32 	%r247, [%r381+-960];
	ld.shared.u32 	%r248, [%r382+-2020];
	// begin inline asm
	dp4a.s32.s32 %r396, %r247, %r248, %r182;
	// end inline asm
	ld.shared.u32 	%r251, [%r381+64];
	ld.shared.u32 	%r252, [%r382+-2020];
	// begin inline asm
	dp4a.s32.s32 %r388, %r251, %r252, %r186;
	// end inline asm
	ld.shared.u32 	%r255, [%r381+-960];
	ld.shared.u32 	%r256, [%r382+28];
	// begin inline asm
	dp4a.s32.s32 %r392, %r255, %r256, %r190;
	// end inline asm
	ld.shared.u32 	%r259, [%r381+64];
	ld.shared.u32 	%r260, [%r382+28];
	// begin inline asm
	dp4a.s32.s32 %r384, %r259, %r260, %r194;
	// end inline asm
	add.s32 	%r383, %r383, 32;
	add.s32 	%r382, %r382, 32;
	add.s32 	%r381, %r381, 128;
	setp.ne.s32 	%p1, %r383, 2304;
	@%p1 bra 	$L__BB51_2;
	add.s32 	%r380, %r380, 1;
	setp.ne.s32 	%p2, %r380, 4;
	@%p2 bra 	$L__BB51_1;
	ld.param.u64 	%rd172, [fused_nn_conv2d_cast_fixed_point_multiply_add_cast_fixed_point_multiply_add_cast_16086763325481941859__12_kernel0_param_4];
	ld.param.u64 	%rd171, [fused_nn_conv2d_cast_fixed_point_multiply_add_cast_fixed_point_multiply_add_cast_16086763325481941859__12_kernel0_param_3];
	ld.param.u64 	%rd170, [fused_nn_conv2d_cast_fixed_point_multiply_add_cast_fixed_point_multiply_add_cast_16086763325481941859__12_kernel0_param_2];
	mad.lo.s32 	%r262, %r1, 401408, %r11;
	add.s32 	%r263, %r262, %r2;
	add.s32 	%r264, %r263, %r3;
	add.s32 	%r265, %r264, %r4;
	add.s32 	%r266, %r265, %r5;
	add.s32 	%r267, %r266, -100352;
	cvta.to.global.u64 	%rd18, %rd171;
	cvta.to.global.u64 	%rd19, %rd172;
	cvta.to.global.u64 	%rd20, %rd170;
	cvt.s64.s32 	%rd21, %r399;
	mad.lo.s64 	%rd22, %rd21, 199684913627136, 1073741824;
	shr.u64 	%rd23, %rd22, 31;
	cvt.u32.u64 	%r268, %rd23;
	mul.wide.u32 	%rd24, %r7, 4;
	add.s64 	%rd25, %rd18, %rd24;
	ld.global.nc.u32 	%r269, [%rd25];
	add.s32 	%r270, %r269, %r268;
	cvt.s64.s32 	%rd26, %r270;
	mad.lo.s64 	%rd27, %rd26, 2147555554, 1073741824;
	shr.u64 	%rd28, %rd27, 31;
	cvt.u32.u64 	%r271, %rd28;
	add.s64 	%rd29, %rd19, %rd24;
	ld.global.nc.u32 	%r272, [%rd29];
	add.s32 	%r273, %r272, %r271;
	max.s32 	%r274, %r273, 0;
	mul.wide.u32 	%rd30, %r274, 2032294944;
	add.s64 	%rd31, %rd30, 18014398509481984;
	shr.u64 	%rd32, %rd31, 55;
	cvt.u64.u32 	%rd33, %r267;
	add.s64 	%rd34, %rd20, %rd33;
	st.global.u8 	[%rd34], %rd32;
	cvt.s64.s32 	%rd35, %r391;
	mad.lo.s64 	%rd36, %rd35, 199684913627136, 1073741824;
	shr.u64 	%rd37, %rd36, 31;
	cvt.u32.u64 	%r275, %rd37;
	add.s32 	%r276, %r269, %r275;
	cvt.s64.s32 	%rd38, %r276;
	mad.lo.s64 	%rd39, %rd38, 2147555554, 1073741824;
	shr.u64 	%rd40, %rd39, 31;
	cvt.u32.u64 	%r277, %rd40;
	add.s32 	%r278, %r272, %r277;
	max.s32 	%r279, %r278, 0;
	mul.wide.u32 	%rd41, %r279, 2032294944;
	add.s64 	%rd42, %rd41, 18014398509481984;
	shr.u64 	%rd43, %rd42, 55;
	st.global.u8 	[%rd34+200704], %rd43;
	cvt.s64.s32 	%rd44, %r395;
	mad.lo.s64 	%rd45, %rd44, 199684913627136, 1073741824;
	shr.u64 	%rd46, %rd45, 31;
	cvt.u32.u64 	%r280, %rd46;
	ld.global.nc.u32 	%r281, [%rd25+128];
	add.s32 	%r282, %r281, %r280;
	cvt.s64.s32 	%rd47, %r282;
	mad.lo.s64 	%rd48, %rd47, 2147555554, 1073741824;
	shr.u64 	%rd49, %rd48, 31;
	cvt.u32.u64 	%r283, %rd49;
	ld.global.nc.u32 	%r284, [%rd29+128];
	add.s32 	%r285, %r284, %r283;
	max.s32 	%r286, %r285, 0;
	mul.wide.u32 	%rd50, %r286, 2032294944;
	add.s64 	%rd51, %rd50, 18014398509481984;
	shr.u64 	%rd52, %rd51, 55;
	st.global.u8 	[%rd34+100352], %rd52;
	cvt.s64.s32 	%rd53, %r387;
	mad.lo.s64 	%rd54, %rd53, 199684913627136, 1073741824;
	shr.u64 	%rd55, %rd54, 31;
	cvt.u32.u64 	%r287, %rd55;
	add.s32 	%r288, %r281, %r287;
	cvt.s64.s32 	%rd56, %r288;
	mad.lo.s64 	%rd57, %rd56, 2147555554, 1073741824;
	shr.u64 	%rd58, %rd57, 31;
	cvt.u32.u64 	%r289, %rd58;
	add.s32 	%r290, %r284, %r289;
	max.s32 	%r291, %r290, 0;
	mul.wide.u32 	%rd59, %r291, 2032294944;
	add.s64 	%rd60, %rd59, 18014398509481984;
	shr.u64 	%rd61, %rd60, 55;
	st.global.u8 	[%rd34+301056], %rd61;
	cvt.s64.s32 	%rd62, %r398;
	mad.lo.s64 	%rd63, %rd62, 199684913627136, 1073741824;
	shr.u64 	%rd64, %rd63, 31;
	cvt.u32.u64 	%r292, %rd64;
	ld.global.nc.u32 	%r293, [%rd25+4];
	add.s32 	%r294, %r293, %r292;
	cvt.s64.s32 	%rd65, %r294;
	mad.lo.s64 	%rd66, %rd65, 2147555554, 1073741824;
	shr.u64 	%rd67, %rd66, 31;
	cvt.u32.u64 	%r295, %rd67;
	ld.global.nc.u32 	%r296, [%rd29+4];
	add.s32 	%r297, %r296, %r295;
	max.s32 	%r298, %r297, 0;
	mul.wide.u32 	%rd68, %r298, 2032294944;
	add.s64 	%rd69, %rd68, 18014398509481984;
	shr.u64 	%rd70, %rd69, 55;
	st.global.u8 	[%rd34+1], %rd70;
	cvt.s64.s32 	%rd71, %r390;
	mad.lo.s64 	%rd72, %rd71, 199684913627136, 1073741824;
	shr.u64 	%rd73, %rd72, 31;
	cvt.u32.u64 	%r299, %rd73;
	add.s32 	%r300, %r293, %r299;
	cvt.s64.s32 	%rd74, %r300;
	mad.lo.s64 	%rd75, %rd74, 2147555554, 1073741824;
	shr.u64 	%rd76, %rd75, 31;
	cvt.u32.u64 	%r301, %rd76;
	add.s32 	%r302, %r296, %r301;
	max.s32 	%r303, %r302, 0;
	mul.wide.u32 	%rd77, %r303, 2032294944;
	add.s64 	%rd78, %rd77, 18014398509481984;
	shr.u64 	%rd79, %rd78, 55;
	st.global.u8 	[%rd34+200705], %rd79;
	cvt.s64.s32 	%rd80, %r394;
	mad.lo.s64 	%rd81, %rd80, 199684913627136, 1073741824;
	shr.u64 	%rd82, %rd81, 31;
	cvt.u32.u64 	%r304, %rd82;
	ld.global.nc.u32 	%r305, [%rd25+132];
	add.s32 	%r306, %r305, %r304;
	cvt.s64.s32 	%rd83, %r306;
	mad.lo.s64 	%rd84, %rd83, 2147555554, 1073741824;
	shr.u64 	%rd85, %rd84, 31;
	cvt.u32.u64 	%r307, %rd85;
	ld.global.nc.u32 	%r308, [%rd29+132];
	add.s32 	%r309, %r308, %r307;
	max.s32 	%r310, %r309, 0;
	mul.wide.u32 	%rd86, %r310, 2032294944;
	add.s64 	%rd87, %rd86, 18014398509481984;
	shr.u64 	%rd88, %rd87, 55;
	st.global.u8 	[%rd34+100353], %rd88;
	cvt.s64.s32 	%rd89, %r386;
	mad.lo.s64 	%rd90, %rd89, 199684913627136, 1073741824;
	shr.u64 	%rd91, %rd90, 31;
	cvt.u32.u64 	%r311, %rd91;
	add.s32 	%r312, %r305, %r311;
	cvt.s64.s32 	%rd92, %r312;
	mad.lo.s64 	%rd93, %rd92, 2147555554, 1073741824;
	shr.u64 	%rd94, %rd93, 31;
	cvt.u32.u64 	%r313, %rd94;
	add.s32 	%r314, %r308, %r313;
	max.s32 	%r315, %r314, 0;
	mul.wide.u32 	%rd95, %r315, 2032294944;
	add.s64 	%rd96, %rd95, 18014398509481984;
	shr.u64 	%rd97, %rd96, 55;
	st.global.u8 	[%rd34+301057], %rd97;
	cvt.s64.s32 	%rd98, %r397;
	mad.lo.s64 	%rd99, %rd98, 199684913627136, 1073741824;
	shr.u64 	%rd100, %rd99, 31;
	cvt.u32.u64 	%r316, %rd100;
	ld.global.nc.u32 	%r317, [%rd25+8];
	add.s32 	%r318, %r317, %r316;
	cvt.s64.s32 	%rd101, %r318;
	mad.lo.s64 	%rd102, %rd101, 2147555554, 1073741824;
	shr.u64 	%rd103, %rd102, 31;
	cvt.u32.u64 	%r319, %rd103;
	ld.global.nc.u32 	%r320, [%rd29+8];
	add.s32 	%r321, %r320, %r319;
	max.s32 	%r322, %r321, 0;
	mul.wide.u32 	%rd104, %r322, 2032294944;
	add.s64 	%rd105, %rd104, 18014398509481984;
	shr.u64 	%rd106, %rd105, 55;
	st.global.u8 	[%rd34+2], %rd106;
	cvt.s64.s32 	%rd107, %r389;
	mad.lo.s64 	%rd108, %rd107, 199684913627136, 1073741824;
	shr.u64 	%rd109, %rd108, 31;
	cvt.u32.u64 	%r323, %rd109;
	add.s32 	%r324, %r317, %r323;
	cvt.s64.s32 	%rd110, %r324;
	mad.lo.s64 	%rd111, %rd110, 2147555554, 1073741824;
	shr.u64 	%rd112, %rd111, 31;
	cvt.u32.u64 	%r325, %rd112;
	add.s32 	%r326, %r320, %r325;
	max.s32 	%r327, %r326, 0;
	mul.wide.u32 	%rd113, %r327, 2032294944;
	add.s64 	%rd114, %rd113, 18014398509481984;
	shr.u64 	%rd115, %rd114, 55;
	st.global.u8 	[%rd34+200706], %rd115;
	cvt.s64.s32 	%rd116, %r393;
	mad.lo.s64 	%rd117, %rd116, 199684913627136, 1073741824;
	shr.u64 	%rd118, %rd117, 31;
	cvt.u32.u64 	%r328, %rd118;
	ld.global.nc.u32 	%r329, [%rd25+136];
	add.s32 	%r330, %r329, %r328;
	cvt.s64.s32 	%rd119, %r330;
	mad.lo.s64 	%rd120, %rd119, 2147555554, 1073741824;
	shr.u64 	%rd121, %rd120, 31;
	cvt.u32.u64 	%r331, %rd121;
	ld.global.nc.u32 	%r332, [%rd29+136];
	add.s32 	%r333, %r332, %r331;
	max.s32 	%r334, %r333, 0;
	mul.wide.u32 	%rd122, %r334, 2032294944;
	add.s64 	%rd123, %rd122, 18014398509481984;
	shr.u64 	%rd124, %rd123, 55;
	st.global.u8 	[%rd34+100354], %rd124;
	cvt.s64.s32 	%rd125, %r385;
	mad.lo.s64 	%rd126, %rd125, 199684913627136, 1073741824;
	shr.u64 	%rd127, %rd126, 31;
	cvt.u32.u64 	%r335, %rd127;
	add.s32 	%r336, %r329, %r335;
	cvt.s64.s32 	%rd128, %r336;
	mad.lo.s64 	%rd129, %rd128, 2147555554, 1073741824;
	shr.u64 	%rd130, %rd129, 31;
	cvt.u32.u64 	%r337, %rd130;
	add.s32 	%r338, %r332, %r337;
	max.s32 	%r339, %r338, 0;
	mul.wide.u32 	%rd131, %r339, 2032294944;
	add.s64 	%rd132, %rd131, 18014398509481984;
	shr.u64 	%rd133, %rd132, 55;
	st.global.u8 	[%rd34+301058], %rd133;
	cvt.s64.s32 	%rd134, %r396;
	mad.lo.s64 	%rd135, %rd134, 199684913627136, 1073741824;
	shr.u64 	%rd136, %rd135, 31;
	cvt.u32.u64 	%r340, %rd136;
	ld.global.nc.u32 	%r341, [%rd25+12];
	add.s32 	%r342, %r341, %r340;
	cvt.s64.s32 	%rd137, %r342;
	mad.lo.s64 	%rd138, %rd137, 2147555554, 1073741824;
	shr.u64 	%rd139, %rd138, 31;
	cvt.u32.u64 	%r343, %rd139;
	ld.global.nc.u32 	%r344, [%rd29+12];
	add.s32 	%r345, %r344, %r343;
	max.s32 	%r346, %r345, 0;
	mul.wide.u32 	%rd140, %r346, 2032294944;
	add.s64 	%rd141, %rd140, 18014398509481984;
	shr.u64 	%rd142, %rd141, 55;
	st.global.u8 	[%rd34+3], %rd142;
	cvt.s64.s32 	%rd143, %r388;
	mad.lo.s64 	%rd144, %rd143, 199684913627136, 1073741824;
	shr.u64 	%rd145, %rd144, 31;
	cvt.u32.u64 	%r347, %rd145;
	add.s32 	%r348, %r341, %r347;
	cvt.s64.s32 	%rd146, %r348;
	mad.lo.s64 	%rd147, %rd146, 2147555554, 1073741824;
	shr.u64 	%rd148, %rd147, 31;
	cvt.u32.u64 	%r349, %rd148;
	add.s32 	%r350, %r344, %r349;
	max.s32 	%r351, %r350, 0;
	mul.wide.u32 	%rd149, %r351, 2032294944;
	add.s64 	%rd150, %rd149, 18014398509481984;
	shr.u64 	%rd151, %rd150, 55;
	st.global.u8 	[%rd34+200707], %rd151;
	cvt.s64.s32 	%rd152, %r392;
	mad.lo.s64 	%rd153, %rd152, 199684913627136, 1073741824;
	shr.u64 	%rd154, %rd153, 31;
	cvt.u32.u64 	%r352, %rd154;
	ld.global.nc.u32 	%r353, [%rd25+140];
	add.s32 	%r354, %r353, %r352;
	cvt.s64.s32 	%rd155, %r354;
	mad.lo.s64 	%rd156, %rd155, 2147555554, 1073741824;
	shr.u64 	%rd157, %rd156, 31;
	cvt.u32.u64 	%r355, %rd157;
	ld.global.nc.u32 	%r356, [%rd29+140];
	add.s32 	%r357, %r356, %r355;
	max.s32 	%r358, %r357, 0;
	mul.wide.u32 	%rd158, %r358, 2032294944;
	add.s64 	%rd159, %rd158, 18014398509481984;
	shr.u64 	%rd160, %rd159, 55;
	st.global.u8 	[%rd34+100355], %rd160;
	cvt.s64.s32 	%rd161, %r384;
	mad.lo.s64 	%rd162, %rd161, 199684913627136, 1073741824;
	shr.u64 	%rd163, %rd162, 31;
	cvt.u32.u64 	%r359, %rd163;
	add.s32 	%r360, %r353, %r359;
	cvt.s64.s32 	%rd164, %r360;
	mad.lo.s64 	%rd165, %rd164, 2147555554, 1073741824;
	shr.u64 	%rd166, %rd165, 31;
	cvt.u32.u64 	%r361, %rd166;
	add.s32 	%r362, %r356, %r361;
	max.s32 	%r363, %r362, 0;
	mul.wide.u32 	%rd167, %r363, 2032294944;
	add.s64 	%rd168, %rd167, 18014398509481984;
	shr.u64 	%rd169, %rd168, 55;
	st.global.u8 	[%rd34+301059], %rd169;
	ret;

}
	// .globl	fused_divide_add_round_cast_clip_cast_nn_pad_layout_transform_kernel0
.visible .entry fused_divide_add_round_cast_clip_cast_nn_pad_layout_transform_kernel0(
	.param .u64 .ptr .align 1 fused_divide_add_round_cast_clip_cast_nn_pad_layout_transform_kernel0_param_0,
	.param .u64 .ptr .align 1 fused_divide_add_round_cast_clip_cast_nn_pad_layout_transform_kernel0_param_1
)
{
	.reg .pred 	%p<77>;
	.reg .b16 	%rs<101>;
	.reg .b32 	%r<260>;
	.reg .b32 	%f<151>;
	.reg .b64 	%rd<57>;

	ld.param.u64 	%rd3, [fused_divide_add_round_cast_clip_cast_nn_pad_layout_transform_kernel0_param_0];
	ld.param.u64 	%rd4, [fused_divide_add_round_cast_clip_cast_nn_pad_layout_transform_kernel0_param_1];
	cvta.to.global.u64 	%rd5, %rd3;
	cvta.to.global.u64 	%rd1, %rd4;
	mov.u32 	%r5, %ctaid.x;
	shl.b32 	%r6, %r5, 8;
	mov.u32 	%r7, %tid.x;
	shr.u32 	%r8, %r7, 2;
	or.b32  	%r1, %r8, %r6;
	shl.b32 	%r9, %r5, 10;
	or.b32  	%r10, %r9, %r7;
	and.b32  	%r3, %r7, 3;
	mul.lo.s32 	%r4, %r3, 50176;
	setp.gt.u32 	%p1, %r1, 1605631;
	setp.gt.u32 	%p2, %r10, 6422527;
	cvt.u64.u32 	%rd6, %r10;
	add.s64 	%rd2, %rd5, %rd6;
	or.pred  	%p3, %p1, %p2;
	@%p3 bra 	$L__BB52_4;
	setp.eq.s32 	%p4, %r3, 3;
	mov.b16 	%rs76, 0;
	@%p4 bra 	$L__BB52_3;
	mul.hi.u32 	%r11, %r1, 1402438301;
	shr.u32 	%r12, %r11, 14;
	mul.lo.s32 	%r13, %r12, 50176;
	sub.s32 	%r14, %r1, %r13;
	add.s32 	%r15, %r14, %r4;
	mad.lo.s32 	%r16, %r12, 150528, %r15;
	mul.wide.u32 	%rd7, %r16, 4;
	add.s64 	%rd8, %rd1, %rd7;
	ld.global.nc.f32 	%f1, [%rd8];
	mul.f32 	%f2, %f1, 0f424276E8;
	mov.f32 	%f3, 0f3F000000;
	copysign.f32 	%f4, %f2, %f3;
	add.rz.f32 	%f5, %f2, %f4;
	cvt.rzi.f32.f32 	%f6, %f5;
	cvt.rzi.s32.f32 	%r17, %f6;
	min.s32 	%r18, %r17, 127;
	max.s32 	%r19, %r18, -128;
	cvt.u16.u32 	%rs76, %r19;
$L__BB52_3:
	st.global.u8 	[%rd2], %rs76;
$L__BB52_4:
	setp.gt.u32 	%p5, %r1, 1540095;
	@%p5 bra 	$L__BB52_9;
	setp.gt.u32 	%p6, %r10, 6160383;
	@%p6 bra 	$L__BB52_9;
	setp.eq.s32 	%p7, %r3, 3;
	mov.b16 	%rs77, 0;
	@%p7 bra 	$L__BB52_8;
	add.s32 	%r20, %r1, 65536;
	mul.hi.u32 	%r21, %r20, 1402438301;
	shr.u32 	%r22, %r21, 14;
	mul.lo.s32 	%r23, %r22, 50176;
	sub.s32 	%r24, %r20, %r23;
	add.s32 	%r25, %r24, %r4;
	mad.lo.s32 	%r26, %r22, 150528, %r25;
	mul.wide.u32 	%rd9, %r26, 4;
	add.s64 	%rd10, %rd1, %rd9;
	ld.global.nc.f32 	%f7, [%rd10];
	mul.f32 	%f8, %f7, 0f424276E8;
	mov.f32 	%f9, 0f3F000000;
	copysign.f32 	%f10, %f8, %f9;
	add.rz.f32 	%f11, %f8, %f10;
	cvt.rzi.f32.f32 	%f12, %f11;
	cvt.rzi.s32.f32 	%r27, %f12;
	min.s32 	%r28, %r27, 127;
	max.s32 	%r29, %r28, -128;
	cvt.u16.u32 	%rs77, %r29;
$L__BB52_8:
	st.global.u8 	[%rd2+262144], %rs77;
$L__BB52_9:
	setp.gt.u32 	%p8, %r1, 1474559;
	@%p8 bra 	$L__BB52_14;
	setp.gt.u32 	%p9, %r10, 5898239;
	@%p9 bra 	$L__BB52_14;
	setp.eq.s32 	%p10, %r3, 3;
	mov.b16 	%rs78, 0;
	@%p10 bra 	$L__BB52_13;
	add.s32 	%r30, %r1, 131072;
	mul.hi.u32 	%r31, %r30, 1402438301;
	shr.u32 	%r32, %r31, 14;
	mul.lo.s32 	%r33, %r32, 50176;
	sub.s32 	%r34, %r30, %r33;
	add.s32 	%r35, %r34, %r4;
	mad.lo.s32 	%r36, %r32, 150528, %r35;
	mul.wide.u32 	%rd11, %r36, 4;
	add.s64 	%rd12, %rd1, %rd11;
	ld.global.nc.f32 	%f13, [%rd12];
	mul.f32 	%f14, %f13, 0f424276E8;
	mov.f32 	%f15, 0f3F000000;
	copysign.f32 	%f16, %f14, %f15;
	add.rz.f32 	%f17, %f14, %f16;
	cvt.rzi.f32.f32 	%f18, %f17;
	cvt.rzi.s32.f32 	%r37, %f18;
	min.s32 	%r38, %r37, 127;
	max.s32 	%r39, %r38, -128;
	cvt.u16.u32 	%rs78, %r39;
$L__BB52_13:
	st.global.u8 	[%rd2+524288], %rs78;
$L__BB52_14:
	setp.gt.u32 	%p11, %r1, 1409023;
	@%p11 bra 	$L__BB52_19;
	setp.gt.u32 	%p12, %r10, 5636095;
	@%p12 bra 	$L__BB52_19;
	setp.eq.s32 	%p13, %r3, 3;
	mov.b16 	%rs79, 0;
	@%p13 bra 	$L__BB52_18;
	add.s32 	%r40, %r1, 196608;
	mul.hi.u32 	%r41, %r40, 1402438301;
	shr.u32 	%r42, %r41, 14;
	mul.lo.s32 	%r43, %r42, 50176;
	sub.s32 	%r44, %r40, %r43;
	add.s32 	%r45, %r44, %r4;
	mad.lo.s32 	%r46, %r42, 150528, %r45;
	mul.wide.u32 	%rd13, %r46, 4;
	add.s64 	%rd14, %rd1, %rd13;
	ld.global.nc.f32 	%f19, [%rd14];
	mul.f32 	%f20, %f19, 0f424276E8;
	mov.f32 	%f21, 0f3F000000;
	copysign.f32 	%f22, %f20, %f21;
	add.rz.f32 	%f23, %f20, %f22;
	cvt.rzi.f32.f32 	%f24, %f23;
	cvt.rzi.s32.f32 	%r47, %f24;
	min.s32 	%r48, %r47, 127;
	max.s32 	%r49, %r48, -128;
	cvt.u16.u32 	%rs79, %r49;
$L__BB52_18:
	st.global.u8 	[%rd2+786432], %rs79;
$L__BB52_19:
	setp.gt.u32 	%p14, %r1, 1343487;
	@%p14 bra 	$L__BB52_24;
	setp.gt.u32 	%p15, %r10, 5373951;
	@%p15 bra 	$L__BB52_24;
	setp.eq.s32 	%p16, %r3, 3;
	mov.b16 	%rs80, 0;
	@%p16 bra 	$L__BB52_23;
	add.s32 	%r50, %r1, 262144;
	mul.hi.u32 	%r51, %r50, 1402438301;
	shr.u32 	%r52, %r51, 14;
	mul.lo.s32 	%r53, %r52, 50176;
	sub.s32 	%r54, %r50, %r53;
	add.s32 	%r55, %r54, %r4;
	mad.lo.s32 	%r56, %r52, 150528, %r55;
	mul.wide.u32 	%rd15, %r56, 4;
	add.s64 	%rd16, %rd1, %rd15;
	ld.global.nc.f32 	%f25, [%rd16];
	mul.f32 	%f26, %f25, 0f424276E8;
	mov.f32 	%f27, 0f3F000000;
	copysign.f32 	%f28, %f26, %f27;
	add.rz.f32 	%f29, %f26, %f28;
	cvt.rzi.f32.f32 	%f30, %f29;
	cvt.rzi.s32.f32 	%r57, %f30;
	min.s32 	%r58, %r57, 127;
	max.s32 	%r59, %r58, -128;
	cvt.u16.u32 	%rs80, %r59;
$L__BB52_23:
	st.global.u8 	[%rd2+1048576], %rs80;
$L__BB52_24:
	setp.gt.u32 	%p17, %r1, 1277951;
	@%p17 bra 	$L__BB52_29;
	setp.gt.u32 	%p18, %r10, 5111807;
	@%p18 bra 	$L__BB52_29;
	setp.eq.s32 	%p19, %r3, 3;
	mov.b16 	%rs81, 0;
	@%p19 bra 	$L__BB52_28;
	add.s32 	%r60, %r1, 327680;
	mul.hi.u32 	%r61, %r60, 1402438301;
	shr.u32 	%r62, %r61, 14;
	mul.lo.s32 	%r63, %r62, 50176;
	sub.s32 	%r64, %r60, %r63;
	add.s32 	%r65, %r64, %r4;
	mad.lo.s32 	%r66, %r62, 150528, %r65;
	mul.wide.u32 	%rd17, %r66, 4;
	add.s64 	%rd18, %rd1, %rd17;
	ld.global.nc.f32 	%f31, [%rd18];
	mul.f32 	%f32, %f31, 0f424276E8;
	mov.f32 	%f33, 0f3F000000;
	copysign.f32 	%f34, %f32, %f33;
	add.rz.f32 	%f35, %f32, %f34;
	cvt.rzi.f32.f32 	%f36, %f35;
	cvt.rzi.s32.f32 	%r67, %f36;
	min.s32 	%r68, %r67, 127;
	max.s32 	%r69, %r68, -128;
	cvt.u16.u32 	%rs81, %r69;
$L__BB52_28:
	st.global.u8 	[%rd2+1310720], %rs81;
$L__BB52_29:
	setp.gt.u32 	%p20, %r1, 1212415;
	@%p20 bra 	$L__BB52_34;
	setp.gt.u32 	%p21, %r10, 4849663;
	@%p21 bra 	$L__BB52_34;
	setp.eq.s32 	%p22, %r3, 3;
	mov.b16 	%rs82, 0;
	@%p22 bra 	$L__BB52_33;
	add.s32 	%r70, %r1, 393216;
	mul.hi.u32 	%r71, %r70, 1402438301;
	shr.u32 	%r72, %r71, 14;
	mul.lo.s32 	%r73, %r72, 50176;
	sub.s32 	%r74, %r70, %r73;
	add.s32 	%r75, %r74, %r4;
	mad.lo.s32 	%r76, %r72, 150528, %r75;
	mul.wide.u32 	%rd19, %r76, 4;
	add.s64 	%rd20, %rd1, %rd19;
	ld.global.nc.f32 	%f37, [%rd20];
	mul.f32 	%f38, %f37, 0f424276E8;
	mov.f32 	%f39, 0f3F000000;
	copysign.f32 	%f40, %f38, %f39;
	add.rz.f32 	%f41, %f38, %f40;
	cvt.rzi.f32.f32 	%f42, %f41;
	cvt.rzi.s32.f32 	%r77, %f42;
	min.s32 	%r78, %r77, 127;
	max.s32 	%r79, %r78, -128;
	cvt.u16.u32 	%rs82, %r79;
$L__BB52_33:
	st.global.u8 	[%rd2+1572864], %rs82;
$L__BB52_34:
	setp.gt.u32 	%p23, %r1, 1146879;
	@%p23 bra 	$L__BB52_39;
	setp.gt.u32 	%p24, %r10, 4587519;
	@%p24 bra 	$L__BB52_39;
	setp.eq.s32 	%p25, %r3, 3;
	mov.b16 	%rs83, 0;
	@%p25 bra 	$L__BB52_38;
	add.s32 	%r80, %r1, 458752;
	mul.hi.u32 	%r81, %r80, 1402438301;
	shr.u32 	%r82, %r81, 14;
	mul.lo.s32 	%r83, %r82, 50176;
	sub.s32 	%r84, %r80, %r83;
	add.s32 	%r85, %r84, %r4;
	mad.lo.s32 	%r86, %r82, 150528, %r85;
	mul.wide.u32 	%rd21, %r86, 4;
	add.s64 	%rd22, %rd1, %rd21;
	ld.global.nc.f32 	%f43, [%rd22];
	mul.f32 	%f44, %f43, 0f424276E8;
	mov.f32 	%f45, 0f3F000000;
	copysign.f32 	%f46, %f44, %f45;
	add.rz.f32 	%f47, %f44, %f46;
	cvt.rzi.f32.f32 	%f48, %f47;
	cvt.rzi.s32.f32 	%r87, %f48;
	min.s32 	%r88, %r87, 127;
	max.s32 	%r89, %r88, -128;
	cvt.u16.u32 	%rs83, %r89;
$L__BB52_38:
	st.global.u8 	[%rd2+1835008], %rs83;
$L__BB52_39:
	setp.gt.u32 	%p26, %r1, 1081343;
	@%p26 bra 	$L__BB52_44;
	setp.gt.u32 	%p27, %r10, 4325375;
	@%p27 bra 	$L__BB52_44;
	setp.eq.s32 	%p28, %r3, 3;
	mov.b16 	%rs84, 0;
	@%p28 bra 	$L__BB52_43;
	add.s32 	%r90, %r1, 524288;
	mul.hi.u32 	%r91, %r90, 1402438301;
	shr.u32 	%r92, %r91, 14;
	mul.lo.s32 	%r93, %r92, 50176;
	sub.s32 	%r94, %r90, %r93;
	add.s32 	%r95, %r94, %r4;
	mad.lo.s32 	%r96, %r92, 150528, %r95;
	mul.wide.u32 	%rd23, %r96, 4;
	add.s64 	%rd24, %rd1, %rd23;
	ld.global.nc.f32 	%f49, [%rd24];
	mul.f32 	%f50, %f49, 0f424276E8;
	mov.f32 	%f51, 0f3F000000;
	copysign.f32 	%f52, %f50, %f51;
	add.rz.f32 	%f53, %f50, %f52;
	cvt.rzi.f32.f32 	%f54, %f53;
	cvt.rzi.s32.f32 	%r97, %f54;
	min.s32 	%r98, %r97, 127;
	max.s32 	%r99, %r98, -128;
	cvt.u16.u32 	%rs84, %r99;
$L__BB52_43:
	st.global.u8 	[%rd2+2097152], %rs84;
$L__BB52_44:
	setp.gt.u32 	%p29, %r1, 1015807;
	@%p29 bra 	$L__BB52_49;
	setp.gt.u32 	%p30, %r10, 4063231;
	@%p30 bra 	$L__BB52_49;
	setp.eq.s32 	%p31, %r3, 3;
	mov.b16 	%rs85, 0;
	@%p31 bra 	$L__BB52_48;
	add.s32 	%r100, %r1, 589824;
	mul.hi.u32 	%r101, %r100, 1402438301;
	shr.u32 	%r102, %r101, 14;
	mul.lo.s32 	%r103, %r102, 50176;
	sub.s32 	%r104, %r100, %r103;
	add.s32 	%r105, %r104, %r4;
	mad.lo.s32 	%r106, %r102, 150528, %r105;
	mul.wide.u32 	%rd25, %r106, 4;
	add.s64 	%rd26, %rd1, %rd25;
	ld.global.nc.f32 	%f55, [%rd26];
	mul.f32 	%f56, %f55, 0f424276E8;
	mov.f32 	%f57, 0f3F000000;
	copysign.f32 	%f58, %f56, %f57;
	add.rz.f32 	%f59, %f56, %f58;
	cvt.rzi.f32.f32 	%f60, %f59;
	cvt.rzi.s32.f32 	%r107, %f60;
	min.s32 	%r108, %r107, 127;
	max.s32 	%r109, %r108, -128;
	cvt.u16.u32 	%rs85, %r109;
$L__BB52_48:
	st.global.u8 	[%rd2+2359296], %rs85;
$L__BB52_49:
	setp.gt.u32 	%p32, %r1, 950271;
	@%p32 bra 	$L__BB52_54;
	setp.gt.u32 	%p33, %r10, 3801087;
	@%p33 bra 	$L__BB52_54;
	setp.eq.s32 	%p34, %r3, 3;
	mov.b16 	%rs86, 0;
	@%p34 bra 	$L__BB52_53;
	add.s32 	%r110, %r1, 655360;
	mul.hi.u32 	%r111, %r110, 1402438301;
	shr.u32 	%r112, %r111, 14;
	mul.lo.s32 	%r113, %r112, 50176;
	sub.s32 	%r114, %r110, %r113;
	add.s32 	%r115, %r114, %r4;
	mad.lo.s32 	%r116, %r112, 150528, %r115;
	mul.wide.u32 	%rd27, %r116, 4;
	add.s64 	%rd28, %rd1, %rd27;
	ld.global.nc.f32 	%f61, [%rd28];
	mul.f32 	%f62, %f61, 0f424276E8;
	mov.f32 	%f63, 0f3F000000;
	copysign.f32 	%f64, %f62, %f63;
	add.rz.f32 	%f65, %f62, %f64;
	cvt.rzi.f32.f32 	%f66, %f65;
	cvt.rzi.s32.f32 	%r117, %f66;
	min.s32 	%r118, %r117, 127;
	max.s32 	%r119, %r118, -128;
	cvt.u16.u32 	%rs86, %r119;
$L__BB52_53:
	st.global.u8 	[%rd2+2621440], %rs86;
$L__BB52_54:
	setp.gt.u32 	%p35, %r1, 884735;
	@%p35 bra 	$L__BB52_59;
	setp.gt.u32 	%p36, %r10, 3538943;
	@%p36 bra 	$L__BB52_59;
	setp.eq.s32 	%p37, %r3, 3;
	mov.b16 	%rs87, 0;
	@%p37 bra 	$L__BB52_58;
	add.s32 	%r120, %r1, 720896;
	mul.hi.u32 	%r121, %r120, 1402438301;
	shr.u32 	%r122, %r121, 14;
	mul.lo.s32 	%r123, %r122, 50176;
	sub.s32 	%r124, %r120, %r123;
	add.s32 	%r125, %r124, %r4;
	mad.lo.s32 	%r126, %r122, 150528, %r125;
	mul.wide.u32 	%rd29, %r126, 4;
	add.s64 	%rd30, %rd1, %rd29;
	ld.global.nc.f32 	%f67, [%rd30];
	mul.f32 	%f68, %f67, 0f424276E8;
	mov.f32 	%f69, 0f3F000000;
	copysign.f32 	%f70, %f68, %f69;
	add.rz.f32 	%f71, %f68, %f70;
	cvt.rzi.f32.f32 	%f72, %f71;
	cvt.rzi.s32.f32 	%r127, %f72;
	min.s32 	%r128, %r127, 127;
	max.s32 	%r129, %r128, -128;
	cvt.u16.u32 	%rs87, %r129;
$L__BB52_58:
	st.global.u8 	[%rd2+2883584], %rs87;
$L__BB52_59:
	setp.gt.u32 	%p38, %r1, 819199;
	@%p38 bra 	$L__BB52_64;
	setp.gt.u32 	%p39, %r10, 3276799;
	@%p39 bra 	$L__BB52_64;
	setp.eq.s32 	%p40, %r3, 3;
	mov.b16 	%rs88, 0;
	@%p40 bra 	$L__BB52_63;
	add.s32 	%r130, %r1, 786432;
	mul.hi.u32 	%r131, %r130, 1402438301;
	shr.u32 	%r132, %r131, 14;
	mul.lo.s32 	%r133, %r132, 50176;
	sub.s32 	%r134, %r130, %r133;
	add.s32 	%r135, %r134, %r4;
	mad.lo.s32 	%r136, %r132, 150528, %r135;
	mul.wide.u32 	%rd31, %r136, 4;
	add.s64 	%rd32, %rd1, %rd31;
	ld.global.nc.f32 	%f73, [%rd32];
	mul.f32 	%f74, %f73, 0f424276E8;
	mov.f32 	%f75, 0f3F000000;
	copysign.f32 	%f76, %f74, %f75;
	add.rz.f32 	%f77, %f74, %f76;
	cvt.rzi.f32.f32 	%f78, %f77;
	cvt.rzi.s32.f32 	%r137, %f78;
	min.s32 	%r138, %r137, 127;
	max.s32 	%r139, %r138, -128;
	cvt.u16.u32 	%rs88, %r139;
$L__BB52_63:
	st.global.u8 	[%rd2+3145728], %rs88;
$L__BB52_64:
	setp.gt.u32 	%p41, %r1, 753663;
	@%p41 bra 	$L__BB52_69;
	setp.gt.u32 	%p42, %r10, 3014655;
	@%p42 bra 	$L__BB52_69;
	setp.eq.s32 	%p43, %r3, 3;
	mov.b16 	%rs89, 0;
	@%p43 bra 	$L__BB52_68;
	add.s32 	%r140, %r1, 851968;
	mul.hi.u32 	%r141, %r140, 1402438301;
	shr.u32 	%r142, %r141, 14;
	mul.lo.s32 	%r143, %r142, 50176;
	sub.s32 	%r144, %r140, %r143;
	add.s32 	%r145, %r144, %r4;
	mad.lo.s32 	%r146, %r142, 150528, %r145;
	mul.wide.u32 	%rd33, %r146, 4;
	add.s64 	%rd34, %rd1, %rd33;
	ld.global.nc.f32 	%f79, [%rd34];
	mul.f32 	%f80, %f79, 0f424276E8;
	mov.f32 	%f81, 0f3F000000;
	copysign.f32 	%f82, %f80, %f81;
	add.rz.f32 	%f83, %f80, %f82;
	cvt.rzi.f32.f32 	%f84, %f83;
	cvt.rzi.s32.f32 	%r147, %f84;
	min.s32 	%r148, %r147, 127;
	max.s32 	%r149, %r148, -128;
	cvt.u16.u32 	%rs89, %r149;
$L__BB52_68:
	st.global.u8 	[%rd2+3407872], %rs89;
$L__BB52_69:
	setp.gt.u32 	%p44, %r1, 688127;
	@%p44 bra 	$L__BB52_74;
	setp.gt.u32 	%p45, %r10, 2752511;
	@%p45 bra 	$L__BB52_74;
	setp.eq.s32 	%p46, %r3, 3;
	mov.b16 	%rs90, 0;
	@%p46 bra 	$L__BB52_73;
	add.s32 	%r150, %r1, 917504;
	mul.hi.u32 	%r151, %r150, 1402438301;
	shr.u32 	%r152, %r151, 14;
	mul.lo.s32 	%r153, %r152, 50176;
	sub.s32 	%r154, %r150, %r153;
	add.s32 	%r155, %r154, %r4;
	mad.lo.s32 	%r156, %r152, 150528, %r155;
	mul.wide.u32 	%rd35, %r156, 4;
	add.s64 	%rd36, %rd1, %rd35;
	ld.global.nc.f32 	%f85, [%rd36];
	mul.f32 	%f86, %f85, 0f424276E8;
	mov.f32 	%f87, 0f3F000000;
	copysign.f32 	%f88, %f86, %f87;
	add.rz.f32 	%f89, %f86, %f88;
	cvt.rzi.f32.f32 	%f90, %f89;
	cvt.rzi.s32.f32 	%r157, %f90;
	min.s32 	%r158, %r157, 127;
	max.s32 	%r159, %r158, -128;
	cvt.u16.u32 	%rs90, %r159;
$L__BB52_73:
	st.global.u8 	[%rd2+3670016], %rs90;
$L__BB52_74:
	setp.gt.u32 	%p47, %r1, 622591;
	@%p47 bra 	$L__BB52_79;
	setp.gt.u32 	%p48, %r10, 2490367;
	@%p48 bra 	$L__BB52_79;
	setp.eq.s32 	%p49, %r3, 3;
	mov.b16 	%rs91, 0;
	@%p49 bra 	$L__BB52_78;
	add.s32 	%r160, %r1, 983040;
	mul.hi.u32 	%r161, %r160, 1402438301;
	shr.u32 	%r162, %r161, 14;
	mul.lo.s32 	%r163, %r162, 50176;
	sub.s32 	%r164, %r160, %r163;
	add.s32 	%r165, %r164, %r4;
	mad.lo.s32 	%r166, %r162, 150528, %r165;
	mul.wide.u32 	%rd37, %r166, 4;
	add.s64 	%rd38, %rd1, %rd37;
	ld.global.nc.f32 	%f91, [%rd38];
	mul.f32 	%f92, %f91, 0f424276E8;
	mov.f32 	%f93, 0f3F000000;
	copysign.f32 	%f94, %f92, %f93;
	add.rz.f32 	%f95, %f92, %f94;
	cvt.rzi.f32.f32 	%f96, %f95;
	cvt.rzi.s32.f32 	%r167, %f96;
	min.s32 	%r168, %r167, 127;
	max.s32 	%r169, %r168, -128;
	cvt.u16.u32 	%rs91, %r169;
$L__BB52_78:
	st.global.u8 	[%rd2+3932160], %rs91;
$L__BB52_79:
	setp.gt.u32 	%p50, %r1, 557055;
	@%p50 bra 	$L__BB52_84;
	setp.gt.u32 	%p51, %r10, 2228223;
	@%p51 bra 	$L__BB52_84;
	setp.eq.s32 	%p52, %r3, 3;
	mov.b16 	%rs92, 0;
	@%p52 bra 	$L__BB52_83;
	add.s32 	%r170, %r1, 1048576;
	mul.hi.u32 	%r171, %r170, 1402438301;
	shr.u32 	%r172, %r171, 14;
	mul.lo.s32 	%r173, %r172, 50176;
	sub.s32 	%r174, %r170, %r173;
	add.s32 	%r175, %r174, %r4;
	mad.lo.s32 	%r176, %r172, 150528, %r175;
	mul.wide.u32 	%rd39, %r176, 4;
	add.s64 	%rd40, %rd1, %rd39;
	ld.global.nc.f32 	%f97, [%rd40];
	mul.f32 	%f98, %f97, 0f424276E8;
	mov.f32 	%f99, 0f3F000000;
	copysign.f32 	%f100, %f98, %f99;
	add.rz.f32 	%f101, %f98, %f100;
	cvt.rzi.f32.f32 	%f102, %f101;
	cvt.rzi.s32.f32 	%r177, %f102;
	min.s32 	%r178, %r177, 127;
	max.s32 	%r179, %r178, -128;
	cvt.u16.u32 	%rs92, %r179;
$L__BB52_83:
	st.global.u8 	[%rd2+4194304], %rs92;
$L__BB52_84:
	setp.gt.u32 	%p53, %r1, 491519;
	@%p53 bra 	$L__BB52_89;
	setp.gt.u32 	%p54, %r10, 1966079;
	@%p54 bra 	$L__BB52_89;
	setp.eq.s32 	%p55, %r3, 3;
	mov.b16 	%rs93, 0;
	@%p55 bra 	$L__BB52_88;
	add.s32 	%r180, %r1, 1114112;
	mul.hi.u32 	%r181, %r180, 1402438301;
	shr.u32 	%r182, %r181, 14;
	mul.lo.s32 	%r183, %r182, 50176;
	sub.s32 	%r184, %r180, %r183;
	add.s32 	%r185, %r184, %r4;
	mad.lo.s32 	%r186, %r182, 150528, %r185;
	mul.wide.u32 	%rd41, %r186, 4;
	add.s64 	%rd42, %rd1, %rd41;
	ld.global.nc.f32 	%f103, [%rd42];
	mul.f32 	%f104, %f103, 0f424276E8;
	mov.f32 	%f105, 0f3F000000;
	copysign.f32 	%f106, %f104, %f105;
	add.rz.f32 	%f107, %f104, %f106;
	cvt.rzi.f32.f32 	%f108, %f107;
	cvt.rzi.s32.f32 	%r187, %f108;
	min.s32 	%r188, %r187, 127;
	max.s32 	%r189, %r188, -128;
	cvt.u16.u32 	%rs93, %r189;
$L__BB52_88:
	st.global.u8 	[%rd2+4456448], %rs93;
$L__BB52_89:
	setp.gt.u32 	%p56, %r1, 425983;
	@%p56 bra 	$L__BB52_94;
	setp.gt.u32 	%p57, %r10, 1703935;
	@%p57 bra 	$L__BB52_94;
	setp.eq.s32 	%p58, %r3, 3;
	mov.b16 	%rs94, 0;
	@%p58 bra 	$L__BB52_93;
	add.s32 	%r190, %r1, 1179648;
	mul.hi.u32 	%r191, %r190, 1402438301;
	shr.u32 	%r192, %r191, 14;
	mul.lo.s32 	%r193, %r192, 50176;
	sub.s32 	%r194, %r190, %r193;
	add.s32 	%r195, %r194, %r4;
	mad.lo.s32 	%r196, %r192, 150528, %r195;
	mul.wide.u32 	%rd43, %r196, 4;
	add.s64 	%rd44, %rd1, %rd43;
	ld.global.nc.f32 	%f109, [%rd44];
	mul.f32 	%f110, %f109, 0f424276E8;
	mov.f32 	%f111, 0f3F000000;
	copysign.f32 	%f112, %f110, %f111;
	add.rz.f32 	%f113, %f110, %f112;
	cvt.rzi.f32.f32 	%f114, %f113;
	cvt.rzi.s32.f32 	%r197, %f114;
	min.s32 	%r198, %r197, 127;
	max.s32 	%r199, %r198, -128;
	cvt.u16.u32 	%rs94, %r199;
$L__BB52_93:
	st.global.u8 	[%rd2+4718592], %rs94;
$L__BB52_94:
	setp.gt.u32 	%p59, %r1, 360447;
	@%p59 bra 	$L__BB52_99;
	setp.gt.u32 	%p60, %r10, 1441791;
	@%p60 bra 	$L__BB52_99;
	setp.eq.s32 	%p61, %r3, 3;
	mov.b16 	%rs95, 0;
	@%p61 bra 	$L__BB52_98;
	add.s32 	%r200, %r1, 1245184;
	mul.hi.u32 	%r201, %r200, 1402438301;
	shr.u32 	%r202, %r201, 14;
	mul.lo.s32 	%r203, %r202, 50176;
	sub.s32 	%r204, %r200, %r203;
	add.s32 	%r205, %r204, %r4;
	mad.lo.s32 	%r206, %r202, 150528, %r205;
	mul.wide.u32 	%rd45, %r206, 4;
	add.s64 	%rd46, %rd1, %rd45;
	ld.global.nc.f32 	%f115, [%rd46];
	mul.f32 	%f116, %f115, 0f424276E8;
	mov.f32 	%f117, 0f3F000000;
	copysign.f32 	%f118, %f116, %f117;
	add.rz.f32 	%f119, %f116, %f118;
	cvt.rzi.f32.f32 	%f120, %f119;
	cvt.rzi.s32.f32 	%r207, %f120;
	min.s32 	%r208, %r207, 127;
	max.s32 	%r209, %r208, -128;
	cvt.u16.u32 	%rs95, %r209;
$L__BB52_98:
	st.global.u8 	[%rd2+4980736], %rs95;
$L__BB52_99:
	setp.gt.u32 	%p62, %r1, 294911;
	@%p62 bra 	$L__BB52_104;
	setp.gt.u32 	%p63, %r10, 1179647;
	@%p63 bra 	$L__BB52_104;
	setp.eq.s32 	%p64, %r3, 3;
	mov.b16 	%rs96, 0;
	@%p64 bra 	$L__BB52_103;
	add.s32 	%r210, %r1, 1310720;
	mul.hi.u32 	%r211, %r210, 1402438301;
	shr.u32 	%r212, %r211, 14;
	mul.lo.s32 	%r213, %r212, 50176;
	sub.s32 	%r214, %r210, %r213;
	add.s32 	%r215, %r214, %r4;
	mad.lo.s32 	%r216, %r212, 150528, %r215;
	mul.wide.u32 	%rd47, %r216, 4;
	add.s64 	%rd48, %rd1, %rd47;
	ld.global.nc.f32 	%f121, [%rd48];
	mul.f32 	%f122, %f121, 0f424276E8;
	mov.f32 	%f123, 0f3F000000;
	copysign.f32 	%f124, %f122, %f123;
	add.rz.f32 	%f125, %f122, %f124;
	cvt.rzi.f32.f32 	%f126, %f125;
	cvt.rzi.s32.f32 	%r217, %f126;
	min.s32 	%r218, %r217, 127;
	max.s32 	%r219, %r218, -128;
	cvt.u16.u32 	%rs96, %r219;
$L__BB52_103:
	st.global.u8 	[%rd2+5242880], %rs96;
$L__BB52_104:
	setp.gt.u32 	%p65, %r1, 229375;
	@%p65 bra 	$L__BB52_109;
	setp.gt.u32 	%p66, %r10, 917503;
	@%p66 bra 	$L__BB52_109;
	setp.eq.s32 	%p67, %r3, 3;
	mov.b16 	%rs97, 0;
	@%p67 bra 	$L__BB52_108;
	add.s32 	%r220, %r1, 1376256;
	mul.hi.u32 	%r221, %r220, 1402438301;
	shr.u32 	%r222, %r221, 14;
	mul.lo.s32 	%r223, %r222, 50176;
	sub.s32 	%r224, %r220, %r223;
	add.s32 	%r225, %r224, %r4;
	mad.lo.s32 	%r226, %r222, 150528, %r225;
	mul.wide.u32 	%rd49, %r226, 4;
	add.s64 	%rd50, %rd1, %rd49;
	ld.global.nc.f32 	%f127, [%rd50];
	mul.f32 	%f128, %f127, 0f424276E8;
	mov.f32 	%f129, 0f3F000000;
	copysign.f32 	%f130, %f128, %f129;
	add.rz.f32 	%f131, %f128, %f130;
	cvt.rzi.f32.f32 	%f132, %f131;
	cvt.rzi.s32.f32 	%r227, %f132;
	min.s32 	%r228, %r227, 127;
	max.s32 	%r229, %r228, -128;
	cvt.u16.u32 	%rs97, %r229;
$L__BB52_108:
	st.global.u8 	[%rd2+5505024], %rs97;
$L__BB52_109:
	setp.gt.u32 	%p68, %r1, 163839;
	@%p68 bra 	$L__BB52_114;
	setp.gt.u32 	%p69, %r10, 655359;
	@%p69 bra 	$L__BB52_114;
	setp.eq.s32 	%p70, %r3, 3;
	mov.b16 	%rs98, 0;
	@%p70 bra 	$L__BB52_113;
	add.s32 	%r230, %r1, 1441792;
	mul.hi.u32 	%r231, %r230, 1402438301;
	shr.u32 	%r232, %r231, 14;
	mul.lo.s32 	%r233, %r232, 50176;
	sub.s32 	%r234, %r230, %r233;
	add.s32 	%r235, %r234, %r4;
	mad.lo.s32 	%r236, %r232, 150528, %r235;
	mul.wide.u32 	%rd51, %r236, 4;
	add.s64 	%rd52, %rd1, %rd51;
	ld.global.nc.f32 	%f133, [%rd52];
	mul.f32 	%f134, %f133, 0f424276E8;
	mov.f32 	%f135, 0f3F000000;
	copysign.f32 	%f136, %f134, %f135;
	add.rz.f32 	%f137, %f134, %f136;
	cvt.rzi.f32.f32 	%f138, %f137;
	cvt.rzi.s32.f32 	%r237, %f138;
	min.s32 	%r238, %r237, 127;
	max.s32 	%r239, %r238, -128;
	cvt.u16.u32 	%rs98, %r239;
$L__BB52_113:
	st.global.u8 	[%rd2+5767168], %rs98;
$L__BB52_114:
	setp.gt.u32 	%p71, %r1, 98303;
	@%p71 bra 	$L__BB52_119;
	setp.gt.u32 	%p72, %r10, 393215;
	@%p72 bra 	$L__BB52_119;
	setp.eq.s32 	%p73, %r3, 3;
	mov.b16 	%rs99, 0;
	@%p73 bra 	$L__BB52_118;
	add.s32 	%r240, %r1, 1507328;
	mul.hi.u32 	%r241, %r240, 1402438301;
	shr.u32 	%r242, %r241, 14;
	mul.lo.s32 	%r243, %r242, 50176;
	sub.s32 	%r244, %r240, %r243;
	add.s32 	%r245, %r244, %r4;
	mad.lo.s32 	%r246, %r242, 150528, %r245;
	mul.wide.u32 	%rd53, %r246, 4;
	add.s64 	%rd54, %rd1, %rd53;
	ld.global.nc.f32 	%f139, [%rd54];
	mul.f32 	%f140, %f139, 0f424276E8;
	mov.f32 	%f141, 0f3F000000;
	copysign.f32 	%f142, %f140, %f141;
	add.rz.f32 	%f143, %f140, %f142;
	cvt.rzi.f32.f32 	%f144, %f143;
	cvt.rzi.s32.f32 	%r247, %f144;
	min.s32 	%r248, %r247, 127;
	max.s32 	%r249, %r248, -128;
	cvt.u16.u32 	%rs99, %r249;
$L__BB52_118:
	st.global.u8 	[%rd2+6029312], %rs99;
$L__BB52_119:
	setp.gt.u32 	%p74, %r1, 32767;
	@%p74 bra 	$L__BB52_124;
	setp.gt.u32 	%p75, %r10, 131071;
	@%p75 bra 	$L__BB52_124;
	setp.eq.s32 	%p76, %r3, 3;
	mov.b16 	%rs100, 0;
	@%p76 bra 	$L__BB52_123;
	add.s32 	%r250, %r1, 1572864;
	mul.hi.u32 	%r251, %r250, 1402438301;
	shr.u32 	%r252, %r251, 14;
	mul.lo.s32 	%r253, %r252, 50176;
	sub.s32 	%r254, %r250, %r253;
	add.s32 	%r255, %r254, %r4;
	mad.lo.s32 	%r256, %r252, 150528, %r255;
	mul.wide.u32 	%rd55, %r256, 4;
	add.s64 	%rd56, %rd1, %rd55;
	ld.global.nc.f32 	%f145, [%rd56];
	mul.f32 	%f146, %f145, 0f424276E8;
	mov.f32 	%f147, 0f3F000000;
	copysign.f32 	%f148, %f146, %f147;
	add.rz.f32 	%f149, %f146, %f148;
	cvt.rzi.f32.f32 	%f150, %f149;
	cvt.rzi.s32.f32 	%r257, %f150;
	min.s32 	%r258, %r257, 127;
	max.s32 	%r259, %r258, -128;
	cvt.u16.u32 	%rs100, %r259;
$L__BB52_123:
	st.global.u8 	[%rd2+6291456], %rs100;
$L__BB52_124:
	ret;

}
	// .globl	fused_nn_conv2d_cast_fixed_point_multiply_add_cast_fixed_point_multiply_add_cast_16086763325481941859__14_kernel0
.visible .entry fused_nn_conv2d_cast_fixed_point_multiply_add_cast_fixed_point_multiply_add_cast_16086763325481941859__14_kernel0(
	.param .u64 .ptr .align 1 fused_nn_conv2d_cast_fixed_point_multiply_add_cast_fixed_point_multiply_add_cast_16086763325481941859__14_kernel0_param_0,
	.param .u64 .ptr .align 1 fused_nn_conv2d_cast_fixed_point_multiply_add_cast_fixed_point_multiply_add_cast_16086763325481941859__14_kernel0_param_1,
	.param .u64 .ptr .align 1 fused_nn_conv2d_cast_fixed_point_multiply_add_cast_fixed_point_multiply_add_cast_16086763325481941859__14_kernel0_param_2,
	.param .u64 .ptr .align 1 fused_nn_conv2d_cast_fixed_point_multiply_add_cast_fixed_point_multiply_add_cast_16086763325481941859__14_kernel0_param_3,
	.param .u64 .ptr .align 1 fused_nn_conv2d_cast_fixed_point_multiply_add_cast_fixed_point_multiply_add_cast_16086763325481941859__14_kernel0_param_4
)
{
	.reg .pred 	%p<15>;
	.reg .b16 	%rs<69>;
	.reg .b32 	%r<2176>;
	.reg .b64 	%rd<332>;
	// demoted variable
	.shared .align 4 .b8 _ZZ113fused_nn_conv2d_cast_fixed_point_multiply_add_cast_fixed_point_multiply_add_cast_16086763325481941859__14_kernel0E15pad_data_shared[896];
	// demoted variable
	.shared .align 4 .b8 _ZZ113fused_nn_conv2d_cast_fixed_point_multiply_add_cast_fixed_point_multiply_add_cast_16086763325481941859__14_kernel0E18placeholder_shared[1024];
	ld.param.u64 	%rd3, [fused_nn_conv2d_cast_fixed_point_multiply_add_cast_fixed_point_multiply_add_cast_16086763325481941859__14_kernel0_param_0];
	cvta.to.global.u64 	%rd1, %rd3;
	mov.u32 	%r94, %tid.z;
	shl.b32 	%r95, %r94, 3;
	mov.u32 	%r2, %tid.x;
	add.s32 	%r3, %r95, %r2;
	mov.u32 	%r96, %ctaid.z;
	mul.lo.s32 	%r97, %r96, 200704;
	mov.u32 	%r98, %ctaid.x;
	mad.lo.s32 	%r4, %r98, 224, %r97;
	shl.b32 	%r99, %r94, 5;
	shl.b32 	%r5, %r2, 2;
	add.s32 	%r100, %r5, %r99;
	bar.sync 	0;
	setp.lt.u32 	%p3, %r3, 224;
	setp.lt.u32 	%p4, %r94, 28;
	and.pred  	%p1, %p3, %p4;
	mov.u32 	%r101, _ZZ113fused_nn_conv2d_cast_fixed_point_multiply_add_cast_fixed_point_multiply_add_cast_16086763325481941859__14_kernel0E15pad_data_shared;
	add.s32 	%r6, %r101, %r100;
	not.pred 	%p5, %p1;
	@%p5 bra 	$L__BB53_2;
	cvt.u16.u32 	%rs1, %r3;
	and.b16  	%rs2, %rs1, 248;
	shr.u16 	%rs3, %rs2, 3;
	mul.lo.s16 	%rs4, %rs3, 37;
	shr.u16 	%rs5, %rs4, 8;
	mul.wide.u16 	%r102, %rs5, 12544;
	shl.b16 	%rs6, %rs5, 3;
	add.s16 	%rs7, %rs1, %rs6;
	shl.b16 	%rs8, %rs7, 2;
	cvt.u32.u16 	%r103, %rs8;
	and.b32  	%r104, %r103, 252;
	add.s32 	%r105, %r4, %r102;
	add.s32 	%r106, %r105, %r104;
	cvt.u64.u32 	%rd8, %r106;
	add.s64 	%rd9, %rd1, %rd8;
	ld.global.nc.u32 	%r107, [%rd9];
	st.shared.u32 	[%r6], %r107;
$L__BB53_2:
	setp.lt.u32 	%p6, %r3, 96;
	setp.lt.u32 	%p7, %r94, 12;
	and.pred  	%p2, %p6, %p7;
	not.pred 	%p8, %p2;
	@%p8 bra 	$L__BB53_4;
	cvt.u16.u32 	%rs9, %r3;
	xor.b16  	%rs10, %rs9, 128;
	and.b16  	%rs11, %rs10, 248;
	shr.u16 	%rs12, %rs11, 3;
	mul.lo.s16 	%rs13, %rs12, 37;
	shr.u16 	%rs14, %rs13, 8;
	mul.wide.u16 	%r108, %rs14, 12544;
	shl.b16 	%rs15, %rs14, 3;
	add.s16 	%rs16, %rs9, %rs15;
	shl.b16 	%rs17, %rs16, 2;
	cvt.u32.u16 	%r109, %rs17;
	and.b32  	%r110, %r109, 252;
	add.s32 	%r111, %r4, %r108;
	add.s32 	%r112, %r111, %r110;
	cvt.u64.u32 	%rd10, %r112;
	add.s64 	%rd11, %rd1, %rd10;
	ld.global.nc.u32 	%r113, [%rd11];
	st.shared.u32 	[%r6+512], %r113;
$L__BB53_4:
	ld.param.u64 	%rd328, [fused_nn_conv2d_cast_fixed_point_multiply_add_cast_fixed_point_multiply_add_cast_16086763325481941859__14_kernel0_param_1];
	and.b32  	%r563, %r5, 12;
	shl.b32 	%r564, %r2, 4;
	and.b32  	%r565, %r564, 16320;
	shl.b32 	%r566, %r94, 7;
	add.s32 	%r567, %r566, %r565;
	and.b32  	%r568, %r567, 32512;
	or.b32  	%r569, %r568, %r563;
	shr.u32 	%r570, %r2, 2;
	shl.b32 	%r571, %r94, 1;
	add.s32 	%r572, %r571, %r570;
	shl.b32 	%r573, %r572, 4;
	and.b32  	%r574, %r573, 48;
	or.b32  	%r575, %r569, %r574;
	cvt.u64.u32 	%rd12, %r575;
	cvta.to.global.u64 	%rd13, %rd328;
	add.s64 	%rd2, %rd13, %rd12;
	ld.global.nc.u32 	%r576, [%rd2];
	mov.u32 	%r579, _ZZ113fused_nn_conv2d_cast_fixed_point_multiply_add_cast_fixed_point_multiply_add_cast_16086763325481941859__14_kernel0E18placeholder_shared;
	add.s32 	%r7, %r579, %r100;
	st.shared.u32 	[%r7], %r576;
	ld.global.nc.u32 	%r580, [%rd2+2048];
	st.shared.u32 	[%r7+512], %r580;
	bar.sync 	0;
	add.s32 	%r8, %r101, %r5;
	ld.shared.u32 	%r115, [%r8];
	shl.b32 	%r582, %r94, 6;
	add.s32 	%r9, %r579, %r582;
	ld.shared.u32 	%r116, [%r9];
	mov.b32 	%r225, 0;
	// begin inline asm
	dp4a.s32.s32 %r114, %r115, %r116, %r225;
	// end inline asm
	ld.shared.u32 	%r119, [%r8+32];
	ld.shared.u32 	%r120, [%r9];
	// begin inline asm
	dp4a.s32.s32 %r118, %r119, %r120, %r225;
	// end inline asm
	ld.shared.u32 	%r123, [%r8+64];
	ld.shared.u32 	%r124, [%r9];
	// begin inline asm
	dp4a.s32.s32 %r122, %r123, %r124, %r225;
	// end inline asm
	ld.shared.u32 	%r127, [%r8+96];
	ld.shared.u32 	%r128, [%r9];
	// begin inline asm
	dp4a.s32.s32 %r126, %r127, %r128, %r225;
	// end inline asm
	ld.shared.u32 	%r131, [%r8+128];
	ld.shared.u32 	%r132, [%r9];
	// begin inline asm
	dp4a.s32.s32 %r130, %r131, %r132, %r225;
	// end inline asm
	ld.shared.u32 	%r135, [%r8+160];
	ld.shared.u32 	%r136, [%r9];
	// begin inline asm
	dp4a.s32.s32 %r134, %r135, %r136, %r225;
	// end inline asm
	ld.shared.u32 	%r139, [%r8+192];
	ld.shared.u32 	%r140, [%r9];
	// begin inline asm
	dp4a.s32.s32 %r138, %r139, %r140, %r225;
	// end inline asm
	ld.shared.u32 	%r143, [%r8];
	ld.shared.u32 	%r144, [%r9+4];
	// begin inline asm
	dp4a.s32.s32 %r142, %r143, %r144, %r225;
	// end inline asm
	ld.shared.u32 	%r147, [%r8+32];
	ld.shared.u32 	%r148, [%r9+4];
	// begin inline asm
	dp4a.s32.s32 %r146, %r147, %r148, %r225;
	// end inline asm
	ld.shared.u32 	%r151, [%r8+64];
	ld.shared.u32 	%r152, [%r9+4];
	// begin inline asm
	dp4a.s32.s32 %r150, %r151, %r152, %r225;
	// end inline asm
	ld.shared.u32 	%r155, [%r8+96];
	ld.shared.u32 	%r156, [%r9+4];
	// begin inline asm
	dp4a.s32.s32 %r154, %r155, %r156, %r225;
	// end inline asm
	ld.shared.u32 	%r159, [%r8+128];
	ld.shared.u32 	%r160, [%r9+4];
	// begin inline asm
	dp4a.s32.s32 %r158, %r159, %r160, %r225;
	// end inline asm
	ld.shared.u32 	%r163, [%r8+160];
	ld.shared.u32 	%r164, [%r9+4];
	// begin inline asm
	dp4a.s32.s32 %r162, %r163, %r164, %r225;
	// end inline asm
	ld.shared.u32 	%r167, [%r8+192];
	ld.shared.u32 	%r168, [%r9+4];
	// begin inline asm
	dp4a.s32.s32 %r166, %r167, %r168, %r225;
	// end inline asm
	ld.shared.u32 	%r171, [%r8];
	ld.shared.u32 	%r172, [%r9+8];
	// begin inline asm
	dp4a.s32.s32 %r170, %r171, %r172, %r225;
	// end inline asm
	ld.shared.u32 	%r175, [%r8+32];
	ld.shared.u32 	%r176, [%r9+8];
	// begin inline asm
	dp4a.s32.s32 %r174, %r175, %r176, %r225;
	// end inline asm
	ld.shared.u32 	%r179, [%r8+64];
	ld.shared.u32 	%r180, [%r9+8];
	// begin inline asm
	dp4a.s32.s32 %r178, %r179, %r180, %r225;
	// end inline asm
	ld.shared.u32 	%r183, [%r8+96];
	ld.shared.u32 	%r184, [%r9+8];
	// begin inline asm
	dp4a.s32.s32 %r182, %r183, %r184, %r225;
	// end inline asm
	ld.shared.u32 	%r187, [%r8+128];
	ld.shared.u32 	%r188, [%r9+8];
	// begin inline asm
	dp4a.s32.s32 %r186, %r187, %r188, %r225;
	// end inline asm
	ld.shared.u32 	%r191, [%r8+160];
	ld.shared.u32 	%r192, [%r9+8];
	// begin inline asm
	dp4a.s32.s32 %r190, %r191, %r192, %r225;
	// end inline asm
	ld.shared.u32 	%r195, [%r8+192];
	ld.shared.u32 	%r196, [%r9+8];
	// begin inline asm
	dp4a.s32.s32 %r194, %r195, %r196, %r225;
	// end inline asm
	ld.shared.u32 	%r199, [%r8];
	ld.shared.u32 	%r200, [%r9+12];
	// begin inline asm
	dp4a.s32.s32 %r198, %r199, %r200, %r225;
	// end inline asm
	ld.shared.u32 	%r203, [%r8+32];
	ld.shared.u32 	%r204, [%r9+12];
	// begin inline asm
	dp4a.s32.s32 %r202, %r203, %r204, %r225;
	// end inline asm
	ld.shared.u32 	%r207, [%r8+64];
	ld.shared.u32 	%r208, [%r9+12];
	// begin inline asm
	dp4a.s32.s32 %r206, %r207, %r208, %r225;
	// end inline asm
	ld.shared.u32 	%r211, [%r8+96];
	ld.shared.u32 	%r212, [%r9+12];
	// begin inline asm
	dp4a.s32.s32 %r210, %r211, %r212, %r225;
	// end inline asm
	ld.shared.u32 	%r215, [%r8+128];
	ld.shared.u32 	%r216, [%r9+12];
	// begin inline asm
	dp4a.s32.s32 %r214, %r215, %r216, %r225;
	// end inline asm
	ld.shared.u32 	%r219, [%r8+160];
	ld.shared.u32 	%r220, [%r9+12];
	// begin inline asm
	dp4a.s32.s32 %r218, %r219, %r220, %r225;
	// end inline asm
	ld.shared.u32 	%r223, [%r8+192];
	ld.shared.u32 	%r224, [%r9+12];
	// begin inline asm
	dp4a.s32.s32 %r222, %r223, %r224, %r225;
	// end inline asm
	ld.shared.u32 	%r227, [%r8+224];
	ld.shared.u32 	%r228, [%r9+16];
	// begin inline asm
	dp4a.s32.s32 %r226, %r227, %r228, %r114;
	// end inline asm
	ld.shared.u32 	%r231, [%r8+256];
	ld.shared.u32 	%r232, [%r9+16];
	// begin inline asm
	dp4a.s32.s32 %r230, %r231, %r232, %r118;
	// end inline asm
	ld.shared.u32 	%r235, [%r8+288];
	ld.shared.u32 	%r236, [%r9+16];
	// begin inline asm
	dp4a.s32.s32 %r234, %r235, %r236, %r122;
	// end inline asm
	ld.shared.u32 	%r239, [%r8+320];
	ld.shared.u32 	%r240, [%r9+16];
	// begin inline asm
	dp4a.s32.s32 %r238, %r239, %r240, %r126;
	// end inline asm
	ld.shared.u32 	%r243, [%r8+352];
	ld.shared.u32 	%r244, [%r9+16];
	// begin inline asm
	dp4a.s32.s32 %r242, %r243, %r244, %r130;
	// end inline asm
	ld.shared.u32 	%r247, [%r8+384];
	ld.shared.u32 	%r248, [%r9+16];
	// begin inline asm
	dp4a.s32.s32 %r246, %r247, %r248, %r134;
	// end inline asm
	ld.shared.u32 	%r251, [%r8+416];
	ld.shared.u32 	%r252, [%r9+16];
	// begin inline asm
	dp4a.s32.s32 %r250, %r251, %r252, %r138;
	// end inline asm
	ld.shared.u32 	%r255, [%r8+224];
	ld.shared.u32 	%r256, [%r9+20];
	// begin inline asm
	dp4a.s32.s32 %r254, %r255, %r256, %r142;
	// end inline asm
	ld.shared.u32 	%r259, [%r8+256];
	ld.shared.u32 	%r260, [%r9+20];
	// begin inline asm
	dp4a.s32.s32 %r258, %r259, %r260, %r146;
	// end inline asm
	ld.shared.u32 	%r263, [%r8+288];
	ld.shared.u32 	%r264, [%r9+20];
	// begin inline asm
	dp4a.s32.s32 %r262, %r263, %r264, %r150;
	// end inline asm
	ld.shared.u32 	%r267, [%r8+320];
	ld.shared.u32 	%r268, [%r9+20];
	// begin inline asm
	dp4a.s32.s32 %r266, %r267, %r268, %r154;
	// end inline asm
	ld.shared.u32 	%r271, [%r8+352];
	ld.shared.u32 	%r272, [%r9+20];
	// begin inline asm
	dp4a.s32.s32 %r270, %r271, %r272, %r158;
	// end inline asm
	ld.shared.u32 	%r275, [%r8+384];
	ld.shared.u32 	%r276, [%r9+20];
	// begin inline asm
	dp4a.s32.s32 %r274, %r275, %r276, %r162;
	// end inline asm
	ld.shared.u32 	%r279, [%r8+416];
	ld.shared.u32 	%r280, [%r9+20];
	// begin inline asm
	dp4a.s32.s32 %r278, %r279, %r280, %r166;
	// end inline asm
	ld.shared.u32 	%r283, [%r8+224];
	ld.shared.u32 	%r284, [%r9+24];
	// begin inline asm
	dp4a.s32.s32 %r282, %r283, %r284, %r170;
	// end inline asm
	ld.shared.u32 	%r287, [%r8+256];
	ld.shared.u32 	%r288, [%r9+24];
	// begin inline asm
	dp4a.s32.s32 %r286, %r287, %r288, %r174;
	// end inline asm
	ld.shared.u32 	%r291, [%r8+288];
	ld.shared.u32 	%r292, [%r9+24];
	// begin inline asm
	dp4a.s32.s32 %r290, %r291, %r292, %r178;
	// end inline asm
	ld.shared.u32 	%r295, [%r8+320];
	ld.shared.u32 	%r296, [%r9+24];
	// begin inline asm
	dp4a.s32.s32 %r294, %r295, %r296, %r182;
	// end inline asm
	ld.shared.u32 	%r299, [%r8+352];
	ld.shared.u32 	%r300, [%r9+24];
	// begin inline asm
	dp4a.s32.s32 %r298, %r299, %r300, %r186;
	// end inline asm
	ld.shared.u32 	%r303, [%r8+384];
	ld.shared.u32 	%r304, [%r9+24];
	// begin inline asm
	dp4a.s32.s32 %r302, %r303, %r304, %r190;
	// end inline asm
	ld.shared.u32 	%r307, [%r8+416];
	ld.shared.u32 	%r308, [%r9+24];
	// begin inline asm
	dp4a.s32.s32 %r306, %r307, %r308, %r194;
	// end inline asm
	ld.shared.u32 	%r311, [%r8+224];
	ld.shared.u32 	%r312, [%r9+28];
	// begin inline asm
	dp4a.s32.s32 %r310, %r311, %r312, %r198;
	// end inline asm
	ld.shared.u32 	%r315, [%r8+256];
	ld.shared.u32 	%r316, [%r9+28];
	// begin inline asm
	dp4a.s32.s32 %r314, %r315, %r316, %r202;
	// end inline asm
	ld.shared.u32 	%r319, [%r8+288];
	ld.shared.u32 	%r320, [%r9+28];
	// begin inline asm
	dp4a.s32.s32 %r318, %r319, %r320, %r206;
	// end inline asm
	ld.shared.u32 	%r323, [%r8+320];
	ld.shared.u32 	%r324, [%r9+28];
	// begin inline asm
	dp4a.s32.s32 %r322, %r323, %r324, %r210;
	// end inline asm
	ld.shared.u32 	%r327, [%r8+352];
	ld.shared.u32 	%r328, [%r9+28];
	// begin inline asm
	dp4a.s32.s32 %r326, %r327, %r328, %r214;
	// end inline asm
	ld.shared.u32 	%r331, [%r8+384];
	ld.shared.u32 	%r332, [%r9+28];
	// begin inline asm
	dp4a.s32.s32 %r330, %r331, %r332, %r218;
	// end inline asm
	ld.shared.u32 	%r335, [%r8+416];
	ld.shared.u32 	%r336, [%r9+28];
	// begin inline asm
	dp4a.s32.s32 %r334, %r335, %r336, %r222;
	// end inline asm
	ld.shared.u32 	%r339, [%r8+448];
	ld.shared.u32 	%r340, [%r9+32];
	// begin inline asm
	dp4a.s32.s32 %r338, %r339, %r340, %r226;
	// end inline asm
	ld.shared.u32 	%r343, [%r8+480];
	ld.shared.u32 	%r344, [%r9+32];
	// begin inline asm
	dp4a.s32.s32 %r342, %r343, %r344, %r230;
	// end inline asm
	ld.shared.u32 	%r347, [%r8+512];
	ld.shared.u32 	%r348, [%r9+32];
	// begin inline asm
	dp4a.s32.s32 %r346, %r347, %r348, %r234;
	// end inline asm
	ld.shared.u32 	%r351, [%r8+544];
	ld.shared.u32 	%r352, [%r9+32];
	// begin inline asm
	dp4a.s32.s32 %r350, %r351, %r352, %r238;
	// end inline asm
	ld.shared.u32 	%r355, [%r8+576];
	ld.shared.u32 	%r356, [%r9+32];
	// begin inline asm
	dp4a.s32.s32 %r354, %r355, %r356, %r242;
	// end inline asm
	ld.shared.u32 	%r359, [%r8+608];
	ld.shared.u32 	%r360, [%r9+32];
	// begin inline asm
	dp4a.s32.s32 %r358, %r359, %r360, %r246;
	// end inline asm
	ld.shared.u32 	%r363, [%r8+640];
	ld.shared.u32 	%r364, [%r9+32];
	// begin inline asm
	dp4a.s32.s32 %r362, %r363, %r364, %r250;
	// end inline asm
	ld.shared.u32 	%r367, [%r8+448];
	ld.shared.u32 	%r368, [%r9+36];
	// begin inline asm
	dp4a.s32.s32 %r366, %r367, %r368, %r254;
	// end inline asm
	ld.shared.u32 	%r371, [%r8+480];
	ld.shared.u32 	%r372, [%r9+36];
	// begin inline asm
	dp4a.s32.s32 %r370, %r371, %r372, %r258;
	// end inline asm
	ld.shared.u32 	%r375, [%r8+512];
	ld.shared.u32 	%r376, [%r9+36];
	// begin inline asm
	dp4a.s32.s32 %r374, %r375, %r376, %r262;
	// end inline asm
	ld.shared.u32 	%r379, [%r8+544];
	ld.shared.u32 	%r380, [%r9+36];
	// begin inline asm
	dp4a.s32.s32 %r378, %r379, %r380, %r266;
	// end inline asm
	ld.shared.u32 	%r383, [%r8+576];
	ld.shared.u32 	%r384, [%r9+36];
	// begin inline asm
	dp4a.s32.s32 %r382, %r383, %r384, %r270;
	// end inline asm
	ld.shared.u32 	%r387, [%r8+608];
	ld.shared.u32 	%r388, [%r9+36];
	// begin inline asm
	dp4a.s32.s32 %r386, %r387, %r388, %r274;
	// end inline asm
	ld.shared.u32 	%r391, [%r8+640];
	ld.shared.u32 	%r392, [%r9+36];
	// begin inline asm
	dp4a.s32.s32 %r390, %r391, %r392, %r278;
	// end inline asm
	ld.shared.u32 	%r395, [%r8+448];
	ld.shared.u32 	%r396, [%r9+40];
	// begin inline asm
	dp4a.s32.s32 %r394, %r395, %r396, %r282;
	// end inline asm
	ld.shared.u32 	%r399, [%r8+480];
	ld.shared.u32 	%r400, [%r9+40];
	// begin inline asm
	dp4a.s32.s32 %r398, %r399, %r400, %r286;
	// end inline asm
	ld.shared.u32 	%r403, [%r8+512];
	ld.shared.u32 	%r404, [%r9+40];
	// begin inline asm
	dp4a.s32.s32 %r402, %r403, %r404, %r290;
	// end inline asm
	ld.shared.u32 	%r407, [%r8+544];
	ld.shared.u32 	%r408, [%r9+40];
	// begin inline asm
	dp4a.s32.s32 %r406, %r407, %r408, %r294;
	// end inline asm
	ld.shared.u32 	%r411, [%r8+576];
	ld.shared.u32 	%r412, [%r9+40];
	// begin inline asm
	dp4a.s32.s32 %r410, %r411, %r412, %r298;
	// end inline asm
	ld.shared.u32 	%r415, [%r8+608];
	ld.shared.u32 	%r416, [%r9+40];
	// begin inline asm
	dp4a.s32.s32 %r414, %r415, %r416, %r302;
	// end inline asm
	ld.shared.u32 	%r419, [%r8+640];
	ld.shared.u32 	%r420, [%r9+40];
	// begin inline asm
	dp4a.s32.s32 %r418, %r419, %r420, %r306;
	// end inline asm
	ld.shared.u32 	%r423, [%r8+448];
	ld.shared.u32 	%r424, [%r9+44];
	// begin inline asm
	dp4a.s32.s32 %r422, %r423, %r424, %r310;
	// end inline asm
	ld.shared.u32 	%r427, [%r8+480];
	ld.shared.u32 	%r428, [%r9+44];
	// begin inline asm
	dp4a.s32.s32 %r426, %r427, %r428, %r314;
	// end inline asm
	ld.shared.u32 	%r431, [%r8+512];
	ld.shared.u32 	%r432, [%r9+44];
	// begin inline asm
	dp4a.s32.s32 %r430, %r431, %r432, %r318;
	// end inline asm
	ld.shared.u32 	%r435, [%r8+544];
	ld.shared.u32 	%r436, [%r9+44];
	// begin inline asm
	dp4a.s32.s32 %r434, %r435, %r436, %r322;
	// end inline asm
	ld.shared.u32 	%r439, [%r8+576];
	ld.shared.u32 	%r440, [%r9+44];
	// begin inline asm
	dp4a.s32.s32 %r438, %r439, %r440, %r326;
	// end inline asm
	ld.shared.u32 	%r443, [%r8+608];
	ld.shared.u32 	%r444, [%r9+44];
	// begin inline asm
	dp4a.s32.s32 %r442, %r443, %r444, %r330;
	// end inline asm
	ld.shared.u32 	%r447, [%r8+640];
	ld.shared.u32 	%r448, [%r9+44];
	// begin inline asm
	dp4a.s32.s32 %r446, %r447, %r448, %r334;
	// end inline asm
	ld.shared.u32 	%r451, [%r8+672];
	ld.shared.u32 	%r452, [%r9+48];
	// begin inline asm
	dp4a.s32.s32 %r450, %r451, %r452, %r338;
	// end inline asm
	ld.shared.u32 	%r455, [%r8+704];
	ld.shared.u32 	%r456, [%r9+48];
	// begin inline asm
	dp4a.s32.s32 %r454, %r455, %r456, %r342;
	// end inline asm
	ld.shared.u32 	%r459, [%r8+736];
	ld.shared.u32 	%r460, [%r9+48];
	// begin inline asm
	dp4a.s32.s32 %r458, %r459, %r460, %r346;
	// end inline asm
	ld.shared.u32 	%r463, [%r8+768];
	ld.shared.u32 	%r464, [%r9+48];
	// begin inline asm
	dp4a.s32.s32 %r462, %r463, %r464, %r350;
	// end inline asm
	ld.shared.u32 	%r467, [%r8+800];
	ld.shared.u32 	%r468, [%r9+48];
	// begin inline asm
	dp4a.s32.s32 %r466, %r467, %r468, %r354;
	// end inline asm
	ld.shared.u32 	%r471, [%r8+832];
	ld.shared.u32 	%r472, [%r9+48];
	// begin inline asm
	dp4a.s32.s32 %r470, %r471, %r472, %r358;
	// end inline asm
	ld.shared.u32 	%r475, [%r8+864];
	ld.shared.u32 	%r476, [%r9+48];
	// begin inline asm
	dp4a.s32.s32 %r474, %r475, %r476, %r362;
	// end inline asm
	ld.shared.u32 	%r479, [%r8+672];
	ld.shared.u32 	%r480, [%r9+52];
	// begin inline asm
	dp4a.s32.s32 %r478, %r479, %r480, %r366;
	// end inline asm
	ld.shared.u32 	%r483, [%r8+704];
	ld.shared.u32 	%r484, [%r9+52];
	// begin inline asm
	dp4a.s32.s32 %r482, %r483, %r484, %r370;
	// end inline asm
	ld.shared.u32 	%r487, [%r8+736];
	ld.shared.u32 	%r488, [%r9+52];
	// begin inline asm
	dp4a.s32.s32 %r486, %r487, %r488, %r374;
	// end inline asm
	ld.shared.u32 	%r491, [%r8+768];
	ld.shared.u32 	%r492, [%r9+52];
	// begin inline asm
	dp4a.s32.s32 %r490, %r491, %r492, %r378;
	// end inline asm
	ld.shared.u32 	%r495, [%r8+800];
	ld.shared.u32 	%r496, [%r9+52];
	// begin inline asm
	dp4a.s32.s32 %r494, %r495, %r496, %r382;
	// end inline asm
	ld.shared.u32 	%r499, [%r8+832];
	ld.shared.u32 	%r500, [%r9+52];
	// begin inline asm
	dp4a.s32.s32 %r498, %r499, %r500, %r386;
	// end inline asm
	ld.shared.u32 	%r503, [%r8+864];
	ld.shared.u32 	%r504, [%r9+52];
	// begin inline asm
	dp4a.s32.s32 %r502, %r503, %r504, %r390;
	// end inline asm
	ld.shared.u32 	%r507, [%r8+672];
	ld.shared.u32 	%r508, [%r9+56];
	// begin inline asm
	dp4a.s32.s32 %r506, %r507, %r508, %r394;
	// end inline asm
	ld.shared.u32 	%r511, [%r8+704];
	ld.shared.u32 	%r512, [%r9+56];
	// begin inline asm
	dp4a.s32.s32 %r510, %r511, %r512, %r398;
	// end inline asm
	ld.shared.u32 	%r515, [%r8+736];
	ld.shared.u32 	%r516, [%r9+56];
	// begin inline asm
	dp4a.s32.s32 %r514, %r515, %r516, %r402;
	// end inline asm
	ld.shared.u32 	%r519, [%r8+768];
	ld.shared.u32 	%r520, [%r9+56];
	// begin inline asm
	dp4a.s32.s32 %r518, %r519, %r520, %r406;
	// end inline asm
	ld.shared.u32 	%r523, [%r8+800];
	ld.shared.u32 	%r524, [%r9+56];
	// begin inline asm
	dp4a.s32.s32 %r522, %r523, %r524, %r410;
	// end inline asm
	ld.shared.u32 	%r527, [%r8+832];
	ld.shared.u32 	%r528, [%r9+56];
	// begin inline asm
	dp4a.s32.s32 %r526, %r527, %r528, %r414;
	// end inline asm
	ld.shared.u32 	%r531, [%r8+864];
	ld.shared.u32 	%r532, [%r9+56];
	// begin inline asm
	dp4a.s32.s32 %r530, %r531, %r532, %r418;
	// end inline asm
	ld.shared.u32 	%r535, [%r8+672];
	ld.shared.u32 	%r536, [%r9+60];
	// begin inline asm
	dp4a.s32.s32 %r534, %r535, %r536, %r422;
	// end inline asm
	ld.shared.u32 	%r539, [%r8+704];
	ld.shared.u32 	%r540, [%r9+60];
	// begin inline asm
	dp4a.s32.s32 %r538, %r539, %r540, %r426;
	// end inline asm
	ld.shared.u32 	%r543, [%r8+736];
	ld.shared.u32 	%r544, [%r9+60];
	// begin inline asm
	dp4a.s32.s32 %r542, %r543, %r544, %r430;
	// end inline asm
	ld.shared.u32 	%r547, [%r8+768];
	ld.shared.u32 	%r548, [%r9+60];
	// begin inline asm
	dp4a.s32.s32 %r546, %r547, %r548, %r434;
	// end inline asm
	ld.shared.u32 	%r551, [%r8+800];
	ld.shared.u32 	%r552, [%r9+60];
	// begin inline asm
	dp4a.s32.s32 %r550, %r551, %r552, %r438;
	// end inline asm
	ld.shared.u32 	%r555, [%r8+832];
	ld.shared.u32 	%r556, [%r9+60];
	// begin inline asm
	dp4a.s32.s32 %r554, %r555, %r556, %r442;
	// end inline asm
	ld.shared.u32 	%r559, [%r8+864];
	ld.shared.u32 	%r560, [%r9+60];
	// begin inline asm
	dp4a.s32.s32 %r558, %r559, %r560, %r446;
	// end inline asm
	bar.sync 	0;
	@%p5 bra 	$L__BB53_6;
	ld.param.u64 	%rd322, [fused_nn_conv2d_cast_fixed_point_multiply_add_cast_fixed_point_multiply_add_cast_16086763325481941859__14_kernel0_param_0];
	cvt.u16.u32 	%rs18, %r3;
	and.b16  	%rs19, %rs18, 248;
	shr.u16 	%rs20, %rs19, 3;
	mul.lo.s16 	%rs21, %rs20, 37;
	shr.u16 	%rs22, %rs21, 8;
	cvt.u32.u16 	%r583, %rs22;
	mul.wide.u32 	%rd14, %r583, 12544;
	shl.b16 	%rs23, %rs22, 3;
	add.s16 	%rs24, %rs18, %rs23;
	shl.b16 	%rs25, %rs24, 2;
	cvt.u64.u16 	%rd15, %rs25;
	and.b64  	%rd16, %rd15, 252;
	cvt.u64.u32 	%rd17, %r4;
	add.s64 	%rd18, %rd14, %rd17;
	add.s64 	%rd19, %rd18, %rd16;
	cvta.to.global.u64 	%rd20, %rd322;
	add.s64 	%rd21, %rd20, %rd19;
	ld.global.nc.u32 	%r584, [%rd21+50176];
	shl.b32 	%r585, %r94, 5;
	add.s32 	%r586, %r5, %r585;
	mov.u32 	%r587, _ZZ113fused_nn_conv2d_cast_fixed_point_multiply_add_cast_fixed_point_multiply_add_cast_16086763325481941859__14_kernel0E15pad_data_shared;
	add.s32 	%r588, %r587, %r586;
	st.shared.u32 	[%r588], %r584;
$L__BB53_6:
	@%p8 bra 	$L__BB53_8;
	ld.param.u64 	%rd323, [fused_nn_conv2d_cast_fixed_point_multiply_add_cast_fixed_point_multiply_add_cast_16086763325481941859__14_kernel0_param_0];
	cvt.u16.u32 	%rs26, %r3;
	xor.b16  	%rs27, %rs26, 128;
	and.b16  	%rs28, %rs27, 248;
	shr.u16 	%rs29, %rs28, 3;
	mul.lo.s16 	%rs30, %rs29, 37;
	shr.u16 	%rs31, %rs30, 8;
	cvt.u32.u16 	%r589, %rs31;
	mul.wide.u32 	%rd22, %r589, 12544;
	shl.b16 	%rs32, %rs31, 3;
	add.s16 	%rs33, %rs26, %rs32;
	shl.b16 	%rs34, %rs33, 2;
	cvt.u64.u16 	%rd23, %rs34;
	and.b64  	%rd24, %rd23, 252;
	cvt.u64.u32 	%rd25, %r4;
	add.s64 	%rd26, %rd22, %rd25;
	add.s64 	%rd27, %rd26, %rd24;
	cvta.to.global.u64 	%rd28, %rd323;
	add.s64 	%rd29, %rd28, %rd27;
	ld.global.nc.u32 	%r590, [%rd29+50176];
	shl.b32 	%r591, %r94, 5;
	add.s32 	%r592, %r5, %r591;
	mov.u32 	%r593, _ZZ113fused_nn_conv2d_cast_fixed_point_multiply_add_cast_fixed_point_multiply_add_cast_16086763325481941859__14_kernel0E15pad_data_shared;
	add.s32 	%r594, %r593, %r592;
	st.shared.u32 	[%r594+512], %r590;
$L__BB53_8:
	ld.global.nc.u32 	%r1043, [%rd2+64];
	st.shared.u32 	[%r7], %r1043;
	ld.global.nc.u32 	%r1044, [%rd2+2112];
	st.shared.u32 	[%r7+512], %r1044;
	bar.sync 	0;
	ld.shared.u32 	%r596, [%r8];
	ld.shared.u32 	%r597, [%r9];
	// begin inline asm
	dp4a.s32.s32 %r595, %r596, %r597, %r450;
	// end inline asm
	ld.shared.u32 	%r600, [%r8+32];
	ld.shared.u32 	%r601, [%r9];
	// begin inline asm
	dp4a.s32.s32 %r599, %r600, %r601, %r454;
	// end inline asm
	ld.shared.u32 	%r604, [%r8+64];
	ld.shared.u32 	%r605, [%r9];
	// begin inline asm
	dp4a.s32.s32 %r603, %r604, %r605, %r458;
	// end inline asm
	ld.shared.u32 	%r608, [%r8+96];
	ld.shared.u32 	%r609, [%r9];
	// begin inline asm
	dp4a.s32.s32 %r607, %r608, %r609, %r462;
	// end inline asm
	ld.shared.u32 	%r612, [%r8+128];
	ld.shared.u32 	%r613, [%r9];
	// begin inline asm
	dp4a.s32.s32 %r611, %r612, %r613, %r466;
	// end inline asm
	ld.shared.u32 	%r616, [%r8+160];
	ld.shared.u32 	%r617, [%r9];
	// begin inline asm
	dp4a.s32.s32 %r615, %r616, %r617, %r470;
	// end inline asm
	ld.shared.u32 	%r620, [%r8+192];
	ld.shared.u32 	%r621, [%r9];
	// begin inline asm
	dp4a.s32.s32 %r619, %r620, %r621, %r474;
	// end inline asm
	ld.shared.u32 	%r624, [%r8];
	ld.shared.u32 	%r625, [%r9+4];
	// begin inline asm
	dp4a.s32.s32 %r623, %r624, %r625, %r478;
	// end inline asm
	ld.shared.u32 	%r628, [%r8+32];
	ld.shared.u32 	%r629, [%r9+4];
	// begin inline asm
	dp4a.s32.s32 %r627, %r628, %r629, %r482;
	// end inline asm
	ld.shared.u32 	%r632, [%r8+64];
	ld.shared.u32 	%r633, [%r9+4];
	// begin inline asm
	dp4a.s32.s32 %r631, %r632, %r633, %r486;
	// end inline asm
	ld.shared.u32 	%r636, [%r8+96];
	ld.shared.u32 	%r637, [%r9+4];
	// begin inline asm
	dp4a.s32.s32 %r635, %r636, %r637, %r490;
	// end inline asm
	ld.shared.u32 	%r640, [%r8+128];
	ld.shared.u32 	%r641, [%r9+4];
	// begin inline asm
	dp4a.s32.s32 %r639, %r640, %r641, %r494;
	// end inline asm
	ld.shared.u32 	%r644, [%r8+160];
	ld.shared.u32 	%r645, [%r9+4];
	// begin inline asm
	dp4a.s32.s32 %r643, %r644, %r645, %r498;
	// end inline asm
	ld.shared.u32 	%r648, [%r8+192];
	ld.shared.u32 	%r649, [%r9+4];
	// begin inline asm
	dp4a.s32.s32 %r647, %r648, %r649, %r502;
	// end inline asm
	ld.shared.u32 	%r652, [%r8];
	ld.shared.u32 	%r653, [%r9+8];
	// begin inline asm
	dp4a.s32.s32 %r651, %r652, %r653, %r506;
	// end inline asm
	ld.shared.u32 	%r656, [%r8+32];
	ld.shared.u32 	%r657, [%r9+8];
	// begin inline asm
	dp4a.s32.s32 %r655, %r656, %r657, %r510;
	// end inline asm
	ld.shared.u32 	%r660, [%r8+64];
	ld.shared.u32 	%r661, [%r9+8];
	// begin inline asm
	dp4a.s32.s32 %r659, %r660, %r661, %r514;
	// end inline asm
	ld.shared.u32 	%r664, [%r8+96];
	ld.shared.u32 	%r665, [%r9+8];
	// begin inline asm
	dp4a.s32.s32 %r663, %r664, %r665, %r518;
	// end inline asm
	ld.shared.u32 	%r668, [%r8+128];
	ld.shared.u32 	%r669, [%r9+8];
	// begin inline asm
	dp4a.s32.s32 %r667, %r668, %r669, %r522;
	// end inline asm
	ld.shared.u32 	%r672, [%r8+160];
	ld.shared.u32 	%r673, [%r9+8];
	// begin inline asm
	dp4a.s32.s32 %r671, %r672, %r673, %r526;
	// end inline asm
	ld.shared.u32 	%r676, [%r8+192];
	ld.shared.u32 	%r677, [%r9+8];
	// begin inline asm
	dp4a.s32.s32 %r675, %r676, %r677, %r530;
	// end inline asm
	ld.shared.u32 	%r680, [%r8];
	ld.shared.u32 	%r681, [%r9+12];
	// begin inline asm
	dp4a.s32.s32 %r679, %r680, %r681, %r534;
	// end inline asm
	ld.shared.u32 	%r684, [%r8+32];
	ld.shared.u32 	%r685, [%r9+12];
	// begin inline asm
	dp4a.s32.s32 %r683, %r684, %r685, %r538;
	// end inline asm
	ld.shared.u32 	%r688, [%r8+64];
	ld.shared.u32 	%r689, [%r9+12];
	// begin inline asm
	dp4a.s32.s32 %r687, %r688, %r689, %r542;
	// end inline asm
	ld.shared.u32 	%r692, [%r8+96];
	ld.shared.u32 	%r693, [%r9+12];
	// begin inline asm
	dp4a.s32.s32 %r691, %r692, %r693, %r546;
	// end inline asm
	ld.shared.u32 	%r696, [%r8+128];
	ld.shared.u32 	%r697, [%r9+12];
	// begin inline asm
	dp4a.s32.s32 %r695, %r696, %r697, %r550;
	// end inline asm
	ld.shared.u32 	%r700, [%r8+160];
	ld.shared.u32 	%r701, [%r9+12];
	// begin inline asm
	dp4a.s32.s32 %r699, %r700, %r701, %r554;
	// end inline asm
	ld.shared.u32 	%r704, [%r8+192];
	ld.shared.u32 	%r705, [%r9+12];
	// begin inline asm
	dp4a.s32.s32 %r703, %r704, %r705, %r558;
	// end inline asm
	ld.shared.u32 	%r708, [%r8+224];
	ld.shared.u32 	%r709, [%r9+16];
	// begin inline asm
	dp4a.s32.s32 %r707, %r708, %r709, %r595;
	// end inline asm
	ld.shared.u32 	%r712, [%r8+256];
	ld.shared.u32 	%r713, [%r9+16];
	// begin inline asm
	dp4a.s32.s32 %r711, %r712, %r713, %r599;
	// end inline asm
	ld.shared.u32 	%r716, [%r8+288];
	ld.shared.u32 	%r717, [%r9+16];
	// begin inline asm
	dp4a.s32.s32 %r715, %r716, %r717, %r603;
	// end inline asm
	ld.shared.u32 	%r720, [%r8+320];
	ld.shared.u32 	%r721, [%r9+16];
	// begin inline asm
	dp4a.s32.s32 %r719, %r720, %r721, %r607;
	// end inline asm
	ld.shared.u32 	%r724, [%r8+352];
	ld.shared.u32 	%r725, [%r9+16];
	// begin inline asm
	dp4a.s32.s32 %r723, %r724, %r725, %r611;
	// end inline asm
	ld.shared.u32 	%r728, [%r8+384];
	ld.shared.u32 	%r729, [%r9+16];
	// begin inline asm
	dp4a.s32.s32 %r727, %r728, %r729, %r615;
	// end inline asm
	ld.shared.u32 	%r732, [%r8+416];
	ld.shared.u32 	%r733, [%r9+16];
	// begin inline asm
	dp4a.s32.s32 %r731, %r732, %r733, %r619;
	// end inline asm
	ld.shared.u32 	%r736, [%r8+224];
	ld.shared.u32 	%r737, [%r9+20];
	// begin inline asm
	dp4a.s32.s32 %r735, %r736, %r737, %r623;
	// end inline asm
	ld.shared.u32 	%r740, [%r8+256];
	ld.shared.u32 	%r741, [%r9+20];
	// begin inline asm
	dp4a.s32.s32 %r739, %r740, %r741, %r627;
	// end inline asm
	ld.shared.u32 	%r744, [%r8+288];
	ld.shared.u32 	%r745, [%r9+20];
	// begin inline asm
	dp4a.s32.s32 %r743, %r744, %r745, %r631;
	// end inline asm
	ld.shared.u32 	%r748, [%r8+320];
	ld.shared.u32 	%r749, [%r9+20];
	// begin inline asm
	dp4a.s32.s32 %r747, %r748, %r749, %r635;
	// end inline asm
	ld.shared.u32 	%r752, [%r8+352];
	ld.shared.u32 	%r753, [%r9+20];
	// begin inline asm
	dp4a.s32.s32 %r751, %r752, %r753, %r639;
	// end inline asm
	ld.shared.u32 	%r756, [%r8+384];
	ld.shared.u32 	%r757, [%r9+20];
	// begin inline asm
	dp4a.s32.s32 %r755, %r756, %r757, %r643;
	// end inline asm
	ld.shared.u32 	%r760, [%r8+416];
	ld.shared.u32 	%r761, [%r9+20];
	// begin inline asm
	dp4a.s32.s32 %r759, %r760, %r761, %r647;
	// end inline asm
	ld.shared.u32 	%r764, [%r8+224];
	ld.shared.u32 	%r765, [%r9+24];
	// begin inline asm
	dp4a.s32.s32 %r763, %r764, %r765, %r651;
	// end inline asm
	ld.shared.u32 	%r768, [%r8+256];
	ld.shared.u32 	%r769, [%r9+24];
	// begin inline asm
	dp4a.s32.s32 %r767, %r768, %r769, %r655;
	// end inline asm
	ld.shared.u32 	%r772, [%r8+288];
	ld.shared.u32 	%r773, [%r9+24];
	// begin inline asm
	dp4a.s32.s32 %r771, %r772, %r773, %r659;
	// end inline asm
	ld.shared.u32 	%r776, [%r8+320];
	ld.shared.u32 	%r777, [%r9+24];
	// begin inline asm
	dp4a.s32.s32 %r775, %r776, %r777, %r663;
	// end inline asm
	ld.shared.u32 	%r780, [%r8+352];
	ld.shared.u32 	%r781, [%r9+24];
	// begin inline asm
	dp4a.s32.s32 %r779, %r780, %r781, %r667;
	// end inline asm
	ld.shared.u32 	%r784, [%r8+384];
	ld.shared.u32 	%r785, [%r9+24];
	// begin inline asm
	dp4a.s32.s32 %r783, %r784, %r785, %r671;
	// end inline asm
	ld.shared.u32 	%r788, [%r8+416];
	ld.shared.u32 	%r789, [%r9+24];
	// begin inline asm
	dp4a.s32.s32 %r787, %r788, %r789, %r675;
	// end inline asm
	ld.shared.u32 	%r792, [%r8+224];
	ld.shared.u32 	%r793, [%r9+28];
	// begin inline asm
	dp4a.s32.s32 %r791, %r792, %r793, %r679;
	// end inline asm
	ld.shared.u32 	%r796, [%r8+256];
	ld.shared.u32 	%r797, [%r9+28];
	// begin inline asm
	dp4a.s32.s32 %r795, %r796, %r797, %r683;
	// end inline asm
	ld.shared.u32 	%r800, [%r8+288];
	ld.shared.u32 	%r801, [%r9+28];
	// begin inline asm
	dp4a.s32.s32 %r799, %r800, %r801, %r687;
	// end inline asm
	ld.shared.u32 	%r804, [%r8+320];
	ld.shared.u32 	%r805, [%r9+28];
	// begin inline asm
	dp4a.s32.s32 %r803, %r804, %r805, %r691;
	// end inline asm
	ld.shared.u32 	%r808, [%r8+352];
	ld.shared.u32 	%r809, [%r9+28];
	// begin inline asm
	dp4a.s32.s32 %r807, %r808, %r809, %r695;
	// end inline asm
	ld.shared.u32 	%r812, [%r8+384];
	ld.shared.u32 	%r813, [%r9+28];
	// begin inline asm
	dp4a.s32.s32 %r811, %r812, %r813, %r699;
	// end inline asm
	ld.shared.u32 	%r816, [%r8+416];
	ld.shared.u32 	%r817, [%r9+28];
	// begin inline asm
	dp4a.s32.s32 %r815, %r816, %r817, %r703;
	// end inline asm
	ld.shared.u32 	%r820, [%r8+448];
	ld.shared.u32 	%r821, [%r9+32];
	// begin inline asm
	dp4a.s32.s32 %r819, %r820, %r821, %r707;
	// end inline asm
	ld.shared.u32 	%r824, [%r8+480];
	ld.shared.u32 	%r825, [%r9+32];
	// begin inline asm
	dp4a.s32.s32 %r823, %r824, %r825, %r711;
	// end inline asm
	ld.shared.u32 	%r828, [%r8+512];
	ld.shared.u32 	%r829, [%r9+32];
	// begin inline asm
	dp4a.s32.s32 %r827, %r828, %r829, %r715;
	// end inline asm
	ld.shared.u32 	%r832, [%r8+544];
	ld.shared.u32 	%r833, [%r9+32];
	// begin inline asm
	dp4a.s32.s32 %r831, %r832, %r833, %r719;
	// end inline asm
	ld.shared.u32 	%r836, [%r8+576];
	ld.shared.u32 	%r837, [%r9+32];
	// begin inline asm
	dp4a.s32.s32 %r835, %r836, %r837, %r723;
	// end inline asm
	ld.shared.u32 	%r840, [%r8+608];
	ld.shared.u32 	%r841, [%r9+32];
	// begin inline asm
	dp4a.s32.s32 %r839, %r840, %r841, %r727;
	// end inline asm
	ld.shared.u32 	%r844, [%r8+640];
	ld.shared.u32 	%r845, [%r9+32];
	// begin inline asm
	dp4a.s32.s32 %r843, %r844, %r845, %r731;
	// end inline asm
	ld.shared.u32 	%r848, [%r8+448];
	ld.shared.u32 	%r849, [%r9+36];
	// begin inline asm
	dp4a.s32.s32 %r847, %r848, %r849, %r735;
	// end inline asm
	ld.shared.u32 	%r852, [%r8+480];
	ld.shared.u32 	%r853, [%r9+36];
	// begin inline asm
	dp4a.s32.s32 %r851, %r852, %r853, %r739;
	// end inline asm
	ld.shared.u32 	%r856, [%r8+512];
	ld.shared.u32 	%r857, [%r9+36];
	// begin inline asm
	dp4a.s32.s32 %r855, %r856, %r857, %r743;
	// end inline asm
	ld.shared.u32 	%r860, [%r8+544];
	ld.shared.u32 	%r861, [%r9+36];
	// begin inline asm
	dp4a.s32.s32 %r859, %r860, %r861, %r747;
	// end inline asm
	ld.shared.u32 	%r864, [%r8+576];
	ld.shared.u32 	%r865, [%r9+36];
	// begin inline asm
	dp4a.s32.s32 %r863, %r864, %r865, %r751;
	// end inline asm
	ld.shared.u32 	%r868, [%r8+608];
	ld.shared.u32 	%r869, [%r9+36];
	// begin inline asm
	dp4a.s32.s32 %r867, %r868, %r869, %r755;
	// end inline asm
	ld.shared.u32 	%r872, [%r8+640];
	ld.shared.u32 	%r873, [%r9+36];
	// begin inline asm
	dp4a.s32.s32 %r871, %r872, %r873, %r759;
	// end inline asm
	ld.shared.u32 	%r876, [%r8+448];
	ld.shared.u32 	%r877, [%r9+40];
	// begin inline asm
	dp4a.s32.s32 %r875, %r876, %r877, %r763;
	// end inline asm
	ld.shared.u32 	%r880, [%r8+480];
	ld.shared.u32 	%r881, [%r9+40];
	// begin inline asm
	dp4a.s32.s32 %r879, %r880, %r881, %r767;
	// end inline asm
	ld.shared.u32 	%r884, [%r8+512];
	ld.shared.u32 	%r885, [%r9+40];
	// begin inline asm
	dp4a.s32.s32 %r883, %r884, %r885, %r771;
	// end inline asm
	ld.shared.u32 	%r888, [%r8+544];
	ld.shared.u32 	%r889, [%r9+40];
	// begin inline asm
	dp4a.s32.s32 %r887, %r888, %r889, %r775;
	// end inline asm
	ld.shared.u32 	%r892, [%r8+576];
	ld.shared.u32 	%r893, [%r9+40];
	// begin inline asm
	dp4a.s32.s32 %r891, %r892, %r893, %r779;
	// end inline asm
	ld.shared.u32 	%r896, [%r8+608];
	ld.shared.u32 	%r897, [%r9+40];
	// begin inline asm
	dp4a.s32.s32 %r895, %r896, %r897, %r783;
	// end inline asm
	ld.shared.u32 	%r900, [%r8+640];
	ld.shared.u32 	%r901, [%r9+40];
	// begin inline asm
	dp4a.s32.s32 %r899, %r900, %r901, %r787;
	// end inline asm
	ld.shared.u32 	%r904, [%r8+448];
	ld.shared.u32 	%r905, [%r9+44];
	// begin inline asm
	dp4a.s32.s32 %r903, %r904, %r905, %r791;
	// end inline asm
	ld.shared.u32 	%r908, [%r8+480];
	ld.shared.u32 	%r909, [%r9+44];
	// begin inline asm
	dp4a.s32.s32 %r907, %r908, %r909, %r795;
	// end inline asm
	ld.shared.u32 	%r912, [%r8+512];
	ld.shared.u32 	%r913, [%r9+44];
	// begin inline asm
	dp4a.s32.s32 %r911, %r912, %r913, %r799;
	// end inline asm
	ld.shared.u32 	%r916, [%r8+544];
	ld.shared.u32 	%r917, [%r9+44];
	// begin inline asm
	dp4a.s32.s32 %r915, %r916, %r917, %r803;
	// end inline asm
	ld.shared.u32 	%r920, [%r8+576];
	ld.shared.u32 	%r921, [%r9+44];
	// begin inline asm
	dp4a.s32.s32 %r919, %r920, %r921, %r807;
	// end inline asm
	ld.shared.u32 	%r924, [%r8+608];
	ld.shared.u32 	%r925, [%r9+44];
	// begin inline asm
	dp4a.s32.s32 %r923, %r924, %r925, %r811;
	// end inline asm
	ld.shared.u32 	%r928, [%r8+640];
	ld.shared.u32 	%r929, [%r9+44];
	// begin inline asm
	dp4a.s32.s32 %r927, %r928, %r929, %r815;
	// end inline asm
	ld.shared.u32 	%r932, [%r8+672];
	ld.shared.u32 	%r933, [%r9+48];
	// begin inline asm
	dp4a.s32.s32 %r931, %r932, %r933, %r819;
	// end inline asm
	ld.shared.u32 	%r936, [%r8+704];
	ld.shared.u32 	%r937, [%r9+48];
	// begin inline asm
	dp4a.s32.s32 %r935, %r936, %r937, %r823;
	// end inline asm
	ld.shared.u32 	%r940, [%r8+736];
	ld.shared.u32 	%r941, [%r9+48];
	// begin inline asm
	dp4a.s32.s32 %r939, %r940, %r941, %r827;
	// end inline asm
	ld.shared.u32 	%r944, [%r8+768];
	ld.shared.u32 	%r945, [%r9+48];
	// begin inline asm
	dp4a.s32.s32 %r943, %r944, %r945, %r831;
	// end inline asm
	ld.shared.u32 	%r948, [%r8+800];
	ld.shared.u32 	%r949, [%r9+48];
	// begin inline asm
	dp4a.s32.s32 %r947, %r948, %r949, %r835;
	// end inline asm
	ld.shared.u32 	%r952, [%r8+832];
	ld.shared.u32 	%r953, [%r9+48];
	// begin inline asm
	dp4a.s32.s32 %r951, %r952, %r953, %r839;
	// end inline asm
	ld.shared.u32 	%r956, [%r8+864];
	ld.shared.u32 	%r957, [%r9+48];
	// begin inline asm
	dp4a.s32.s32 %r955, %r956, %r957, %r843;
	// end inline asm
	ld.shared.u32 	%r960, [%r8+672];
	ld.shared.u32 	%r961, [%r9+52];
	// begin inline asm
	dp4a.s32.s32 %r959, %r960, %r961, %r847;
	// end inline asm
	ld.shared.u32 	%r964, [%r8+704];
	ld.shared.u32 	%r965, [%r9+52];
	// begin inline asm
	dp4a.s32.s32 %r963, %r964, %r965, %r851;
	// end inline asm
	ld.shared.u32 	%r968, [%r8+736];
	ld.shared.u32 	%r969, [%r9+52];
	// begin inline asm
	dp4a.s32.s32 %r967, %r968, %r969, %r855;
	// end inline asm
	ld.shared.u32 	%r972, [%r8+768];
	ld.shared.u32 	%r973, [%r9+52];
	// begin inline asm
	dp4a.s32.s32 %r971, %r972, %r973, %r859;
	// end inline asm
	ld.shared.u32 	%r976, [%r8+800];
	ld.shared.u32 	%r977, [%r9+52];
	// begin inline asm
	dp4a.s32.s32 %r975, %r976, %r977, %r863;
	// end inline asm
	ld.shared.u32 	%r980, [%r8+832];
	ld.shared.u32 	%r981, [%r9+52];
	// begin inline asm
	dp4a.s32.s32 %r979, %r980, %r981, %r867;
	// end inline asm
	ld.shared.u32 	%r984, [%r8+864];
	ld.shared.u32 	%r985, [%r9+52];
	// begin inline asm
	dp4a.s32.s32 %r983, %r984, %r985, %r871;
	// end inline asm
	ld.shared.u32 	%r988, [%r8+672];
	ld.shared.u32 	%r989, [%r9+56];
	// begin inline asm
	dp4a.s32.s32 %r987, %r988, %r989, %r875;
	// end inline asm
	ld.shared.u32 	%r992, [%r8+704];
	ld.shared.u32 	%r993, [%r9+56];
	// begin inline asm
	dp4a.s32.s32 %r991, %r992, %r993, %r879;
	// end inline asm
	ld.shared.u32 	%r996, [%r8+736];
	ld.shared.u32 	%r997, [%r9+56];
	// begin inline asm
	dp4a.s32.s32 %r995, %r996, %r997, %r883;
	// end inline asm
	ld.shared.u32 	%r1000, [%r8+768];
	ld.shared.u32 	%r1001, [%r9+56];
	// begin inline asm
	dp4a.s32.s32 %r999, %r1000, %r1001, %r887;
	// end inline asm
	ld.shared.u32 	%r1004, [%r8+800];
	ld.shared.u32 	%r1005, [%r9+56];
	// begin inline asm
	dp4a.s32.s32 %r1003, %r1004, %r1005, %r891;
	// end inline asm
	ld.shared.u32 	%r1008, [%r8+832];
	ld.shared.u32 	%r1009, [%r9+56];
	// begin inline asm
	dp4a.s32.s32 %r1007, %r1008, %r1009, %r895;
	// end inline asm
	ld.shared.u32 	%r1012, [%r8+864];
	ld.shared.u32 	%r1013, [%r9+56];
	// begin inline asm
	dp4a.s32.s32 %r1011, %r1012, %r1013, %r899;
	// end inline asm
	ld.shared.u32 	%r1016, [%r8+672];
	ld.shared.u32 	%r1017, [%r9+60];
	// begin inline asm
	dp4a.s32.s32 %r1015, %r1016, %r1017, %r903;
	// end inline asm
	ld.shared.u32 	%r1020, [%r8+704];
	ld.shared.u32 	%r1021, [%r9+60];
	// begin inline asm
	dp4a.s32.s32 %r1019, %r1020, %r1021, %r907;
	// end inline asm
	ld.shared.u32 	%r1024, [%r8+736];
	ld.shared.u32 	%r1025, [%r9+60];
	// begin inline asm
	dp4a.s32.s32 %r1023, %r1024, %r1025, %r911;
	// end inline asm
	ld.shared.u32 	%r1028, [%r8+768];
	ld.shared.u32 	%r1029, [%r9+60];
	// begin inline asm
	dp4a.s32.s32 %r1027, %r1028, %r1029, %r915;
	// end inline asm
	ld.shared.u32 	%r1032, [%r8+800];
	ld.shared.u32 	%r1033, [%r9+60];
	// begin inline asm
	dp4a.s32.s32 %r1031, %r1032, %r1033, %r919;
	// end inline asm
	ld.shared.u32 	%r1036, [%r8+832];
	ld.shared.u32 	%r1037, [%r9+60];
	// begin inline asm
	dp4a.s32.s32 %r1035, %r1036, %r1037, %r923;
	// end inline asm
	ld.shared.u32 	%r1040, [%r8+864];
	ld.shared.u32 	%r1041, [%r9+60];
	// begin inline asm
	dp4a.s32.s32 %r1039, %r1040, %r1041, %r927;
	// end inline asm
	bar.sync 	0;
	@%p5 bra 	$L__BB53_10;
	ld.param.u64 	%rd324, [fused_nn_conv2d_cast_fixed_point_multiply_add_cast_fixed_point_multiply_add_cast_16086763325481941859__14_kernel0_param_0];
	cvt.u16.u32 	%rs35, %r3;
	and.b16  	%rs36, %rs35, 248;
	shr.u16 	%rs37, %rs36, 3;
	mul.lo.s16 	%rs38, %rs37, 37;
	shr.u16 	%rs39, %rs38, 8;
	cvt.u32.u16 	%r1045, %rs39;
	mul.wide.u32 	%rd30, %r1045, 12544;
	shl.b16 	%rs40, %rs39, 3;
	add.s16 	%rs41, %rs35, %rs40;
	shl.b16 	%rs42, %rs41, 2;
	cvt.u64.u16 	%rd31, %rs42;
	and.b64  	%rd32, %rd31, 252;
	cvt.u64.u32 	%rd33, %r4;
	add.s64 	%rd34, %rd30, %rd33;
	add.s64 	%rd35, %rd34, %rd32;
	cvta.to.global.u64 	%rd36, %rd324;
	add.s64 	%rd37, %rd36, %rd35;
	ld.global.nc.u32 	%r1046, [%rd37+100352];
	shl.b32 	%r1047, %r94, 5;
	add.s32 	%r1048, %r5, %r1047;
	mov.u32 	%r1049, _ZZ113fused_nn_conv2d_cast_fixed_point_multiply_add_cast_fixed_point_multiply_add_cast_16086763325481941859__14_kernel0E15pad_data_shared;
	add.s32 	%r1050, %r1049, %r1048;
	st.shared.u32 	[%r1050], %r1046;
$L__BB53_10:
	@%p8 bra 	$L__BB53_12;
	ld.param.u64 	%rd325, [fused_nn_conv2d_cast_fixed_point_multiply_add_cast_fixed_point_multiply_add_cast_16086763325481941859__14_kernel0_param_0];
	cvt.u16.u32 	%rs43, %r3;
	xor.b16  	%rs44, %rs43, 128;
	and.b16  	%rs45, %rs44, 248;
	shr.u16 	%rs46, %rs45, 3;
	mul.lo.s16 	%rs47, %rs46, 37;
	shr.u16 	%rs48, %rs47, 8;
	cvt.u32.u16 	%r1051, %rs48;
	mul.wide.u32 	%rd38, %r1051, 12544;
	shl.b16 	%rs49, %rs48, 3;
	add.s16 	%rs50, %rs43, %rs49;
	shl.b16 	%rs51, %rs50, 2;
	cvt.u64.u16 	%rd39, %rs51;
	and.b64  	%rd40, %rd39, 252;
	cvt.u64.u32 	%rd41, %r4;
	add.s64 	%rd42, %rd38, %rd41;
	add.s64 	%rd43, %rd42, %rd40;
	cvta.to.global.u64 	%rd44, %rd325;
	add.s64 	%rd45, %rd44, %rd43;
	ld.global.nc.u32 	%r1052, [%rd45+100352];
	shl.b32 	%r1053, %r94, 5;
	add.s32 	%r1054, %r5, %r1053;
	mov.u32 	%r1055, _ZZ113fused_nn_conv2d_cast_fixed_point_multiply_add_cast_fixed_point_multiply_add_cast_16086763325481941859__14_kernel0E15pad_data_shared;
	add.s32 	%r1056, %r1055, %r1054;
	st.shared.u32 	[%r1056+512], %r1052;
$L__BB53_12:
	ld.global.nc.u32 	%r1505, [%rd2+128];
	st.shared.u32 	[%r7], %r1505;
	ld.global.nc.u32 	%r1506, [%rd2+2176];
	st.shared.u32 	[%r7+512], %r1506;
	bar.sync 	0;
	ld.shared.u32 	%r1058, [%r8];
	ld.shared.u32 	%r1059, [%r9];
	// begin inline asm
	dp4a.s32.s32 %r1057, %r1058, %r1059, %r931;
	// end inline asm
	ld.shared.u32 	%r1062, [%r8+32];
	ld.shared.u32 	%r1063, [%r9];
	// begin inline asm
	dp4a.s32.s32 %r1061, %r1062, %r1063, %r935;
	// end inline asm
	ld.shared.u32 	%r1066, [%r8+64];
	ld.shared.u32 	%r1067, [%r9];
	// begin inline asm
	dp4a.s32.s32 %r1065, %r1066, %r1067, %r939;
	// end inline asm
	ld.shared.u32 	%r1070, [%r8+96];
	ld.shared.u32 	%r1071, [%r9];
	// begin inline asm
	dp4a.s32.s32 %r1069, %r1070, %r1071, %r943;
	// end inline asm
	ld.shared.u32 	%r1074, [%r8+128];
	ld.shared.u32 	%r1075, [%r9];
	// begin inline asm
	dp4a.s32.s32 %r1073, %r1074, %r1075, %r947;
	// end inline asm
	ld.shared.u32 	%r1078, [%r8+160];
	ld.shared.u32 	%r1079, [%r9];
	// begin inline asm
	dp4a.s32.s32 %r1077, %r1078, %r1079, %r951;
	// end inline asm
	ld.shared.u32 	%r1082, [%r8+192];
	ld.shared.u32 	%r1083, [%r9];
	// begin inline asm
	dp4a.s32.s32 %r1081, %r1082, %r1083, %r955;
	// end inline asm
	ld.shared.u32 	%r1086, [%r8];
	ld.shared.u32 	%r1087, [%r9+4];
	// begin inline asm
	dp4a.s32.s32 %r1085, %r1086, %r1087, %r959;
	// end inline asm
	ld.shared.u32 	%r1090, [%r8+32];
	ld.shared.u32 	%r1091, [%r9+4];
	// begin inline asm
	dp4a.s32.s32 %r1089, %r1090, %r1091, %r963;
	// end inline asm
	ld.shared.u32 	%r1094, [%r8+64];
	ld.shared.u32 	%r1095, [%r9+4];
	// begin inline asm
	dp4a.s32.s32 %r1093, %r1094, %r1095, %r967;
	// end inline asm
	ld.shared.u32 	%r1098, [%r8+96];
	ld.shared.u32 	%r1099, [%r9+4];
	// begin inline asm
	dp4a.s32.s32 %r1097, %r1098, %r1099, %r971;
	// end inline asm
	ld.shared.u32 	%r1102, [%r8+128];
	ld.shared.u32 	%r1103, [%r9+4];
	// begin inline asm
	dp4a.s32.s32 %r1101, %r1102, %r1103, %r975;
	// end inline asm
	ld.shared.u32 	%r1106, [%r8+160];
	ld.shared.u32 	%r1107, [%r9+4];
	// begin inline asm
	dp4a.s32.s32 %r1105, %r1106, %r1107, %r979;
	// end inline asm
	ld.shared.u32 	%r1110, [%r8+192];
	ld.shared.u32 	%r1111, [%r9+4];
	// begin inline asm
	dp4a.s32.s32 %r1109, %r1110, %r1111, %r983;
	// end inline asm
	ld.shared.u32 	%r1114, [%r8];
	ld.shared.u32 	%r1115, [%r9+8];
	// begin inline asm
	dp4a.s32.s32 %r1113, %r1114, %r1115, %r987;
	// end inline asm
	ld.shared.u32 	%r1118, [%r8+32];
	ld.shared.u32 	%r1119, [%r9+8];
	// begin inline asm
	dp4a.s32.s32 %r1117, %r1118, %r1119, %r991;
	// end inline asm
	ld.shared.u32 	%r1122, [%r8+64];
	ld.shared.u32 	%r1123, [%r9+8];
	// begin inline asm
	dp4a.s32.s32 %r1121, %r1122, %r1123, %r995;
	// end inline asm
	ld.shared.u32 	%r1126, [%r8+96];
	ld.shared.u32 	%r1127, [%r9+8];
	// begin inline asm
	dp4a.s32.s32 %r1125, %r1126, %r1127, %r999;
	// end inline asm
	ld.shared.u32 	%r1130, [%r8+128];
	ld.shared.u32 	%r1131, [%r9+8];
	// begin inline asm
	dp4a.s32.s32 %r1129, %r1130, %r1131, %r1003;
	// end inline asm
	ld.shared.u32 	%r1134, [%r8+160];
	ld.shared.u32 	%r1135, [%r9+8];
	// begin inline asm
	dp4a.s32.s32 %r1133, %r1134, %r1135, %r1007;
	// end inline asm
	ld.shared.u32 	%r1138, [%r8+192];
	ld.shared.u32 	%r1139, [%r9+8];
	// begin inline asm
	dp4a.s32.s32 %r1137, %r1138, %r1139, %r1011;
	// end inline asm
	ld.shared.u32 	%r1142, [%r8];
	ld.shared.u32 	%r1143, [%r9+12];
	// begin inline asm
	dp4a.s32.s32 %r1141, %r1142, %r1143, %r1015;
	// end inline asm
	ld.shared.u32 	%r1146, [%r8+32];
	ld.shared.u32 	%r1147, [%r9+12];
	// begin inline asm
	dp4a.s32.s32 %r1145, %r1146, %r1147, %r1019;
	// end inline asm
	ld.shared.u32 	%r1150, [%r8+64];
	ld.shared.u32 	%r1151, [%r9+12];
	// begin inline asm
	dp4a.s32.s32 %r1149, %r1150, %r1151, %r1023;
	// end inline asm
	ld.shared.u32 	%r1154, [%r8+96];
	ld.shared.u32 	%r1155, [%r9+12];
	// begin inline asm
	dp4a.s32.s32 %r1153, %r1154, %r1155, %r1027;
	// end inline asm
	ld.shared.u32 	%r1158, [%r8+128];
	ld.shared.u32 	%r1159, [%r9+12];
	// begin inline asm
	dp4a.s32.s32 %r1157, %r1158, %r1159, %r1031;
	// end inline asm
	ld.shared.u32 	%r1162, [%r8+160];
	ld.shared.u32 	%r1163, [%r9+12];
	// begin inline asm
	dp4a.s32.s32 %r1161, %r1162, %r1163, %r1035;
	// end inline asm
	ld.shared.u32 	%r1166, [%r8+192];
	ld.shared.u32 	%r1167, [%r9+12];
	// begin inline asm
	dp4a.s32.s32 %r1165, %r1166, %r1167, %r1039;
	// end inline asm
	ld.shared.u32 	%r1170, [%r8+224];
	ld.shared.u32 	%r1171, [%r9+16];
	// begin inline asm
	dp4a.s32.s32 %r1169, %r1170, %r1171, %r1057;
	// end inline asm
	ld.shared.u32 	%r1174, [%r8+256];
	ld.shared.u32 	%r1175, [%r9+16];
	// begin inline asm
	dp4a.s32.s32 %r1173, %r1174, %r1175, %r1061;
	// end inline asm
	ld.shared.u32 	%r1178, [%r8+288];
	ld.shared.u32 	%r1179, [%r9+16];
	// begin inline asm
	dp4a.s32.s32 %r1177, %r1178, %r1179, %r1065;
	// end inline asm
	ld.shared.u32 	%r1182, [%r8+320];
	ld.shared.u32 	%r1183, [%r9+16];
	// begin inline asm
	dp4a.s32.s32 %r1181, %r1182, %r1183, %r1069;
	// end inline asm
	ld.shared.u32 	%r1186, [%r8+352];
	ld.shared.u32 	%r1187, [%r9+16];
	// begin inline asm
	dp4a.s32.s32 %r1185, %r1186, %r1187, %r1073;
	// end inline asm
	ld.shared.u32 	%r1190, [%r8+384];
	ld.shared.u32 	%r1191, [%r9+16];
	// begin inline asm
	dp4a.s32.s32 %r1189, %r1190, %r1191, %r1077;
	// end inline asm
	ld.shared.u32 	%r1194, [%r8+416];
	ld.shared.u32 	%r1195, [%r9+16];
	// begin inline asm
	dp4a.s32.s32 %r1193, %r1194, %r1195, %r1081;
	// end inline asm
	ld.shared.u32 	%r1198, [%r8+224];
	ld.shared.u32 	%r1199, [%r9+20];
	// begin inline asm
	dp4a.s32.s32 %r1197, %r1198, %r1199, %r1085;
	// end inline asm
	ld.shared.u32 	%r1202, [%r8+256];
	ld.shared.u32 	%r1203, [%r9+20];
	// begin inline asm
	dp4a.s32.s32 %r1201, %r1202, %r1203, %r1089;
	// end inline asm
	ld.shared.u32 	%r1206, [%r8+288];
	ld.shared.u32 	%r1207, [%r9+20];
	// begin inline asm
	dp4a.s32.s32 %r1205, %r1206, %r1207, %r1093;
	// end inline asm
	ld.shared.u32 	%r1210, [%r8+320];
	ld.shared.u32 	%r1211, [%r9+20];
	// begin inline asm
	dp4a.s32.s32 %r1209, %r1210, %r1211, %r1097;
	// end inline asm
	ld.shared.u32 	%r1214, [%r8+352];
	ld.shared.u32 	%r1215, [%r9+20];
	// begin inline asm
	dp4a.s32.s32 %r1213, %r1214, %r1215, %r1101;
	// end inline asm
	ld.shared.u32 	%r1218, [%r8+384];
	ld.shared.u32 	%r1219, [%r9+20];
	// begin inline asm
	dp4a.s32.s32 %r1217, %r1218, %r1219, %r1105;
	// end inline asm
	ld.shared.u32 	%r1222, [%r8+416];
	ld.shared.u32 	%r1223, [%r9+20];
	// begin inline asm
	dp4a.s32.s32 %r1221, %r1222, %r1223, %r1109;
	// end inline asm
	ld.shared.u32 	%r1226, [%r8+224];
	ld.shared.u32 	%r1227, [%r9+24];
	// begin inline asm
	dp4a.s32.s32 %r1225, %r1226, %r1227, %r1113;
	// end inline asm
	ld.shared.u32 	%r1230, [%r8+256];
	ld.shared.u32 	%r1231, [%r9+24];
	// begin inline asm
	dp4a.s32.s32 %r1229, %r1230, %r1231, %r1117;
	// end inline asm
	ld.shared.u32 	%r1234, [%r8+288];
	ld.shared.u32 	%r1235, [%r9+24];
	// begin inline asm
	dp4a.s32.s32 %r1233, %r1234, %r1235, %r1121;
	// end inline asm
	ld.shared.u32 	%r1238, [%r8+320];
	ld.shared.u32 	%r1239, [%r9+24];
	// begin inline asm
	dp4a.s32.s32 %r1237, %r1238, %r1239, %r1125;
	// end inline asm
	ld.shared.u32 	%r1242, [%r8+352];
	ld.shared.u32 	%r1243, [%r9+24];
	// begin inline asm
	dp4a.s32.s32 %r1241, %r1242, %r1243, %r1129;
	// end inline asm
	ld.shared.u32 	%r1246, [%r8+384];
	ld.shared.u32 	%r1247, [%r9+24];
	// begin inline asm
	dp4a.s32.s32 %r1245, %r1246, %r1247, %r1133;
	// end inline asm
	ld.shared.u32 	%r1250, [%r8+416];
	ld.shared.u32 	%r1251, [%r9+24];
	// begin inline asm
	dp4a.s32.s32 %r1249, %r1250, %r1251, %r1137;
	// end inline asm
	ld.shared.u32 	%r1254, [%r8+224];
	ld.shared.u32 	%r1255, [%r9+28];
	// begin inline asm
	dp4a.s32.s32 %r1253, %r1254, %r1255, %r1141;
	// end inline asm
	ld.shared.u32 	%r1258, [%r8+256];
	ld.shared.u32 	%r1259, [%r9+28];
	// begin inline asm
	dp4a.s32.s32 %r1257, %r1258, %r1259, %r1145;
	// end inline asm
	ld.shared.u32 	%r1262, [%r8+288];
	ld.shared.u32 	%r1263, [%r9+28];
	// begin inline asm
	dp4a.s32.s32 %r1261, %r1262, %r1263, %r1149;
	// end inline asm
	ld.shared.u32 	%r1266, [%r8+320];
	ld.shared.u32 	%r1267, [%r9+28];
	// begin inline asm
	dp4a.s32.s32 %r1265, %r1266, %r1267, %r1153;
	// end inline asm
	ld.shared.u32 	%r1270, [%r8+352];
	ld.shared.u32 	%r1271, [%r9+28];
	// begin inline asm
	dp4a.s32.s32 %r1269, %r1270, %r1271, %r1157;
	// end inline asm
	ld.shared.u32 	%r1274, [%r8+384];
	ld.shared.u32 	%r1275, [%r9+28];
	// begin inline asm
	dp4a.s32.s32 %r1273, %r1274, %r1275, %r1161;
	// end inline asm
	ld.shared.u32 	%r1278, [%r8+416];
	ld.shared.u32 	%r1279, [%r9+28];
	// begin inline asm
	dp4a.s32.s32 %r1277, %r1278, %r1279, %r1165;
	// end inline asm
	ld.shared.u32 	%r1282, [%r8+448];
	ld.shared.u32 	%r1283, [%r9+32];
	// begin inline asm
	dp4a.s32.s32 %r1281, %r1282, %r1283, %r1169;
	// end inline asm
	ld.shared.u32 	%r1286, [%r8+480];
	ld.shared.u32 	%r1287, [%r9+32];
	// begin inline asm
	dp4a.s32.s32 %r1285, %r1286, %r1287, %r1173;
	// end inline asm
	ld.shared.u32 	%r1290, [%r8+512];
	ld.shared.u32 	%r1291, [%r9+32];
	// begin inline asm
	dp4a.s32.s32 %r1289, %r1290, %r1291, %r1177;
	// end inline asm
	ld.shared.u32 	%r1294, [%r8+544];
	ld.shared.u32 	%r1295, [%r9+32];
	// begin inline asm
	dp4a.s32.s32 %r1293, %r1294, %r1295, %r1181;
	// end inline asm
	ld.shared.u32 	%r1298, [%r8+576];
	ld.shared.u32 	%r1299, [%r9+32];
	// begin inline asm
	dp4a.s32.s32 %r1297, %r1298, %r1299, %r1185;
	// end inline asm
	ld.shared.u32 	%r1302, [%r8+608];
	ld.shared.u32 	%r1303, [%r9+32];
	// begin inline asm
	dp4a.s32.s32 %r1301, %r1302, %r1303, %r1189;
	// end inline asm
	ld.shared.u32 	%r1306, [%r8+640];
	ld.shared.u32 	%r1307, [%r9+32];
	// begin inline asm
	dp4a.s32.s32 %r1305, %r1306, %r1307, %r1193;
	// end inline asm
	ld.shared.u32 	%r1310, [%r8+448];
	ld.shared.u32 	%r1311, [%r9+36];
	// begin inline asm
	dp4a.s32.s32 %r1309, %r1310, %r1311, %r1197;
	// end inline asm
	ld.shared.u32 	%r1314, [%r8+480];
	ld.shared.u32 	%r1315, [%r9+36];
	// begin inline asm
	dp4a.s32.s32 %r1313, %r1314, %r1315, %r1201;
	// end inline asm
	ld.shared.u32 	%r1318, [%r8+512];
	ld.shared.u32 	%r1319, [%r9+36];
	// begin inline asm
	dp4a.s32.s32 %r1317, %r1318, %r1319, %r1205;
	// end inline asm
	ld.shared.u32 	%r1322, [%r8+544];
	ld.shared.u32 	%r1323, [%r9+36];
	// begin inline asm
	dp4a.s32.s32 %r1321, %r1322, %r1323, %r1209;
	// end inline asm
	ld.shared.u32 	%r1326, [%r8+576];
	ld.shared.u32 	%r1327, [%r9+36];
	// begin inline asm
	dp4a.s32.s32 %r1325, %r1326, %r1327, %r1213;
	// end inline asm
	ld.shared.u32 	%r1330, [%r8+608];
	ld.shared.u32 	%r1331, [%r9+36];
	// begin inline asm
	dp4a.s32.s32 %r1329, %r1330, %r1331, %r1217;
	// end inline asm
	ld.shared.u32 	%r1334, [%r8+640];
	ld.shared.u32 	%r1335, [%r9+36];
	// begin inline asm
	dp4a.s32.s32 %r1333, %r1334, %r1335, %r1221;
	// end inline asm
	ld.shared.u32 	%r1338, [%r8+448];
	ld.shared.u32 	%r1339, [%r9+40];
	// begin inline asm
	dp4a.s32.s32 %r1337, %r1338, %r1339, %r1225;
	// end inline asm
	ld.shared.u32 	%r1342, [%r8+480];
	ld.shared.u32 	%r1343, [%r9+40];
	// begin inline asm
	dp4a.s32.s32 %r1341, %r1342, %r1343, %r1229;
	// end inline asm
	ld.shared.u32 	%r1346, [%r8+512];
	ld.shared.u32 	%r1347, [%r9+40];
	// begin inline asm
	dp4a.s32.s32 %r1345, %r1346, %r1347, %r1233;
	// end inline asm
	ld.shared.u32 	%r1350, [%r8+544];
	ld.shared.u32 	%r1351, [%r9+40];
	// begin inline asm
	dp4a.s32.s32 %r1349, %r1350, %r1351, %r1237;
	// end inline asm
	ld.shared.u32 	%r1354, [%r8+576];
	ld.shared.u32 	%r1355, [%r9+40];
	// begin inline asm
	dp4a.s32.s32 %r1353, %r1354, %r1355, %r1241;
	// end inline asm
	ld.shared.u32 	%r1358, [%r8+608];
	ld.shared.u32 	%r1359, [%r9+40];
	// begin inline asm
	dp4a.s32.s32 %r1357, %r1358, %r1359, %r1245;
	// end inline asm
	ld.shared.u32 	%r1362, [%r8+640];
	ld.shared.u32 	%r1363, [%r9+40];
	// begin inline asm
	dp4a.s32.s32 %r1361, %r1362, %r1363, %r1249;
	// end inline asm
	ld.shared.u32 	%r1366, [%r8+448];
	ld.shared.u32 	%r1367, [%r9+44];
	// begin inline asm
	dp4a.s32.s32 %r1365, %r1366, %r1367, %r1253;
	// end inline asm
	ld.shared.u32 	%r1370, [%r8+480];
	ld.shared.u32 	%r1371, [%r9+44];
	// begin inline asm
	dp4a.s32.s32 %r1369, %r1370, %r1371, %r1257;
	// end inline asm
	ld.shared.u32 	%r1374, [%r8+512];
	ld.shared.u32 	%r1375, [%r9+44];
	// begin inline asm
	dp4a.s32.s32 %r1373, %r1374, %r1375, %r1261;
	// end inline asm
	ld.shared.u32 	%r1378, [%r8+544];
	ld.shared.u32 	%r1379, [%r9+44];
	// begin inline asm
	dp4a.s32.s32 %r1377, %r1378, %r1379, %r1265;
	// end inline asm
	ld.shared.u32 	%r1382, [%r8+576];
	ld.shared.u32 	%r1383, [%r9+44];
	// begin inline asm
	dp4a.s32.s32 %r1381, %r1382, %r1383, %r1269;
	// end inline asm
	ld.shared.u32 	%r1386, [%r8+608];
	ld.shared.u32 	%r1387, [%r9+44];
	// begin inline asm
	dp4a.s32.s32 %r1385, %r1386, %r1387, %r1273;
	// end inline asm
	ld.shared.u32 	%r1390, [%r8+640];
	ld.shared.u32 	%r1391, [%r9+44];
	// begin inline asm
	dp4a.s32.s32 %r1389, %r1390, %r1391, %r1277;
	// end inline asm
	ld.shared.u32 	%r1394, [%r8+672];
	ld.shared.u32 	%r1395, [%r9+48];
	// begin inline asm
	dp4a.s32.s32 %r1393, %r1394, %r1395, %r1281;
	// end inline asm
	ld.shared.u32 	%r1398, [%r8+704];
	ld.shared.u32 	%r1399, [%r9+48];
	// begin inline asm
	dp4a.s32.s32 %r1397, %r1398, %r1399, %r1285;
	// end inline asm
	ld.shared.u32 	%r1402, [%r8+736];
	ld.shared.u32 	%r1403, [%r9+48];
	// begin inline asm
	dp4a.s32.s32 %r1401, %r1402, %r1403, %r1289;
	// end inline asm
	ld.shared.u32 	%r1406, [%r8+768];
	ld.shared.u32 	%r1407, [%r9+48];
	// begin inline asm
	dp4a.s32.s32 %r1405, %r1406, %r1407, %r1293;
	// end inline asm
	ld.shared.u32 	%r1410, [%r8+800];
	ld.shared.u32 	%r1411, [%r9+48];
	// begin inline asm
	dp4a.s32.s32 %r1409, %r1410, %r1411, %r1297;
	// end inline asm
	ld.shared.u32 	%r1414, [%r8+832];
	ld.shared.u32 	%r1415, [%r9+48];
	// begin inline asm
	dp4a.s32.s32 %r1413, %r1414, %r1415, %r1301;
	// end inline asm
	ld.shared.u32 	%r1418, [%r8+864];
	ld.shared.u32 	%r1419, [%r9+48];
	// begin inline asm
	dp4a.s32.s32 %r1417, %r1418, %r1419, %r1305;
	// end inline asm
	ld.shared.u32 	%r1422, [%r8+672];
	ld.shared.u32 	%r1423, [%r9+52];
	// begin inline asm
	dp4a.s32.s32 %r1421, %r1422, %r1423, %r1309;
	// end inline asm
	ld.shared.u32 	%r1426, [%r8+704];
	ld.shared.u32 	%r1427, [%r9+52];
	// begin inline asm
	dp4a.s32.s32 %r1425, %r1426, %r1427, %r1313;
	// end inline asm
	ld.shared.u32 	%r1430, [%r8+736];
	ld.shared.u32 	%r1431, [%r9+52];
	// begin inline asm
	dp4a.s32.s32 %r1429, %r1430, %r1431, %r1317;
	// end inline asm
	ld.shared.u32 	%r1434, [%r8+768];
	ld.shared.u32 	%r1435, [%r9+52];
	// begin inline asm
	dp4a.s32.s32 %r1433, %r1434, %r1435, %r1321;
	// end inline asm
	ld.shared.u32 	%r1438, [%r8+800];
	ld.shared.u32 	%r1439, [%r9+52];
	// begin inline asm
	dp4a.s32.s32 %r1437, %r1438, %r1439, %r1325;
	// end inline asm
	ld.shared.u32 	%r1442, [%r8+832];
	ld.shared.u32 	%r1443, [%r9+52];
	// begin inline asm
	dp4a.s32.s32 %r1441, %r1442, %r1443, %r1329;
	// end inline asm
	ld.shared.u32 	%r1446, [%r8+864];
	ld.shared.u32 	%r1447, [%r9+52];
	// begin inline asm
	dp4a.s32.s32 %r1445, %r1446, %r1447, %r1333;
	// end inline asm
	ld.shared.u32 	%r1450, [%r8+672];
	ld.shared.u32 	%r1451, [%r9+56];
	// begin inline asm
	dp4a.s32.s32 %r1449, %r1450, %r1451, %r1337;
	// end inline asm
	ld.shared.u32 	%r1454, [%r8+704];
	ld.shared.u32 	%r1455, [%r9+56];
	// begin inline asm
	dp4a.s32.s32 %r1453, %r1454, %r1455, %r1341;
	// end inline asm
	ld.shared.u32 	%r1458, [%r8+736];
	ld.shared.u32 	%r1459, [%r9+56];
	// begin inline asm
	dp4a.s32.s32 %r1457, %r1458, %r1459, %r1345;
	// end inline asm
	ld.shared.u32 	%r1462, [%r8+768];
	ld.shared.u32 	%r1463, [%r9+56];
	// begin inline asm
	dp4a.s32.s32 %r1461, %r1462, %r1463, %r1349;
	// end inline asm
	ld.shared.u32 	%r1466, [%r8+800];
	ld.shared.u32 	%r1467, [%r9+56];
	// begin inline asm
	dp4a.s32.s32 %r1465, %r1466, %r1467, %r1353;
	// end inline asm
	ld.shared.u32 	%r1470, [%r8+832];
	ld.shared.u32 	%r1471, [%r9+56];
	// begin inline asm
	dp4a.s32.s32 %r1469, %r1470, %r1471, %r1357;
	// end inline asm
	ld.shared.u32 	%r1474, [%r8+864];
	ld.shared.u32 	%r1475, [%r9+56];
	// begin inline asm
	dp4a.s32.s32 %r1473, %r1474, %r1475, %r1361;
	// end inline asm
	ld.shared.u32 	%r1478, [%r8+672];
	ld.shared.u32 	%r1479, [%r9+60];
	// begin inline asm
	dp4a.s32.s32 %r1477, %r1478, %r1479, %r1365;
	// end inline asm
	ld.shared.u32 	%r1482, [%r8+704];
	ld.shared.u32 	%r1483, [%r9+60];
	// begin inline asm
	dp4a.s32.s32 %r1481, %r1482, %r1483, %r1369;
	// end inline asm
	ld.shared.u32 	%r1486, [%r8+736];
	ld.shared.u32 	%r1487, [%r9+60];
	// begin inline asm
	dp4a.s32.s32 %r1485, %r1486, %r1487, %r1373;
	// end inline asm
	ld.shared.u32 	%r1490, [%r8+768];
	ld.shared.u32 	%r1491, [%r9+60];
	// begin inline asm
	dp4a.s32.s32 %r1489, %r1490, %r1491, %r1377;
	// end inline asm
	ld.shared.u32 	%r1494, [%r8+800];
	ld.shared.u32 	%r1495, [%r9+60];
	// begin inline asm
	dp4a.s32.s32 %r1493, %r1494, %r1495, %r1381;
	// end inline asm
	ld.shared.u32 	%r1498, [%r8+832];
	ld.shared.u32 	%r1499, [%r9+60];
	// begin inline asm
	dp4a.s32.s32 %r1497, %r1498, %r1499, %r1385;
	// end inline asm
	ld.shared.u32 	%r1502, [%r8+864];
	ld.shared.u32 	%r1503, [%r9+60];
	// begin inline asm
	dp4a.s32.s32 %r1501, %r1502, %r1503, %r1389;
	// end inline asm
	bar.sync 	0;
	@%p5 bra 	$L__BB53_14;
	ld.param.u64 	%rd326, [fused_nn_conv2d_cast_fixed_point_multiply_add_cast_fixed_point_multiply_add_cast_16086763325481941859__14_kernel0_param_0];
	cvt.u16.u32 	%rs52, %r3;
	and.b16  	%rs53, %rs52, 248;
	shr.u16 	%rs54, %rs53, 3;
	mul.lo.s16 	%rs55, %rs54, 37;
	shr.u16 	%rs56, %rs55, 8;
	cvt.u32.u16 	%r1507, %rs56;
	mul.wide.u32 	%rd46, %r1507, 12544;
	shl.b16 	%rs57, %rs56, 3;
	add.s16 	%rs58, %rs52, %rs57;
	shl.b16 	%rs59, %rs58, 2;
	cvt.u64.u16 	%rd47, %rs59;
	and.b64  	%rd48, %rd47, 252;
	cvt.u64.u32 	%rd49, %r4;
	add.s64 	%rd50, %rd46, %rd49;
	add.s64 	%rd51, %rd50, %rd48;
	cvta.to.global.u64 	%rd52, %rd326;
	add.s64 	%rd53, %rd52, %rd51;
	ld.global.nc.u32 	%r1508, [%rd53+150528];
	shl.b32 	%r1509, %r94, 5;
	add.s32 	%r1510, %r5, %r1509;
	mov.u32 	%r1511, _ZZ113fused_nn_conv2d_cast_fixed_point_multiply_add_cast_fixed_point_multiply_add_cast_16086763325481941859__14_kernel0E15pad_data_shared;
	add.s32 	%r1512, %r1511, %r1510;
	st.shared.u32 	[%r1512], %r1508;
$L__BB53_14:
	@%p8 bra 	$L__BB53_16;
	ld.param.u64 	%rd327, [fused_nn_conv2d_cast_fixed_point_multiply_add_cast_fixed_point_multiply_add_cast_16086763325481941859__14_kernel0_param_0];
	cvt.u16.u32 	%rs60, %r3;
	xor.b16  	%rs61, %rs60, 128;
	and.b16  	%rs62, %rs61, 248;
	shr.u16 	%rs63, %rs62, 3;
	mul.lo.s16 	%rs64, %rs63, 37;
	shr.u16 	%rs65, %rs64, 8;
	cvt.u32.u16 	%r1513, %rs65;
	mul.wide.u32 	%rd54, %r1513, 12544;
	shl.b16 	%rs66, %rs65, 3;
	add.s16 	%rs67, %rs60, %rs66;
	shl.b16 	%rs68, %rs67, 2;
	cvt.u64.u16 	%rd55, %rs68;
	and.b64  	%rd56, %rd55, 252;
	cvt.u64.u32 	%rd57, %r4;
	add.s64 	%rd58, %rd54, %rd57;
	add.s64 	%rd59, %rd58, %rd56;
	cvta.to.global.u64 	%rd60, %rd327;
	add.s64 	%rd61, %rd60, %rd59;
	ld.global.nc.u32 	%r1514, [%rd61+150528];
	shl.b32 	%r1515, %r94, 5;
	add.s32 	%r1516, %r5, %r1515;
	mov.u32 	%r1517, _ZZ113fused_nn_conv2d_cast_fixed_point_multiply_add_cast_fixed_point_multiply_add_cast_16086763325481941859__14_kernel0E15pad_data_shared;
	add.s32 	%r1518, %r1517, %r1516;
	st.shared.u32 	[%r1518+512], %r1514;
$L__BB53_16:
	ld.param.u64 	%rd331, [fused_nn_conv2d_cast_fixed_point_multiply_add_cast_fixed_point_multiply_add_cast_16086763325481941859__14_kernel0_param_4];
	ld.param.u64 	%rd330, [fused_nn_conv2d_cast_fixed_point_multiply_add_cast_fixed_point_multiply_add_cast_16086763325481941859__14_kernel0_param_3];
	ld.param.u64 	%rd329, [fused_nn_conv2d_cast_fixed_point_multiply_add_cast_fixed_point_multiply_add_cast_16086763325481941859__14_kernel0_param_2];
	ld.global.nc.u32 	%r1967, [%rd2+192];
	st.shared.u32 	[%r7], %r1967;
	ld.global.nc.u32 	%r1968, [%rd2+2240];
	st.shared.u32 	[%r7+512], %r1968;
	bar.sync 	0;
	ld.shared.u32 	%r1520, [%r8];
	ld.shared.u32 	%r1521, [%r9];
	// begin inline asm
	dp4a.s32.s32 %r1519, %r1520, %r1521, %r1393;
	// end inline asm
	ld.shared.u32 	%r1524, [%r8+32];
	ld.shared.u32 	%r1525, [%r9];
	// begin inline asm
	dp4a.s32.s32 %r1523, %r1524, %r1525, %r1397;
	// end inline asm
	ld.shared.u32 	%r1528, [%r8+64];
	ld.shared.u32 	%r1529, [%r9];
	// begin inline asm
	dp4a.s32.s32 %r1527, %r1528, %r1529, %r1401;
	// end inline asm
	ld.shared.u32 	%r1532, [%r8+96];
	ld.shared.u32 	%r1533, [%r9];
	// begin inline asm
	dp4a.s32.s32 %r1531, %r1532, %r1533, %r1405;
	// end inline asm
	ld.shared.u32 	%r1536, [%r8+128];
	ld.shared.u32 	%r1537, [%r9];
	// begin inline asm
	dp4a.s32.s32 %r1535, %r1536, %r1537, %r1409;
	// end inline asm
	ld.shared.u32 	%r1540, [%r8+160];
	ld.shared.u32 	%r1541, [%r9];
	// begin inline asm
	dp4a.s32.s32 %r1539, %r1540, %r1541, %r1413;
	// end inline asm
	ld.shared.u32 	%r1544, [%r8+192];
	ld.shared.u32 	%r1545, [%r9];
	// begin inline asm
	dp4a.s32.s32 %r1543, %r1544, %r1545, %r1417;
	// end inline asm
	ld.shared.u32 	%r1548, [%r8];
	ld.shared.u32 	%r1549, [%r9+4];
	// begin inline asm
	dp4a.s32.s32 %r1547, %r1548, %r1549, %r1421;
	// end inline asm
	ld.shared.u32 	%r1552, [%r8+32];
	ld.shared.u32 	%r1553, [%r9+4];
	// begin inline asm
	dp4a.s32.s32 %r1551, %r1552, %r1553, %r1425;
	// end inline asm
	ld.shared.u32 	%r1556, [%r8+64];
	ld.shared.u32 	%r1557, [%r9+4];
	// begin inline asm
	dp4a.s32.s32 %r1555, %r1556, %r1557, %r1429;
	// end inline asm
	ld.shared.u32 	%r1560, [%r8+96];
	ld.shared.u32 	%r1561, [%r9+4];
	// begin inline asm
	dp4a.s32.s32 %r1559, %r1560, %r1561, %r1433;
	// end inline asm
	ld.shared.u32 	%r1564, [%r8+128];
	ld.shared.u32 	%r1565, [%r9+4];
	// begin inline asm
	dp4a.s32.s32 %r1563, %r1564, %r1565, %r1437;
	// end inline asm
	ld.shared.u32 	%r1568, [%r8+160];
	ld.shared.u32 	%r1569, [%r9+4];
	// begin inline asm
	dp4a.s32.s32 %r1567, %r1568, %r1569, %r1441;
	// end inline asm
	ld.shared.u32 	%r1572, [%r8+192];
	ld.shared.u32 	%r1573, [%r9+4];
	// begin inline asm
	dp4a.s32.s32 %r1571, %r1572, %r1573, %r1445;
	// end inline asm
	ld.shared.u32 	%r1576, [%r8];
	ld.shared.u32 	%r1577, [%r9+8];
	// begin inline asm
	dp4a.s32.s32 %r1575, %r1576, %r1577, %r1449;
	// end inline asm
	ld.shared.u32 	%r1580, [%r8+32];
	ld.shared.u32 	%r1581, [%r9+8];
	// begin inline asm
	dp4a.s32.s32 %r1579, %r1580, %r1581, %r1453;
	// end inline asm
	ld.shared.u32 	%r1584, [%r8+64];
	ld.shared.u32 	%r1585, [%r9+8];
	// begin inline asm
	dp4a.s32.s32 %r1583, %r1584, %r1585, %r1457;
	// end inline asm
	ld.shared.u32 	%r1588, [%r8+96];
	ld.shared.u32 	%r1589, [%r9+8];
	// begin inline asm
	dp4a.s32.s32 %r1587, %r1588, %r1589, %r1461;
	// end inline asm
	ld.shared.u32 	%r1592, [%r8+128];
	ld.shared.u32 	%r1593, [%r9+8];
	// begin inline asm
	dp4a.s32.s32 %r1591, %r1592, %r1593, %r1465;
	// end inline asm
	ld.shared.u32 	%r1596, [%r8+160];
	ld.shared.u32 	%r1597, [%r9+8];
	// begin inline asm
	dp4a.s32.s32 %r1595, %r1596, %r1597, %r1469;
	// end inline asm
	ld.shared.u32 	%r1600, [%r8+192];
	ld.shared.u32 	%r1601, [%r9+8];
	// begin inline asm
	dp4a.s32.s32 %r1599, %r1600, %r1601, %r1473;
	// end inline asm
	ld.shared.u32 	%r1604, [%r8];
	ld.shared.u32 	%r1605, [%r9+12];
	// begin inline asm
	dp4a.s32.s32 %r1603, %r1604, %r1605, %r1477;
	// end inline asm
	ld.shared.u32 	%r1608, [%r8+32];
	ld.shared.u32 	%r1609, [%r9+12];
	// begin inline asm
	dp4a.s32.s32 %r1607, %r1608, %r1609, %r1481;
	// end inline asm
	ld.shared.u32 	%r1612, [%r8+64];
	ld.shared.u32 	%r1613, [%r9+12];
	// begin inline asm
	dp4a.s32.s32 %r1611, %r1612, %r1613, %r1485;
	// end inline asm
	ld.shared.u32 	%r1616, [%r8+96];
	ld.shared.u32 	%r1617, [%r9+12];
	// begin inline asm
	dp4a.s32.s32 %r1615, %r1616, %r1617, %r1489;
	// end inline asm
	ld.shared.u32 	%r1620, [%r8+128];
	ld.shared.u32 	%r1621, [%r9+12];
	// begin inline asm
	dp4a.s32.s32 %r1619, %r1620, %r1621, %r1493;
	// end inline asm
	ld.shared.u32 	%r1624, [%r8+160];
	ld.shared.u32 	%r1625, [%r9+12];
	// begin inline asm
	dp4a.s32.s32 %r1623, %r1624, %r1625, %r1497;
	// end inline asm
	ld.shared.u32 	%r1628, [%r8+192];
	ld.shared.u32 	%r1629, [%r9+12];
	// begin inline asm
	dp4a.s32.s32 %r1627, %r1628, %r1629, %r1501;
	// end inline asm
	ld.shared.u32 	%r1632, [%r8+224];
	ld.shared.u32 	%r1633, [%r9+16];
	// begin inline asm
	dp4a.s32.s32 %r1631, %r1632, %r1633, %r1519;
	// end inline asm
	ld.shared.u32 	%r1636, [%r8+256];
	ld.shared.u32 	%r1637, [%r9+16];
	// begin inline asm
	dp4a.s32.s32 %r1635, %r1636, %r1637, %r1523;
	// end inline asm
	ld.shared.u32 	%r1640, [%r8+288];
	ld.shared.u32 	%r1641, [%r9+16];
	// begin inline asm
	dp4a.s32.s32 %r1639, %r1640, %r1641, %r1527;
	// end inline asm
	ld.shared.u32 	%r1644, [%r8+320];
	ld.shared.u32 	%r1645, [%r9+16];
	// begin inline asm
	dp4a.s32.s32 %r1643, %r1644, %r1645, %r1531;
	// end inline asm
	ld.shared.u32 	%r1648, [%r8+352];
	ld.shared.u32 	%r1649, [%r9+16];
	// begin inline asm
	dp4a.s32.s32 %r1647, %r1648, %r1649, %r1535;
	// end inline asm
	ld.shared.u32 	%r1652, [%r8+384];
	ld.shared.u32 	%r1653, [%r9+16];
	// begin inline asm
	dp4a.s32.s32 %r1651, %r1652, %r1653, %r1539;
	// end inline asm
	ld.shared.u32 	%r1656, [%r8+416];
	ld.shared.u32 	%r1657, [%r9+16];
	// begin inline asm
	dp4a.s32.s32 %r1655, %r1656, %r1657, %r1543;
	// end inline asm
	ld.shared.u32 	%r1660, [%r8+224];
	ld.shared.u32 	%r1661, [%r9+20];
	// begin inline asm
	dp4a.s32.s32 %r1659, %r1660, %r1661, %r1547;
	// end inline asm
	ld.shared.u32 	%r1664, [%r8+256];
	ld.shared.u32 	%r1665, [%r9+20];
	// begin inline asm
	dp4a.s32.s32 %r1663, %r1664, %r1665, %r1551;
	// end inline asm
	ld.shared.u32 	%r1668, [%r8+288];
	ld.shared.u32 	%r1669, [%r9+20];
	// begin inline asm
	dp4a.s32.s32 %r1667, %r1668, %r1669, %r1555;
	// end inline asm
	ld.shared.u32 	%r1672, [%r8+320];
	ld.shared.u32 	%r1673, [%r9+20];
	// begin inline asm
	dp4a.s32.s32 %r1671, %r1672, %r1673, %r1559;
	// end inline asm
	ld.shared.u32 	%r1676, [%r8+352];
	ld.shared.u32 	%r1677, [%r9+20];
	// begin inline asm
	dp4a.s32.s32 %r1675, %r1676, %r1677, %r1563;
	// end inline asm
	ld.shared.u32 	%r1680, [%r8+384];
	ld.shared.u32 	%r1681, [%r9+20];
	// begin inline asm
	dp4a.s32.s32 %r1679, %r1680, %r1681, %r1567;
	// end inline asm
	ld.shared.u32 	%r1684, [%r8+416];
	ld.shared.u32 	%r1685, [%r9+20];
	// begin inline asm
	dp4a.s32.s32 %r1683, %r1684, %r1685, %r1571;
	// end inline asm
	ld.shared.u32 	%r1688, [%r8+224];
	ld.shared.u32 	%r1689, [%r9+24];
	// begin inline asm
	dp4a.s32.s32 %r1687, %r1688, %r1689, %r1575;
	// end inline asm
	ld.shared.u32 	%r1692, [%r8+256];
	ld.shared.u32 	%r1693, [%r9+24];
	// begin inline asm
	dp4a.s32.s32 %r1691, %r1692, %r1693, %r1579;
	// end inline asm
	ld.shared.u32 	%r1696, [%r8+288];
	ld.shared.u32 	%r1697, [%r9+24];
	// begin inline asm
	dp4a.s32.s32 %r1695, %r1696, %r1697, %r1583;
	// end inline asm
	ld.shared.u32 	%r1700, [%r8+320];
	ld.shared.u32 	%r1701, [%r9+24];
	// begin inline asm
	dp4a.s32.s32 %r1699, %r1700, %r1701, %r1587;
	// end inline asm
	ld.shared.u32 	%r1704, [%r8+352];
	ld.shared.u32 	%r1705, [%r9+24];
	// begin inline asm
	dp4a.s32.s32 %r1703, %r1704, %r1705, %r1591;
	// end inline asm
	ld.shared.u32 	%r1708, [%r8+384];
	ld.shared.u32 	%r1709, [%r9+24];
	// begin inline asm
	dp4a.s32.s32 %r1707, %r1708, %r1709, %r1595;
	// end inline asm
	ld.shared.u32 	%r1712, [%r8+416];
	ld.shared.u32 	%r1713, [%r9+24];
	// begin inline asm
	dp4a.s32.s32 %r1711, %r1712, %r1713, %r1599;
	// end inline asm
	ld.shared.u32 	%r1716, [%r8+224];
	ld.shared.u32 	%r1717, [%r9+28];
	// begin inline asm
	dp4a.s32.s32 %r1715, %r1716, %r1717, %r1603;
	// end inline asm
	ld.shared.u32 	%r1720, [%r8+256];
	ld.shared.u32 	%r1721, [%r9+28];
	// begin inline asm
	dp4a.s32.s32 %r1719, %r1720, %r1721, %r1607;
	// end inline asm
	ld.shared.u32 	%r1724, [%r8+288];
	ld.shared.u32 	%r1725, [%r9+28];
	// begin inline asm
	dp4a.s32.s32 %r1723, %r1724, %r1725, %r1611;
	// end inline asm
	ld.shared.u32 	%r1728, [%r8+320];
	ld.shared.u32 	%r1729, [%r9+28];
	// begin inline asm
	dp4a.s32.s32 %r1727, %r1728, %r1729, %r1615;
	// end inline asm
	ld.shared.u32 	%r1732, [%r8+352];
	ld.shared.u32 	%r1733, [%r9+28];
	// begin inline asm
	dp4a.s32.s32 %r1731, %r1732, %r1733, %r1619;
	// end inline asm
	ld.shared.u32 	%r1736, [%r8+384];
	ld.shared.u32 	%r1737, [%r9+28];
	// begin inline asm
	dp4a.s32.s32 %r1735, %r1736, %r1737, %r1623;
	// end inline asm
	ld.shared.u32 	%r1740, [%r8+416];
	ld.shared.u32 	%r1741, [%r9+28];
	// begin inline asm
	dp4a.s32.s32 %r1739, %r1740, %r1741, %r1627;
	// end inline asm
	ld.shared.u32 	%r1744, [%r8+448];
	ld.shared.u32 	%r1745, [%r9+32];
	// begin inline asm
	dp4a.s32.s32 %r1743, %r1744, %r1745, %r1631;
	// end inline asm
	ld.shared.u32 	%r1748, [%r8+480];
	ld.shared.u32 	%r1749, [%r9+32];
	// begin inline asm
	dp4a.s32.s32 %r1747, %r1748, %r1749, %r1635;
	// end inline asm
	ld.shared.u32 	%r1752, [%r8+512];
	ld.shared.u32 	%r1753, [%r9+32];
	// begin inline asm
	dp4a.s32.s32 %r1751, %r1752, %r1753, %r1639;
	// end inline asm
	ld.shared.u32 	%r1756, [%r8+544];
	ld.shared.u32 	%r1757, [%r9+32];
	// begin inline asm
	dp4a.s32.s32 %r1755, %r1756, %r1757, %r1643;
	// end inline asm
	ld.shared.u32 	%r1760, [%r8+576];
	ld.shared.u32 	%r1761, [%r9+32];
	// begin inline asm
	dp4a.s32.s32 %r1759, %r1760, %r1761, %r1647;
	// end inline asm
	ld.shared.u32 	%r1764, [%r8+608];
	ld.shared.u32 	%r1765, [%r9+32];
	// begin inline asm
	dp4a.s32.s32 %r1763, %r1764, %r1765, %r1651;
	// end inline asm
	ld.shared.u32 	%r1768, [%r8+640];
	ld.shared.u32 	%r1769, [%r9+32];
	// begin inline asm
	dp4a.s32.s32 %r1767, %r1768, %r1769, %r1655;
	// end inline asm
	ld.shared.u32 	%r1772, [%r8+448];
	ld.shared.u32 	%r1773, [%r9+36];
	// begin inline asm
	dp4a.s32.s32 %r1771, %r1772, %r1773, %r1659;
	// end inline asm
	ld.shared.u32 	%r1776, [%r8+480];
	ld.shared.u32 	%r1777, [%r9+36];
	// begin inline asm
	dp4a.s32.s32 %r1775, %r1776, %r1777, %r1663;
	// end inline asm
	ld.shared.u32 	%r1780, [%r8+512];
	ld.shared.u32 	%r1781, [%r9+36];
	// begin inline asm
	dp4a.s32.s32 %r1779, %r1780, %r1781, %r1667;
	// end inline asm
	ld.shared.u32 	%r1784, [%r8+544];
	ld.shared.u32 	%r1785, [%r9+36];
	// begin inline asm
	dp4a.s32.s32 %r1783, %r1784, %r1785, %r1671;
	// end inline asm
	ld.shared.u32 	%r1788, [%r8+576];
	ld.shared.u32 	%r1789, [%r9+36];
	// begin inline asm
	dp4a.s32.s32 %r1787, %r1788, %r1789, %r1675;
	// end inline asm
	ld.shared.u32 	%r1792, [%r8+608];
	ld.shared.u32 	%r1793, [%r9+36];
	// begin inline asm
	dp4a.s32.s32 %r1791, %r1792, %r1793, %r1679;
	// end inline asm
	ld.shared.u32 	%r1796, [%r8+640];
	ld.shared.u32 	%r1797, [%r9+36];
	// begin inline asm
	dp4a.s32.s32 %r1795, %r1796, %r1797, %r1683;
	// end inline asm
	ld.shared.u32 	%r1800, [%r8+448];
	ld.shared.u32 	%r1801, [%r9+40];
	// begin inline asm
	dp4a.s32.s32 %r1799, %r1800, %r1801, %r1687;
	// end inline asm
	ld.shared.u32 	%r1804, [%r8+480];
	ld.shared.u32 	%r1805, [%r9+40];
	// begin inline asm
	dp4a.s32.s32 %r1803, %r1804, %r1805, %r1691;
	// end inline asm
	ld.shared.u32 	%r1808, [%r8+512];
	ld.shared.u32 	%r1809, [%r9+40];
	// begin inline asm
	dp4a.s32.s32 %r1807, %r1808, %r1809, %r1695;
	// end inline asm
	ld.shared.u32 	%r1812, [%r8+544];
	ld.shared.u32 	%r1813, [%r9+40];
	// begin inline asm
	dp4a.s32.s32 %r1811, %r1812, %r1813, %r1699;
	// end inline asm
	ld.shared.u32 	%r1816, [%r8+576];
	ld.shared.u32 	%r1817, [%r9+40];
	// begin inline asm
	dp4a.s32.s32 %r1815, %r1816, %r1817, %r1703;
	// end inline asm
	ld.shared.u32 	%r1820, [%r8+608];
	ld.shared.u32 	%r1821, [%r9+40];
	// begin inline asm
	dp4a.s32.s32 %r1819, %r1820, %r1821, %r1707;
	// end inline asm
	ld.shared.u32 	%r1824, [%r8+640];
	ld.shared.u32 	%r1825, [%r9+40];
	// begin inline asm
	dp4a.s32.s32 %r1823, %r1824, %r1825, %r1711;
	// end inline asm
	ld.shared.u32 	%r1828, [%r8+448];
	ld.shared.u32 	%r1829, [%r9+44];
	// begin inline asm
	dp4a.s32.s32 %r1827, %r1828, %r1829, %r1715;
	// end inline asm
	ld.shared.u32 	%r1832, [%r8+480];
	ld.shared.u32 	%r1833, [%r9+44];
	// begin inline asm
	dp4a.s32.s32 %r1831, %r1832, %r1833, %r1719;
	// end inline asm
	ld.shared.u32 	%r1836, [%r8+512];
	ld.shared.u32 	%r1837, [%r9+44];
	// begin inline asm
	dp4a.s32.s32 %r1835, %r1836, %r1837, %r1723;
	// end inline asm
	ld.shared.u32 	%r1840, [%r8+544];
	ld.shared.u32 	%r1841, [%r9+44];
	// begin inline asm
	dp4a.s32.s32 %r1839, %r1840, %r1841, %r1727;
	// end inline asm
	ld.shared.u32 	%r1844, [%r8+576];
	ld.shared.u32 	%r1845, [%r9+44];
	// begin inline asm
	dp4a.s32.s32 %r1843, %r1844, %r1845, %r1731;
	// end inline asm
	ld.shared.u32 	%r1848, [%r8+608];
	ld.shared.u32 	%r1849, [%r9+44];
	// begin inline asm
	dp4a.s32.s32 %r1847, %r1848, %r1849, %r1735;
	// end inline asm
	ld.shared.u32 	%r1852, [%r8+640];
	ld.shared.u32 	%r1853, [%r9+44];
	// begin inline asm
	dp4a.s32.s32 %r1851, %r1852, %r1853, %r1739;
	// end inline asm
	ld.shared.u32 	%r1856, [%r8+672];
	ld.shared.u32 	%r1857, [%r9+48];
	// begin inline asm
	dp4a.s32.s32 %r1855, %r1856, %r1857, %r1743;
	// end inline asm
	ld.shared.u32 	%r1860, [%r8+704];
	ld.shared.u32 	%r1861, [%r9+48];
	// begin inline asm
	dp4a.s32.s32 %r1859, %r1860, %r1861, %r1747;
	// end inline asm
	ld.shared.u32 	%r1864, [%r8+736];
	ld.shared.u32 	%r1865, [%r9+48];
	// begin inline asm
	dp4a.s32.s32 %r1863, %r1864, %r1865, %r1751;
	// end inline asm
	ld.shared.u32 	%r1868, [%r8+768];
	ld.shared.u32 	%r1869, [%r9+48];
	// begin inline asm
	dp4a.s32.s32 %r1867, %r1868, %r1869, %r1755;
	// end inline asm
	ld.shared.u32 	%r1872, [%r8+800];
	ld.shared.u32 	%r1873, [%r9+48];
	// begin inline asm
	dp4a.s32.s32 %r1871, %r1872, %r1873, %r1759;
	// end inline asm
	ld.shared.u32 	%r1876, [%r8+832];
	ld.shared.u32 	%r1877, [%r9+48];
	// begin inline asm
	dp4a.s32.s32 %r1875, %r1876, %r1877, %r1763;
	// end inline asm
	ld.shared.u32 	%r1880, [%r8+864];
	ld.shared.u32 	%r1881, [%r9+48];
	// begin inline asm
	dp4a.s32.s32 %r1879, %r1880, %r1881, %r1767;
	// end inline asm
	ld.shared.u32 	%r1884, [%r8+672];
	ld.shared.u32 	%r1885, [%r9+52];
	// begin inline asm
	dp4a.s32.s32 %r1883, %r1884, %r1885, %r1771;
	// end inline asm
	ld.shared.u32 	%r1888, [%r8+704];
	ld.shared.u32 	%r1889, [%r9+52];
	// begin inline asm
	dp4a.s32.s32 %r1887, %r1888, %r1889, %r1775;
	// end inline asm
	ld.shared.u32 	%r1892, [%r8+736];
	ld.shared.u32 	%r1893, [%r9+52];
	// begin inline asm
	dp4a.s32.s32 %r1891, %r1892, %r1893, %r1779;
	// end inline asm
	ld.shared.u32 	%r1896, [%r8+768];
	ld.shared.u32 	%r1897, [%r9+52];
	// begin inline asm
	dp4a.s32.s32 %r1895, %r1896, %r1897, %r1783;
	// end inline asm
	ld.shared.u32 	%r1900, [%r8+800];
	ld.shared.u32 	%r1901, [%r9+52];
	// begin inline asm
	dp4a.s32.s32 %r1899, %r1900, %r1901, %r1787;
	// end inline asm
	ld.shared.u32 	%r1904, [%r8+832];
	ld.shared.u32 	%r1905, [%r9+52];
	// begin inline asm
	dp4a.s32.s32 %r1903, %r1904, %r1905, %r1791;
	// end inline asm
	ld.shared.u32 	%r1908, [%r8+864];
	ld.shared.u32 	%r1909, [%r9+52];
	// begin inline asm
	dp4a.s32.s32 %r1907, %r1908, %r1909, %r1795;
	// end inline asm
	ld.shared.u32 	%r1912, [%r8+672];
	ld.shared.u32 	%r1913, [%r9+56];
	// begin inline asm
	dp4a.s32.s32 %r1911, %r1912, %r1913, %r1799;
	// end inline asm
	ld.shared.u32 	%r1916, [%r8+704];
	ld.shared.u32 	%r1917, [%r9+56];
	// begin inline asm
	dp4a.s32.s32 %r1915, %r1916, %r1917, %r1803;
	// end inline asm
	ld.shared.u32 	%r1920, [%r8+736];
	ld.shared.u32 	%r1921, [%r9+56];
	// begin inline asm
	dp4a.s32.s32 %r1919, %r1920, %r1921, %r1807;
	// end inline asm
	ld.shared.u32 	%r1924, [%r8+768];
	ld.shared.u32 	%r1925, [%r9+56];
	// begin inline asm
	dp4a.s32.s32 %r1923, %r1924, %r1925, %r1811;
	// end inline asm
	ld.shared.u32 	%r1928, [%r8+800];
	ld.shared.u32 	%r1929, [%r9+56];
	// begin inline asm
	dp4a.s32.s32 %r1927, %r1928, %r1929, %r1815;
	// end inline asm
	ld.shared.u32 	%r1932, [%r8+832];
	ld.shared.u32 	%r1933, [%r9+56];
	// begin inline asm
	dp4a.s32.s32 %r1931, %r1932, %r1933, %r1819;
	// end inline asm
	ld.shared.u32 	%r1936, [%r8+864];
	ld.shared.u32 	%r1937, [%r9+56];
	// begin inline asm
	dp4a.s32.s32 %r1935, %r1936, %r1937, %r1823;
	// end inline asm
	ld.shared.u32 	%r1940, [%r8+672];
	ld.shared.u32 	%r1941, [%r9+60];
	// begin inline asm
	dp4a.s32.s32 %r1939, %r1940, %r1941, %r1827;
	// end inline asm
	ld.shared.u32 	%r1944, [%r8+704];
	ld.shared.u32 	%r1945, [%r9+60];
	// begin inline asm
	dp4a.s32.s32 %r1943, %r1944, %r1945, %r1831;
	// end inline asm
	ld.shared.u32 	%r1948, [%r8+736];
	ld.shared.u32 	%r1949, [%r9+60];
	// begin inline asm
	dp4a.s32.s32 %r1947, %r1948, %r1949, %r1835;
	// end inline asm
	ld.shared.u32 	%r1952, [%r8+768];
	ld.shared.u32 	%r1953, [%r9+60];
	// begin inline asm
	dp4a.s32.s32 %r1951, %r1952, %r1953, %r1839;
	// end inline asm
	ld.shared.u32 	%r1956, [%r8+800];
	ld.shared.u32 	%r1957, [%r9+60];
	// begin inline asm
	dp4a.s32.s32 %r1955, %r1956, %r1957, %r1843;
	// end inline asm
	ld.shared.u32 	%r1960, [%r8+832];
	ld.shared.u32 	%r1961, [%r9+60];
	// begin inline asm
	dp4a.s32.s32 %r1959, %r1960, %r1961, %r1847;
	// end inline asm
	ld.shared.u32 	%r1964, [%r8+864];
	ld.shared.u32 	%r1965, [%r9+60];
	// begin inline asm
	dp4a.s32.s32 %r1963, %r1964, %r1965, %r1851;
	// end inline asm
	mad.lo.s32 	%r1969, %r94, 12544, %r4;
	add.s32 	%r1970, %r1969, %r5;
	shl.b32 	%r1971, %r94, 2;
	cvta.to.global.u64 	%rd62, %rd330;
	cvta.to.global.u64 	%rd63, %rd331;
	cvta.to.global.u64 	%rd64, %rd329;
	cvt.s64.s32 	%rd65, %r1855;
	mad.lo.s64 	%rd66, %rd65, 240539269070848, 1073741824;
	shr.u64 	%rd67, %rd66, 31;
	cvt.u32.u64 	%r1972, %rd67;
	mul.wide.u32 	%rd68, %r1971, 4;
	add.s64 	%rd69, %rd62, %rd68;
	ld.global.nc.u32 	%r1973, [%rd69];
	add.s32 	%r1974, %r1973, %r1972;
	cvt.s64.s32 	%rd70, %r1974;
	mad.lo.s64 	%rd71, %rd70, 2147490096, 1073741824;
	shr.u64 	%rd72, %rd71, 31;
	cvt.u32.u64 	%r1975, %rd72;
	add.s64 	%rd73, %rd63, %rd68;
	ld.global.nc.u32 	%r1976, [%rd73];
	add.s32 	%r1977, %r1976, %r1975;
	max.s32 	%r1978, %r1977, 0;
	mul.wide.u32 	%rd74, %r1978, 1459213935;
	add.s64 	%rd75, %rd74, 4503599627370496;
	shr.u64 	%rd76, %rd75, 53;
	cvt.u32.u64 	%r1979, %rd76;
	min.u32 	%r1980, %r1979, 127;
	cvt.u64.u32 	%rd77, %r1970;
	add.s64 	%rd78, %rd64, %rd77;
	st.global.u8 	[%rd78], %r1980;
	cvt.s64.s32 	%rd79, %r1859;
	mad.lo.s64 	%rd80, %rd79, 240539269070848, 1073741824;
	shr.u64 	%rd81, %rd80, 31;
	cvt.u32.u64 	%r1981, %rd81;
	add.s32 	%r1982, %r1973, %r1981;
	cvt.s64.s32 	%rd82, %r1982;
	mad.lo.s64 	%rd83, %rd82, 2147490096, 1073741824;
	shr.u64 	%rd84, %rd83, 31;
	cvt.u32.u64 	%r1983, %rd84;
	add.s32 	%r1984, %r1976, %r1983;
	max.s32 	%r1985, %r1984, 0;
	mul.wide.u32 	%rd85, %r1985, 1459213935;
	add.s64 	%rd86, %rd85, 4503599627370496;
	shr.u64 	%rd87, %rd86, 53;
	cvt.u32.u64 	%r1986, %rd87;
	min.u32 	%r1987, %r1986, 127;
	st.global.u8 	[%rd78+32], %r1987;
	cvt.s64.s32 	%rd88, %r1863;
	mad.lo.s64 	%rd89, %rd88, 240539269070848, 1073741824;
	shr.u64 	%rd90, %rd89, 31;
	cvt.u32.u64 	%r1988, %rd90;
	add.s32 	%r1989, %r1973, %r1988;
	cvt.s64.s32 	%rd91, %r1989;
	mad.lo.s64 	%rd92, %rd91, 2147490096, 1073741824;
	shr.u64 	%rd93, %rd92, 31;
	cvt.u32.u64 	%r1990, %rd93;
	add.s32 	%r1991, %r1976, %r1990;
	max.s32 	%r1992, %r1991, 0;
	mul.wide.u32 	%rd94, %r1992, 1459213935;
	add.s64 	%rd95, %rd94, 4503599627370496;
	shr.u64 	%rd96, %rd95, 53;
	cvt.u32.u64 	%r1993, %rd96;
	min.u32 	%r1994, %r1993, 127;
	st.global.u8 	[%rd78+64], %r1994;
	cvt.s64.s32 	%rd97, %r1867;
	mad.lo.s64 	%rd98, %rd97, 240539269070848, 1073741824;
	shr.u64 	%rd99, %rd98, 31;
	cvt.u32.u64 	%r1995, %rd99;
	add.s32 	%r1996, %r1973, %r1995;
	cvt.s64.s32 	%rd100, %r1996;
	mad.lo.s64 	%rd101, %rd100, 2147490096, 1073741824;
	shr.u64 	%rd102, %rd101, 31;
	cvt.u32.u64 	%r1997, %rd102;
	add.s32 	%r1998, %r1976, %r1997;
	max.s32 	%r1999, %r1998, 0;
	mul.wide.u32 	%rd103, %r1999, 1459213935;
	add.s64 	%rd104, %rd103, 4503599627370496;
	shr.u64 	%rd105, %rd104, 53;
	cvt.u32.u64 	%r2000, %rd105;
	min.u32 	%r2001, %r2000, 127;
	st.global.u8 	[%rd78+96], %r2001;
	cvt.s64.s32 	%rd106, %r1871;
	mad.lo.s64 	%rd107, %rd106, 240539269070848, 1073741824;
	shr.u64 	%rd108, %rd107, 31;
	cvt.u32.u64 	%r2002, %rd108;
	add.s32 	%r2003, %r1973, %r2002;
	cvt.s64.s32 	%rd109, %r2003;
	mad.lo.s64 	%rd110, %rd109, 2147490096, 1073741824;
	shr.u64 	%rd111, %rd110, 31;
	cvt.u32.u64 	%r2004, %rd111;
	add.s32 	%r2005, %r1976, %r2004;
	max.s32 	%r2006, %r2005, 0;
	mul.wide.u32 	%rd112, %r2006, 1459213935;
	add.s64 	%rd113, %rd112, 4503599627370496;
	shr.u64 	%rd114, %rd113, 53;
	cvt.u32.u64 	%r2007, %rd114;
	min.u32 	%r2008, %r2007, 127;
	st.global.u8 	[%rd78+128], %r2008;
	cvt.s64.s32 	%rd115, %r1875;
	mad.lo.s64 	%rd116, %rd115, 240539269070848, 1073741824;
	shr.u64 	%rd117, %rd116, 31;
	cvt.u32.u64 	%r2009, %rd117;
	add.s32 	%r2010, %r1973, %r2009;
	cvt.s64.s32 	%rd118, %r2010;
	mad.lo.s64 	%rd119, %rd118, 2147490096, 1073741824;
	shr.u64 	%rd120, %rd119, 31;
	cvt.u32.u64 	%r2011, %rd120;
	add.s32 	%r2012, %r1976, %r2011;
	max.s32 	%r2013, %r2012, 0;
	mul.wide.u32 	%rd121, %r2013, 1459213935;
	add.s64 	%rd122, %rd121, 4503599627370496;
	shr.u64 	%rd123, %rd122, 53;
	cvt.u32.u64 	%r2014, %rd123;
	min.u32 	%r2015, %r2014, 127;
	st.global.u8 	[%rd78+160], %r2015;
	cvt.s64.s32 	%rd124, %r1879;
	mad.lo.s64 	%rd125, %rd124, 240539269070848, 1073741824;
	shr.u64 	%rd126, %rd125, 31;
	cvt.u32.u64 	%r2016, %rd126;
	add.s32 	%r2017, %r1973, %r2016;
	cvt.s64.s32 	%rd127, %r2017;
	mad.lo.s64 	%rd128, %rd127, 2147490096, 1073741824;
	shr.u64 	%rd129, %rd128, 31;
	cvt.u32.u64 	%r2018, %rd129;
	add.s32 	%r2019, %r1976, %r2018;
	max.s32 	%r2020, %r2019, 0;
	mul.wide.u32 	%rd130, %r2020, 1459213935;
	add.s64 	%rd131, %rd130, 4503599627370496;
	shr.u64 	%rd132, %rd131, 53;
	cvt.u32.u64 	%r2021, %rd132;
	min.u32 	%r2022, %r2021, 127;
	st.global.u8 	[%rd78+192], %r2022;
	cvt.s64.s32 	%rd133, %r1883;
	mad.lo.s64 	%rd134, %rd133, 240539269070848, 1073741824;
	shr.u64 	%rd135, %rd134, 31;
	cvt.u32.u64 	%r2023, %rd135;
	ld.global.nc.u32 	%r2024, [%rd69+4];
	add.s32 	%r2025, %r2024, %r2023;
	cvt.s64.s32 	%rd136, %r2025;
	mad.lo.s64 	%rd137, %rd136, 2147490096, 1073741824;
	shr.u64 	%rd138, %rd137, 31;
	cvt.u32.u64 	%r2026, %rd138;
	ld.global.nc.u32 	%r2027, [%rd73+4];
	add.s32 	%r2028, %r2027, %r2026;
	max.s32 	%r2029, %r2028, 0;
	mul.wide.u32 	%rd139, %r2029, 1459213935;
	add.s64 	%rd140, %rd139, 4503599627370496;
	shr.u64 	%rd141, %rd140, 53;
	cvt.u32.u64 	%r2030, %rd141;
	min.u32 	%r2031, %r2030, 127;
	st.global.u8 	[%rd78+1], %r2031;
	cvt.s64.s32 	%rd142, %r1887;
	mad.lo.s64 	%rd143, %rd142, 240539269070848, 1073741824;
	shr.u64 	%rd144, %rd143, 31;
	cvt.u32.u64 	%r2032, %rd144;
	add.s32 	%r2033, %r2024, %r2032;
	cvt.s64.s32 	%rd145, %r2033;
	mad.lo.s64 	%rd146, %rd145, 2147490096, 1073741824;
	shr.u64 	%rd147, %rd146, 31;
	cvt.u32.u64 	%r2034, %rd147;
	add.s32 	%r2035, %r2027, %r2034;
	max.s32 	%r2036, %r2035, 0;
	mul.wide.u32 	%rd148, %r2036, 1459213935;
	add.s64 	%rd149, %rd148, 4503599627370496;
	shr.u64 	%rd150, %rd149, 53;
	cvt.u32.u64 	%r2037, %rd150;
	min.u32 	%r2038, %r2037, 127;
	st.global.u8 	[%rd78+33], %r2038;
	cvt.s64.s32 	%rd151, %r1891;
	mad.lo.s64 	%rd152, %rd151, 240539269070848, 1073741824;
	shr.u64 	%rd153, %rd152, 31;
	cvt.u32.u64 	%r2039, %rd153;
	add.s32 	%r2040, %r2024, %r2039;
	cvt.s64.s32 	%rd154, %r2040;
	mad.lo.s64 	%rd155, %rd154, 2147490096, 1073741824;
	shr.u64 	%rd156, %rd155, 31;
	cvt.u32.u64 	%r2041, %rd156;
	add.s32 	%r2042, %r2027, %r2041;
	max.s32 	%r2043, %r2042, 0;
	mul.wide.u32 	%rd157, %r2043, 1459213935;
	add.s64 	%rd158, %rd157, 4503599627370496;
	shr.u64 	%rd159, %rd158, 53;
	cvt.u32.u64 	%r2044, %rd159;
	min.u32 	%r2045, %r2044, 127;
	st.global.u8 	[%rd78+65], %r2045;
	cvt.s64.s32 	%rd160, %r1895;
	mad.lo.s64 	%rd161, %rd160, 240539269070848, 1073741824;
	shr.u64 	%rd162, %rd161, 31;
	cvt.u32.u64 	%r2046, %rd162;
	add.s32 	%r2047, %r2024, %r2046;
	cvt.s64.s32 	%rd163, %r2047;
	mad.lo.s64 	%rd164, %rd163, 2147490096, 1073741824;
	shr.u64 	%rd165, %rd164, 31;
	cvt.u32.u64 	%r2048, %rd165;
	add.s32 	%r2049, %r2027, %r2048;
	max.s32 	%r2050, %r2049, 0;
	mul.wide.u32 	%rd166, %r2050, 1459213935;
	add.s64 	%rd167, %rd166, 4503599627370496;
	shr.u64 	%rd168, %rd167, 53;
	cvt.u32.u64 	%r2051, %rd168;
	min.u32 	%r2052, %r2051, 127;
	st.global.u8 	[%rd78+97], %r2052;
	cvt.s64.s32 	%rd169, %r1899;
	mad.lo.s64 	%rd170, %rd169, 240539269070848, 1073741824;
	shr.u64 	%rd171, %rd170, 31;
	cvt.u32.u64 	%r2053, %rd171;
	add.s32 	%r2054, %r2024, %r2053;
	cvt.s64.s32 	%rd172, %r2054;
	mad.lo.s64 	%rd173, %rd172, 2147490096, 1073741824;
	shr.u64 	%rd174, %rd173, 31;
	cvt.u32.u64 	%r2055, %rd174;
	add.s32 	%r2056, %r2027, %r2055;
	max.s32 	%r2057, %r2056, 0;
	mul.wide.u32 	%rd175, %r2057, 1459213935;
	add.s64 	%rd176, %rd175, 4503599627370496;
	shr.u64 	%rd177, %rd176, 53;
	cvt.u32.u64 	%r2058, %rd177;
	min.u32 	%r2059, %r2058, 127;
	st.global.u8 	[%rd78+129], %r2059;
	cvt.s64.s32 	%rd178, %r1903;
	mad.lo.s64 	%rd179, %rd178, 240539269070848, 1073741824;
	shr.u64 	%rd180, %rd179, 31;
	cvt.u32.u64 	%r2060, %rd180;
	add.s32 	%r2061, %r2024, %r2060;
	cvt.s64.s32 	%rd181, %r2061;
	mad.lo.s64 	%rd182, %rd181, 2147490096, 1073741824;
	shr.u64 	%rd183, %rd182, 31;
	cvt.u32.u64 	%r2062, %rd183;
	add.s32 	%r2063, %r2027, %r2062;
	max.s32 	%r2064, %r2063, 0;
	mul.wide.u32 	%rd184, %r2064, 1459213935;
	add.s64 	%rd185, %rd184, 4503599627370496;
	shr.u64 	%rd186, %rd185, 53;
	cvt.u32.u64 	%r2065, %rd186;
	min.u32 	%r2066, %r2065, 127;
	st.global.u8 	[%rd78+161], %r2066;
	cvt.s64.s32 	%rd187, %r1907;
	mad.lo.s64 	%rd188, %rd187, 240539269070848, 1073741824;
	shr.u64 	%rd189, %rd188, 31;
	cvt.u32.u64 	%r2067, %rd189;
	add.s32 	%r2068, %r2024, %r2067;
	cvt.s64.s32 	%rd190, %r2068;
	mad.lo.s64 	%rd191, %rd190, 2147490096, 1073741824;
	shr.u64 	%rd192, %rd191, 31;
	cvt.u32.u64 	%r2069, %rd192;
	add.s32 	%r2070, %r2027, %r2069;
	max.s32 	%r2071, %r2070, 0;
	mul.wide.u32 	%rd193, %r2071, 1459213935;
	add.s64 	%rd194, %rd193, 4503599627370496;
	shr.u64 	%rd195, %rd194, 53;
	cvt.u32.u64 	%r2072, %rd195;
	min.u32 	%r2073, %r2072, 127;
	st.global.u8 	[%rd78+193], %r2073;
	cvt.s64.s32 	%rd196, %r1911;
	mad.lo.s64 	%rd197, %rd196, 240539269070848, 1073741824;
	shr.u64 	%rd198, %rd197, 31;
	cvt.u32.u64 	%r2074, %rd198;
	ld.global.nc.u32 	%r2075, [%rd69+8];
	add.s32 	%r2076, %r2075, %r2074;
	cvt.s64.s32 	%rd199, %r2076;
	mad.lo.s64 	%rd200, %rd199, 2147490096, 1073741824;
	shr.u64 	%rd201, %rd200, 31;
	cvt.u32.u64 	%r2077, %rd201;
	ld.global.nc.u32 	%r2078, [%rd73+8];
	add.s32 	%r2079, %r2078, %r2077;
	max.s32 	%r2080, %r2079, 0;
	mul.wide.u32 	%rd202, %r2080, 1459213935;
	add.s64 	%rd203, %rd202, 4503599627370496;
	shr.u64 	%rd204, %rd203, 53;
	cvt.u32.u64 	%r2081, %rd204;
	min.u32 	%r2082, %r2081, 127;
	st.global.u8 	[%rd78+2], %r2082;
	cvt.s64.s32 	%rd205, %r1915;
	mad.lo.s64 	%rd206, %rd205, 240539269070848, 1073741824;
	shr.u64 	%rd207, %rd206, 31;
	cvt.u32.u64 	%r2083, %rd207;
	add.s32 	%r2084, %r2075, %r2083;
	cvt.s64.s32 	%rd208, %r2084;
	mad.lo.s64 	%rd209, %rd208, 2147490096, 1073741824;
	shr.u64 	%rd210, %rd209, 31;
	cvt.u32.u64 	%r2085, %rd210;
	add.s32 	%r2086, %r2078, %r2085;
	max.s32 	%r2087, %r2086, 0;
	mul.wide.u32 	%rd211, %r2087, 1459213935;
	add.s64 	%rd212, %rd211, 4503599627370496;
	shr.u64 	%rd213, %rd212, 53;
	cvt.u32.u64 	%r2088, %rd213;
	min.u32 	%r2089, %r2088, 127;
	st.global.u8 	[%rd78+34], %r2089;
	cvt.s64.s32 	%rd214, %r1919;
	mad.lo.s64 	%rd215, %rd214, 240539269070848, 1073741824;
	shr.u64 	%rd216, %rd215, 31;
	cvt.u32.u64 	%r2090, %rd216;
	add.s32 	%r2091, %r2075, %r2090;
	cvt.s64.s32 	%rd217, %r2091;
	mad.lo.s64 	%rd218, %rd217, 2147490096, 1073741824;
	shr.u64 	%rd219, %rd218, 31;
	cvt.u32.u64 	%r2092, %rd219;
	add.s32 	%r2093, %r2078, %r2092;
	max.s32 	%r2094, %r2093, 0;
	mul.wide.u32 	%rd220, %r2094, 1459213935;
	add.s64 	%rd221, %rd220, 4503599627370496;
	shr.u64 	%rd222, %rd221, 53;
	cvt.u32.u64 	%r2095, %rd222;
	min.u32 	%r2096, %r2095, 127;
	st.global.u8 	[%rd78+66], %r2096;
	cvt.s64.s32 	%rd223, %r1923;
	mad.lo.s64 	%rd224, %rd223, 240539269070848, 1073741824;
	shr.u64 	%rd225, %rd224, 31;
	cvt.u32.u64 	%r2097, %rd225;
	add.s32 	%r2098, %r2075, %r2097;
	cvt.s64.s32 	%rd226, %r2098;
	mad.lo.s64 	%rd227, %rd226, 2147490096, 1073741824;
	shr.u64 	%rd228, %rd227, 31;
	cvt.u32.u64 	%r2099, %rd228;
	add.s32 	%r2100, %r2078, %r2099;
	max.s32 	%r2101, %r2100, 0;
	mul.wide.u32 	%rd229, %r2101, 1459213935;
	add.s64 	%rd230, %rd229, 4503599627370496;
	shr.u64 	%rd231, %rd230, 53;
	cvt.u32.u64 	%r2102, %rd231;
	min.u32 	%r2103, %r2102, 127;
	st.global.u8 	[%rd78+98], %r2103;
	cvt.s64.s32 	%rd232, %r1927;
	mad.lo.s64 	%rd233, %rd232, 240539269070848, 1073741824;
	shr.u64 	%rd234, %rd233, 31;
	cvt.u32.u64 	%r2104, %rd234;
	add.s32 	%r2105, %r2075, %r2104;
	cvt.s64.s32 	%rd235, %r2105;
	mad.lo.s64 	%rd236, %rd235, 2147490096, 1073741824;
	shr.u64 	%rd237, %rd236, 31;
	cvt.u32.u64 	%r2106, %rd237;
	add.s32 	%r2107, %r2078, %r2106;
	max.s32 	%r2108, %r2107, 0;
	mul.wide.u32 	%rd238, %r2108, 1459213935;
	add.s64 	%rd239, %rd238, 4503599627370496;
	shr.u64 	%rd240, %rd239, 53;
	cvt.u32.u64 	%r2109, %rd240;
	min.u32 	%r2110, %r2109, 127;
	st.global.u8 	[%rd78+130], %r2110;
	cvt.s64.s32 	%rd241, %r1931;
	mad.lo.s64 	%rd242, %rd241, 240539269070848, 1073741824;
	shr.u64 	%rd243, %rd242, 31;
	cvt.u32.u64 	%r2111, %rd243;
	add.s32 	%r2112, %r2075, %r2111;
	cvt.s64.s32 	%rd244, %r2112;
	mad.lo.s64 	%rd245, %rd244, 2147490096, 1073741824;
	shr.u64 	%rd246, %rd245, 31;
	cvt.u32.u64 	%r2113, %rd246;
	add.s32 	%r2114, %r2078, %r2113;
	max.s32 	%r2115, %r2114, 0;
	mul.wide.u32 	%rd247, %r2115, 1459213935;
	add.s64 	%rd248, %rd247, 4503599627370496;
	shr.u64 	%rd249, %rd248, 53;
	cvt.u32.u64 	%r2116, %rd249;
	min.u32 	%r2117, %r2116, 127;
	st.global.u8 	[%rd78+162], %r2117;
	cvt.s64.s32 	%rd250, %r1935;
	mad.lo.s64 	%rd251, %rd250, 240539269070848, 1073741824;
	shr.u64 	%rd252, %rd251, 31;
	cvt.u32.u64 	%r2118, %rd252;
	add.s32 	%r2119, %r2075, %r2118;
	cvt.s64.s32 	%rd253, %r2119;
	mad.lo.s64 	%rd254, %rd253, 2147490096, 1073741824;
	shr.u64 	%rd255, %rd254, 31;
	cvt.u32.u64 	%r2120, %rd255;
	add.s32 	%r2121, %r2078, %r2120;
	max.s32 	%r2122, %r2121, 0;
	mul.wide.u32 	%rd256, %r2122, 1459213935;
	add.s64 	%rd257, %rd256, 4503599627370496;
	shr.u64 	%rd258, %rd257, 53;
	cvt.u32.u64 	%r2123, %rd258;
	min.u32 	%r2124, %r2123, 127;
	st.global.u8 	[%rd78+194], %r2124;
	cvt.s64.s32 	%rd259, %r1939;
	mad.lo.s64 	%rd260, %rd259, 240539269070848, 1073741824;
	shr.u64 	%rd261, %rd260, 31;
	cvt.u32.u64 	%r2125, %rd261;
	ld.global.nc.u32 	%r2126, [%rd69+12];
	add.s32 	%r2127, %r2126, %r2125;
	cvt.s64.s32 	%rd262, %r2127;
	mad.lo.s64 	%rd263, %rd262, 2147490096, 1073741824;
	shr.u64 	%rd264, %rd263, 31;
	cvt.u32.u64 	%r2128, %rd264;
	ld.global.nc.u32 	%r2129, [%rd73+12];
	add.s32 	%r2130, %r2129, %r2128;
	max.s32 	%r2131, %r2130, 0;
	mul.wide.u32 	%rd265, %r2131, 1459213935;
	add.s64 	%rd266, %rd265, 4503599627370496;
	shr.u64 	%rd267, %rd266, 53;
	cvt.u32.u64 	%r2132, %rd267;
	min.u32 	%r2133, %r2132, 127;
	st.global.u8 	[%rd78+3], %r2133;
	cvt.s64.s32 	%rd268, %r1943;
	mad.lo.s64 	%rd269, %rd268, 240539269070848, 1073741824;
	shr.u64 	%rd270, %rd269, 31;
	cvt.u32.u64 	%r2134, %rd270;
	add.s32 	%r2135, %r2126, %r2134;
	cvt.s64.s32 	%rd271, %r2135;
	mad.lo.s64 	%rd272, %rd271, 2147490096, 1073741824;
	shr.u64 	%rd273, %rd272, 31;
	cvt.u32.u64 	%r2136, %rd273;
	add.s32 	%r2137, %r2129, %r2136;
	max.s32 	%r2138, %r2137, 0;
	mul.wide.u32 	%rd274, %r2138, 1459213935;
	add.s64 	%rd275, %rd274, 4503599627370496;
	shr.u64 	%rd276, %rd275, 53;
	cvt.u32.u64 	%r2139, %rd276;
	min.u32 	%r2140, %r2139, 127;
	st.global.u8 	[%rd78+35], %r2140;
	cvt.s64.s32 	%rd277, %r1947;
	mad.lo.s64 	%rd278, %rd277, 240539269070848, 1073741824;
	shr.u64 	%rd279, %rd278, 31;
	cvt.u32.u64 	%r2141, %rd279;
	add.s32 	%r2142, %r2126, %r2141;
	cvt.s64.s32 	%rd280, %r2142;
	mad.lo.s64 	%rd281, %rd280, 2147490096, 1073741824;
	shr.u64 	%rd282, %rd281, 31;
	cvt.u32.u64 	%r2143, %rd282;
	add.s32 	%r2144, %r2129, %r2143;
	max.s32 	%r2145, %r2144, 0;
	mul.wide.u32 	%rd283, %r2145, 1459213935;
	add.s64 	%rd284, %rd283, 4503599627370496;
	shr.u64 	%rd285, %rd284, 53;
	cvt.u32.u64 	%r2146, %rd285;
	min.u32 	%r2147, %r2146, 127;
	st.global.u8 	[%rd78+67], %r2147;
	cvt.s64.s32 	%rd286, %r1951;
	mad.lo.s64 	%rd287, %rd286, 240539269070848, 1073741824;
	shr.u64 	%rd288, %rd287, 31;
	cvt.u32.u64 	%r2148, %rd288;
	add.s32 	%r2149, %r2126, %r2148;
	cvt.s64.s32 	%rd289, %r2149;
	mad.lo.s64 	%rd290, %rd289, 2147490096, 1073741824;
	shr.u64 	%rd291, %rd290, 31;
	cvt.u32.u64 	%r2150, %rd291;
	add.s32 	%r2151, %r2129, %r2150;
	max.s32 	%r2152, %r2151, 0;
	mul.wide.u32 	%rd292, %r2152, 1459213935;
	add.s64 	%rd293, %rd292, 4503599627370496;
	shr.u64 	%rd294, %rd293, 53;
	cvt.u32.u64 	%r2153, %rd294;
	min.u32 	%r2154, %r2153, 127;
	st.global.u8 	[%rd78+99], %r2154;
	cvt.s64.s32 	%rd295, %r1955;
	mad.lo.s64 	%rd296, %rd295, 240539269070848, 1073741824;
	shr.u64 	%rd297, %rd296, 31;
	cvt.u32.u64 	%r2155, %rd297;
	add.s32 	%r2156, %r2126, %r2155;
	cvt.s64.s32 	%rd298, %r2156;
	mad.lo.s64 	%rd299, %rd298, 2147490096, 1073741824;
	shr.u64 	%rd300, %rd299, 31;
	cvt.u32.u64 	%r2157, %rd300;
	add.s32 	%r2158, %r2129, %r2157;
	max.s32 	%r2159, %r2158, 0;
	mul.wide.u32 	%rd301, %r2159, 1459213935;
	add.s64 	%rd302, %rd301, 4503599627370496;
	shr.u64 	%rd303, %rd302, 53;
	cvt.u32.u64 	%r2160, %rd303;
	min.u32 	%r2161, %r2160, 127;
	st.global.u8 	[%rd78+131], %r2161;
	cvt.s64.s32 	%rd304, %r1959;
	mad.lo.s64 	%rd305, %rd304, 240539269070848, 1073741824;
	shr.u64 	%rd306, %rd305, 31;
	cvt.u32.u64 	%r2162, %rd306;
	add.s32 	%r2163, %r2126, %r2162;
	cvt.s64.s32 	%rd307, %r2163;
	mad.lo.s64 	%rd308, %rd307, 2147490096, 1073741824;
	shr.u64 	%rd309, %rd308, 31;
	cvt.u32.u64 	%r2164, %rd309;
	add.s32 	%r2165, %r2129, %r2164;
	max.s32 	%r2166, %r2165, 0;
	mul.wide.u32 	%rd310, %r2166, 1459213935;
	add.s64 	%rd311, %rd310, 4503599627370496;
	shr.u64 	%rd312, %rd311, 53;
	cvt.u32.u64 	%r2167, %rd312;
	min.u32 	%r2168, %r2167, 127;
	st.global.u8 	[%rd78+163], %r2168;
	cvt.s64.s32 	%rd313, %r1963;
	mad.lo.s64 	%rd314, %rd313, 240539269070848, 1073741824;
	shr.u64 	%rd315, %rd314, 31;
	cvt.u32.u64 	%r2169, %rd315;
	add.s32 	%r2170, %r2126, %r2169;
	cvt.s64.s32 	%rd316, %r2170;
	mad.lo.s64 	%rd317, %rd316, 2147490096, 1073741824;
	shr.u64 	%rd318, %rd317, 31;
	cvt.u32.u64 	%r2171, %rd318;
	add.s32 	%r2172, %r2129, %r2171;
	max.s32 	%r2173, %r2172, 0;
	mul.wide.u32 	%rd319, %r2173, 1459213935;
	add.s64 	%rd320, %rd319, 4503599627370496;
	shr.u64 	%rd321, %rd320, 53;
	cvt.u32.u64 	%r2174, %rd321;
	min.u32 	%r2175, %r2174, 127;
	st.global.u8 	[%rd78+195], %r2175;
	ret;

}
	// .globl	fused_nn_conv2d_cast_fixed_point_multiply_add_cast_fixed_point_multiply_add_cast_12402219635377536017__kernel0
.visible .entry fused_nn_conv2d_cast_fixed_point_multiply_add_cast_fixed_point_multiply_add_cast_12402219635377536017__kernel0(
	.param .u64 .ptr .align 1 fused_nn_conv2d_cast_fixed_point_multiply_add_cast_fixed_point_multiply_add_cast_12402219635377536017__kernel0_param_0,
	.param .u64 .ptr .align 1 fused_nn_conv2d_cast_fixed_point_multiply_add_cast_fixed_point_multiply_add_cast_12402219635377536017__kernel0_param_1,
	.param .u64 .ptr .align 1 fused_nn_conv2d_cast_fixed_point_multiply_add_cast_fixed_point_multiply_add_cast_12402219635377536017__kernel0_param_2,
	.param .u64 .ptr .align 1 fused_nn_conv2d_cast_fixed_point_multiply_add_cast_fixed_point_multiply_add_cast_12402219635377536017__kernel0_param_3,
	.param .u64 .ptr .align 1 fused_nn_conv2d_cast_fixed_point_multiply_add_cast_fixed_point_multiply_add_cast_12402219635377536017__kernel0_param_4,
	.param .u64 .ptr .align 1 fused_nn_conv2d_cast_fixed_point_multiply_add_cast_fixed_point_multiply_add_cast_12402219635377536017__kernel0_param_5
)
{
	.reg .pred 	%p<58>;
	.reg .b32 	%r<4242>;
	.reg .b64 	%rd<339>;
	// demoted variable
	.shared .align 4 .b8 _ZZ110fused_nn_conv2d_cast_fixed_point_multiply_add_cast_fixed_point_multiply_add_cast_12402219635377536017__kernel0E15pad_data_shared[6272];
	// demoted variable
	.shared .align 4 .b8 _ZZ110fused_nn_conv2d_cast_fixed_point_multiply_add_cast_fixed_point_multiply_add_cast_12402219635377536017__kernel0E18placeholder_shared[8192];
	ld.param.u64 	%rd7, [fused_nn_conv2d_cast_fixed_point_multiply_add_cast_fixed_point_multiply_add_cast_12402219635377536017__kernel0_param_0];
	ld.param.u64 	%rd8, [fused_nn_conv2d_cast_fixed_point_multiply_add_cast_fixed_point_multiply_add_cast_12402219635377536017__kernel0_param_1];
	cvta.to.global.u64 	%rd9, %rd7;
	cvta.to.global.u64 	%rd1, %rd8;
	mov.u32 	%r1, %ctaid.z;
	mov.u32 	%r86, %tid.y;
	mul.lo.s32 	%r87, %r86, 28;
	mov.u32 	%r88, %tid.x;
	shl.b32 	%r3, %r88, 2;
	mad.lo.s32 	%r89, %r1, 25088, %r87;
	add.s32 	%r90, %r89, %r3;
	add.s32 	%r91, %r3, %r87;
	cvt.u64.u32 	%rd10, %r90;
	add.s64 	%rd2, %rd9, %rd10;
	ld.global.nc.u32 	%r92, [%rd2];
	mov.u32 	%r93, _ZZ110fused_nn_conv2d_cast_fixed_point_multiply_add_cast_fixed_point_multiply_add_cast_12402219635377536017__kernel0E15pad_data_shared;
	add.s32 	%r4, %r93, %r91;
	st.shared.u32 	[%r4], %r92;
	ld.global.nc.u32 	%r94, [%rd2+448];
	st.shared.u32 	[%r4+448], %r94;
	ld.global.nc.u32 	%r95, [%rd2+896];
	st.shared.u32 	[%r4+896], %r95;
	ld.global.nc.u32 	%r96, [%rd2+1344];
	st.shared.u32 	[%r4+1344], %r96;
	ld.global.nc.u32 	%r97, [%rd2+1792];
	st.shared.u32 	[%r4+1792], %r97;
	ld.global.nc.u32 	%r98, [%rd2+2240];
	st.shared.u32 	[%r4+2240], %r98;
	ld.global.nc.u32 	%r99, [%rd2+2688];
	st.shared.u32 	[%r4+2688], %r99;
	mad.lo.s32 	%r5, %r86, 7, %r88;
	mov.u32 	%r6, %ctaid.y;
	shl.b32 	%r100, %r6, 15;
	shr.u32 	%r7, %r5, 2;
	shl.b32 	%r8, %r5, 2;
	and.b32  	%r9, %r8, 12;
	or.b32  	%r10, %r9, %r100;
	setp.gt.u32 	%p6, %r5, 1023;
	setp.gt.u32 	%p7, %r86, 146;
	or.pred  	%p8, %p6, %p7;
	@%p8 bra 	$L__BB54_2;
	shl.b32 	%r101, %r5, 5;
	and.b32  	%r102, %r101, 30720;
	shl.b32 	%r103, %r7, 4;
	and.b32  	%r104, %r103, 240;
	add.s32 	%r105, %r10, %r104;
	add.s32 	%r106, %r105, %r102;
	cvt.u64.u32 	%rd11, %r106;
	add.s64 	%rd12, %rd1, %rd11;
	ld.global.nc.u32 	%r107, [%rd12];
	and.b32  	%r108, %r8, 3840;
	or.b32  	%r109, %r104, %r9;
	or.b32  	%r110, %r109, %r108;
	mov.u32 	%r111, _ZZ110fused_nn_conv2d_cast_fixed_point_multiply_add_cast_fixed_point_multiply_add_cast_12402219635377536017__kernel0E18placeholder_shared;
	add.s32 	%r112, %r111, %r110;
	st.shared.u32 	[%r112], %r107;
$L__BB54_2:
	setp.gt.u32 	%p9, %r5, 911;
	setp.gt.u32 	%p10, %r86, 130;
	or.pred  	%p11, %p9, %p10;
	@%p11 bra 	$L__BB54_4;
	add.s32 	%r113, %r5, 112;
	shl.b32 	%r114, %r113, 5;
	and.b32  	%r115, %r114, 30720;
	shl.b32 	%r116, %r7, 4;
	add.s32 	%r117, %r116, 192;
	and.b32  	%r118, %r117, 240;
	add.s32 	%r119, %r10, %r118;
	add.s32 	%r120, %r119, %r115;
	cvt.u64.u32 	%rd13, %r120;
	add.s64 	%rd14, %rd1, %rd13;
	ld.global.nc.u32 	%r121, [%rd14];
	shl.b32 	%r122, %r113, 2;
	and.b32  	%r123, %r122, 3840;
	or.b32  	%r124, %r118, %r9;
	or.b32  	%r125, %r124, %r123;
	mov.u32 	%r126, _ZZ110fused_nn_conv2d_cast_fixed_point_multiply_add_cast_fixed_point_multiply_add_cast_12402219635377536017__kernel0E18placeholder_shared;
	add.s32 	%r127, %r126, %r125;
	st.shared.u32 	[%r127], %r121;
$L__BB54_4:
	setp.gt.u32 	%p12, %r5, 799;
	setp.gt.u32 	%p13, %r86, 114;
	or.pred  	%p14, %p12, %p13;
	@%p14 bra 	$L__BB54_6;
	add.s32 	%r128, %r5, 224;
	shl.b32 	%r129, %r128, 5;
	and.b32  	%r130, %r129, 30720;
	shl.b32 	%r131, %r7, 4;
	and.b32  	%r132, %r131, 240;
	xor.b32  	%r133, %r132, 128;
	add.s32 	%r134, %r10, %r133;
	add.s32 	%r135, %r134, %r130;
	cvt.u64.u32 	%rd15, %r135;
	add.s64 	%rd16, %rd1, %rd15;
	ld.global.nc.u32 	%r136, [%rd16];
	shl.b32 	%r137, %r128, 2;
	and.b32  	%r138, %r137, 3840;
	or.b32  	%r139, %r133, %r9;
	or.b32  	%r140, %r139, %r138;
	mov.u32 	%r141, _ZZ110fused_nn_conv2d_cast_fixed_point_multiply_add_cast_fixed_point_multiply_add_cast_12402219635377536017__kernel0E18placeholder_shared;
	add.s32 	%r142, %r141, %r140;
	st.shared.u32 	[%r142], %r136;
$L__BB54_6:
	setp.gt.u32 	%p15, %r5, 687;
	setp.gt.u32 	%p16, %r86, 98;
	or.pred  	%p17, %p15, %p16;
	@%p17 bra 	$L__BB54_8;
	add.s32 	%r143, %r5, 336;
	shl.b32 	%r144, %r143, 5;
	and.b32  	%r145, %r144, 30720;
	shl.b32 	%r146, %r7, 4;
	add.s32 	%r147, %r146, 64;
	and.b32  	%r148, %r147, 240;
	add.s32 	%r149, %r10, %r148;
	add.s32 	%r150, %r149, %r145;
	cvt.u64.u32 	%rd17, %r150;
	add.s64 	%rd18, %rd1, %rd17;
	ld.global.nc.u32 	%r151, [%rd18];
	shl.b32 	%r152, %r143, 2;
	and.b32  	%r153, %r152, 3840;
	or.b32  	%r154, %r148, %r9;
	or.b32  	%r155, %r154, %r153;
	mov.u32 	%r156, _ZZ110fused_nn_conv2d_cast_fixed_point_multiply_add_cast_fixed_point_multiply_add_cast_12402219635377536017__kernel0E18placeholder_shared;
	add.s32 	%r157, %r156, %r155;
	st.shared.u32 	[%r157], %r151;
$L__BB54_8:
	setp.gt.u32 	%p18, %r5, 575;
	setp.gt.u32 	%p19, %r86, 82;
	or.pred  	%p20, %p18, %p19;
	@%p20 bra 	$L__BB54_10;
	add.s32 	%r158, %r5, 448;
	shl.b32 	%r159, %r158, 5;
	and.b32  	%r160, %r159, 30720;
	shl.b32 	%r161, %r7, 4;
	and.b32  	%r162, %r161, 240;
	add.s32 	%r163, %r10, %r162;
	add.s32 	%r164, %r163, %r160;
	cvt.u64.u32 	%rd19, %r164;
	add.s64 	%rd20, %rd1, %rd19;
	ld.global.nc.u32 	%r165, [%rd20];
	shl.b32 	%r166, %r158, 2;
	and.b32  	%r167, %r166, 3840;
	or.b32  	%r168, %r162, %r9;
	or.b32  	%r169, %r168, %r167;
	mov.u32 	%r170, _ZZ110fused_nn_conv2d_cast_fixed_point_multiply_add_cast_fixed_point_multiply_add_cast_12402219635377536017__kernel0E18placeholder_shared;
	add.s32 	%r171, %r170, %r169;
	st.shared.u32 	[%r171], %r165;
$L__BB54_10:
	setp.lt.u32 	%p21, %r5, 464;
	setp.lt.u32 	%p22, %r86, 67;
	and.pred  	%p1, %p21, %p22;
	not.pred 	%p23, %p1;
	@%p23 bra 	$L__BB54_12;
	add.s32 	%r172, %r5, 560;
	shl.b32 	%r173, %r172, 5;
	and.b32  	%r174, %r173, 30720;
	shl.b32 	%r175, %r7, 4;
	add.s32 	%r176, %r175, 192;
	and.b32  	%r177, %r176, 240;
	add.s32 	%r178, %r10, %r177;
	add.s32 	%r179, %r178, %r174;
	cvt.u64.u32 	%rd21, %r179;
	add.s64 	%rd22, %rd1, %rd21;
	ld.global.nc.u32 	%r180, [%rd22];
	shl.b32 	%r181, %r172, 2;
	and.b32  	%r182, %r181, 3840;
	or.b32  	%r183, %r177, %r9;
	or.b32  	%r184, %r183, %r182;
	mov.u32 	%r185, _ZZ110fused_nn_conv2d_cast_fixed_point_multiply_add_cast_fixed_point_multiply_add_cast_12402219635377536017__kernel0E18placeholder_shared;
	add.s32 	%r186, %r185, %r184;
	st.shared.u32 	[%r186], %r180;
$L__BB54_12:
	setp.lt.u32 	%p24, %r5, 352;
	setp.lt.u32 	%p25, %r86, 51;
	and.pred  	%p2, %p24, %p25;
	not.pred 	%p26, %p2;
	@%p26 bra 	$L__BB54_14;
	add.s32 	%r187, %r5, 672;
	shl.b32 	%r188, %r187, 5;
	and.b32  	%r189, %r188, 30720;
	shl.b32 	%r190, %r7, 4;
	and.b32  	%r191, %r190, 240;
	xor.b32  	%r192, %r191, 128;
	add.s32 	%r193, %r10, %r192;
	add.s32 	%r194, %r193, %r189;
	cvt.u64.u32 	%rd23, %r194;
	add.s64 	%rd24, %rd1, %rd23;
	ld.global.nc.u32 	%r195, [%rd24];
	shl.b32 	%r196, %r187, 2;
	and.b32  	%r197, %r196, 3840;
	or.b32  	%r198, %r192, %r9;
	or.b32  	%r199, %r198, %r197;
	mov.u32 	%r200, _ZZ110fused_nn_conv2d_cast_fixed_point_multiply_add_cast_fixed_point_multiply_add_cast_12402219635377536017__kernel0E18placeholder_shared;
	add.s32 	%r201, %r200, %r199;
	st.shared.u32 	[%r201], %r195;
$L__BB54_14:
	setp.lt.u32 	%p27, %r5, 240;
	setp.lt.u32 	%p28, %r86, 35;
	and.pred  	%p3, %p27, %p28;
	not.pred 	%p29, %p3;
	@%p29 bra 	$L__BB54_16;
	add.s32 	%r202, %r5, 784;
	shl.b32 	%r203, %r202, 5;
	and.b32  	%r204, %r203, 30720;
	shl.b32 	%r205, %r7, 4;
	add.s32 	%r206, %r205, 64;
	and.b32  	%r207, %r206, 240;
	add.s32 	%r208, %r10, %r207;
	add.s32 	%r209, %r208, %r204;
	cvt.u64.u32 	%rd25, %r209;
	add.s64 	%rd26, %rd1, %rd25;
	ld.global.nc.u32 	%r210, [%rd26];
	shl.b32 	%r211, %r202, 2;
	and.b32  	%r212, %r211, 3840;
	or.b32  	%r213, %r207, %r9;
	or.b32  	%r214, %r213, %r212;
	mov.u32 	%r215, _ZZ110fused_nn_conv2d_cast_fixed_point_multiply_add_cast_fixed_point_multiply_add_cast_12402219635377536017__kernel0E18placeholder_shared;
	add.s32 	%r216, %r215, %r214;
	st.shared.u32 	[%r216], %r210;
$L__BB54_16:
	setp.lt.u32 	%p30, %r5, 128;
	setp.lt.u32 	%p31, %r86, 19;
	and.pred  	%p4, %p30, %p31;
	not.pred 	%p32, %p4;
	@%p32 bra 	$L__BB54_18;
	add.s32 	%r217, %r5, 896;
	shl.b32 	%r218, %r217, 5;
	and.b32  	%r219, %r218, 30720;
	shl.b32 	%r220, %r7, 4;
	and.b32  	%r221, %r220, 240;
	add.s32 	%r222, %r10, %r221;
	add.s32 	%r223, %r222, %r219;
	cvt.u64.u32 	%rd27, %r223;
	add.s64 	%rd28, %rd1, %rd27;
	ld.global.nc.u32 	%r224, [%rd28];
	shl.b32 	%r225, %r217, 2;
	and.b32  	%r226, %r225, 3840;
	or.b32  	%r227, %r221, %r9;
	or.b32  	%r228, %r227, %r226;
	mov.u32 	%r229, _ZZ110fused_nn_conv2d_cast_fixed_point_multiply_add_cast_fixed_point_multiply_add_cast_12402219635377536017__kernel0E18placeholder_shared;
	add.s32 	%r230, %r229, %r228;
	st.shared.u32 	[%r230], %r224;
$L__BB54_18:
	setp.lt.u32 	%p33, %r5, 16;
	setp.lt.u32 	%p34, %r86, 3;
	and.pred  	%p5, %p33, %p34;
	not.pred 	%p35, %p5;
	@%p35 bra 	$L__BB54_20;
	shl.b32 	%r231, %r7, 4;
	add.s32 	%r232, %r10, %r231;
	add.s32 	%r233, %r232, 30720;
	cvt.u64.u32 	%rd29, %r233;
	add.s64 	%rd30, %rd1, %rd29;
	ld.global.nc.u32 	%r234, [%rd30+192];
	or.b32  	%r235, %r231, %r9;
	mov.u32 	%r236, _ZZ110fused_nn_conv2d_cast_fixed_point_multiply_add_cast_fixed_point_multiply_add_cast_12402219635377536017__kernel0E18placeholder_shared;
	add.s32 	%r237, %r235, %r236;
	st.shared.u32 	[%r237+4032], %r234;
$L__BB54_20:
	shl.b32 	%r239, %r7, 4;
	and.b32  	%r240, %r239, 240;
	and.b32  	%r241, %r8, 3840;
	or.b32  	%r11, %r240, %r241;
	add.s32 	%r242, %r239, 192;
	and.b32  	%r12, %r242, 240;
	add.s32 	%r243, %r5, 224;
	shl.b32 	%r244, %r243, 5;
	and.b32  	%r245, %r244, 30720;
	xor.b32  	%r246, %r240, 128;
	or.b32  	%r13, %r246, %r245;
	shl.b32 	%r247, %r243, 2;
	and.b32  	%r248, %r247, 3840;
	or.b32  	%r14, %r246, %r248;
	add.s32 	%r249, %r5, 336;
	shl.b32 	%r250, %r249, 5;
	and.b32  	%r251, %r250, 30720;
	add.s32 	%r252, %r239, 64;
	and.b32  	%r253, %r252, 240;
	or.b32  	%r15, %r253, %r251;
	shl.b32 	%r254, %r249, 2;
	and.b32  	%r255, %r254, 3840;
	or.b32  	%r16, %r253, %r255;
	add.s32 	%r256, %r5, 448;
	shl.b32 	%r257, %r256, 5;
	and.b32  	%r258, %r257, 30720;
	or.b32  	%r17, %r240, %r258;
	shl.b32 	%r259, %r256, 2;
	and.b32  	%r260, %r259, 3840;
	or.b32  	%r18, %r240, %r260;
	add.s32 	%r261, %r5, 672;
	shl.b32 	%r262, %r261, 5;
	and.b32  	%r263, %r262, 30720;
	or.b32  	%r19, %r246, %r263;
	shl.b32 	%r264, %r261, 2;
	and.b32  	%r265, %r264, 3840;
	or.b32  	%r20, %r246, %r265;
	add.s32 	%r266, %r5, 784;
	shl.b32 	%r267, %r266, 5;
	and.b32  	%r268, %r267, 30720;
	or.b32  	%r21, %r253, %r268;
	shl.b32 	%r269, %r266, 2;
	and.b32  	%r270, %r269, 3840;
	or.b32  	%r22, %r253, %r270;
	add.s32 	%r271, %r5, 896;
	shl.b32 	%r272, %r271, 5;
	and.b32  	%r273, %r272, 30720;
	or.b32  	%r23, %r240, %r273;
	shl.b32 	%r274, %r271, 2;
	and.b32  	%r275, %r274, 3840;
	or.b32  	%r24, %r240, %r275;
	mov.b32 	%r4213, 0;
	cvt.u64.u32 	%rd41, %r13;
	cvt.u64.u32 	%rd45, %r15;
	cvt.u64.u32 	%rd49, %r17;
	cvt.u64.u32 	%rd57, %r19;
	cvt.u64.u32 	%rd61, %r21;
	mov.u32 	%r4214, %r4213;
	mov.u32 	%r4215, %r4213;
	mov.u32 	%r4216, %r4213;
	mov.u32 	%r4217, %r4213;
	mov.u32 	%r4218, %r4213;
	mov.u32 	%r4219, %r4213;
	mov.u32 	%r4220, %r4213;
	mov.u32 	%r4221, %r4213;
	mov.u32 	%r4222, %r4213;
	mov.u32 	%r4223, %r4213;
	mov.u32 	%r4224, %r4213;
	mov.u32 	%r4225, %r4213;
	mov.u32 	%r4226, %r4213;
	mov.u32 	%r4227, %r4213;
	mov.u32 	%r4228, %r4213;
	mov.u32 	%r4229, %r4213;
	mov.u32 	%r4230, %r4213;
	mov.u32 	%r4231, %r4213;
	mov.u32 	%r4232, %r4213;
	mov.u32 	%r4233, %r4213;
	mov.u32 	%r4234, %r4213;
	mov.u32 	%r4235, %r4213;
	mov.u32 	%r4236, %r4213;
	mov.u32 	%r4237, %r4213;
	mov.u32 	%r4238, %r4213;
	mov.u32 	%r4239, %r4213;
	mov.u32 	%r4240, %r4213;
	mov.u32 	%r4241, %r4213;
$L__BB54_21:
	bar.sync 	0;
	mul.lo.s32 	%r276, %r4241, 3136;
	and.b32  	%r54, %r4241, 1;
	xor.b32  	%r277, %r54, 1;
	cvt.u64.u32 	%rd31, %r276;
	add.s64 	%rd32, %rd2, %rd31;
	ld.global.nc.u32 	%r278, [%rd32+3136];
	mad.lo.s32 	%r279, %r277, 3136, %r4;
	st.shared.u32 	[%r279], %r278;
	ld.global.nc.u32 	%r280, [%rd32+3584];
	st.shared.u32 	[%r279+448], %r280;
	ld.global.nc.u32 	%r281, [%rd32+4032];
	st.shared.u32 	[%r279+896], %r281;
	ld.global.nc.u32 	%r282, [%rd32+4480];
	st.shared.u32 	[%r279+1344], %r282;
	ld.global.nc.u32 	%r283, [%rd32+4928];
	st.shared.u32 	[%r279+1792], %r283;
	ld.global.nc.u32 	%r284, [%rd32+5376];
	st.shared.u32 	[%r279+2240], %r284;
	ld.global.nc.u32 	%r285, [%rd32+5824];
	st.shared.u32 	[%r279+2688], %r285;
	shl.b32 	%r55, %r4241, 8;
	shl.b32 	%r286, %r4241, 12;
	not.b32 	%r287, %r286;
	and.b32  	%r288, %r287, 4096;
	or.b32  	%r56, %r288, %r9;
	mov.u32 	%r289, %tid.x;
	mad.lo.s32 	%r290, %r86, 7, %r289;
	setp.gt.u32 	%p36, %r290, 1023;
	setp.gt.u32 	%p37, %r86, 146;
	or.pred  	%p38, %p36, %p37;
	@%p38 bra 	$L__BB54_23;
	mov.u32 	%r291, %tid.x;
	mad.lo.s32 	%r292, %r86, 7, %r291;
	shl.b32 	%r293, %r292, 2;
	and.b32  	%r294, %r293, 240;
	shl.b32 	%r295, %r292, 5;
	and.b32  	%r296, %r295, 30720;
	or.b32  	%r297, %r294, %r296;
	cvt.u64.u32 	%rd33, %r297;
	add.s32 	%r298, %r10, %r55;
	cvt.u64.u32 	%rd34, %r298;
	add.s64 	%rd35, %rd34, %rd33;
	add.s64 	%rd36, %rd1, %rd35;
	ld.global.nc.u32 	%r299, [%rd36+256];
	add.s32 	%r300, %r56, %r11;
	mov.u32 	%r301, _ZZ110fused_nn_conv2d_cast_fixed_point_multiply_add_cast_fixed_point_multiply_add_cast_12402219635377536017__kernel0E18placeholder_shared;
	add.s32 	%r302, %r301, %r300;
	st.shared.u32 	[%r302], %r299;
$L__BB54_23:
	mov.u32 	%r303, %tid.x;
	mad.lo.s32 	%r304, %r86, 7, %r303;
	setp.gt.u32 	%p39, %r304, 911;
	setp.gt.u32 	%p40, %r86, 130;
	or.pred  	%p41, %p39, %p40;
	@%p41 bra 	$L__BB54_25;
	mov.u32 	%r305, %tid.x;
	mad.lo.s32 	%r306, %r86, 7, %r305;
	add.s32 	%r307, %r306, 112;
	shl.b32 	%r308, %r307, 5;
	and.b32  	%r309, %r308, 30720;
	or.b32  	%r310, %r12, %r309;
	cvt.u64.u32 	%rd37, %r310;
	add.s32 	%r311, %r10, %r55;
	cvt.u64.u32 	%rd38, %r311;
	add.s64 	%rd39, %rd38, %rd37;
	add.s64 	%rd40, %rd1, %rd39;
	ld.global.nc.u32 	%r312, [%rd40+256];
	shl.b32 	%r313, %r307, 2;
	and.b32  	%r314, %r313, 3840;
	or.b32  	%r315, %r12, %r314;
	add.s32 	%r316, %r56, %r315;
	mov.u32 	%r317, _ZZ110fused_nn_conv2d_cast_fixed_point_multiply_add_cast_fixed_point_multiply_add_cast_12402219635377536017__kernel0E18placeholder_shared;
	add.s32 	%r318, %r317, %r316;
	st.shared.u32 	[%r318], %r312;
$L__BB54_25:
	mov.u32 	%r319, %tid.x;
	mad.lo.s32 	%r320, %r86, 7, %r319;
	setp.gt.u32 	%p42, %r320, 799;
	setp.gt.u32 	%p43, %r86, 114;
	or.pred  	%p44, %p42, %p43;
	@%p44 bra 	$L__BB54_27;
	add.s32 	%r321, %r10, %r55;
	cvt.u64.u32 	%rd42, %r321;
	add.s64 	%rd43, %rd42, %rd41;
	add.s64 	%rd44, %rd1, %rd43;
	ld.global.nc.u32 	%r322, [%rd44+256];
	add.s32 	%r323, %r56, %r14;
	mov.u32 	%r324, _ZZ110fused_nn_conv2d_cast_fixed_point_multiply_add_cast_fixed_point_multiply_add_cast_12402219635377536017__kernel0E18placeholder_shared;
	add.s32 	%r325, %r324, %r323;
	st.shared.u32 	[%r325], %r322;
$L__BB54_27:
	mov.u32 	%r326, %tid.x;
	mad.lo.s32 	%r327, %r86, 7, %r326;
	setp.gt.u32 	%p45, %r327, 687;
	setp.gt.u32 	%p46, %r86, 98;
	or.pred  	%p47, %p45, %p46;
	@%p47 bra 	$L__BB54_29;
	add.s32 	%r328, %r10, %r55;
	cvt.u64.u32 	%rd46, %r328;
	add.s64 	%rd47, %rd46, %rd45;
	add.s64 	%rd48, %rd1, %rd47;
	ld.global.nc.u32 	%r329, [%rd48+256];
	add.s32 	%r330, %r56, %r16;
	mov.u32 	%r331, _ZZ110fused_nn_conv2d_cast_fixed_point_multiply_add_cast_fixed_point_multiply_add_cast_12402219635377536017__kernel0E18placeholder_shared;
	add.s32 	%r332, %r331, %r330;
	st.shared.u32 	[%r332], %r329;
$L__BB54_29:
	mov.u32 	%r333, %tid.x;
	mad.lo.s32 	%r334, %r86, 7, %r333;
	setp.gt.u32 	%p48, %r334, 575;
	setp.gt.u32 	%p49, %r86, 82;
	or.pred  	%p50, %p48, %p49;
	@%p50 bra 	$L__BB54_31;
	add.s32 	%r335, %r10, %r55;
	cvt.u64.u32 	%rd50, %r335;
	add.s64 	%rd51, %rd50, %rd49;
	add.s64 	%rd52, %rd1, %rd51;
	ld.global.nc.u32 	%r336, [%rd52+256];
	add.s32 	%r337, %r56, %r18;
	mov.u32 	%r338, _ZZ110fused_nn_conv2d_cast_fixed_point_multiply_add_cast_fixed_point_multiply_add_cast_12402219635377536017__kernel0E18placeholder_shared;
	add.s32 	%r339, %r338, %r337;
	st.shared.u32 	[%r339], %r336;
$L__BB54_31:
	@%p23 bra 	$L__BB54_33;
	mov.u32 	%r340, %tid.x;
	mad.lo.s32 	%r341, %r86, 7, %r340;
	add.s32 	%r342, %r341, 560;
	shl.b32 	%r343, %r342, 5;
	and.b32  	%r344, %r343, 30720;
	or.b32  	%r345, %r12, %r344;
	cvt.u64.u32 	%rd53, %r345;
	add.s32 	%r346, %r10, %r55;
	cvt.u64.u32 	%rd54, %r346;
	add.s64 	%rd55, %rd54, %rd53;
	add.s64 	%rd56, %rd1, %rd55;
	ld.global.nc.u32 	%r347, [%rd56+256];
	shl.b32 	%r348, %r342, 2;
	and.b32  	%r349, %r348, 3840;
	or.b32  	%r350, %r12, %r349;
	add.s32 	%r351, %r56, %r350;
	mov.u32 	%r352, _ZZ110fused_nn_conv2d_cast_fixed_point_multiply_add_cast_fixed_point_multiply_add_cast_12402219635377536017__kernel0E18placeholder_shared;
	add.s32 	%r353, %r352, %r351;
	st.shared.u32 	[%r353], %r347;
$L__BB54_33:
	@%p26 bra 	$L__BB54_35;
	add.s32 	%r354, %r10, %r55;
	cvt.u64.u32 	%rd58, %r354;
	add.s64 	%rd59, %rd58, %rd57;
	add.s64 	%rd60, %rd1, %rd59;
	ld.global.nc.u32 	%r355, [%rd60+256];
	add.s32 	%r356, %r56, %r20;
	mov.u32 	%r357, _ZZ110fused_nn_conv2d_cast_fixed_point_multiply_add_cast_fixed_point_multiply_add_cast_12402219635377536017__kernel0E18placeholder_shared;
	add.s32 	%r358, %r357, %r356;
	st.shared.u32 	[%r358], %r355;
$L__BB54_35:
	@%p29 bra 	$L__BB54_37;
	add.s32 	%r359, %r10, %r55;
	cvt.u64.u32 	%rd62, %r359;
	add.s64 	%rd63, %rd62, %rd61;
	add.s64 	%rd64, %rd1, %rd63;
	ld.global.nc.u32 	%r360, [%rd64+256];
	add.s32 	%r361, %r56, %r22;
	mov.u32 	%r362, _ZZ110fused_nn_conv2d_cast_fixed_point_multiply_add_cast_fixed_point_multiply_add_cast_12402219635377536017__kernel0E18placeholder_shared;
	add.s32 	%r363, %r362, %r361;
	st.shared.u32 	[%r363], %r360;
$L__BB54_37:
	@%p32 bra 	$L__BB54_39;
	cvt.u64.u32 	%rd65, %r23;
	add.s32 	%r364, %r10, %r55;
	cvt.u64.u32 	%rd66, %r364;
	add.s64 	%rd67, %rd66, %rd65;
	add.s64 	%rd68, %rd1, %rd67;
	ld.global.nc.u32 	%r365, [%rd68+256];
	add.s32 	%r366, %r56, %r24;
	mov.u32 	%r367, _ZZ110fused_nn_conv2d_cast_fixed_point_multiply_add_cast_fixed_point_multiply_add_cast_12402219635377536017__kernel0E18placeholder_shared;
	add.s32 	%r368, %r367, %r366;
	st.shared.u32 	[%r368], %r365;
$L__BB54_39:
	@%p35 bra 	$L__BB54_41;
	or.b32  	%r369, %r12, 30720;
	cvt.u64.u32 	%rd69, %r369;
	add.s32 	%r370, %r10, %r55;
	cvt.u64.u32 	%rd70, %r370;
	add.s64 	%rd71, %rd70, %rd69;
	add.s64 	%rd72, %rd1, %rd71;
	ld.global.nc.u32 	%r371, [%rd72+256];
	add.s32 	%r372, %r56, %r12;
	mov.u32 	%r373, _ZZ110fused_nn_conv2d_cast_fixed_point_multiply_add_cast_fixed_point_multiply_add_cast_12402219635377536017__kernel0E18placeholder_shared;
	add.s32 	%r374, %r373, %r372;
	st.shared.u32 	[%r374+3840], %r371;
$L__BB54_41:
	and.b32  	%r2167, %r4241, 1;
	setp.eq.b32 	%p56, %r2167, 1;
	selp.b32 	%r2168, 3136, 0, %p56;
	add.s32 	%r2169, %r2168, %r3;
	shl.b32 	%r2170, %r54, 12;
	shl.b32 	%r2171, %r86, 8;
	add.s32 	%r2172, %r2170, %r2171;
	mov.u32 	%r2173, _ZZ110fused_nn_conv2d_cast_fixed_point_multiply_add_cast_fixed_point_multiply_add_cast_12402219635377536017__kernel0E15pad_data_shared;
	add.s32 	%r2174, %r2173, %r2169;
	ld.shared.u32 	%r376, [%r2174];
	mov.u32 	%r2175, _ZZ110fused_nn_conv2d_cast_fixed_point_multiply_add_cast_fixed_point_multiply_add_cast_12402219635377536017__kernel0E18placeholder_shared;
	add.s32 	%r2176, %r2175, %r2172;
	ld.shared.u32 	%r377, [%r2176];
	// begin inline asm
	dp4a.s32.s32 %r375, %r376, %r377, %r4240;
	// end inline asm
	ld.shared.u32 	%r380, [%r2174];
	ld.shared.u32 	%r381, [%r2176+4];
	// begin inline asm
	dp4a.s32.s32 %r379, %r380, %r381, %r4239;
	// end inline asm
	ld.shared.u32 	%r384, [%r2174];
	ld.shared.u32 	%r385, [%r2176+8];
	// begin inline asm
	dp4a.s32.s32 %r383, %r384, %r385, %r4238;
	// end inline asm
	ld.shared.u32 	%r388, [%r2174];
	ld.shared.u32 	%r389, [%r2176+12];
	// begin inline asm
	dp4a.s32.s32 %r387, %r388, %r389, %r4237;
	// end inline asm
	ld.shared.u32 	%r392, [%r2174+28];
	ld.shared.u32 	%r393, [%r2176];
	// begin inline asm
	dp4a.s32.s32 %r391, %r392, %r393, %r4236;
	// end inline asm
	ld.shared.u32 	%r396, [%r2174+28];
	ld.shared.u32 	%r397, [%r2176+4];
	// begin inline asm
	dp4a.s32.s32 %r395, %r396, %r397, %r4235;
	// end inline asm
	ld.shared.u32 	%r400, [%r2174+28];
	ld.shared.u32 	%r401, [%r2176+8];
	// begin inline asm
	dp4a.s32.s32 %r399, %r400, %r401, %r4234;
	// end inline asm
	ld.shared.u32 	%r404, [%r2174+28];
	ld.shared.u32 	%r405, [%r2176+12];
	// begin inline asm
	dp4a.s32.s32 %r403, %r404, %r405, %r4233;
	// end inline asm
	ld.shared.u32 	%r408, [%r2174+56];
	ld.shared.u32 	%r409, [%r2176];
	// begin inline asm
	dp4a.s32.s32 %r407, %r408, %r409, %r4232;
	// end inline asm
	ld.shared.u32 	%r412, [%r2174+56];
	ld.shared.u32 	%r413, [%r2176+4];
	// begin inline asm
	dp4a.s32.s32 %r411, %r412, %r413, %r4231;
	// end inline asm
	ld.shared.u32 	%r416, [%r2174+56];
	ld.shared.u32 	%r417, [%r2176+8];
	// begin inline asm
	dp4a.s32.s32 %r415, %r416, %r417, %r4230;
	// end inline asm
	ld.shared.u32 	%r420, [%r2174+56];
	ld.shared.u32 	%r421, [%r2176+12];
	// begin inline asm
	dp4a.s32.s32 %r419, %r420, %r421, %r4229;
	// end inline asm
	ld.shared.u32 	%r424, [%r2174+84];
	ld.shared.u32 	%r425, [%r2176];
	// begin inline asm
	dp4a.s32.s32 %r423, %r424, %r425, %r4228;
	// end inline asm
	ld.shared.u32 	%r428, [%r2174+84];
	ld.shared.u32 	%r429, [%r2176+4];
	// begin inline asm
	dp4a.s32.s32 %r427, %r428, %r429, %r4227;
	// end inline asm
	ld.shared.u32 	%r432, [%r2174+84];
	ld.shared.u32 	%r433, [%r2176+8];
	// begin inline asm
	dp4a.s32.s32 %r431, %r432, %r433, %r4226;
	// end inline asm
	ld.shared.u32 	%r436, [%r2174+84];
	ld.shared.u32 	%r437, [%r2176+12];
	// begin inline asm
	dp4a.s32.s32 %r435, %r436, %r437, %r4225;
	// end inline asm
	ld.shared.u32 	%r440, [%r2174+112];
	ld.shared.u32 	%r441, [%r2176];
	// begin inline asm
	dp4a.s32.s32 %r439, %r440, %r441, %r4224;
	// end inline asm
	ld.shared.u32 	%r444, [%r2174+112];
	ld.shared.u32 	%r445, [%r2176+4];
	// begin inline asm
	dp4a.s32.s32 %r443, %r444, %r445, %r4223;
	// end inline asm
	ld.shared.u32 	%r448, [%r2174+112];
	ld.shared.u32 	%r449, [%r2176+8];
	// begin inline asm
	dp4a.s32.s32 %r447, %r448, %r449, %r4222;
	// end inline asm
	ld.shared.u32 	%r452, [%r2174+112];
	ld.shared.u32 	%r453, [%r2176+12];
	// begin inline asm
	dp4a.s32.s32 %r451, %r452, %r453, %r4221;
	// end inline asm
	ld.shared.u32 	%r456, [%r2174+140];
	ld.shared.u32 	%r457, [%r2176];
	// begin inline asm
	dp4a.s32.s32 %r455, %r456, %r457, %r4220;
	// end inline asm
	ld.shared.u32 	%r460, [%r2174+140];
	ld.shared.u32 	%r461, [%r2176+4];
	// begin inline asm
	dp4a.s32.s32 %r459, %r460, %r461, %r4219;
	// end inline asm
	ld.shared.u32 	%r464, [%r2174+140];
	ld.shared.u32 	%r465, [%r2176+8];
	// begin inline asm
	dp4a.s32.s32 %r463, %r464, %r465, %r4218;
	// end inline asm
	ld.shared.u32 	%r468, [%r2174+140];
	ld.shared.u32 	%r469, [%r2176+12];
	// begin inline asm
	dp4a.s32.s32 %r467, %r468, %r469, %r4217;
	// end inline asm
	ld.shared.u32 	%r472, [%r2174+168];
	ld.shared.u32 	%r473, [%r2176];
	// begin inline asm
	dp4a.s32.s32 %r471, %r472, %r473, %r4216;
	// end inline asm
	ld.shared.u32 	%r476, [%r2174+168];
	ld.shared.u32 	%r477, [%r2176+4];
	// begin inline asm
	dp4a.s32.s32 %r475, %r476, %r477, %r4215;
	// end inline asm
	ld.shared.u32 	%r480, [%r2174+168];
	ld.shared.u32 	%r481, [%r2176+8];
	// begin inline asm
	dp4a.s32.s32 %r479, %r480, %r481, %r4214;
	// end inline asm
	ld.shared.u32 	%r484, [%r2174+168];
	ld.shared.u32 	%r485, [%r2176+12];
	// begin inline asm
	dp4a.s32.s32 %r483, %r484, %r485, %r4213;
	// end inline asm
	ld.shared.u32 	%r488, [%r2174+196];
	ld.shared.u32 	%r489, [%r2176+16];
	// begin inline asm
	dp4a.s32.s32 %r487, %r488, %r489, %r375;
	// end inline asm
	ld.shared.u32 	%r492, [%r2174+196];
	ld.shared.u32 	%r493, [%r2176+20];
	// begin inline asm
	dp4a.s32.s32 %r491, %r492, %r493, %r379;
	// end inline asm
	ld.shared.u32 	%r496, [%r2174+196];
	ld.shared.u32 	%r497, [%r2176+24];
	// begin inline asm
	dp4a.s32.s32 %r495, %r496, %r497, %r383;
	// end inline asm
	ld.shared.u32 	%r500, [%r2174+196];
	ld.shared.u32 	%r501, [%r2176+28];
	// begin inline asm
	dp4a.s32.s32 %r499, %r500, %r501, %r387;
	// end inline asm
	ld.shared.u32 	%r504, [%r2174+224];
	ld.shared.u32 	%r505, [%r2176+16];
	// begin inline asm
	dp4a.s32.s32 %r503, %r504, %r505, %r391;
	// end inline asm
	ld.shared.u32 	%r508, [%r2174+224];
	ld.shared.u32 	%r509, [%r2176+20];
	// begin inline asm
	dp4a.s32.s32 %r507, %r508, %r509, %r395;
	// end inline asm
	ld.shared.u32 	%r512, [%r2174+224];
	ld.shared.u32 	%r513, [%r2176+24];
	// begin inline asm
	dp4a.s32.s32 %r511, %r512, %r513, %r399;
	// end inline asm
	ld.shared.u32 	%r516, [%r2174+224];
	ld.shared.u32 	%r517, [%r2176+28];
	// begin inline asm
	dp4a.s32.s32 %r515, %r516, %r517, %r403;
	// end inline asm
	ld.shared.u32 	%r520, [%r2174+252];
	ld.shared.u32 	%r521, [%r2176+16];
	// begin inline asm
	dp4a.s32.s32 %r519, %r520, %r521, %r407;
	// end inline asm
	ld.shared.u32 	%r524, [%r2174+252];
	ld.shared.u32 	%r525, [%r2176+20];
	// begin inline asm
	dp4a.s32.s32 %r523, %r524, %r525, %r411;
	// end inline asm
	ld.shared.u32 	%r528, [%r2174+252];
	ld.shared.u32 	%r529, [%r2176+24];
	// begin inline asm
	dp4a.s32.s32 %r527, %r528, %r529, %r415;
	// end inline asm
	ld.shared.u32 	%r532, [%r2174+252];
	ld.shared.u32 	%r533, [%r2176+28];
	// begin inline asm
	dp4a.s32.s32 %r531, %r532, %r533, %r419;
	// end inline asm
	ld.shared.u32 	%r536, [%r2174+280];
	ld.shared.u32 	%r537, [%r2176+16];
	// begin inline asm
	dp4a.s32.s32 %r535, %r536, %r537, %r423;
	// end inline asm
	ld.shared.u32 	%r540, [%r2174+280];
	ld.shared.u32 	%r541, [%r2176+20];
	// begin inline asm
	dp4a.s32.s32 %r539, %r540, %r541, %r427;
	// end inline asm
	ld.shared.u32 	%r544, [%r2174+280];
	ld.shared.u32 	%r545, [%r2176+24];
	// begin inline asm
	dp4a.s32.s32 %r543, %r544, %r545, %r431;
	// end inline asm
	ld.shared.u32 	%r548, [%r2174+280];
	ld.shared.u32 	%r549, [%r2176+28];
	// begin inline asm
	dp4a.s32.s32 %r547, %r548, %r549, %r435;
	// end inline asm
	ld.shared.u32 	%r552, [%r2174+308];
	ld.shared.u32 	%r553, [%r2176+16];
	// begin inline asm
	dp4a.s32.s32 %r551, %r552, %r553, %r439;
	// end inline asm
	ld.shared.u32 	%r556, [%r2174+308];
	ld.shared.u32 	%r557, [%r2176+20];
	// begin inline asm
	dp4a.s32.s32 %r555, %r556, %r557, %r443;
	// end inline asm
	ld.shared.u32 	%r560, [%r2174+308];
	ld.shared.u32 	%r561, [%r2176+24];
	// begin inline asm
	dp4a.s32.s32 %r559, %r560, %r561, %r447;
	// end inline asm
	ld.shared.u32 	%r564, [%r2174+308];
	ld.shared.u32 	%r565, [%r2176+28];
	// begin inline asm
	dp4a.s32.s32 %r563, %r564, %r565, %r451;
	// end inline asm
	ld.shared.u32 	%r568, [%r2174+336];
	ld.shared.u32 	%r569, [%r2176+16];
	// begin inline asm
	dp4a.s32.s32 %r567, %r568, %r569, %r455;
	// end inline asm
	ld.shared.u32 	%r572, [%r2174+336];
	ld.shared.u32 	%r573, [%r2176+20];
	// begin inline asm
	dp4a.s32.s32 %r571, %r572, %r573, %r459;
	// end inline asm
	ld.shared.u32 	%r576, [%r2174+336];
	ld.shared.u32 	%r577, [%r2176+24];
	// begin inline asm
	dp4a.s32.s32 %r575, %r576, %r577, %r463;
	// end inline asm
	ld.shared.u32 	%r580, [%r2174+336];
	ld.shared.u32 	%r581, [%r2176+28];
	// begin inline asm
	dp4a.s32.s32 %r579, %r580, %r581, %r467;
	// end inline asm
	ld.shared.u32 	%r584, [%r2174+364];
	ld.shared.u32 	%r585, [%r2176+16];
	// begin inline asm
	dp4a.s32.s32 %r583, %r584, %r585, %r471;
	// end inline asm
	ld.shared.u32 	%r588, [%r2174+364];
	ld.shared.u32 	%r589, [%r2176+20];
	// begin inline asm
	dp4a.s32.s32 %r587, %r588, %r589, %r475;
	// end inline asm
	ld.shared.u32 	%r592, [%r2174+364];
	ld.shared.u32 	%r593, [%r2176+24];
	// begin inline asm
	dp4a.s32.s32 %r591, %r592, %r593, %r479;
	// end inline asm
	ld.shared.u32 	%r596, [%r2174+364];
	ld.shared.u32 	%r597, [%r2176+28];
	// begin inline asm
	dp4a.s32.s32 %r595, %r596, %r597, %r483;
	// end inline asm
	ld.shared.u32 	%r600, [%r2174+392];
	ld.shared.u32 	%r601, [%r2176+32];
	// begin inline asm
	dp4a.s32.s32 %r599, %r600, %r601, %r487;
	// end inline asm
	ld.shared.u32 	%r604, [%r2174+392];
	ld.shared.u32 	%r605, [%r2176+36];
	// begin inline asm
	dp4a.s32.s32 %r603, %r604, %r605, %r491;
	// end inline asm
	ld.shared.u32 	%r608, [%r2174+392];
	ld.shared.u32 	%r609, [%r2176+40];
	// begin inline asm
	dp4a.s32.s32 %r607, %r608, %r609, %r495;
	// end inline asm
	ld.shared.u32 	%r612, [%r2174+392];
	ld.shared.u32 	%r613, [%r2176+44];
	// begin inline asm
	dp4a.s32.s32 %r611, %r612, %r613, %r499;
	// end inline asm
	ld.shared.u32 	%r616, [%r2174+420];
	ld.shared.u32 	%r617, [%r2176+32];
	// begin inline asm
	dp4a.s32.s32 %r615, %r616, %r617, %r503;
	// end inline asm
	ld.shared.u32 	%r620, [%r2174+420];
	ld.shared.u32 	%r621, [%r2176+36];
	// begin inline asm
	dp4a.s32.s32 %r619, %r620, %r621, %r507;
	// end inline asm
	ld.shared.u32 	%r624, [%r2174+420];
	ld.shared.u32 	%r625, [%r2176+40];
	// begin inline asm
	dp4a.s32.s32 %r623, %r624, %r625, %r511;
	// end inline asm
	ld.shared.u32 	%r628, [%r2174+420];
	ld.shared.u32 	%r629, [%r2176+44];
	// begin inline asm
	dp4a.s32.s32 %r627, %r628, %r629, %r515;
	// end inline asm
	ld.shared.u32 	%r632, [%r2174+448];
	ld.shared.u32 	%r633, [%r2176+32];
	// begin inline asm
	dp4a.s32.s32 %r631, %r632, %r633, %r519;
	// end inline asm
	ld.shared.u32 	%r636, [%r2174+448];
	ld.shared.u32 	%r637, [%r2176+36];
	// begin inline asm
	dp4a.s32.s32 %r635, %r636, %r637, %r523;
	// end inline asm
	ld.shared.u32 	%r640, [%r2174+448];
	ld.shared.u32 	%r641, [%r2176+40];
	// begin inline asm
	dp4a.s32.s32 %r639, %r640, %r641, %r527;
	// end inline asm
	ld.shared.u32 	%r644, [%r2174+448];
	ld.shared.u32 	%r645, [%r2176+44];
	// begin inline asm
	dp4a.s32.s32 %r643, %r644, %r645, %r531;
	// end inline asm
	ld.shared.u32 	%r648, [%r2174+476];
	ld.shared.u32 	%r649, [%r2176+32];
	// begin inline asm
	dp4a.s32.s32 %r647, %r648, %r649, %r535;
	// end inline asm
	ld.shared.u32 	%r652, [%r2174+476];
	ld.shared.u32 	%r653, [%r2176+36];
	// begin inline asm
	dp4a.s32.s32 %r651, %r652, %r653, %r539;
	// end inline asm
	ld.shared.u32 	%r656, [%r2174+476];
	ld.shared.u32 	%r657, [%r2176+40];
	// begin inline asm
	dp4a.s32.s32 %r655, %r656, %r657, %r543;
	// end inline asm
	ld.shared.u32 	%r660, [%r2174+476];
	ld.shared.u32 	%r661, [%r2176+44];
	// begin inline asm
	dp4a.s32.s32 %r659, %r660, %r661, %r547;
	// end inline asm
	ld.shared.u32 	%r664, [%r2174+504];
	ld.shared.u32 	%r665, [%r2176+32];
	// begin inline asm
	dp4a.s32.s32 %r663, %r664, %r665, %r551;
	// end inline asm
	ld.shared.u32 	%r668, [%r2174+504];
	ld.shared.u32 	%r669, [%r2176+36];
	// begin inline asm
	dp4a.s32.s32 %r667, %r668, %r669, %r555;
	// end inline asm
	ld.shared.u32 	%r672, [%r2174+504];
	ld.shared.u32 	%r673, [%r2176+40];
	// begin inline asm
	dp4a.s32.s32 %r671, %r672, %r673, %r559;
	// end inline asm
	ld.shared.u32 	%r676, [%r2174+504];
	ld.shared.u32 	%r677, [%r2176+44];
	// begin inline asm
	dp4a.s32.s32 %r675, %r676, %r677, %r563;
	// end inline asm
	ld.shared.u32 	%r680, [%r2174+532];
	ld.shared.u32 	%r681, [%r2176+32];
	// begin inline asm
	dp4a.s32.s32 %r679, %r680, %r681, %r567;
	// end inline asm
	ld.shared.u32 	%r684, [%r2174+532];
	ld.shared.u32 	%r685, [%r2176+36];
	// begin inline asm
	dp4a.s32.s32 %r683, %r684, %r685, %r571;
	// end inline asm
	ld.shared.u32 	%r688, [%r2174+532];
	ld.shared.u32 	%r689, [%r2176+40];
	// begin inline asm
	dp4a.s32.s32 %r687, %r688, %r689, %r575;
	// end inline asm
	ld.shared.u32 	%r692, [%r2174+532];
	ld.shared.u32 	%r693, [%r2176+44];
	// begin inline asm
	dp4a.s32.s32 %r691, %r692, %r693, %r579;
	// end inline asm
	ld.shared.u32 	%r696, [%r2174+560];
	ld.shared.u32 	%r697, [%r2176+32];
	// begin inline asm
	dp4a.s32.s32 %r695, %r696, %r697, %r583;
	// end inline asm
	ld.shared.u32 	%r700, [%r2174+560];
	ld.shared.u32 	%r701, [%r2176+36];
	// begin inline asm
	dp4a.s32.s32 %r699, %r700, %r701, %r587;
	// end inline asm
	ld.shared.u32 	%r704, [%r2174+560];
	ld.shared.u32 	%r705, [%r2176+40];
	// begin inline asm
	dp4a.s32.s32 %r703, %r704, %r705, %r591;
	// end inline asm
	ld.shared.u32 	%r708, [%r2174+560];
	ld.shared.u32 	%r709, [%r2176+44];
	// begin inline asm
	dp4a.s32.s32 %r707, %r708, %r709, %r595;
	// end inline asm
	ld.shared.u32 	%r712, [%r2174+588];
	ld.shared.u32 	%r713, [%r2176+48];
	// begin inline asm
	dp4a.s32.s32 %r711, %r712, %r713, %r599;
	// end inline asm
	ld.shared.u32 	%r716, [%r2174+588];
	ld.shared.u32 	%r717, [%r2176+52];
	// begin inline asm
	dp4a.s32.s32 %r715, %r716, %r717, %r603;
	// end inline asm
	ld.shared.u32 	%r720, [%r2174+588];
	ld.shared.u32 	%r721, [%r2176+56];
	// begin inline asm
	dp4a.s32.s32 %r719, %r720, %r721, %r607;
	// end inline asm
	ld.shared.u32 	%r724, [%r2174+588];
	ld.shared.u32 	%r725, [%r2176+60];
	// begin inline asm
	dp4a.s32.s32 %r723, %r724, %r725, %r611;
	// end inline asm
	ld.shared.u32 	%r728, [%r2174+616];
	ld.shared.u32 	%r729, [%r2176+48];
	// begin inline asm
	dp4a.s32.s32 %r727, %r728, %r729, %r615;
	// end inline asm
	ld.shared.u32 	%r732, [%r2174+616];
	ld.shared.u32 	%r733, [%r2176+52];
	// begin inline asm
	dp4a.s32.s32 %r731, %r732, %r733, %r619;
	// end inline asm
	ld.shared.u32 	%r736, [%r2174+616];
	ld.shared.u32 	%r737, [%r2176+56];
	// begin inline asm
	dp4a.s32.s32 %r735, %r736, %r737, %r623;
	// end inline asm
	ld.shared.u32 	%r740, [%r2174+616];
	ld.shared.u32 	%r741, [%r2176+60];
	// begin inline asm
	dp4a.s32.s32 %r739, %r740, %r741, %r627;
	// end inline asm
	ld.shared.u32 	%r744, [%r2174+644];
	ld.shared.u32 	%r745, [%r2176+48];
	// begin inline asm
	dp4a.s32.s32 %r743, %r744, %r745, %r631;
	// end inline asm
	ld.shared.u32 	%r748, [%r2174+644];
	ld.shared.u32 	%r749, [%r2176+52];
	// begin inline asm
	dp4a.s32.s32 %r747, %r748, %r749, %r635;
	// end inline asm
	ld.shared.u32 	%r752, [%r2174+644];
	ld.shared.u32 	%r753, [%r2176+56];
	// begin inline asm
	dp4a.s32.s32 %r751, %r752, %r753, %r639;
	// end inline asm
	ld.shared.u32 	%r756, [%r2174+644];
	ld.shared.u32 	%r757, [%r2176+60];
	// begin inline asm
	dp4a.s32.s32 %r755, %r756, %r757, %r643;
	// end inline asm
	ld.shared.u32 	%r760, [%r2174+672];
	ld.shared.u32 	%r761, [%r2176+48];
	// begin inline asm
	dp4a.s32.s32 %r759, %r760, %r761, %r647;
	// end inline asm
	ld.shared.u32 	%r764, [%r2174+672];
	ld.shared.u32 	%r765, [%r2176+52];
	// begin inline asm
	dp4a.s32.s32 %r763, %r764, %r765, %r651;
	// end inline asm
	ld.shared.u32 	%r768, [%r2174+672];
	ld.shared.u32 	%r769, [%r2176+56];
	// begin inline asm
	dp4a.s32.s32 %r767, %r768, %r769, %r655;
	// end inline asm
	ld.shared.u32 	%r772, [%r2174+672];
	ld.shared.u32 	%r773, [%r2176+60];
	// begin inline asm
	dp4a.s32.s32 %r771, %r772, %r773, %r659;
	// end inline asm
	ld.shared.u32 	%r776, [%r2174+700];
	ld.shared.u32 	%r777, [%r2176+48];
	// begin inline asm
	dp4a.s32.s32 %r775, %r776, %r777, %r663;
	// end inline asm
	ld.shared.u32 	%r780, [%r2174+700];
	ld.shared.u32 	%r781, [%r2176+52];
	// begin inline asm
	dp4a.s32.s32 %r779, %r780, %r781, %r667;
	// end inline asm
	ld.shared.u32 	%r784, [%r2174+700];
	ld.shared.u32 	%r785, [%r2176+56];
	// begin inline asm
	dp4a.s32.s32 %r783, %r784, %r785, %r671;
	// end inline asm
	ld.shared.u32 	%r788, [%r2174+700];
	ld.shared.u32 	%r789, [%r2176+60];
	// begin inline asm
	dp4a.s32.s32 %r787, %r788, %r789, %r675;
	// end inline asm
	ld.shared.u32 	%r792, [%r2174+728];
	ld.shared.u32 	%r793, [%r2176+48];
	// begin inline asm
	dp4a.s32.s32 %r791, %r792, %r793, %r679;
	// end inline asm
	ld.shared.u32 	%r796, [%r2174+728];
	ld.shared.u32 	%r797, [%r2176+52];
	// begin inline asm
	dp4a.s32.s32 %r795, %r796, %r797, %r683;
	// end inline asm
	ld.shared.u32 	%r800, [%r2174+728];
	ld.shared.u32 	%r801, [%r2176+56];
	// begin inline asm
	dp4a.s32.s32 %r799, %r800, %r801, %r687;
	// end inline asm
	ld.shared.u32 	%r804, [%r2174+728];
	ld.shared.u32 	%r805, [%r2176+60];
	// begin inline asm
	dp4a.s32.s32 %r803, %r804, %r805, %r691;
	// end inline asm
	ld.shared.u32 	%r808, [%r2174+756];
	ld.shared.u32 	%r809, [%r2176+48];
	// begin inline asm
	dp4a.s32.s32 %r807, %r808, %r809, %r695;
	// end inline asm
	ld.shared.u32 	%r812, [%r2174+756];
	ld.shared.u32 	%r813, [%r2176+52];
	// begin inline asm
	dp4a.s32.s32 %r811, %r812, %r813, %r699;
	// end inline asm
	ld.shared.u32 	%r816, [%r2174+756];
	ld.shared.u32 	%r817, [%r2176+56];
	// begin inline asm
	dp4a.s32.s32 %r815, %r816, %r817, %r703;
	// end inline asm
	ld.shared.u32 	%r820, [%r2174+756];
	ld.shared.u32 	%r821, [%r2176+60];
	// begin inline asm
	dp4a.s32.s32 %r819, %r820, %r821, %r707;
	// end inline asm
	ld.shared.u32 	%r824, [%r2174+784];
	ld.shared.u32 	%r825, [%r2176+64];
	// begin inline asm
	dp4a.s32.s32 %r823, %r824, %r825, %r711;
	// end inline asm
	ld.shared.u32 	%r828, [%r2174+784];
	ld.shared.u32 	%r829, [%r2176+68];
	// begin inline asm
	dp4a.s32.s32 %r827, %r828, %r829, %r715;
	// end inline asm
	ld.shared.u32 	%r832, [%r2174+784];
	ld.shared.u32 	%r833, [%r2176+72];
	// begin inline asm
	dp4a.s32.s32 %r831, %r832, %r833, %r719;
	// end inline asm
	ld.shared.u32 	%r836, [%r2174+784];
	ld.shared.u32 	%r837, [%r2176+76];
	// begin inline asm
	dp4a.s32.s32 %r835, %r836, %r837, %r723;
	// end inline asm
	ld.shared.u32 	%r840, [%r2174+812];
	ld.shared.u32 	%r841, [%r2176+64];
	// begin inline asm
	dp4a.s32.s32 %r839, %r840, %r841, %r727;
	// end inline asm
	ld.shared.u32 	%r844, [%r2174+812];
	ld.shared.u32 	%r845, [%r2176+68];
	// begin inline asm
	dp4a.s32.s32 %r843, %r844, %r845, %r731;
	// end inline asm
	ld.shared.u32 	%r848, [%r2174+812];
	ld.shared.u32 	%r849, [%r2176+72];
	// begin inline asm
	dp4a.s32.s32 %r847, %r848, %r849, %r735;
	// end inline asm
	ld.shared.u32 	%r852, [%r2174+812];
	ld.shared.u32 	%r853, [%r2176+76];
	// begin inline asm
	dp4a.s32.s32 %r851, %r852, %r853, %r739;
	// end inline asm
	ld.shared.u32 	%r856, [%r2174+840];
	ld.shared.u32 	%r857, [%r2176+64];
	// begin inline asm
	dp4a.s32.s32 %r855, %r856, %r857, %r743;
	// end inline asm
	ld.shared.u32 	%r860, [%r2174+840];
	ld.shared.u32 	%r861, [%r2176+68];
	// begin inline asm
	dp4a.s32.s32 %r859, %r860, %r861, %r747;
	// end inline asm
	ld.shared.u32 	%r864, [%r2174+840];
	ld.shared.u32 	%r865, [%r2176+72];
	// begin inline asm
	dp4a.s32.s32 %r863, %r864, %r865, %r751;
	// end inline asm
	ld.shared.u32 	%r868, [%r2174+840];
	ld.shared.u32 	%r869, [%r2176+76];
	// begin inline asm
	dp4a.s32.s32 %r867, %r868, %r869, %r755;
	// end inline asm
	ld.shared.u32 	%r872, [%r2174+868];
	ld.shared.u32 	%r873, [%r2176+64];
	// begin inline asm
	dp4a.s32.s32 %r871, %r872, %r873, %r759;
	// end inline asm
	ld.shared.u32 	%r876, [%r2174+868];
	ld.shared.u32 	%r877, [%r2176+68];
	// begin inline asm
	dp4a.s32.s32 %r875, %r876, %r877, %r763;
	// end inline asm
	ld.shared.u32 	%r880, [%r2174+868];
	ld.shared.u32 	%r881, [%r2176+72];
	// begin inline asm
	dp4a.s32.s32 %r879, %r880, %r881, %r767;
	// end inline asm
	ld.shared.u32 	%r884, [%r2174+868];
	ld.shared.u32 	%r885, [%r2176+76];
	// begin inline asm
	dp4a.s32.s32 %r883, %r884, %r885, %r771;
	// end inline asm
	ld.shared.u32 	%r888, [%r2174+896];
	ld.shared.u32 	%r889, [%r2176+64];
	// begin inline asm
	dp4a.s32.s32 %r887, %r888, %r889, %r775;
	// end inline asm
	ld.shared.u32 	%r892, [%r2174+896];
	ld.shared.u32 	%r893, [%r2176+68];
	// begin inline asm
	dp4a.s32.s32 %r891, %r892, %r893, %r779;
	// end inline asm
	ld.shared.u32 	%r896, [%r2174+896];
	ld.shared.u32 	%r897, [%r2176+72];
	// begin inline asm
	dp4a.s32.s32 %r895, %r896, %r897, %r783;
	// end inline asm
	ld.shared.u32 	%r900, [%r2174+896];
	ld.shared.u32 	%r901, [%r2176+76];
	// begin inline asm
	dp4a.s32.s32 %r899, %r900, %r901, %r787;
	// end inline asm
	ld.shared.u32 	%r904, [%r2174+924];
	ld.shared.u32 	%r905, [%r2176+64];
	// begin inline asm
	dp4a.s32.s32 %r903, %r904, %r905, %r791;
	// end inline asm
	ld.shared.u32 	%r908, [%r2174+924];
	ld.shared.u32 	%r909, [%r2176+68];
	// begin inline asm
	dp4a.s32.s32 %r907, %r908, %r909, %r795;
	// end inline asm
	ld.shared.u32 	%r912, [%r2174+924];
	ld.shared.u32 	%r913, [%r2176+72];
	// begin inline asm
	dp4a.s32.s32 %r911, %r912, %r913, %r799;
	// end inline asm
	ld.shared.u32 	%r916, [%r2174+924];
	ld.shared.u32 	%r917, [%r2176+76];
	// begin inline asm
	dp4a.s32.s32 %r915, %r916, %r917, %r803;
	// end inline asm
	ld.shared.u32 	%r920, [%r2174+952];
	ld.shared.u32 	%r921, [%r2176+64];
	// begin inline asm
	dp4a.s32.s32 %r919, %r920, %r921, %r807;
	// end inline asm
	ld.shared.u32 	%r924, [%r2174+952];
	ld.shared.u32 	%r925, [%r2176+68];
	// begin inline asm
	dp4a.s32.s32 %r923, %r924, %r925, %r811;
	// end inline asm
	ld.shared.u32 	%r928, [%r2174+952];
	ld.shared.u32 	%r929, [%r2176+72];
	// begin inline asm
	dp4a.s32.s32 %r927, %r928, %r929, %r815;
	// end inline asm
	ld.shared.u32 	%r932, [%r2174+952];
	ld.shared.u32 	%r933, [%r2176+76];
	// begin inline asm
	dp4a.s32.s32 %r931, %r932, %r933, %r819;
	// end inline asm
	ld.shared.u32 	%r936, [%r2174+980];
	ld.shared.u32 	%r937, [%r2176+80];
	// begin inline asm
	dp4a.s32.s32 %r935, %r936, %r937, %r823;
	// end inline asm
	ld.shared.u32 	%r940, [%r2174+980];
	ld.shared.u32 	%r941, [%r2176+84];
	// begin inline asm
	dp4a.s32.s32 %r939, %r940, %r941, %r827;
	// end inline asm
	ld.shared.u32 	%r944, [%r2174+980];
	ld.shared.u32 	%r945, [%r2176+88];
	// begin inline asm
	dp4a.s32.s32 %r943, %r944, %r945, %r831;
	// end inline asm
	ld.shared.u32 	%r948, [%r2174+980];
	ld.shared.u32 	%r949, [%r2176+92];
	// begin inline asm
	dp4a.s32.s32 %r947, %r948, %r949, %r835;
	// end inline asm
	ld.shared.u32 	%r952, [%r2174+1008];
	ld.shared.u32 	%r953, [%r2176+80];
	// begin inline asm
	dp4a.s32.s32 %r951, %r952, %r953, %r839;
	// end inline asm
	ld.shared.u32 	%r956, [%r2174+1008];
	ld.shared.u32 	%r957, [%r2176+84];
	// begin inline asm
	dp4a.s32.s32 %r955, %r956, %r957, %r843;
	// end inline asm
	ld.shared.u32 	%r960, [%r2174+1008];
	ld.shared.u32 	%r961, [%r2176+88];
	// begin inline asm
	dp4a.s32.s32 %r959, %r960, %r961, %r847;
	// end inline asm
	ld.shared.u32 	%r964, [%r2174+1008];
	ld.shared.u32 	%r965, [%r2176+92];
	// begin inline asm
	dp4a.s32.s32 %r963, %r964, %r965, %r851;
	// end inline asm
	ld.shared.u32 	%r968, [%r2174+1036];
	ld.shared.u32 	%r969, [%r2176+80];
	// begin inline asm
	dp4a.s32.s32 %r967, %r968, %r969, %r855;
	// end inline asm
	ld.shared.u32 	%r972, [%r2174+1036];
	ld.shared.u32 	%r973, [%r2176+84];
	// begin inline asm
	dp4a.s32.s32 %r971, %r972, %r973, %r859;
	// end inline asm
	ld.shared.u32 	%r976, [%r2174+1036];
	ld.shared.u32 	%r977, [%r2176+88];
	// begin inline asm
	dp4a.s32.s32 %r975, %r976, %r977, %r863;
	// end inline asm
	ld.shared.u32 	%r980, [%r2174+1036];
	ld.shared.u32 	%r981, [%r2176+92];
	// begin inline asm
	dp4a.s32.s32 %r979, %r980, %r981, %r867;
	// end inline asm
	ld.shared.u32 	%r984, [%r2174+1064];
	ld.shared.u32 	%r985, [%r2176+80];
	// begin inline asm
	dp4a.s32.s32 %r983, %r984, %r985, %r871;
	// end inline asm
	ld.shared.u32 	%r988, [%r2174+1064];
	ld.shared.u32 	%r989, [%r2176+84];
	// begin inline asm
	dp4a.s32.s32 %r987, %r988, %r989, %r875;
	// end inline asm
	ld.shared.u32 	%r992, [%r2174+1064];
	ld.shared.u32 	%r993, [%r2176+88];
	// begin inline asm
	dp4a.s32.s32 %r991, %r992, %r993, %r879;
	// end inline asm
	ld.shared.u32 	%r996, [%r2174+1064];
	ld.shared.u32 	%r997, [%r2176+92];
	// begin inline asm
	dp4a.s32.s32 %r995, %r996, %r997, %r883;
	// end inline asm
	ld.shared.u32 	%r1000, [%r2174+1092];
	ld.shared.u32 	%r1001, [%r2176+80];
	// begin inline asm
	dp4a.s32.s32 %r999, %r1000, %r1001, %r887;
	// end inline asm
	ld.shared.u32 	%r1004, [%r2174+1092];
	ld.shared.u32 	%r1005, [%r2176+84];
	// begin inline asm
	dp4a.s32.s32 %r1003, %r1004, %r1005, %r891;
	// end inline asm
	ld.shared.u32 	%r1008, [%r2174+1092];
	ld.shared.u32 	%r1009, [%r2176+88];
	// begin inline asm
	dp4a.s32.s32 %r1007, %r1008, %r1009, %r895;
	// end inline asm
	ld.shared.u32 	%r1012, [%r2174+1092];
	ld.shared.u32 	%r1013, [%r2176+92];
	// begin inline asm
	dp4a.s32.s32 %r1011, %r1012, %r1013, %r899;
	// end inline asm
	ld.shared.u32 	%r1016, [%r2174+1120];
	ld.shared.u32 	%r1017, [%r2176+80];
	// begin inline asm
	dp4a.s32.s32 %r1015, %r1016, %r1017, %r903;
	// end inline asm
	ld.shared.u32 	%r1020, [%r2174+1120];
	ld.shared.u32 	%r1021, [%r2176+84];
	// begin inline asm
	dp4a.s32.s32 %r1019, %r1020, %r1021, %r907;
	// end inline asm
	ld.shared.u32 	%r1024, [%r2174+1120];
	ld.shared.u32 	%r1025, [%r2176+88];
	// begin inline asm
	dp4a.s32.s32 %r1023, %r1024, %r1025, %r911;
	// end inline asm
	ld.shared.u32 	%r1028, [%r2174+1120];
	ld.shared.u32 	%r1029, [%r2176+92];
	// begin inline asm
	dp4a.s32.s32 %r1027, %r1028, %r1029, %r915;
	// end inline asm
	ld.shared.u32 	%r1032, [%r2174+1148];
	ld.shared.u32 	%r1033, [%r2176+80];
	// begin inline asm
	dp4a.s32.s32 %r1031, %r1032, %r1033, %r919;
	// end inline asm
	ld.shared.u32 	%r1036, [%r2174+1148];
	ld.shared.u32 	%r1037, [%r2176+84];
	// begin inline asm
	dp4a.s32.s32 %r1035, %r1036, %r1037, %r923;
	// end inline asm
	ld.shared.u32 	%r1040, [%r2174+1148];
	ld.shared.u32 	%r1041, [%r2176+88];
	// begin inline asm
	dp4a.s32.s32 %r1039, %r1040, %r1041, %r927;
	// end inline asm
	ld.shared.u32 	%r1044, [%r2174+1148];
	ld.shared.u32 	%r1045, [%r2176+92];
	// begin inline asm
	dp4a.s32.s32 %r1043, %r1044, %r1045, %r931;
	// end inline asm
	ld.shared.u32 	%r1048, [%r2174+1176];
	ld.shared.u32 	%r1049, [%r2176+96];
	// begin inline asm
	dp4a.s32.s32 %r1047, %r1048, %r1049, %r935;
	// end inline asm
	ld.shared.u32 	%r1052, [%r2174+1176];
	ld.shared.u32 	%r1053, [%r2176+100];
	// begin inline asm
	dp4a.s32.s32 %r1051, %r1052, %r1053, %r939;
	// end inline asm
	ld.shared.u32 	%r1056, [%r2174+1176];
	ld.shared.u32 	%r1057, [%r2176+104];
	// begin inline asm
	dp4a.s32.s32 %r1055, %r1056, %r1057, %r943;
	// end inline asm
	ld.shared.u32 	%r1060, [%r2174+1176];
	ld.shared.u32 	%r1061, [%r2176+108];
	// begin inline asm
	dp4a.s32.s32 %r1059, %r1060, %r1061, %r947;
	// end inline asm
	ld.shared.u32 	%r1064, [%r2174+1204];
	ld.shared.u32 	%r1065, [%r2176+96];
	// begin inline asm
	dp4a.s32.s32 %r1063, %r1064, %r1065, %r951;
	// end inline asm
	ld.shared.u32 	%r1068, [%r2174+1204];
	ld.shared.u32 	%r1069, [%r2176+100];
	// begin inline asm
	dp4a.s32.s32 %r1067, %r1068, %r1069, %r955;
	// end inline asm
	ld.shared.u32 	%r1072, [%r2174+1204];
	ld.shared.u32 	%r1073, [%r2176+104];
	// begin inline asm
	dp4a.s32.s32 %r1071, %r1072, %r1073, %r959;
	// end inline asm
	ld.shared.u32 	%r1076, [%r2174+1204];
	ld.shared.u32 	%r1077, [%r2176+108];
	// begin inline asm
	dp4a.s32.s32 %r1075, %r1076, %r1077, %r963;
	// end inline asm
	ld.shared.u32 	%r1080, [%r2174+1232];
	ld.shared.u32 	%r1081, [%r2176+96];
	// begin inline asm
	dp4a.s32.s32 %r1079, %r1080, %r1081, %r967;
	// end inline asm
	ld.shared.u32 	%r1084, [%r2174+1232];
	ld.shared.u32 	%r1085, [%r2176+100];
	// begin inline asm
	dp4a.s32.s32 %r1083, %r1084, %r1085, %r971;
	// end inline asm
	ld.shared.u32 	%r1088, [%r2174+1232];
	ld.shared.u32 	%r1089, [%r2176+104];
	// begin inline asm
	dp4a.s32.s32 %r1087, %r1088, %r1089, %r975;
	// end inline asm
	ld.shared.u32 	%r1092, [%r2174+1232];
	ld.shared.u32 	%r1093, [%r2176+108];
	// begin inline asm
	dp4a.s32.s32 %r1091, %r1092, %r1093, %r979;
	// end inline asm
	ld.shared.u32 	%r1096, [%r2174+1260];
	ld.shared.u32 	%r1097, [%r2176+96];
	// begin inline asm
	dp4a.s32.s32 %r1095, %r1096, %r1097, %r983;
	// end inline asm
	ld.shared.u32 	%r1100, [%r2174+1260];
	ld.shared.u32 	%r1101, [%r2176+100];
	// begin inline asm
	dp4a.s32.s32 %r1099, %r1100, %r1101, %r987;
	// end inline asm
	ld.shared.u32 	%r1104, [%r2174+1260];
	ld.shared.u32 	%r1105, [%r2176+104];
	// begin inline asm
	dp4a.s32.s32 %r1103, %r1104, %r1105, %r991;
	// end inline asm
	ld.shared.u32 	%r1108, [%r2174+1260];
	ld.shared.u32 	%r1109, [%r2176+108];
	// begin inline asm
	dp4a.s32.s32 %r1107, %r1108, %r1109, %r995;
	// end inline asm
	ld.shared.u32 	%r1112, [%r2174+1288];
	ld.shared.u32 	%r1113, [%r2176+96];
	// begin inline asm
	dp4a.s32.s32 %r1111, %r1112, %r1113, %r999;
	// end inline asm
	ld.shared.u32 	%r1116, [%r2174+1288];
	ld.shared.u32 	%r1117, [%r2176+100];
	// begin inline asm
	dp4a.s32.s32 %r1115, %r1116, %r1117, %r1003;
	// end inline asm
	ld.shared.u32 	%r1120, [%r2174+1288];
	ld.shared.u32 	%r1121, [%r2176+104];
	// begin inline asm
	dp4a.s32.s32 %r1119, %r1120, %r1121, %r1007;
	// end inline asm
	ld.shared.u32 	%r1124, [%r2174+1288];
	ld.shared.u32 	%r1125, [%r2176+108];
	// begin inline asm
	dp4a.s32.s32 %r1123, %r1124, %r1125, %r1011;
	// end inline asm
	ld.shared.u32 	%r1128, [%r2174+1316];
	ld.shared.u32 	%r1129, [%r2176+96];
	// begin inline asm
	dp4a.s32.s32 %r1127, %r1128, %r1129, %r1015;
	// end inline asm
	ld.shared.u32 	%r1132, [%r2174+1316];
	ld.shared.u32 	%r1133, [%r2176+100];
	// begin inline asm
	dp4a.s32.s32 %r1131, %r1132, %r1133, %r1019;
	// end inline asm
	ld.shared.u32 	%r1136, [%r2174+1316];
	ld.shared.u32 	%r1137, [%r2176+104];
	// begin inline asm
	dp4a.s32.s32 %r1135, %r1136, %r1137, %r1023;
	// end inline asm
	ld.shared.u32 	%r1140, [%r2174+1316];
	ld.shared.u32 	%r1141, [%r2176+108];
	// begin inline asm
	dp4a.s32.s32 %r1139, %r1140, %r1141, %r1027;
	// end inline asm
	ld.shared.u32 	%r1144, [%r2174+1344];
	ld.shared.u32 	%r1145, [%r2176+96];
	// begin inline asm
	dp4a.s32.s32 %r1143, %r1144, %r1145, %r1031;
	// end inline asm
	ld.shared.u32 	%r1148, [%r2174+1344];
	ld.shared.u32 	%r1149, [%r2176+100];
	// begin inline asm
	dp4a.s32.s32 %r1147, %r1148, %r1149, %r1035;
	// end inline asm
	ld.shared.u32 	%r1152, [%r2174+1344];
	ld.shared.u32 	%r1153, [%r2176+104];
	// begin inline asm
	dp4a.s32.s32 %r1151, %r1152, %r1153, %r1039;
	// end inline asm
	ld.shared.u32 	%r1156, [%r2174+1344];
	ld.shared.u32 	%r1157, [%r2176+108];
	// begin inline asm
	dp4a.s32.s32 %r1155, %r1156, %r1157, %r1043;
	// end inline asm
	ld.shared.u32 	%r1160, [%r2174+1372];
	ld.shared.u32 	%r1161, [%r2176+112];
	// begin inline asm
	dp4a.s32.s32 %r1159, %r1160, %r1161, %r1047;
	// end inline asm
	ld.shared.u32 	%r1164, [%r2174+1372];
	ld.shared.u32 	%r1165, [%r2176+116];
	// begin inline asm
	dp4a.s32.s32 %r1163, %r1164, %r1165, %r1051;
	// end inline asm
	ld.shared.u32 	%r1168, [%r2174+1372];
	ld.shared.u32 	%r1169, [%r2176+120];
	// begin inline asm
	dp4a.s32.s32 %r1167, %r1168, %r1169, %r1055;
	// end inline asm
	ld.shared.u32 	%r1172, [%r2174+1372];
	ld.shared.u32 	%r1173, [%r2176+124];
	// begin inline asm
	dp4a.s32.s32 %r1171, %r1172, %r1173, %r1059;
	// end inline asm
	ld.shared.u32 	%r1176, [%r2174+1400];
	ld.shared.u32 	%r1177, [%r2176+112];
	// begin inline asm
	dp4a.s32.s32 %r1175, %r1176, %r1177, %r1063;
	// end inline asm
	ld.shared.u32 	%r1180, [%r2174+1400];
	ld.shared.u32 	%r1181, [%r2176+116];
	// begin inline asm
	dp4a.s32.s32 %r1179, %r1180, %r1181, %r1067;
	// end inline asm
	ld.shared.u32 	%r1184, [%r2174+1400];
	ld.shared.u32 	%r1185, [%r2176+120];
	// begin inline asm
	dp4a.s32.s32 %r1183, %r1184, %r1185, %r1071;
	// end inline asm
	ld.shared.u32 	%r1188, [%r2174+1400];
	ld.shared.u32 	%r1189, [%r2176+124];
	// begin inline asm
	dp4a.s32.s32 %r1187, %r1188, %r1189, %r1075;
	// end inline asm
	ld.shared.u32 	%r1192, [%r2174+1428];
	ld.shared.u32 	%r1193, [%r2176+112];
	// begin inline asm
	dp4a.s32.s32 %r1191, %r1192, %r1193, %r1079;
	// end inline asm
	ld.shared.u32 	%r1196, [%r2174+1428];
	ld.shared.u32 	%r1197, [%r2176+116];
	// begin inline asm
	dp4a.s32.s32 %r1195, %r1196, %r1197, %r1083;
	// end inline asm
	ld.shared.u32 	%r1200, [%r2174+1428];
	ld.shared.u32 	%r1201, [%r2176+120];
	// begin inline asm
	dp4a.s32.s32 %r1199, %r1200, %r1201, %r1087;
	// end inline asm
	ld.shared.u32 	%r1204, [%r2174+1428];
	ld.shared.u32 	%r1205, [%r2176+124];
	// begin inline asm
	dp4a.s32.s32 %r1203, %r1204, %r1205, %r1091;
	// end inline asm
	ld.shared.u32 	%r1208, [%r2174+1456];
	ld.shared.u32 	%r1209, [%r2176+112];
	// begin inline asm
	dp4a.s32.s32 %r1207, %r1208, %r1209, %r1095;
	// end inline asm
	ld.shared.u32 	%r1212, [%r2174+1456];
	ld.shared.u32 	%r1213, [%r2176+116];
	// begin inline asm
	dp4a.s32.s32 %r1211, %r1212, %r1213, %r1099;
	// end inline asm
	ld.shared.u32 	%r1216, [%r2174+1456];
	ld.shared.u32 	%r1217, [%r2176+120];
	// begin inline asm
	dp4a.s32.s32 %r1215, %r1216, %r1217, %r1103;
	// end inline asm
	ld.shared.u32 	%r1220, [%r2174+1456];
	ld.shared.u32 	%r1221, [%r2176+124];
	// begin inline asm
	dp4a.s32.s32 %r1219, %r1220, %r1221, %r1107;
	// end inline asm
	ld.shared.u32 	%r1224, [%r2174+1484];
	ld.shared.u32 	%r1225, [%r2176+112];
	// begin inline asm
	dp4a.s32.s32 %r1223, %r1224, %r1225, %r1111;
	// end inline asm
	ld.shared.u32 	%r1228, [%r2174+1484];
	ld.shared.u32 	%r1229, [%r2176+116];
	// begin inline asm
	dp4a.s32.s32 %r1227, %r1228, %r1229, %r1115;
	// end inline asm
	ld.shared.u32 	%r1232, [%r2174+1484];
	ld.shared.u32 	%r1233, [%r2176+120];
	// begin inline asm
	dp4a.s32.s32 %r1231, %r1232, %r1233, %r1119;
	// end inline asm
	ld.shared.u32 	%r1236, [%r2174+1484];
	ld.shared.u32 	%r1237, [%r2176+124];
	// begin inline asm
	dp4a.s32.s32 %r1235, %r1236, %r1237, %r1123;
	// end inline asm
	ld.shared.u32 	%r1240, [%r2174+1512];
	ld.shared.u32 	%r1241, [%r2176+112];
	// begin inline asm
	dp4a.s32.s32 %r1239, %r1240, %r1241, %r1127;
	// end inline asm
	ld.shared.u32 	%r1244, [%r2174+1512];
	ld.shared.u32 	%r1245, [%r2176+116];
	// begin inline asm
	dp4a.s32.s32 %r1243, %r1244, %r1245, %r1131;
	// end inline asm
	ld.shared.u32 	%r1248, [%r2174+1512];
	ld.shared.u32 	%r1249, [%r2176+120];
	// begin inline asm
	dp4a.s32.s32 %r1247, %r1248, %r1249, %r1135;
	// end inline asm
	ld.shared.u32 	%r1252, [%r2174+1512];
	ld.shared.u32 	%r1253, [%r2176+124];
	// begin inline asm
	dp4a.s32.s32 %r1251, %r1252, %r1253, %r1139;
	// end inline asm
	ld.shared.u32 	%r1256, [%r2174+1540];
	ld.shared.u32 	%r1257, [%r2176+112];
	// begin inline asm
	dp4a.s32.s32 %r1255, %r1256, %r1257, %r1143;
	// end inline asm
	ld.shared.u32 	%r1260, [%r2174+1540];
	ld.shared.u32 	%r1261, [%r2176+116];
	// begin inline asm
	dp4a.s32.s32 %r1259, %r1260, %r1261, %r1147;
	// end inline asm
	ld.shared.u32 	%r1264, [%r2174+1540];
	ld.shared.u32 	%r1265, [%r2176+120];
	// begin inline asm
	dp4a.s32.s32 %r1263, %r1264, %r1265, %r1151;
	// end inline asm
	ld.shared.u32 	%r1268, [%r2174+1540];
	ld.shared.u32 	%r1269, [%r2176+124];
	// begin inline asm
	dp4a.s32.s32 %r1267, %r1268, %r1269, %r1155;
	// end inline asm
	ld.shared.u32 	%r1272, [%r2174+1568];
	ld.shared.u32 	%r1273, [%r2176+128];
	// begin inline asm
	dp4a.s32.s32 %r1271, %r1272, %r1273, %r1159;
	// end inline asm
	ld.shared.u32 	%r1276, [%r2174+1568];
	ld.shared.u32 	%r1277, [%r2176+132];
	// begin inline asm
	dp4a.s32.s32 %r1275, %r1276, %r1277, %r1163;
	// end inline asm
	ld.shared.u32 	%r1280, [%r2174+1568];
	ld.shared.u32 	%r1281, [%r2176+136];
	// begin inline asm
	dp4a.s32.s32 %r1279, %r1280, %r1281, %r1167;
	// end inline asm
	ld.shared.u32 	%r1284, [%r2174+1568];
	ld.shared.u32 	%r1285, [%r2176+140];
	// begin inline asm
	dp4a.s32.s32 %r1283, %r1284, %r1285, %r1171;
	// end inline asm
	ld.shared.u32 	%r1288, [%r2174+1596];
	ld.shared.u32 	%r1289, [%r2176+128];
	// begin inline asm
	dp4a.s32.s32 %r1287, %r1288, %r1289, %r1175;
	// end inline asm
	ld.shared.u32 	%r1292, [%r2174+1596];
	ld.shared.u32 	%r1293, [%r2176+132];
	// begin inline asm
	dp4a.s32.s32 %r1291, %r1292, %r1293, %r1179;
	// end inline asm
	ld.shared.u32 	%r1296, [%r2174+1596];
	ld.shared.u32 	%r1297, [%r2176+136];
	// begin inline asm
	dp4a.s32.s32 %r1295, %r1296, %r1297, %r1183;
	// end inline asm
	ld.shared.u32 	%r1300, [%r2174+1596];
	ld.shared.u32 	%r1301, [%r2176+140];
	// begin inline asm
	dp4a.s32.s32 %r1299, %r1300, %r1301, %r1187;
	// end inline asm
	ld.shared.u32 	%r1304, [%r2174+1624];
	ld.shared.u32 	%r1305, [%r2176+128];
	// begin inline asm
	dp4a.s32.s32 %r1303, %r1304, %r1305, %r1191;
	// end inline asm
	ld.shared.u32 	%r1308, [%r2174+1624];
	ld.shared.u32 	%r1309, [%r2176+132];
	// begin inline asm
	dp4a.s32.s32 %r1307, %r1308, %r1309, %r1195;
	// end inline asm
	ld.shared.u32 	%r1312, [%r2174+1624];
	ld.shared.u32 	%r1313, [%r2176+136];
	// begin inline asm
	dp4a.s32.s32 %r1311, %r1312, %r1313, %r1199;
	// end inline asm
	ld.shared.u32 	%r1316, [%r2174+1624];
	ld.shared.u32 	%r1317, [%r2176+140];
	// begin inline asm
	dp4a.s32.s32 %r1315, %r1316, %r1317, %r1203;
	// end inline asm
	ld.shared.u32 	%r1320, [%r2174+1652];
	ld.shared.u32 	%r1321, [%r2176+128];
	// begin inline asm
	dp4a.s32.s32 %r1319, %r1320, %r1321, %r1207;
	// end inline asm
	ld.shared.u32 	%r1324, [%r2174+1652];
	ld.shared.u32 	%r1325, [%r2176+132];
	// begin inline asm
	dp4a.s32.s32 %r1323, %r1324, %r1325, %r1211;
	// end inline asm
	ld.shared.u32 	%r1328, [%r2174+1652];
	ld.shared.u32 	%r1329, [%r2176+136];
	// begin inline asm
	dp4a.s32.s32 %r1327, %r1328, %r1329, %r1215;
	// end inline asm
	ld.shared.u32 	%r1332, [%r2174+1652];
	ld.shared.u32 	%r1333, [%r2176+140];
	// begin inline asm
	dp4a.s32.s32 %r1331, %r1332, %r1333, %r1219;
	// end inline asm
	ld.shared.u32 	%r1336, [%r2174+1680];
	ld.shared.u32 	%r1337, [%r2176+128];
	// begin inline asm
	dp4a.s32.s32 %r1335, %r1336, %r1337, %r1223;
	// end inline asm
	ld.shared.u32 	%r1340, [%r2174+1680];
	ld.shared.u32 	%r1341, [%r2176+132];
	// begin inline asm
	dp4a.s32.s32 %r1339, %r1340, %r1341, %r1227;
	// end inline asm
	ld.shared.u32 	%r1344, [%r2174+1680];
	ld.shared.u32 	%r1345, [%r2176+136];
	// begin inline asm
	dp4a.s32.s32 %r1343, %r1344, %r1345, %r1231;
	// end inline asm
	ld.shared.u32 	%r1348, [%r2174+1680];
	ld.shared.u32 	%r1349, [%r2176+140];
	// begin inline asm
	dp4a.s32.s32 %r1347, %r1348, %r1349, %r1235;
	// end inline asm
	ld.shared.u32 	%r1352, [%r2174+1708];
	ld.shared.u32 	%r1353, [%r2176+128];
	// begin inline asm
	dp4a.s32.s32 %r1351, %r1352, %r1353, %r1239;
	// end inline asm
	ld.shared.u32 	%r1356, [%r2174+1708];
	ld.shared.u32 	%r1357, [%r2176+132];
	// begin inline asm
	dp4a.s32.s32 %r1355, %r1356, %r1357, %r1243;
	// end inline asm
	ld.shared.u32 	%r1360, [%r2174+1708];
	ld.shared.u32 	%r1361, [%r2176+136];
	// begin inline asm
	dp4a.s32.s32 %r1359, %r1360, %r1361, %r1247;
	// end inline asm
	ld.shared.u32 	%r1364, [%r2174+1708];
	ld.shared.u32 	%r1365, [%r2176+140];
	// begin inline asm
	dp4a.s32.s32 %r1363, %r1364, %r1365, %r1251;
	// end inline asm
	ld.shared.u32 	%r1368, [%r2174+1736];
	ld.shared.u32 	%r1369, [%r2176+128];
	// begin inline asm
	dp4a.s32.s32 %r1367, %r1368, %r1369, %r1255;
	// end inline asm
	ld.shared.u32 	%r1372, [%r2174+1736];
	ld.shared.u32 	%r1373, [%r2176+132];
	// begin inline asm
	dp4a.s32.s32 %r1371, %r1372, %r1373, %r1259;
	// end inline asm
	ld.shared.u32 	%r1376, [%r2174+1736];
	ld.shared.u32 	%r1377, [%r2176+136];
	// begin inline asm
	dp4a.s32.s32 %r1375, %r1376, %r1377, %r1263;
	// end inline asm
	ld.shared.u32 	%r1380, [%r2174+1736];
	ld.shared.u32 	%r1381, [%r2176+140];
	// begin inline asm
	dp4a.s32.s32 %r1379, %r1380, %r1381, %r1267;
	// end inline asm
	ld.shared.u32 	%r1384, [%r2174+1764];
	ld.shared.u32 	%r1385, [%r2176+144];
	// begin inline asm
	dp4a.s32.s32 %r1383, %r1384, %r1385, %r1271;
	// end inline asm
	ld.shared.u32 	%r1388, [%r2174+1764];
	ld.shared.u32 	%r1389, [%r2176+148];
	// begin inline asm
	dp4a.s32.s32 %r1387, %r1388, %r1389, %r1275;
	// end inline asm
	ld.shared.u32 	%r1392, [%r2174+1764];
	ld.shared.u32 	%r1393, [%r2176+152];
	// begin inline asm
	dp4a.s32.s32 %r1391, %r1392, %r1393, %r1279;
	// end inline asm
	ld.shared.u32 	%r1396, [%r2174+1764];
	ld.shared.u32 	%r1397, [%r2176+156];
	// begin inline asm
	dp4a.s32.s32 %r1395, %r1396, %r1397, %r1283;
	// end inline asm
	ld.shared.u32 	%r1400, [%r2174+1792];
	ld.shared.u32 	%r1401, [%r2176+144];
	// begin inline asm
	dp4a.s32.s32 %r1399, %r1400, %r1401, %r1287;
	// end inline asm
	ld.shared.u32 	%r1404, [%r2174+1792];
	ld.shared.u32 	%r1405, [%r2176+148];
	// begin inline asm
	dp4a.s32.s32 %r1403, %r1404, %r1405, %r1291;
	// end inline asm
	ld.shared.u32 	%r1408, [%r2174+1792];
	ld.shared.u32 	%r1409, [%r2176+152];
	// begin inline asm
	dp4a.s32.s32 %r1407, %r1408, %r1409, %r1295;
	// end inline asm
	ld.shared.u32 	%r1412, [%r2174+1792];
	ld.shared.u32 	%r1413, [%r2176+156];
	// begin inline asm
	dp4a.s32.s32 %r1411, %r1412, %r1413, %r1299;
	// end inline asm
	ld.shared.u32 	%r1416, [%r2174+1820];
	ld.shared.u32 	%r1417, [%r2176+144];
	// begin inline asm
	dp4a.s32.s32 %r1415, %r1416, %r1417, %r1303;
	// end inline asm
	ld.shared.u32 	%r1420, [%r2174+1820];
	ld.shared.u32 	%r1421, [%r2176+148];
	// begin inline asm
	dp4a.s32.s32 %r1419, %r1420, %r1421, %r1307;
	// end inline asm
	ld.shared.u32 	%r1424, [%r2174+1820];
	ld.shared.u32 	%r1425, [%r2176+152];
	// begin inline asm
	dp4a.s32.s32 %r1423, %r1424, %r1425, %r1311;
	// end inline asm
	ld.shared.u32 	%r1428, [%r2174+1820];
	ld.shared.u32 	%r1429, [%r2176+156];
	// begin inline asm
	dp4a.s32.s32 %r1427, %r1428, %r1429, %r1315;
	// end inline asm
	ld.shared.u32 	%r1432, [%r2174+1848];
	ld.shared.u32 	%r1433, [%r2176+144];
	// begin inline asm
	dp4a.s32.s32 %r1431, %r1432, %r1433, %r1319;
	// end inline asm
	ld.shared.u32 	%r1436, [%r2174+1848];
	ld.shared.u32 	%r1437, [%r2176+148];
	// begin inline asm
	dp4a.s32.s32 %r1435, %r1436, %r1437, %r1323;
	// end inline asm
	ld.shared.u32 	%r1440, [%r2174+1848];
	ld.shared.u32 	%r1441, [%r2176+152];
	// begin inline asm
	dp4a.s32.s32 %r1439, %r1440, %r1441, %r1327;
	// end inline asm
	ld.shared.u32 	%r1444, [%r2174+1848];
	ld.shared.u32 	%r1445, [%r2176+156];
	// begin inline asm
	dp4a.s32.s32 %r1443, %r1444, %r1445, %r1331;
	// end inline asm
	ld.shared.u32 	%r1448, [%r2174+1876];
	ld.shared.u32 	%r1449, [%r2176+144];
	// begin inline asm
	dp4a.s32.s32 %r1447, %r1448, %r1449, %r1335;
	// end inline asm
	ld.shared.u32 	%r1452, [%r2174+1876];
	ld.shared.u32 	%r1453, [%r2176+148];
	// begin inline asm
	dp4a.s32.s32 %r1451, %r1452, %r1453, %r1339;
	// end inline asm
	ld.shared.u32 	%r1456, [%r2174+1876];
	ld.shared.u32 	%r1457, [%r2176+152];
	// begin inline asm
	dp4a.s32.s32 %r1455, %r1456, %r1457, %r1343;
	// end inline asm
	ld.shared.u32 	%r1460, [%r2174+1876];
	ld.shared.u32 	%r1461, [%r2176+156];
	// begin inline asm
	dp4a.s32.s32 %r1459, %r1460, %r1461, %r1347;
	// end inline asm
	ld.shared.u32 	%r1464, [%r2174+1904];
	ld.shared.u32 	%r1465, [%r2176+144];
	// begin inline asm
	dp4a.s32.s32 %r1463, %r1464, %r1465, %r1351;
	// end inline asm
	ld.shared.u32 	%r1468, [%r2174+1904];
	ld.shared.u32 	%r1469, [%r2176+148];
	// begin inline asm
	dp4a.s32.s32 %r1467, %r1468, %r1469, %r1355;
	// end inline asm
	ld.shared.u32 	%r1472, [%r2174+1904];
	ld.shared.u32 	%r1473, [%r2176+152];
	// begin inline asm
	dp4a.s32.s32 %r1471, %r1472, %r1473, %r1359;
	// end inline asm
	ld.shared.u32 	%r1476, [%r2174+1904];
	ld.shared.u32 	%r1477, [%r2176+156];
	// begin inline asm
	dp4a.s32.s32 %r1475, %r1476, %r1477, %r1363;
	// end inline asm
	ld.shared.u32 	%r1480, [%r2174+1932];
	ld.shared.u32 	%r1481, [%r2176+144];
	// begin inline asm
	dp4a.s32.s32 %r1479, %r1480, %r1481, %r1367;
	// end inline asm
	ld.shared.u32 	%r1484, [%r2174+1932];
	ld.shared.u32 	%r1485, [%r2176+148];
	// begin inline asm
	dp4a.s32.s32 %r1483, %r1484, %r1485, %r1371;
	// end inline asm
	ld.shared.u32 	%r1488, [%r2174+1932];
	ld.shared.u32 	%r1489, [%r2176+152];
	// begin inline asm
	dp4a.s32.s32 %r1487, %r1488, %r1489, %r1375;
	// end inline asm
	ld.shared.u32 	%r1492, [%r2174+1932];
	ld.shared.u32 	%r1493, [%r2176+156];
	// begin inline asm
	dp4a.s32.s32 %r1491, %r1492, %r1493, %r1379;
	// end inline asm
	ld.shared.u32 	%r1496, [%r2174+1960];
	ld.shared.u32 	%r1497, [%r2176+160];
	// begin inline asm
	dp4a.s32.s32 %r1495, %r1496, %r1497, %r1383;
	// end inline asm
	ld.shared.u32 	%r1500, [%r2174+1960];
	ld.shared.u32 	%r1501, [%r2176+164];
	// begin inline asm
	dp4a.s32.s32 %r1499, %r1500, %r1501, %r1387;
	// end inline asm
	ld.shared.u32 	%r1504, [%r2174+1960];
	ld.shared.u32 	%r1505, [%r2176+168];
	// begin inline asm
	dp4a.s32.s32 %r1503, %r1504, %r1505, %r1391;
	// end inline asm
	ld.shared.u32 	%r1508, [%r2174+1960];
	ld.shared.u32 	%r1509, [%r2176+172];
	// begin inline asm
	dp4a.s32.s32 %r1507, %r1508, %r1509, %r1395;
	// end inline asm
	ld.shared.u32 	%r1512, [%r2174+1988];
	ld.shared.u32 	%r1513, [%r2176+160];
	// begin inline asm
	dp4a.s32.s32 %r1511, %r1512, %r1513, %r1399;
	// end inline asm
	ld.shared.u32 	%r1516, [%r2174+1988];
	ld.shared.u32 	%r1517, [%r2176+164];
	// begin inline asm
	dp4a.s32.s32 %r1515, %r1516, %r1517, %r1403;
	// end inline asm
	ld.shared.u32 	%r1520, [%r2174+1988];
	ld.shared.u32 	%r1521, [%r2176+168];
	// begin inline asm
	dp4a.s32.s32 %r1519, %r1520, %r1521, %r1407;
	// end inline asm
	ld.shared.u32 	%r1524, [%r2174+1988];
	ld.shared.u32 	%r1525, [%r2176+172];
	// begin inline asm
	dp4a.s32.s32 %r1523, %r1524, %r1525, %r1411;
	// end inline asm
	ld.shared.u32 	%r1528, [%r2174+2016];
	ld.shared.u32 	%r1529, [%r2176+160];
	// begin inline asm
	dp4a.s32.s32 %r1527, %r1528, %r1529, %r1415;
	// end inline asm
	ld.shared.u32 	%r1532, [%r2174+2016];
	ld.shared.u32 	%r1533, [%r2176+164];
	// begin inline asm
	dp4a.s32.s32 %r1531, %r1532, %r1533, %r1419;
	// end inline asm
	ld.shared.u32 	%r1536, [%r2174+2016];
	ld.shared.u32 	%r1537, [%r2176+168];
	// begin inline asm
	dp4a.s32.s32 %r1535, %r1536, %r1537, %r1423;
	// end inline asm
	ld.shared.u32 	%r1540, [%r2174+2016];
	ld.shared.u32 	%r1541, [%r2176+172];
	// begin inline asm
	dp4a.s32.s32 %r1539, %r1540, %r1541, %r1427;
	// end inline asm
	ld.shared.u32 	%r1544, [%r2174+2044];
	ld.shared.u32 	%r1545, [%r2176+160];
	// begin inline asm
	dp4a.s32.s32 %r1543, %r1544, %r1545, %r1431;
	// end inline asm
	ld.shared.u32 	%r1548, [%r2174+2044];
	ld.shared.u32 	%r1549, [%r2176+164];
	// begin inline asm
	dp4a.s32.s32 %r1547, %r1548, %r1549, %r1435;
	// end inline asm
	ld.shared.u32 	%r1552, [%r2174+2044];
	ld.shared.u32 	%r1553, [%r2176+168];
	// begin inline asm
	dp4a.s32.s32 %r1551, %r1552, %r1553, %r1439;
	// end inline asm
	ld.shared.u32 	%r1556, [%r2174+2044];
	ld.shared.u32 	%r1557, [%r2176+172];
	// begin inline asm
	dp4a.s32.s32 %r1555, %r1556, %r1557, %r1443;
	// end inline asm
	ld.shared.u32 	%r1560, [%r2174+2072];
	ld.shared.u32 	%r1561, [%r2176+160];
	// begin inline asm
	dp4a.s32.s32 %r1559, %r1560, %r1561, %r1447;
	// end inline asm
	ld.shared.u32 	%r1564, [%r2174+2072];
	ld.shared.u32 	%r1565, [%r2176+164];
	// begin inline asm
	dp4a.s32.s32 %r1563, %r1564, %r1565, %r1451;
	// end inline asm
	ld.shared.u32 	%r1568, [%r2174+2072];
	ld.shared.u32 	%r1569, [%r2176+168];
	// begin inline asm
	dp4a.s32.s32 %r1567, %r1568, %r1569, %r1455;
	// end inline asm
	ld.shared.u32 	%r1572, [%r2174+2072];
	ld.shared.u32 	%r1573, [%r2176+172];
	// begin inline asm
	dp4a.s32.s32 %r1571, %r1572, %r1573, %r1459;
	// end inline asm
	ld.shared.u32 	%r1576, [%r2174+2100];
	ld.shared.u32 	%r1577, [%r2176+160];
	// begin inline asm
	dp4a.s32.s32 %r1575, %r1576, %r1577, %r1463;
	// end inline asm
	ld.shared.u32 	%r1580, [%r2174+2100];
	ld.shared.u32 	%r1581, [%r2176+164];
	// begin inline asm
	dp4a.s32.s32 %r1579, %r1580, %r1581, %r1467;
	// end inline asm
	ld.shared.u32 	%r1584, [%r2174+2100];
	ld.shared.u32 	%r1585, [%r2176+168];
	// begin inline asm
	dp4a.s32.s32 %r1583, %r1584, %r1585, %r1471;
	// end inline asm
	ld.shared.u32 	%r1588, [%r2174+2100];
	ld.shared.u32 	%r1589, [%r2176+172];
	// begin inline asm
	dp4a.s32.s32 %r1587, %r1588, %r1589, %r1475;
	// end inline asm
	ld.shared.u32 	%r1592, [%r2174+2128];
	ld.shared.u32 	%r1593, [%r2176+160];
	// begin inline asm
	dp4a.s32.s32 %r1591, %r1592, %r1593, %r1479;
	// end inline asm
	ld.shared.u32 	%r1596, [%r2174+2128];
	ld.shared.u32 	%r1597, [%r2176+164];
	// begin inline asm
	dp4a.s32.s32 %r1595, %r1596, %r1597, %r1483;
	// end inline asm
	ld.shared.u32 	%r1600, [%r2174+2128];
	ld.shared.u32 	%r1601, [%r2176+168];
	// begin inline asm
	dp4a.s32.s32 %r1599, %r1600, %r1601, %r1487;
	// end inline asm
	ld.shared.u32 	%r1604, [%r2174+2128];
	ld.shared.u32 	%r1605, [%r2176+172];
	// begin inline asm
	dp4a.s32.s32 %r1603, %r1604, %r1605, %r1491;
	// end inline asm
	ld.shared.u32 	%r1608, [%r2174+2156];
	ld.shared.u32 	%r1609, [%r2176+176];
	// begin inline asm
	dp4a.s32.s32 %r1607, %r1608, %r1609, %r1495;
	// end inline asm
	ld.shared.u32 	%r1612, [%r2174+2156];
	ld.shared.u32 	%r1613, [%r2176+180];
	// begin inline asm
	dp4a.s32.s32 %r1611, %r1612, %r1613, %r1499;
	// end inline asm
	ld.shared.u32 	%r1616, [%r2174+2156];
	ld.shared.u32 	%r1617, [%r2176+184];
	// begin inline asm
	dp4a.s32.s32 %r1615, %r1616, %r1617, %r1503;
	// end inline asm
	ld.shared.u32 	%r1620, [%r2174+2156];
	ld.shared.u32 	%r1621, [%r2176+188];
	// begin inline asm
	dp4a.s32.s32 %r1619, %r1620, %r1621, %r1507;
	// end inline asm
	ld.shared.u32 	%r1624, [%r2174+2184];
	ld.shared.u32 	%r1625, [%r2176+176];
	// begin inline asm
	dp4a.s32.s32 %r1623, %r1624, %r1625, %r1511;
	// end inline asm
	ld.shared.u32 	%r1628, [%r2174+2184];
	ld.shared.u32 	%r1629, [%r2176+180];
	// begin inline asm
	dp4a.s32.s32 %r1627, %r1628, %r1629, %r1515;
	// end inline asm
	ld.shared.u32 	%r1632, [%r2174+2184];
	ld.shared.u32 	%r1633, [%r2176+184];
	// begin inline asm
	dp4a.s32.s32 %r1631, %r1632, %r1633, %r1519;
	// end inline asm
	ld.shared.u32 	%r1636, [%r2174+2184];
	ld.shared.u32 	%r1637, [%r2176+188];
	// begin inline asm
	dp4a.s32.s32 %r1635, %r1636, %r1637, %r1523;
	// end inline asm
	ld.shared.u32 	%r1640, [%r2174+2212];
	ld.shared.u32 	%r1641, [%r2176+176];
	// begin inline asm
	dp4a.s32.s32 %r1639, %r1640, %r1641, %r1527;
	// end inline asm
	ld.shared.u32 	%r1644, [%r2174+2212];
	ld.shared.u32 	%r1645, [%r2176+180];
	// begin inline asm
	dp4a.s32.s32 %r1643, %r1644, %r1645, %r1531;
	// end inline asm
	ld.shared.u32 	%r1648, [%r2174+2212];
	ld.shared.u32 	%r1649, [%r2176+184];
	// begin inline asm
	dp4a.s32.s32 %r1647, %r1648, %r1649, %r1535;
	// end inline asm
	ld.shared.u32 	%r1652, [%r2174+2212];
	ld.shared.u32 	%r1653, [%r2176+188];
	// begin inline asm
	dp4a.s32.s32 %r1651, %r1652, %r1653, %r1539;
	// end inline asm
	ld.shared.u32 	%r1656, [%r2174+2240];
	ld.shared.u32 	%r1657, [%r2176+176];
	// begin inline asm
	dp4a.s32.s32 %r1655, %r1656, %r1657, %r1543;
	// end inline asm
	ld.shared.u32 	%r1660, [%r2174+2240];
	ld.shared.u32 	%r1661, [%r2176+180];
	// begin inline asm
	dp4a.s32.s32 %r1659, %r1660, %r1661, %r1547;
	// end inline asm
	ld.shared.u32 	%r1664, [%r2174+2240];
	ld.shared.u32 	%r1665, [%r2176+184];
	// begin inline asm
	dp4a.s32.s32 %r1663, %r1664, %r1665, %r1551;
	// end inline asm
	ld.shared.u32 	%r1668, [%r2174+2240];
	ld.shared.u32 	%r1669, [%r2176+188];
	// begin inline asm
	dp4a.s32.s32 %r1667, %r1668, %r1669, %r1555;
	// end inline asm
	ld.shared.u32 	%r1672, [%r2174+2268];
	ld.shared.u32 	%r1673, [%r2176+176];
	// begin inline asm
	dp4a.s32.s32 %r1671, %r1672, %r1673, %r1559;
	// end inline asm
	ld.shared.u32 	%r1676, [%r2174+2268];
	ld.shared.u32 	%r1677, [%r2176+180];
	// begin inline asm
	dp4a.s32.s32 %r1675, %r1676, %r1677, %r1563;
	// end inline asm
	ld.shared.u32 	%r1680, [%r2174+2268];
	ld.shared.u32 	%r1681, [%r2176+184];
	// begin inline asm
	dp4a.s32.s32 %r1679, %r1680, %r1681, %r1567;
	// end inline asm
	ld.shared.u32 	%r1684, [%r2174+2268];
	ld.shared.u32 	%r1685, [%r2176+188];
	// begin inline asm
	dp4a.s32.s32 %r1683, %r1684, %r1685, %r1571;
	// end inline asm
	ld.shared.u32 	%r1688, [%r2174+2296];
	ld.shared.u32 	%r1689, [%r2176+176];
	// begin inline asm
	dp4a.s32.s32 %r1687, %r1688, %r1689, %r1575;
	// end inline asm
	ld.shared.u32 	%r1692, [%r2174+2296];
	ld.shared.u32 	%r1693, [%r2176+180];
	// begin inline asm
	dp4a.s32.s32 %r1691, %r1692, %r1693, %r1579;
	// end inline asm
	ld.shared.u32 	%r1696, [%r2174+2296];
	ld.shared.u32 	%r1697, [%r2176+184];
	// begin inline asm
	dp4a.s32.s32 %r1695, %r1696, %r1697, %r1583;
	// end inline asm
	ld.shared.u32 	%r1700, [%r2174+2296];
	ld.shared.u32 	%r1701, [%r2176+188];
	// begin inline asm
	dp4a.s32.s32 %r1699, %r1700, %r1701, %r1587;
	// end inline asm
	ld.shared.u32 	%r1704, [%r2174+2324];
	ld.shared.u32 	%r1705, [%r2176+176];
	// begin inline asm
	dp4a.s32.s32 %r1703, %r1704, %r1705, %r1591;
	// end inline asm
	ld.shared.u32 	%r1708, [%r2174+2324];
	ld.shared.u32 	%r1709, [%r2176+180];
	// begin inline asm
	dp4a.s32.s32 %r1707, %r1708, %r1709, %r1595;
	// end inline asm
	ld.shared.u32 	%r1712, [%r2174+2324];
	ld.shared.u32 	%r1713, [%r2176+184];
	// begin inline asm
	dp4a.s32.s32 %r1711, %r1712, %r1713, %r1599;
	// end inline asm
	ld.shared.u32 	%r1716, [%r2174+2324];
	ld.shared.u32 	%r1717, [%r2176+188];
	// begin inline asm
	dp4a.s32.s32 %r1715, %r1716, %r1717, %r1603;
	// end inline asm
	ld.shared.u32 	%r1720, [%r2174+2352];
	ld.shared.u32 	%r1721, [%r2176+192];
	// begin inline asm
	dp4a.s32.s32 %r1719, %r1720, %r1721, %r1607;
	// end inline asm
	ld.shared.u32 	%r1724, [%r2174+2352];
	ld.shared.u32 	%r1725, [%r2176+196];
	// begin inline asm
	dp4a.s32.s32 %r1723, %r1724, %r1725, %r1611;
	// end inline asm
	ld.shared.u32 	%r1728, [%r2174+2352];
	ld.shared.u32 	%r1729, [%r2176+200];
	// begin inline asm
	dp4a.s32.s32 %r1727, %r1728, %r1729, %r1615;
	// end inline asm
	ld.shared.u32 	%r1732, [%r2174+2352];
	ld.shared.u32 	%r1733, [%r2176+204];
	// begin inline asm
	dp4a.s32.s32 %r1731, %r1732, %r1733, %r1619;
	// end inline asm
	ld.shared.u32 	%r1736, [%r2174+2380];
	ld.shared.u32 	%r1737, [%r2176+192];
	// begin inline asm
	dp4a.s32.s32 %r1735, %r1736, %r1737, %r1623;
	// end inline asm
	ld.shared.u32 	%r1740, [%r2174+2380];
	ld.shared.u32 	%r1741, [%r2176+196];
	// begin inline asm
	dp4a.s32.s32 %r1739, %r1740, %r1741, %r1627;
	// end inline asm
	ld.shared.u32 	%r1744, [%r2174+2380];
	ld.shared.u32 	%r1745, [%r2176+200];
	// begin inline asm
	dp4a.s32.s32 %r1743, %r1744, %r1745, %r1631;
	// end inline asm
	ld.shared.u32 	%r1748, [%r2174+2380];
	ld.shared.u32 	%r1749, [%r2176+204];
	// begin inline asm
	dp4a.s32.s32 %r1747, %r1748, %r1749, %r1635;
	// end inline asm
	ld.shared.u32 	%r1752, [%r2174+2408];
	ld.shared.u32 	%r1753, [%r2176+192];
	// begin inline asm
	dp4a.s32.s32 %r1751, %r1752, %r1753, %r1639;
	// end inline asm
	ld.shared.u32 	%r1756, [%r2174+2408];
	ld.shared.u32 	%r1757, [%r2176+196];
	// begin inline asm
	dp4a.s32.s32 %r1755, %r1756, %r1757, %r1643;
	// end inline asm
	ld.shared.u32 	%r1760, [%r2174+2408];
	ld.shared.u32 	%r1761, [%r2176+200];
	// begin inline asm
	dp4a.s32.s32 %r1759, %r1760, %r1761, %r1647;
	// end inline asm
	ld.shared.u32 	%r1764, [%r2174+2408];
	ld.shared.u32 	%r1765, [%r2176+204];
	// begin inline asm
	dp4a.s32.s32 %r1763, %r1764, %r1765, %r1651;
	// end inline asm
	ld.shared.u32 	%r1768, [%r2174+2436];
	ld.shared.u32 	%r1769, [%r2176+192];
	// begin inline asm
	dp4a.s32.s32 %r1767, %r1768, %r1769, %r1655;
	// end inline asm
	ld.shared.u32 	%r1772, [%r2174+2436];
	ld.shared.u32 	%r1773, [%r2176+196];
	// begin inline asm
	dp4a.s32.s32 %r1771, %r1772, %r1773, %r1659;
	// end inline asm
	ld.shared.u32 	%r1776, [%r2174+2436];
	ld.shared.u32 	%r1777, [%r2176+200];
	// begin inline asm
	dp4a.s32.s32 %r1775, %r1776, %r1777, %r1663;
	// end inline asm
	ld.shared.u32 	%r1780, [%r2174+2436];
	ld.shared.u32 	%r1781, [%r2176+204];
	// begin inline asm
	dp4a.s32.s32 %r1779, %r1780, %r1781, %r1667;
	// end inline asm
	ld.shared.u32 	%r1784, [%r2174+2464];
	ld.shared.u32 	%r1785, [%r2176+192];
	// begin inline asm
	dp4a.s32.s32 %r1783, %r1784, %r1785, %r1671;
	// end inline asm
	ld.shared.u32 	%r1788, [%r2174+2464];
	ld.shared.u32 	%r1789, [%r2176+196];
	// begin inline asm
	dp4a.s32.s32 %r1787, %r1788, %r1789, %r1675;
	// end inline asm
	ld.shared.u32 	%r1792, [%r2174+2464];
	ld.shared.u32 	%r1793, [%r2176+200];
	// begin inline asm
	dp4a.s32.s32 %r1791, %r1792, %r1793, %r1679;
	// end inline asm
	ld.shared.u32 	%r1796, [%r2174+2464];
	ld.shared.u32 	%r1797, [%r2176+204];
	// begin inline asm
	dp4a.s32.s32 %r1795, %r1796, %r1797, %r1683;
	// end inline asm
	ld.shared.u32 	%r1800, [%r2174+2492];
	ld.shared.u32 	%r1801, [%r2176+192];
	// begin inline asm
	dp4a.s32.s32 %r1799, %r1800, %r1801, %r1687;
	// end inline asm
	ld.shared.u32 	%r1804, [%r2174+2492];
	ld.shared.u32 	%r1805, [%r2176+196];
	// begin inline asm
	dp4a.s32.s32 %r1803, %r1804, %r1805, %r1691;
	// end inline asm
	ld.shared.u32 	%r1808, [%r2174+2492];
	ld.shared.u32 	%r1809, [%r2176+200];
	// begin inline asm
	dp4a.s32.s32 %r1807, %r1808, %r1809, %r1695;
	// end inline asm
	ld.shared.u32 	%r1812, [%r2174+2492];
	ld.shared.u32 	%r1813, [%r2176+204];
	// begin inline asm
	dp4a.s32.s32 %r1811, %r1812, %r1813, %r1699;
	// end inline asm
	ld.shared.u32 	%r1816, [%r2174+2520];
	ld.shared.u32 	%r1817, [%r2176+192];
	// begin inline asm
	dp4a.s32.s32 %r1815, %r1816, %r1817, %r1703;
	// end inline asm
	ld.shared.u32 	%r1820, [%r2174+2520];
	ld.shared.u32 	%r1821, [%r2176+196];
	// begin inline asm
	dp4a.s32.s32 %r1819, %r1820, %r1821, %r1707;
	// end inline asm
	ld.shared.u32 	%r1824, [%r2174+2520];
	ld.shared.u32 	%r1825, [%r2176+200];
	// begin inline asm
	dp4a.s32.s32 %r1823, %r1824, %r1825, %r1711;
	// end inline asm
	ld.shared.u32 	%r1828, [%r2174+2520];
	ld.shared.u32 	%r1829, [%r2176+204];
	// begin inline asm
	dp4a.s32.s32 %r1827, %r1828, %r1829, %r1715;
	// end inline asm
	ld.shared.u32 	%r1832, [%r2174+2548];
	ld.shared.u32 	%r1833, [%r2176+208];
	// begin inline asm
	dp4a.s32.s32 %r1831, %r1832, %r1833, %r1719;
	// end inline asm
	ld.shared.u32 	%r1836, [%r2174+2548];
	ld.shared.u32 	%r1837, [%r2176+212];
	// begin inline asm
	dp4a.s32.s32 %r1835, %r1836, %r1837, %r1723;
	// end inline asm
	ld.shared.u32 	%r1840, [%r2174+2548];
	ld.shared.u32 	%r1841, [%r2176+216];
	// begin inline asm
	dp4a.s32.s32 %r1839, %r1840, %r1841, %r1727;
	// end inline asm
	ld.shared.u32 	%r1844, [%r2174+2548];
	ld.shared.u32 	%r1845, [%r2176+220];
	// begin inline asm
	dp4a.s32.s32 %r1843, %r1844, %r1845, %r1731;
	// end inline asm
	ld.shared.u32 	%r1848, [%r2174+2576];
	ld.shared.u32 	%r1849, [%r2176+208];
	// begin inline asm
	dp4a.s32.s32 %r1847, %r1848, %r1849, %r1735;
	// end inline asm
	ld.shared.u32 	%r1852, [%r2174+2576];
	ld.shared.u32 	%r1853, [%r2176+212];
	// begin inline asm
	dp4a.s32.s32 %r1851, %r1852, %r1853, %r1739;
	// end inline asm
	ld.shared.u32 	%r1856, [%r2174+2576];
	ld.shared.u32 	%r1857, [%r2176+216];
	// begin inline asm
	dp4a.s32.s32 %r1855, %r1856, %r1857, %r1743;
	// end inline asm
	ld.shared.u32 	%r1860, [%r2174+2576];
	ld.shared.u32 	%r1861, [%r2176+220];
	// begin inline asm
	dp4a.s32.s32 %r1859, %r1860, %r1861, %r1747;
	// end inline asm
	ld.shared.u32 	%r1864, [%r2174+2604];
	ld.shared.u32 	%r1865, [%r2176+208];
	// begin inline asm
	dp4a.s32.s32 %r1863, %r1864, %r1865, %r1751;
	// end inline asm
	ld.shared.u32 	%r1868, [%r2174+2604];
	ld.shared.u32 	%r1869, [%r2176+212];
	// begin inline asm
	dp4a.s32.s32 %r1867, %r1868, %r1869, %r1755;
	// end inline asm
	ld.shared.u32 	%r1872, [%r2174+2604];
	ld.shared.u32 	%r1873, [%r2176+216];
	// begin inline asm
	dp4a.s32.s32 %r1871, %r1872, %r1873, %r1759;
	// end inline asm
	ld.shared.u32 	%r1876, [%r2174+2604];
	ld.shared.u32 	%r1877, [%r2176+220];
	// begin inline asm
	dp4a.s32.s32 %r1875, %r1876, %r1877, %r1763;
	// end inline asm
	ld.shared.u32 	%r1880, [%r2174+2632];
	ld.shared.u32 	%r1881, [%r2176+208];
	// begin inline asm
	dp4a.s32.s32 %r1879, %r1880, %r1881, %r1767;
	// end inline asm
	ld.shared.u32 	%r1884, [%r2174+2632];
	ld.shared.u32 	%r1885, [%r2176+212];
	// begin inline asm
	dp4a.s32.s32 %r1883, %r1884, %r1885, %r1771;
	// end inline asm
	ld.shared.u32 	%r1888, [%r2174+2632];
	ld.shared.u32 	%r1889, [%r2176+216];
	// begin inline asm
	dp4a.s32.s32 %r1887, %r1888, %r1889, %r1775;
	// end inline asm
	ld.shared.u32 	%r1892, [%r2174+2632];
	ld.shared.u32 	%r1893, [%r2176+220];
	// begin inline asm
	dp4a.s32.s32 %r1891, %r1892, %r1893, %r1779;
	// end inline asm
	ld.shared.u32 	%r1896, [%r2174+2660];
	ld.shared.u32 	%r1897, [%r2176+208];
	// begin inline asm
	dp4a.s32.s32 %r1895, %r1896, %r1897, %r1783;
	// end inline asm
	ld.shared.u32 	%r1900, [%r2174+2660];
	ld.shared.u32 	%r1901, [%r2176+212];
	// begin inline asm
	dp4a.s32.s32 %r1899, %r1900, %r1901, %r1787;
	// end inline asm
	ld.shared.u32 	%r1904, [%r2174+2660];
	ld.shared.u32 	%r1905, [%r2176+216];
	// begin inline asm
	dp4a.s32.s32 %r1903, %r1904, %r1905, %r1791;
	// end inline asm
	ld.shared.u32 	%r1908, [%r2174+2660];
	ld.shared.u32 	%r1909, [%r2176+220];
	// begin inline asm
	dp4a.s32.s32 %r1907, %r1908, %r1909, %r1795;
	// end inline asm
	ld.shared.u32 	%r1912, [%r2174+2688];
	ld.shared.u32 	%r1913, [%r2176+208];
	// begin inline asm
	dp4a.s32.s32 %r1911, %r1912, %r1913, %r1799;
	// end inline asm
	ld.shared.u32 	%r1916, [%r2174+2688];
	ld.shared.u32 	%r1917, [%r2176+212];
	// begin inline asm
	dp4a.s32.s32 %r1915, %r1916, %r1917, %r1803;
	// end inline asm
	ld.shared.u32 	%r1920, [%r2174+2688];
	ld.shared.u32 	%r1921, [%r2176+216];
	// begin inline asm
	dp4a.s32.s32 %r1919, %r1920, %r1921, %r1807;
	// end inline asm
	ld.shared.u32 	%r1924, [%r2174+2688];
	ld.shared.u32 	%r1925, [%r2176+220];
	// begin inline asm
	dp4a.s32.s32 %r1923, %r1924, %r1925, %r1811;
	// end inline asm
	ld.shared.u32 	%r1928, [%r2174+2716];
	ld.shared.u32 	%r1929, [%r2176+208];
	// begin inline asm
	dp4a.s32.s32 %r1927, %r1928, %r1929, %r1815;
	// end inline asm
	ld.shared.u32 	%r1932, [%r2174+2716];
	ld.shared.u32 	%r1933, [%r2176+212];
	// begin inline asm
	dp4a.s32.s32 %r1931, %r1932, %r1933, %r1819;
	// end inline asm
	ld.shared.u32 	%r1936, [%r2174+2716];
	ld.shared.u32 	%r1937, [%r2176+216];
	// begin inline asm
	dp4a.s32.s32 %r1935, %r1936, %r1937, %r1823;
	// end inline asm
	ld.shared.u32 	%r1940, [%r2174+2716];
	ld.shared.u32 	%r1941, [%r2176+220];
	// begin inline asm
	dp4a.s32.s32 %r1939, %r1940, %r1941, %r1827;
	// end inline asm
	ld.shared.u32 	%r1944, [%r2174+2744];
	ld.shared.u32 	%r1945, [%r2176+224];
	// begin inline asm
	dp4a.s32.s32 %r1943, %r1944, %r1945, %r1831;
	// end inline asm
	ld.shared.u32 	%r1948, [%r2174+2744];
	ld.shared.u32 	%r1949, [%r2176+228];
	// begin inline asm
	dp4a.s32.s32 %r1947, %r1948, %r1949, %r1835;
	// end inline asm
	ld.shared.u32 	%r1952, [%r2174+2744];
	ld.shared.u32 	%r1953, [%r2176+232];
	// begin inline asm
	dp4a.s32.s32 %r1951, %r1952, %r1953, %r1839;
	// end inline asm
	ld.shared.u32 	%r1956, [%r2174+2744];
	ld.shared.u32 	%r1957, [%r2176+236];
	// begin inline asm
	dp4a.s32.s32 %r1955, %r1956, %r1957, %r1843;
	// end inline asm
	ld.shared.u32 	%r1960, [%r2174+2772];
	ld.shared.u32 	%r1961, [%r2176+224];
	// begin inline asm
	dp4a.s32.s32 %r1959, %r1960, %r1961, %r1847;
	// end inline asm
	ld.shared.u32 	%r1964, [%r2174+2772];
	ld.shared.u32 	%r1965, [%r2176+228];
	// begin inline asm
	dp4a.s32.s32 %r1963, %r1964, %r1965, %r1851;
	// end inline asm
	ld.shared.u32 	%r1968, [%r2174+2772];
	ld.shared.u32 	%r1969, [%r2176+232];
	// begin inline asm
	dp4a.s32.s32 %r1967, %r1968, %r1969, %r1855;
	// end inline asm
	ld.shared.u32 	%r1972, [%r2174+2772];
	ld.shared.u32 	%r1973, [%r2176+236];
	// begin inline asm
	dp4a.s32.s32 %r1971, %r1972, %r1973, %r1859;
	// end inline asm
	ld.shared.u32 	%r1976, [%r2174+2800];
	ld.shared.u32 	%r1977, [%r2176+224];
	// begin inline asm
	dp4a.s32.s32 %r1975, %r1976, %r1977, %r1863;
	// end inline asm
	ld.shared.u32 	%r1980, [%r2174+2800];
	ld.shared.u32 	%r1981, [%r2176+228];
	// begin inline asm
	dp4a.s32.s32 %r1979, %r1980, %r1981, %r1867;
	// end inline asm
	ld.shared.u32 	%r1984, [%r2174+2800];
	ld.shared.u32 	%r1985, [%r2176+232];
	// begin inline asm
	dp4a.s32.s32 %r1983, %r1984, %r1985, %r1871;
	// end inline asm
	ld.shared.u32 	%r1988, [%r2174+2800];
	ld.shared.u32 	%r1989, [%r2176+236];
	// begin inline asm
	dp4a.s32.s32 %r1987, %r1988, %r1989, %r1875;
	// end inline asm
	ld.shared.u32 	%r1992, [%r2174+2828];
	ld.shared.u32 	%r1993, [%r2176+224];
	// begin inline asm
	dp4a.s32.s32 %r1991, %r1992, %r1993, %r1879;
	// end inline asm
	ld.shared.u32 	%r1996, [%r2174+2828];
	ld.shared.u32 	%r1997, [%r2176+228];
	// begin inline asm
	dp4a.s32.s32 %r1995, %r1996, %r1997, %r1883;
	// end inline asm
	ld.shared.u32 	%r2000, [%r2174+2828];
	ld.shared.u32 	%r2001, [%r2176+232];
	// begin inline asm
	dp4a.s32.s32 %r1999, %r2000, %r2001, %r1887;
	// end inline asm
	ld.shared.u32 	%r2004, [%r2174+2828];
	ld.shared.u32 	%r2005, [%r2176+236];
	// begin inline asm
	dp4a.s32.s32 %r2003, %r2004, %r2005, %r1891;
	// end inline asm
	ld.shared.u32 	%r2008, [%r2174+2856];
	ld.shared.u32 	%r2009, [%r2176+224];
	// begin inline asm
	dp4a.s32.s32 %r2007, %r2008, %r2009, %r1895;
	// end inline asm
	ld.shared.u32 	%r2012, [%r2174+2856];
	ld.shared.u32 	%r2013, [%r2176+228];
	// begin inline asm
	dp4a.s32.s32 %r2011, %r2012, %r2013, %r1899;
	// end inline asm
	ld.shared.u32 	%r2016, [%r2174+2856];
	ld.shared.u32 	%r2017, [%r2176+232];
	// begin inline asm
	dp4a.s32.s32 %r2015, %r2016, %r2017, %r1903;
	// end inline asm
	ld.shared.u32 	%r2020, [%r2174+2856];
	ld.shared.u32 	%r2021, [%r2176+236];
	// begin inline asm
	dp4a.s32.s32 %r2019, %r2020, %r2021, %r1907;
	// end inline asm
	ld.shared.u32 	%r2024, [%r2174+2884];
	ld.shared.u32 	%r2025, [%r2176+224];
	// begin inline asm
	dp4a.s32.s32 %r2023, %r2024, %r2025, %r1911;
	// end inline asm
	ld.shared.u32 	%r2028, [%r2174+2884];
	ld.shared.u32 	%r2029, [%r2176+228];
	// begin inline asm
	dp4a.s32.s32 %r2027, %r2028, %r2029, %r1915;
	// end inline asm
	ld.shared.u32 	%r2032, [%r2174+2884];
	ld.shared.u32 	%r2033, [%r2176+232];
	// begin inline asm
	dp4a.s32.s32 %r2031, %r2032, %r2033, %r1919;
	// end inline asm
	ld.shared.u32 	%r2036, [%r2174+2884];
	ld.shared.u32 	%r2037, [%r2176+236];
	// begin inline asm
	dp4a.s32.s32 %r2035, %r2036, %r2037, %r1923;
	// end inline asm
	ld.shared.u32 	%r2040, [%r2174+2912];
	ld.shared.u32 	%r2041, [%r2176+224];
	// begin inline asm
	dp4a.s32.s32 %r2039, %r2040, %r2041, %r1927;
	// end inline asm
	ld.shared.u32 	%r2044, [%r2174+2912];
	ld.shared.u32 	%r2045, [%r2176+228];
	// begin inline asm
	dp4a.s32.s32 %r2043, %r2044, %r2045, %r1931;
	// end inline asm
	ld.shared.u32 	%r2048, [%r2174+2912];
	ld.shared.u32 	%r2049, [%r2176+232];
	// begin inline asm
	dp4a.s32.s32 %r2047, %r2048, %r2049, %r1935;
	// end inline asm
	ld.shared.u32 	%r2052, [%r2174+2912];
	ld.shared.u32 	%r2053, [%r2176+236];
	// begin inline asm
	dp4a.s32.s32 %r2051, %r2052, %r2053, %r1939;
	// end inline asm
	ld.shared.u32 	%r2056, [%r2174+2940];
	ld.shared.u32 	%r2057, [%r2176+240];
	// begin inline asm
	dp4a.s32.s32 %r4240, %r2056, %r2057, %r1943;
	// end inline asm
	ld.shared.u32 	%r2060, [%r2174+2940];
	ld.shared.u32 	%r2061, [%r2176+244];
	// begin inline asm
	dp4a.s32.s32 %r4239, %r2060, %r2061, %r1947;
	// end inline asm
	ld.shared.u32 	%r2064, [%r2174+2940];
	ld.shared.u32 	%r2065, [%r2176+248];
	// begin inline asm
	dp4a.s32.s32 %r4238, %r2064, %r2065, %r1951;
	// end inline asm
	ld.shared.u32 	%r2068, [%r2174+2940];
	ld.shared.u32 	%r2069, [%r2176+252];
	// begin inline asm
	dp4a.s32.s32 %r4237, %r2068, %r2069, %r1955;
	// end inline asm
	ld.shared.u32 	%r2072, [%r2174+2968];
	ld.shared.u32 	%r2073, [%r2176+240];
	// begin inline asm
	dp4a.s32.s32 %r4236, %r2072, %r2073, %r1959;
	// end inline asm
	ld.shared.u32 	%r2076, [%r2174+2968];
	ld.shared.u32 	%r2077, [%r2176+244];
	// begin inline asm
	dp4a.s32.s32 %r4235, %r2076, %r2077, %r1963;
	// end inline asm
	ld.shared.u32 	%r2080, [%r2174+2968];
	ld.shared.u32 	%r2081, [%r2176+248];
	// begin inline asm
	dp4a.s32.s32 %r4234, %r2080, %r2081, %r1967;
	// end inline asm
	ld.shared.u32 	%r2084, [%r2174+2968];
	ld.shared.u32 	%r2085, [%r2176+252];
	// begin inline asm
	dp4a.s32.s32 %r4233, %r2084, %r2085, %r1971;
	// end inline asm
	ld.shared.u32 	%r2088, [%r2174+2996];
	ld.shared.u32 	%r2089, [%r2176+240];
	// begin inline asm
	dp4a.s32.s32 %r4232, %r2088, %r2089, %r1975;
	// end inline asm
	ld.shared.u32 	%r2092, [%r2174+2996];
	ld.shared.u32 	%r2093, [%r2176+244];
	// begin inline asm
	dp4a.s32.s32 %r4231, %r2092, %r2093, %r1979;
	// end inline asm
	ld.shared.u32 	%r2096, [%r2174+2996];
	ld.shared.u32 	%r2097, [%r2176+248];
	// begin inline asm
	dp4a.s32.s32 %r4230, %r2096, %r2097, %r1983;
	// end inline asm
	ld.shared.u32 	%r2100, [%r2174+2996];
	ld.shared.u32 	%r2101, [%r2176+252];
	// begin inline asm
	dp4a.s32.s32 %r4229, %r2100, %r2101, %r1987;
	// end inline asm
	ld.shared.u32 	%r2104, [%r2174+3024];
	ld.shared.u32 	%r2105, [%r2176+240];
	// begin inline asm
	dp4a.s32.s32 %r4228, %r2104, %r2105, %r1991;
	// end inline asm
	ld.shared.u32 	%r2108, [%r2174+3024];
	ld.shared.u32 	%r2109, [%r2176+244];
	// begin inline asm
	dp4a.s32.s32 %r4227, %r2108, %r2109, %r1995;
	// end inline asm
	ld.shared.u32 	%r2112, [%r2174+3024];
	ld.shared.u32 	%r2113, [%r2176+248];
	// begin inline asm
	dp4a.s32.s32 %r4226, %r2112, %r2113, %r1999;
	// end inline asm
	ld.shared.u32 	%r2116, [%r2174+3024];
	ld.shared.u32 	%r2117, [%r2176+252];
	// begin inline asm
	dp4a.s32.s32 %r4225, %r2116, %r2117, %r2003;
	// end inline asm
	ld.shared.u32 	%r2120, [%r2174+3052];
	ld.shared.u32 	%r2121, [%r2176+240];
	// begin inline asm
	dp4a.s32.s32 %r4224, %r2120, %r2121, %r2007;
	// end inline asm
	ld.shared.u32 	%r2124, [%r2174+3052];
	ld.shared.u32 	%r2125, [%r2176+244];
	// begin inline asm
	dp4a.s32.s32 %r4223, %r2124, %r2125, %r2011;
	// end inline asm
	ld.shared.u32 	%r2128, [%r2174+3052];
	ld.shared.u32 	%r2129, [%r2176+248];
	// begin inline asm
	dp4a.s32.s32 %r4222, %r2128, %r2129, %r2015;
	// end inline asm
	ld.shared.u32 	%r2132, [%r2174+3052];
	ld.shared.u32 	%r2133, [%r2176+252];
	// begin inline asm
	dp4a.s32.s32 %r4221, %r2132, %r2133, %r2019;
	// end inline asm
	ld.shared.u32 	%r2136, [%r2174+3080];
	ld.shared.u32 	%r2137, [%r2176+240];
	// begin inline asm
	dp4a.s32.s32 %r4220, %r2136, %r2137, %r2023;
	// end inline asm
	ld.shared.u32 	%r2140, [%r2174+3080];
	ld.shared.u32 	%r2141, [%r2176+244];
	// begin inline asm
	dp4a.s32.s32 %r4219, %r2140, %r2141, %r2027;
	// end inline asm
	ld.shared.u32 	%r2144, [%r2174+3080];
	ld.shared.u32 	%r2145, [%r2176+248];
	// begin inline asm
	dp4a.s32.s32 %r4218, %r2144, %r2145, %r2031;
	// end inline asm
	ld.shared.u32 	%r2148, [%r2174+3080];
	ld.shared.u32 	%r2149, [%r2176+252];
	// begin inline asm
	dp4a.s32.s32 %r4217, %r2148, %r2149, %r2035;
	// end inline asm
	ld.shared.u32 	%r2152, [%r2174+3108];
	ld.shared.u32 	%r2153, [%r2176+240];
	// begin inline asm
	dp4a.s32.s32 %r4216, %r2152, %r2153, %r2039;
	// end inline asm
	ld.shared.u32 	%r2156, [%r2174+3108];
	ld.shared.u32 	%r2157, [%r2176+244];
	// begin inline asm
	dp4a.s32.s32 %r4215, %r2156, %r2157, %r2043;
	// end inline asm
	ld.shared.u32 	%r2160, [%r2174+3108];
	ld.shared.u32 	%r2161, [%r2176+248];
	// begin inline asm
	dp4a.s32.s32 %r4214, %r2160, %r2161, %r2047;
	// end inline asm
	ld.shared.u32 	%r2164, [%r2174+3108];
	ld.shared.u32 	%r2165, [%r2176+252];
	// begin inline asm
	dp4a.s32.s32 %r4213, %r2164, %r2165, %r2051;
	// end inline asm
	add.s32 	%r4241, %r4241, 1;
	setp.ne.s32 	%p57, %r4241, 7;
	@%p57 bra 	$L__BB54_21;
	ld.param.u64 	%rd338, [fused_nn_conv2d_cast_fixed_point_multiply_add_cast_fixed_point_multiply_add_cast_12402219635377536017__kernel0_param_5];
	ld.param.u64 	%rd337, [fused_nn_conv2d_cast_fixed_point_multiply_add_cast_fixed_point_multiply_add_cast_12402219635377536017__kernel0_param_4];
	ld.param.u64 	%rd336, [fused_nn_conv2d_cast_fixed_point_multiply_add_cast_fixed_point_multiply_add_cast_12402219635377536017__kernel0_param_3];
	ld.param.u64 	%rd335, [fused_nn_conv2d_cast_fixed_point_multiply_add_cast_fixed_point_multiply_add_cast_12402219635377536017__kernel0_param_2];
	cvta.to.global.u64 	%rd73, %rd336;
	cvta.to.global.u64 	%rd74, %rd337;
	cvta.to.global.u64 	%rd75, %rd338;
	cvta.to.global.u64 	%rd76, %rd335;
	bar.sync 	0;
	add.s32 	%r3970, %r2173, %r3;
	ld.shared.u32 	%r2178, [%r3970+3136];
	add.s32 	%r3973, %r2175, %r2171;
	ld.shared.u32 	%r2179, [%r3973+4096];
	// begin inline asm
	dp4a.s32.s32 %r2177, %r2178, %r2179, %r4240;
	// end inline asm
	ld.shared.u32 	%r2182, [%r3970+3136];
	ld.shared.u32 	%r2183, [%r3973+4100];
	// begin inline asm
	dp4a.s32.s32 %r2181, %r2182, %r2183, %r4239;
	// end inline asm
	ld.shared.u32 	%r2186, [%r3970+3136];
	ld.shared.u32 	%r2187, [%r3973+4104];
	// begin inline asm
	dp4a.s32.s32 %r2185, %r2186, %r2187, %r4238;
	// end inline asm
	ld.shared.u32 	%r2190, [%r3970+3136];
	ld.shared.u32 	%r2191, [%r3973+4108];
	// begin inline asm
	dp4a.s32.s32 %r2189, %r2190, %r2191, %r4237;
	// end inline asm
	ld.shared.u32 	%r2194, [%r3970+3164];
	ld.shared.u32 	%r2195, [%r3973+4096];
	// begin inline asm
	dp4a.s32.s32 %r2193, %r2194, %r2195, %r4236;
	// end inline asm
	ld.shared.u32 	%r2198, [%r3970+3164];
	ld.shared.u32 	%r2199, [%r3973+4100];
	// begin inline asm
	dp4a.s32.s32 %r2197, %r2198, %r2199, %r4235;
	// end inline asm
	ld.shared.u32 	%r2202, [%r3970+3164];
	ld.shared.u32 	%r2203, [%r3973+4104];
	// begin inline asm
	dp4a.s32.s32 %r2201, %r2202, %r2203, %r4234;
	// end inline asm
	ld.shared.u32 	%r2206, [%r3970+3164];
	ld.shared.u32 	%r2207, [%r3973+4108];
	// begin inline asm
	dp4a.s32.s32 %r2205, %r2206, %r2207, %r4233;
	// end inline asm
	ld.shared.u32 	%r2210, [%r3970+3192];
	ld.shared.u32 	%r2211, [%r3973+4096];
	// begin inline asm
	dp4a.s32.s32 %r2209, %r2210, %r2211, %r4232;
	// end inline asm
	ld.shared.u32 	%r2214, [%r3970+3192];
	ld.shared.u32 	%r2215, [%r3973+4100];
	// begin inline asm
	dp4a.s32.s32 %r2213, %r2214, %r2215, %r4231;
	// end inline asm
	ld.shared.u32 	%r2218, [%r3970+3192];
	ld.shared.u32 	%r2219, [%r3973+4104];
	// begin inline asm
	dp4a.s32.s32 %r2217, %r2218, %r2219, %r4230;
	// end inline asm
	ld.shared.u32 	%r2222, [%r3970+3192];
	ld.shared.u32 	%r2223, [%r3973+4108];
	// begin inline asm
	dp4a.s32.s32 %r2221, %r2222, %r2223, %r4229;
	// end inline asm
	ld.shared.u32 	%r2226, [%r3970+3220];
	ld.shared.u32 	%r2227, [%r3973+4096];
	// begin inline asm
	dp4a.s32.s32 %r2225, %r2226, %r2227, %r4228;
	// end inline asm
	ld.shared.u32 	%r2230, [%r3970+3220];
	ld.shared.u32 	%r2231, [%r3973+4100];
	// begin inline asm
	dp4a.s32.s32 %r2229, %r2230, %r2231, %r4227;
	// end inline asm
	ld.shared.u32 	%r2234, [%r3970+3220];
	ld.shared.u32 	%r2235, [%r3973+4104];
	// begin inline asm
	dp4a.s32.s32 %r2233, %r2234, %r2235, %r4226;
	// end inline asm
	ld.shared.u32 	%r2238, [%r3970+3220];
	ld.shared.u32 	%r2239, [%r3973+4108];
	// begin inline asm
	dp4a.s32.s32 %r2237, %r2238, %r2239, %r4225;
	// end inline asm
	ld.shared.u32 	%r2242, [%r3970+3248];
	ld.shared.u32 	%r2243, [%r3973+4096];
	// begin inline asm
	dp4a.s32.s32 %r2241, %r2242, %r2243, %r4224;
	// end inline asm
	ld.shared.u32 	%r2246, [%r3970+3248];
	ld.shared.u32 	%r2247, [%r3973+4100];
	// begin inline asm
	dp4a.s32.s32 %r2245, %r2246, %r2247, %r4223;
	// end inline asm
	ld.shared.u32 	%r2250, [%r3970+3248];
	ld.shared.u32 	%r2251, [%r3973+4104];
	// begin inline asm
	dp4a.s32.s32 %r2249, %r2250, %r2251, %r4222;
	// end inline asm
	ld.shared.u32 	%r2254, [%r3970+3248];
	ld.shared.u32 	%r2255, [%r3973+4108];
	// begin inline asm
	dp4a.s32.s32 %r2253, %r2254, %r2255, %r4221;
	// end inline asm
	ld.shared.u32 	%r2258, [%r3970+3276];
	ld.shared.u32 	%r2259, [%r3973+4096];
	// begin inline asm
	dp4a.s32.s32 %r2257, %r2258, %r2259, %r4220;
	// end inline asm
	ld.shared.u32 	%r2262, [%r3970+3276];
	ld.shared.u32 	%r2263, [%r3973+4100];
	// begin inline asm
	dp4a.s32.s32 %r2261, %r2262, %r2263, %r4219;
	// end inline asm
	ld.shared.u32 	%r2266, [%r3970+3276];
	ld.shared.u32 	%r2267, [%r3973+4104];
	// begin inline asm
	dp4a.s32.s32 %r2265, %r2266, %r2267, %r4218;
	// end inline asm
	ld.shared.u32 	%r2270, [%r3970+3276];
	ld.shared.u32 	%r2271, [%r3973+4108];
	// begin inline asm
	dp4a.s32.s32 %r2269, %r2270, %r2271, %r4217;
	// end inline asm
	ld.shared.u32 	%r2274, [%r3970+3304];
	ld.shared.u32 	%r2275, [%r3973+4096];
	// begin inline asm
	dp4a.s32.s32 %r2273, %r2274, %r2275, %r4216;
	// end inline asm
	ld.shared.u32 	%r2278, [%r3970+3304];
	ld.shared.u32 	%r2279, [%r3973+4100];
	// begin inline asm
	dp4a.s32.s32 %r2277, %r2278, %r2279, %r4215;
	// end inline asm
	ld.shared.u32 	%r2282, [%r3970+3304];
	ld.shared.u32 	%r2283, [%r3973+4104];
	// begin inline asm
	dp4a.s32.s32 %r2281, %r2282, %r2283, %r4214;
	// end inline asm
	ld.shared.u32 	%r2286, [%r3970+3304];
	ld.shared.u32 	%r2287, [%r3973+4108];
	// begin inline asm
	dp4a.s32.s32 %r2285, %r2286, %r2287, %r4213;
	// end inline asm
	ld.shared.u32 	%r2290, [%r3970+3332];
	ld.shared.u32 	%r2291, [%r3973+4112];
	// begin inline asm
	dp4a.s32.s32 %r2289, %r2290, %r2291, %r2177;
	// end inline asm
	ld.shared.u32 	%r2294, [%r3970+3332];
	ld.shared.u32 	%r2295, [%r3973+4116];
	// begin inline asm
	dp4a.s32.s32 %r2293, %r2294, %r2295, %r2181;
	// end inline asm
	ld.shared.u32 	%r2298, [%r3970+3332];
	ld.shared.u32 	%r2299, [%r3973+4120];
	// begin inline asm
	dp4a.s32.s32 %r2297, %r2298, %r2299, %r2185;
	// end inline asm
	ld.shared.u32 	%r2302, [%r3970+3332];
	ld.shared.u32 	%r2303, [%r3973+4124];
	// begin inline asm
	dp4a.s32.s32 %r2301, %r2302, %r2303, %r2189;
	// end inline asm
	ld.shared.u32 	%r2306, [%r3970+3360];
	ld.shared.u32 	%r2307, [%r3973+4112];
	// begin inline asm
	dp4a.s32.s32 %r2305, %r2306, %r2307, %r2193;
	// end inline asm
	ld.shared.u32 	%r2310, [%r3970+3360];
	ld.shared.u32 	%r2311, [%r3973+4116];
	// begin inline asm
	dp4a.s32.s32 %r2309, %r2310, %r2311, %r2197;
	// end inline asm
	ld.shared.u32 	%r2314, [%r3970+3360];
	ld.shared.u32 	%r2315, [%r3973+4120];
	// begin inline asm
	dp4a.s32.s32 %r2313, %r2314, %r2315, %r2201;
	// end inline asm
	ld.shared.u32 	%r2318, [%r3970+3360];
	ld.shared.u32 	%r2319, [%r3973+4124];
	// begin inline asm
	dp4a.s32.s32 %r2317, %r2318, %r2319, %r2205;
	// end inline asm
	ld.shared.u32 	%r2322, [%r3970+3388];
	ld.shared.u32 	%r2323, [%r3973+4112];
	// begin inline asm
	dp4a.s32.s32 %r2321, %r2322, %r2323, %r2209;
	// end inline asm
	ld.shared.u32 	%r2326, [%r3970+3388];
	ld.shared.u32 	%r2327, [%r3973+4116];
	// begin inline asm
	dp4a.s32.s32 %r2325, %r2326, %r2327, %r2213;
	// end inline asm
	ld.shared.u32 	%r2330, [%r3970+3388];
	ld.shared.u32 	%r2331, [%r3973+4120];
	// begin inline asm
	dp4a.s32.s32 %r2329, %r2330, %r2331, %r2217;
	// end inline asm
	ld.shared.u32 	%r2334, [%r3970+3388];
	ld.shared.u32 	%r2335, [%r3973+4124];
	// begin inline asm
	dp4a.s32.s32 %r2333, %r2334, %r2335, %r2221;
	// end inline asm
	ld.shared.u32 	%r2338, [%r3970+3416];
	ld.shared.u32 	%r2339, [%r3973+4112];
	// begin inline asm
	dp4a.s32.s32 %r2337, %r2338, %r2339, %r2225;
	// end inline asm
	ld.shared.u32 	%r2342, [%r3970+3416];
	ld.shared.u32 	%r2343, [%r3973+4116];
	// begin inline asm
	dp4a.s32.s32 %r2341, %r2342, %r2343, %r2229;
	// end inline asm
	ld.shared.u32 	%r2346, [%r3970+3416];
	ld.shared.u32 	%r2347, [%r3973+4120];
	// begin inline asm
	dp4a.s32.s32 %r2345, %r2346, %r2347, %r2233;
	// end inline asm
	ld.shared.u32 	%r2350, [%r3970+3416];
	ld.shared.u32 	%r2351, [%r3973+4124];
	// begin inline asm
	dp4a.s32.s32 %r2349, %r2350, %r2351, %r2237;
	// end inline asm
	ld.shared.u32 	%r2354, [%r3970+3444];
	ld.shared.u32 	%r2355, [%r3973+4112];
	// begin inline asm
	dp4a.s32.s32 %r2353, %r2354, %r2355, %r2241;
	// end inline asm
	ld.shared.u32 	%r2358, [%r3970+3444];
	ld.shared.u32 	%r2359, [%r3973+4116];
	// begin inline asm
	dp4a.s32.s32 %r2357, %r2358, %r2359, %r2245;
	// end inline asm
	ld.shared.u32 	%r2362, [%r3970+3444];
	ld.shared.u32 	%r2363, [%r3973+4120];
	// begin inline asm
	dp4a.s32.s32 %r2361, %r2362, %r2363, %r2249;
	// end inline asm
	ld.shared.u32 	%r2366, [%r3970+3444];
	ld.shared.u32 	%r2367, [%r3973+4124];
	// begin inline asm
	dp4a.s32.s32 %r2365, %r2366, %r2367, %r2253;
	// end inline asm
	ld.shared.u32 	%r2370, [%r3970+3472];
	ld.shared.u32 	%r2371, [%r3973+4112];
	// begin inline asm
	dp4a.s32.s32 %r2369, %r2370, %r2371, %r2257;
	// end inline asm
	ld.shared.u32 	%r2374, [%r3970+3472];
	ld.shared.u32 	%r2375, [%r3973+4116];
	// begin inline asm
	dp4a.s32.s32 %r2373, %r2374, %r2375, %r2261;
	// end inline asm
	ld.shared.u32 	%r2378, [%r3970+3472];
	ld.shared.u32 	%r2379, [%r3973+4120];
	// begin inline asm
	dp4a.s32.s32 %r2377, %r2378, %r2379, %r2265;
	// end inline asm
	ld.shared.u32 	%r2382, [%r3970+3472];
	ld.shared.u32 	%r2383, [%r3973+4124];
	// begin inline asm
	dp4a.s32.s32 %r2381, %r2382, %r2383, %r2269;
	// end inline asm
	ld.shared.u32 	%r2386, [%r3970+3500];
	ld.shared.u32 	%r2387, [%r3973+4112];
	// begin inline asm
	dp4a.s32.s32 %r2385, %r2386, %r2387, %r2273;
	// end inline asm
	ld.shared.u32 	%r2390, [%r3970+3500];
	ld.shared.u32 	%r2391, [%r3973+4116];
	// begin inline asm
	dp4a.s32.s32 %r2389, %r2390, %r2391, %r2277;
	// end inline asm
	ld.shared.u32 	%r2394, [%r3970+3500];
	ld.shared.u32 	%r2395, [%r3973+4120];
	// begin inline asm
	dp4a.s32.s32 %r2393, %r2394, %r2395, %r2281;
	// end inline asm
	ld.shared.u32 	%r2398, [%r3970+3500];
	ld.shared.u32 	%r2399, [%r3973+4124];
	// begin inline asm
	dp4a.s32.s32 %r2397, %r2398, %r2399, %r2285;
	// end inline asm
	ld.shared.u32 	%r2402, [%r3970+3528];
	ld.shared.u32 	%r2403, [%r3973+4128];
	// begin inline asm
	dp4a.s32.s32 %r2401, %r2402, %r2403, %r2289;
	// end inline asm
	ld.shared.u32 	%r2406, [%r3970+3528];
	ld.shared.u32 	%r2407, [%r3973+4132];
	// begin inline asm
	dp4a.s32.s32 %r2405, %r2406, %r2407, %r2293;
	// end inline asm
	ld.shared.u32 	%r2410, [%r3970+3528];
	ld.shared.u32 	%r2411, [%r3973+4136];
	// begin inline asm
	dp4a.s32.s32 %r2409, %r2410, %r2411, %r2297;
	// end inline asm
	ld.shared.u32 	%r2414, [%r3970+3528];
	ld.shared.u32 	%r2415, [%r3973+4140];
	// begin inline asm
	dp4a.s32.s32 %r2413, %r2414, %r2415, %r2301;
	// end inline asm
	ld.shared.u32 	%r2418, [%r3970+3556];
	ld.shared.u32 	%r2419, [%r3973+4128];
	// begin inline asm
	dp4a.s32.s32 %r2417, %r2418, %r2419, %r2305;
	// end inline asm
	ld.shared.u32 	%r2422, [%r3970+3556];
	ld.shared.u32 	%r2423, [%r3973+4132];
	// begin inline asm
	dp4a.s32.s32 %r2421, %r2422, %r2423, %r2309;
	// end inline asm
	ld.shared.u32 	%r2426, [%r3970+3556];
	ld.shared.u32 	%r2427, [%r3973+4136];
	// begin inline asm
	dp4a.s32.s32 %r2425, %r2426, %r2427, %r2313;
	// end inline asm
	ld.shared.u32 	%r2430, [%r3970+3556];
	ld.shared.u32 	%r2431, [%r3973+4140];
	// begin inline asm
	dp4a.s32.s32 %r2429, %r2430, %r2431, %r2317;
	// end inline asm
	ld.shared.u32 	%r2434, [%r3970+3584];
	ld.shared.u32 	%r2435, [%r3973+4128];
	// begin inline asm
	dp4a.s32.s32 %r2433, %r2434, %r2435, %r2321;
	// end inline asm
	ld.shared.u32 	%r2438, [%r3970+3584];
	ld.shared.u32 	%r2439, [%r3973+4132];
	// begin inline asm
	dp4a.s32.s32 %r2437, %r2438, %r2439, %r2325;
	// end inline asm
	ld.shared.u32 	%r2442, [%r3970+3584];
	ld.shared.u32 	%r2443, [%r3973+4136];
	// begin inline asm
	dp4a.s32.s32 %r2441, %r2442, %r2443, %r2329;
	// end inline asm
	ld.shared.u32 	%r2446, [%r3970+3584];
	ld.shared.u32 	%r2447, [%r3973+4140];
	// begin inline asm
	dp4a.s32.s32 %r2445, %r2446, %r2447, %r2333;
	// end inline asm
	ld.shared.u32 	%r2450, [%r3970+3612];
	ld.shared.u32 	%r2451, [%r3973+4128];
	// begin inline asm
	dp4a.s32.s32 %r2449, %r2450, %r2451, %r2337;
	// end inline asm
	ld.shared.u32 	%r2454, [%r3970+3612];
	ld.shared.u32 	%r2455, [%r3973+4132];
	// begin inline asm
	dp4a.s32.s32 %r2453, %r2454, %r2455, %r2341;
	// end inline asm
	ld.shared.u32 	%r2458, [%r3970+3612];
	ld.shared.u32 	%r2459, [%r3973+4136];
	// begin inline asm
	dp4a.s32.s32 %r2457, %r2458, %r2459, %r2345;
	// end inline asm
	ld.shared.u32 	%r2462, [%r3970+3612];
	ld.shared.u32 	%r2463, [%r3973+4140];
	// begin inline asm
	dp4a.s32.s32 %r2461, %r2462, %r2463, %r2349;
	// end inline asm
	ld.shared.u32 	%r2466, [%r3970+3640];
	ld.shared.u32 	%r2467, [%r3973+4128];
	// begin inline asm
	dp4a.s32.s32 %r2465, %r2466, %r2467, %r2353;
	// end inline asm
	ld.shared.u32 	%r2470, [%r3970+3640];
	ld.shared.u32 	%r2471, [%r3973+4132];
	// begin inline asm
	dp4a.s32.s32 %r2469, %r2470, %r2471, %r2357;
	// end inline asm
	ld.shared.u32 	%r2474, [%r3970+3640];
	ld.shared.u32 	%r2475, [%r3973+4136];
	// begin inline asm
	dp4a.s32.s32 %r2473, %r2474, %r2475, %r2361;
	// end inline asm
	ld.shared.u32 	%r2478, [%r3970+3640];
	ld.shared.u32 	%r2479, [%r3973+4140];
	// begin inline asm
	dp4a.s32.s32 %r2477, %r2478, %r2479, %r2365;
	// end inline asm
	ld.shared.u32 	%r2482, [%r3970+3668];
	ld.shared.u32 	%r2483, [%r3973+4128];
	// begin inline asm
	dp4a.s32.s32 %r2481, %r2482, %r2483, %r2369;
	// end inline asm
	ld.shared.u32 	%r2486, [%r3970+3668];
	ld.shared.u32 	%r2487, [%r3973+4132];
	// begin inline asm
	dp4a.s32.s32 %r2485, %r2486, %r2487, %r2373;
	// end inline asm
	ld.shared.u32 	%r2490, [%r3970+3668];
	ld.shared.u32 	%r2491, [%r3973+4136];
	// begin inline asm
	dp4a.s32.s32 %r2489, %r2490, %r2491, %r2377;
	// end inline asm
	ld.shared.u32 	%r2494, [%r3970+3668];
	ld.shared.u32 	%r2495, [%r3973+4140];
	// begin inline asm
	dp4a.s32.s32 %r2493, %r2494, %r2495, %r2381;
	// end inline asm
	ld.shared.u32 	%r2498, [%r3970+3696];
	ld.shared.u32 	%r2499, [%r3973+4128];
	// begin inline asm
	dp4a.s32.s32 %r2497, %r2498, %r2499, %r2385;
	// end inline asm
	ld.shared.u32 	%r2502, [%r3970+3696];
	ld.shared.u32 	%r2503, [%r3973+4132];
	// begin inline asm
	dp4a.s32.s32 %r2501, %r2502, %r2503, %r2389;
	// end inline asm
	ld.shared.u32 	%r2506, [%r3970+3696];
	ld.shared.u32 	%r2507, [%r3973+4136];
	// begin inline asm
	dp4a.s32.s32 %r2505, %r2506, %r2507, %r2393;
	// end inline asm
	ld.shared.u32 	%r2510, [%r3970+3696];
	ld.shared.u32 	%r2511, [%r3973+4140];
	// begin inline asm
	dp4a.s32.s32 %r2509, %r2510, %r2511, %r2397;
	// end inline asm
	ld.shared.u32 	%r2514, [%r3970+3724];
	ld.shared.u32 	%r2515, [%r3973+4144];
	// begin inline asm
	dp4a.s32.s32 %r2513, %r2514, %r2515, %r2401;
	// end inline asm
	ld.shared.u32 	%r2518, [%r3970+3724];
	ld.shared.u32 	%r2519, [%r3973+4148];
	// begin inline asm
	dp4a.s32.s32 %r2517, %r2518, %r2519, %r2405;
	// end inline asm
	ld.shared.u32 	%r2522, [%r3970+3724];
	ld.shared.u32 	%r2523, [%r3973+4152];
	// begin inline asm
	dp4a.s32.s32 %r2521, %r2522, %r2523, %r2409;
	// end inline asm
	ld.shared.u32 	%r2526, [%r3970+3724];
	ld.shared.u32 	%r2527, [%r3973+4156];
	// begin inline asm
	dp4a.s32.s32 %r2525, %r2526, %r2527, %r2413;
	// end inline asm
	ld.shared.u32 	%r2530, [%r3970+3752];
	ld.shared.u32 	%r2531, [%r3973+4144];
	// begin inline asm
	dp4a.s32.s32 %r2529, %r2530, %r2531, %r2417;
	// end inline asm
	ld.shared.u32 	%r2534, [%r3970+3752];
	ld.shared.u32 	%r2535, [%r3973+4148];
	// begin inline asm
	dp4a.s32.s32 %r2533, %r2534, %r2535, %r2421;
	// end inline asm
	ld.shared.u32 	%r2538, [%r3970+3752];
	ld.shared.u32 	%r2539, [%r3973+4152];
	// begin inline asm
	dp4a.s32.s32 %r2537, %r2538, %r2539, %r2425;
	// end inline asm
	ld.shared.u32 	%r2542, [%r3970+3752];
	ld.shared.u32 	%r2543, [%r3973+4156];
	// begin inline asm
	dp4a.s32.s32 %r2541, %r2542, %r2543, %r2429;
	// end inline asm
	ld.shared.u32 	%r2546, [%r3970+3780];
	ld.shared.u32 	%r2547, [%r3973+4144];
	// begin inline asm
	dp4a.s32.s32 %r2545, %r2546, %r2547, %r2433;
	// end inline asm
	ld.shared.u32 	%r2550, [%r3970+3780];
	ld.shared.u32 	%r2551, [%r3973+4148];
	// begin inline asm
	dp4a.s32.s32 %r2549, %r2550, %r2551, %r2437;
	// end inline asm
	ld.shared.u32 	%r2554, [%r3970+3780];
	ld.shared.u32 	%r2555, [%r3973+4152];
	// begin inline asm
	dp4a.s32.s32 %r2553, %r2554, %r2555, %r2441;
	// end inline asm
	ld.shared.u32 	%r2558, [%r3970+3780];
	ld.shared.u32 	%r2559, [%r3973+4156];
	// begin inline asm
	dp4a.s32.s32 %r2557, %r2558, %r2559, %r2445;
	// end inline asm
	ld.shared.u32 	%r2562, [%r3970+3808];
	ld.shared.u32 	%r2563, [%r3973+4144];
	// begin inline asm
	dp4a.s32.s32 %r2561, %r2562, %r2563, %r2449;
	// end inline asm
	ld.shared.u32 	%r2566, [%r3970+3808];
	ld.shared.u32 	%r2567, [%r3973+4148];
	// begin inline asm
	dp4a.s32.s32 %r2565, %r2566, %r2567, %r2453;
	// end inline asm
	ld.shared.u32 	%r2570, [%r3970+3808];
	ld.shared.u32 	%r2571, [%r3973+4152];
	// begin inline asm
	dp4a.s32.s32 %r2569, %r2570, %r2571, %r2457;
	// end inline asm
	ld.shared.u32 	%r2574, [%r3970+3808];
	ld.shared.u32 	%r2575, [%r3973+4156];
	// begin inline asm
	dp4a.s32.s32 %r2573, %r2574, %r2575, %r2461;
	// end inline asm
	ld.shared.u32 	%r2578, [%r3970+3836];
	ld.shared.u32 	%r2579, [%r3973+4144];
	// begin inline asm
	dp4a.s32.s32 %r2577, %r2578, %r2579, %r2465;
	// end inline asm
	ld.shared.u32 	%r2582, [%r3970+3836];
	ld.shared.u32 	%r2583, [%r3973+4148];
	// begin inline asm
	dp4a.s32.s32 %r2581, %r2582, %r2583, %r2469;
	// end inline asm
	ld.shared.u32 	%r2586, [%r3970+3836];
	ld.shared.u32 	%r2587, [%r3973+4152];
	// begin inline asm
	dp4a.s32.s32 %r2585, %r2586, %r2587, %r2473;
	// end inline asm
	ld.shared.u32 	%r2590, [%r3970+3836];
	ld.shared.u32 	%r2591, [%r3973+4156];
	// begin inline asm
	dp4a.s32.s32 %r2589, %r2590, %r2591, %r2477;
	// end inline asm
	ld.shared.u32 	%r2594, [%r3970+3864];
	ld.shared.u32 	%r2595, [%r3973+4144];
	// begin inline asm
	dp4a.s32.s32 %r2593, %r2594, %r2595, %r2481;
	// end inline asm
	ld.shared.u32 	%r2598, [%r3970+3864];
	ld.shared.u32 	%r2599, [%r3973+4148];
	// begin inline asm
	dp4a.s32.s32 %r2597, %r2598, %r2599, %r2485;
	// end inline asm
	ld.shared.u32 	%r2602, [%r3970+3864];
	ld.shared.u32 	%r2603, [%r3973+4152];
	// begin inline asm
	dp4a.s32.s32 %r2601, %r2602, %r2603, %r2489;
	// end inline asm
	ld.shared.u32 	%r2606, [%r3970+3864];
	ld.shared.u32 	%r2607, [%r3973+4156];
	// begin inline asm
	dp4a.s32.s32 %r2605, %r2606, %r2607, %r2493;
	// end inline asm
	ld.shared.u32 	%r2610, [%r3970+3892];
	ld.shared.u32 	%r2611, [%r3973+4144];
	// begin inline asm
	dp4a.s32.s32 %r2609, %r2610, %r2611, %r2497;
	// end inline asm
	ld.shared.u32 	%r2614, [%r3970+3892];
	ld.shared.u32 	%r2615, [%r3973+4148];
	// begin inline asm
	dp4a.s32.s32 %r2613, %r2614, %r2615, %r2501;
	// end inline asm
	ld.shared.u32 	%r2618, [%r3970+3892];
	ld.shared.u32 	%r2619, [%r3973+4152];
	// begin inline asm
	dp4a.s32.s32 %r2617, %r2618, %r2619, %r2505;
	// end inline asm
	ld.shared.u32 	%r2622, [%r3970+3892];
	ld.shared.u32 	%r2623, [%r3973+4156];
	// begin inline asm
	dp4a.s32.s32 %r2621, %r2622, %r2623, %r2509;
	// end inline asm
	ld.shared.u32 	%r2626, [%r3970+3920];
	ld.shared.u32 	%r2627, [%r3973+4160];
	// begin inline asm
	dp4a.s32.s32 %r2625, %r2626, %r2627, %r2513;
	// end inline asm
	ld.shared.u32 	%r2630, [%r3970+3920];
	ld.shared.u32 	%r2631, [%r3973+4164];
	// begin inline asm
	dp4a.s32.s32 %r2629, %r2630, %r2631, %r2517;
	// end inline asm
	ld.shared.u32 	%r2634, [%r3970+3920];
	ld.shared.u32 	%r2635, [%r3973+4168];
	// begin inline asm
	dp4a.s32.s32 %r2633, %r2634, %r2635, %r2521;
	// end inline asm
	ld.shared.u32 	%r2638, [%r3970+3920];
	ld.shared.u32 	%r2639, [%r3973+4172];
	// begin inline asm
	dp4a.s32.s32 %r2637, %r2638, %r2639, %r2525;
	// end inline asm
	ld.shared.u32 	%r2642, [%r3970+3948];
	ld.shared.u32 	%r2643, [%r3973+4160];
	// begin inline asm
	dp4a.s32.s32 %r2641, %r2642, %r2643, %r2529;
	// end inline asm
	ld.shared.u32 	%r2646, [%r3970+3948];
	ld.shared.u32 	%r2647, [%r3973+4164];
	// begin inline asm
	dp4a.s32.s32 %r2645, %r2646, %r2647, %r2533;
	// end inline asm
	ld.shared.u32 	%r2650, [%r3970+3948];
	ld.shared.u32 	%r2651, [%r3973+4168];
	// begin inline asm
	dp4a.s32.s32 %r2649, %r2650, %r2651, %r2537;
	// end inline asm
	ld.shared.u32 	%r2654, [%r3970+3948];
	ld.shared.u32 	%r2655, [%r3973+4172];
	// begin inline asm
	dp4a.s32.s32 %r2653, %r2654, %r2655, %r2541;
	// end inline asm
	ld.shared.u32 	%r2658, [%r3970+3976];
	ld.shared.u32 	%r2659, [%r3973+4160];
	// begin inline asm
	dp4a.s32.s32 %r2657, %r2658, %r2659, %r2545;
	// end inline asm
	ld.shared.u32 	%r2662, [%r3970+3976];
	ld.shared.u32 	%r2663, [%r3973+4164];
	// begin inline asm
	dp4a.s32.s32 %r2661, %r2662, %r2663, %r2549;
	// end inline asm
	ld.shared.u32 	%r2666, [%r3970+3976];
	ld.shared.u32 	%r2667, [%r3973+4168];
	// begin inline asm
	dp4a.s32.s32 %r2665, %r2666, %r2667, %r2553;
	// end inline asm
	ld.shared.u32 	%r2670, [%r3970+3976];
	ld.shared.u32 	%r2671, [%r3973+4172];
	// begin inline asm
	dp4a.s32.s32 %r2669, %r2670, %r2671, %r2557;
	// end inline asm
	ld.shared.u32 	%r2674, [%r3970+4004];
	ld.shared.u32 	%r2675, [%r3973+4160];
	// begin inline asm
	dp4a.s32.s32 %r2673, %r2674, %r2675, %r2561;
	// end inline asm
	ld.shared.u32 	%r2678, [%r3970+4004];
	ld.shared.u32 	%r2679, [%r3973+4164];
	// begin inline asm
	dp4a.s32.s32 %r2677, %r2678, %r2679, %r2565;
	// end inline asm
	ld.shared.u32 	%r2682, [%r3970+4004];
	ld.shared.u32 	%r2683, [%r3973+4168];
	// begin inline asm
	dp4a.s32.s32 %r2681, %r2682, %r2683, %r2569;
	// end inline asm
	ld.shared.u32 	%r2686, [%r3970+4004];
	ld.shared.u32 	%r2687, [%r3973+4172];
	// begin inline asm
	dp4a.s32.s32 %r2685, %r2686, %r2687, %r2573;
	// end inline asm
	ld.shared.u32 	%r2690, [%r3970+4032];
	ld.shared.u32 	%r2691, [%r3973+4160];
	// begin inline asm
	dp4a.s32.s32 %r2689, %r2690, %r2691, %r2577;
	// end inline asm
	ld.shared.u32 	%r2694, [%r3970+4032];
	ld.shared.u32 	%r2695, [%r3973+4164];
	// begin inline asm
	dp4a.s32.s32 %r2693, %r2694, %r2695, %r2581;
	// end inline asm
	ld.shared.u32 	%r2698, [%r3970+4032];
	ld.shared.u32 	%r2699, [%r3973+4168];
	// begin inline asm
	dp4a.s32.s32 %r2697, %r2698, %r2699, %r2585;
	// end inline asm
	ld.shared.u32 	%r2702, [%r3970+4032];
	ld.shared.u32 	%r2703, [%r3973+4172];
	// begin inline asm
	dp4a.s32.s32 %r2701, %r2702, %r2703, %r2589;
	// end inline asm
	ld.shared.u32 	%r2706, [%r3970+4060];
	ld.shared.u32 	%r2707, [%r3973+4160];
	// begin inline asm
	dp4a.s32.s32 %r2705, %r2706, %r2707, %r2593;
	// end inline asm
	ld.shared.u32 	%r2710, [%r3970+4060];
	ld.shared.u32 	%r2711, [%r3973+4164];
	// begin inline asm
	dp4a.s32.s32 %r2709, %r2710, %r2711, %r2597;
	// end inline asm
	ld.shared.u32 	%r2714, [%r3970+4060];
	ld.shared.u32 	%r2715, [%r3973+4168];
	// begin inline asm
	dp4a.s32.s32 %r2713, %r2714, %r2715, %r2601;
	// end inline asm
	ld.shared.u32 	%r2718, [%r3970+4060];
	ld.shared.u32 	%r2719, [%r3973+4172];
	// begin inline asm
	dp4a.s32.s32 %r2717, %r2718, %r2719, %r2605;
	// end inline asm
	ld.shared.u32 	%r2722, [%r3970+4088];
	ld.shared.u32 	%r2723, [%r3973+4160];
	// begin inline asm
	dp4a.s32.s32 %r2721, %r2722, %r2723, %r2609;
	// end inline asm
	ld.shared.u32 	%r2726, [%r3970+4088];
	ld.shared.u32 	%r2727, [%r3973+4164];
	// begin inline asm
	dp4a.s32.s32 %r2725, %r2726, %r2727, %r2613;
	// end inline asm
	ld.shared.u32 	%r2730, [%r3970+4088];
	ld.shared.u32 	%r2731, [%r3973+4168];
	// begin inline asm
	dp4a.s32.s32 %r2729, %r2730, %r2731, %r2617;
	// end inline asm
	ld.shared.u32 	%r2734, [%r3970+4088];
	ld.shared.u32 	%r2735, [%r3973+4172];
	// begin inline asm
	dp4a.s32.s32 %r2733, %r2734, %r2735, %r2621;
	// end inline asm
	ld.shared.u32 	%r2738, [%r3970+4116];
	ld.shared.u32 	%r2739, [%r3973+4176];
	// begin inline asm
	dp4a.s32.s32 %r2737, %r2738, %r2739, %r2625;
	// end inline asm
	ld.shared.u32 	%r2742, [%r3970+4116];
	ld.shared.u32 	%r2743, [%r3973+4180];
	// begin inline asm
	dp4a.s32.s32 %r2741, %r2742, %r2743, %r2629;
	// end inline asm
	ld.shared.u32 	%r2746, [%r3970+4116];
	ld.shared.u32 	%r2747, [%r3973+4184];
	// begin inline asm
	dp4a.s32.s32 %r2745, %r2746, %r2747, %r2633;
	// end inline asm
	ld.shared.u32 	%r2750, [%r3970+4116];
	ld.shared.u32 	%r2751, [%r3973+4188];
	// begin inline asm
	dp4a.s32.s32 %r2749, %r2750, %r2751, %r2637;
	// end inline asm
	ld.shared.u32 	%r2754, [%r3970+4144];
	ld.shared.u32 	%r2755, [%r3973+4176];
	// begin inline asm
	dp4a.s32.s32 %r2753, %r2754, %r2755, %r2641;
	// end inline asm
	ld.shared.u32 	%r2758, [%r3970+4144];
	ld.shared.u32 	%r2759, [%r3973+4180];
	// begin inline asm
	dp4a.s32.s32 %r2757, %r2758, %r2759, %r2645;
	// end inline asm
	ld.shared.u32 	%r2762, [%r3970+4144];
	ld.shared.u32 	%r2763, [%r3973+4184];
	// begin inline asm
	dp4a.s32.s32 %r2761, %r2762, %r2763, %r2649;
	// end inline asm
	ld.shared.u32 	%r2766, [%r3970+4144];
	ld.shared.u32 	%r2767, [%r3973+4188];
	// begin inline asm
	dp4a.s32.s32 %r2765, %r2766, %r2767, %r2653;
	// end inline asm
	ld.shared.u32 	%r2770, [%r3970+4172];
	ld.shared.u32 	%r2771, [%r3973+4176];
	// begin inline asm
	dp4a.s32.s32 %r2769, %r2770, %r2771, %r2657;
	// end inline asm
	ld.shared.u32 	%r2774, [%r3970+4172];
	ld.shared.u32 	%r2775, [%r3973+4180];
	// begin inline asm
	dp4a.s32.s32 %r2773, %r2774, %r2775, %r2661;
	// end inline asm
	ld.shared.u32 	%r2778, [%r3970+4172];
	ld.shared.u32 	%r2779, [%r3973+4184];
	// begin inline asm
	dp4a.s32.s32 %r2777, %r2778, %r2779, %r2665;
	// end inline asm
	ld.shared.u32 	%r2782, [%r3970+4172];
	ld.shared.u32 	%r2783, [%r3973+4188];
	// begin inline asm
	dp4a.s32.s32 %r2781, %r2782, %r2783, %r2669;
	// end inline asm
	ld.shared.u32 	%r2786, [%r3970+4200];
	ld.shared.u32 	%r2787, [%r3973+4176];
	// begin inline asm
	dp4a.s32.s32 %r2785, %r2786, %r2787, %r2673;
	// end inline asm
	ld.shared.u32 	%r2790, [%r3970+4200];
	ld.shared.u32 	%r2791, [%r3973+4180];
	// begin inline asm
	dp4a.s32.s32 %r2789, %r2790, %r2791, %r2677;
	// end inline asm
	ld.shared.u32 	%r2794, [%r3970+4200];
	ld.shared.u32 	%r2795, [%r3973+4184];
	// begin inline asm
	dp4a.s32.s32 %r2793, %r2794, %r2795, %r2681;
	// end inline asm
	ld.shared.u32 	%r2798, [%r3970+4200];
	ld.shared.u32 	%r2799, [%r3973+4188];
	// begin inline asm
	dp4a.s32.s32 %r2797, %r2798, %r2799, %r2685;
	// end inline asm
	ld.shared.u32 	%r2802, [%r3970+4228];
	ld.shared.u32 	%r2803, [%r3973+4176];
	// begin inline asm
	dp4a.s32.s32 %r2801, %r2802, %r2803, %r2689;
	// end inline asm
	ld.shared.u32 	%r2806, [%r3970+4228];
	ld.shared.u32 	%r2807, [%r3973+4180];
	// begin inline asm
	dp4a.s32.s32 %r2805, %r2806, %r2807, %r2693;
	// end inline asm
	ld.shared.u32 	%r2810, [%r3970+4228];
	ld.shared.u32 	%r2811, [%r3973+4184];
	// begin inline asm
	dp4a.s32.s32 %r2809, %r2810, %r2811, %r2697;
	// end inline asm
	ld.shared.u32 	%r2814, [%r3970+4228];
	ld.shared.u32 	%r2815, [%r3973+4188];
	// begin inline asm
	dp4a.s32.s32 %r2813, %r2814, %r2815, %r2701;
	// end inline asm
	ld.shared.u32 	%r2818, [%r3970+4256];
	ld.shared.u32 	%r2819, [%r3973+4176];
	// begin inline asm
	dp4a.s32.s32 %r2817, %r2818, %r2819, %r2705;
	// end inline asm
	ld.shared.u32 	%r2822, [%r3970+4256];
	ld.shared.u32 	%r2823, [%r3973+4180];
	// begin inline asm
	dp4a.s32.s32 %r2821, %r2822, %r2823, %r2709;
	// end inline asm
	ld.shared.u32 	%r2826, [%r3970+4256];
	ld.shared.u32 	%r2827, [%r3973+4184];
	// begin inline asm
	dp4a.s32.s32 %r2825, %r2826, %r2827, %r2713;
	// end inline asm
	ld.shared.u32 	%r2830, [%r3970+4256];
	ld.shared.u32 	%r2831, [%r3973+4188];
	// begin inline asm
	dp4a.s32.s32 %r2829, %r2830, %r2831, %r2717;
	// end inline asm
	ld.shared.u32 	%r2834, [%r3970+4284];
	ld.shared.u32 	%r2835, [%r3973+4176];
	// begin inline asm
	dp4a.s32.s32 %r2833, %r2834, %r2835, %r2721;
	// end inline asm
	ld.shared.u32 	%r2838, [%r3970+4284];
	ld.shared.u32 	%r2839, [%r3973+4180];
	// begin inline asm
	dp4a.s32.s32 %r2837, %r2838, %r2839, %r2725;
	// end inline asm
	ld.shared.u32 	%r2842, [%r3970+4284];
	ld.shared.u32 	%r2843, [%r3973+4184];
	// begin inline asm
	dp4a.s32.s32 %r2841, %r2842, %r2843, %r2729;
	// end inline asm
	ld.shared.u32 	%r2846, [%r3970+4284];
	ld.shared.u32 	%r2847, [%r3973+4188];
	// begin inline asm
	dp4a.s32.s32 %r2845, %r2846, %r2847, %r2733;
	// end inline asm
	ld.shared.u32 	%r2850, [%r3970+4312];
	ld.shared.u32 	%r2851, [%r3973+4192];
	// begin inline asm
	dp4a.s32.s32 %r2849, %r2850, %r2851, %r2737;
	// end inline asm
	ld.shared.u32 	%r2854, [%r3970+4312];
	ld.shared.u32 	%r2855, [%r3973+4196];
	// begin inline asm
	dp4a.s32.s32 %r2853, %r2854, %r2855, %r2741;
	// end inline asm
	ld.shared.u32 	%r2858, [%r3970+4312];
	ld.shared.u32 	%r2859, [%r3973+4200];
	// begin inline asm
	dp4a.s32.s32 %r2857, %r2858, %r2859, %r2745;
	// end inline asm
	ld.shared.u32 	%r2862, [%r3970+4312];
	ld.shared.u32 	%r2863, [%r3973+4204];
	// begin inline asm
	dp4a.s32.s32 %r2861, %r2862, %r2863, %r2749;
	// end inline asm
	ld.shared.u32 	%r2866, [%r3970+4340];
	ld.shared.u32 	%r2867, [%r3973+4192];
	// begin inline asm
	dp4a.s32.s32 %r2865, %r2866, %r2867, %r2753;
	// end inline asm
	ld.shared.u32 	%r2870, [%r3970+4340];
	ld.shared.u32 	%r2871, [%r3973+4196];
	// begin inline asm
	dp4a.s32.s32 %r2869, %r2870, %r2871, %r2757;
	// end inline asm
	ld.shared.u32 	%r2874, [%r3970+4340];
	ld.shared.u32 	%r2875, [%r3973+4200];
	// begin inline asm
	dp4a.s32.s32 %r2873, %r2874, %r2875, %r2761;
	// end inline asm
	ld.shared.u32 	%r2878, [%r3970+4340];
	ld.shared.u32 	%r2879, [%r3973+4204];
	// begin inline asm
	dp4a.s32.s32 %r2877, %r2878, %r2879, %r2765;
	// end inline asm
	ld.shared.u32 	%r2882, [%r3970+4368];
	ld.shared.u32 	%r2883, [%r3973+4192];
	// begin inline asm
	dp4a.s32.s32 %r2881, %r2882, %r2883, %r2769;
	// end inline asm
	ld.shared.u32 	%r2886, [%r3970+4368];
	ld.shared.u32 	%r2887, [%r3973+4196];
	// begin inline asm
	dp4a.s32.s32 %r2885, %r2886, %r2887, %r2773;
	// end inline asm
	ld.shared.u32 	%r2890, [%r3970+4368];
	ld.shared.u32 	%r2891, [%r3973+4200];
	// begin inline asm
	dp4a.s32.s32 %r2889, %r2890, %r2891, %r2777;
	// end inline asm
	ld.shared.u32 	%r2894, [%r3970+4368];
	ld.shared.u32 	%r2895, [%r3973+4204];
	// begin inline asm
	dp4a.s32.s32 %r2893, %r2894, %r2895, %r2781;
	// end inline asm
	ld.shared.u32 	%r2898, [%r3970+4396];
	ld.shared.u32 	%r2899, [%r3973+4192];
	// begin inline asm
	dp4a.s32.s32 %r2897, %r2898, %r2899, %r2785;
	// end inline asm
	ld.shared.u32 	%r2902, [%r3970+4396];
	ld.shared.u32 	%r2903, [%r3973+4196];
	// begin inline asm
	dp4a.s32.s32 %r2901, %r2902, %r2903, %r2789;
	// end inline asm
	ld.shared.u32 	%r2906, [%r3970+4396];
	ld.shared.u32 	%r2907, [%r3973+4200];
	// begin inline asm
	dp4a.s32.s32 %r2905, %r2906, %r2907, %r2793;
	// end inline asm
	ld.shared.u32 	%r2910, [%r3970+4396];
	ld.shared.u32 	%r2911, [%r3973+4204];
	// begin inline asm
	dp4a.s32.s32 %r2909, %r2910, %r2911, %r2797;
	// end inline asm
	ld.shared.u32 	%r2914, [%r3970+4424];
	ld.shared.u32 	%r2915, [%r3973+4192];
	// begin inline asm
	dp4a.s32.s32 %r2913, %r2914, %r2915, %r2801;
	// end inline asm
	ld.shared.u32 	%r2918, [%r3970+4424];
	ld.shared.u32 	%r2919, [%r3973+4196];
	// begin inline asm
	dp4a.s32.s32 %r2917, %r2918, %r2919, %r2805;
	// end inline asm
	ld.shared.u32 	%r2922, [%r3970+4424];
	ld.shared.u32 	%r2923, [%r3973+4200];
	// begin inline asm
	dp4a.s32.s32 %r2921, %r2922, %r2923, %r2809;
	// end inline asm
	ld.shared.u32 	%r2926, [%r3970+4424];
	ld.shared.u32 	%r2927, [%r3973+4204];
	// begin inline asm
	dp4a.s32.s32 %r2925, %r2926, %r2927, %r2813;
	// end inline asm
	ld.shared.u32 	%r2930, [%r3970+4452];
	ld.shared.u32 	%r2931, [%r3973+4192];
	// begin inline asm
	dp4a.s32.s32 %r2929, %r2930, %r2931, %r2817;
	// end inline asm
	ld.shared.u32 	%r2934, [%r3970+4452];
	ld.shared.u32 	%r2935, [%r3973+4196];
	// begin inline asm
	dp4a.s32.s32 %r2933, %r2934, %r2935, %r2821;
	// end inline asm
	ld.shared.u32 	%r2938, [%r3970+4452];
	ld.shared.u32 	%r2939, [%r3973+4200];
	// begin inline asm
	dp4a.s32.s32 %r2937, %r2938, %r2939, %r2825;
	// end inline asm
	ld.shared.u32 	%r2942, [%r3970+4452];
	ld.shared.u32 	%r2943, [%r3973+4204];
	// begin inline asm
	dp4a.s32.s32 %r2941, %r2942, %r2943, %r2829;
	// end inline asm
	ld.shared.u32 	%r2946, [%r3970+4480];
	ld.shared.u32 	%r2947, [%r3973+4192];
	// begin inline asm
	dp4a.s32.s32 %r2945, %r2946, %r2947, %r2833;
	// end inline asm
	ld.shared.u32 	%r2950, [%r3970+4480];
	ld.shared.u32 	%r2951, [%r3973+4196];
	// begin inline asm
	dp4a.s32.s32 %r2949, %r2950, %r2951, %r2837;
	// end inline asm
	ld.shared.u32 	%r2954, [%r3970+4480];
	ld.shared.u32 	%r2955, [%r3973+4200];
	// begin inline asm
	dp4a.s32.s32 %r2953, %r2954, %r2955, %r2841;
	// end inline asm
	ld.shared.u32 	%r2958, [%r3970+4480];
	ld.shared.u32 	%r2959, [%r3973+4204];
	// begin inline asm
	dp4a.s32.s32 %r2957, %r2958, %r2959, %r2845;
	// end inline asm
	ld.shared.u32 	%r2962, [%r3970+4508];
	ld.shared.u32 	%r2963, [%r3973+4208];
	// begin inline asm
	dp4a.s32.s32 %r2961, %r2962, %r2963, %r2849;
	// end inline asm
	ld.shared.u32 	%r2966, [%r3970+4508];
	ld.shared.u32 	%r2967, [%r3973+4212];
	// begin inline asm
	dp4a.s32.s32 %r2965, %r2966, %r2967, %r2853;
	// end inline asm
	ld.shared.u32 	%r2970, [%r3970+4508];
	ld.shared.u32 	%r2971, [%r3973+4216];
	// begin inline asm
	dp4a.s32.s32 %r2969, %r2970, %r2971, %r2857;
	// end inline asm
	ld.shared.u32 	%r2974, [%r3970+4508];
	ld.shared.u32 	%r2975, [%r3973+4220];
	// begin inline asm
	dp4a.s32.s32 %r2973, %r2974, %r2975, %r2861;
	// end inline asm
	ld.shared.u32 	%r2978, [%r3970+4536];
	ld.shared.u32 	%r2979, [%r3973+4208];
	// begin inline asm
	dp4a.s32.s32 %r2977, %r2978, %r2979, %r2865;
	// end inline asm
	ld.shared.u32 	%r2982, [%r3970+4536];
	ld.shared.u32 	%r2983, [%r3973+4212];
	// begin inline asm
	dp4a.s32.s32 %r2981, %r2982, %r2983, %r2869;
	// end inline asm
	ld.shared.u32 	%r2986, [%r3970+4536];
	ld.shared.u32 	%r2987, [%r3973+4216];
	// begin inline asm
	dp4a.s32.s32 %r2985, %r2986, %r2987, %r2873;
	// end inline asm
	ld.shared.u32 	%r2990, [%r3970+4536];
	ld.shared.u32 	%r2991, [%r3973+4220];
	// begin inline asm
	dp4a.s32.s32 %r2989, %r2990, %r2991, %r2877;
	// end inline asm
	ld.shared.u32 	%r2994, [%r3970+4564];
	ld.shared.u32 	%r2995, [%r3973+4208];
	// begin inline asm
	dp4a.s32.s32 %r2993, %r2994, %r2995, %r2881;
	// end inline asm
	ld.shared.u32 	%r2998, [%r3970+4564];
	ld.shared.u32 	%r2999, [%r3973+4212];
	// begin inline asm
	dp4a.s32.s32 %r2997, %r2998, %r2999, %r2885;
	// end inline asm
	ld.shared.u32 	%r3002, [%r3970+4564];
	ld.shared.u32 	%r3003, [%r3973+4216];
	// begin inline asm
	dp4a.s32.s32 %r3001, %r3002, %r3003, %r2889;
	// end inline asm
	ld.shared.u32 	%r3006, [%r3970+4564];
	ld.shared.u32 	%r3007, [%r3973+4220];
	// begin inline asm
	dp4a.s32.s32 %r3005, %r3006, %r3007, %r2893;
	// end inline asm
	ld.shared.u32 	%r3010, [%r3970+4592];
	ld.shared.u32 	%r3011, [%r3973+4208];
	// begin inline asm
	dp4a.s32.s32 %r3009, %r3010, %r3011, %r2897;
	// end inline asm
	ld.shared.u32 	%r3014, [%r3970+4592];
	ld.shared.u32 	%r3015, [%r3973+4212];
	// begin inline asm
	dp4a.s32.s32 %r3013, %r3014, %r3015, %r2901;
	// end inline asm
	ld.shared.u32 	%r3018, [%r3970+4592];
	ld.shared.u32 	%r3019, [%r3973+4216];
	// begin inline asm
	dp4a.s32.s32 %r3017, %r3018, %r3019, %r2905;
	// end inline asm
	ld.shared.u32 	%r3022, [%r3970+4592];
	ld.shared.u32 	%r3023, [%r3973+4220];
	// begin inline asm
	dp4a.s32.s32 %r3021, %r3022, %r3023, %r2909;
	// end inline asm
	ld.shared.u32 	%r3026, [%r3970+4620];
	ld.shared.u32 	%r3027, [%r3973+4208];
	// begin inline asm
	dp4a.s32.s32 %r3025, %r3026, %r3027, %r2913;
	// end inline asm
	ld.shared.u32 	%r3030, [%r3970+4620];
	ld.shared.u32 	%r3031, [%r3973+4212];
	// begin inline asm
	dp4a.s32.s32 %r3029, %r3030, %r3031, %r2917;
	// end inline asm
	ld.shared.u32 	%r3034, [%r3970+4620];
	ld.shared.u32 	%r3035, [%r3973+4216];
	// begin inline asm
	dp4a.s32.s32 %r3033, %r3034, %r3035, %r2921;
	// end inline asm
	ld.shared.u32 	%r3038, [%r3970+4620];
	ld.shared.u32 	%r3039, [%r3973+4220];
	// begin inline asm
	dp4a.s32.s32 %r3037, %r3038, %r3039, %r2925;
	// end inline asm
	ld.shared.u32 	%r3042, [%r3970+4648];
	ld.shared.u32 	%r3043, [%r3973+4208];
	// begin inline asm
	dp4a.s32.s32 %r3041, %r3042, %r3043, %r2929;
	// end inline asm
	ld.shared.u32 	%r3046, [%r3970+4648];
	ld.shared.u32 	%r3047, [%r3973+4212];
	// begin inline asm
	dp4a.s32.s32 %r3045, %r3046, %r3047, %r2933;
	// end inline asm
	ld.shared.u32 	%r3050, [%r3970+4648];
	ld.shared.u32 	%r3051, [%r3973+4216];
	// begin inline asm
	dp4a.s32.s32 %r3049, %r3050, %r3051, %r2937;
	// end inline asm
	ld.shared.u32 	%r3054, [%r3970+4648];
	ld.shared.u32 	%r3055, [%r3973+4220];
	// begin inline asm
	dp4a.s32.s32 %r3053, %r3054, %r3055, %r2941;
	// end inline asm
	ld.shared.u32 	%r3058, [%r3970+4676];
	ld.shared.u32 	%r3059, [%r3973+4208];
	// begin inline asm
	dp4a.s32.s32 %r3057, %r3058, %r3059, %r2945;
	// end inline asm
	ld.shared.u32 	%r3062, [%r3970+4676];
	ld.shared.u32 	%r3063, [%r3973+4212];
	// begin inline asm
	dp4a.s32.s32 %r3061, %r3062, %r3063, %r2949;
	// end inline asm
	ld.shared.u32 	%r3066, [%r3970+4676];
	ld.shared.u32 	%r3067, [%r3973+4216];
	// begin inline asm
	dp4a.s32.s32 %r3065, %r3066, %r3067, %r2953;
	// end inline asm
	ld.shared.u32 	%r3070, [%r3970+4676];
	ld.shared.u32 	%r3071, [%r3973+4220];
	// begin inline asm
	dp4a.s32.s32 %r3069, %r3070, %r3071, %r2957;
	// end inline asm
	ld.shared.u32 	%r3074, [%r3970+4704];
	ld.shared.u32 	%r3075, [%r3973+4224];
	// begin inline asm
	dp4a.s32.s32 %r3073, %r3074, %r3075, %r2961;
	// end inline asm
	ld.shared.u32 	%r3078, [%r3970+4704];
	ld.shared.u32 	%r3079, [%r3973+4228];
	// begin inline asm
	dp4a.s32.s32 %r3077, %r3078, %r3079, %r2965;
	// end inline asm
	ld.shared.u32 	%r3082, [%r3970+4704];
	ld.shared.u32 	%r3083, [%r3973+4232];
	// begin inline asm
	dp4a.s32.s32 %r3081, %r3082, %r3083, %r2969;
	// end inline asm
	ld.shared.u32 	%r3086, [%r3970+4704];
	ld.shared.u32 	%r3087, [%r3973+4236];
	// begin inline asm
	dp4a.s32.s32 %r3085, %r3086, %r3087, %r2973;
	// end inline asm
	ld.shared.u32 	%r3090, [%r3970+4732];
	ld.shared.u32 	%r3091, [%r3973+4224];
	// begin inline asm
	dp4a.s32.s32 %r3089, %r3090, %r3091, %r2977;
	// end inline asm
	ld.shared.u32 	%r3094, [%r3970+4732];
	ld.shared.u32 	%r3095, [%r3973+4228];
	// begin inline asm
	dp4a.s32.s32 %r3093, %r3094, %r3095, %r2981;
	// end inline asm
	ld.shared.u32 	%r3098, [%r3970+4732];
	ld.shared.u32 	%r3099, [%r3973+4232];
	// begin inline asm
	dp4a.s32.s32 %r3097, %r3098, %r3099, %r2985;
	// end inline asm
	ld.shared.u32 	%r3102, [%r3970+4732];
	ld.shared.u32 	%r3103, [%r3973+4236];
	// begin inline asm
	dp4a.s32.s32 %r3101, %r3102, %r3103, %r2989;
	// end inline asm
	ld.shared.u32 	%r3106, [%r3970+4760];
	ld.shared.u32 	%r3107, [%r3973+4224];
	// begin inline asm
	dp4a.s32.s32 %r3105, %r3106, %r3107, %r2993;
	// end inline asm
	ld.shared.u32 	%r3110, [%r3970+4760];
	ld.shared.u32 	%r3111, [%r3973+4228];
	// begin inline asm
	dp4a.s32.s32 %r3109, %r3110, %r3111, %r2997;
	// end inline asm
	ld.shared.u32 	%r3114, [%r3970+4760];
	ld.shared.u32 	%r3115, [%r3973+4232];
	// begin inline asm
	dp4a.s32.s32 %r3113, %r3114, %r3115, %r3001;
	// end inline asm
	ld.shared.u32 	%r3118, [%r3970+4760];
	ld.shared.u32 	%r3119, [%r3973+4236];
	// begin inline asm
	dp4a.s32.s32 %r3117, %r3118, %r3119, %r3005;
	// end inline asm
	ld.shared.u32 	%r3122, [%r3970+4788];
	ld.shared.u32 	%r3123, [%r3973+4224];
	// begin inline asm
	dp4a.s32.s32 %r3121, %r3122, %r3123, %r3009;
	// end inline asm
	ld.shared.u32 	%r3126, [%r3970+4788];
	ld.shared.u32 	%r3127, [%r3973+4228];
	// begin inline asm
	dp4a.s32.s32 %r3125, %r3126, %r3127, %r3013;
	// end inline asm
	ld.shared.u32 	%r3130, [%r3970+4788];
	ld.shared.u32 	%r3131, [%r3973+4232];
	// begin inline asm
	dp4a.s32.s32 %r3129, %r3130, %r3131, %r3017;
	// end inline asm
	ld.shared.u32 	%r3134, [%r3970+4788];
	ld.shared.u32 	%r3135, [%r3973+4236];
	// begin inline asm
	dp4a.s32.s32 %r3133, %r3134, %r3135, %r3021;
	// end inline asm
	ld.shared.u32 	%r3138, [%r3970+4816];
	ld.shared.u32 	%r3139, [%r3973+4224];
	// begin inline asm
	dp4a.s32.s32 %r3137, %r3138, %r3139, %r3025;
	// end inline asm
	ld.shared.u32 	%r3142, [%r3970+4816];
	ld.shared.u32 	%r3143, [%r3973+4228];
	// begin inline asm
	dp4a.s32.s32 %r3141, %r3142, %r3143, %r3029;
	// end inline asm
	ld.shared.u32 	%r3146, [%r3970+4816];
	ld.shared.u32 	%r3147, [%r3973+4232];
	// begin inline asm
	dp4a.s32.s32 %r3145, %r3146, %r3147, %r3033;
	// end inline asm
	ld.shared.u32 	%r3150, [%r3970+4816];
	ld.shared.u32 	%r3151, [%r3973+4236];
	// begin inline asm
	dp4a.s32.s32 %r3149, %r3150, %r3151, %r3037;
	// end inline asm
	ld.shared.u32 	%r3154, [%r3970+4844];
	ld.shared.u32 	%r3155, [%r3973+4224];
	// begin inline asm
	dp4a.s32.s32 %r3153, %r3154, %r3155, %r3041;
	// end inline asm
	ld.shared.u32 	%r3158, [%r3970+4844];
	ld.shared.u32 	%r3159, [%r3973+4228];
	// begin inline asm
	dp4a.s32.s32 %r3157, %r3158, %r3159, %r3045;
	// end inline asm
	ld.shared.u32 	%r3162, [%r3970+4844];
	ld.shared.u32 	%r3163, [%r3973+4232];
	// begin inline asm
	dp4a.s32.s32 %r3161, %r3162, %r3163, %r3049;
	// end inline asm
	ld.shared.u32 	%r3166, [%r3970+4844];
	ld.shared.u32 	%r3167, [%r3973+4236];
	// begin inline asm
	dp4a.s32.s32 %r3165, %r3166, %r3167, %r3053;
	// end inline asm
	ld.shared.u32 	%r3170, [%r3970+4872];
	ld.shared.u32 	%r3171, [%r3973+4224];
	// begin inline asm
	dp4a.s32.s32 %r3169, %r3170, %r3171, %r3057;
	// end inline asm
	ld.shared.u32 	%r3174, [%r3970+4872];
	ld.shared.u32 	%r3175, [%r3973+4228];
	// begin inline asm
	dp4a.s32.s32 %r3173, %r3174, %r3175, %r3061;
	// end inline asm
	ld.shared.u32 	%r3178, [%r3970+4872];
	ld.shared.u32 	%r3179, [%r3973+4232];
	// begin inline asm
	dp4a.s32.s32 %r3177, %r3178, %r3179, %r3065;
	// end inline asm
	ld.shared.u32 	%r3182, [%r3970+4872];
	ld.shared.u32 	%r3183, [%r3973+4236];
	// begin inline asm
	dp4a.s32.s32 %r3181, %r3182, %r3183, %r3069;
	// end inline asm
	ld.shared.u32 	%r3186, [%r3970+4900];
	ld.shared.u32 	%r3187, [%r3973+4240];
	// begin inline asm
	dp4a.s32.s32 %r3185, %r3186, %r3187, %r3073;
	// end inline asm
	ld.shared.u32 	%r3190, [%r3970+4900];
	ld.shared.u32 	%r3191, [%r3973+4244];
	// begin inline asm
	dp4a.s32.s32 %r3189, %r3190, %r3191, %r3077;
	// end inline asm
	ld.shared.u32 	%r3194, [%r3970+4900];
	ld.shared.u32 	%r3195, [%r3973+4248];
	// begin inline asm
	dp4a.s32.s32 %r3193, %r3194, %r3195, %r3081;
	// end inline asm
	ld.shared.u32 	%r3198, [%r3970+4900];
	ld.shared.u32 	%r3199, [%r3973+4252];
	// begin inline asm
	dp4a.s32.s32 %r3197, %r3198, %r3199, %r3085;
	// end inline asm
	ld.shared.u32 	%r3202, [%r3970+4928];
	ld.shared.u32 	%r3203, [%r3973+4240];
	// begin inline asm
	dp4a.s32.s32 %r3201, %r3202, %r3203, %r3089;
	// end inline asm
	ld.shared.u32 	%r3206, [%r3970+4928];
	ld.shared.u32 	%r3207, [%r3973+4244];
	// begin inline asm
	dp4a.s32.s32 %r3205, %r3206, %r3207, %r3093;
	// end inline asm
	ld.shared.u32 	%r3210, [%r3970+4928];
	ld.shared.u32 	%r3211, [%r3973+4248];
	// begin inline asm
	dp4a.s32.s32 %r3209, %r3210, %r3211, %r3097;
	// end inline asm
	ld.shared.u32 	%r3214, [%r3970+4928];
	ld.shared.u32 	%r3215, [%r3973+4252];
	// begin inline asm
	dp4a.s32.s32 %r3213, %r3214, %r3215, %r3101;
	// end inline asm
	ld.shared.u32 	%r3218, [%r3970+4956];
	ld.shared.u32 	%r3219, [%r3973+4240];
	// begin inline asm
	dp4a.s32.s32 %r3217, %r3218, %r3219, %r3105;
	// end inline asm
	ld.shared.u32 	%r3222, [%r3970+4956];
	ld.shared.u32 	%r3223, [%r3973+4244];
	// begin inline asm
	dp4a.s32.s32 %r3221, %r3222, %r3223, %r3109;
	// end inline asm
	ld.shared.u32 	%r3226, [%r3970+4956];
	ld.shared.u32 	%r3227, [%r3973+4248];
	// begin inline asm
	dp4a.s32.s32 %r3225, %r3226, %r3227, %r3113;
	// end inline asm
	ld.shared.u32 	%r3230, [%r3970+4956];
	ld.shared.u32 	%r3231, [%r3973+4252];
	// begin inline asm
	dp4a.s32.s32 %r3229, %r3230, %r3231, %r3117;
	// end inline asm
	ld.shared.u32 	%r3234, [%r3970+4984];
	ld.shared.u32 	%r3235, [%r3973+4240];
	// begin inline asm
	dp4a.s32.s32 %r3233, %r3234, %r3235, %r3121;
	// end inline asm
	ld.shared.u32 	%r3238, [%r3970+4984];
	ld.shared.u32 	%r3239, [%r3973+4244];
	// begin inline asm
	dp4a.s32.s32 %r3237, %r3238, %r3239, %r3125;
	// end inline asm
	ld.shared.u32 	%r3242, [%r3970+4984];
	ld.shared.u32 	%r3243, [%r3973+4248];
	// begin inline asm
	dp4a.s32.s32 %r3241, %r3242, %r3243, %r3129;
	// end inline asm
	ld.shared.u32 	%r3246, [%r3970+4984];
	ld.shared.u32 	%r3247, [%r3973+4252];
	// begin inline asm
	dp4a.s32.s32 %r3245, %r3246, %r3247, %r3133;
	// end inline asm
	ld.shared.u32 	%r3250, [%r3970+5012];
	ld.shared.u32 	%r3251, [%r3973+4240];
	// begin inline asm
	dp4a.s32.s32 %r3249, %r3250, %r3251, %r3137;
	// end inline asm
	ld.shared.u32 	%r3254, [%r3970+5012];
	ld.shared.u32 	%r3255, [%r3973+4244];
	// begin inline asm
	dp4a.s32.s32 %r3253, %r3254, %r3255, %r3141;
	// end inline asm
	ld.shared.u32 	%r3258, [%r3970+5012];
	ld.shared.u32 	%r3259, [%r3973+4248];
	// begin inline asm
	dp4a.s32.s32 %r3257, %r3258, %r3259, %r3145;
	// end inline asm
	ld.shared.u32 	%r3262, [%r3970+5012];
	ld.shared.u32 	%r3263, [%r3973+4252];
	// begin inline asm
	dp4a.s32.s32 %r3261, %r3262, %r3263, %r3149;
	// end inline asm
	ld.shared.u32 	%r3266, [%r3970+5040];
	ld.shared.u32 	%r3267, [%r3973+4240];
	// begin inline asm
	dp4a.s32.s32 %r3265, %r3266, %r3267, %r3153;
	// end inline asm
	ld.shared.u32 	%r3270, [%r3970+5040];
	ld.shared.u32 	%r3271, [%r3973+4244];
	// begin inline asm
	dp4a.s32.s32 %r3269, %r3270, %r3271, %r3157;
	// end inline asm
	ld.shared.u32 	%r3274, [%r3970+5040];
	ld.shared.u32 	%r3275, [%r3973+4248];
	// begin inline asm
	dp4a.s32.s32 %r3273, %r3274, %r3275, %r3161;
	// end inline asm
	ld.shared.u32 	%r3278, [%r3970+5040];
	ld.shared.u32 	%r3279, [%r3973+4252];
	// begin inline asm
	dp4a.s32.s32 %r3277, %r3278, %r3279, %r3165;
	// end inline asm
	ld.shared.u32 	%r3282, [%r3970+5068];
	ld.shared.u32 	%r3283, [%r3973+4240];
	// begin inline asm
	dp4a.s32.s32 %r3281, %r3282, %r3283, %r3169;
	// end inline asm
	ld.shared.u32 	%r3286, [%r3970+5068];
	ld.shared.u32 	%r3287, [%r3973+4244];
	// begin inline asm
	dp4a.s32.s32 %r3285, %r3286, %r3287, %r3173;
	// end inline asm
	ld.shared.u32 	%r3290, [%r3970+5068];
	ld.shared.u32 	%r3291, [%r3973+4248];
	// begin inline asm
	dp4a.s32.s32 %r3289, %r3290, %r3291, %r3177;
	// end inline asm
	ld.shared.u32 	%r3294, [%r3970+5068];
	ld.shared.u32 	%r3295, [%r3973+4252];
	// begin inline asm
	dp4a.s32.s32 %r3293, %r3294, %r3295, %r3181;
	// end inline asm
	ld.shared.u32 	%r3298, [%r3970+5096];
	ld.shared.u32 	%r3299, [%r3973+4256];
	// begin inline asm
	dp4a.s32.s32 %r3297, %r3298, %r3299, %r3185;
	// end inline asm
	ld.shared.u32 	%r3302, [%r3970+5096];
	ld.shared.u32 	%r3303, [%r3973+4260];
	// begin inline asm
	dp4a.s32.s32 %r3301, %r3302, %r3303, %r3189;
	// end inline asm
	ld.shared.u32 	%r3306, [%r3970+5096];
	ld.shared.u32 	%r3307, [%r3973+4264];
	// begin inline asm
	dp4a.s32.s32 %r3305, %r3306, %r3307, %r3193;
	// end inline asm
	ld.shared.u32 	%r3310, [%r3970+5096];
	ld.shared.u32 	%r3311, [%r3973+4268];
	// begin inline asm
	dp4a.s32.s32 %r3309, %r3310, %r3311, %r3197;
	// end inline asm
	ld.shared.u32 	%r3314, [%r3970+5124];
	ld.shared.u32 	%r3315, [%r3973+4256];
	// begin inline asm
	dp4a.s32.s32 %r3313, %r3314, %r3315, %r3201;
	// end inline asm
	ld.shared.u32 	%r3318, [%r3970+5124];
	ld.shared.u32 	%r3319, [%r3973+4260];
	// begin inline asm
	dp4a.s32.s32 %r3317, %r3318, %r3319, %r3205;
	// end inline asm
	ld.shared.u32 	%r3322, [%r3970+5124];
	ld.shared.u32 	%r3323, [%r3973+4264];
	// begin inline asm
	dp4a.s32.s32 %r3321, %r3322, %r3323, %r3209;
	// end inline asm
	ld.shared.u32 	%r3326, [%r3970+5124];
	ld.shared.u32 	%r3327, [%r3973+4268];
	// begin inline asm
	dp4a.s32.s32 %r3325, %r3326, %r3327, %r3213;
	// end inline asm
	ld.shared.u32 	%r3330, [%r3970+5152];
	ld.shared.u32 	%r3331, [%r3973+4256];
	// begin inline asm
	dp4a.s32.s32 %r3329, %r3330, %r3331, %r3217;
	// end inline asm
	ld.shared.u32 	%r3334, [%r3970+5152];
	ld.shared.u32 	%r3335, [%r3973+4260];
	// begin inline asm
	dp4a.s32.s32 %r3333, %r3334, %r3335, %r3221;
	// end inline asm
	ld.shared.u32 	%r3338, [%r3970+5152];
	ld.shared.u32 	%r3339, [%r3973+4264];
	// begin inline asm
	dp4a.s32.s32 %r3337, %r3338, %r3339, %r3225;
	// end inline asm
	ld.shared.u32 	%r3342, [%r3970+5152];
	ld.shared.u32 	%r3343, [%r3973+4268];
	// begin inline asm
	dp4a.s32.s32 %r3341, %r3342, %r3343, %r3229;
	// end inline asm
	ld.shared.u32 	%r3346, [%r3970+5180];
	ld.shared.u32 	%r3347, [%r3973+4256];
	// begin inline asm
	dp4a.s32.s32 %r3345, %r3346, %r3347, %r3233;
	// end inline asm
	ld.shared.u32 	%r3350, [%r3970+5180];
	ld.shared.u32 	%r3351, [%r3973+4260];
	// begin inline asm
	dp4a.s32.s32 %r3349, %r3350, %r3351, %r3237;
	// end inline asm
	ld.shared.u32 	%r3354, [%r3970+5180];
	ld.shared.u32 	%r3355, [%r3973+4264];
	// begin inline asm
	dp4a.s32.s32 %r3353, %r3354, %r3355, %r3241;
	// end inline asm
	ld.shared.u32 	%r3358, [%r3970+5180];
	ld.shared.u32 	%r3359, [%r3973+4268];
	// begin inline asm
	dp4a.s32.s32 %r3357, %r3358, %r3359, %r3245;
	// end inline asm
	ld.shared.u32 	%r3362, [%r3970+5208];
	ld.shared.u32 	%r3363, [%r3973+4256];
	// begin inline asm
	dp4a.s32.s32 %r3361, %r3362, %r3363, %r3249;
	// end inline asm
	ld.shared.u32 	%r3366, [%r3970+5208];
	ld.shared.u32 	%r3367, [%r3973+4260];
	// begin inline asm
	dp4a.s32.s32 %r3365, %r3366, %r3367, %r3253;
	// end inline asm
	ld.shared.u32 	%r3370, [%r3970+5208];
	ld.shared.u32 	%r3371, [%r3973+4264];
	// begin inline asm
	dp4a.s32.s32 %r3369, %r3370, %r3371, %r3257;
	// end inline asm
	ld.shared.u32 	%r3374, [%r3970+5208];
	ld.shared.u32 	%r3375, [%r3973+4268];
	// begin inline asm
	dp4a.s32.s32 %r3373, %r3374, %r3375, %r3261;
	// end inline asm
	ld.shared.u32 	%r3378, [%r3970+5236];
	ld.shared.u32 	%r3379, [%r3973+4256];
	// begin inline asm
	dp4a.s32.s32 %r3377, %r3378, %r3379, %r3265;
	// end inline asm
	ld.shared.u32 	%r3382, [%r3970+5236];
	ld.shared.u32 	%r3383, [%r3973+4260];
	// begin inline asm
	dp4a.s32.s32 %r3381, %r3382, %r3383, %r3269;
	// end inline asm
	ld.shared.u32 	%r3386, [%r3970+5236];
	ld.shared.u32 	%r3387, [%r3973+4264];
	// begin inline asm
	dp4a.s32.s32 %r3385, %r3386, %r3387, %r3273;
	// end inline asm
	ld.shared.u32 	%r3390, [%r3970+5236];
	ld.shared.u32 	%r3391, [%r3973+4268];
	// begin inline asm
	dp4a.s32.s32 %r3389, %r3390, %r3391, %r3277;
	// end inline asm
	ld.shared.u32 	%r3394, [%r3970+5264];
	ld.shared.u32 	%r3395, [%r3973+4256];
	// begin inline asm
	dp4a.s32.s32 %r3393, %r3394, %r3395, %r3281;
	// end inline asm
	ld.shared.u32 	%r3398, [%r3970+5264];
	ld.shared.u32 	%r3399, [%r3973+4260];
	// begin inline asm
	dp4a.s32.s32 %r3397, %r3398, %r3399, %r3285;
	// end inline asm
	ld.shared.u32 	%r3402, [%r3970+5264];
	ld.shared.u32 	%r3403, [%r3973+4264];
	// begin inline asm
	dp4a.s32.s32 %r3401, %r3402, %r3403, %r3289;
	// end inline asm
	ld.shared.u32 	%r3406, [%r3970+5264];
	ld.shared.u32 	%r3407, [%r3973+4268];
	// begin inline asm
	dp4a.s32.s32 %r3405, %r3406, %r3407, %r3293;
	// end inline asm
	ld.shared.u32 	%r3410, [%r3970+5292];
	ld.shared.u32 	%r3411, [%r3973+4272];
	// begin inline asm
	dp4a.s32.s32 %r3409, %r3410, %r3411, %r3297;
	// end inline asm
	ld.shared.u32 	%r3414, [%r3970+5292];
	ld.shared.u32 	%r3415, [%r3973+4276];
	// begin inline asm
	dp4a.s32.s32 %r3413, %r3414, %r3415, %r3301;
	// end inline asm
	ld.shared.u32 	%r3418, [%r3970+5292];
	ld.shared.u32 	%r3419, [%r3973+4280];
	// begin inline asm
	dp4a.s32.s32 %r3417, %r3418, %r3419, %r3305;
	// end inline asm
	ld.shared.u32 	%r3422, [%r3970+5292];
	ld.shared.u32 	%r3423, [%r3973+4284];
	// begin inline asm
	dp4a.s32.s32 %r3421, %r3422, %r3423, %r3309;
	// end inline asm
	ld.shared.u32 	%r3426, [%r3970+5320];
	ld.shared.u32 	%r3427, [%r3973+4272];
	// begin inline asm
	dp4a.s32.s32 %r3425, %r3426, %r3427, %r3313;
	// end inline asm
	ld.shared.u32 	%r3430, [%r3970+5320];
	ld.shared.u32 	%r3431, [%r3973+4276];
	// begin inline asm
	dp4a.s32.s32 %r3429, %r3430, %r3431, %r3317;
	// end inline asm
	ld.shared.u32 	%r3434, [%r3970+5320];
	ld.shared.u32 	%r3435, [%r3973+4280];
	// begin inline asm
	dp4a.s32.s32 %r3433, %r3434, %r3435, %r3321;
	// end inline asm
	ld.shared.u32 	%r3438, [%r3970+5320];
	ld.shared.u32 	%r3439, [%r3973+4284];
	// begin inline asm
	dp4a.s32.s32 %r3437, %r3438, %r3439, %r3325;
	// end inline asm
	ld.shared.u32 	%r3442, [%r3970+5348];
	ld.shared.u32 	%r3443, [%r3973+4272];
	// begin inline asm
	dp4a.s32.s32 %r3441, %r3442, %r3443, %r3329;
	// end inline asm
	ld.shared.u32 	%r3446, [%r3970+5348];
	ld.shared.u32 	%r3447, [%r3973+4276];
	// begin inline asm
	dp4a.s32.s32 %r3445, %r3446, %r3447, %r3333;
	// end inline asm
	ld.shared.u32 	%r3450, [%r3970+5348];
	ld.shared.u32 	%r3451, [%r3973+4280];
	// begin inline asm
	dp4a.s32.s32 %r3449, %r3450, %r3451, %r3337;
	// end inline asm
	ld.shared.u32 	%r3454, [%r3970+5348];
	ld.shared.u32 	%r3455, [%r3973+4284];
	// begin inline asm
	dp4a.s32.s32 %r3453, %r3454, %r3455, %r3341;
	// end inline asm
	ld.shared.u32 	%r3458, [%r3970+5376];
	ld.shared.u32 	%r3459, [%r3973+4272];
	// begin inline asm
	dp4a.s32.s32 %r3457, %r3458, %r3459, %r3345;
	// end inline asm
	ld.shared.u32 	%r3462, [%r3970+5376];
	ld.shared.u32 	%r3463, [%r3973+4276];
	// begin inline asm
	dp4a.s32.s32 %r3461, %r3462, %r3463, %r3349;
	// end inline asm
	ld.shared.u32 	%r3466, [%r3970+5376];
	ld.shared.u32 	%r3467, [%r3973+4280];
	// begin inline asm
	dp4a.s32.s32 %r3465, %r3466, %r3467, %r3353;
	// end inline asm
	ld.shared.u32 	%r3470, [%r3970+5376];
	ld.shared.u32 	%r3471, [%r3973+4284];
	// begin inline asm
	dp4a.s32.s32 %r3469, %r3470, %r3471, %r3357;
	// end inline asm
	ld.shared.u32 	%r3474, [%r3970+5404];
	ld.shared.u32 	%r3475, [%r3973+4272];
	// begin inline asm
	dp4a.s32.s32 %r3473, %r3474, %r3475, %r3361;
	// end inline asm
	ld.shared.u32 	%r3478, [%r3970+5404];
	ld.shared.u32 	%r3479, [%r3973+4276];
	// begin inline asm
	dp4a.s32.s32 %r3477, %r3478, %r3479, %r3365;
	// end inline asm
	ld.shared.u32 	%r3482, [%r3970+5404];
	ld.shared.u32 	%r3483, [%r3973+4280];
	// begin inline asm
	dp4a.s32.s32 %r3481, %r3482, %r3483, %r3369;
	// end inline asm
	ld.shared.u32 	%r3486, [%r3970+5404];
	ld.shared.u32 	%r3487, [%r3973+4284];
	// begin inline asm
	dp4a.s32.s32 %r3485, %r3486, %r3487, %r3373;
	// end inline asm
	ld.shared.u32 	%r3490, [%r3970+5432];
	ld.shared.u32 	%r3491, [%r3973+4272];
	// begin inline asm
	dp4a.s32.s32 %r3489, %r3490, %r3491, %r3377;
	// end inline asm
	ld.shared.u32 	%r3494, [%r3970+5432];
	ld.shared.u32 	%r3495, [%r3973+4276];
	// begin inline asm
	dp4a.s32.s32 %r3493, %r3494, %r3495, %r3381;
	// end inline asm
	ld.shared.u32 	%r3498, [%r3970+5432];
	ld.shared.u32 	%r3499, [%r3973+4280];
	// begin inline asm
	dp4a.s32.s32 %r3497, %r3498, %r3499, %r3385;
	// end inline asm
	ld.shared.u32 	%r3502, [%r3970+5432];
	ld.shared.u32 	%r3503, [%r3973+4284];
	// begin inline asm
	dp4a.s32.s32 %r3501, %r3502, %r3503, %r3389;
	// end inline asm
	ld.shared.u32 	%r3506, [%r3970+5460];
	ld.shared.u32 	%r3507, [%r3973+4272];
	// begin inline asm
	dp4a.s32.s32 %r3505, %r3506, %r3507, %r3393;
	// end inline asm
	ld.shared.u32 	%r3510, [%r3970+5460];
	ld.shared.u32 	%r3511, [%r3973+4276];
	// begin inline asm
	dp4a.s32.s32 %r3509, %r3510, %r3511, %r3397;
	// end inline asm
	ld.shared.u32 	%r3514, [%r3970+5460];
	ld.shared.u32 	%r3515, [%r3973+4280];
	// begin inline asm
	dp4a.s32.s32 %r3513, %r3514, %r3515, %r3401;
	// end inline asm
	ld.shared.u32 	%r3518, [%r3970+5460];
	ld.shared.u32 	%r3519, [%r3973+4284];
	// begin inline asm
	dp4a.s32.s32 %r3517, %r3518, %r3519, %r3405;
	// end inline asm
	ld.shared.u32 	%r3522, [%r3970+5488];
	ld.shared.u32 	%r3523, [%r3973+4288];
	// begin inline asm
	dp4a.s32.s32 %r3521, %r3522, %r3523, %r3409;
	// end inline asm
	ld.shared.u32 	%r3526, [%r3970+5488];
	ld.shared.u32 	%r3527, [%r3973+4292];
	// begin inline asm
	dp4a.s32.s32 %r3525, %r3526, %r3527, %r3413;
	// end inline asm
	ld.shared.u32 	%r3530, [%r3970+5488];
	ld.shared.u32 	%r3531, [%r3973+4296];
	// begin inline asm
	dp4a.s32.s32 %r3529, %r3530, %r3531, %r3417;
	// end inline asm
	ld.shared.u32 	%r3534, [%r3970+5488];
	ld.shared.u32 	%r3535, [%r3973+4300];
	// begin inline asm
	dp4a.s32.s32 %r3533, %r3534, %r3535, %r3421;
	// end inline asm
	ld.shared.u32 	%r3538, [%r3970+5516];
	ld.shared.u32 	%r3539, [%r3973+4288];
	// begin inline asm
	dp4a.s32.s32 %r3537, %r3538, %r3539, %r3425;
	// end inline asm
	ld.shared.u32 	%r3542, [%r3970+5516];
	ld.shared.u32 	%r3543, [%r3973+4292];
	// begin inline asm
	dp4a.s32.s32 %r3541, %r3542, %r3543, %r3429;
	// end inline asm
	ld.shared.u32 	%r3546, [%r3970+5516];
	ld.shared.u32 	%r3547, [%r3973+4296];
	// begin inline asm
	dp4a.s32.s32 %r3545, %r3546, %r3547, %r3433;
	// end inline asm
	ld.shared.u32 	%r3550, [%r3970+5516];
	ld.shared.u32 	%r3551, [%r3973+4300];
	// begin inline asm
	dp4a.s32.s32 %r3549, %r3550, %r3551, %r3437;
	// end inline asm
	ld.shared.u32 	%r3554, [%r3970+5544];
	ld.shared.u32 	%r3555, [%r3973+4288];
	// begin inline asm
	dp4a.s32.s32 %r3553, %r3554, %r3555, %r3441;
	// end inline asm
	ld.shared.u32 	%r3558, [%r3970+5544];
	ld.shared.u32 	%r3559, [%r3973+4292];
	// begin inline asm
	dp4a.s32.s32 %r3557, %r3558, %r3559, %r3445;
	// end inline asm
	ld.shared.u32 	%r3562, [%r3970+5544];
	ld.shared.u32 	%r3563, [%r3973+4296];
	// begin inline asm
	dp4a.s32.s32 %r3561, %r3562, %r3563, %r3449;
	// end inline asm
	ld.shared.u32 	%r3566, [%r3970+5544];
	ld.shared.u32 	%r3567, [%r3973+4300];
	// begin inline asm
	dp4a.s32.s32 %r3565, %r3566, %r3567, %r3453;
	// end inline asm
	ld.shared.u32 	%r3570, [%r3970+5572];
	ld.shared.u32 	%r3571, [%r3973+4288];
	// begin inline asm
	dp4a.s32.s32 %r3569, %r3570, %r3571, %r3457;
	// end inline asm
	ld.shared.u32 	%r3574, [%r3970+5572];
	ld.shared.u32 	%r3575, [%r3973+4292];
	// begin inline asm
	dp4a.s32.s32 %r3573, %r3574, %r3575, %r3461;
	// end inline asm
	ld.shared.u32 	%r3578, [%r3970+5572];
	ld.shared.u32 	%r3579, [%r3973+4296];
	// begin inline asm
	dp4a.s32.s32 %r3577, %r3578, %r3579, %r3465;
	// end inline asm
	ld.shared.u32 	%r3582, [%r3970+5572];
	ld.shared.u32 	%r3583, [%r3973+4300];
	// begin inline asm
	dp4a.s32.s32 %r3581, %r3582, %r3583, %r3469;
	// end inline asm
	ld.shared.u32 	%r3586, [%r3970+5600];
	ld.shared.u32 	%r3587, [%r3973+4288];
	// begin inline asm
	dp4a.s32.s32 %r3585, %r3586, %r3587, %r3473;
	// end inline asm
	ld.shared.u32 	%r3590, [%r3970+5600];
	ld.shared.u32 	%r3591, [%r3973+4292];
	// begin inline asm
	dp4a.s32.s32 %r3589, %r3590, %r3591, %r3477;
	// end inline asm
	ld.shared.u32 	%r3594, [%r3970+5600];
	ld.shared.u32 	%r3595, [%r3973+4296];
	// begin inline asm
	dp4a.s32.s32 %r3593, %r3594, %r3595, %r3481;
	// end inline asm
	ld.shared.u32 	%r3598, [%r3970+5600];
	ld.shared.u32 	%r3599, [%r3973+4300];
	// begin inline asm
	dp4a.s32.s32 %r3597, %r3598, %r3599, %r3485;
	// end inline asm
	ld.shared.u32 	%r3602, [%r3970+5628];
	ld.shared.u32 	%r3603, [%r3973+4288];
	// begin inline asm
	dp4a.s32.s32 %r3601, %r3602, %r3603, %r3489;
	// end inline asm
	ld.shared.u32 	%r3606, [%r3970+5628];
	ld.shared.u32 	%r3607, [%r3973+4292];
	// begin inline asm
	dp4a.s32.s32 %r3605, %r3606, %r3607, %r3493;
	// end inline asm
	ld.shared.u32 	%r3610, [%r3970+5628];
	ld.shared.u32 	%r3611, [%r3973+4296];
	// begin inline asm
	dp4a.s32.s32 %r3609, %r3610, %r3611, %r3497;
	// end inline asm
	ld.shared.u32 	%r3614, [%r3970+5628];
	ld.shared.u32 	%r3615, [%r3973+4300];
	// begin inline asm
	dp4a.s32.s32 %r3613, %r3614, %r3615, %r3501;
	// end inline asm
	ld.shared.u32 	%r3618, [%r3970+5656];
	ld.shared.u32 	%r3619, [%r3973+4288];
	// begin inline asm
	dp4a.s32.s32 %r3617, %r3618, %r3619, %r3505;
	// end inline asm
	ld.shared.u32 	%r3622, [%r3970+5656];
	ld.shared.u32 	%r3623, [%r3973+4292];
	// begin inline asm
	dp4a.s32.s32 %r3621, %r3622, %r3623, %r3509;
	// end inline asm
	ld.shared.u32 	%r3626, [%r3970+5656];
	ld.shared.u32 	%r3627, [%r3973+4296];
	// begin inline asm
	dp4a.s32.s32 %r3625, %r3626, %r3627, %r3513;
	// end inline asm
	ld.shared.u32 	%r3630, [%r3970+5656];
	ld.shared.u32 	%r3631, [%r3973+4300];
	// begin inline asm
	dp4a.s32.s32 %r3629, %r3630, %r3631, %r3517;
	// end inline asm
	ld.shared.u32 	%r3634, [%r3970+5684];
	ld.shared.u32 	%r3635, [%r3973+4304];
	// begin inline asm
	dp4a.s32.s32 %r3633, %r3634, %r3635, %r3521;
	// end inline asm
	ld.shared.u32 	%r3638, [%r3970+5684];
	ld.shared.u32 	%r3639, [%r3973+4308];
	// begin inline asm
	dp4a.s32.s32 %r3637, %r3638, %r3639, %r3525;
	// end inline asm
	ld.shared.u32 	%r3642, [%r3970+5684];
	ld.shared.u32 	%r3643, [%r3973+4312];
	// begin inline asm
	dp4a.s32.s32 %r3641, %r3642, %r3643, %r3529;
	// end inline asm
	ld.shared.u32 	%r3646, [%r3970+5684];
	ld.shared.u32 	%r3647, [%r3973+4316];
	// begin inline asm
	dp4a.s32.s32 %r3645, %r3646, %r3647, %r3533;
	// end inline asm
	ld.shared.u32 	%r3650, [%r3970+5712];
	ld.shared.u32 	%r3651, [%r3973+4304];
	// begin inline asm
	dp4a.s32.s32 %r3649, %r3650, %r3651, %r3537;
	// end inline asm
	ld.shared.u32 	%r3654, [%r3970+5712];
	ld.shared.u32 	%r3655, [%r3973+4308];
	// begin inline asm
	dp4a.s32.s32 %r3653, %r3654, %r3655, %r3541;
	// end inline asm
	ld.shared.u32 	%r3658, [%r3970+5712];
	ld.shared.u32 	%r3659, [%r3973+4312];
	// begin inline asm
	dp4a.s32.s32 %r3657, %r3658, %r3659, %r3545;
	// end inline asm
	ld.shared.u32 	%r3662, [%r3970+5712];
	ld.shared.u32 	%r3663, [%r3973+4316];
	// begin inline asm
	dp4a.s32.s32 %r3661, %r3662, %r3663, %r3549;
	// end inline asm
	ld.shared.u32 	%r3666, [%r3970+5740];
	ld.shared.u32 	%r3667, [%r3973+4304];
	// begin inline asm
	dp4a.s32.s32 %r3665, %r3666, %r3667, %r3553;
	// end inline asm
	ld.shared.u32 	%r3670, [%r3970+5740];
	ld.shared.u32 	%r3671, [%r3973+4308];
	// begin inline asm
	dp4a.s32.s32 %r3669, %r3670, %r3671, %r3557;
	// end inline asm
	ld.shared.u32 	%r3674, [%r3970+5740];
	ld.shared.u32 	%r3675, [%r3973+4312];
	// begin inline asm
	dp4a.s32.s32 %r3673, %r3674, %r3675, %r3561;
	// end inline asm
	ld.shared.u32 	%r3678, [%r3970+5740];
	ld.shared.u32 	%r3679, [%r3973+4316];
	// begin inline asm
	dp4a.s32.s32 %r3677, %r3678, %r3679, %r3565;
	// end inline asm
	ld.shared.u32 	%r3682, [%r3970+5768];
	ld.shared.u32 	%r3683, [%r3973+4304];
	// begin inline asm
	dp4a.s32.s32 %r3681, %r3682, %r3683, %r3569;
	// end inline asm
	ld.shared.u32 	%r3686, [%r3970+5768];
	ld.shared.u32 	%r3687, [%r3973+4308];
	// begin inline asm
	dp4a.s32.s32 %r3685, %r3686, %r3687, %r3573;
	// end inline asm
	ld.shared.u32 	%r3690, [%r3970+5768];
	ld.shared.u32 	%r3691, [%r3973+4312];
	// begin inline asm
	dp4a.s32.s32 %r3689, %r3690, %r3691, %r3577;
	// end inline asm
	ld.shared.u32 	%r3694, [%r3970+5768];
	ld.shared.u32 	%r3695, [%r3973+4316];
	// begin inline asm
	dp4a.s32.s32 %r3693, %r3694, %r3695, %r3581;
	// end inline asm
	ld.shared.u32 	%r3698, [%r3970+5796];
	ld.shared.u32 	%r3699, [%r3973+4304];
	// begin inline asm
	dp4a.s32.s32 %r3697, %r3698, %r3699, %r3585;
	// end inline asm
	ld.shared.u32 	%r3702, [%r3970+5796];
	ld.shared.u32 	%r3703, [%r3973+4308];
	// begin inline asm
	dp4a.s32.s32 %r3701, %r3702, %r3703, %r3589;
	// end inline asm
	ld.shared.u32 	%r3706, [%r3970+5796];
	ld.shared.u32 	%r3707, [%r3973+4312];
	// begin inline asm
	dp4a.s32.s32 %r3705, %r3706, %r3707, %r3593;
	// end inline asm
	ld.shared.u32 	%r3710, [%r3970+5796];
	ld.shared.u32 	%r3711, [%r3973+4316];
	// begin inline asm
	dp4a.s32.s32 %r3709, %r3710, %r3711, %r3597;
	// end inline asm
	ld.shared.u32 	%r3714, [%r3970+5824];
	ld.shared.u32 	%r3715, [%r3973+4304];
	// begin inline asm
	dp4a.s32.s32 %r3713, %r3714, %r3715, %r3601;
	// end inline asm
	ld.shared.u32 	%r3718, [%r3970+5824];
	ld.shared.u32 	%r3719, [%r3973+4308];
	// begin inline asm
	dp4a.s32.s32 %r3717, %r3718, %r3719, %r3605;
	// end inline asm
	ld.shared.u32 	%r3722, [%r3970+5824];
	ld.shared.u32 	%r3723, [%r3973+4312];
	// begin inline asm
	dp4a.s32.s32 %r3721, %r3722, %r3723, %r3609;
	// end inline asm
	ld.shared.u32 	%r3726, [%r3970+5824];
	ld.shared.u32 	%r3727, [%r3973+4316];
	// begin inline asm
	dp4a.s32.s32 %r3725, %r3726, %r3727, %r3613;
	// end inline asm
	ld.shared.u32 	%r3730, [%r3970+5852];
	ld.shared.u32 	%r3731, [%r3973+4304];
	// begin inline asm
	dp4a.s32.s32 %r3729, %r3730, %r3731, %r3617;
	// end inline asm
	ld.shared.u32 	%r3734, [%r3970+5852];
	ld.shared.u32 	%r3735, [%r3973+4308];
	// begin inline asm
	dp4a.s32.s32 %r3733, %r3734, %r3735, %r3621;
	// end inline asm
	ld.shared.u32 	%r3738, [%r3970+5852];
	ld.shared.u32 	%r3739, [%r3973+4312];
	// begin inline asm
	dp4a.s32.s32 %r3737, %r3738, %r3739, %r3625;
	// end inline asm
	ld.shared.u32 	%r3742, [%r3970+5852];
	ld.shared.u32 	%r3743, [%r3973+4316];
	// begin inline asm
	dp4a.s32.s32 %r3741, %r3742, %r3743, %r3629;
	// end inline asm
	ld.shared.u32 	%r3746, [%r3970+5880];
	ld.shared.u32 	%r3747, [%r3973+4320];
	// begin inline asm
	dp4a.s32.s32 %r3745, %r3746, %r3747, %r3633;
	// end inline asm
	ld.shared.u32 	%r3750, [%r3970+5880];
	ld.shared.u32 	%r3751, [%r3973+4324];
	// begin inline asm
	dp4a.s32.s32 %r3749, %r3750, %r3751, %r3637;
	// end inline asm
	ld.shared.u32 	%r3754, [%r3970+5880];
	ld.shared.u32 	%r3755, [%r3973+4328];
	// begin inline asm
	dp4a.s32.s32 %r3753, %r3754, %r3755, %r3641;
	// end inline asm
	ld.shared.u32 	%r3758, [%r3970+5880];
	ld.shared.u32 	%r3759, [%r3973+4332];
	// begin inline asm
	dp4a.s32.s32 %r3757, %r3758, %r3759, %r3645;
	// end inline asm
	ld.shared.u32 	%r3762, [%r3970+5908];
	ld.shared.u32 	%r3763, [%r3973+4320];
	// begin inline asm
	dp4a.s32.s32 %r3761, %r3762, %r3763, %r3649;
	// end inline asm
	ld.shared.u32 	%r3766, [%r3970+5908];
	ld.shared.u32 	%r3767, [%r3973+4324];
	// begin inline asm
	dp4a.s32.s32 %r3765, %r3766, %r3767, %r3653;
	// end inline asm
	ld.shared.u32 	%r3770, [%r3970+5908];
	ld.shared.u32 	%r3771, [%r3973+4328];
	// begin inline asm
	dp4a.s32.s32 %r3769, %r3770, %r3771, %r3657;
	// end inline asm
	ld.shared.u32 	%r3774, [%r3970+5908];
	ld.shared.u32 	%r3775, [%r3973+4332];
	// begin inline asm
	dp4a.s32.s32 %r3773, %r3774, %r3775, %r3661;
	// end inline asm
	ld.shared.u32 	%r3778, [%r3970+5936];
	ld.shared.u32 	%r3779, [%r3973+4320];
	// begin inline asm
	dp4a.s32.s32 %r3777, %r3778, %r3779, %r3665;
	// end inline asm
	ld.shared.u32 	%r3782, [%r3970+5936];
	ld.shared.u32 	%r3783, [%r3973+4324];
	// begin inline asm
	dp4a.s32.s32 %r3781, %r3782, %r3783, %r3669;
	// end inline asm
	ld.shared.u32 	%r3786, [%r3970+5936];
	ld.shared.u32 	%r3787, [%r3973+4328];
	// begin inline asm
	dp4a.s32.s32 %r3785, %r3786, %r3787, %r3673;
	// end inline asm
	ld.shared.u32 	%r3790, [%r3970+5936];
	ld.shared.u32 	%r3791, [%r3973+4332];
	// begin inline asm
	dp4a.s32.s32 %r3789, %r3790, %r3791, %r3677;
	// end inline asm
	ld.shared.u32 	%r3794, [%r3970+5964];
	ld.shared.u32 	%r3795, [%r3973+4320];
	// begin inline asm
	dp4a.s32.s32 %r3793, %r3794, %r3795, %r3681;
	// end inline asm
	ld.shared.u32 	%r3798, [%r3970+5964];
	ld.shared.u32 	%r3799, [%r3973+4324];
	// begin inline asm
	dp4a.s32.s32 %r3797, %r3798, %r3799, %r3685;
	// end inline asm
	ld.shared.u32 	%r3802, [%r3970+5964];
	ld.shared.u32 	%r3803, [%r3973+4328];
	// begin inline asm
	dp4a.s32.s32 %r3801, %r3802, %r3803, %r3689;
	// end inline asm
	ld.shared.u32 	%r3806, [%r3970+5964];
	ld.shared.u32 	%r3807, [%r3973+4332];
	// begin inline asm
	dp4a.s32.s32 %r3805, %r3806, %r3807, %r3693;
	// end inline asm
	ld.shared.u32 	%r3810, [%r3970+5992];
	ld.shared.u32 	%r3811, [%r3973+4320];
	// begin inline asm
	dp4a.s32.s32 %r3809, %r3810, %r3811, %r3697;
	// end inline asm
	ld.shared.u32 	%r3814, [%r3970+5992];
	ld.shared.u32 	%r3815, [%r3973+4324];
	// begin inline asm
	dp4a.s32.s32 %r3813, %r3814, %r3815, %r3701;
	// end inline asm
	ld.shared.u32 	%r3818, [%r3970+5992];
	ld.shared.u32 	%r3819, [%r3973+4328];
	// begin inline asm
	dp4a.s32.s32 %r3817, %r3818, %r3819, %r3705;
	// end inline asm
	ld.shared.u32 	%r3822, [%r3970+5992];
	ld.shared.u32 	%r3823, [%r3973+4332];
	// begin inline asm
	dp4a.s32.s32 %r3821, %r3822, %r3823, %r3709;
	// end inline asm
	ld.shared.u32 	%r3826, [%r3970+6020];
	ld.shared.u32 	%r3827, [%r3973+4320];
	// begin inline asm
	dp4a.s32.s32 %r3825, %r3826, %r3827, %r3713;
	// end inline asm
	ld.shared.u32 	%r3830, [%r3970+6020];
	ld.shared.u32 	%r3831, [%r3973+4324];
	// begin inline asm
	dp4a.s32.s32 %r3829, %r3830, %r3831, %r3717;
	// end inline asm
	ld.shared.u32 	%r3834, [%r3970+6020];
	ld.shared.u32 	%r3835, [%r3973+4328];
	// begin inline asm
	dp4a.s32.s32 %r3833, %r3834, %r3835, %r3721;
	// end inline asm
	ld.shared.u32 	%r3838, [%r3970+6020];
	ld.shared.u32 	%r3839, [%r3973+4332];
	// begin inline asm
	dp4a.s32.s32 %r3837, %r3838, %r3839, %r3725;
	// end inline asm
	ld.shared.u32 	%r3842, [%r3970+6048];
	ld.shared.u32 	%r3843, [%r3973+4320];
	// begin inline asm
	dp4a.s32.s32 %r3841, %r3842, %r3843, %r3729;
	// end inline asm
	ld.shared.u32 	%r3846, [%r3970+6048];
	ld.shared.u32 	%r3847, [%r3973+4324];
	// begin inline asm
	dp4a.s32.s32 %r3845, %r3846, %r3847, %r3733;
	// end inline asm
	ld.shared.u32 	%r3850, [%r3970+6048];
	ld.shared.u32 	%r3851, [%r3973+4328];
	// begin inline asm
	dp4a.s32.s32 %r3849, %r3850, %r3851, %r3737;
	// end inline asm
	ld.shared.u32 	%r3854, [%r3970+6048];
	ld.shared.u32 	%r3855, [%r3973+4332];
	// begin inline asm
	dp4a.s32.s32 %r3853, %r3854, %r3855, %r3741;
	// end inline asm
	ld.shared.u32 	%r3858, [%r3970+6076];
	ld.shared.u32 	%r3859, [%r3973+4336];
	// begin inline asm
	dp4a.s32.s32 %r3857, %r3858, %r3859, %r3745;
	// end inline asm
	ld.shared.u32 	%r3862, [%r3970+6076];
	ld.shared.u32 	%r3863, [%r3973+4340];
	// begin inline asm
	dp4a.s32.s32 %r3861, %r3862, %r3863, %r3749;
	// end inline asm
	ld.shared.u32 	%r3866, [%r3970+6076];
	ld.shared.u32 	%r3867, [%r3973+4344];
	// begin inline asm
	dp4a.s32.s32 %r3865, %r3866, %r3867, %r3753;
	// end inline asm
	ld.shared.u32 	%r3870, [%r3970+6076];
	ld.shared.u32 	%r3871, [%r3973+4348];
	// begin inline asm
	dp4a.s32.s32 %r3869, %r3870, %r3871, %r3757;
	// end inline asm
	ld.shared.u32 	%r3874, [%r3970+6104];
	ld.shared.u32 	%r3875, [%r3973+4336];
	// begin inline asm
	dp4a.s32.s32 %r3873, %r3874, %r3875, %r3761;
	// end inline asm
	ld.shared.u32 	%r3878, [%r3970+6104];
	ld.shared.u32 	%r3879, [%r3973+4340];
	// begin inline asm
	dp4a.s32.s32 %r3877, %r3878, %r3879, %r3765;
	// end inline asm
	ld.shared.u32 	%r3882, [%r3970+6104];
	ld.shared.u32 	%r3883, [%r3973+4344];
	// begin inline asm
	dp4a.s32.s32 %r3881, %r3882, %r3883, %r3769;
	// end inline asm
	ld.shared.u32 	%r3886, [%r3970+6104];
	ld.shared.u32 	%r3887, [%r3973+4348];
	// begin inline asm
	dp4a.s32.s32 %r3885, %r3886, %r3887, %r3773;
	// end inline asm
	ld.shared.u32 	%r3890, [%r3970+6132];
	ld.shared.u32 	%r3891, [%r3973+4336];
	// begin inline asm
	dp4a.s32.s32 %r3889, %r3890, %r3891, %r3777;
	// end inline asm
	ld.shared.u32 	%r3894, [%r3970+6132];
	ld.shared.u32 	%r3895, [%r3973+4340];
	// begin inline asm
	dp4a.s32.s32 %r3893, %r3894, %r3895, %r3781;
	// end inline asm
	ld.shared.u32 	%r3898, [%r3970+6132];
	ld.shared.u32 	%r3899, [%r3973+4344];
	// begin inline asm
	dp4a.s32.s32 %r3897, %r3898, %r3899, %r3785;
	// end inline asm
	ld.shared.u32 	%r3902, [%r3970+6132];
	ld.shared.u32 	%r3903, [%r3973+4348];
	// begin inline asm
	dp4a.s32.s32 %r3901, %r3902, %r3903, %r3789;
	// end inline asm
	ld.shared.u32 	%r3906, [%r3970+6160];
	ld.shared.u32 	%r3907, [%r3973+4336];
	// begin inline asm
	dp4a.s32.s32 %r3905, %r3906, %r3907, %r3793;
	// end inline asm
	ld.shared.u32 	%r3910, [%r3970+6160];
	ld.shared.u32 	%r3911, [%r3973+4340];
	// begin inline asm
	dp4a.s32.s32 %r3909, %r3910, %r3911, %r3797;
	// end inline asm
	ld.shared.u32 	%r3914, [%r3970+6160];
	ld.shared.u32 	%r3915, [%r3973+4344];
	// begin inline asm
	dp4a.s32.s32 %r3913, %r3914, %r3915, %r3801;
	// end inline asm
	ld.shared.u32 	%r3918, [%r3970+6160];
	ld.shared.u32 	%r3919, [%r3973+4348];
	// begin inline asm
	dp4a.s32.s32 %r3917, %r3918, %r3919, %r3805;
	// end inline asm
	ld.shared.u32 	%r3922, [%r3970+6188];
	ld.shared.u32 	%r3923, [%r3973+4336];
	// begin inline asm
	dp4a.s32.s32 %r3921, %r3922, %r3923, %r3809;
	// end inline asm
	ld.shared.u32 	%r3926, [%r3970+6188];
	ld.shared.u32 	%r3927, [%r3973+4340];
	// begin inline asm
	dp4a.s32.s32 %r3925, %r3926, %r3927, %r3813;
	// end inline asm
	ld.shared.u32 	%r3930, [%r3970+6188];
	ld.shared.u32 	%r3931, [%r3973+4344];
	// begin inline asm
	dp4a.s32.s32 %r3929, %r3930, %r3931, %r3817;
	// end inline asm
	ld.shared.u32 	%r3934, [%r3970+6188];
	ld.shared.u32 	%r3935, [%r3973+4348];
	// begin inline asm
	dp4a.s32.s32 %r3933, %r3934, %r3935, %r3821;
	// end inline asm
	ld.shared.u32 	%r3938, [%r3970+6216];
	ld.shared.u32 	%r3939, [%r3973+4336];
	// begin inline asm
	dp4a.s32.s32 %r3937, %r3938, %r3939, %r3825;
	// end inline asm
	ld.shared.u32 	%r3942, [%r3970+6216];
	ld.shared.u32 	%r3943, [%r3973+4340];
	// begin inline asm
	dp4a.s32.s32 %r3941, %r3942, %r3943, %r3829;
	// end inline asm
	ld.shared.u32 	%r3946, [%r3970+6216];
	ld.shared.u32 	%r3947, [%r3973+4344];
	// begin inline asm
	dp4a.s32.s32 %r3945, %r3946, %r3947, %r3833;
	// end inline asm
	ld.shared.u32 	%r3950, [%r3970+6216];
	ld.shared.u32 	%r3951, [%r3973+4348];
	// begin inline asm
	dp4a.s32.s32 %r3949, %r3950, %r3951, %r3837;
	// end inline asm
	ld.shared.u32 	%r3954, [%r3970+6244];
	ld.shared.u32 	%r3955, [%r3973+4336];
	// begin inline asm
	dp4a.s32.s32 %r3953, %r3954, %r3955, %r3841;
	// end inline asm
	ld.shared.u32 	%r3958, [%r3970+6244];
	ld.shared.u32 	%r3959, [%r3973+4340];
	// begin inline asm
	dp4a.s32.s32 %r3957, %r3958, %r3959, %r3845;
	// end inline asm
	ld.shared.u32 	%r3962, [%r3970+6244];
	ld.shared.u32 	%r3963, [%r3973+4344];
	// begin inline asm
	dp4a.s32.s32 %r3961, %r3962, %r3963, %r3849;
	// end inline asm
	ld.shared.u32 	%r3966, [%r3970+6244];
	ld.shared.u32 	%r3967, [%r3973+4348];
	// begin inline asm
	dp4a.s32.s32 %r3965, %r3966, %r3967, %r3853;
	// end inline asm
	shl.b32 	%r3974, %r6, 6;
	shl.b32 	%r3975, %r86, 2;
	add.s32 	%r3976, %r3974, %r3975;
	mul.lo.s32 	%r3977, %r6, 3136;
	mad.lo.s32 	%r3978, %r1, 100352, %r3977;
	mad.lo.s32 	%r3979, %r86, 196, %r3978;
	add.s32 	%r3980, %r3979, %r3;
	cvt.s64.s32 	%rd77, %r3857;
	mad.lo.s64 	%rd78, %rd77, 307643727216640, 1073741824;
	shr.u64 	%rd79, %rd78, 31;
	cvt.u32.u64 	%r3981, %rd79;
	mul.wide.u32 	%rd80, %r3976, 4;
	add.s64 	%rd81, %rd73, %rd80;
	ld.global.nc.u32 	%r3982, [%rd81];
	add.s32 	%r3983, %r3982, %r3981;
	cvt.s64.s32 	%rd82, %r3983;
	mad.lo.s64 	%rd83, %rd82, 2147484016, 1073741824;
	shr.u64 	%rd84, %rd83, 31;
	cvt.u32.u64 	%r3984, %rd84;
	add.s64 	%rd85, %rd74, %rd80;
	ld.global.nc.u32 	%r3985, [%rd85];
	add.s32 	%r3986, %r3985, %r3984;
	mul.wide.s32 	%rd86, %r3986, 1592540765;
	add.s64 	%rd87, %rd86, 1073741824;
	shr.u64 	%rd88, %rd87, 31;
	cvt.u32.u64 	%r3987, %rd88;
	mul.wide.u32 	%rd89, %r3980, 4;
	add.s64 	%rd90, %rd75, %rd89;
	ld.global.nc.u32 	%r3988, [%rd90];
	add.s32 	%r3989, %r3988, %r3987;
	max.s32 	%r3990, %r3989, 0;
	add.s64 	%rd91, %rd76, %rd89;
	st.global.u32 	[%rd91], %r3990;
	cvt.s64.s32 	%rd92, %r3861;
	mad.lo.s64 	%rd93, %rd92, 307643727216640, 1073741824;
	shr.u64 	%rd94, %rd93, 31;
	cvt.u32.u64 	%r3991, %rd94;
	ld.global.nc.u32 	%r3992, [%rd81+4];
	add.s32 	%r3993, %r3992, %r3991;
	cvt.s64.s32 	%rd95, %r3993;
	mad.lo.s64 	%rd96, %rd95, 2147484016, 1073741824;
	shr.u64 	%rd97, %rd96, 31;
	cvt.u32.u64 	%r3994, %rd97;
	ld.global.nc.u32 	%r3995, [%rd85+4];
	add.s32 	%r3996, %r3995, %r3994;
	mul.wide.s32 	%rd98, %r3996, 1592540765;
	add.s64 	%rd99, %rd98, 1073741824;
	shr.u64 	%rd100, %rd99, 31;
	cvt.u32.u64 	%r3997, %rd100;
	ld.global.nc.u32 	%r3998, [%rd90+4];
	add.s32 	%r3999, %r3998, %r3997;
	max.s32 	%r4000, %r3999, 0;
	st.global.u32 	[%rd91+4], %r4000;
	cvt.s64.s32 	%rd101, %r3865;
	mad.lo.s64 	%rd102, %rd101, 307643727216640, 1073741824;
	shr.u64 	%rd103, %rd102, 31;
	cvt.u32.u64 	%r4001, %rd103;
	ld.global.nc.u32 	%r4002, [%rd81+8];
	add.s32 	%r4003, %r4002, %r4001;
	cvt.s64.s32 	%rd104, %r4003;
	mad.lo.s64 	%rd105, %rd104, 2147484016, 1073741824;
	shr.u64 	%rd106, %rd105, 31;
	cvt.u32.u64 	%r4004, %rd106;
	ld.global.nc.u32 	%r4005, [%rd85+8];
	add.s32 	%r4006, %r4005, %r4004;
	mul.wide.s32 	%rd107, %r4006, 1592540765;
	add.s64 	%rd108, %rd107, 1073741824;
	shr.u64 	%rd109, %rd108, 31;
	cvt.u32.u64 	%r4007, %rd109;
	ld.global.nc.u32 	%r4008, [%rd90+8];
	add.s32 	%r4009, %r4008, %r4007;
	max.s32 	%r4010, %r4009, 0;
	st.global.u32 	[%rd91+8], %r4010;
	cvt.s64.s32 	%rd110, %r3869;
	mad.lo.s64 	%rd111, %rd110, 307643727216640, 1073741824;
	shr.u64 	%rd112, %rd111, 31;
	cvt.u32.u64 	%r4011, %rd112;
	ld.global.nc.u32 	%r4012, [%rd81+12];
	add.s32 	%r4013, %r4012, %r4011;
	cvt.s64.s32 	%rd113, %r4013;
	mad.lo.s64 	%rd114, %rd113, 2147484016, 1073741824;
	shr.u64 	%rd115, %rd114, 31;
	cvt.u32.u64 	%r4014, %rd115;
	ld.global.nc.u32 	%r4015, [%rd85+12];
	add.s32 	%r4016, %r4015, %r4014;
	mul.wide.s32 	%rd116, %r4016, 1592540765;
	add.s64 	%rd117, %rd116, 1073741824;
	shr.u64 	%rd118, %rd117, 31;
	cvt.u32.u64 	%r4017, %rd118;
	ld.global.nc.u32 	%r4018, [%rd90+12];
	add.s32 	%r4019, %r4018, %r4017;
	max.s32 	%r4020, %r4019, 0;
	st.global.u32 	[%rd91+12], %r4020;
	cvt.s64.s32 	%rd119, %r3873;
	mad.lo.s64 	%rd120, %rd119, 307643727216640, 1073741824;
	shr.u64 	%rd121, %rd120, 31;
	cvt.u32.u64 	%r4021, %rd121;
	add.s32 	%r4022, %r3982, %r4021;
	cvt.s64.s32 	%rd122, %r4022;
	mad.lo.s64 	%rd123, %rd122, 2147484016, 1073741824;
	shr.u64 	%rd124, %rd123, 31;
	cvt.u32.u64 	%r4023, %rd124;
	add.s32 	%r4024, %r3985, %r4023;
	mul.wide.s32 	%rd125, %r4024, 1592540765;
	add.s64 	%rd126, %rd125, 1073741824;
	shr.u64 	%rd127, %rd126, 31;
	cvt.u32.u64 	%r4025, %rd127;
	ld.global.nc.u32 	%r4026, [%rd90+112];
	add.s32 	%r4027, %r4026, %r4025;
	max.s32 	%r4028, %r4027, 0;
	st.global.u32 	[%rd91+112], %r4028;
	cvt.s64.s32 	%rd128, %r3877;
	mad.lo.s64 	%rd129, %rd128, 307643727216640, 1073741824;
	shr.u64 	%rd130, %rd129, 31;
	cvt.u32.u64 	%r4029, %rd130;
	add.s32 	%r4030, %r3992, %r4029;
	cvt.s64.s32 	%rd131, %r4030;
	mad.lo.s64 	%rd132, %rd131, 2147484016, 1073741824;
	shr.u64 	%rd133, %rd132, 31;
	cvt.u32.u64 	%r4031, %rd133;
	add.s32 	%r4032, %r3995, %r4031;
	mul.wide.s32 	%rd134, %r4032, 1592540765;
	add.s64 	%rd135, %rd134, 1073741824;
	shr.u64 	%rd136, %rd135, 31;
	cvt.u32.u64 	%r4033, %rd136;
	ld.global.nc.u32 	%r4034, [%rd90+116];
	add.s32 	%r4035, %r4034, %r4033;
	max.s32 	%r4036, %r4035, 0;
	st.global.u32 	[%rd91+116], %r4036;
	cvt.s64.s32 	%rd137, %r3881;
	mad.lo.s64 	%rd138, %rd137, 307643727216640, 1073741824;
	shr.u64 	%rd139, %rd138, 31;
	cvt.u32.u64 	%r4037, %rd139;
	add.s32 	%r4038, %r4002, %r4037;
	cvt.s64.s32 	%rd140, %r4038;
	mad.lo.s64 	%rd141, %rd140, 2147484016, 1073741824;
	shr.u64 	%rd142, %rd141, 31;
	cvt.u32.u64 	%r4039, %rd142;
	add.s32 	%r4040, %r4005, %r4039;
	mul.wide.s32 	%rd143, %r4040, 1592540765;
	add.s64 	%rd144, %rd143, 1073741824;
	shr.u64 	%rd145, %rd144, 31;
	cvt.u32.u64 	%r4041, %rd145;
	ld.global.nc.u32 	%r4042, [%rd90+120];
	add.s32 	%r4043, %r4042, %r4041;
	max.s32 	%r4044, %r4043, 0;
	st.global.u32 	[%rd91+120], %r4044;
	cvt.s64.s32 	%rd146, %r3885;
	mad.lo.s64 	%rd147, %rd146, 307643727216640, 1073741824;
	shr.u64 	%rd148, %rd147, 31;
	cvt.u32.u64 	%r4045, %rd148;
	add.s32 	%r4046, %r4012, %r4045;
	cvt.s64.s32 	%rd149, %r4046;
	mad.lo.s64 	%rd150, %rd149, 2147484016, 1073741824;
	shr.u64 	%rd151, %rd150, 31;
	cvt.u32.u64 	%r4047, %rd151;
	add.s32 	%r4048, %r4015, %r4047;
	mul.wide.s32 	%rd152, %r4048, 1592540765;
	add.s64 	%rd153, %rd152, 1073741824;
	shr.u64 	%rd154, %rd153, 31;
	cvt.u32.u64 	%r4049, %rd154;
	ld.global.nc.u32 	%r4050, [%rd90+124];
	add.s32 	%r4051, %r4050, %r4049;
	max.s32 	%r4052, %r4051, 0;
	st.global.u32 	[%rd91+124], %r4052;
	cvt.s64.s32 	%rd155, %r3889;
	mad.lo.s64 	%rd156, %rd155, 307643727216640, 1073741824;
	shr.u64 	%rd157, %rd156, 31;
	cvt.u32.u64 	%r4053, %rd157;
	add.s32 	%r4054, %r3982, %r4053;
	cvt.s64.s32 	%rd158, %r4054;
	mad.lo.s64 	%rd159, %rd158, 2147484016, 1073741824;
	shr.u64 	%rd160, %rd159, 31;
	cvt.u32.u64 	%r4055, %rd160;
	add.s32 	%r4056, %r3985, %r4055;
	mul.wide.s32 	%rd161, %r4056, 1592540765;
	add.s64 	%rd162, %rd161, 1073741824;
	shr.u64 	%rd163, %rd162, 31;
	cvt.u32.u64 	%r4057, %rd163;
	ld.global.nc.u32 	%r4058, [%rd90+224];
	add.s32 	%r4059, %r4058, %r4057;
	max.s32 	%r4060, %r4059, 0;
	st.global.u32 	[%rd91+224], %r4060;
	cvt.s64.s32 	%rd164, %r3893;
	mad.lo.s64 	%rd165, %rd164, 307643727216640, 1073741824;
	shr.u64 	%rd166, %rd165, 31;
	cvt.u32.u64 	%r4061, %rd166;
	add.s32 	%r4062, %r3992, %r4061;
	cvt.s64.s32 	%rd167, %r4062;
	mad.lo.s64 	%rd168, %rd167, 2147484016, 1073741824;
	shr.u64 	%rd169, %rd168, 31;
	cvt.u32.u64 	%r4063, %rd169;
	add.s32 	%r4064, %r3995, %r4063;
	mul.wide.s32 	%rd170, %r4064, 1592540765;
	add.s64 	%rd171, %rd170, 1073741824;
	shr.u64 	%rd172, %rd171, 31;
	cvt.u32.u64 	%r4065, %rd172;
	ld.global.nc.u32 	%r4066, [%rd90+228];
	add.s32 	%r4067, %r4066, %r4065;
	max.s32 	%r4068, %r4067, 0;
	st.global.u32 	[%rd91+228], %r4068;
	cvt.s64.s32 	%rd173, %r3897;
	mad.lo.s64 	%rd174, %rd173, 307643727216640, 1073741824;
	shr.u64 	%rd175, %rd174, 31;
	cvt.u32.u64 	%r4069, %rd175;
	add.s32 	%r4070, %r4002, %r4069;
	cvt.s64.s32 	%rd176, %r4070;
	mad.lo.s64 	%rd177, %rd176, 2147484016, 1073741824;
	shr.u64 	%rd178, %rd177, 31;
	cvt.u32.u64 	%r4071, %rd178;
	add.s32 	%r4072, %r4005, %r4071;
	mul.wide.s32 	%rd179, %r4072, 1592540765;
	add.s64 	%rd180, %rd179, 1073741824;
	shr.u64 	%rd181, %rd180, 31;
	cvt.u32.u64 	%r4073, %rd181;
	ld.global.nc.u32 	%r4074, [%rd90+232];
	add.s32 	%r4075, %r4074, %r4073;
	max.s32 	%r4076, %r4075, 0;
	st.global.u32 	[%rd91+232], %r4076;
	cvt.s64.s32 	%rd182, %r3901;
	mad.lo.s64 	%rd183, %rd182, 307643727216640, 1073741824;
	shr.u64 	%rd184, %rd183, 31;
	cvt.u32.u64 	%r4077, %rd184;
	add.s32 	%r4078, %r4012, %r4077;
	cvt.s64.s32 	%rd185, %r4078;
	mad.lo.s64 	%rd186, %rd185, 2147484016, 1073741824;
	shr.u64 	%rd187, %rd186, 31;
	cvt.u32.u64 	%r4079, %rd187;
	add.s32 	%r4080, %r4015, %r4079;
	mul.wide.s32 	%rd188, %r4080, 1592540765;
	add.s64 	%rd189, %rd188, 1073741824;
	shr.u64 	%rd190, %rd189, 31;
	cvt.u32.u64 	%r4081, %rd190;
	ld.global.nc.u32 	%r4082, [%rd90+236];
	add.s32 	%r4083, %r4082, %r4081;
	max.s32 	%r4084, %r4083, 0;
	st.global.u32 	[%rd91+236], %r4084;
	cvt.s64.s32 	%rd191, %r3905;
	mad.lo.s64 	%rd192, %rd191, 307643727216640, 1073741824;
	shr.u64 	%rd193, %rd192, 31;
	cvt.u32.u64 	%r4085, %rd193;
	add.s32 	%r4086, %r3982, %r4085;
	cvt.s64.s32 	%rd194, %r4086;
	mad.lo.s64 	%rd195, %rd194, 2147484016, 1073741824;
	shr.u64 	%rd196, %rd195, 31;
	cvt.u32.u64 	%r4087, %rd196;
	add.s32 	%r4088, %r3985, %r4087;
	mul.wide.s32 	%rd197, %r4088, 1592540765;
	add.s64 	%rd198, %rd197, 1073741824;
	shr.u64 	%rd199, %rd198, 31;
	cvt.u32.u64 	%r4089, %rd199;
	ld.global.nc.u32 	%r4090, [%rd90+336];
	add.s32 	%r4091, %r4090, %r4089;
	max.s32 	%r4092, %r4091, 0;
	st.global.u32 	[%rd91+336], %r4092;
	cvt.s64.s32 	%rd200, %r3909;
	mad.lo.s64 	%rd201, %rd200, 307643727216640, 1073741824;
	shr.u64 	%rd202, %rd201, 31;
	cvt.u32.u64 	%r4093, %rd202;
	add.s32 	%r4094, %r3992, %r4093;
	cvt.s64.s32 	%rd203, %r4094;
	mad.lo.s64 	%rd204, %rd203, 2147484016, 1073741824;
	shr.u64 	%rd205, %rd204, 31;
	cvt.u32.u64 	%r4095, %rd205;
	add.s32 	%r4096, %r3995, %r4095;
	mul.wide.s32 	%rd206, %r4096, 1592540765;
	add.s64 	%rd207, %rd206, 1073741824;
	shr.u64 	%rd208, %rd207, 31;
	cvt.u32.u64 	%r4097, %rd208;
	ld.global.nc.u32 	%r4098, [%rd90+340];
	add.s32 	%r4099, %r4098, %r4097;
	max.s32 	%r4100, %r4099, 0;
	st.global.u32 	[%rd91+340], %r4100;
	cvt.s64.s32 	%rd209, %r3913;
	mad.lo.s64 	%rd210, %rd209, 307643727216640, 1073741824;
	shr.u64 	%rd211, %rd210, 31;
	cvt.u32.u64 	%r4101, %rd211;
	add.s32 	%r4102, %r4002, %r4101;
	cvt.s64.s32 	%rd212, %r4102;
	mad.lo.s64 	%rd213, %rd212, 2147484016, 1073741824;
	shr.u64 	%rd214, %rd213, 31;
	cvt.u32.u64 	%r4103, %rd214;
	add.s32 	%r4104, %r4005, %r4103;
	mul.wide.s32 	%rd215, %r4104, 1592540765;
	add.s64 	%rd216, %rd215, 1073741824;
	shr.u64 	%rd217, %rd216, 31;
	cvt.u32.u64 	%r4105, %rd217;
	ld.global.nc.u32 	%r4106, [%rd90+344];
	add.s32 	%r4107, %r4106, %r4105;
	max.s32 	%r4108, %r4107, 0;
	st.global.u32 	[%rd91+344], %r4108;
	cvt.s64.s32 	%rd218, %r3917;
	mad.lo.s64 	%rd219, %rd218, 307643727216640, 1073741824;
	shr.u64 	%rd220, %rd219, 31;
	cvt.u32.u64 	%r4109, %rd220;
	add.s32 	%r4110, %r4012, %r4109;
	cvt.s64.s32 	%rd221, %r4110;
	mad.lo.s64 	%rd222, %rd221, 2147484016, 1073741824;
	shr.u64 	%rd223, %rd222, 31;
	cvt.u32.u64 	%r4111, %rd223;
	add.s32 	%r4112, %r4015, %r4111;
	mul.wide.s32 	%rd224, %r4112, 1592540765;
	add.s64 	%rd225, %rd224, 1073741824;
	shr.u64 	%rd226, %rd225, 31;
	cvt.u32.u64 	%r4113, %rd226;
	ld.global.nc.u32 	%r4114, [%rd90+348];
	add.s32 	%r4115, %r4114, %r4113;
	max.s32 	%r4116, %r4115, 0;
	st.global.u32 	[%rd91+348], %r4116;
	cvt.s64.s32 	%rd227, %r3921;
	mad.lo.s64 	%rd228, %rd227, 307643727216640, 1073741824;
	shr.u64 	%rd229, %rd228, 31;
	cvt.u32.u64 	%r4117, %rd229;
	add.s32 	%r4118, %r3982, %r4117;
	cvt.s64.s32 	%rd230, %r4118;
	mad.lo.s64 	%rd231, %rd230, 2147484016, 1073741824;
	shr.u64 	%rd232, %rd231, 31;
	cvt.u32.u64 	%r4119, %rd232;
	add.s32 	%r4120, %r3985, %r4119;
	mul.wide.s32 	%rd233, %r4120, 1592540765;
	add.s64 	%rd234, %rd233, 1073741824;
	shr.u64 	%rd235, %rd234, 31;
	cvt.u32.u64 	%r4121, %rd235;
	ld.global.nc.u32 	%r4122, [%rd90+448];
	add.s32 	%r4123, %r4122, %r4121;
	max.s32 	%r4124, %r4123, 0;
	st.global.u32 	[%rd91+448], %r4124;
	cvt.s64.s32 	%rd236, %r3925;
	mad.lo.s64 	%rd237, %rd236, 307643727216640, 1073741824;
	shr.u64 	%rd238, %rd237, 31;
	cvt.u32.u64 	%r4125, %rd238;
	add.s32 	%r4126, %r3992, %r4125;
	cvt.s64.s32 	%rd239, %r4126;
	mad.lo.s64 	%rd240, %rd239, 2147484016, 1073741824;
	shr.u64 	%rd241, %rd240, 31;
	cvt.u32.u64 	%r4127, %rd241;
	add.s32 	%r4128, %r3995, %r4127;
	mul.wide.s32 	%rd242, %r4128, 1592540765;
	add.s64 	%rd243, %rd242, 1073741824;
	shr.u64 	%rd244, %rd243, 31;
	cvt.u32.u64 	%r4129, %rd244;
	ld.global.nc.u32 	%r4130, [%rd90+452];
	add.s32 	%r4131, %r4130, %r4129;
	max.s32 	%r4132, %r4131, 0;
	st.global.u32 	[%rd91+452], %r4132;
	cvt.s64.s32 	%rd245, %r3929;
	mad.lo.s64 	%rd246, %rd245, 307643727216640, 1073741824;
	shr.u64 	%rd247, %rd246, 31;
	cvt.u32.u64 	%r4133, %rd247;
	add.s32 	%r4134, %r4002, %r4133;
	cvt.s64.s32 	%rd248, %r4134;
	mad.lo.s64 	%rd249, %rd248, 2147484016, 1073741824;
	shr.u64 	%rd250, %rd249, 31;
	cvt.u32.u64 	%r4135, %rd250;
	add.s32 	%r4136, %r4005, %r4135;
	mul.wide.s32 	%rd251, %r4136, 1592540765;
	add.s64 	%rd252, %rd251, 1073741824;
	shr.u64 	%rd253, %rd252, 31;
	cvt.u32.u64 	%r4137, %rd253;
	ld.global.nc.u32 	%r4138, [%rd90+456];
	add.s32 	%r4139, %r4138, %r4137;
	max.s32 	%r4140, %r4139, 0;
	st.global.u32 	[%rd91+456], %r4140;
	cvt.s64.s32 	%rd254, %r3933;
	mad.lo.s64 	%rd255, %rd254, 307643727216640, 1073741824;
	shr.u64 	%rd256, %rd255, 31;
	cvt.u32.u64 	%r4141, %rd256;
	add.s32 	%r4142, %r4012, %r4141;
	cvt.s64.s32 	%rd257, %r4142;
	mad.lo.s64 	%rd258, %rd257, 2147484016, 1073741824;
	shr.u64 	%rd259, %rd258, 31;
	cvt.u32.u64 	%r4143, %rd259;
	add.s32 	%r4144, %r4015, %r4143;
	mul.wide.s32 	%rd260, %r4144, 1592540765;
	add.s64 	%rd261, %rd260, 1073741824;
	shr.u64 	%rd262, %rd261, 31;
	cvt.u32.u64 	%r4145, %rd262;
	ld.global.nc.u32 	%r4146, [%rd90+460];
	add.s32 	%r4147, %r4146, %r4145;
	max.s32 	%r4148, %r4147, 0;
	st.global.u32 	[%rd91+460], %r4148;
	cvt.s64.s32 	%rd263, %r3937;
	mad.lo.s64 	%rd264, %rd263, 307643727216640, 1073741824;
	shr.u64 	%rd265, %rd264, 31;
	cvt.u32.u64 	%r4149, %rd265;
	add.s32 	%r4150, %r3982, %r4149;
	cvt.s64.s32 	%rd266, %r4150;
	mad.lo.s64 	%rd267, %rd266, 2147484016, 1073741824;
	shr.u64 	%rd268, %rd267, 31;
	cvt.u32.u64 	%r4151, %rd268;
	add.s32 	%r4152, %r3985, %r4151;
	mul.wide.s32 	%rd269, %r4152, 1592540765;
	add.s64 	%rd270, %rd269, 1073741824;
	shr.u64 	%rd271, %rd270, 31;
	cvt.u32.u64 	%r4153, %rd271;
	ld.global.nc.u32 	%r4154, [%rd90+560];
	add.s32 	%r4155, %r4154, %r4153;
	max.s32 	%r4156, %r4155, 0;
	st.global.u32 	[%rd91+560], %r4156;
	cvt.s64.s32 	%rd272, %r3941;
	mad.lo.s64 	%rd273, %rd272, 307643727216640, 1073741824;
	shr.u64 	%rd274, %rd273, 31;
	cvt.u32.u64 	%r4157, %rd274;
	add.s32 	%r4158, %r3992, %r4157;
	cvt.s64.s32 	%rd275, %r4158;
	mad.lo.s64 	%rd276, %rd275, 2147484016, 1073741824;
	shr.u64 	%rd277, %rd276, 31;
	cvt.u32.u64 	%r4159, %rd277;
	add.s32 	%r4160, %r3995, %r4159;
	mul.wide.s32 	%rd278, %r4160, 1592540765;
	add.s64 	%rd279, %rd278, 1073741824;
	shr.u64 	%rd280, %rd279, 31;
	cvt.u32.u64 	%r4161, %rd280;
	ld.global.nc.u32 	%r4162, [%rd90+564];
	add.s32 	%r4163, %r4162, %r4161;
	max.s32 	%r4164, %r4163, 0;
	st.global.u32 	[%rd91+564], %r4164;
	cvt.s64.s32 	%rd281, %r3945;
	mad.lo.s64 	%rd282, %rd281, 307643727216640, 1073741824;
	shr.u64 	%rd283, %rd282, 31;
	cvt.u32.u64 	%r4165, %rd283;
	add.s32 	%r4166, %r4002, %r4165;
	cvt.s64.s32 	%rd284, %r4166;
	mad.lo.s64 	%rd285, %rd284, 2147484016, 1073741824;
	shr.u64 	%rd286, %rd285, 31;
	cvt.u32.u64 	%r4167, %rd286;
	add.s32 	%r4168, %r4005, %r4167;
	mul.wide.s32 	%rd287, %r4168, 1592540765;
	add.s64 	%rd288, %rd287, 1073741824;
	shr.u64 	%rd289, %rd288, 31;
	cvt.u32.u64 	%r4169, %rd289;
	ld.global.nc.u32 	%r4170, [%rd90+568];
	add.s32 	%r4171, %r4170, %r4169;
	max.s32 	%r4172, %r4171, 0;
	st.global.u32 	[%rd91+568], %r4172;
	cvt.s64.s32 	%rd290, %r3949;
	mad.lo.s64 	%rd291, %rd290, 307643727216640, 1073741824;
	shr.u64 	%rd292, %rd291, 31;
	cvt.u32.u64 	%r4173, %rd292;
	add.s32 	%r4174, %r4012, %r4173;
	cvt.s64.s32 	%rd293, %r4174;
	mad.lo.s64 	%rd294, %rd293, 2147484016, 1073741824;
	shr.u64 	%rd295, %rd294, 31;
	cvt.u32.u64 	%r4175, %rd295;
	add.s32 	%r4176, %r4015, %r4175;
	mul.wide.s32 	%rd296, %r4176, 1592540765;
	add.s64 	%rd297, %rd296, 1073741824;
	shr.u64 	%rd298, %rd297, 31;
	cvt.u32.u64 	%r4177, %rd298;
	ld.global.nc.u32 	%r4178, [%rd90+572];
	add.s32 	%r4179, %r4178, %r4177;
	max.s32 	%r4180, %r4179, 0;
	st.global.u32 	[%rd91+572], %r4180;
	cvt.s64.s32 	%rd299, %r3953;
	mad.lo.s64 	%rd300, %rd299, 307643727216640, 1073741824;
	shr.u64 	%rd301, %rd300, 31;
	cvt.u32.u64 	%r4181, %rd301;
	add.s32 	%r4182, %r3982, %r4181;
	cvt.s64.s32 	%rd302, %r4182;
	mad.lo.s64 	%rd303, %rd302, 2147484016, 1073741824;
	shr.u64 	%rd304, %rd303, 31;
	cvt.u32.u64 	%r4183, %rd304;
	add.s32 	%r4184, %r3985, %r4183;
	mul.wide.s32 	%rd305, %r4184, 1592540765;
	add.s64 	%rd306, %rd305, 1073741824;
	shr.u64 	%rd307, %rd306, 31;
	cvt.u32.u64 	%r4185, %rd307;
	ld.global.nc.u32 	%r4186, [%rd90+672];
	add.s32 	%r4187, %r4186, %r4185;
	max.s32 	%r4188, %r4187, 0;
	st.global.u32 	[%rd91+672], %r4188;
	cvt.s64.s32 	%rd308, %r3957;
	mad.lo.s64 	%rd309, %rd308, 307643727216640, 1073741824;
	shr.u64 	%rd310, %rd309, 31;
	cvt.u32.u64 	%r4189, %rd310;
	add.s32 	%r4190, %r3992, %r4189;
	cvt.s64.s32 	%rd311, %r4190;
	mad.lo.s64 	%rd312, %rd311, 2147484016, 1073741824;
	shr.u64 	%rd313, %rd312, 31;
	cvt.u32.u64 	%r4191, %rd313;
	add.s32 	%r4192, %r3995, %r4191;
	mul.wide.s32 	%rd314, %r4192, 1592540765;
	add.s64 	%rd315, %rd314, 1073741824;
	shr.u64 	%rd316, %rd315, 31;
	cvt.u32.u64 	%r4193, %rd316;
	ld.global.nc.u32 	%r4194, [%rd90+676];
	add.s32 	%r4195, %r4194, %r4193;
	max.s32 	%r4196, %r4195, 0;
	st.global.u32 	[%rd91+676], %r4196;
	cvt.s64.s32 	%rd317, %r3961;
	mad.lo.s64 	%rd318, %rd317, 307643727216640, 1073741824;
	shr.u64 	%rd319, %rd318, 31;
	cvt.u32.u64 	%r4197, %rd319;
	add.s32 	%r4198, %r4002, %r4197;
	cvt.s64.s32 	%rd320, %r4198;
	mad.lo.s64 	%rd321, %rd320, 2147484016, 1073741824;
	shr.u64 	%rd322, %rd321, 31;
	cvt.u32.u64 	%r4199, %rd322;
	add.s32 	%r4200, %r4005, %r4199;
	mul.wide.s32 	%rd323, %r4200, 1592540765;
	add.s64 	%rd324, %rd323, 1073741824;
	shr.u64 	%rd325, %rd324, 31;
	cvt.u32.u64 	%r4201, %rd325;
	ld.global.nc.u32 	%r4202, [%rd90+680];
	add.s32 	%r4203, %r4202, %r4201;
	max.s32 	%r4204, %r4203, 0;
	st.global.u32 	[%rd91+680], %r4204;
	cvt.s64.s32 	%rd326, %r3965;
	mad.lo.s64 	%rd327, %rd326, 307643727216640, 1073741824;
	shr.u64 	%rd328, %rd327, 31;
	cvt.u32.u64 	%r4205, %rd328;
	add.s32 	%r4206, %r4012, %r4205;
	cvt.s64.s32 	%rd329, %r4206;
	mad.lo.s64 	%rd330, %rd329, 2147484016, 1073741824;
	shr.u64 	%rd331, %rd330, 31;
	cvt.u32.u64 	%r4207, %rd331;
	add.s32 	%r4208, %r4015, %r4207;
	mul.wide.s32 	%rd332, %r4208, 1592540765;
	add.s64 	%rd333, %rd332, 1073741824;
	shr.u64 	%rd334, %rd333, 31;
	cvt.u32.u64 	%r4209, %rd334;
	ld.global.nc.u32 	%r4210, [%rd90+684];
	add.s32 	%r4211, %r4210, %r4209;
	max.s32 	%r4212, %r4211, 0;
	st.global.u32 	[%rd91+684], %r4212;
	ret;

}
	// .globl	fused_nn_conv2d_cast_fixed_point_multiply_add_cast_nn_relu_cast_fixed_point_mult_18399029763786111876__6_kernel0
.visible .entry fused_nn_conv2d_cast_fixed_point_multiply_add_cast_nn_relu_cast_fixed_point_mult_18399029763786111876__6_kernel0(
	.param .u64 .ptr .align 1 fused_nn_conv2d_cast_fixed_point_multiply_add_cast_nn_relu_cast_fixed_point_mult_18399029763786111876__6_kernel0_param_0,
	.param .u64 .ptr .align 1 fused_nn_conv2d_cast_fixed_point_multiply_add_cast_nn_relu_cast_fixed_point_mult_18399029763786111876__6_kernel0_param_1,
	.param .u64 .ptr .align 1 fused_nn_conv2d_cast_fixed_point_multiply_add_cast_nn_relu_cast_fixed_point_mult_18399029763786111876__6_kernel0_param_2,
	.param .u64 .ptr .align 1 fused_nn_conv2d_cast_fixed_point_multiply_add_cast_nn_relu_cast_fixed_point_mult_18399029763786111876__6_kernel0_param_3
)
{
	.reg .pred 	%p<46>;
	.reg .b16 	%rs<44>;
	.reg .b32 	%r<2347>;
	.reg .b64 	%rd<232>;
	// demoted variable
	.shared .align 4 .b8 _ZZ112fused_nn_conv2d_cast_fixed_point_multiply_add_cast_nn_relu_cast_fixed_point_mult_18399029763786111876__6_kernel0E15pad_data_shared[1024];
	// demoted variable
	.shared .align 4 .b8 _ZZ112fused_nn_conv2d_cast_fixed_point_multiply_add_cast_nn_relu_cast_fixed_point_mult_18399029763786111876__6_kernel0E18placeholder_shared[2304];
	ld.param.u64 	%rd8, [fused_nn_conv2d_cast_fixed_point_multiply_add_cast_nn_relu_cast_fixed_point_mult_18399029763786111876__6_kernel0_param_0];
	ld.param.u64 	%rd9, [fused_nn_conv2d_cast_fixed_point_multiply_add_cast_nn_relu_cast_fixed_point_mult_18399029763786111876__6_kernel0_param_1];
	cvta.to.global.u64 	%rd1, %rd9;
	cvta.to.global.u64 	%rd2, %rd8;
	mov.u32 	%r1, %tid.y;
	add.s32 	%r2, %r1, -15;
	setp.lt.u32 	%p7, %r2, -14;
	mov.b32 	%r2311, 0;
	@%p7 bra 	$L__BB55_3;
	mov.u32 	%r3, %ctaid.x;
	shl.b32 	%r98, %r3, 1;
	mov.u32 	%r4, %tid.x;
	or.b32  	%r99, %r98, %r4;
	setp.eq.s32 	%p8, %r99, 0;
	add.s32 	%r100, %r98, %r4;
	setp.gt.u32 	%p9, %r100, 14;
	or.pred  	%p10, %p8, %p9;
	@%p10 bra 	$L__BB55_3;
	mov.u32 	%r102, %ctaid.z;
	mul.lo.s32 	%r103, %r102, 100352;
	mov.u32 	%r104, %tid.z;
	shl.b32 	%r105, %r3, 3;
	shl.b32 	%r106, %r4, 2;
	mad.lo.s32 	%r107, %r104, 50176, %r103;
	mad.lo.s32 	%r108, %r1, 56, %r107;
	add.s32 	%r109, %r108, %r105;
	add.s32 	%r110, %r109, %r106;
	add.s32 	%r111, %r110, -60;
	cvt.s64.s32 	%rd10, %r111;
	add.s64 	%rd11, %rd2, %rd10;
	ld.global.nc.u32 	%r2311, [%rd11];
$L__BB55_3:
	setp.lt.u32 	%p11, %r2, -14;
	mov.u32 	%r113, %tid.z;
	shl.b32 	%r115, %r113, 8;
	shl.b32 	%r116, %r1, 4;
	add.s32 	%r117, %r115, %r116;
	mov.u32 	%r118, %tid.x;
	shl.b32 	%r119, %r118, 2;
	add.s32 	%r120, %r117, %r119;
	mov.u32 	%r121, _ZZ112fused_nn_conv2d_cast_fixed_point_multiply_add_cast_nn_relu_cast_fixed_point_mult_18399029763786111876__6_kernel0E15pad_data_shared;
	add.s32 	%r7, %r121, %r120;
	st.shared.u32 	[%r7], %r2311;
	mov.u32 	%r122, %ctaid.x;
	shl.b32 	%r123, %r122, 1;
	or.b32  	%r124, %r123, %r118;
	setp.eq.s32 	%p12, %r124, 0;
	add.s32 	%r126, %r123, %r118;
	setp.gt.u32 	%p13, %r126, 14;
	mov.u32 	%r128, %ctaid.z;
	mul.lo.s32 	%r129, %r113, 50176;
	shl.b32 	%r8, %r122, 3;
	shl.b32 	%r130, %r113, 4;
	add.s32 	%r131, %r130, %r1;
	shl.b32 	%r132, %r113, 6;
	shl.b32 	%r133, %r1, 2;
	add.s32 	%r134, %r132, %r118;
	add.s32 	%r135, %r134, %r133;
	mov.u32 	%r137, %ctaid.y;
	mul.lo.s32 	%r138, %r137, 147456;
	shr.u32 	%r9, %r118, 1;
	or.pred  	%p14, %p11, %p12;
	or.pred  	%p1, %p14, %p13;
	setp.lt.u32 	%p15, %r131, 144;
	setp.lt.u32 	%p16, %r135, 576;
	and.pred  	%p17, %p15, %p16;
	setp.lt.u32 	%p18, %r113, 9;
	and.pred  	%p2, %p17, %p18;
	cvt.u16.u32 	%rs5, %r131;
	and.b16  	%rs6, %rs5, 255;
	mul.lo.s16 	%rs7, %rs6, 57;
	shr.u16 	%rs8, %rs7, 9;
	mul.wide.u16 	%r10, %rs8, 9216;
	mul.lo.s16 	%rs9, %rs8, 9;
	sub.s16 	%rs10, %rs5, %rs9;
	shl.b16 	%rs1, %rs10, 4;
	cvt.u32.u16 	%r139, %rs1;
	and.b32  	%r140, %r139, 240;
	mov.u32 	%r141, _ZZ112fused_nn_conv2d_cast_fixed_point_multiply_add_cast_nn_relu_cast_fixed_point_mult_18399029763786111876__6_kernel0E18placeholder_shared;
	add.s32 	%r11, %r141, %r120;
	setp.lt.u32 	%p19, %r131, 112;
	setp.lt.u32 	%p20, %r135, 448;
	and.pred  	%p21, %p19, %p20;
	setp.lt.u32 	%p22, %r113, 7;
	and.pred  	%p3, %p21, %p22;
	add.s16 	%rs11, %rs5, 32;
	and.b16  	%rs12, %rs11, 255;
	mul.lo.s16 	%rs13, %rs12, 57;
	shr.u16 	%rs14, %rs13, 9;
	mul.wide.u16 	%r12, %rs14, 9216;
	mul.lo.s16 	%rs15, %rs14, 9;
	sub.s16 	%rs16, %rs11, %rs15;
	shl.b16 	%rs2, %rs16, 4;
	cvt.u32.u16 	%r142, %rs2;
	and.b32  	%r143, %r142, 240;
	setp.lt.u32 	%p23, %r131, 80;
	setp.lt.u32 	%p24, %r135, 320;
	and.pred  	%p25, %p23, %p24;
	setp.lt.u32 	%p26, %r113, 5;
	and.pred  	%p4, %p25, %p26;
	add.s16 	%rs17, %rs5, 64;
	and.b16  	%rs18, %rs17, 255;
	mul.lo.s16 	%rs19, %rs18, 57;
	shr.u16 	%rs20, %rs19, 9;
	mul.wide.u16 	%r13, %rs20, 9216;
	mul.lo.s16 	%rs21, %rs20, 9;
	sub.s16 	%rs22, %rs17, %rs21;
	shl.b16 	%rs3, %rs22, 4;
	cvt.u32.u16 	%r144, %rs3;
	and.b32  	%r145, %r144, 240;
	setp.lt.u32 	%p27, %r131, 48;
	setp.lt.u32 	%p28, %r135, 192;
	and.pred  	%p29, %p27, %p28;
	setp.lt.u32 	%p30, %r113, 3;
	and.pred  	%p5, %p29, %p30;
	add.s16 	%rs23, %rs5, 96;
	and.b16  	%rs24, %rs23, 255;
	mul.lo.s16 	%rs25, %rs24, 57;
	shr.u16 	%rs26, %rs25, 9;
	mul.wide.u16 	%r14, %rs26, 9216;
	mul.lo.s16 	%rs27, %rs26, 9;
	sub.s16 	%rs28, %rs23, %rs27;
	shl.b16 	%rs4, %rs28, 4;
	cvt.u32.u16 	%r146, %rs4;
	and.b32  	%r147, %r146, 240;
	setp.lt.u32 	%p31, %r131, 16;
	setp.lt.u32 	%p32, %r135, 64;
	and.pred  	%p33, %p31, %p32;
	setp.eq.s32 	%p34, %r113, 0;
	and.pred  	%p6, %p33, %p34;
	xor.b16  	%rs29, %rs5, 128;
	and.b16  	%rs30, %rs29, 255;
	mul.lo.s16 	%rs31, %rs30, 57;
	shr.u16 	%rs32, %rs31, 9;
	mul.wide.u16 	%r148, %rs32, 9216;
	mul.lo.s16 	%rs33, %rs32, 9;
	sub.s16 	%rs34, %rs5, %rs33;
	shl.b16 	%rs35, %rs34, 4;
	cvt.u32.u16 	%r149, %rs35;
	and.b32  	%r150, %r149, 240;
	add.s32 	%r151, %r138, %r148;
	add.s32 	%r152, %r151, %r119;
	add.s32 	%r2316, %r152, %r150;
	add.s32 	%r153, %r138, %r14;
	add.s32 	%r154, %r153, %r119;
	add.s32 	%r2315, %r154, %r147;
	add.s32 	%r155, %r138, %r13;
	add.s32 	%r156, %r155, %r119;
	add.s32 	%r2314, %r156, %r145;
	add.s32 	%r157, %r138, %r12;
	add.s32 	%r158, %r157, %r119;
	add.s32 	%r2313, %r158, %r143;
	add.s32 	%r159, %r138, %r10;
	add.s32 	%r160, %r159, %r119;
	add.s32 	%r2312, %r160, %r140;
	mul.wide.u32 	%rd12, %r118, 4;
	cvt.u64.u32 	%rd13, %r8;
	add.s64 	%rd14, %rd12, %rd13;
	mad.lo.s32 	%r20, %r128, 100352, %r129;
	mad.lo.s32 	%r161, %r1, 56, %r20;
	cvt.u64.u32 	%rd15, %r161;
	add.s64 	%rd16, %rd14, %rd15;
	add.s64 	%rd17, %rd16, %rd2;
	add.s64 	%rd231, %rd17, 724;
	mov.b32 	%r2317, 0;
	mov.u32 	%r2318, %r2317;
	mov.u32 	%r2319, %r2317;
	mov.u32 	%r2320, %r2317;
	mov.u32 	%r2321, %r2317;
	mov.u32 	%r2322, %r2317;
	mov.u32 	%r2323, %r2317;
	mov.u32 	%r2324, %r2317;
	mov.u32 	%r2325, %r2317;
	mov.u32 	%r2326, %r2317;
	mov.u32 	%r2327, %r2317;
	mov.u32 	%r2328, %r2317;
	mov.u32 	%r2329, %r2317;
	mov.u32 	%r2330, %r2317;
	mov.u32 	%r2331, %r2317;
	mov.u32 	%r2332, %r2317;
	mov.u32 	%r2333, %r2317;
	mov.u32 	%r2334, %r2317;
	mov.u32 	%r2335, %r2317;
	mov.u32 	%r2336, %r2317;
	mov.u32 	%r2337, %r2317;
	mov.u32 	%r2338, %r2317;
	mov.u32 	%r2339, %r2317;
	mov.u32 	%r2340, %r2317;
	mov.u32 	%r2341, %r2317;
	mov.u32 	%r2342, %r2317;
	mov.u32 	%r2343, %r2317;
	mov.u32 	%r2344, %r2317;
	mov.u32 	%r2345, %r2317;
$L__BB55_4:
	bar.sync 	0;
	mov.b32 	%r2346, 0;
	@%p1 bra 	$L__BB55_6;
	ld.global.nc.u32 	%r2346, [%rd231];
$L__BB55_6:
	shl.b32 	%r163, %r2345, 9;
	not.b32 	%r164, %r163;
	and.b32  	%r165, %r164, 512;
	add.s32 	%r166, %r7, %r165;
	st.shared.u32 	[%r166], %r2346;
	not.pred 	%p35, %p2;
	@%p35 bra 	$L__BB55_8;
	cvt.u64.u32 	%rd18, %r2312;
	add.s64 	%rd19, %rd1, %rd18;
	ld.global.nc.u32 	%r167, [%rd19];
	st.shared.u32 	[%r11], %r167;
$L__BB55_8:
	not.pred 	%p36, %p3;
	@%p36 bra 	$L__BB55_10;
	cvt.u64.u32 	%rd20, %r2313;
	add.s64 	%rd21, %rd1, %rd20;
	ld.global.nc.u32 	%r168, [%rd21];
	st.shared.u32 	[%r11+512], %r168;
$L__BB55_10:
	not.pred 	%p37, %p4;
	@%p37 bra 	$L__BB55_12;
	cvt.u64.u32 	%rd22, %r2314;
	add.s64 	%rd23, %rd1, %rd22;
	ld.global.nc.u32 	%r169, [%rd23];
	st.shared.u32 	[%r11+1024], %r169;
$L__BB55_12:
	not.pred 	%p38, %p5;
	@%p38 bra 	$L__BB55_14;
	cvt.u64.u32 	%rd24, %r2315;
	add.s64 	%rd25, %rd1, %rd24;
	ld.global.nc.u32 	%r170, [%rd25];
	st.shared.u32 	[%r11+1536], %r170;
$L__BB55_14:
	not.pred 	%p39, %p6;
	@%p39 bra 	$L__BB55_16;
	cvt.u64.u32 	%rd26, %r2316;
	add.s64 	%rd27, %rd1, %rd26;
	ld.global.nc.u32 	%r171, [%rd27];
	st.shared.u32 	[%r11+2048], %r171;
$L__BB55_16:
	bar.sync 	0;
	shl.b32 	%r1180, %r2345, 9;
	and.b32  	%r1181, %r1180, 512;
	mov.u32 	%r1182, %tid.z;
	shl.b32 	%r1183, %r1182, 8;
	mad.lo.s32 	%r57, %r9, 112, %r1183;
	add.s32 	%r1184, %r1181, %r57;
	mov.u32 	%r1185, %tid.x;
	shl.b32 	%r1186, %r1185, 2;
	and.b32  	%r58, %r1186, 4;
	or.b32  	%r1187, %r1184, %r58;
	mov.u32 	%r1188, _ZZ112fused_nn_conv2d_cast_fixed_point_multiply_add_cast_nn_relu_cast_fixed_point_mult_18399029763786111876__6_kernel0E15pad_data_shared;
	add.s32 	%r1189, %r1188, %r1187;
	ld.shared.u32 	%r173, [%r1189];
	mov.u32 	%r1190, _ZZ112fused_nn_conv2d_cast_fixed_point_multiply_add_cast_nn_relu_cast_fixed_point_mult_18399029763786111876__6_kernel0E18placeholder_shared;
	mad.lo.s32 	%r59, %r1, 144, %r1190;
	ld.shared.u32 	%r174, [%r59];
	// begin inline asm
	dp4a.s32.s32 %r172, %r173, %r174, %r2344;
	// end inline asm
	ld.shared.u32 	%r177, [%r1189];
	ld.shared.u32 	%r178, [%r59+4];
	// begin inline asm
	dp4a.s32.s32 %r176, %r177, %r178, %r2343;
	// end inline asm
	ld.shared.u32 	%r181, [%r1189];
	ld.shared.u32 	%r182, [%r59+8];
	// begin inline asm
	dp4a.s32.s32 %r180, %r181, %r182, %r2342;
	// end inline asm
	ld.shared.u32 	%r185, [%r1189];
	ld.shared.u32 	%r186, [%r59+12];
	// begin inline asm
	dp4a.s32.s32 %r184, %r185, %r186, %r2341;
	// end inline asm
	ld.shared.u32 	%r189, [%r1189+16];
	ld.shared.u32 	%r190, [%r59];
	// begin inline asm
	dp4a.s32.s32 %r188, %r189, %r190, %r2340;
	// end inline asm
	ld.shared.u32 	%r193, [%r1189+16];
	ld.shared.u32 	%r194, [%r59+4];
	// begin inline asm
	dp4a.s32.s32 %r192, %r193, %r194, %r2339;
	// end inline asm
	ld.shared.u32 	%r197, [%r1189+16];
	ld.shared.u32 	%r198, [%r59+8];
	// begin inline asm
	dp4a.s32.s32 %r196, %r197, %r198, %r2338;
	// end inline asm
	ld.shared.u32 	%r201, [%r1189+16];
	ld.shared.u32 	%r202, [%r59+12];
	// begin inline asm
	dp4a.s32.s32 %r200, %r201, %r202, %r2337;
	// end inline asm
	ld.shared.u32 	%r205, [%r1189+32];
	ld.shared.u32 	%r206, [%r59];
	// begin inline asm
	dp4a.s32.s32 %r204, %r205, %r206, %r2336;
	// end inline asm
	ld.shared.u32 	%r209, [%r1189+32];
	ld.shared.u32 	%r210, [%r59+4];
	// begin inline asm
	dp4a.s32.s32 %r208, %r209, %r210, %r2335;
	// end inline asm
	ld.shared.u32 	%r213, [%r1189+32];
	ld.shared.u32 	%r214, [%r59+8];
	// begin inline asm
	dp4a.s32.s32 %r212, %r213, %r214, %r2334;
	// end inline asm
	ld.shared.u32 	%r217, [%r1189+32];
	ld.shared.u32 	%r218, [%r59+12];
	// begin inline asm
	dp4a.s32.s32 %r216, %r217, %r218, %r2333;
	// end inline asm
	ld.shared.u32 	%r221, [%r1189+48];
	ld.shared.u32 	%r222, [%r59];
	// begin inline asm
	dp4a.s32.s32 %r220, %r221, %r222, %r2332;
	// end inline asm
	ld.shared.u32 	%r225, [%r1189+48];
	ld.shared.u32 	%r226, [%r59+4];
	// begin inline asm
	dp4a.s32.s32 %r224, %r225, %r226, %r2331;
	// end inline asm
	ld.shared.u32 	%r229, [%r1189+48];
	ld.shared.u32 	%r230, [%r59+8];
	// begin inline asm
	dp4a.s32.s32 %r228, %r229, %r230, %r2330;
	// end inline asm
	ld.shared.u32 	%r233, [%r1189+48];
	ld.shared.u32 	%r234, [%r59+12];
	// begin inline asm
	dp4a.s32.s32 %r232, %r233, %r234, %r2329;
	// end inline asm
	ld.shared.u32 	%r237, [%r1189+64];
	ld.shared.u32 	%r238, [%r59];
	// begin inline asm
	dp4a.s32.s32 %r236, %r237, %r238, %r2328;
	// end inline asm
	ld.shared.u32 	%r241, [%r1189+64];
	ld.shared.u32 	%r242, [%r59+4];
	// begin inline asm
	dp4a.s32.s32 %r240, %r241, %r242, %r2327;
	// end inline asm
	ld.shared.u32 	%r245, [%r1189+64];
	ld.shared.u32 	%r246, [%r59+8];
	// begin inline asm
	dp4a.s32.s32 %r244, %r245, %r246, %r2326;
	// end inline asm
	ld.shared.u32 	%r249, [%r1189+64];
	ld.shared.u32 	%r250, [%r59+12];
	// begin inline asm
	dp4a.s32.s32 %r248, %r249, %r250, %r2325;
	// end inline asm
	ld.shared.u32 	%r253, [%r1189+80];
	ld.shared.u32 	%r254, [%r59];
	// begin inline asm
	dp4a.s32.s32 %r252, %r253, %r254, %r2324;
	// end inline asm
	ld.shared.u32 	%r257, [%r1189+80];
	ld.shared.u32 	%r258, [%r59+4];
	// begin inline asm
	dp4a.s32.s32 %r256, %r257, %r258, %r2323;
	// end inline asm
	ld.shared.u32 	%r261, [%r1189+80];
	ld.shared.u32 	%r262, [%r59+8];
	// begin inline asm
	dp4a.s32.s32 %r260, %r261, %r262, %r2322;
	// end inline asm
	ld.shared.u32 	%r265, [%r1189+80];
	ld.shared.u32 	%r266, [%r59+12];
	// begin inline asm
	dp4a.s32.s32 %r264, %r265, %r266, %r2321;
	// end inline asm
	ld.shared.u32 	%r269, [%r1189+96];
	ld.shared.u32 	%r270, [%r59];
	// begin inline asm
	dp4a.s32.s32 %r268, %r269, %r270, %r2320;
	// end inline asm
	ld.shared.u32 	%r273, [%r1189+96];
	ld.shared.u32 	%r274, [%r59+4];
	// begin inline asm
	dp4a.s32.s32 %r272, %r273, %r274, %r2319;
	// end inline asm
	ld.shared.u32 	%r277, [%r1189+96];
	ld.shared.u32 	%r278, [%r59+8];
	// begin inline asm
	dp4a.s32.s32 %r276, %r277, %r278, %r2318;
	// end inline asm
	ld.shared.u32 	%r281, [%r1189+96];
	ld.shared.u32 	%r282, [%r59+12];
	// begin inline asm
	dp4a.s32.s32 %r280, %r281, %r282, %r2317;
	// end inline asm
	ld.shared.u32 	%r285, [%r1189+16];
	ld.shared.u32 	%r286, [%r59+48];
	// begin inline asm
	dp4a.s32.s32 %r284, %r285, %r286, %r172;
	// end inline asm
	ld.shared.u32 	%r289, [%r1189+16];
	ld.shared.u32 	%r290, [%r59+52];
	// begin inline asm
	dp4a.s32.s32 %r288, %r289, %r290, %r176;
	// end inline asm
	ld.shared.u32 	%r293, [%r1189+16];
	ld.shared.u32 	%r294, [%r59+56];
	// begin inline asm
	dp4a.s32.s32 %r292, %r293, %r294, %r180;
	// end inline asm
	ld.shared.u32 	%r297, [%r1189+16];
	ld.shared.u32 	%r298, [%r59+60];
	// begin inline asm
	dp4a.s32.s32 %r296, %r297, %r298, %r184;
	// end inline asm
	ld.shared.u32 	%r301, [%r1189+32];
	ld.shared.u32 	%r302, [%r59+48];
	// begin inline asm
	dp4a.s32.s32 %r300, %r301, %r302, %r188;
	// end inline asm
	ld.shared.u32 	%r305, [%r1189+32];
	ld.shared.u32 	%r306, [%r59+52];
	// begin inline asm
	dp4a.s32.s32 %r304, %r305, %r306, %r192;
	// end inline asm
	ld.shared.u32 	%r309, [%r1189+32];
	ld.shared.u32 	%r310, [%r59+56];
	// begin inline asm
	dp4a.s32.s32 %r308, %r309, %r310, %r196;
	// end inline asm
	ld.shared.u32 	%r313, [%r1189+32];
	ld.shared.u32 	%r314, [%r59+60];
	// begin inline asm
	dp4a.s32.s32 %r312, %r313, %r314, %r200;
	// end inline asm
	ld.shared.u32 	%r317, [%r1189+48];
	ld.shared.u32 	%r318, [%r59+48];
	// begin inline asm
	dp4a.s32.s32 %r316, %r317, %r318, %r204;
	// end inline asm
	ld.shared.u32 	%r321, [%r1189+48];
	ld.shared.u32 	%r322, [%r59+52];
	// begin inline asm
	dp4a.s32.s32 %r320, %r321, %r322, %r208;
	// end inline asm
	ld.shared.u32 	%r325, [%r1189+48];
	ld.shared.u32 	%r326, [%r59+56];
	// begin inline asm
	dp4a.s32.s32 %r324, %r325, %r326, %r212;
	// end inline asm
	ld.shared.u32 	%r329, [%r1189+48];
	ld.shared.u32 	%r330, [%r59+60];
	// begin inline asm
	dp4a.s32.s32 %r328, %r329, %r330, %r216;
	// end inline asm
	ld.shared.u32 	%r333, [%r1189+64];
	ld.shared.u32 	%r334, [%r59+48];
	// begin inline asm
	dp4a.s32.s32 %r332, %r333, %r334, %r220;
	// end inline asm
	ld.shared.u32 	%r337, [%r1189+64];
	ld.shared.u32 	%r338, [%r59+52];
	// begin inline asm
	dp4a.s32.s32 %r336, %r337, %r338, %r224;
	// end inline asm
	ld.shared.u32 	%r341, [%r1189+64];
	ld.shared.u32 	%r342, [%r59+56];
	// begin inline asm
	dp4a.s32.s32 %r340, %r341, %r342, %r228;
	// end inline asm
	ld.shared.u32 	%r345, [%r1189+64];
	ld.shared.u32 	%r346, [%r59+60];
	// begin inline asm
	dp4a.s32.s32 %r344, %r345, %r346, %r232;
	// end inline asm
	ld.shared.u32 	%r349, [%r1189+80];
	ld.shared.u32 	%r350, [%r59+48];
	// begin inline asm
	dp4a.s32.s32 %r348, %r349, %r350, %r236;
	// end inline asm
	ld.shared.u32 	%r353, [%r1189+80];
	ld.shared.u32 	%r354, [%r59+52];
	// begin inline asm
	dp4a.s32.s32 %r352, %r353, %r354, %r240;
	// end inline asm
	ld.shared.u32 	%r357, [%r1189+80];
	ld.shared.u32 	%r358, [%r59+56];
	// begin inline asm
	dp4a.s32.s32 %r356, %r357, %r358, %r244;
	// end inline asm
	ld.shared.u32 	%r361, [%r1189+80];
	ld.shared.u32 	%r362, [%r59+60];
	// begin inline asm
	dp4a.s32.s32 %r360, %r361, %r362, %r248;
	// end inline asm
	ld.shared.u32 	%r365, [%r1189+96];
	ld.shared.u32 	%r366, [%r59+48];
	// begin inline asm
	dp4a.s32.s32 %r364, %r365, %r366, %r252;
	// end inline asm
	ld.shared.u32 	%r369, [%r1189+96];
	ld.shared.u32 	%r370, [%r59+52];
	// begin inline asm
	dp4a.s32.s32 %r368, %r369, %r370, %r256;
	// end inline asm
	ld.shared.u32 	%r373, [%r1189+96];
	ld.shared.u32 	%r374, [%r59+56];
	// begin inline asm
	dp4a.s32.s32 %r372, %r373, %r374, %r260;
	// end inline asm
	ld.shared.u32 	%r377, [%r1189+96];
	ld.shared.u32 	%r378, [%r59+60];
	// begin inline asm
	dp4a.s32.s32 %r376, %r377, %r378, %r264;
	// end inline asm
	ld.shared.u32 	%r381, [%r1189+112];
	ld.shared.u32 	%r382, [%r59+48];
	// begin inline asm
	dp4a.s32.s32 %r380, %r381, %r382, %r268;
	// end inline asm
	ld.shared.u32 	%r385, [%r1189+112];
	ld.shared.u32 	%r386, [%r59+52];
	// begin inline asm
	dp4a.s32.s32 %r384, %r385, %r386, %r272;
	// end inline asm
	ld.shared.u32 	%r389, [%r1189+112];
	ld.shared.u32 	%r390, [%r59+56];
	// begin inline asm
	dp4a.s32.s32 %r388, %r389, %r390, %r276;
	// end inline asm
	ld.shared.u32 	%r393, [%r1189+112];
	ld.shared.u32 	%r394, [%r59+60];
	// begin inline asm
	dp4a.s32.s32 %r392, %r393, %r394, %r280;
	// end inline asm
	ld.shared.u32 	%r397, [%r1189+32];
	ld.shared.u32 	%r398, [%r59+96];
	// begin inline asm
	dp4a.s32.s32 %r396, %r397, %r398, %r284;
	// end inline asm
	ld.shared.u32 	%r401, [%r1189+32];
	ld.shared.u32 	%r402, [%r59+100];
	// begin inline asm
	dp4a.s32.s32 %r400, %r401, %r402, %r288;
	// end inline asm
	ld.shared.u32 	%r405, [%r1189+32];
	ld.shared.u32 	%r406, [%r59+104];
	// begin inline asm
	dp4a.s32.s32 %r404, %r405, %r406, %r292;
	// end inline asm
	ld.shared.u32 	%r409, [%r1189+32];
	ld.shared.u32 	%r410, [%r59+108];
	// begin inline asm
	dp4a.s32.s32 %r408, %r409, %r410, %r296;
	// end inline asm
	ld.shared.u32 	%r413, [%r1189+48];
	ld.shared.u32 	%r414, [%r59+96];
	// begin inline asm
	dp4a.s32.s32 %r412, %r413, %r414, %r300;
	// end inline asm
	ld.shared.u32 	%r417, [%r1189+48];
	ld.shared.u32 	%r418, [%r59+100];
	// begin inline asm
	dp4a.s32.s32 %r416, %r417, %r418, %r304;
	// end inline asm
	ld.shared.u32 	%r421, [%r1189+48];
	ld.shared.u32 	%r422, [%r59+104];
	// begin inline asm
	dp4a.s32.s32 %r420, %r421, %r422, %r308;
	// end inline asm
	ld.shared.u32 	%r425, [%r1189+48];
	ld.shared.u32 	%r426, [%r59+108];
	// begin inline asm
	dp4a.s32.s32 %r424, %r425, %r426, %r312;
	// end inline asm
	ld.shared.u32 	%r429, [%r1189+64];
	ld.shared.u32 	%r430, [%r59+96];
	// begin inline asm
	dp4a.s32.s32 %r428, %r429, %r430, %r316;
	// end inline asm
	ld.shared.u32 	%r433, [%r1189+64];
	ld.shared.u32 	%r434, [%r59+100];
	// begin inline asm
	dp4a.s32.s32 %r432, %r433, %r434, %r320;
	// end inline asm
	ld.shared.u32 	%r437, [%r1189+64];
	ld.shared.u32 	%r438, [%r59+104];
	// begin inline asm
	dp4a.s32.s32 %r436, %r437, %r438, %r324;
	// end inline asm
	ld.shared.u32 	%r441, [%r1189+64];
	ld.shared.u32 	%r442, [%r59+108];
	// begin inline asm
	dp4a.s32.s32 %r440, %r441, %r442, %r328;
	// end inline asm
	ld.shared.u32 	%r445, [%r1189+80];
	ld.shared.u32 	%r446, [%r59+96];
	// begin inline asm
	dp4a.s32.s32 %r444, %r445, %r446, %r332;
	// end inline asm
	ld.shared.u32 	%r449, [%r1189+80];
	ld.shared.u32 	%r450, [%r59+100];
	// begin inline asm
	dp4a.s32.s32 %r448, %r449, %r450, %r336;
	// end inline asm
	ld.shared.u32 	%r453, [%r1189+80];
	ld.shared.u32 	%r454, [%r59+104];
	// begin inline asm
	dp4a.s32.s32 %r452, %r453, %r454, %r340;
	// end inline asm
	ld.shared.u32 	%r457, [%r1189+80];
	ld.shared.u32 	%r458, [%r59+108];
	// begin inline asm
	dp4a.s32.s32 %r456, %r457, %r458, %r344;
	// end inline asm
	ld.shared.u32 	%r461, [%r1189+96];
	ld.shared.u32 	%r462, [%r59+96];
	// begin inline asm
	dp4a.s32.s32 %r460, %r461, %r462, %r348;
	// end inline asm
	ld.shared.u32 	%r465, [%r1189+96];
	ld.shared.u32 	%r466, [%r59+100];
	// begin inline asm
	dp4a.s32.s32 %r464, %r465, %r466, %r352;
	// end inline asm
	ld.shared.u32 	%r469, [%r1189+96];
	ld.shared.u32 	%r470, [%r59+104];
	// begin inline asm
	dp4a.s32.s32 %r468, %r469, %r470, %r356;
	// end inline asm
	ld.shared.u32 	%r473, [%r1189+96];
	ld.shared.u32 	%r474, [%r59+108];
	// begin inline asm
	dp4a.s32.s32 %r472, %r473, %r474, %r360;
	// end inline asm
	ld.shared.u32 	%r477, [%r1189+112];
	ld.shared.u32 	%r478, [%r59+96];
	// begin inline asm
	dp4a.s32.s32 %r476, %r477, %r478, %r364;
	// end inline asm
	ld.shared.u32 	%r481, [%r1189+112];
	ld.shared.u32 	%r482, [%r59+100];
	// begin inline asm
	dp4a.s32.s32 %r480, %r481, %r482, %r368;
	// end inline asm
	ld.shared.u32 	%r485, [%r1189+112];
	ld.shared.u32 	%r486, [%r59+104];
	// begin inline asm
	dp4a.s32.s32 %r484, %r485, %r486, %r372;
	// end inline asm
	ld.shared.u32 	%r489, [%r1189+112];
	ld.shared.u32 	%r490, [%r59+108];
	// begin inline asm
	dp4a.s32.s32 %r488, %r489, %r490, %r376;
	// end inline asm
	ld.shared.u32 	%r493, [%r1189+128];
	ld.shared.u32 	%r494, [%r59+96];
	// begin inline asm
	dp4a.s32.s32 %r492, %r493, %r494, %r380;
	// end inline asm
	ld.shared.u32 	%r497, [%r1189+128];
	ld.shared.u32 	%r498, [%r59+100];
	// begin inline asm
	dp4a.s32.s32 %r496, %r497, %r498, %r384;
	// end inline asm
	ld.shared.u32 	%r501, [%r1189+128];
	ld.shared.u32 	%r502, [%r59+104];
	// begin inline asm
	dp4a.s32.s32 %r500, %r501, %r502, %r388;
	// end inline asm
	ld.shared.u32 	%r505, [%r1189+128];
	ld.shared.u32 	%r506, [%r59+108];
	// begin inline asm
	dp4a.s32.s32 %r504, %r505, %r506, %r392;
	// end inline asm
	ld.shared.u32 	%r509, [%r1189+4];
	ld.shared.u32 	%r510, [%r59+16];
	// begin inline asm
	dp4a.s32.s32 %r508, %r509, %r510, %r396;
	// end inline asm
	ld.shared.u32 	%r513, [%r1189+4];
	ld.shared.u32 	%r514, [%r59+20];
	// begin inline asm
	dp4a.s32.s32 %r512, %r513, %r514, %r400;
	// end inline asm
	ld.shared.u32 	%r517, [%r1189+4];
	ld.shared.u32 	%r518, [%r59+24];
	// begin inline asm
	dp4a.s32.s32 %r516, %r517, %r518, %r404;
	// end inline asm
	ld.shared.u32 	%r521, [%r1189+4];
	ld.shared.u32 	%r522, [%r59+28];
	// begin inline asm
	dp4a.s32.s32 %r520, %r521, %r522, %r408;
	// end inline asm
	ld.shared.u32 	%r525, [%r1189+20];
	ld.shared.u32 	%r526, [%r59+16];
	// begin inline asm
	dp4a.s32.s32 %r524, %r525, %r526, %r412;
	// end inline asm
	ld.shared.u32 	%r529, [%r1189+20];
	ld.shared.u32 	%r530, [%r59+20];
	// begin inline asm
	dp4a.s32.s32 %r528, %r529, %r530, %r416;
	// end inline asm
	ld.shared.u32 	%r533, [%r1189+20];
	ld.shared.u32 	%r534, [%r59+24];
	// begin inline asm
	dp4a.s32.s32 %r532, %r533, %r534, %r420;
	// end inline asm
	ld.shared.u32 	%r537, [%r1189+20];
	ld.shared.u32 	%r538, [%r59+28];
	// begin inline asm
	dp4a.s32.s32 %r536, %r537, %r538, %r424;
	// end inline asm
	ld.shared.u32 	%r541, [%r1189+36];
	ld.shared.u32 	%r542, [%r59+16];
	// begin inline asm
	dp4a.s32.s32 %r540, %r541, %r542, %r428;
	// end inline asm
	ld.shared.u32 	%r545, [%r1189+36];
	ld.shared.u32 	%r546, [%r59+20];
	// begin inline asm
	dp4a.s32.s32 %r544, %r545, %r546, %r432;
	// end inline asm
	ld.shared.u32 	%r549, [%r1189+36];
	ld.shared.u32 	%r550, [%r59+24];
	// begin inline asm
	dp4a.s32.s32 %r548, %r549, %r550, %r436;
	// end inline asm
	ld.shared.u32 	%r553, [%r1189+36];
	ld.shared.u32 	%r554, [%r59+28];
	// begin inline asm
	dp4a.s32.s32 %r552, %r553, %r554, %r440;
	// end inline asm
	ld.shared.u32 	%r557, [%r1189+52];
	ld.shared.u32 	%r558, [%r59+16];
	// begin inline asm
	dp4a.s32.s32 %r556, %r557, %r558, %r444;
	// end inline asm
	ld.shared.u32 	%r561, [%r1189+52];
	ld.shared.u32 	%r562, [%r59+20];
	// begin inline asm
	dp4a.s32.s32 %r560, %r561, %r562, %r448;
	// end inline asm
	ld.shared.u32 	%r565, [%r1189+52];
	ld.shared.u32 	%r566, [%r59+24];
	// begin inline asm
	dp4a.s32.s32 %r564, %r565, %r566, %r452;
	// end inline asm
	ld.shared.u32 	%r569, [%r1189+52];
	ld.shared.u32 	%r570, [%r59+28];
	// begin inline asm
	dp4a.s32.s32 %r568, %r569, %r570, %r456;
	// end inline asm
	ld.shared.u32 	%r573, [%r1189+68];
	ld.shared.u32 	%r574, [%r59+16];
	// begin inline asm
	dp4a.s32.s32 %r572, %r573, %r574, %r460;
	// end inline asm
	ld.shared.u32 	%r577, [%r1189+68];
	ld.shared.u32 	%r578, [%r59+20];
	// begin inline asm
	dp4a.s32.s32 %r576, %r577, %r578, %r464;
	// end inline asm
	ld.shared.u32 	%r581, [%r1189+68];
	ld.shared.u32 	%r582, [%r59+24];
	// begin inline asm
	dp4a.s32.s32 %r580, %r581, %r582, %r468;
	// end inline asm
	ld.shared.u32 	%r585, [%r1189+68];
	ld.shared.u32 	%r586, [%r59+28];
	// begin inline asm
	dp4a.s32.s32 %r584, %r585, %r586, %r472;
	// end inline asm
	ld.shared.u32 	%r589, [%r1189+84];
	ld.shared.u32 	%r590, [%r59+16];
	// begin inline asm
	dp4a.s32.s32 %r588, %r589, %r590, %r476;
	// end inline asm
	ld.shared.u32 	%r593, [%r1189+84];
	ld.shared.u32 	%r594, [%r59+20];
	// begin inline asm
	dp4a.s32.s32 %r592, %r593, %r594, %r480;
	// end inline asm
	ld.shared.u32 	%r597, [%r1189+84];
	ld.shared.u32 	%r598, [%r59+24];
	// begin inline asm
	dp4a.s32.s32 %r596, %r597, %r598, %r484;
	// end inline asm
	ld.shared.u32 	%r601, [%r1189+84];
	ld.shared.u32 	%r602, [%r59+28];
	// begin inline asm
	dp4a.s32.s32 %r600, %r601, %r602, %r488;
	// end inline asm
	ld.shared.u32 	%r605, [%r1189+100];
	ld.shared.u32 	%r606, [%r59+16];
	// begin inline asm
	dp4a.s32.s32 %r604, %r605, %r606, %r492;
	// end inline asm
	ld.shared.u32 	%r609, [%r1189+100];
	ld.shared.u32 	%r610, [%r59+20];
	// begin inline asm
	dp4a.s32.s32 %r608, %r609, %r610, %r496;
	// end inline asm
	ld.shared.u32 	%r613, [%r1189+100];
	ld.shared.u32 	%r614, [%r59+24];
	// begin inline asm
	dp4a.s32.s32 %r612, %r613, %r614, %r500;
	// end inline asm
	ld.shared.u32 	%r617, [%r1189+100];
	ld.shared.u32 	%r618, [%r59+28];
	// begin inline asm
	dp4a.s32.s32 %r616, %r617, %r618, %r504;
	// end inline asm
	ld.shared.u32 	%r621, [%r1189+20];
	ld.shared.u32 	%r622, [%r59+64];
	// begin inline asm
	dp4a.s32.s32 %r620, %r621, %r622, %r508;
	// end inline asm
	ld.shared.u32 	%r625, [%r1189+20];
	ld.shared.u32 	%r626, [%r59+68];
	// begin inline asm
	dp4a.s32.s32 %r624, %r625, %r626, %r512;
	// end inline asm
	ld.shared.u32 	%r629, [%r1189+20];
	ld.shared.u32 	%r630, [%r59+72];
	// begin inline asm
	dp4a.s32.s32 %r628, %r629, %r630, %r516;
	// end inline asm
	ld.shared.u32 	%r633, [%r1189+20];
	ld.shared.u32 	%r634, [%r59+76];
	// begin inline asm
	dp4a.s32.s32 %r632, %r633, %r634, %r520;
	// end inline asm
	ld.shared.u32 	%r637, [%r1189+36];
	ld.shared.u32 	%r638, [%r59+64];
	// begin inline asm
	dp4a.s32.s32 %r636, %r637, %r638, %r524;
	// end inline asm
	ld.shared.u32 	%r641, [%r1189+36];
	ld.shared.u32 	%r642, [%r59+68];
	// begin inline asm
	dp4a.s32.s32 %r640, %r641, %r642, %r528;
	// end inline asm
	ld.shared.u32 	%r645, [%r1189+36];
	ld.shared.u32 	%r646, [%r59+72];
	// begin inline asm
	dp4a.s32.s32 %r644, %r645, %r646, %r532;
	// end inline asm
	ld.shared.u32 	%r649, [%r1189+36];
	ld.shared.u32 	%r650, [%r59+76];
	// begin inline asm
	dp4a.s32.s32 %r648, %r649, %r650, %r536;
	// end inline asm
	ld.shared.u32 	%r653, [%r1189+52];
	ld.shared.u32 	%r654, [%r59+64];
	// begin inline asm
	dp4a.s32.s32 %r652, %r653, %r654, %r540;
	// end inline asm
	ld.shared.u32 	%r657, [%r1189+52];
	ld.shared.u32 	%r658, [%r59+68];
	// begin inline asm
	dp4a.s32.s32 %r656, %r657, %r658, %r544;
	// end inline asm
	ld.shared.u32 	%r661, [%r1189+52];
	ld.shared.u32 	%r662, [%r59+72];
	// begin inline asm
	dp4a.s32.s32 %r660, %r661, %r662, %r548;
	// end inline asm
	ld.shared.u32 	%r665, [%r1189+52];
	ld.shared.u32 	%r666, [%r59+76];
	// begin inline asm
	dp4a.s32.s32 %r664, %r665, %r666, %r552;
	// end inline asm
	ld.shared.u32 	%r669, [%r1189+68];
	ld.shared.u32 	%r670, [%r59+64];
	// begin inline asm
	dp4a.s32.s32 %r668, %r669, %r670, %r556;
	// end inline asm
	ld.shared.u32 	%r673, [%r1189+68];
	ld.shared.u32 	%r674, [%r59+68];
	// begin inline asm
	dp4a.s32.s32 %r672, %r673, %r674, %r560;
	// end inline asm
	ld.shared.u32 	%r677, [%r1189+68];
	ld.shared.u32 	%r678, [%r59+72];
	// begin inline asm
	dp4a.s32.s32 %r676, %r677, %r678, %r564;
	// end inline asm
	ld.shared.u32 	%r681, [%r1189+68];
	ld.shared.u32 	%r682, [%r59+76];
	// begin inline asm
	dp4a.s32.s32 %r680, %r681, %r682, %r568;
	// end inline asm
	ld.shared.u32 	%r685, [%r1189+84];
	ld.shared.u32 	%r686, [%r59+64];
	// begin inline asm
	dp4a.s32.s32 %r684, %r685, %r686, %r572;
	// end inline asm
	ld.shared.u32 	%r689, [%r1189+84];
	ld.shared.u32 	%r690, [%r59+68];
	// begin inline asm
	dp4a.s32.s32 %r688, %r689, %r690, %r576;
	// end inline asm
	ld.shared.u32 	%r693, [%r1189+84];
	ld.shared.u32 	%r694, [%r59+72];
	// begin inline asm
	dp4a.s32.s32 %r692, %r693, %r694, %r580;
	// end inline asm
	ld.shared.u32 	%r697, [%r1189+84];
	ld.shared.u32 	%r698, [%r59+76];
	// begin inline asm
	dp4a.s32.s32 %r696, %r697, %r698, %r584;
	// end inline asm
	ld.shared.u32 	%r701, [%r1189+100];
	ld.shared.u32 	%r702, [%r59+64];
	// begin inline asm
	dp4a.s32.s32 %r700, %r701, %r702, %r588;
	// end inline asm
	ld.shared.u32 	%r705, [%r1189+100];
	ld.shared.u32 	%r706, [%r59+68];
	// begin inline asm
	dp4a.s32.s32 %r704, %r705, %r706, %r592;
	// end inline asm
	ld.shared.u32 	%r709, [%r1189+100];
	ld.shared.u32 	%r710, [%r59+72];
	// begin inline asm
	dp4a.s32.s32 %r708, %r709, %r710, %r596;
	// end inline asm
	ld.shared.u32 	%r713, [%r1189+100];
	ld.shared.u32 	%r714, [%r59+76];
	// begin inline asm
	dp4a.s32.s32 %r712, %r713, %r714, %r600;
	// end inline asm
	ld.shared.u32 	%r717, [%r1189+116];
	ld.shared.u32 	%r718, [%r59+64];
	// begin inline asm
	dp4a.s32.s32 %r716, %r717, %r718, %r604;
	// end inline asm
	ld.shared.u32 	%r721, [%r1189+116];
	ld.shared.u32 	%r722, [%r59+68];
	// begin inline asm
	dp4a.s32.s32 %r720, %r721, %r722, %r608;
	// end inline asm
	ld.shared.u32 	%r725, [%r1189+116];
	ld.shared.u32 	%r726, [%r59+72];
	// begin inline asm
	dp4a.s32.s32 %r724, %r725, %r726, %r612;
	// end inline asm
	ld.shared.u32 	%r729, [%r1189+116];
	ld.shared.u32 	%r730, [%r59+76];
	// begin inline asm
	dp4a.s32.s32 %r728, %r729, %r730, %r616;
	// end inline asm
	ld.shared.u32 	%r733, [%r1189+36];
	ld.shared.u32 	%r734, [%r59+112];
	// begin inline asm
	dp4a.s32.s32 %r732, %r733, %r734, %r620;
	// end inline asm
	ld.shared.u32 	%r737, [%r1189+36];
	ld.shared.u32 	%r738, [%r59+116];
	// begin inline asm
	dp4a.s32.s32 %r736, %r737, %r738, %r624;
	// end inline asm
	ld.shared.u32 	%r741, [%r1189+36];
	ld.shared.u32 	%r742, [%r59+120];
	// begin inline asm
	dp4a.s32.s32 %r740, %r741, %r742, %r628;
	// end inline asm
	ld.shared.u32 	%r745, [%r1189+36];
	ld.shared.u32 	%r746, [%r59+124];
	// begin inline asm
	dp4a.s32.s32 %r744, %r745, %r746, %r632;
	// end inline asm
	ld.shared.u32 	%r749, [%r1189+52];
	ld.shared.u32 	%r750, [%r59+112];
	// begin inline asm
	dp4a.s32.s32 %r748, %r749, %r750, %r636;
	// end inline asm
	ld.shared.u32 	%r753, [%r1189+52];
	ld.shared.u32 	%r754, [%r59+116];
	// begin inline asm
	dp4a.s32.s32 %r752, %r753, %r754, %r640;
	// end inline asm
	ld.shared.u32 	%r757, [%r1189+52];
	ld.shared.u32 	%r758, [%r59+120];
	// begin inline asm
	dp4a.s32.s32 %r756, %r757, %r758, %r644;
	// end inline asm
	ld.shared.u32 	%r761, [%r1189+52];
	ld.shared.u32 	%r762, [%r59+124];
	// begin inline asm
	dp4a.s32.s32 %r760, %r761, %r762, %r648;
	// end inline asm
	ld.shared.u32 	%r765, [%r1189+68];
	ld.shared.u32 	%r766, [%r59+112];
	// begin inline asm
	dp4a.s32.s32 %r764, %r765, %r766, %r652;
	// end inline asm
	ld.shared.u32 	%r769, [%r1189+68];
	ld.shared.u32 	%r770, [%r59+116];
	// begin inline asm
	dp4a.s32.s32 %r768, %r769, %r770, %r656;
	// end inline asm
	ld.shared.u32 	%r773, [%r1189+68];
	ld.shared.u32 	%r774, [%r59+120];
	// begin inline asm
	dp4a.s32.s32 %r772, %r773, %r774, %r660;
	// end inline asm
	ld.shared.u32 	%r777, [%r1189+68];
	ld.shared.u32 	%r778, [%r59+124];
	// begin inline asm
	dp4a.s32.s32 %r776, %r777, %r778, %r664;
	// end inline asm
	ld.shared.u32 	%r781, [%r1189+84];
	ld.shared.u32 	%r782, [%r59+112];
	// begin inline asm
	dp4a.s32.s32 %r780, %r781, %r782, %r668;
	// end inline asm
	ld.shared.u32 	%r785, [%r1189+84];
	ld.shared.u32 	%r786, [%r59+116];
	// begin inline asm
	dp4a.s32.s32 %r784, %r785, %r786, %r672;
	// end inline asm
	ld.shared.u32 	%r789, [%r1189+84];
	ld.shared.u32 	%r790, [%r59+120];
	// begin inline asm
	dp4a.s32.s32 %r788, %r789, %r790, %r676;
	// end inline asm
	ld.shared.u32 	%r793, [%r1189+84];
	ld.shared.u32 	%r794, [%r59+124];
	// begin inline asm
	dp4a.s32.s32 %r792, %r793, %r794, %r680;
	// end inline asm
	ld.shared.u32 	%r797, [%r1189+100];
	ld.shared.u32 	%r798, [%r59+112];
	// begin inline asm
	dp4a.s32.s32 %r796, %r797, %r798, %r684;
	// end inline asm
	ld.shared.u32 	%r801, [%r1189+100];
	ld.shared.u32 	%r802, [%r59+116];
	// begin inline asm
	dp4a.s32.s32 %r800, %r801, %r802, %r688;
	// end inline asm
	ld.shared.u32 	%r805, [%r1189+100];
	ld.shared.u32 	%r806, [%r59+120];
	// begin inline asm
	dp4a.s32.s32 %r804, %r805, %r806, %r692;
	// end inline asm
	ld.shared.u32 	%r809, [%r1189+100];
	ld.shared.u32 	%r810, [%r59+124];
	// begin inline asm
	dp4a.s32.s32 %r808, %r809, %r810, %r696;
	// end inline asm
	ld.shared.u32 	%r813, [%r1189+116];
	ld.shared.u32 	%r814, [%r59+112];
	// begin inline asm
	dp4a.s32.s32 %r812, %r813, %r814, %r700;
	// end inline asm
	ld.shared.u32 	%r817, [%r1189+116];
	ld.shared.u32 	%r818, [%r59+116];
	// begin inline asm
	dp4a.s32.s32 %r816, %r817, %r818, %r704;
	// end inline asm
	ld.shared.u32 	%r821, [%r1189+116];
	ld.shared.u32 	%r822, [%r59+120];
	// begin inline asm
	dp4a.s32.s32 %r820, %r821, %r822, %r708;
	// end inline asm
	ld.shared.u32 	%r825, [%r1189+116];
	ld.shared.u32 	%r826, [%r59+124];
	// begin inline asm
	dp4a.s32.s32 %r824, %r825, %r826, %r712;
	// end inline asm
	ld.shared.u32 	%r829, [%r1189+132];
	ld.shared.u32 	%r830, [%r59+112];
	// begin inline asm
	dp4a.s32.s32 %r828, %r829, %r830, %r716;
	// end inline asm
	ld.shared.u32 	%r833, [%r1189+132];
	ld.shared.u32 	%r834, [%r59+116];
	// begin inline asm
	dp4a.s32.s32 %r832, %r833, %r834, %r720;
	// end inline asm
	ld.shared.u32 	%r837, [%r1189+132];
	ld.shared.u32 	%r838, [%r59+120];
	// begin inline asm
	dp4a.s32.s32 %r836, %r837, %r838, %r724;
	// end inline asm
	ld.shared.u32 	%r841, [%r1189+132];
	ld.shared.u32 	%r842, [%r59+124];
	// begin inline asm
	dp4a.s32.s32 %r840, %r841, %r842, %r728;
	// end inline asm
	ld.shared.u32 	%r845, [%r1189+8];
	ld.shared.u32 	%r846, [%r59+32];
	// begin inline asm
	dp4a.s32.s32 %r844, %r845, %r846, %r732;
	// end inline asm
	ld.shared.u32 	%r849, [%r1189+8];
	ld.shared.u32 	%r850, [%r59+36];
	// begin inline asm
	dp4a.s32.s32 %r848, %r849, %r850, %r736;
	// end inline asm
	ld.shared.u32 	%r853, [%r1189+8];
	ld.shared.u32 	%r854, [%r59+40];
	// begin inline asm
	dp4a.s32.s32 %r852, %r853, %r854, %r740;
	// end inline asm
	ld.shared.u32 	%r857, [%r1189+8];
	ld.shared.u32 	%r858, [%r59+44];
	// begin inline asm
	dp4a.s32.s32 %r856, %r857, %r858, %r744;
	// end inline asm
	ld.shared.u32 	%r861, [%r1189+24];
	ld.shared.u32 	%r862, [%r59+32];
	// begin inline asm
	dp4a.s32.s32 %r860, %r861, %r862, %r748;
	// end inline asm
	ld.shared.u32 	%r865, [%r1189+24];
	ld.shared.u32 	%r866, [%r59+36];
	// begin inline asm
	dp4a.s32.s32 %r864, %r865, %r866, %r752;
	// end inline asm
	ld.shared.u32 	%r869, [%r1189+24];
	ld.shared.u32 	%r870, [%r59+40];
	// begin inline asm
	dp4a.s32.s32 %r868, %r869, %r870, %r756;
	// end inline asm
	ld.shared.u32 	%r873, [%r1189+24];
	ld.shared.u32 	%r874, [%r59+44];
	// begin inline asm
	dp4a.s32.s32 %r872, %r873, %r874, %r760;
	// end inline asm
	ld.shared.u32 	%r877, [%r1189+40];
	ld.shared.u32 	%r878, [%r59+32];
	// begin inline asm
	dp4a.s32.s32 %r876, %r877, %r878, %r764;
	// end inline asm
	ld.shared.u32 	%r881, [%r1189+40];
	ld.shared.u32 	%r882, [%r59+36];
	// begin inline asm
	dp4a.s32.s32 %r880, %r881, %r882, %r768;
	// end inline asm
	ld.shared.u32 	%r885, [%r1189+40];
	ld.shared.u32 	%r886, [%r59+40];
	// begin inline asm
	dp4a.s32.s32 %r884, %r885, %r886, %r772;
	// end inline asm
	ld.shared.u32 	%r889, [%r1189+40];
	ld.shared.u32 	%r890, [%r59+44];
	// begin inline asm
	dp4a.s32.s32 %r888, %r889, %r890, %r776;
	// end inline asm
	ld.shared.u32 	%r893, [%r1189+56];
	ld.shared.u32 	%r894, [%r59+32];
	// begin inline asm
	dp4a.s32.s32 %r892, %r893, %r894, %r780;
	// end inline asm
	ld.shared.u32 	%r897, [%r1189+56];
	ld.shared.u32 	%r898, [%r59+36];
	// begin inline asm
	dp4a.s32.s32 %r896, %r897, %r898, %r784;
	// end inline asm
	ld.shared.u32 	%r901, [%r1189+56];
	ld.shared.u32 	%r902, [%r59+40];
	// begin inline asm
	dp4a.s32.s32 %r900, %r901, %r902, %r788;
	// end inline asm
	ld.shared.u32 	%r905, [%r1189+56];
	ld.shared.u32 	%r906, [%r59+44];
	// begin inline asm
	dp4a.s32.s32 %r904, %r905, %r906, %r792;
	// end inline asm
	ld.shared.u32 	%r909, [%r1189+72];
	ld.shared.u32 	%r910, [%r59+32];
	// begin inline asm
	dp4a.s32.s32 %r908, %r909, %r910, %r796;
	// end inline asm
	ld.shared.u32 	%r913, [%r1189+72];
	ld.shared.u32 	%r914, [%r59+36];
	// begin inline asm
	dp4a.s32.s32 %r912, %r913, %r914, %r800;
	// end inline asm
	ld.shared.u32 	%r917, [%r1189+72];
	ld.shared.u32 	%r918, [%r59+40];
	// begin inline asm
	dp4a.s32.s32 %r916, %r917, %r918, %r804;
	// end inline asm
	ld.shared.u32 	%r921, [%r1189+72];
	ld.shared.u32 	%r922, [%r59+44];
	// begin inline asm
	dp4a.s32.s32 %r920, %r921, %r922, %r808;
	// end inline asm
	ld.shared.u32 	%r925, [%r1189+88];
	ld.shared.u32 	%r926, [%r59+32];
	// begin inline asm
	dp4a.s32.s32 %r924, %r925, %r926, %r812;
	// end inline asm
	ld.shared.u32 	%r929, [%r1189+88];
	ld.shared.u32 	%r930, [%r59+36];
	// begin inline asm
	dp4a.s32.s32 %r928, %r929, %r930, %r816;
	// end inline asm
	ld.shared.u32 	%r933, [%r1189+88];
	ld.shared.u32 	%r934, [%r59+40];
	// begin inline asm
	dp4a.s32.s32 %r932, %r933, %r934, %r820;
	// end inline asm
	ld.shared.u32 	%r937, [%r1189+88];
	ld.shared.u32 	%r938, [%r59+44];
	// begin inline asm
	dp4a.s32.s32 %r936, %r937, %r938, %r824;
	// end inline asm
	ld.shared.u32 	%r941, [%r1189+104];
	ld.shared.u32 	%r942, [%r59+32];
	// begin inline asm
	dp4a.s32.s32 %r940, %r941, %r942, %r828;
	// end inline asm
	ld.shared.u32 	%r945, [%r1189+104];
	ld.shared.u32 	%r946, [%r59+36];
	// begin inline asm
	dp4a.s32.s32 %r944, %r945, %r946, %r832;
	// end inline asm
	ld.shared.u32 	%r949, [%r1189+104];
	ld.shared.u32 	%r950, [%r59+40];
	// begin inline asm
	dp4a.s32.s32 %r948, %r949, %r950, %r836;
	// end inline asm
	ld.shared.u32 	%r953, [%r1189+104];
	ld.shared.u32 	%r954, [%r59+44];
	// begin inline asm
	dp4a.s32.s32 %r952, %r953, %r954, %r840;
	// end inline asm
	ld.shared.u32 	%r957, [%r1189+24];
	ld.shared.u32 	%r958, [%r59+80];
	// begin inline asm
	dp4a.s32.s32 %r956, %r957, %r958, %r844;
	// end inline asm
	ld.shared.u32 	%r961, [%r1189+24];
	ld.shared.u32 	%r962, [%r59+84];
	// begin inline asm
	dp4a.s32.s32 %r960, %r961, %r962, %r848;
	// end inline asm
	ld.shared.u32 	%r965, [%r1189+24];
	ld.shared.u32 	%r966, [%r59+88];
	// begin inline asm
	dp4a.s32.s32 %r964, %r965, %r966, %r852;
	// end inline asm
	ld.shared.u32 	%r969, [%r1189+24];
	ld.shared.u32 	%r970, [%r59+92];
	// begin inline asm
	dp4a.s32.s32 %r968, %r969, %r970, %r856;
	// end inline asm
	ld.shared.u32 	%r973, [%r1189+40];
	ld.shared.u32 	%r974, [%r59+80];
	// begin inline asm
	dp4a.s32.s32 %r972, %r973, %r974, %r860;
	// end inline asm
	ld.shared.u32 	%r977, [%r1189+40];
	ld.shared.u32 	%r978, [%r59+84];
	// begin inline asm
	dp4a.s32.s32 %r976, %r977, %r978, %r864;
	// end inline asm
	ld.shared.u32 	%r981, [%r1189+40];
	ld.shared.u32 	%r982, [%r59+88];
	// begin inline asm
	dp4a.s32.s32 %r980, %r981, %r982, %r868;
	// end inline asm
	ld.shared.u32 	%r985, [%r1189+40];
	ld.shared.u32 	%r986, [%r59+92];
	// begin inline asm
	dp4a.s32.s32 %r984, %r985, %r986, %r872;
	// end inline asm
	ld.shared.u32 	%r989, [%r1189+56];
	ld.shared.u32 	%r990, [%r59+80];
	// begin inline asm
	dp4a.s32.s32 %r988, %r989, %r990, %r876;
	// end inline asm
	ld.shared.u32 	%r993, [%r1189+56];
	ld.shared.u32 	%r994, [%r59+84];
	// begin inline asm
	dp4a.s32.s32 %r992, %r993, %r994, %r880;
	// end inline asm
	ld.shared.u32 	%r997, [%r1189+56];
	ld.shared.u32 	%r998, [%r59+88];
	// begin inline asm
	dp4a.s32.s32 %r996, %r997, %r998, %r884;
	// end inline asm
	ld.shared.u32 	%r1001, [%r1189+56];
	ld.shared.u32 	%r1002, [%r59+92];
	// begin inline asm
	dp4a.s32.s32 %r1000, %r1001, %r1002, %r888;
	// end inline asm
	ld.shared.u32 	%r1005, [%r1189+72];
	ld.shared.u32 	%r1006, [%r59+80];
	// begin inline asm
	dp4a.s32.s32 %r1004, %r1005, %r1006, %r892;
	// end inline asm
	ld.shared.u32 	%r1009, [%r1189+72];
	ld.shared.u32 	%r1010, [%r59+84];
	// begin inline asm
	dp4a.s32.s32 %r1008, %r1009, %r1010, %r896;
	// end inline asm
	ld.shared.u32 	%r1013, [%r1189+72];
	ld.shared.u32 	%r1014, [%r59+88];
	// begin inline asm
	dp4a.s32.s32 %r1012, %r1013, %r1014, %r900;
	// end inline asm
	ld.shared.u32 	%r1017, [%r1189+72];
	ld.shared.u32 	%r1018, [%r59+92];
	// begin inline asm
	dp4a.s32.s32 %r1016, %r1017, %r1018, %r904;
	// end inline asm
	ld.shared.u32 	%r1021, [%r1189+88];
	ld.shared.u32 	%r1022, [%r59+80];
	// begin inline asm
	dp4a.s32.s32 %r1020, %r1021, %r1022, %r908;
	// end inline asm
	ld.shared.u32 	%r1025, [%r1189+88];
	ld.shared.u32 	%r1026, [%r59+84];
	// begin inline asm
	dp4a.s32.s32 %r1024, %r1025, %r1026, %r912;
	// end inline asm
	ld.shared.u32 	%r1029, [%r1189+88];
	ld.shared.u32 	%r1030, [%r59+88];
	// begin inline asm
	dp4a.s32.s32 %r1028, %r1029, %r1030, %r916;
	// end inline asm
	ld.shared.u32 	%r1033, [%r1189+88];
	ld.shared.u32 	%r1034, [%r59+92];
	// begin inline asm
	dp4a.s32.s32 %r1032, %r1033, %r1034, %r920;
	// end inline asm
	ld.shared.u32 	%r1037, [%r1189+104];
	ld.shared.u32 	%r1038, [%r59+80];
	// begin inline asm
	dp4a.s32.s32 %r1036, %r1037, %r1038, %r924;
	// end inline asm
	ld.shared.u32 	%r1041, [%r1189+104];
	ld.shared.u32 	%r1042, [%r59+84];
	// begin inline asm
	dp4a.s32.s32 %r1040, %r1041, %r1042, %r928;
	// end inline asm
	ld.shared.u32 	%r1045, [%r1189+104];
	ld.shared.u32 	%r1046, [%r59+88];
	// begin inline asm
	dp4a.s32.s32 %r1044, %r1045, %r1046, %r932;
	// end inline asm
	ld.shared.u32 	%r1049, [%r1189+104];
	ld.shared.u32 	%r1050, [%r59+92];
	// begin inline asm
	dp4a.s32.s32 %r1048, %r1049, %r1050, %r936;
	// end inline asm
	ld.shared.u32 	%r1053, [%r1189+120];
	ld.shared.u32 	%r1054, [%r59+80];
	// begin inline asm
	dp4a.s32.s32 %r1052, %r1053, %r1054, %r940;
	// end inline asm
	ld.shared.u32 	%r1057, [%r1189+120];
	ld.shared.u32 	%r1058, [%r59+84];
	// begin inline asm
	dp4a.s32.s32 %r1056, %r1057, %r1058, %r944;
	// end inline asm
	ld.shared.u32 	%r1061, [%r1189+120];
	ld.shared.u32 	%r1062, [%r59+88];
	// begin inline asm
	dp4a.s32.s32 %r1060, %r1061, %r1062, %r948;
	// end inline asm
	ld.shared.u32 	%r1065, [%r1189+120];
	ld.shared.u32 	%r1066, [%r59+92];
	// begin inline asm
	dp4a.s32.s32 %r1064, %r1065, %r1066, %r952;
	// end inline asm
	ld.shared.u32 	%r1069, [%r1189+40];
	ld.shared.u32 	%r1070, [%r59+128];
	// begin inline asm
	dp4a.s32.s32 %r2344, %r1069, %r1070, %r956;
	// end inline asm
	ld.shared.u32 	%r1073, [%r1189+40];
	ld.shared.u32 	%r1074, [%r59+132];
	// begin inline asm
	dp4a.s32.s32 %r2343, %r1073, %r1074, %r960;
	// end inline asm
	ld.shared.u32 	%r1077, [%r1189+40];
	ld.shared.u32 	%r1078, [%r59+136];
	// begin inline asm
	dp4a.s32.s32 %r2342, %r1077, %r1078, %r964;
	// end inline asm
	ld.shared.u32 	%r1081, [%r1189+40];
	ld.shared.u32 	%r1082, [%r59+140];
	// begin inline asm
	dp4a.s32.s32 %r2341, %r1081, %r1082, %r968;
	// end inline asm
	ld.shared.u32 	%r1085, [%r1189+56];
	ld.shared.u32 	%r1086, [%r59+128];
	// begin inline asm
	dp4a.s32.s32 %r2340, %r1085, %r1086, %r972;
	// end inline asm
	ld.shared.u32 	%r1089, [%r1189+56];
	ld.shared.u32 	%r1090, [%r59+132];
	// begin inline asm
	dp4a.s32.s32 %r2339, %r1089, %r1090, %r976;
	// end inline asm
	ld.shared.u32 	%r1093, [%r1189+56];
	ld.shared.u32 	%r1094, [%r59+136];
	// begin inline asm
	dp4a.s32.s32 %r2338, %r1093, %r1094, %r980;
	// end inline asm
	ld.shared.u32 	%r1097, [%r1189+56];
	ld.shared.u32 	%r1098, [%r59+140];
	// begin inline asm
	dp4a.s32.s32 %r2337, %r1097, %r1098, %r984;
	// end inline asm
	ld.shared.u32 	%r1101, [%r1189+72];
	ld.shared.u32 	%r1102, [%r59+128];
	// begin inline asm
	dp4a.s32.s32 %r2336, %r1101, %r1102, %r988;
	// end inline asm
	ld.shared.u32 	%r1105, [%r1189+72];
	ld.shared.u32 	%r1106, [%r59+132];
	// begin inline asm
	dp4a.s32.s32 %r2335, %r1105, %r1106, %r992;
	// end inline asm
	ld.shared.u32 	%r1109, [%r1189+72];
	ld.shared.u32 	%r1110, [%r59+136];
	// begin inline asm
	dp4a.s32.s32 %r2334, %r1109, %r1110, %r996;
	// end inline asm
	ld.shared.u32 	%r1113, [%r1189+72];
	ld.shared.u32 	%r1114, [%r59+140];
	// begin inline asm
	dp4a.s32.s32 %r2333, %r1113, %r1114, %r1000;
	// end inline asm
	ld.shared.u32 	%r1117, [%r1189+88];
	ld.shared.u32 	%r1118, [%r59+128];
	// begin inline asm
	dp4a.s32.s32 %r2332, %r1117, %r1118, %r1004;
	// end inline asm
	ld.shared.u32 	%r1121, [%r1189+88];
	ld.shared.u32 	%r1122, [%r59+132];
	// begin inline asm
	dp4a.s32.s32 %r2331, %r1121, %r1122, %r1008;
	// end inline asm
	ld.shared.u32 	%r1125, [%r1189+88];
	ld.shared.u32 	%r1126, [%r59+136];
	// begin inline asm
	dp4a.s32.s32 %r2330, %r1125, %r1126, %r1012;
	// end inline asm
	ld.shared.u32 	%r1129, [%r1189+88];
	ld.shared.u32 	%r1130, [%r59+140];
	// begin inline asm
	dp4a.s32.s32 %r2329, %r1129, %r1130, %r1016;
	// end inline asm
	ld.shared.u32 	%r1133, [%r1189+104];
	ld.shared.u32 	%r1134, [%r59+128];
	// begin inline asm
	dp4a.s32.s32 %r2328, %r1133, %r1134, %r1020;
	// end inline asm
	ld.shared.u32 	%r1137, [%r1189+104];
	ld.shared.u32 	%r1138, [%r59+132];
	// begin inline asm
	dp4a.s32.s32 %r2327, %r1137, %r1138, %r1024;
	// end inline asm
	ld.shared.u32 	%r1141, [%r1189+104];
	ld.shared.u32 	%r1142, [%r59+136];
	// begin inline asm
	dp4a.s32.s32 %r2326, %r1141, %r1142, %r1028;
	// end inline asm
	ld.shared.u32 	%r1145, [%r1189+104];
	ld.shared.u32 	%r1146, [%r59+140];
	// begin inline asm
	dp4a.s32.s32 %r2325, %r1145, %r1146, %r1032;
	// end inline asm
	ld.shared.u32 	%r1149, [%r1189+120];
	ld.shared.u32 	%r1150, [%r59+128];
	// begin inline asm
	dp4a.s32.s32 %r2324, %r1149, %r1150, %r1036;
	// end inline asm
	ld.shared.u32 	%r1153, [%r1189+120];
	ld.shared.u32 	%r1154, [%r59+132];
	// begin inline asm
	dp4a.s32.s32 %r2323, %r1153, %r1154, %r1040;
	// end inline asm
	ld.shared.u32 	%r1157, [%r1189+120];
	ld.shared.u32 	%r1158, [%r59+136];
	// begin inline asm
	dp4a.s32.s32 %r2322, %r1157, %r1158, %r1044;
	// end inline asm
	ld.shared.u32 	%r1161, [%r1189+120];
	ld.shared.u32 	%r1162, [%r59+140];
	// begin inline asm
	dp4a.s32.s32 %r2321, %r1161, %r1162, %r1048;
	// end inline asm
	ld.shared.u32 	%r1165, [%r1189+136];
	ld.shared.u32 	%r1166, [%r59+128];
	// begin inline asm
	dp4a.s32.s32 %r2320, %r1165, %r1166, %r1052;
	// end inline asm
	ld.shared.u32 	%r1169, [%r1189+136];
	ld.shared.u32 	%r1170, [%r59+132];
	// begin inline asm
	dp4a.s32.s32 %r2319, %r1169, %r1170, %r1056;
	// end inline asm
	ld.shared.u32 	%r1173, [%r1189+136];
	ld.shared.u32 	%r1174, [%r59+136];
	// begin inline asm
	dp4a.s32.s32 %r2318, %r1173, %r1174, %r1060;
	// end inline asm
	ld.shared.u32 	%r1177, [%r1189+136];
	ld.shared.u32 	%r1178, [%r59+140];
	// begin inline asm
	dp4a.s32.s32 %r2317, %r1177, %r1178, %r1064;
	// end inline asm
	add.s32 	%r2345, %r2345, 1;
	add.s32 	%r2316, %r2316, 144;
	add.s32 	%r2315, %r2315, 144;
	add.s32 	%r2314, %r2314, 144;
	add.s32 	%r2313, %r2313, 144;
	add.s32 	%r2312, %r2312, 144;
	add.s64 	%rd231, %rd231, 784;
	setp.ne.s32 	%p40, %r2345, 63;
	@%p40 bra 	$L__BB55_4;
	mov.u32 	%r1191, %tid.x;
	shl.b32 	%r1192, %r1191, 2;
	mov.u32 	%r94, %ctaid.y;
	mul.lo.s32 	%r1193, %r94, 147456;
	or.b32  	%r95, %r1192, %r1193;
	bar.sync 	0;
	@%p35 bra 	$L__BB55_19;
	cvt.u64.u16 	%rd28, %rs1;
	and.b64  	%rd29, %rd28, 255;
	add.s32 	%r1194, %r95, %r10;
	cvt.u64.u32 	%rd30, %r1194;
	add.s64 	%rd31, %rd30, %rd29;
	add.s64 	%rd32, %rd1, %rd31;
	ld.global.nc.u32 	%r1195, [%rd32+9072];
	st.shared.u32 	[%r11], %r1195;
$L__BB55_19:
	@%p36 bra 	$L__BB55_21;
	cvt.u64.u16 	%rd33, %rs2;
	and.b64  	%rd34, %rd33, 255;
	add.s32 	%r1196, %r95, %r12;
	cvt.u64.u32 	%rd35, %r1196;
	add.s64 	%rd36, %rd35, %rd34;
	add.s64 	%rd37, %rd1, %rd36;
	ld.global.nc.u32 	%r1197, [%rd37+9072];
	st.shared.u32 	[%r11+512], %r1197;
$L__BB55_21:
	@%p37 bra 	$L__BB55_23;
	cvt.u64.u16 	%rd38, %rs3;
	and.b64  	%rd39, %rd38, 255;
	add.s32 	%r1198, %r95, %r13;
	cvt.u64.u32 	%rd40, %r1198;
	add.s64 	%rd41, %rd40, %rd39;
	add.s64 	%rd42, %rd1, %rd41;
	ld.global.nc.u32 	%r1199, [%rd42+9072];
	st.shared.u32 	[%r11+1024], %r1199;
$L__BB55_23:
	@%p38 bra 	$L__BB55_25;
	cvt.u64.u16 	%rd43, %rs4;
	and.b64  	%rd44, %rd43, 255;
	add.s32 	%r1200, %r95, %r14;
	cvt.u64.u32 	%rd45, %r1200;
	add.s64 	%rd46, %rd45, %rd44;
	add.s64 	%rd47, %rd1, %rd46;
	ld.global.nc.u32 	%r1201, [%rd47+9072];
	st.shared.u32 	[%r11+1536], %r1201;
$L__BB55_25:
	@%p39 bra 	$L__BB55_27;
	cvt.u16.u32 	%rs36, %r1;
	xor.b16  	%rs37, %rs36, 128;
	and.b16  	%rs38, %rs37, 255;
	mul.lo.s16 	%rs39, %rs38, 57;
	shr.u16 	%rs40, %rs39, 9;
	cvt.u32.u16 	%r1202, %rs40;
	mul.wide.u32 	%rd48, %r1202, 9216;
	mul.lo.s16 	%rs41, %rs40, 9;
	sub.s16 	%rs42, %rs36, %rs41;
	shl.b16 	%rs43, %rs42, 4;
	cvt.u64.u16 	%rd49, %rs43;
	and.b64  	%rd50, %rd49, 240;
	cvt.u64.u32 	%rd51, %r95;
	add.s64 	%rd52, %rd48, %rd51;
	add.s64 	%rd53, %rd52, %rd50;
	add.s64 	%rd54, %rd1, %rd53;
	ld.global.nc.u32 	%r1203, [%rd54+9072];
	st.shared.u32 	[%r11+2048], %r1203;
$L__BB55_27:
	ld.param.u64 	%rd230, [fused_nn_conv2d_cast_fixed_point_multiply_add_cast_nn_relu_cast_fixed_point_mult_18399029763786111876__6_kernel0_param_3];
	ld.param.u64 	%rd229, [fused_nn_conv2d_cast_fixed_point_multiply_add_cast_nn_relu_cast_fixed_point_mult_18399029763786111876__6_kernel0_param_2];
	cvta.to.global.u64 	%rd55, %rd230;
	cvta.to.global.u64 	%rd56, %rd229;
	bar.sync 	0;
	add.s32 	%r2212, %r57, %r58;
	mov.u32 	%r2213, _ZZ112fused_nn_conv2d_cast_fixed_point_multiply_add_cast_nn_relu_cast_fixed_point_mult_18399029763786111876__6_kernel0E15pad_data_shared;
	add.s32 	%r2214, %r2213, %r2212;
	ld.shared.u32 	%r1205, [%r2214+512];
	ld.shared.u32 	%r1206, [%r59];
	// begin inline asm
	dp4a.s32.s32 %r1204, %r1205, %r1206, %r2344;
	// end inline asm
	ld.shared.u32 	%r1209, [%r2214+512];
	ld.shared.u32 	%r1210, [%r59+4];
	// begin inline asm
	dp4a.s32.s32 %r1208, %r1209, %r1210, %r2343;
	// end inline asm
	ld.shared.u32 	%r1213, [%r2214+512];
	ld.shared.u32 	%r1214, [%r59+8];
	// begin inline asm
	dp4a.s32.s32 %r1212, %r1213, %r1214, %r2342;
	// end inline asm
	ld.shared.u32 	%r1217, [%r2214+512];
	ld.shared.u32 	%r1218, [%r59+12];
	// begin inline asm
	dp4a.s32.s32 %r1216, %r1217, %r1218, %r2341;
	// end inline asm
	ld.shared.u32 	%r1221, [%r2214+528];
	ld.shared.u32 	%r1222, [%r59];
	// begin inline asm
	dp4a.s32.s32 %r1220, %r1221, %r1222, %r2340;
	// end inline asm
	ld.shared.u32 	%r1225, [%r2214+528];
	ld.shared.u32 	%r1226, [%r59+4];
	// begin inline asm
	dp4a.s32.s32 %r1224, %r1225, %r1226, %r2339;
	// end inline asm
	ld.shared.u32 	%r1229, [%r2214+528];
	ld.shared.u32 	%r1230, [%r59+8];
	// begin inline asm
	dp4a.s32.s32 %r1228, %r1229, %r1230, %r2338;
	// end inline asm
	ld.shared.u32 	%r1233, [%r2214+528];
	ld.shared.u32 	%r1234, [%r59+12];
	// begin inline asm
	dp4a.s32.s32 %r1232, %r1233, %r1234, %r2337;
	// end inline asm
	ld.shared.u32 	%r1237, [%r2214+544];
	ld.shared.u32 	%r1238, [%r59];
	// begin inline asm
	dp4a.s32.s32 %r1236, %r1237, %r1238, %r2336;
	// end inline asm
	ld.shared.u32 	%r1241, [%r2214+544];
	ld.shared.u32 	%r1242, [%r59+4];
	// begin inline asm
	dp4a.s32.s32 %r1240, %r1241, %r1242, %r2335;
	// end inline asm
	ld.shared.u32 	%r1245, [%r2214+544];
	ld.shared.u32 	%r1246, [%r59+8];
	// begin inline asm
	dp4a.s32.s32 %r1244, %r1245, %r1246, %r2334;
	// end inline asm
	ld.shared.u32 	%r1249, [%r2214+544];
	ld.shared.u32 	%r1250, [%r59+12];
	// begin inline asm
	dp4a.s32.s32 %r1248, %r1249, %r1250, %r2333;
	// end inline asm
	ld.shared.u32 	%r1253, [%r2214+560];
	ld.shared.u32 	%r1254, [%r59];
	// begin inline asm
	dp4a.s32.s32 %r1252, %r1253, %r1254, %r2332;
	// end inline asm
	ld.shared.u32 	%r1257, [%r2214+560];
	ld.shared.u32 	%r1258, [%r59+4];
	// begin inline asm
	dp4a.s32.s32 %r1256, %r1257, %r1258, %r2331;
	// end inline asm
	ld.shared.u32 	%r1261, [%r2214+560];
	ld.shared.u32 	%r1262, [%r59+8];
	// begin inline asm
	dp4a.s32.s32 %r1260, %r1261, %r1262, %r2330;
	// end inline asm
	ld.shared.u32 	%r1265, [%r2214+560];
	ld.shared.u32 	%r1266, [%r59+12];
	// begin inline asm
	dp4a.s32.s32 %r1264, %r1265, %r1266, %r2329;
	// end inline asm
	ld.shared.u32 	%r1269, [%r2214+576];
	ld.shared.u32 	%r1270, [%r59];
	// begin inline asm
	dp4a.s32.s32 %r1268, %r1269, %r1270, %r2328;
	// end inline asm
	ld.shared.u32 	%r1273, [%r2214+576];
	ld.shared.u32 	%r1274, [%r59+4];
	// begin inline asm
	dp4a.s32.s32 %r1272, %r1273, %r1274, %r2327;
	// end inline asm
	ld.shared.u32 	%r1277, [%r2214+576];
	ld.shared.u32 	%r1278, [%r59+8];
	// begin inline asm
	dp4a.s32.s32 %r1276, %r1277, %r1278, %r2326;
	// end inline asm
	ld.shared.u32 	%r1281, [%r2214+576];
	ld.shared.u32 	%r1282, [%r59+12];
	// begin inline asm
	dp4a.s32.s32 %r1280, %r1281, %r1282, %r2325;
	// end inline asm
	ld.shared.u32 	%r1285, [%r2214+592];
	ld.shared.u32 	%r1286, [%r59];
	// begin inline asm
	dp4a.s32.s32 %r1284, %r1285, %r1286, %r2324;
	// end inline asm
	ld.shared.u32 	%r1289, [%r2214+592];
	ld.shared.u32 	%r1290, [%r59+4];
	// begin inline asm
	dp4a.s32.s32 %r1288, %r1289, %r1290, %r2323;
	// end inline asm
	ld.shared.u32 	%r1293, [%r2214+592];
	ld.shared.u32 	%r1294, [%r59+8];
	// begin inline asm
	dp4a.s32.s32 %r1292, %r1293, %r1294, %r2322;
	// end inline asm
	ld.shared.u32 	%r1297, [%r2214+592];
	ld.shared.u32 	%r1298, [%r59+12];
	// begin inline asm
	dp4a.s32.s32 %r1296, %r1297, %r1298, %r2321;
	// end inline asm
	ld.shared.u32 	%r1301, [%r2214+608];
	ld.shared.u32 	%r1302, [%r59];
	// begin inline asm
	dp4a.s32.s32 %r1300, %r1301, %r1302, %r2320;
	// end inline asm
	ld.shared.u32 	%r1305, [%r2214+608];
	ld.shared.u32 	%r1306, [%r59+4];
	// begin inline asm
	dp4a.s32.s32 %r1304, %r1305, %r1306, %r2319;
	// end inline asm
	ld.shared.u32 	%r1309, [%r2214+608];
	ld.shared.u32 	%r1310, [%r59+8];
	// begin inline asm
	dp4a.s32.s32 %r1308, %r1309, %r1310, %r2318;
	// end inline asm
	ld.shared.u32 	%r1313, [%r2214+608];
	ld.shared.u32 	%r1314, [%r59+12];
	// begin inline asm
	dp4a.s32.s32 %r1312, %r1313, %r1314, %r2317;
	// end inline asm
	ld.shared.u32 	%r1317, [%r2214+528];
	ld.shared.u32 	%r1318, [%r59+48];
	// begin inline asm
	dp4a.s32.s32 %r1316, %r1317, %r1318, %r1204;
	// end inline asm
	ld.shared.u32 	%r1321, [%r2214+528];
	ld.shared.u32 	%r1322, [%r59+52];
	// begin inline asm
	dp4a.s32.s32 %r1320, %r1321, %r1322, %r1208;
	// end inline asm
	ld.shared.u32 	%r1325, [%r2214+528];
	ld.shared.u32 	%r1326, [%r59+56];
	// begin inline asm
	dp4a.s32.s32 %r1324, %r1325, %r1326, %r1212;
	// end inline asm
	ld.shared.u32 	%r1329, [%r2214+528];
	ld.shared.u32 	%r1330, [%r59+60];
	// begin inline asm
	dp4a.s32.s32 %r1328, %r1329, %r1330, %r1216;
	// end inline asm
	ld.shared.u32 	%r1333, [%r2214+544];
	ld.shared.u32 	%r1334, [%r59+48];
	// begin inline asm
	dp4a.s32.s32 %r1332, %r1333, %r1334, %r1220;
	// end inline asm
	ld.shared.u32 	%r1337, [%r2214+544];
	ld.shared.u32 	%r1338, [%r59+52];
	// begin inline asm
	dp4a.s32.s32 %r1336, %r1337, %r1338, %r1224;
	// end inline asm
	ld.shared.u32 	%r1341, [%r2214+544];
	ld.shared.u32 	%r1342, [%r59+56];
	// begin inline asm
	dp4a.s32.s32 %r1340, %r1341, %r1342, %r1228;
	// end inline asm
	ld.shared.u32 	%r1345, [%r2214+544];
	ld.shared.u32 	%r1346, [%r59+60];
	// begin inline asm
	dp4a.s32.s32 %r1344, %r1345, %r1346, %r1232;
	// end inline asm
	ld.shared.u32 	%r1349, [%r2214+560];
	ld.shared.u32 	%r1350, [%r59+48];
	// begin inline asm
	dp4a.s32.s32 %r1348, %r1349, %r1350, %r1236;
	// end inline asm
	ld.shared.u32 	%r1353, [%r2214+560];
	ld.shared.u32 	%r1354, [%r59+52];
	// begin inline asm
	dp4a.s32.s32 %r1352, %r1353, %r1354, %r1240;
	// end inline asm
	ld.shared.u32 	%r1357, [%r2214+560];
	ld.shared.u32 	%r1358, [%r59+56];
	// begin inline asm
	dp4a.s32.s32 %r1356, %r1357, %r1358, %r1244;
	// end inline asm
	ld.shared.u32 	%r1361, [%r2214+560];
	ld.shared.u32 	%r1362, [%r59+60];
	// begin inline asm
	dp4a.s32.s32 %r1360, %r1361, %r1362, %r1248;
	// end inline asm
	ld.shared.u32 	%r1365, [%r2214+576];
	ld.shared.u32 	%r1366, [%r59+48];
	// begin inline asm
	dp4a.s32.s32 %r1364, %r1365, %r1366, %r1252;
	// end inline asm
	ld.shared.u32 	%r1369, [%r2214+576];
	ld.shared.u32 	%r1370, [%r59+52];
	// begin inline asm
	dp4a.s32.s32 %r1368, %r1369, %r1370, %r1256;
	// end inline asm
	ld.shared.u32 	%r1373, [%r2214+576];
	ld.shared.u32 	%r1374, [%r59+56];
	// begin inline asm
	dp4a.s32.s32 %r1372, %r1373, %r1374, %r1260;
	// end inline asm
	ld.shared.u32 	%r1377, [%r2214+576];
	ld.shared.u32 	%r1378, [%r59+60];
	// begin inline asm
	dp4a.s32.s32 %r1376, %r1377, %r1378, %r1264;
	// end inline asm
	ld.shared.u32 	%r1381, [%r2214+592];
	ld.shared.u32 	%r1382, [%r59+48];
	// begin inline asm
	dp4a.s32.s32 %r1380, %r1381, %r1382, %r1268;
	// end inline asm
	ld.shared.u32 	%r1385, [%r2214+592];
	ld.shared.u32 	%r1386, [%r59+52];
	// begin inline asm
	dp4a.s32.s32 %r1384, %r1385, %r1386, %r1272;
	// end inline asm
	ld.shared.u32 	%r1389, [%r2214+592];
	ld.shared.u32 	%r1390, [%r59+56];
	// begin inline asm
	dp4a.s32.s32 %r1388, %r1389, %r1390, %r1276;
	// end inline asm
	ld.shared.u32 	%r1393, [%r2214+592];
	ld.shared.u32 	%r1394, [%r59+60];
	// begin inline asm
	dp4a.s32.s32 %r1392, %r1393, %r1394, %r1280;
	// end inline asm
	ld.shared.u32 	%r1397, [%r2214+608];
	ld.shared.u32 	%r1398, [%r59+48];
	// begin inline asm
	dp4a.s32.s32 %r1396, %r1397, %r1398, %r1284;
	// end inline asm
	ld.shared.u32 	%r1401, [%r2214+608];
	ld.shared.u32 	%r1402, [%r59+52];
	// begin inline asm
	dp4a.s32.s32 %r1400, %r1401, %r1402, %r1288;
	// end inline asm
	ld.shared.u32 	%r1405, [%r2214+608];
	ld.shared.u32 	%r1406, [%r59+56];
	// begin inline asm
	dp4a.s32.s32 %r1404, %r1405, %r1406, %r1292;
	// end inline asm
	ld.shared.u32 	%r1409, [%r2214+608];
	ld.shared.u32 	%r1410, [%r59+60];
	// begin inline asm
	dp4a.s32.s32 %r1408, %r1409, %r1410, %r1296;
	// end inline asm
	ld.shared.u32 	%r1413, [%r2214+624];
	ld.shared.u32 	%r1414, [%r59+48];
	// begin inline asm
	dp4a.s32.s32 %r1412, %r1413, %r1414, %r1300;
	// end inline asm
	ld.shared.u32 	%r1417, [%r2214+624];
	ld.shared.u32 	%r1418, [%r59+52];
	// begin inline asm
	dp4a.s32.s32 %r1416, %r1417, %r1418, %r1304;
	// end inline asm
	ld.shared.u32 	%r1421, [%r2214+624];
	ld.shared.u32 	%r1422, [%r59+56];
	// begin inline asm
	dp4a.s32.s32 %r1420, %r1421, %r1422, %r1308;
	// end inline asm
	ld.shared.u32 	%r1425, [%r2214+624];
	ld.shared.u32 	%r1426, [%r59+60];
	// begin inline asm
	dp4a.s32.s32 %r1424, %r1425, %r1426, %r1312;
	// end inline asm
	ld.shared.u32 	%r1429, [%r2214+544];
	ld.shared.u32 	%r1430, [%r59+96];
	// begin inline asm
	dp4a.s32.s32 %r1428, %r1429, %r1430, %r1316;
	// end inline asm
	ld.shared.u32 	%r1433, [%r2214+544];
	ld.shared.u32 	%r1434, [%r59+100];
	// begin inline asm
	dp4a.s32.s32 %r1432, %r1433, %r1434, %r1320;
	// end inline asm
	ld.shared.u32 	%r1437, [%r2214+544];
	ld.shared.u32 	%r1438, [%r59+104];
	// begin inline asm
	dp4a.s32.s32 %r1436, %r1437, %r1438, %r1324;
	// end inline asm
	ld.shared.u32 	%r1441, [%r2214+544];
	ld.shared.u32 	%r1442, [%r59+108];
	// begin inline asm
	dp4a.s32.s32 %r1440, %r1441, %r1442, %r1328;
	// end inline asm
	ld.shared.u32 	%r1445, [%r2214+560];
	ld.shared.u32 	%r1446, [%r59+96];
	// begin inline asm
	dp4a.s32.s32 %r1444, %r1445, %r1446, %r1332;
	// end inline asm
	ld.shared.u32 	%r1449, [%r2214+560];
	ld.shared.u32 	%r1450, [%r59+100];
	// begin inline asm
	dp4a.s32.s32 %r1448, %r1449, %r1450, %r1336;
	// end inline asm
	ld.shared.u32 	%r1453, [%r2214+560];
	ld.shared.u32 	%r1454, [%r59+104];
	// begin inline asm
	dp4a.s32.s32 %r1452, %r1453, %r1454, %r1340;
	// end inline asm
	ld.shared.u32 	%r1457, [%r2214+560];
	ld.shared.u32 	%r1458, [%r59+108];
	// begin inline asm
	dp4a.s32.s32 %r1456, %r1457, %r1458, %r1344;
	// end inline asm
	ld.shared.u32 	%r1461, [%r2214+576];
	ld.shared.u32 	%r1462, [%r59+96];
	// begin inline asm
	dp4a.s32.s32 %r1460, %r1461, %r1462, %r1348;
	// end inline asm
	ld.shared.u32 	%r1465, [%r2214+576];
	ld.shared.u32 	%r1466, [%r59+100];
	// begin inline asm
	dp4a.s32.s32 %r1464, %r1465, %r1466, %r1352;
	// end inline asm
	ld.shared.u32 	%r1469, [%r2214+576];
	ld.shared.u32 	%r1470, [%r59+104];
	// begin inline asm
	dp4a.s32.s32 %r1468, %r1469, %r1470, %r1356;
	// end inline asm
	ld.shared.u32 	%r1473, [%r2214+576];
	ld.shared.u32 	%r1474, [%r59+108];
	// begin inline asm
	dp4a.s32.s32 %r1472, %r1473, %r1474, %r1360;
	// end inline asm
	ld.shared.u32 	%r1477, [%r2214+592];
	ld.shared.u32 	%r1478, [%r59+96];
	// begin inline asm
	dp4a.s32.s32 %r1476, %r1477, %r1478, %r1364;
	// end inline asm
	ld.shared.u32 	%r1481, [%r2214+592];
	ld.shared.u32 	%r1482, [%r59+100];
	// begin inline asm
	dp4a.s32.s32 %r1480, %r1481, %r1482, %r1368;
	// end inline asm
	ld.shared.u32 	%r1485, [%r2214+592];
	ld.shared.u32 	%r1486, [%r59+104];
	// begin inline asm
	dp4a.s32.s32 %r1484, %r1485, %r1486, %r1372;
	// end inline asm
	ld.shared.u32 	%r1489, [%r2214+592];
	ld.shared.u32 	%r1490, [%r59+108];
	// begin inline asm
	dp4a.s32.s32 %r1488, %r1489, %r1490, %r1376;
	// end inline asm
	ld.shared.u32 	%r1493, [%r2214+608];
	ld.shared.u32 	%r1494, [%r59+96];
	// begin inline asm
	dp4a.s32.s32 %r1492, %r1493, %r1494, %r1380;
	// end inline asm
	ld.shared.u32 	%r1497, [%r2214+608];
	ld.shared.u32 	%r1498, [%r59+100];
	// begin inline asm
	dp4a.s32.s32 %r1496, %r1497, %r1498, %r1384;
	// end inline asm
	ld.shared.u32 	%r1501, [%r2214+608];
	ld.shared.u32 	%r1502, [%r59+104];
	// begin inline asm
	dp4a.s32.s32 %r1500, %r1501, %r1502, %r1388;
	// end inline asm
	ld.shared.u32 	%r1505, [%r2214+608];
	ld.shared.u32 	%r1506, [%r59+108];
	// begin inline asm
	dp4a.s32.s32 %r1504, %r1505, %r1506, %r1392;
	// end inline asm
	ld.shared.u32 	%r1509, [%r2214+624];
	ld.shared.u32 	%r1510, [%r59+96];
	// begin inline asm
	dp4a.s32.s32 %r1508, %r1509, %r1510, %r1396;
	// end inline asm
	ld.shared.u32 	%r1513, [%r2214+624];
	ld.shared.u32 	%r1514, [%r59+100];
	// begin inline asm
	dp4a.s32.s32 %r1512, %r1513, %r1514, %r1400;
	// end inline asm
	ld.shared.u32 	%r1517, [%r2214+624];
	ld.shared.u32 	%r1518, [%r59+104];
	// begin inline asm
	dp4a.s32.s32 %r1516, %r1517, %r1518, %r1404;
	// end inline asm
	ld.shared.u32 	%r1521, [%r2214+624];
	ld.shared.u32 	%r1522, [%r59+108];
	// begin inline asm
	dp4a.s32.s32 %r1520, %r1521, %r1522, %r1408;
	// end inline asm
	ld.shared.u32 	%r1525, [%r2214+640];
	ld.shared.u32 	%r1526, [%r59+96];
	// begin inline asm
	dp4a.s32.s32 %r1524, %r1525, %r1526, %r1412;
	// end inline asm
	ld.shared.u32 	%r1529, [%r2214+640];
	ld.shared.u32 	%r1530, [%r59+100];
	// begin inline asm
	dp4a.s32.s32 %r1528, %r1529, %r1530, %r1416;
	// end inline asm
	ld.shared.u32 	%r1533, [%r2214+640];
	ld.shared.u32 	%r1534, [%r59+104];
	// begin inline asm
	dp4a.s32.s32 %r1532, %r1533, %r1534, %r1420;
	// end inline asm
	ld.shared.u32 	%r1537, [%r2214+640];
	ld.shared.u32 	%r1538, [%r59+108];
	// begin inline asm
	dp4a.s32.s32 %r1536, %r1537, %r1538, %r1424;
	// end inline asm
	ld.shared.u32 	%r1541, [%r2214+516];
	ld.shared.u32 	%r1542, [%r59+16];
	// begin inline asm
	dp4a.s32.s32 %r1540, %r1541, %r1542, %r1428;
	// end inline asm
	ld.shared.u32 	%r1545, [%r2214+516];
	ld.shared.u32 	%r1546, [%r59+20];
	// begin inline asm
	dp4a.s32.s32 %r1544, %r1545, %r1546, %r1432;
	// end inline asm
	ld.shared.u32 	%r1549, [%r2214+516];
	ld.shared.u32 	%r1550, [%r59+24];
	// begin inline asm
	dp4a.s32.s32 %r1548, %r1549, %r1550, %r1436;
	// end inline asm
	ld.shared.u32 	%r1553, [%r2214+516];
	ld.shared.u32 	%r1554, [%r59+28];
	// begin inline asm
	dp4a.s32.s32 %r1552, %r1553, %r1554, %r1440;
	// end inline asm
	ld.shared.u32 	%r1557, [%r2214+532];
	ld.shared.u32 	%r1558, [%r59+16];
	// begin inline asm
	dp4a.s32.s32 %r1556, %r1557, %r1558, %r1444;
	// end inline asm
	ld.shared.u32 	%r1561, [%r2214+532];
	ld.shared.u32 	%r1562, [%r59+20];
	// begin inline asm
	dp4a.s32.s32 %r1560, %r1561, %r1562, %r1448;
	// end inline asm
	ld.shared.u32 	%r1565, [%r2214+532];
	ld.shared.u32 	%r1566, [%r59+24];
	// begin inline asm
	dp4a.s32.s32 %r1564, %r1565, %r1566, %r1452;
	// end inline asm
	ld.shared.u32 	%r1569, [%r2214+532];
	ld.shared.u32 	%r1570, [%r59+28];
	// begin inline asm
	dp4a.s32.s32 %r1568, %r1569, %r1570, %r1456;
	// end inline asm
	ld.shared.u32 	%r1573, [%r2214+548];
	ld.shared.u32 	%r1574, [%r59+16];
	// begin inline asm
	dp4a.s32.s32 %r1572, %r1573, %r1574, %r1460;
	// end inline asm
	ld.shared.u32 	%r1577, [%r2214+548];
	ld.shared.u32 	%r1578, [%r59+20];
	// begin inline asm
	dp4a.s32.s32 %r1576, %r1577, %r1578, %r1464;
	// end inline asm
	ld.shared.u32 	%r1581, [%r2214+548];
	ld.shared.u32 	%r1582, [%r59+24];
	// begin inline asm
	dp4a.s32.s32 %r1580, %r1581, %r1582, %r1468;
	// end inline asm
	ld.shared.u32 	%r1585, [%r2214+548];
	ld.shared.u32 	%r1586, [%r59+28];
	// begin inline asm
	dp4a.s32.s32 %r1584, %r1585, %r1586, %r1472;
	// end inline asm
	ld.shared.u32 	%r1589, [%r2214+564];
	ld.shared.u32 	%r1590, [%r59+16];
	// begin inline asm
	dp4a.s32.s32 %r1588, %r1589, %r1590, %r1476;
	// end inline asm
	ld.shared.u32 	%r1593, [%r2214+564];
	ld.shared.u32 	%r1594, [%r59+20];
	// begin inline asm
	dp4a.s32.s32 %r1592, %r1593, %r1594, %r1480;
	// end inline asm
	ld.shared.u32 	%r1597, [%r2214+564];
	ld.shared.u32 	%r1598, [%r59+24];
	// begin inline asm
	dp4a.s32.s32 %r1596, %r1597, %r1598, %r1484;
	// end inline asm
	ld.shared.u32 	%r1601, [%r2214+564];
	ld.shared.u32 	%r1602, [%r59+28];
	// begin inline asm
	dp4a.s32.s32 %r1600, %r1601, %r1602, %r1488;
	// end inline asm
	ld.shared.u32 	%r1605, [%r2214+580];
	ld.shared.u32 	%r1606, [%r59+16];
	// begin inline asm
	dp4a.s32.s32 %r1604, %r1605, %r1606, %r1492;
	// end inline asm
	ld.shared.u32 	%r1609, [%r2214+580];
	ld.shared.u32 	%r1610, [%r59+20];
	// begin inline asm
	dp4a.s32.s32 %r1608, %r1609, %r1610, %r1496;
	// end inline asm
	ld.shared.u32 	%r1613, [%r2214+580];
	ld.shared.u32 	%r1614, [%r59+24];
	// begin inline asm
	dp4a.s32.s32 %r1612, %r1613, %r1614, %r1500;
	// end inline asm
	ld.shared.u32 	%r1617, [%r2214+580];
	ld.shared.u32 	%r1618, [%r59+28];
	// begin inline asm
	dp4a.s32.s32 %r1616, %r1617, %r1618, %r1504;
	// end inline asm
	ld.shared.u32 	%r1621, [%r2214+596];
	ld.shared.u32 	%r1622, [%r59+16];
	// begin inline asm
	dp4a.s32.s32 %r1620, %r1621, %r1622, %r1508;
	// end inline asm
	ld.shared.u32 	%r1625, [%r2214+596];
	ld.shared.u32 	%r1626, [%r59+20];
	// begin inline asm
	dp4a.s32.s32 %r1624, %r1625, %r1626, %r1512;
	// end inline asm
	ld.shared.u32 	%r1629, [%r2214+596];
	ld.shared.u32 	%r1630, [%r59+24];
	// begin inline asm
	dp4a.s32.s32 %r1628, %r1629, %r1630, %r1516;
	// end inline asm
	ld.shared.u32 	%r1633, [%r2214+596];
	ld.shared.u32 	%r1634, [%r59+28];
	// begin inline asm
	dp4a.s32.s32 %r1632, %r1633, %r1634, %r1520;
	// end inline asm
	ld.shared.u32 	%r1637, [%r2214+612];
	ld.shared.u32 	%r1638, [%r59+16];
	// begin inline asm
	dp4a.s32.s32 %r1636, %r1637, %r1638, %r1524;
	// end inline asm
	ld.shared.u32 	%r1641, [%r2214+612];
	ld.shared.u32 	%r1642, [%r59+20];
	// begin inline asm
	dp4a.s32.s32 %r1640, %r1641, %r1642, %r1528;
	// end inline asm
	ld.shared.u32 	%r1645, [%r2214+612];
	ld.shared.u32 	%r1646, [%r59+24];
	// begin inline asm
	dp4a.s32.s32 %r1644, %r1645, %r1646, %r1532;
	// end inline asm
	ld.shared.u32 	%r1649, [%r2214+612];
	ld.shared.u32 	%r1650, [%r59+28];
	// begin inline asm
	dp4a.s32.s32 %r1648, %r1649, %r1650, %r1536;
	// end inline asm
	ld.shared.u32 	%r1653, [%r2214+532];
	ld.shared.u32 	%r1654, [%r59+64];
	// begin inline asm
	dp4a.s32.s32 %r1652, %r1653, %r1654, %r1540;
	// end inline asm
	ld.shared.u32 	%r1657, [%r2214+532];
	ld.shared.u32 	%r1658, [%r59+68];
	// begin inline asm
	dp4a.s32.s32 %r1656, %r1657, %r1658, %r1544;
	// end inline asm
	ld.shared.u32 	%r1661, [%r2214+532];
	ld.shared.u32 	%r1662, [%r59+72];
	// begin inline asm
	dp4a.s32.s32 %r1660, %r1661, %r1662, %r1548;
	// end inline asm
	ld.shared.u32 	%r1665, [%r2214+532];
	ld.shared.u32 	%r1666, [%r59+76];
	// begin inline asm
	dp4a.s32.s32 %r1664, %r1665, %r1666, %r1552;
	// end inline asm
	ld.shared.u32 	%r1669, [%r2214+548];
	ld.shared.u32 	%r1670, [%r59+64];
	// begin inline asm
	dp4a.s32.s32 %r1668, %r1669, %r1670, %r1556;
	// end inline asm
	ld.shared.u32 	%r1673, [%r2214+548];
	ld.shared.u32 	%r1674, [%r59+68];
	// begin inline asm
	dp4a.s32.s32 %r1672, %r1673, %r1674, %r1560;
	// end inline asm
	ld.shared.u32 	%r1677, [%r2214+548];
	ld.shared.u32 	%r1678, [%r59+72];
	// begin inline asm
	dp4a.s32.s32 %r1676, %r1677, %r1678, %r1564;
	// end inline asm
	ld.shared.u32 	%r1681, [%r2214+548];
	ld.shared.u32 	%r1682, [%r59+76];
	// begin inline asm
	dp4a.s32.s32 %r1680, %r1681, %r1682, %r1568;
	// end inline asm
	ld.shared.u32 	%r1685, [%r2214+564];
	ld.shared.u32 	%r1686, [%r59+64];
	// begin inline asm
	dp4a.s32.s32 %r1684, %r1685, %r1686, %r1572;
	// end inline asm
	ld.shared.u32 	%r1689, [%r2214+564];
	ld.shared.u32 	%r1690, [%r59+68];
	// begin inline asm
	dp4a.s32.s32 %r1688, %r1689, %r1690, %r1576;
	// end inline asm
	ld.shared.u32 	%r1693, [%r2214+564];
	ld.shared.u32 	%r1694, [%r59+72];
	// begin inline asm
	dp4a.s32.s32 %r1692, %r1693, %r1694, %r1580;
	// end inline asm
	ld.shared.u32 	%r1697, [%r2214+564];
	ld.shared.u32 	%r1698, [%r59+76];
	// begin inline asm
	dp4a.s32.s32 %r1696, %r1697, %r1698, %r1584;
	// end inline asm
	ld.shared.u32 	%r1701, [%r2214+580];
	ld.shared.u32 	%r1702, [%r59+64];
	// begin inline asm
	dp4a.s32.s32 %r1700, %r1701, %r1702, %r1588;
	// end inline asm
	ld.shared.u32 	%r1705, [%r2214+580];
	ld.shared.u32 	%r1706, [%r59+68];
	// begin inline asm
	dp4a.s32.s32 %r1704, %r1705, %r1706, %r1592;
	// end inline asm
	ld.shared.u32 	%r1709, [%r2214+580];
	ld.shared.u32 	%r1710, [%r59+72];
	// begin inline asm
	dp4a.s32.s32 %r1708, %r1709, %r1710, %r1596;
	// end inline asm
	ld.shared.u32 	%r1713, [%r2214+580];
	ld.shared.u32 	%r1714, [%r59+76];
	// begin inline asm
	dp4a.s32.s32 %r1712, %r1713, %r1714, %r1600;
	// end inline asm
	ld.shared.u32 	%r1717, [%r2214+596];
	ld.shared.u32 	%r1718, [%r59+64];
	// begin inline asm
	dp4a.s32.s32 %r1716, %r1717, %r1718, %r1604;
	// end inline asm
	ld.shared.u32 	%r1721, [%r2214+596];
	ld.shared.u32 	%r1722, [%r59+68];
	// begin inline asm
	dp4a.s32.s32 %r1720, %r1721, %r1722, %r1608;
	// end inline asm
	ld.shared.u32 	%r1725, [%r2214+596];
	ld.shared.u32 	%r1726, [%r59+72];
	// begin inline asm
	dp4a.s32.s32 %r1724, %r1725, %r1726, %r1612;
	// end inline asm
	ld.shared.u32 	%r1729, [%r2214+596];
	ld.shared.u32 	%r1730, [%r59+76];
	// begin inline asm
	dp4a.s32.s32 %r1728, %r1729, %r1730, %r1616;
	// end inline asm
	ld.shared.u32 	%r1733, [%r2214+612];
	ld.shared.u32 	%r1734, [%r59+64];
	// begin inline asm
	dp4a.s32.s32 %r1732, %r1733, %r1734, %r1620;
	// end inline asm
	ld.shared.u32 	%r1737, [%r2214+612];
	ld.shared.u32 	%r1738, [%r59+68];
	// begin inline asm
	dp4a.s32.s32 %r1736, %r1737, %r1738, %r1624;
	// end inline asm
	ld.shared.u32 	%r1741, [%r2214+612];
	ld.shared.u32 	%r1742, [%r59+72];
	// begin inline asm
	dp4a.s32.s32 %r1740, %r1741, %r1742, %r1628;
	// end inline asm
	ld.shared.u32 	%r1745, [%r2214+612];
	ld.shared.u32 	%r1746, [%r59+76];
	// begin inline asm
	dp4a.s32.s32 %r1744, %r1745, %r1746, %r1632;
	// end inline asm
	ld.shared.u32 	%r1749, [%r2214+628];
	ld.shared.u32 	%r1750, [%r59+64];
	// begin inline asm
	dp4a.s32.s32 %r1748, %r1749, %r1750, %r1636;
	// end inline asm
	ld.shared.u32 	%r1753, [%r2214+628];
	ld.shared.u32 	%r1754, [%r59+68];
	// begin inline asm
	dp4a.s32.s32 %r1752, %r1753, %r1754, %r1640;
	// end inline asm
	ld.shared.u32 	%r1757, [%r2214+628];
	ld.shared.u32 	%r1758, [%r59+72];
	// begin inline asm
	dp4a.s32.s32 %r1756, %r1757, %r1758, %r1644;
	// end inline asm
	ld.shared.u32 	%r1761, [%r2214+628];
	ld.shared.u32 	%r1762, [%r59+76];
	// begin inline asm
	dp4a.s32.s32 %r1760, %r1761, %r1762, %r1648;
	// end inline asm
	ld.shared.u32 	%r1765, [%r2214+548];
	ld.shared.u32 	%r1766, [%r59+112];
	// begin inline asm
	dp4a.s32.s32 %r1764, %r1765, %r1766, %r1652;
	// end inline asm
	ld.shared.u32 	%r1769, [%r2214+548];
	ld.shared.u32 	%r1770, [%r59+116];
	// begin inline asm
	dp4a.s32.s32 %r1768, %r1769, %r1770, %r1656;
	// end inline asm
	ld.shared.u32 	%r1773, [%r2214+548];
	ld.shared.u32 	%r1774, [%r59+120];
	// begin inline asm
	dp4a.s32.s32 %r1772, %r1773, %r1774, %r1660;
	// end inline asm
	ld.shared.u32 	%r1777, [%r2214+548];
	ld.shared.u32 	%r1778, [%r59+124];
	// begin inline asm
	dp4a.s32.s32 %r1776, %r1777, %r1778, %r1664;
	// end inline asm
	ld.shared.u32 	%r1781, [%r2214+564];
	ld.shared.u32 	%r1782, [%r59+112];
	// begin inline asm
	dp4a.s32.s32 %r1780, %r1781, %r1782, %r1668;
	// end inline asm
	ld.shared.u32 	%r1785, [%r2214+564];
	ld.shared.u32 	%r1786, [%r59+116];
	// begin inline asm
	dp4a.s32.s32 %r1784, %r1785, %r1786, %r1672;
	// end inline asm
	ld.shared.u32 	%r1789, [%r2214+564];
	ld.shared.u32 	%r1790, [%r59+120];
	// begin inline asm
	dp4a.s32.s32 %r1788, %r1789, %r1790, %r1676;
	// end inline asm
	ld.shared.u32 	%r1793, [%r2214+564];
	ld.shared.u32 	%r1794, [%r59+124];
	// begin inline asm
	dp4a.s32.s32 %r1792, %r1793, %r1794, %r1680;
	// end inline asm
	ld.shared.u32 	%r1797, [%r2214+580];
	ld.shared.u32 	%r1798, [%r59+112];
	// begin inline asm
	dp4a.s32.s32 %r1796, %r1797, %r1798, %r1684;
	// end inline asm
	ld.shared.u32 	%r1801, [%r2214+580];
	ld.shared.u32 	%r1802, [%r59+116];
	// begin inline asm
	dp4a.s32.s32 %r1800, %r1801, %r1802, %r1688;
	// end inline asm
	ld.shared.u32 	%r1805, [%r2214+580];
	ld.shared.u32 	%r1806, [%r59+120];
	// begin inline asm
	dp4a.s32.s32 %r1804, %r1805, %r1806, %r1692;
	// end inline asm
	ld.shared.u32 	%r1809, [%r2214+580];
	ld.shared.u32 	%r1810, [%r59+124];
	// begin inline asm
	dp4a.s32.s32 %r1808, %r1809, %r1810, %r1696;
	// end inline asm
	ld.shared.u32 	%r1813, [%r2214+596];
	ld.shared.u32 	%r1814, [%r59+112];
	// begin inline asm
	dp4a.s32.s32 %r1812, %r1813, %r1814, %r1700;
	// end inline asm
	ld.shared.u32 	%r1817, [%r2214+596];
	ld.shared.u32 	%r1818, [%r59+116];
	// begin inline asm
	dp4a.s32.s32 %r1816, %r1817, %r1818, %r1704;
	// end inline asm
	ld.shared.u32 	%r1821, [%r2214+596];
	ld.shared.u32 	%r1822, [%r59+120];
	// begin inline asm
	dp4a.s32.s32 %r1820, %r1821, %r1822, %r1708;
	// end inline asm
	ld.shared.u32 	%r1825, [%r2214+596];
	ld.shared.u32 	%r1826, [%r59+124];
	// begin inline asm
	dp4a.s32.s32 %r1824, %r1825, %r1826, %r1712;
	// end inline asm
	ld.shared.u32 	%r1829, [%r2214+612];
	ld.shared.u32 	%r1830, [%r59+112];
	// begin inline asm
	dp4a.s32.s32 %r1828, %r1829, %r1830, %r1716;
	// end inline asm
	ld.shared.u32 	%r1833, [%r2214+612];
	ld.shared.u32 	%r1834, [%r59+116];
	// begin inline asm
	dp4a.s32.s32 %r1832, %r1833, %r1834, %r1720;
	// end inline asm
	ld.shared.u32 	%r1837, [%r2214+612];
	ld.shared.u32 	%r1838, [%r59+120];
	// begin inline asm
	dp4a.s32.s32 %r1836, %r1837, %r1838, %r1724;
	// end inline asm
	ld.shared.u32 	%r1841, [%r2214+612];
	ld.shared.u32 	%r1842, [%r59+124];
	// begin inline asm
	dp4a.s32.s32 %r1840, %r1841, %r1842, %r1728;
	// end inline asm
	ld.shared.u32 	%r1845, [%r2214+628];
	ld.shared.u32 	%r1846, [%r59+112];
	// begin inline asm
	dp4a.s32.s32 %r1844, %r1845, %r1846, %r1732;
	// end inline asm
	ld.shared.u32 	%r1849, [%r2214+628];
	ld.shared.u32 	%r1850, [%r59+116];
	// begin inline asm
	dp4a.s32.s32 %r1848, %r1849, %r1850, %r1736;
	// end inline asm
	ld.shared.u32 	%r1853, [%r2214+628];
	ld.shared.u32 	%r1854, [%r59+120];
	// begin inline asm
	dp4a.s32.s32 %r1852, %r1853, %r1854, %r1740;
	// end inline asm
	ld.shared.u32 	%r1857, [%r2214+628];
	ld.shared.u32 	%r1858, [%r59+124];
	// begin inline asm
	dp4a.s32.s32 %r1856, %r1857, %r1858, %r1744;
	// end inline asm
	ld.shared.u32 	%r1861, [%r2214+644];
	ld.shared.u32 	%r1862, [%r59+112];
	// begin inline asm
	dp4a.s32.s32 %r1860, %r1861, %r1862, %r1748;
	// end inline asm
	ld.shared.u32 	%r1865, [%r2214+644];
	ld.shared.u32 	%r1866, [%r59+116];
	// begin inline asm
	dp4a.s32.s32 %r1864, %r1865, %r1866, %r1752;
	// end inline asm
	ld.shared.u32 	%r1869, [%r2214+644];
	ld.shared.u32 	%r1870, [%r59+120];
	// begin inline asm
	dp4a.s32.s32 %r1868, %r1869, %r1870, %r1756;
	// end inline asm
	ld.shared.u32 	%r1873, [%r2214+644];
	ld.shared.u32 	%r1874, [%r59+124];
	// begin inline asm
	dp4a.s32.s32 %r1872, %r1873, %r1874, %r1760;
	// end inline asm
	ld.shared.u32 	%r1877, [%r2214+520];
	ld.shared.u32 	%r1878, [%r59+32];
	// begin inline asm
	dp4a.s32.s32 %r1876, %r1877, %r1878, %r1764;
	// end inline asm
	ld.shared.u32 	%r1881, [%r2214+520];
	ld.shared.u32 	%r1882, [%r59+36];
	// begin inline asm
	dp4a.s32.s32 %r1880, %r1881, %r1882, %r1768;
	// end inline asm
	ld.shared.u32 	%r1885, [%r2214+520];
	ld.shared.u32 	%r1886, [%r59+40];
	// begin inline asm
	dp4a.s32.s32 %r1884, %r1885, %r1886, %r1772;
	// end inline asm
	ld.shared.u32 	%r1889, [%r2214+520];
	ld.shared.u32 	%r1890, [%r59+44];
	// begin inline asm
	dp4a.s32.s32 %r1888, %r1889, %r1890, %r1776;
	// end inline asm
	ld.shared.u32 	%r1893, [%r2214+536];
	ld.shared.u32 	%r1894, [%r59+32];
	// begin inline asm
	dp4a.s32.s32 %r1892, %r1893, %r1894, %r1780;
	// end inline asm
	ld.shared.u32 	%r1897, [%r2214+536];
	ld.shared.u32 	%r1898, [%r59+36];
	// begin inline asm
	dp4a.s32.s32 %r1896, %r1897, %r1898, %r1784;
	// end inline asm
	ld.shared.u32 	%r1901, [%r2214+536];
	ld.shared.u32 	%r1902, [%r59+40];
	// begin inline asm
	dp4a.s32.s32 %r1900, %r1901, %r1902, %r1788;
	// end inline asm
	ld.shared.u32 	%r1905, [%r2214+536];
	ld.shared.u32 	%r1906, [%r59+44];
	// begin inline asm
	dp4a.s32.s32 %r1904, %r1905, %r1906, %r1792;
	// end inline asm
	ld.shared.u32 	%r1909, [%r2214+552];
	ld.shared.u32 	%r1910, [%r59+32];
	// begin inline asm
	dp4a.s32.s32 %r1908, %r1909, %r1910, %r1796;
	// end inline asm
	ld.shared.u32 	%r1913, [%r2214+552];
	ld.shared.u32 	%r1914, [%r59+36];
	// begin inline asm
	dp4a.s32.s32 %r1912, %r1913, %r1914, %r1800;
	// end inline asm
	ld.shared.u32 	%r1917, [%r2214+552];
	ld.shared.u32 	%r1918, [%r59+40];
	// begin inline asm
	dp4a.s32.s32 %r1916, %r1917, %r1918, %r1804;
	// end inline asm
	ld.shared.u32 	%r1921, [%r2214+552];
	ld.shared.u32 	%r1922, [%r59+44];
	// begin inline asm
	dp4a.s32.s32 %r1920, %r1921, %r1922, %r1808;
	// end inline asm
	ld.shared.u32 	%r1925, [%r2214+568];
	ld.shared.u32 	%r1926, [%r59+32];
	// begin inline asm
	dp4a.s32.s32 %r1924, %r1925, %r1926, %r1812;
	// end inline asm
	ld.shared.u32 	%r1929, [%r2214+568];
	ld.shared.u32 	%r1930, [%r59+36];
	// begin inline asm
	dp4a.s32.s32 %r1928, %r1929, %r1930, %r1816;
	// end inline asm
	ld.shared.u32 	%r1933, [%r2214+568];
	ld.shared.u32 	%r1934, [%r59+40];
	// begin inline asm
	dp4a.s32.s32 %r1932, %r1933, %r1934, %r1820;
	// end inline asm
	ld.shared.u32 	%r1937, [%r2214+568];
	ld.shared.u32 	%r1938, [%r59+44];
	// begin inline asm
	dp4a.s32.s32 %r1936, %r1937, %r1938, %r1824;
	// end inline asm
	ld.shared.u32 	%r1941, [%r2214+584];
	ld.shared.u32 	%r1942, [%r59+32];
	// begin inline asm
	dp4a.s32.s32 %r1940, %r1941, %r1942, %r1828;
	// end inline asm
	ld.shared.u32 	%r1945, [%r2214+584];
	ld.shared.u32 	%r1946, [%r59+36];
	// begin inline asm
	dp4a.s32.s32 %r1944, %r1945, %r1946, %r1832;
	// end inline asm
	ld.shared.u32 	%r1949, [%r2214+584];
	ld.shared.u32 	%r1950, [%r59+40];
	// begin inline asm
	dp4a.s32.s32 %r1948, %r1949, %r1950, %r1836;
	// end inline asm
	ld.shared.u32 	%r1953, [%r2214+584];
	ld.shared.u32 	%r1954, [%r59+44];
	// begin inline asm
	dp4a.s32.s32 %r1952, %r1953, %r1954, %r1840;
	// end inline asm
	ld.shared.u32 	%r1957, [%r2214+600];
	ld.shared.u32 	%r1958, [%r59+32];
	// begin inline asm
	dp4a.s32.s32 %r1956, %r1957, %r1958, %r1844;
	// end inline asm
	ld.shared.u32 	%r1961, [%r2214+600];
	ld.shared.u32 	%r1962, [%r59+36];
	// begin inline asm
	dp4a.s32.s32 %r1960, %r1961, %r1962, %r1848;
	// end inline asm
	ld.shared.u32 	%r1965, [%r2214+600];
	ld.shared.u32 	%r1966, [%r59+40];
	// begin inline asm
	dp4a.s32.s32 %r1964, %r1965, %r1966, %r1852;
	// end inline asm
	ld.shared.u32 	%r1969, [%r2214+600];
	ld.shared.u32 	%r1970, [%r59+44];
	// begin inline asm
	dp4a.s32.s32 %r1968, %r1969, %r1970, %r1856;
	// end inline asm
	ld.shared.u32 	%r1973, [%r2214+616];
	ld.shared.u32 	%r1974, [%r59+32];
	// begin inline asm
	dp4a.s32.s32 %r1972, %r1973, %r1974, %r1860;
	// end inline asm
	ld.shared.u32 	%r1977, [%r2214+616];
	ld.shared.u32 	%r1978, [%r59+36];
	// begin inline asm
	dp4a.s32.s32 %r1976, %r1977, %r1978, %r1864;
	// end inline asm
	ld.shared.u32 	%r1981, [%r2214+616];
	ld.shared.u32 	%r1982, [%r59+40];
	// begin inline asm
	dp4a.s32.s32 %r1980, %r1981, %r1982, %r1868;
	// end inline asm
	ld.shared.u32 	%r1985, [%r2214+616];
	ld.shared.u32 	%r1986, [%r59+44];
	// begin inline asm
	dp4a.s32.s32 %r1984, %r1985, %r1986, %r1872;
	// end inline asm
	ld.shared.u32 	%r1989, [%r2214+536];
	ld.shared.u32 	%r1990, [%r59+80];
	// begin inline asm
	dp4a.s32.s32 %r1988, %r1989, %r1990, %r1876;
	// end inline asm
	ld.shared.u32 	%r1993, [%r2214+536];
	ld.shared.u32 	%r1994, [%r59+84];
	// begin inline asm
	dp4a.s32.s32 %r1992, %r1993, %r1994, %r1880;
	// end inline asm
	ld.shared.u32 	%r1997, [%r2214+536];
	ld.shared.u32 	%r1998, [%r59+88];
	// begin inline asm
	dp4a.s32.s32 %r1996, %r1997, %r1998, %r1884;
	// end inline asm
	ld.shared.u32 	%r2001, [%r2214+536];
	ld.shared.u32 	%r2002, [%r59+92];
	// begin inline asm
	dp4a.s32.s32 %r2000, %r2001, %r2002, %r1888;
	// end inline asm
	ld.shared.u32 	%r2005, [%r2214+552];
	ld.shared.u32 	%r2006, [%r59+80];
	// begin inline asm
	dp4a.s32.s32 %r2004, %r2005, %r2006, %r1892;
	// end inline asm
	ld.shared.u32 	%r2009, [%r2214+552];
	ld.shared.u32 	%r2010, [%r59+84];
	// begin inline asm
	dp4a.s32.s32 %r2008, %r2009, %r2010, %r1896;
	// end inline asm
	ld.shared.u32 	%r2013, [%r2214+552];
	ld.shared.u32 	%r2014, [%r59+88];
	// begin inline asm
	dp4a.s32.s32 %r2012, %r2013, %r2014, %r1900;
	// end inline asm
	ld.shared.u32 	%r2017, [%r2214+552];
	ld.shared.u32 	%r2018, [%r59+92];
	// begin inline asm
	dp4a.s32.s32 %r2016, %r2017, %r2018, %r1904;
	// end inline asm
	ld.shared.u32 	%r2021, [%r2214+568];
	ld.shared.u32 	%r2022, [%r59+80];
	// begin inline asm
	dp4a.s32.s32 %r2020, %r2021, %r2022, %r1908;
	// end inline asm
	ld.shared.u32 	%r2025, [%r2214+568];
	ld.shared.u32 	%r2026, [%r59+84];
	// begin inline asm
	dp4a.s32.s32 %r2024, %r2025, %r2026, %r1912;
	// end inline asm
	ld.shared.u32 	%r2029, [%r2214+568];
	ld.shared.u32 	%r2030, [%r59+88];
	// begin inline asm
	dp4a.s32.s32 %r2028, %r2029, %r2030, %r1916;
	// end inline asm
	ld.shared.u32 	%r2033, [%r2214+568];
	ld.shared.u32 	%r2034, [%r59+92];
	// begin inline asm
	dp4a.s32.s32 %r2032, %r2033, %r2034, %r1920;
	// end inline asm
	ld.shared.u32 	%r2037, [%r2214+584];
	ld.shared.u32 	%r2038, [%r59+80];
	// begin inline asm
	dp4a.s32.s32 %r2036, %r2037, %r2038, %r1924;
	// end inline asm
	ld.shared.u32 	%r2041, [%r2214+584];
	ld.shared.u32 	%r2042, [%r59+84];
	// begin inline asm
	dp4a.s32.s32 %r2040, %r2041, %r2042, %r1928;
	// end inline asm
	ld.shared.u32 	%r2045, [%r2214+584];
	ld.shared.u32 	%r2046, [%r59+88];
	// begin inline asm
	dp4a.s32.s32 %r2044, %r2045, %r2046, %r1932;
	// end inline asm
	ld.shared.u32 	%r2049, [%r2214+584];
	ld.shared.u32 	%r2050, [%r59+92];
	// begin inline asm
	dp4a.s32.s32 %r2048, %r2049, %r2050, %r1936;
	// end inline asm
	ld.shared.u32 	%r2053, [%r2214+600];
	ld.shared.u32 	%r2054, [%r59+80];
	// begin inline asm
	dp4a.s32.s32 %r2052, %r2053, %r2054, %r1940;
	// end inline asm
	ld.shared.u32 	%r2057, [%r2214+600];
	ld.shared.u32 	%r2058, [%r59+84];
	// begin inline asm
	dp4a.s32.s32 %r2056, %r2057, %r2058, %r1944;
	// end inline asm
	ld.shared.u32 	%r2061, [%r2214+600];
	ld.shared.u32 	%r2062, [%r59+88];
	// begin inline asm
	dp4a.s32.s32 %r2060, %r2061, %r2062, %r1948;
	// end inline asm
	ld.shared.u32 	%r2065, [%r2214+600];
	ld.shared.u32 	%r2066, [%r59+92];
	// begin inline asm
	dp4a.s32.s32 %r2064, %r2065, %r2066, %r1952;
	// end inline asm
	ld.shared.u32 	%r2069, [%r2214+616];
	ld.shared.u32 	%r2070, [%r59+80];
	// begin inline asm
	dp4a.s32.s32 %r2068, %r2069, %r2070, %r1956;
	// end inline asm
	ld.shared.u32 	%r2073, [%r2214+616];
	ld.shared.u32 	%r2074, [%r59+84];
	// begin inline asm
	dp4a.s32.s32 %r2072, %r2073, %r2074, %r1960;
	// end inline asm
	ld.shared.u32 	%r2077, [%r2214+616];
	ld.shared.u32 	%r2078, [%r59+88];
	// begin inline asm
	dp4a.s32.s32 %r2076, %r2077, %r2078, %r1964;
	// end inline asm
	ld.shared.u32 	%r2081, [%r2214+616];
	ld.shared.u32 	%r2082, [%r59+92];
	// begin inline asm
	dp4a.s32.s32 %r2080, %r2081, %r2082, %r1968;
	// end inline asm
	ld.shared.u32 	%r2085, [%r2214+632];
	ld.shared.u32 	%r2086, [%r59+80];
	// begin inline asm
	dp4a.s32.s32 %r2084, %r2085, %r2086, %r1972;
	// end inline asm
	ld.shared.u32 	%r2089, [%r2214+632];
	ld.shared.u32 	%r2090, [%r59+84];
	// begin inline asm
	dp4a.s32.s32 %r2088, %r2089, %r2090, %r1976;
	// end inline asm
	ld.shared.u32 	%r2093, [%r2214+632];
	ld.shared.u32 	%r2094, [%r59+88];
	// begin inline asm
	dp4a.s32.s32 %r2092, %r2093, %r2094, %r1980;
	// end inline asm
	ld.shared.u32 	%r2097, [%r2214+632];
	ld.shared.u32 	%r2098, [%r59+92];
	// begin inline asm
	dp4a.s32.s32 %r2096, %r2097, %r2098, %r1984;
	// end inline asm
	ld.shared.u32 	%r2101, [%r2214+552];
	ld.shared.u32 	%r2102, [%r59+128];
	// begin inline asm
	dp4a.s32.s32 %r2100, %r2101, %r2102, %r1988;
	// end inline asm
	ld.shared.u32 	%r2105, [%r2214+552];
	ld.shared.u32 	%r2106, [%r59+132];
	// begin inline asm
	dp4a.s32.s32 %r2104, %r2105, %r2106, %r1992;
	// end inline asm
	ld.shared.u32 	%r2109, [%r2214+552];
	ld.shared.u32 	%r2110, [%r59+136];
	// begin inline asm
	dp4a.s32.s32 %r2108, %r2109, %r2110, %r1996;
	// end inline asm
	ld.shared.u32 	%r2113, [%r2214+552];
	ld.shared.u32 	%r2114, [%r59+140];
	// begin inline asm
	dp4a.s32.s32 %r2112, %r2113, %r2114, %r2000;
	// end inline asm
	ld.shared.u32 	%r2117, [%r2214+568];
	ld.shared.u32 	%r2118, [%r59+128];
	// begin inline asm
	dp4a.s32.s32 %r2116, %r2117, %r2118, %r2004;
	// end inline asm
	ld.shared.u32 	%r2121, [%r2214+568];
	ld.shared.u32 	%r2122, [%r59+132];
	// begin inline asm
	dp4a.s32.s32 %r2120, %r2121, %r2122, %r2008;
	// end inline asm
	ld.shared.u32 	%r2125, [%r2214+568];
	ld.shared.u32 	%r2126, [%r59+136];
	// begin inline asm
	dp4a.s32.s32 %r2124, %r2125, %r2126, %r2012;
	// end inline asm
	ld.shared.u32 	%r2129, [%r2214+568];
	ld.shared.u32 	%r2130, [%r59+140];
	// begin inline asm
	dp4a.s32.s32 %r2128, %r2129, %r2130, %r2016;
	// end inline asm
	ld.shared.u32 	%r2133, [%r2214+584];
	ld.shared.u32 	%r2134, [%r59+128];
	// begin inline asm
	dp4a.s32.s32 %r2132, %r2133, %r2134, %r2020;
	// end inline asm
	ld.shared.u32 	%r2137, [%r2214+584];
	ld.shared.u32 	%r2138, [%r59+132];
	// begin inline asm
	dp4a.s32.s32 %r2136, %r2137, %r2138, %r2024;
	// end inline asm
	ld.shared.u32 	%r2141, [%r2214+584];
	ld.shared.u32 	%r2142, [%r59+136];
	// begin inline asm
	dp4a.s32.s32 %r2140, %r2141, %r2142, %r2028;
	// end inline asm
	ld.shared.u32 	%r2145, [%r2214+584];
	ld.shared.u32 	%r2146, [%r59+140];
	// begin inline asm
	dp4a.s32.s32 %r2144, %r2145, %r2146, %r2032;
	// end inline asm
	ld.shared.u32 	%r2149, [%r2214+600];
	ld.shared.u32 	%r2150, [%r59+128];
	// begin inline asm
	dp4a.s32.s32 %r2148, %r2149, %r2150, %r2036;
	// end inline asm
	ld.shared.u32 	%r2153, [%r2214+600];
	ld.shared.u32 	%r2154, [%r59+132];
	// begin inline asm
	dp4a.s32.s32 %r2152, %r2153, %r2154, %r2040;
	// end inline asm
	ld.shared.u32 	%r2157, [%r2214+600];
	ld.shared.u32 	%r2158, [%r59+136];
	// begin inline asm
	dp4a.s32.s32 %r2156, %r2157, %r2158, %r2044;
	// end inline asm
	ld.shared.u32 	%r2161, [%r2214+600];
	ld.shared.u32 	%r2162, [%r59+140];
	// begin inline asm
	dp4a.s32.s32 %r2160, %r2161, %r2162, %r2048;
	// end inline asm
	ld.shared.u32 	%r2165, [%r2214+616];
	ld.shared.u32 	%r2166, [%r59+128];
	// begin inline asm
	dp4a.s32.s32 %r2164, %r2165, %r2166, %r2052;
	// end inline asm
	ld.shared.u32 	%r2169, [%r2214+616];
	ld.shared.u32 	%r2170, [%r59+132];
	// begin inline asm
	dp4a.s32.s32 %r2168, %r2169, %r2170, %r2056;
	// end inline asm
	ld.shared.u32 	%r2173, [%r2214+616];
	ld.shared.u32 	%r2174, [%r59+136];
	// begin inline asm
	dp4a.s32.s32 %r2172, %r2173, %r2174, %r2060;
	// end inline asm
	ld.shared.u32 	%r2177, [%r2214+616];
	ld.shared.u32 	%r2178, [%r59+140];
	// begin inline asm
	dp4a.s32.s32 %r2176, %r2177, %r2178, %r2064;
	// end inline asm
	ld.shared.u32 	%r2181, [%r2214+632];
	ld.shared.u32 	%r2182, [%r59+128];
	// begin inline asm
	dp4a.s32.s32 %r2180, %r2181, %r2182, %r2068;
	// end inline asm
	ld.shared.u32 	%r2185, [%r2214+632];
	ld.shared.u32 	%r2186, [%r59+132];
	// begin inline asm
	dp4a.s32.s32 %r2184, %r2185, %r2186, %r2072;
	// end inline asm
	ld.shared.u32 	%r2189, [%r2214+632];
	ld.shared.u32 	%r2190, [%r59+136];
	// begin inline asm
	dp4a.s32.s32 %r2188, %r2189, %r2190, %r2076;
	// end inline asm
	ld.shared.u32 	%r2193, [%r2214+632];
	ld.shared.u32 	%r2194, [%r59+140];
	// begin inline asm
	dp4a.s32.s32 %r2192, %r2193, %r2194, %r2080;
	// end inline asm
	ld.shared.u32 	%r2197, [%r2214+648];
	ld.shared.u32 	%r2198, [%r59+128];
	// begin inline asm
	dp4a.s32.s32 %r2196, %r2197, %r2198, %r2084;
	// end inline asm
	ld.shared.u32 	%r2201, [%r2214+648];
	ld.shared.u32 	%r2202, [%r59+132];
	// begin inline asm
	dp4a.s32.s32 %r2200, %r2201, %r2202, %r2088;
	// end inline asm
	ld.shared.u32 	%r2205, [%r2214+648];
	ld.shared.u32 	%r2206, [%r59+136];
	// begin inline asm
	dp4a.s32.s32 %r2204, %r2205, %r2206, %r2092;
	// end inline asm
	ld.shared.u32 	%r2209, [%r2214+648];
	ld.shared.u32 	%r2210, [%r59+140];
	// begin inline asm
	dp4a.s32.s32 %r2208, %r2209, %r2210, %r2096;
	// end inline asm
	shl.b32 	%r2215, %r94, 6;
	shl.b32 	%r2216, %r1, 2;
	add.s32 	%r2217, %r2215, %r2216;
	mad.lo.s32 	%r2218, %r94, 12544, %r20;
	mad.lo.s32 	%r2219, %r1, 784, %r2218;
	add.s32 	%r2220, %r2219, %r8;
	mad.lo.s32 	%r2221, %r9, 392, %r2220;
	add.s32 	%r2222, %r2221, %r58;
	cvt.s64.s32 	%rd57, %r2100;
	mad.lo.s64 	%rd58, %rd57, 103004917727232, 1073741824;
	shr.u64 	%rd59, %rd58, 31;
	cvt.u32.u64 	%r2223, %rd59;
	mul.wide.u32 	%rd60, %r2217, 4;
	add.s64 	%rd61, %rd55, %rd60;
	ld.global.nc.u32 	%r2224, [%rd61];
	add.s32 	%r2225, %r2224, %r2223;
	max.s32 	%r2226, %r2225, 0;
	mul.wide.u32 	%rd62, %r2226, 2130801582;
	add.s64 	%rd63, %rd62, 18014398509481984;
	shr.u64 	%rd64, %rd63, 55;
	cvt.u64.u32 	%rd65, %r2222;
	add.s64 	%rd66, %rd56, %rd65;
	st.global.u8 	[%rd66], %rd64;
	cvt.s64.s32 	%rd67, %r2104;
	mad.lo.s64 	%rd68, %rd67, 103004917727232, 1073741824;
	shr.u64 	%rd69, %rd68, 31;
	cvt.u32.u64 	%r2227, %rd69;
	ld.global.nc.u32 	%r2228, [%rd61+4];
	add.s32 	%r2229, %r2228, %r2227;
	max.s32 	%r2230, %r2229, 0;
	mul.wide.u32 	%rd70, %r2230, 2130801582;
	add.s64 	%rd71, %rd70, 18014398509481984;
	shr.u64 	%rd72, %rd71, 55;
	st.global.u8 	[%rd66+1], %rd72;
	cvt.s64.s32 	%rd73, %r2108;
	mad.lo.s64 	%rd74, %rd73, 103004917727232, 1073741824;
	shr.u64 	%rd75, %rd74, 31;
	cvt.u32.u64 	%r2231, %rd75;
	ld.global.nc.u32 	%r2232, [%rd61+8];
	add.s32 	%r2233, %r2232, %r2231;
	max.s32 	%r2234, %r2233, 0;
	mul.wide.u32 	%rd76, %r2234, 2130801582;
	add.s64 	%rd77, %rd76, 18014398509481984;
	shr.u64 	%rd78, %rd77, 55;
	st.global.u8 	[%rd66+2], %rd78;
	cvt.s64.s32 	%rd79, %r2112;
	mad.lo.s64 	%rd80, %rd79, 103004917727232, 1073741824;
	shr.u64 	%rd81, %rd80, 31;
	cvt.u32.u64 	%r2235, %rd81;
	ld.global.nc.u32 	%r2236, [%rd61+12];
	add.s32 	%r2237, %r2236, %r2235;
	max.s32 	%r2238, %r2237, 0;
	mul.wide.u32 	%rd82, %r2238, 2130801582;
	add.s64 	%rd83, %rd82, 18014398509481984;
	shr.u64 	%rd84, %rd83, 55;
	st.global.u8 	[%rd66+3], %rd84;
	cvt.s64.s32 	%rd85, %r2116;
	mad.lo.s64 	%rd86, %rd85, 103004917727232, 1073741824;
	shr.u64 	%rd87, %rd86, 31;
	cvt.u32.u64 	%r2239, %rd87;
	add.s32 	%r2240, %r2224, %r2239;
	max.s32 	%r2241, %r2240, 0;
	mul.wide.u32 	%rd88, %r2241, 2130801582;
	add.s64 	%rd89, %rd88, 18014398509481984;
	shr.u64 	%rd90, %rd89, 55;
	st.global.u8 	[%rd66+56], %rd90;
	cvt.s64.s32 	%rd91, %r2120;
	mad.lo.s64 	%rd92, %rd91, 103004917727232, 1073741824;
	shr.u64 	%rd93, %rd92, 31;
	cvt.u32.u64 	%r2242, %rd93;
	add.s32 	%r2243, %r2228, %r2242;
	max.s32 	%r2244, %r2243, 0;
	mul.wide.u32 	%rd94, %r2244, 2130801582;
	add.s64 	%rd95, %rd94, 18014398509481984;
	shr.u64 	%rd96, %rd95, 55;
	st.global.u8 	[%rd66+57], %rd96;
	cvt.s64.s32 	%rd97, %r2124;
	mad.lo.s64 	%rd98, %rd97, 103004917727232, 1073741824;
	shr.u64 	%rd99, %rd98, 31;
	cvt.u32.u64 	%r2245, %rd99;
	add.s32 	%r2246, %r2232, %r2245;
	max.s32 	%r2247, %r2246, 0;
	mul.wide.u32 	%rd100, %r2247, 2130801582;
	add.s64 	%rd101, %rd100, 18014398509481984;
	shr.u64 	%rd102, %rd101, 55;
	st.global.u8 	[%rd66+58], %rd102;
	cvt.s64.s32 	%rd103, %r2128;
	mad.lo.s64 	%rd104, %rd103, 103004917727232, 1073741824;
	shr.u64 	%rd105, %rd104, 31;
	cvt.u32.u64 	%r2248, %rd105;
	add.s32 	%r2249, %r2236, %r2248;
	max.s32 	%r2250, %r2249, 0;
	mul.wide.u32 	%rd106, %r2250, 2130801582;
	add.s64 	%rd107, %rd106, 18014398509481984;
	shr.u64 	%rd108, %rd107, 55;
	st.global.u8 	[%rd66+59], %rd108;
	cvt.s64.s32 	%rd109, %r2132;
	mad.lo.s64 	%rd110, %rd109, 103004917727232, 1073741824;
	shr.u64 	%rd111, %rd110, 31;
	cvt.u32.u64 	%r2251, %rd111;
	add.s32 	%r2252, %r2224, %r2251;
	max.s32 	%r2253, %r2252, 0;
	mul.wide.u32 	%rd112, %r2253, 2130801582;
	add.s64 	%rd113, %rd112, 18014398509481984;
	shr.u64 	%rd114, %rd113, 55;
	st.global.u8 	[%rd66+112], %rd114;
	cvt.s64.s32 	%rd115, %r2136;
	mad.lo.s64 	%rd116, %rd115, 103004917727232, 1073741824;
	shr.u64 	%rd117, %rd116, 31;
	cvt.u32.u64 	%r2254, %rd117;
	add.s32 	%r2255, %r2228, %r2254;
	max.s32 	%r2256, %r2255, 0;
	mul.wide.u32 	%rd118, %r2256, 2130801582;
	add.s64 	%rd119, %rd118, 18014398509481984;
	shr.u64 	%rd120, %rd119, 55;
	st.global.u8 	[%rd66+113], %rd120;
	cvt.s64.s32 	%rd121, %r2140;
	mad.lo.s64 	%rd122, %rd121, 103004917727232, 1073741824;
	shr.u64 	%rd123, %rd122, 31;
	cvt.u32.u64 	%r2257, %rd123;
	add.s32 	%r2258, %r2232, %r2257;
	max.s32 	%r2259, %r2258, 0;
	mul.wide.u32 	%rd124, %r2259, 2130801582;
	add.s64 	%rd125, %rd124, 18014398509481984;
	shr.u64 	%rd126, %rd125, 55;
	st.global.u8 	[%rd66+114], %rd126;
	cvt.s64.s32 	%rd127, %r2144;
	mad.lo.s64 	%rd128, %rd127, 103004917727232, 1073741824;
	shr.u64 	%rd129, %rd128, 31;
	cvt.u32.u64 	%r2260, %rd129;
	add.s32 	%r2261, %r2236, %r2260;
	max.s32 	%r2262, %r2261, 0;
	mul.wide.u32 	%rd130, %r2262, 2130801582;
	add.s64 	%rd131, %rd130, 18014398509481984;
	shr.u64 	%rd132, %rd131, 55;
	st.global.u8 	[%rd66+115], %rd132;
	cvt.s64.s32 	%rd133, %r2148;
	mad.lo.s64 	%rd134, %rd133, 103004917727232, 1073741824;
	shr.u64 	%rd135, %rd134, 31;
	cvt.u32.u64 	%r2263, %rd135;
	add.s32 	%r2264, %r2224, %r2263;
	max.s32 	%r2265, %r2264, 0;
	mul.wide.u32 	%rd136, %r2265, 2130801582;
	add.s64 	%rd137, %rd136, 18014398509481984;
	shr.u64 	%rd138, %rd137, 55;
	st.global.u8 	[%rd66+168], %rd138;
	cvt.s64.s32 	%rd139, %r2152;
	mad.lo.s64 	%rd140, %rd139, 103004917727232, 1073741824;
	shr.u64 	%rd141, %rd140, 31;
	cvt.u32.u64 	%r2266, %rd141;
	add.s32 	%r2267, %r2228, %r2266;
	max.s32 	%r2268, %r2267, 0;
	mul.wide.u32 	%rd142, %r2268, 2130801582;
	add.s64 	%rd143, %rd142, 18014398509481984;
	shr.u64 	%rd144, %rd143, 55;
	st.global.u8 	[%rd66+169], %rd144;
	cvt.s64.s32 	%rd145, %r2156;
	mad.lo.s64 	%rd146, %rd145, 103004917727232, 1073741824;
	shr.u64 	%rd147, %rd146, 31;
	cvt.u32.u64 	%r2269, %rd147;
	add.s32 	%r2270, %r2232, %r2269;
	max.s32 	%r2271, %r2270, 0;
	mul.wide.u32 	%rd148, %r2271, 2130801582;
	add.s64 	%rd149, %rd148, 18014398509481984;
	shr.u64 	%rd150, %rd149, 55;
	st.global.u8 	[%rd66+170], %rd150;
	cvt.s64.s32 	%rd151, %r2160;
	mad.lo.s64 	%rd152, %rd151, 103004917727232, 1073741824;
	shr.u64 	%rd153, %rd152, 31;
	cvt.u32.u64 	%r2272, %rd153;
	add.s32 	%r2273, %r2236, %r2272;
	max.s32 	%r2274, %r2273, 0;
	mul.wide.u32 	%rd154, %r2274, 2130801582;
	add.s64 	%rd155, %rd154, 18014398509481984;
	shr.u64 	%rd156, %rd155, 55;
	st.global.u8 	[%rd66+171], %rd156;
	cvt.s64.s32 	%rd157, %r2164;
	mad.lo.s64 	%rd158, %rd157, 103004917727232, 1073741824;
	shr.u64 	%rd159, %rd158, 31;
	cvt.u32.u64 	%r2275, %rd159;
	add.s32 	%r2276, %r2224, %r2275;
	max.s32 	%r2277, %r2276, 0;
	mul.wide.u32 	%rd160, %r2277, 2130801582;
	add.s64 	%rd161, %rd160, 18014398509481984;
	shr.u64 	%rd162, %rd161, 55;
	st.global.u8 	[%rd66+224], %rd162;
	cvt.s64.s32 	%rd163, %r2168;
	mad.lo.s64 	%rd164, %rd163, 103004917727232, 1073741824;
	shr.u64 	%rd165, %rd164, 31;
	cvt.u32.u64 	%r2278, %rd165;
	add.s32 	%r2279, %r2228, %r2278;
	max.s32 	%r2280, %r2279, 0;
	mul.wide.u32 	%rd166, %r2280, 2130801582;
	add.s64 	%rd167, %rd166, 18014398509481984;
	shr.u64 	%rd168, %rd167, 55;
	st.global.u8 	[%rd66+225], %rd168;
	cvt.s64.s32 	%rd169, %r2172;
	mad.lo.s64 	%rd170, %rd169, 103004917727232, 1073741824;
	shr.u64 	%rd171, %rd170, 31;
	cvt.u32.u64 	%r2281, %rd171;
	add.s32 	%r2282, %r2232, %r2281;
	max.s32 	%r2283, %r2282, 0;
	mul.wide.u32 	%rd172, %r2283, 2130801582;
	add.s64 	%rd173, %rd172, 18014398509481984;
	shr.u64 	%rd174, %rd173, 55;
	st.global.u8 	[%rd66+226], %rd174;
	cvt.s64.s32 	%rd175, %r2176;
	mad.lo.s64 	%rd176, %rd175, 103004917727232, 1073741824;
	shr.u64 	%rd177, %rd176, 31;
	cvt.u32.u64 	%r2284, %rd177;
	add.s32 	%r2285, %r2236, %r2284;
	max.s32 	%r2286, %r2285, 0;
	mul.wide.u32 	%rd178, %r2286, 2130801582;
	add.s64 	%rd179, %rd178, 18014398509481984;
	shr.u64 	%rd180, %rd179, 55;
	st.global.u8 	[%rd66+227], %rd180;
	cvt.s64.s32 	%rd181, %r2180;
	mad.lo.s64 	%rd182, %rd181, 103004917727232, 1073741824;
	shr.u64 	%rd183, %rd182, 31;
	cvt.u32.u64 	%r2287, %rd183;
	add.s32 	%r2288, %r2224, %r2287;
	max.s32 	%r2289, %r2288, 0;
	mul.wide.u32 	%rd184, %r2289, 2130801582;
	add.s64 	%rd185, %rd184, 18014398509481984;
	shr.u64 	%rd186, %rd185, 55;
	st.global.u8 	[%rd66+280], %rd186;
	cvt.s64.s32 	%rd187, %r2184;
	mad.lo.s64 	%rd188, %rd187, 103004917727232, 1073741824;
	shr.u64 	%rd189, %rd188, 31;
	cvt.u32.u64 	%r2290, %rd189;
	add.s32 	%r2291, %r2228, %r2290;
	max.s32 	%r2292, %r2291, 0;
	mul.wide.u32 	%rd190, %r2292, 2130801582;
	add.s64 	%rd191, %rd190, 18014398509481984;
	shr.u64 	%rd192, %rd191, 55;
	st.global.u8 	[%rd66+281], %rd192;
	cvt.s64.s32 	%rd193, %r2188;
	mad.lo.s64 	%rd194, %rd193, 103004917727232, 1073741824;
	shr.u64 	%rd195, %rd194, 31;
	cvt.u32.u64 	%r2293, %rd195;
	add.s32 	%r2294, %r2232, %r2293;
	max.s32 	%r2295, %r2294, 0;
	mul.wide.u32 	%rd196, %r2295, 2130801582;
	add.s64 	%rd197, %rd196, 18014398509481984;
	shr.u64 	%rd198, %rd197, 55;
	st.global.u8 	[%rd66+282], %rd198;
	cvt.s64.s32 	%rd199, %r2192;
	mad.lo.s64 	%rd200, %rd199, 103004917727232, 1073741824;
	shr.u64 	%rd201, %rd200, 31;
	cvt.u32.u64 	%r2296, %rd201;
	add.s32 	%r2297, %r2236, %r2296;
	max.s32 	%r2298, %r2297, 0;
	mul.wide.u32 	%rd202, %r2298, 2130801582;
	add.s64 	%rd203, %rd202, 18014398509481984;
	shr.u64 	%rd204, %rd203, 55;
	st.global.u8 	[%rd66+283], %rd204;
	cvt.s64.s32 	%rd205, %r2196;
	mad.lo.s64 	%rd206, %rd205, 103004917727232, 1073741824;
	shr.u64 	%rd207, %rd206, 31;
	cvt.u32.u64 	%r2299, %rd207;
	add.s32 	%r2300, %r2224, %r2299;
	max.s32 	%r2301, %r2300, 0;
	mul.wide.u32 	%rd208, %r2301, 2130801582;
	add.s64 	%rd209, %rd208, 18014398509481984;
	shr.u64 	%rd210, %rd209, 55;
	st.global.u8 	[%rd66+336], %rd210;
	cvt.s64.s32 	%rd211, %r2200;
	mad.lo.s64 	%rd212, %rd211, 103004917727232, 1073741824;
	shr.u64 	%rd213, %rd212, 31;
	cvt.u32.u64 	%r2302, %rd213;
	add.s32 	%r2303, %r2228, %r2302;
	max.s32 	%r2304, %r2303, 0;
	mul.wide.u32 	%rd214, %r2304, 2130801582;
	add.s64 	%rd215, %rd214, 18014398509481984;
	shr.u64 	%rd216, %rd215, 55;
	st.global.u8 	[%rd66+337], %rd216;
	cvt.s64.s32 	%rd217, %r2204;
	mad.lo.s64 	%rd218, %rd217, 103004917727232, 1073741824;
	shr.u64 	%rd219, %rd218, 31;
	cvt.u32.u64 	%r2305, %rd219;
	add.s32 	%r2306, %r2232, %r2305;
	max.s32 	%r2307, %r2306, 0;
	mul.wide.u32 	%rd220, %r2307, 2130801582;
	add.s64 	%rd221, %rd220, 18014398509481984;
	shr.u64 	%rd222, %rd221, 55;
	st.global.u8 	[%rd66+338], %rd222;
	cvt.s64.s32 	%rd223, %r2208;
	mad.lo.s64 	%rd224, %rd223, 103004917727232, 1073741824;
	shr.u64 	%rd225, %rd224, 31;
	cvt.u32.u64 	%r2308, %rd225;
	add.s32 	%r2309, %r2236, %r2308;
	max.s32 	%r2310, %r2309, 0;
	mul.wide.u32 	%rd226, %r2310, 2130801582;
	add.s64 	%rd227, %rd226, 18014398509481984;
	shr.u64 	%rd228, %rd227, 55;
	st.global.u8 	[%rd66+339], %rd228;
	ret;

}
	// .globl	fused_nn_conv2d_cast_fixed_point_multiply_add_cast_nn_relu_cast_fixed_point_mult_18399029763786111876__14_kernel0
.visible .entry fused_nn_conv2d_cast_fixed_point_multiply_add_cast_nn_relu_cast_fixed_point_mult_18399029763786111876__14_kernel0(
	.param .u64 .ptr .align 1 fused_nn_conv2d_cast_fixed_point_multiply_add_cast_nn_relu_cast_fixed_point_mult_18399029763786111876__14_kernel0_param_0,
	.param .u64 .ptr .align 1 fused_nn_conv2d_cast_fixed_point_multiply_add_cast_nn_relu_cast_fixed_point_mult_18399029763786111876__14_kernel0_param_1,
	.param .u64 .ptr .align 1 fused_nn_conv2d_cast_fixed_point_multiply_add_cast_nn_relu_cast_fixed_point_mult_18399029763786111876__14_kernel0_param_2,
	.param .u64 .ptr .align 1 fused_nn_conv2d_cast_fixed_point_multiply_add_cast_nn_relu_cast_fixed_point_mult_18399029763786111876__14_kernel0_param_3
)
{
	.reg .pred 	%p<53>;
	.reg .b16 	%rs<50>;
	.reg .b32 	%r<1490>;
	.reg .b64 	%rd<177>;
	// demoted variable
	.shared .align 4 .b8 _ZZ113fused_nn_conv2d_cast_fixed_point_multiply_add_cast_nn_relu_cast_fixed_point_mult_18399029763786111876__14_kernel0E15pad_data_shared[480];
	// demoted variable
	.shared .align 4 .b8 _ZZ113fused_nn_conv2d_cast_fixed_point_multiply_add_cast_nn_relu_cast_fixed_point_mult_18399029763786111876__14_kernel0E18placeholder_shared[1152];
	ld.param.u64 	%rd25, [fused_nn_conv2d_cast_fixed_point_multiply_add_cast_nn_relu_cast_fixed_point_mult_18399029763786111876__14_kernel0_param_0];
	ld.param.u64 	%rd22, [fused_nn_conv2d_cast_fixed_point_multiply_add_cast_nn_relu_cast_fixed_point_mult_18399029763786111876__14_kernel0_param_1];
	cvta.to.global.u64 	%rd1, %rd22;
	cvta.to.global.u64 	%rd2, %rd25;
	mov.u32 	%r1, %tid.y;
	shl.b32 	%r60, %r1, 3;
	mov.u32 	%r2, %tid.x;
	add.s32 	%r3, %r60, %r2;
	setp.gt.u32 	%p7, %r3, 59;
	@%p7 bra 	$L__BB56_5;
	mov.u32 	%r4, %ctaid.x;
	mul.hi.u32 	%r62, %r4, -1840700269;
	shr.u32 	%r5, %r62, 2;
	and.b32  	%r63, %r62, 2147483644;
	cvt.u16.u32 	%rs1, %r3;
	mul.lo.s16 	%rs7, %rs1, 205;
	shr.u16 	%rs8, %rs7, 11;
	cvt.u32.u16 	%r6, %rs8;
	or.b32  	%r64, %r63, %r6;
	setp.eq.s32 	%p8, %r64, 0;
	add.s32 	%r65, %r63, %r6;
	setp.gt.u32 	%p9, %r65, 56;
	mov.b32 	%r1471, 0;
	or.pred  	%p10, %p8, %p9;
	@%p10 bra 	$L__BB56_4;
	mul.lo.s32 	%r70, %r5, 7;
	sub.s32 	%r7, %r4, %r70;
	shl.b32 	%r71, %r7, 3;
	and.b16  	%rs9, %rs1, 255;
	mul.lo.s16 	%rs10, %rs9, 205;
	shr.u16 	%rs11, %rs10, 11;
	mul.lo.s16 	%rs12, %rs11, 10;
	sub.s16 	%rs13, %rs1, %rs12;
	cvt.u32.u16 	%r72, %rs13;
	and.b32  	%r8, %r72, 255;
	or.b32  	%r73, %r71, %r8;
	setp.eq.s32 	%p11, %r73, 0;
	add.s32 	%r74, %r71, %r8;
	setp.gt.u32 	%p12, %r74, 56;
	or.pred  	%p13, %p11, %p12;
	@%p13 bra 	$L__BB56_4;
	mov.u32 	%r76, %ctaid.z;
	mul.lo.s32 	%r77, %r5, 896;
	shl.b32 	%r78, %r7, 5;
	shl.b32 	%r79, %r8, 2;
	mad.lo.s32 	%r80, %r76, 200704, %r77;
	add.s32 	%r81, %r80, %r78;
	mad.lo.s32 	%r82, %r6, 224, %r81;
	add.s32 	%r83, %r82, %r79;
	add.s32 	%r84, %r83, -228;
	cvt.s64.s32 	%rd26, %r84;
	add.s64 	%rd27, %rd2, %rd26;
	ld.global.nc.u32 	%r1471, [%rd27];
$L__BB56_4:
	shl.b32 	%r85, %r1, 5;
	shl.b32 	%r86, %r2, 2;
	add.s32 	%r87, %r85, %r86;
	mov.u32 	%r88, _ZZ113fused_nn_conv2d_cast_fixed_point_multiply_add_cast_nn_relu_cast_fixed_point_mult_18399029763786111876__14_kernel0E15pad_data_shared;
	add.s32 	%r89, %r88, %r87;
	st.shared.u32 	[%r89], %r1471;
$L__BB56_5:
	mov.u32 	%r91, %ctaid.x;
	mul.hi.u32 	%r93, %r91, -1840700269;
	and.b32  	%r94, %r93, 2147483644;
	cvt.u16.u32 	%rs14, %r3;
	and.b16  	%rs15, %rs14, 255;
	mul.lo.s16 	%rs16, %rs15, 205;
	shr.u16 	%rs17, %rs16, 11;
	cvt.u32.u16 	%r96, %rs17;
	or.b32  	%r97, %r94, %r96;
	setp.eq.s32 	%p14, %r97, 0;
	add.s32 	%r98, %r94, %r96;
	setp.gt.u32 	%p15, %r98, 56;
	shr.u32 	%r99, %r93, 2;
	mul.lo.s32 	%r100, %r99, 7;
	sub.s32 	%r101, %r91, %r100;
	shl.b32 	%r102, %r101, 3;
	mul.lo.s16 	%rs18, %rs17, 10;
	sub.s16 	%rs19, %rs14, %rs18;
	cvt.u32.u16 	%r103, %rs19;
	and.b32  	%r104, %r103, 255;
	or.b32  	%r105, %r102, %r104;
	setp.eq.s32 	%p16, %r105, 0;
	or.pred  	%p17, %p14, %p16;
	add.s32 	%r107, %r102, %r104;
	setp.gt.u32 	%p18, %r107, 56;
	mov.u32 	%r109, %ctaid.z;
	mul.lo.s32 	%r11, %r99, 896;
	shl.b32 	%r12, %r101, 5;
	shl.b32 	%r110, %r2, 2;
	shl.b32 	%r112, %r1, 1;
	shr.u32 	%r113, %r2, 2;
	add.s32 	%r114, %r113, %r112;
	mov.u32 	%r115, %ctaid.y;
	mul.lo.s32 	%r116, %r115, 18432;
	and.b32  	%r117, %r110, 12;
	or.pred  	%p19, %p17, %p15;
	or.pred  	%p1, %p19, %p18;
	setp.lt.u32 	%p20, %r114, 72;
	setp.lt.u32 	%p21, %r3, 288;
	and.pred  	%p22, %p20, %p21;
	setp.lt.u32 	%p23, %r1, 36;
	and.pred  	%p2, %p22, %p23;
	cvt.u16.u32 	%rs20, %r114;
	and.b16  	%rs21, %rs20, 255;
	mul.lo.s16 	%rs22, %rs21, 57;
	shr.u16 	%rs23, %rs22, 9;
	mul.wide.u16 	%r13, %rs23, 2304;
	mul.lo.s16 	%rs24, %rs23, 9;
	sub.s16 	%rs25, %rs20, %rs24;
	shl.b16 	%rs2, %rs25, 4;
	cvt.u32.u16 	%r118, %rs2;
	and.b32  	%r119, %r118, 240;
	setp.lt.u32 	%p24, %r114, 56;
	setp.lt.u32 	%p25, %r3, 224;
	and.pred  	%p26, %p24, %p25;
	setp.lt.u32 	%p27, %r1, 28;
	and.pred  	%p3, %p26, %p27;
	add.s16 	%rs26, %rs20, 16;
	and.b16  	%rs27, %rs26, 255;
	mul.lo.s16 	%rs28, %rs27, 57;
	shr.u16 	%rs29, %rs28, 9;
	mul.wide.u16 	%r14, %rs29, 2304;
	mul.lo.s16 	%rs30, %rs29, 9;
	sub.s16 	%rs31, %rs26, %rs30;
	shl.b16 	%rs3, %rs31, 4;
	cvt.u32.u16 	%r120, %rs3;
	and.b32  	%r121, %r120, 240;
	setp.lt.u32 	%p28, %r114, 40;
	setp.lt.u32 	%p29, %r3, 160;
	and.pred  	%p30, %p28, %p29;
	setp.lt.u32 	%p31, %r1, 20;
	and.pred  	%p4, %p30, %p31;
	add.s16 	%rs32, %rs20, 32;
	and.b16  	%rs33, %rs32, 255;
	mul.lo.s16 	%rs34, %rs33, 57;
	shr.u16 	%rs35, %rs34, 9;
	mul.wide.u16 	%r15, %rs35, 2304;
	mul.lo.s16 	%rs36, %rs35, 9;
	sub.s16 	%rs37, %rs32, %rs36;
	shl.b16 	%rs4, %rs37, 4;
	cvt.u32.u16 	%r122, %rs4;
	and.b32  	%r123, %r122, 240;
	setp.lt.u32 	%p32, %r114, 24;
	setp.lt.u32 	%p33, %r3, 96;
	and.pred  	%p34, %p32, %p33;
	setp.lt.u32 	%p35, %r1, 12;
	and.pred  	%p5, %p34, %p35;
	add.s16 	%rs38, %rs20, 48;
	and.b16  	%rs39, %rs38, 255;
	mul.lo.s16 	%rs40, %rs39, 57;
	shr.u16 	%rs41, %rs40, 9;
	mul.wide.u16 	%r16, %rs41, 2304;
	mul.lo.s16 	%rs42, %rs41, 9;
	sub.s16 	%rs43, %rs38, %rs42;
	shl.b16 	%rs5, %rs43, 4;
	cvt.u32.u16 	%r124, %rs5;
	and.b32  	%r125, %r124, 240;
	setp.lt.u32 	%p36, %r114, 8;
	setp.lt.u32 	%p37, %r3, 32;
	and.pred  	%p38, %p36, %p37;
	setp.lt.u32 	%p39, %r1, 4;
	and.pred  	%p6, %p38, %p39;
	add.s16 	%rs44, %rs20, 64;
	and.b16  	%rs45, %rs44, 255;
	mul.lo.s16 	%rs46, %rs45, 57;
	shr.u16 	%rs47, %rs46, 9;
	mul.wide.u16 	%r17, %rs47, 2304;
	mul.lo.s16 	%rs48, %rs47, 9;
	sub.s16 	%rs49, %rs44, %rs48;
	shl.b16 	%rs6, %rs49, 4;
	cvt.u32.u16 	%r126, %rs6;
	and.b32  	%r127, %r126, 240;
	add.s32 	%r128, %r116, %r17;
	or.b32  	%r129, %r128, %r117;
	or.b32  	%r130, %r129, %r127;
	cvt.u64.u32 	%rd28, %r130;
	add.s64 	%rd176, %rd1, %rd28;
	add.s32 	%r131, %r116, %r16;
	or.b32  	%r132, %r131, %r117;
	or.b32  	%r133, %r132, %r125;
	cvt.u64.u32 	%rd29, %r133;
	add.s64 	%rd175, %rd1, %rd29;
	add.s32 	%r134, %r116, %r15;
	or.b32  	%r135, %r134, %r117;
	or.b32  	%r136, %r135, %r123;
	cvt.u64.u32 	%rd30, %r136;
	add.s64 	%rd174, %rd1, %rd30;
	add.s32 	%r137, %r116, %r14;
	or.b32  	%r138, %r137, %r117;
	or.b32  	%r139, %r138, %r121;
	cvt.u64.u32 	%rd31, %r139;
	add.s64 	%rd173, %rd1, %rd31;
	add.s32 	%r140, %r116, %r13;
	or.b32  	%r141, %r140, %r117;
	or.b32  	%r142, %r141, %r119;
	cvt.u64.u32 	%rd32, %r142;
	add.s64 	%rd172, %rd1, %rd32;
	and.b32  	%r143, %r3, 255;
	mul.hi.u32 	%r144, %r143, 429496730;
	mul.wide.u32 	%rd33, %r144, 224;
	mul.wide.u32 	%rd34, %r104, 4;
	add.s64 	%rd35, %rd33, %rd34;
	mad.lo.s32 	%r145, %r109, 200704, %r11;
	cvt.u64.u32 	%rd36, %r145;
	add.s64 	%rd37, %rd35, %rd36;
	cvt.u64.u32 	%rd38, %r12;
	add.s64 	%rd39, %rd37, %rd38;
	add.s64 	%rd40, %rd39, %rd2;
	add.s64 	%rd171, %rd40, 12316;
	mov.b32 	%r1472, 0;
	mov.u32 	%r1473, %r1472;
	mov.u32 	%r1474, %r1472;
	mov.u32 	%r1475, %r1472;
	mov.u32 	%r1476, %r1472;
	mov.u32 	%r1477, %r1472;
	mov.u32 	%r1478, %r1472;
	mov.u32 	%r1479, %r1472;
	mov.u32 	%r1480, %r1472;
	mov.u32 	%r1481, %r1472;
	mov.u32 	%r1482, %r1472;
	mov.u32 	%r1483, %r1472;
	mov.u32 	%r1484, %r1472;
	mov.u32 	%r1485, %r1472;
	mov.u32 	%r1486, %r1472;
	mov.u32 	%r1487, %r1472;
	mov.u32 	%r1488, %r1472;
$L__BB56_6:
	mov.u32 	%r146, %tid.y;
	shl.b32 	%r147, %r146, 3;
	mov.u32 	%r148, %tid.x;
	add.s32 	%r149, %r147, %r148;
	setp.gt.u32 	%p40, %r149, 59;
	bar.sync 	0;
	@%p40 bra 	$L__BB56_10;
	mov.b32 	%r1489, 0;
	@%p1 bra 	$L__BB56_9;
	ld.global.nc.u32 	%r1489, [%rd171];
$L__BB56_9:
	not.b32 	%r151, %r1488;
	and.b32  	%r152, %r151, 1;
	mov.u32 	%r153, %tid.y;
	shl.b32 	%r154, %r153, 5;
	mov.u32 	%r155, %tid.x;
	shl.b32 	%r156, %r155, 2;
	add.s32 	%r157, %r156, %r154;
	mad.lo.s32 	%r158, %r152, 240, %r157;
	mov.u32 	%r159, _ZZ113fused_nn_conv2d_cast_fixed_point_multiply_add_cast_nn_relu_cast_fixed_point_mult_18399029763786111876__14_kernel0E15pad_data_shared;
	add.s32 	%r160, %r159, %r158;
	st.shared.u32 	[%r160], %r1489;
$L__BB56_10:
	not.pred 	%p41, %p2;
	@%p41 bra 	$L__BB56_12;
	ld.global.nc.u32 	%r161, [%rd172];
	mov.u32 	%r162, %tid.y;
	shl.b32 	%r163, %r162, 5;
	mov.u32 	%r164, %tid.x;
	shl.b32 	%r165, %r164, 2;
	add.s32 	%r166, %r165, %r163;
	mov.u32 	%r167, _ZZ113fused_nn_conv2d_cast_fixed_point_multiply_add_cast_nn_relu_cast_fixed_point_mult_18399029763786111876__14_kernel0E18placeholder_shared;
	add.s32 	%r168, %r167, %r166;
	st.shared.u32 	[%r168], %r161;
$L__BB56_12:
	not.pred 	%p42, %p3;
	@%p42 bra 	$L__BB56_14;
	ld.global.nc.u32 	%r169, [%rd173];
	mov.u32 	%r170, %tid.y;
	shl.b32 	%r171, %r170, 5;
	mov.u32 	%r172, %tid.x;
	shl.b32 	%r173, %r172, 2;
	add.s32 	%r174, %r173, %r171;
	mov.u32 	%r175, _ZZ113fused_nn_conv2d_cast_fixed_point_multiply_add_cast_nn_relu_cast_fixed_point_mult_18399029763786111876__14_kernel0E18placeholder_shared;
	add.s32 	%r176, %r175, %r174;
	st.shared.u32 	[%r176+256], %r169;
$L__BB56_14:
	not.pred 	%p43, %p4;
	@%p43 bra 	$L__BB56_16;
	ld.global.nc.u32 	%r177, [%rd174];
	mov.u32 	%r178, %tid.y;
	shl.b32 	%r179, %r178, 5;
	mov.u32 	%r180, %tid.x;
	shl.b32 	%r181, %r180, 2;
	add.s32 	%r182, %r181, %r179;
	mov.u32 	%r183, _ZZ113fused_nn_conv2d_cast_fixed_point_multiply_add_cast_nn_relu_cast_fixed_point_mult_18399029763786111876__14_kernel0E18placeholder_shared;
	add.s32 	%r184, %r183, %r182;
	st.shared.u32 	[%r184+512], %r177;
$L__BB56_16:
	not.pred 	%p44, %p5;
	@%p44 bra 	$L__BB56_18;
	ld.global.nc.u32 	%r185, [%rd175];
	mov.u32 	%r186, %tid.y;
	shl.b32 	%r187, %r186, 5;
	mov.u32 	%r188, %tid.x;
	shl.b32 	%r189, %r188, 2;
	add.s32 	%r190, %r189, %r187;
	mov.u32 	%r191, _ZZ113fused_nn_conv2d_cast_fixed_point_multiply_add_cast_nn_relu_cast_fixed_point_mult_18399029763786111876__14_kernel0E18placeholder_shared;
	add.s32 	%r192, %r191, %r190;
	st.shared.u32 	[%r192+768], %r185;
$L__BB56_18:
	not.pred 	%p45, %p6;
	@%p45 bra 	$L__BB56_20;
	ld.global.nc.u32 	%r193, [%rd176];
	mov.u32 	%r194, %tid.y;
	shl.b32 	%r195, %r194, 5;
	mov.u32 	%r196, %tid.x;
	shl.b32 	%r197, %r196, 2;
	add.s32 	%r198, %r197, %r195;
	mov.u32 	%r199, _ZZ113fused_nn_conv2d_cast_fixed_point_multiply_add_cast_nn_relu_cast_fixed_point_mult_18399029763786111876__14_kernel0E18placeholder_shared;
	add.s32 	%r200, %r199, %r198;
	st.shared.u32 	[%r200+1024], %r193;
$L__BB56_20:
	bar.sync 	0;
	and.b32  	%r777, %r1488, 1;
	setp.eq.b32 	%p46, %r777, 1;
	selp.b32 	%r778, 240, 0, %p46;
	mov.u32 	%r779, %tid.x;
	shl.b32 	%r37, %r779, 2;
	add.s32 	%r780, %r37, %r778;
	mov.u32 	%r781, _ZZ113fused_nn_conv2d_cast_fixed_point_multiply_add_cast_nn_relu_cast_fixed_point_mult_18399029763786111876__14_kernel0E15pad_data_shared;
	add.s32 	%r782, %r781, %r780;
	ld.shared.u32 	%r202, [%r782];
	mov.u32 	%r38, %tid.y;
	mov.u32 	%r783, _ZZ113fused_nn_conv2d_cast_fixed_point_multiply_add_cast_nn_relu_cast_fixed_point_mult_18399029763786111876__14_kernel0E18placeholder_shared;
	mad.lo.s32 	%r39, %r38, 144, %r783;
	ld.shared.u32 	%r203, [%r39];
	// begin inline asm
	dp4a.s32.s32 %r201, %r202, %r203, %r1487;
	// end inline asm
	ld.shared.u32 	%r206, [%r782+40];
	ld.shared.u32 	%r207, [%r39];
	// begin inline asm
	dp4a.s32.s32 %r205, %r206, %r207, %r1483;
	// end inline asm
	ld.shared.u32 	%r210, [%r782+80];
	ld.shared.u32 	%r211, [%r39];
	// begin inline asm
	dp4a.s32.s32 %r209, %r210, %r211, %r1479;
	// end inline asm
	ld.shared.u32 	%r214, [%r782+120];
	ld.shared.u32 	%r215, [%r39];
	// begin inline asm
	dp4a.s32.s32 %r213, %r214, %r215, %r1475;
	// end inline asm
	ld.shared.u32 	%r218, [%r782];
	ld.shared.u32 	%r219, [%r39+4];
	// begin inline asm
	dp4a.s32.s32 %r217, %r218, %r219, %r1486;
	// end inline asm
	ld.shared.u32 	%r222, [%r782+40];
	ld.shared.u32 	%r223, [%r39+4];
	// begin inline asm
	dp4a.s32.s32 %r221, %r222, %r223, %r1482;
	// end inline asm
	ld.shared.u32 	%r226, [%r782+80];
	ld.shared.u32 	%r227, [%r39+4];
	// begin inline asm
	dp4a.s32.s32 %r225, %r226, %r227, %r1478;
	// end inline asm
	ld.shared.u32 	%r230, [%r782+120];
	ld.shared.u32 	%r231, [%r39+4];
	// begin inline asm
	dp4a.s32.s32 %r229, %r230, %r231, %r1474;
	// end inline asm
	ld.shared.u32 	%r234, [%r782];
	ld.shared.u32 	%r235, [%r39+8];
	// begin inline asm
	dp4a.s32.s32 %r233, %r234, %r235, %r1485;
	// end inline asm
	ld.shared.u32 	%r238, [%r782+40];
	ld.shared.u32 	%r239, [%r39+8];
	// begin inline asm
	dp4a.s32.s32 %r237, %r238, %r239, %r1481;
	// end inline asm
	ld.shared.u32 	%r242, [%r782+80];
	ld.shared.u32 	%r243, [%r39+8];
	// begin inline asm
	dp4a.s32.s32 %r241, %r242, %r243, %r1477;
	// end inline asm
	ld.shared.u32 	%r246, [%r782+120];
	ld.shared.u32 	%r247, [%r39+8];
	// begin inline asm
	dp4a.s32.s32 %r245, %r246, %r247, %r1473;
	// end inline asm
	ld.shared.u32 	%r250, [%r782];
	ld.shared.u32 	%r251, [%r39+12];
	// begin inline asm
	dp4a.s32.s32 %r249, %r250, %r251, %r1484;
	// end inline asm
	ld.shared.u32 	%r254, [%r782+40];
	ld.shared.u32 	%r255, [%r39+12];
	// begin inline asm
	dp4a.s32.s32 %r253, %r254, %r255, %r1480;
	// end inline asm
	ld.shared.u32 	%r258, [%r782+80];
	ld.shared.u32 	%r259, [%r39+12];
	// begin inline asm
	dp4a.s32.s32 %r257, %r258, %r259, %r1476;
	// end inline asm
	ld.shared.u32 	%r262, [%r782+120];
	ld.shared.u32 	%r263, [%r39+12];
	// begin inline asm
	dp4a.s32.s32 %r261, %r262, %r263, %r1472;
	// end inline asm
	ld.shared.u32 	%r266, [%r782+40];
	ld.shared.u32 	%r267, [%r39+48];
	// begin inline asm
	dp4a.s32.s32 %r265, %r266, %r267, %r201;
	// end inline asm
	ld.shared.u32 	%r270, [%r782+80];
	ld.shared.u32 	%r271, [%r39+48];
	// begin inline asm
	dp4a.s32.s32 %r269, %r270, %r271, %r205;
	// end inline asm
	ld.shared.u32 	%r274, [%r782+120];
	ld.shared.u32 	%r275, [%r39+48];
	// begin inline asm
	dp4a.s32.s32 %r273, %r274, %r275, %r209;
	// end inline asm
	ld.shared.u32 	%r278, [%r782+160];
	ld.shared.u32 	%r279, [%r39+48];
	// begin inline asm
	dp4a.s32.s32 %r277, %r278, %r279, %r213;
	// end inline asm
	ld.shared.u32 	%r282, [%r782+40];
	ld.shared.u32 	%r283, [%r39+52];
	// begin inline asm
	dp4a.s32.s32 %r281, %r282, %r283, %r217;
	// end inline asm
	ld.shared.u32 	%r286, [%r782+80];
	ld.shared.u32 	%r287, [%r39+52];
	// begin inline asm
	dp4a.s32.s32 %r285, %r286, %r287, %r221;
	// end inline asm
	ld.shared.u32 	%r290, [%r782+120];
	ld.shared.u32 	%r291, [%r39+52];
	// begin inline asm
	dp4a.s32.s32 %r289, %r290, %r291, %r225;
	// end inline asm
	ld.shared.u32 	%r294, [%r782+160];
	ld.shared.u32 	%r295, [%r39+52];
	// begin inline asm
	dp4a.s32.s32 %r293, %r294, %r295, %r229;
	// end inline asm
	ld.shared.u32 	%r298, [%r782+40];
	ld.shared.u32 	%r299, [%r39+56];
	// begin inline asm
	dp4a.s32.s32 %r297, %r298, %r299, %r233;
	// end inline asm
	ld.shared.u32 	%r302, [%r782+80];
	ld.shared.u32 	%r303, [%r39+56];
	// begin inline asm
	dp4a.s32.s32 %r301, %r302, %r303, %r237;
	// end inline asm
	ld.shared.u32 	%r306, [%r782+120];
	ld.shared.u32 	%r307, [%r39+56];
	// begin inline asm
	dp4a.s32.s32 %r305, %r306, %r307, %r241;
	// end inline asm
	ld.shared.u32 	%r310, [%r782+160];
	ld.shared.u32 	%r311, [%r39+56];
	// begin inline asm
	dp4a.s32.s32 %r309, %r310, %r311, %r245;
	// end inline asm
	ld.shared.u32 	%r314, [%r782+40];
	ld.shared.u32 	%r315, [%r39+60];
	// begin inline asm
	dp4a.s32.s32 %r313, %r314, %r315, %r249;
	// end inline asm
	ld.shared.u32 	%r318, [%r782+80];
	ld.shared.u32 	%r319, [%r39+60];
	// begin inline asm
	dp4a.s32.s32 %r317, %r318, %r319, %r253;
	// end inline asm
	ld.shared.u32 	%r322, [%r782+120];
	ld.shared.u32 	%r323, [%r39+60];
	// begin inline asm
	dp4a.s32.s32 %r321, %r322, %r323, %r257;
	// end inline asm
	ld.shared.u32 	%r326, [%r782+160];
	ld.shared.u32 	%r327, [%r39+60];
	// begin inline asm
	dp4a.s32.s32 %r325, %r326, %r327, %r261;
	// end inline asm
	ld.shared.u32 	%r330, [%r782+80];
	ld.shared.u32 	%r331, [%r39+96];
	// begin inline asm
	dp4a.s32.s32 %r329, %r330, %r331, %r265;
	// end inline asm
	ld.shared.u32 	%r334, [%r782+120];
	ld.shared.u32 	%r335, [%r39+96];
	// begin inline asm
	dp4a.s32.s32 %r333, %r334, %r335, %r269;
	// end inline asm
	ld.shared.u32 	%r338, [%r782+160];
	ld.shared.u32 	%r339, [%r39+96];
	// begin inline asm
	dp4a.s32.s32 %r337, %r338, %r339, %r273;
	// end inline asm
	ld.shared.u32 	%r342, [%r782+200];
	ld.shared.u32 	%r343, [%r39+96];
	// begin inline asm
	dp4a.s32.s32 %r341, %r342, %r343, %r277;
	// end inline asm
	ld.shared.u32 	%r346, [%r782+80];
	ld.shared.u32 	%r347, [%r39+100];
	// begin inline asm
	dp4a.s32.s32 %r345, %r346, %r347, %r281;
	// end inline asm
	ld.shared.u32 	%r350, [%r782+120];
	ld.shared.u32 	%r351, [%r39+100];
	// begin inline asm
	dp4a.s32.s32 %r349, %r350, %r351, %r285;
	// end inline asm
	ld.shared.u32 	%r354, [%r782+160];
	ld.shared.u32 	%r355, [%r39+100];
	// begin inline asm
	dp4a.s32.s32 %r353, %r354, %r355, %r289;
	// end inline asm
	ld.shared.u32 	%r358, [%r782+200];
	ld.shared.u32 	%r359, [%r39+100];
	// begin inline asm
	dp4a.s32.s32 %r357, %r358, %r359, %r293;
	// end inline asm
	ld.shared.u32 	%r362, [%r782+80];
	ld.shared.u32 	%r363, [%r39+104];
	// begin inline asm
	dp4a.s32.s32 %r361, %r362, %r363, %r297;
	// end inline asm
	ld.shared.u32 	%r366, [%r782+120];
	ld.shared.u32 	%r367, [%r39+104];
	// begin inline asm
	dp4a.s32.s32 %r365, %r366, %r367, %r301;
	// end inline asm
	ld.shared.u32 	%r370, [%r782+160];
	ld.shared.u32 	%r371, [%r39+104];
	// begin inline asm
	dp4a.s32.s32 %r369, %r370, %r371, %r305;
	// end inline asm
	ld.shared.u32 	%r374, [%r782+200];
	ld.shared.u32 	%r375, [%r39+104];
	// begin inline asm
	dp4a.s32.s32 %r373, %r374, %r375, %r309;
	// end inline asm
	ld.shared.u32 	%r378, [%r782+80];
	ld.shared.u32 	%r379, [%r39+108];
	// begin inline asm
	dp4a.s32.s32 %r377, %r378, %r379, %r313;
	// end inline asm
	ld.shared.u32 	%r382, [%r782+120];
	ld.shared.u32 	%r383, [%r39+108];
	// begin inline asm
	dp4a.s32.s32 %r381, %r382, %r383, %r317;
	// end inline asm
	ld.shared.u32 	%r386, [%r782+160];
	ld.shared.u32 	%r387, [%r39+108];
	// begin inline asm
	dp4a.s32.s32 %r385, %r386, %r387, %r321;
	// end inline asm
	ld.shared.u32 	%r390, [%r782+200];
	ld.shared.u32 	%r391, [%r39+108];
	// begin inline asm
	dp4a.s32.s32 %r389, %r390, %r391, %r325;
	// end inline asm
	ld.shared.u32 	%r394, [%r782+4];
	ld.shared.u32 	%r395, [%r39+16];
	// begin inline asm
	dp4a.s32.s32 %r393, %r394, %r395, %r329;
	// end inline asm
	ld.shared.u32 	%r398, [%r782+44];
	ld.shared.u32 	%r399, [%r39+16];
	// begin inline asm
	dp4a.s32.s32 %r397, %r398, %r399, %r333;
	// end inline asm
	ld.shared.u32 	%r402, [%r782+84];
	ld.shared.u32 	%r403, [%r39+16];
	// begin inline asm
	dp4a.s32.s32 %r401, %r402, %r403, %r337;
	// end inline asm
	ld.shared.u32 	%r406, [%r782+124];
	ld.shared.u32 	%r407, [%r39+16];
	// begin inline asm
	dp4a.s32.s32 %r405, %r406, %r407, %r341;
	// end inline asm
	ld.shared.u32 	%r410, [%r782+4];
	ld.shared.u32 	%r411, [%r39+20];
	// begin inline asm
	dp4a.s32.s32 %r409, %r410, %r411, %r345;
	// end inline asm
	ld.shared.u32 	%r414, [%r782+44];
	ld.shared.u32 	%r415, [%r39+20];
	// begin inline asm
	dp4a.s32.s32 %r413, %r414, %r415, %r349;
	// end inline asm
	ld.shared.u32 	%r418, [%r782+84];
	ld.shared.u32 	%r419, [%r39+20];
	// begin inline asm
	dp4a.s32.s32 %r417, %r418, %r419, %r353;
	// end inline asm
	ld.shared.u32 	%r422, [%r782+124];
	ld.shared.u32 	%r423, [%r39+20];
	// begin inline asm
	dp4a.s32.s32 %r421, %r422, %r423, %r357;
	// end inline asm
	ld.shared.u32 	%r426, [%r782+4];
	ld.shared.u32 	%r427, [%r39+24];
	// begin inline asm
	dp4a.s32.s32 %r425, %r426, %r427, %r361;
	// end inline asm
	ld.shared.u32 	%r430, [%r782+44];
	ld.shared.u32 	%r431, [%r39+24];
	// begin inline asm
	dp4a.s32.s32 %r429, %r430, %r431, %r365;
	// end inline asm
	ld.shared.u32 	%r434, [%r782+84];
	ld.shared.u32 	%r435, [%r39+24];
	// begin inline asm
	dp4a.s32.s32 %r433, %r434, %r435, %r369;
	// end inline asm
	ld.shared.u32 	%r438, [%r782+124];
	ld.shared.u32 	%r439, [%r39+24];
	// begin inline asm
	dp4a.s32.s32 %r437, %r438, %r439, %r373;
	// end inline asm
	ld.shared.u32 	%r442, [%r782+4];
	ld.shared.u32 	%r443, [%r39+28];
	// begin inline asm
	dp4a.s32.s32 %r441, %r442, %r443, %r377;
	// end inline asm
	ld.shared.u32 	%r446, [%r782+44];
	ld.shared.u32 	%r447, [%r39+28];
	// begin inline asm
	dp4a.s32.s32 %r445, %r446, %r447, %r381;
	// end inline asm
	ld.shared.u32 	%r450, [%r782+84];
	ld.shared.u32 	%r451, [%r39+28];
	// begin inline asm
	dp4a.s32.s32 %r449, %r450, %r451, %r385;
	// end inline asm
	ld.shared.u32 	%r454, [%r782+124];
	ld.shared.u32 	%r455, [%r39+28];
	// begin inline asm
	dp4a.s32.s32 %r453, %r454, %r455, %r389;
	// end inline asm
	ld.shared.u32 	%r458, [%r782+44];
	ld.shared.u32 	%r459, [%r39+64];
	// begin inline asm
	dp4a.s32.s32 %r457, %r458, %r459, %r393;
	// end inline asm
	ld.shared.u32 	%r462, [%r782+84];
	ld.shared.u32 	%r463, [%r39+64];
	// begin inline asm
	dp4a.s32.s32 %r461, %r462, %r463, %r397;
	// end inline asm
	ld.shared.u32 	%r466, [%r782+124];
	ld.shared.u32 	%r467, [%r39+64];
	// begin inline asm
	dp4a.s32.s32 %r465, %r466, %r467, %r401;
	// end inline asm
	ld.shared.u32 	%r470, [%r782+164];
	ld.shared.u32 	%r471, [%r39+64];
	// begin inline asm
	dp4a.s32.s32 %r469, %r470, %r471, %r405;
	// end inline asm
	ld.shared.u32 	%r474, [%r782+44];
	ld.shared.u32 	%r475, [%r39+68];
	// begin inline asm
	dp4a.s32.s32 %r473, %r474, %r475, %r409;
	// end inline asm
	ld.shared.u32 	%r478, [%r782+84];
	ld.shared.u32 	%r479, [%r39+68];
	// begin inline asm
	dp4a.s32.s32 %r477, %r478, %r479, %r413;
	// end inline asm
	ld.shared.u32 	%r482, [%r782+124];
	ld.shared.u32 	%r483, [%r39+68];
	// begin inline asm
	dp4a.s32.s32 %r481, %r482, %r483, %r417;
	// end inline asm
	ld.shared.u32 	%r486, [%r782+164];
	ld.shared.u32 	%r487, [%r39+68];
	// begin inline asm
	dp4a.s32.s32 %r485, %r486, %r487, %r421;
	// end inline asm
	ld.shared.u32 	%r490, [%r782+44];
	ld.shared.u32 	%r491, [%r39+72];
	// begin inline asm
	dp4a.s32.s32 %r489, %r490, %r491, %r425;
	// end inline asm
	ld.shared.u32 	%r494, [%r782+84];
	ld.shared.u32 	%r495, [%r39+72];
	// begin inline asm
	dp4a.s32.s32 %r493, %r494, %r495, %r429;
	// end inline asm
	ld.shared.u32 	%r498, [%r782+124];
	ld.shared.u32 	%r499, [%r39+72];
	// begin inline asm
	dp4a.s32.s32 %r497, %r498, %r499, %r433;
	// end inline asm
	ld.shared.u32 	%r502, [%r782+164];
	ld.shared.u32 	%r503, [%r39+72];
	// begin inline asm
	dp4a.s32.s32 %r501, %r502, %r503, %r437;
	// end inline asm
	ld.shared.u32 	%r506, [%r782+44];
	ld.shared.u32 	%r507, [%r39+76];
	// begin inline asm
	dp4a.s32.s32 %r505, %r506, %r507, %r441;
	// end inline asm
	ld.shared.u32 	%r510, [%r782+84];
	ld.shared.u32 	%r511, [%r39+76];
	// begin inline asm
	dp4a.s32.s32 %r509, %r510, %r511, %r445;
	// end inline asm
	ld.shared.u32 	%r514, [%r782+124];
	ld.shared.u32 	%r515, [%r39+76];
	// begin inline asm
	dp4a.s32.s32 %r513, %r514, %r515, %r449;
	// end inline asm
	ld.shared.u32 	%r518, [%r782+164];
	ld.shared.u32 	%r519, [%r39+76];
	// begin inline asm
	dp4a.s32.s32 %r517, %r518, %r519, %r453;
	// end inline asm
	ld.shared.u32 	%r522, [%r782+84];
	ld.shared.u32 	%r523, [%r39+112];
	// begin inline asm
	dp4a.s32.s32 %r521, %r522, %r523, %r457;
	// end inline asm
	ld.shared.u32 	%r526, [%r782+124];
	ld.shared.u32 	%r527, [%r39+112];
	// begin inline asm
	dp4a.s32.s32 %r525, %r526, %r527, %r461;
	// end inline asm
	ld.shared.u32 	%r530, [%r782+164];
	ld.shared.u32 	%r531, [%r39+112];
	// begin inline asm
	dp4a.s32.s32 %r529, %r530, %r531, %r465;
	// end inline asm
	ld.shared.u32 	%r534, [%r782+204];
	ld.shared.u32 	%r535, [%r39+112];
	// begin inline asm
	dp4a.s32.s32 %r533, %r534, %r535, %r469;
	// end inline asm
	ld.shared.u32 	%r538, [%r782+84];
	ld.shared.u32 	%r539, [%r39+116];
	// begin inline asm
	dp4a.s32.s32 %r537, %r538, %r539, %r473;
	// end inline asm
	ld.shared.u32 	%r542, [%r782+124];
	ld.shared.u32 	%r543, [%r39+116];
	// begin inline asm
	dp4a.s32.s32 %r541, %r542, %r543, %r477;
	// end inline asm
	ld.shared.u32 	%r546, [%r782+164];
	ld.shared.u32 	%r547, [%r39+116];
	// begin inline asm
	dp4a.s32.s32 %r545, %r546, %r547, %r481;
	// end inline asm
	ld.shared.u32 	%r550, [%r782+204];
	ld.shared.u32 	%r551, [%r39+116];
	// begin inline asm
	dp4a.s32.s32 %r549, %r550, %r551, %r485;
	// end inline asm
	ld.shared.u32 	%r554, [%r782+84];
	ld.shared.u32 	%r555, [%r39+120];
	// begin inline asm
	dp4a.s32.s32 %r553, %r554, %r555, %r489;
	// end inline asm
	ld.shared.u32 	%r558, [%r782+124];
	ld.shared.u32 	%r559, [%r39+120];
	// begin inline asm
	dp4a.s32.s32 %r557, %r558, %r559, %r493;
	// end inline asm
	ld.shared.u32 	%r562, [%r782+164];
	ld.shared.u32 	%r563, [%r39+120];
	// begin inline asm
	dp4a.s32.s32 %r561, %r562, %r563, %r497;
	// end inline asm
	ld.shared.u32 	%r566, [%r782+204];
	ld.shared.u32 	%r567, [%r39+120];
	// begin inline asm
	dp4a.s32.s32 %r565, %r566, %r567, %r501;
	// end inline asm
	ld.shared.u32 	%r570, [%r782+84];
	ld.shared.u32 	%r571, [%r39+124];
	// begin inline asm
	dp4a.s32.s32 %r569, %r570, %r571, %r505;
	// end inline asm
	ld.shared.u32 	%r574, [%r782+124];
	ld.shared.u32 	%r575, [%r39+124];
	// begin inline asm
	dp4a.s32.s32 %r573, %r574, %r575, %r509;
	// end inline asm
	ld.shared.u32 	%r578, [%r782+164];
	ld.shared.u32 	%r579, [%r39+124];
	// begin inline asm
	dp4a.s32.s32 %r577, %r578, %r579, %r513;
	// end inline asm
	ld.shared.u32 	%r582, [%r782+204];
	ld.shared.u32 	%r583, [%r39+124];
	// begin inline asm
	dp4a.s32.s32 %r581, %r582, %r583, %r517;
	// end inline asm
	ld.shared.u32 	%r586, [%r782+8];
	ld.shared.u32 	%r587, [%r39+32];
	// begin inline asm
	dp4a.s32.s32 %r585, %r586, %r587, %r521;
	// end inline asm
	ld.shared.u32 	%r590, [%r782+48];
	ld.shared.u32 	%r591, [%r39+32];
	// begin inline asm
	dp4a.s32.s32 %r589, %r590, %r591, %r525;
	// end inline asm
	ld.shared.u32 	%r594, [%r782+88];
	ld.shared.u32 	%r595, [%r39+32];
	// begin inline asm
	dp4a.s32.s32 %r593, %r594, %r595, %r529;
	// end inline asm
	ld.shared.u32 	%r598, [%r782+128];
	ld.shared.u32 	%r599, [%r39+32];
	// begin inline asm
	dp4a.s32.s32 %r597, %r598, %r599, %r533;
	// end inline asm
	ld.shared.u32 	%r602, [%r782+8];
	ld.shared.u32 	%r603, [%r39+36];
	// begin inline asm
	dp4a.s32.s32 %r601, %r602, %r603, %r537;
	// end inline asm
	ld.shared.u32 	%r606, [%r782+48];
	ld.shared.u32 	%r607, [%r39+36];
	// begin inline asm
	dp4a.s32.s32 %r605, %r606, %r607, %r541;
	// end inline asm
	ld.shared.u32 	%r610, [%r782+88];
	ld.shared.u32 	%r611, [%r39+36];
	// begin inline asm
	dp4a.s32.s32 %r609, %r610, %r611, %r545;
	// end inline asm
	ld.shared.u32 	%r614, [%r782+128];
	ld.shared.u32 	%r615, [%r39+36];
	// begin inline asm
	dp4a.s32.s32 %r613, %r614, %r615, %r549;
	// end inline asm
	ld.shared.u32 	%r618, [%r782+8];
	ld.shared.u32 	%r619, [%r39+40];
	// begin inline asm
	dp4a.s32.s32 %r617, %r618, %r619, %r553;
	// end inline asm
	ld.shared.u32 	%r622, [%r782+48];
	ld.shared.u32 	%r623, [%r39+40];
	// begin inline asm
	dp4a.s32.s32 %r621, %r622, %r623, %r557;
	// end inline asm
	ld.shared.u32 	%r626, [%r782+88];
	ld.shared.u32 	%r627, [%r39+40];
	// begin inline asm
	dp4a.s32.s32 %r625, %r626, %r627, %r561;
	// end inline asm
	ld.shared.u32 	%r630, [%r782+128];
	ld.shared.u32 	%r631, [%r39+40];
	// begin inline asm
	dp4a.s32.s32 %r629, %r630, %r631, %r565;
	// end inline asm
	ld.shared.u32 	%r634, [%r782+8];
	ld.shared.u32 	%r635, [%r39+44];
	// begin inline asm
	dp4a.s32.s32 %r633, %r634, %r635, %r569;
	// end inline asm
	ld.shared.u32 	%r638, [%r782+48];
	ld.shared.u32 	%r639, [%r39+44];
	// begin inline asm
	dp4a.s32.s32 %r637, %r638, %r639, %r573;
	// end inline asm
	ld.shared.u32 	%r642, [%r782+88];
	ld.shared.u32 	%r643, [%r39+44];
	// begin inline asm
	dp4a.s32.s32 %r641, %r642, %r643, %r577;
	// end inline asm
	ld.shared.u32 	%r646, [%r782+128];
	ld.shared.u32 	%r647, [%r39+44];
	// begin inline asm
	dp4a.s32.s32 %r645, %r646, %r647, %r581;
	// end inline asm
	ld.shared.u32 	%r650, [%r782+48];
	ld.shared.u32 	%r651, [%r39+80];
	// begin inline asm
	dp4a.s32.s32 %r649, %r650, %r651, %r585;
	// end inline asm
	ld.shared.u32 	%r654, [%r782+88];
	ld.shared.u32 	%r655, [%r39+80];
	// begin inline asm
	dp4a.s32.s32 %r653, %r654, %r655, %r589;
	// end inline asm
	ld.shared.u32 	%r658, [%r782+128];
	ld.shared.u32 	%r659, [%r39+80];
	// begin inline asm
	dp4a.s32.s32 %r657, %r658, %r659, %r593;
	// end inline asm
	ld.shared.u32 	%r662, [%r782+168];
	ld.shared.u32 	%r663, [%r39+80];
	// begin inline asm
	dp4a.s32.s32 %r661, %r662, %r663, %r597;
	// end inline asm
	ld.shared.u32 	%r666, [%r782+48];
	ld.shared.u32 	%r667, [%r39+84];
	// begin inline asm
	dp4a.s32.s32 %r665, %r666, %r667, %r601;
	// end inline asm
	ld.shared.u32 	%r670, [%r782+88];
	ld.shared.u32 	%r671, [%r39+84];
	// begin inline asm
	dp4a.s32.s32 %r669, %r670, %r671, %r605;
	// end inline asm
	ld.shared.u32 	%r674, [%r782+128];
	ld.shared.u32 	%r675, [%r39+84];
	// begin inline asm
	dp4a.s32.s32 %r673, %r674, %r675, %r609;
	// end inline asm
	ld.shared.u32 	%r678, [%r782+168];
	ld.shared.u32 	%r679, [%r39+84];
	// begin inline asm
	dp4a.s32.s32 %r677, %r678, %r679, %r613;
	// end inline asm
	ld.shared.u32 	%r682, [%r782+48];
	ld.shared.u32 	%r683, [%r39+88];
	// begin inline asm
	dp4a.s32.s32 %r681, %r682, %r683, %r617;
	// end inline asm
	ld.shared.u32 	%r686, [%r782+88];
	ld.shared.u32 	%r687, [%r39+88];
	// begin inline asm
	dp4a.s32.s32 %r685, %r686, %r687, %r621;
	// end inline asm
	ld.shared.u32 	%r690, [%r782+128];
	ld.shared.u32 	%r691, [%r39+88];
	// begin inline asm
	dp4a.s32.s32 %r689, %r690, %r691, %r625;
	// end inline asm
	ld.shared.u32 	%r694, [%r782+168];
	ld.shared.u32 	%r695, [%r39+88];
	// begin inline asm
	dp4a.s32.s32 %r693, %r694, %r695, %r629;
	// end inline asm
	ld.shared.u32 	%r698, [%r782+48];
	ld.shared.u32 	%r699, [%r39+92];
	// begin inline asm
	dp4a.s32.s32 %r697, %r698, %r699, %r633;
	// end inline asm
	ld.shared.u32 	%r702, [%r782+88];
	ld.shared.u32 	%r703, [%r39+92];
	// begin inline asm
	dp4a.s32.s32 %r701, %r702, %r703, %r637;
	// end inline asm
	ld.shared.u32 	%r706, [%r782+128];
	ld.shared.u32 	%r707, [%r39+92];
	// begin inline asm
	dp4a.s32.s32 %r705, %r706, %r707, %r641;
	// end inline asm
	ld.shared.u32 	%r710, [%r782+168];
	ld.shared.u32 	%r711, [%r39+92];
	// begin inline asm
	dp4a.s32.s32 %r709, %r710, %r711, %r645;
	// end inline asm
	ld.shared.u32 	%r714, [%r782+88];
	ld.shared.u32 	%r715, [%r39+128];
	// begin inline asm
	dp4a.s32.s32 %r1487, %r714, %r715, %r649;
	// end inline asm
	ld.shared.u32 	%r718, [%r782+128];
	ld.shared.u32 	%r719, [%r39+128];
	// begin inline asm
	dp4a.s32.s32 %r1483, %r718, %r719, %r653;
	// end inline asm
	ld.shared.u32 	%r722, [%r782+168];
	ld.shared.u32 	%r723, [%r39+128];
	// begin inline asm
	dp4a.s32.s32 %r1479, %r722, %r723, %r657;
	// end inline asm
	ld.shared.u32 	%r726, [%r782+208];
	ld.shared.u32 	%r727, [%r39+128];
	// begin inline asm
	dp4a.s32.s32 %r1475, %r726, %r727, %r661;
	// end inline asm
	ld.shared.u32 	%r730, [%r782+88];
	ld.shared.u32 	%r731, [%r39+132];
	// begin inline asm
	dp4a.s32.s32 %r1486, %r730, %r731, %r665;
	// end inline asm
	ld.shared.u32 	%r734, [%r782+128];
	ld.shared.u32 	%r735, [%r39+132];
	// begin inline asm
	dp4a.s32.s32 %r1482, %r734, %r735, %r669;
	// end inline asm
	ld.shared.u32 	%r738, [%r782+168];
	ld.shared.u32 	%r739, [%r39+132];
	// begin inline asm
	dp4a.s32.s32 %r1478, %r738, %r739, %r673;
	// end inline asm
	ld.shared.u32 	%r742, [%r782+208];
	ld.shared.u32 	%r743, [%r39+132];
	// begin inline asm
	dp4a.s32.s32 %r1474, %r742, %r743, %r677;
	// end inline asm
	ld.shared.u32 	%r746, [%r782+88];
	ld.shared.u32 	%r747, [%r39+136];
	// begin inline asm
	dp4a.s32.s32 %r1485, %r746, %r747, %r681;
	// end inline asm
	ld.shared.u32 	%r750, [%r782+128];
	ld.shared.u32 	%r751, [%r39+136];
	// begin inline asm
	dp4a.s32.s32 %r1481, %r750, %r751, %r685;
	// end inline asm
	ld.shared.u32 	%r754, [%r782+168];
	ld.shared.u32 	%r755, [%r39+136];
	// begin inline asm
	dp4a.s32.s32 %r1477, %r754, %r755, %r689;
	// end inline asm
	ld.shared.u32 	%r758, [%r782+208];
	ld.shared.u32 	%r759, [%r39+136];
	// begin inline asm
	dp4a.s32.s32 %r1473, %r758, %r759, %r693;
	// end inline asm
	ld.shared.u32 	%r762, [%r782+88];
	ld.shared.u32 	%r763, [%r39+140];
	// begin inline asm
	dp4a.s32.s32 %r1484, %r762, %r763, %r697;
	// end inline asm
	ld.shared.u32 	%r766, [%r782+128];
	ld.shared.u32 	%r767, [%r39+140];
	// begin inline asm
	dp4a.s32.s32 %r1480, %r766, %r767, %r701;
	// end inline asm
	ld.shared.u32 	%r770, [%r782+168];
	ld.shared.u32 	%r771, [%r39+140];
	// begin inline asm
	dp4a.s32.s32 %r1476, %r770, %r771, %r705;
	// end inline asm
	ld.shared.u32 	%r774, [%r782+208];
	ld.shared.u32 	%r775, [%r39+140];
	// begin inline asm
	dp4a.s32.s32 %r1472, %r774, %r775, %r709;
	// end inline asm
	add.s32 	%r1488, %r1488, 1;
	add.s64 	%rd176, %rd176, 144;
	add.s64 	%rd175, %rd175, 144;
	add.s64 	%rd174, %rd174, 144;
	add.s64 	%rd173, %rd173, 144;
	add.s64 	%rd172, %rd172, 144;
	add.s64 	%rd171, %rd171, 12544;
	setp.ne.s32 	%p47, %r1488, 15;
	@%p47 bra 	$L__BB56_6;
	ld.param.u64 	%rd168, [fused_nn_conv2d_cast_fixed_point_multiply_add_cast_nn_relu_cast_fixed_point_mult_18399029763786111876__14_kernel0_param_1];
	shl.b32 	%r784, %r38, 5;
	add.s32 	%r785, %r37, %r784;
	add.s32 	%r57, %r783, %r785;
	cvta.to.global.u64 	%rd21, %rd168;
	and.b32  	%r787, %r37, 12;
	mov.u32 	%r58, %ctaid.y;
	mul.lo.s32 	%r788, %r58, 18432;
	or.b32  	%r59, %r787, %r788;
	bar.sync 	0;
	@%p41 bra 	$L__BB56_23;
	cvt.u64.u16 	%rd41, %rs2;
	and.b64  	%rd42, %rd41, 255;
	add.s32 	%r789, %r59, %r13;
	cvt.u64.u32 	%rd43, %r789;
	add.s64 	%rd44, %rd43, %rd42;
	add.s64 	%rd45, %rd21, %rd44;
	ld.global.nc.u32 	%r790, [%rd45+2160];
	st.shared.u32 	[%r57], %r790;
$L__BB56_23:
	@%p42 bra 	$L__BB56_25;
	cvt.u64.u16 	%rd46, %rs3;
	and.b64  	%rd47, %rd46, 255;
	add.s32 	%r791, %r59, %r14;
	cvt.u64.u32 	%rd48, %r791;
	add.s64 	%rd49, %rd48, %rd47;
	add.s64 	%rd50, %rd21, %rd49;
	ld.global.nc.u32 	%r792, [%rd50+2160];
	st.shared.u32 	[%r57+256], %r792;
$L__BB56_25:
	@%p43 bra 	$L__BB56_27;
	cvt.u64.u16 	%rd51, %rs4;
	and.b64  	%rd52, %rd51, 255;
	add.s32 	%r793, %r59, %r15;
	cvt.u64.u32 	%rd53, %r793;
	add.s64 	%rd54, %rd53, %rd52;
	add.s64 	%rd55, %rd21, %rd54;
	ld.global.nc.u32 	%r794, [%rd55+2160];
	st.shared.u32 	[%r57+512], %r794;
$L__BB56_27:
	@%p44 bra 	$L__BB56_29;
	cvt.u64.u16 	%rd56, %rs5;
	and.b64  	%rd57, %rd56, 255;
	add.s32 	%r795, %r59, %r16;
	cvt.u64.u32 	%rd58, %r795;
	add.s64 	%rd59, %rd58, %rd57;
	add.s64 	%rd60, %rd21, %rd59;
	ld.global.nc.u32 	%r796, [%rd60+2160];
	st.shared.u32 	[%r57+768], %r796;
$L__BB56_29:
	@%p45 bra 	$L__BB56_31;
	cvt.u64.u16 	%rd61, %rs6;
	and.b64  	%rd62, %rd61, 255;
	add.s32 	%r797, %r59, %r17;
	cvt.u64.u32 	%rd63, %r797;
	add.s64 	%rd64, %rd63, %rd62;
	add.s64 	%rd65, %rd21, %rd64;
	ld.global.nc.u32 	%r798, [%rd65+2160];
	st.shared.u32 	[%r57+1024], %r798;
$L__BB56_31:
	ld.param.u64 	%rd170, [fused_nn_conv2d_cast_fixed_point_multiply_add_cast_nn_relu_cast_fixed_point_mult_18399029763786111876__14_kernel0_param_3];
	ld.param.u64 	%rd169, [fused_nn_conv2d_cast_fixed_point_multiply_add_cast_nn_relu_cast_fixed_point_mult_18399029763786111876__14_kernel0_param_2];
	bar.sync 	0;
	mov.u32 	%r1375, _ZZ113fused_nn_conv2d_cast_fixed_point_multiply_add_cast_nn_relu_cast_fixed_point_mult_18399029763786111876__14_kernel0E15pad_data_shared;
	add.s32 	%r1376, %r1375, %r37;
	ld.shared.u32 	%r800, [%r1376+240];
	ld.shared.u32 	%r801, [%r39];
	// begin inline asm
	dp4a.s32.s32 %r799, %r800, %r801, %r1487;
	// end inline asm
	ld.shared.u32 	%r804, [%r1376+280];
	ld.shared.u32 	%r805, [%r39];
	// begin inline asm
	dp4a.s32.s32 %r803, %r804, %r805, %r1483;
	// end inline asm
	ld.shared.u32 	%r808, [%r1376+320];
	ld.shared.u32 	%r809, [%r39];
	// begin inline asm
	dp4a.s32.s32 %r807, %r808, %r809, %r1479;
	// end inline asm
	ld.shared.u32 	%r812, [%r1376+360];
	ld.shared.u32 	%r813, [%r39];
	// begin inline asm
	dp4a.s32.s32 %r811, %r812, %r813, %r1475;
	// end inline asm
	ld.shared.u32 	%r816, [%r1376+240];
	ld.shared.u32 	%r817, [%r39+4];
	// begin inline asm
	dp4a.s32.s32 %r815, %r816, %r817, %r1486;
	// end inline asm
	ld.shared.u32 	%r820, [%r1376+280];
	ld.shared.u32 	%r821, [%r39+4];
	// begin inline asm
	dp4a.s32.s32 %r819, %r820, %r821, %r1482;
	// end inline asm
	ld.shared.u32 	%r824, [%r1376+320];
	ld.shared.u32 	%r825, [%r39+4];
	// begin inline asm
	dp4a.s32.s32 %r823, %r824, %r825, %r1478;
	// end inline asm
	ld.shared.u32 	%r828, [%r1376+360];
	ld.shared.u32 	%r829, [%r39+4];
	// begin inline asm
	dp4a.s32.s32 %r827, %r828, %r829, %r1474;
	// end inline asm
	ld.shared.u32 	%r832, [%r1376+240];
	ld.shared.u32 	%r833, [%r39+8];
	// begin inline asm
	dp4a.s32.s32 %r831, %r832, %r833, %r1485;
	// end inline asm
	ld.shared.u32 	%r836, [%r1376+280];
	ld.shared.u32 	%r837, [%r39+8];
	// begin inline asm
	dp4a.s32.s32 %r835, %r836, %r837, %r1481;
	// end inline asm
	ld.shared.u32 	%r840, [%r1376+320];
	ld.shared.u32 	%r841, [%r39+8];
	// begin inline asm
	dp4a.s32.s32 %r839, %r840, %r841, %r1477;
	// end inline asm
	ld.shared.u32 	%r844, [%r1376+360];
	ld.shared.u32 	%r845, [%r39+8];
	// begin inline asm
	dp4a.s32.s32 %r843, %r844, %r845, %r1473;
	// end inline asm
	ld.shared.u32 	%r848, [%r1376+240];
	ld.shared.u32 	%r849, [%r39+12];
	// begin inline asm
	dp4a.s32.s32 %r847, %r848, %r849, %r1484;
	// end inline asm
	ld.shared.u32 	%r852, [%r1376+280];
	ld.shared.u32 	%r853, [%r39+12];
	// begin inline asm
	dp4a.s32.s32 %r851, %r852, %r853, %r1480;
	// end inline asm
	ld.shared.u32 	%r856, [%r1376+320];
	ld.shared.u32 	%r857, [%r39+12];
	// begin inline asm
	dp4a.s32.s32 %r855, %r856, %r857, %r1476;
	// end inline asm
	ld.shared.u32 	%r860, [%r1376+360];
	ld.shared.u32 	%r861, [%r39+12];
	// begin inline asm
	dp4a.s32.s32 %r859, %r860, %r861, %r1472;
	// end inline asm
	ld.shared.u32 	%r864, [%r1376+280];
	ld.shared.u32 	%r865, [%r39+48];
	// begin inline asm
	dp4a.s32.s32 %r863, %r864, %r865, %r799;
	// end inline asm
	ld.shared.u32 	%r868, [%r1376+320];
	ld.shared.u32 	%r869, [%r39+48];
	// begin inline asm
	dp4a.s32.s32 %r867, %r868, %r869, %r803;
	// end inline asm
	ld.shared.u32 	%r872, [%r1376+360];
	ld.shared.u32 	%r873, [%r39+48];
	// begin inline asm
	dp4a.s32.s32 %r871, %r872, %r873, %r807;
	// end inline asm
	ld.shared.u32 	%r876, [%r1376+400];
	ld.shared.u32 	%r877, [%r39+48];
	// begin inline asm
	dp4a.s32.s32 %r875, %r876, %r877, %r811;
	// end inline asm
	ld.shared.u32 	%r880, [%r1376+280];
	ld.shared.u32 	%r881, [%r39+52];
	// begin inline asm
	dp4a.s32.s32 %r879, %r880, %r881, %r815;
	// end inline asm
	ld.shared.u32 	%r884, [%r1376+320];
	ld.shared.u32 	%r885, [%r39+52];
	// begin inline asm
	dp4a.s32.s32 %r883, %r884, %r885, %r819;
	// end inline asm
	ld.shared.u32 	%r888, [%r1376+360];
	ld.shared.u32 	%r889, [%r39+52];
	// begin inline asm
	dp4a.s32.s32 %r887, %r888, %r889, %r823;
	// end inline asm
	ld.shared.u32 	%r892, [%r1376+400];
	ld.shared.u32 	%r893, [%r39+52];
	// begin inline asm
	dp4a.s32.s32 %r891, %r892, %r893, %r827;
	// end inline asm
	ld.shared.u32 	%r896, [%r1376+280];
	ld.shared.u32 	%r897, [%r39+56];
	// begin inline asm
	dp4a.s32.s32 %r895, %r896, %r897, %r831;
	// end inline asm
	ld.shared.u32 	%r900, [%r1376+320];
	ld.shared.u32 	%r901, [%r39+56];
	// begin inline asm
	dp4a.s32.s32 %r899, %r900, %r901, %r835;
	// end inline asm
	ld.shared.u32 	%r904, [%r1376+360];
	ld.shared.u32 	%r905, [%r39+56];
	// begin inline asm
	dp4a.s32.s32 %r903, %r904, %r905, %r839;
	// end inline asm
	ld.shared.u32 	%r908, [%r1376+400];
	ld.shared.u32 	%r909, [%r39+56];
	// begin inline asm
	dp4a.s32.s32 %r907, %r908, %r909, %r843;
	// end inline asm
	ld.shared.u32 	%r912, [%r1376+280];
	ld.shared.u32 	%r913, [%r39+60];
	// begin inline asm
	dp4a.s32.s32 %r911, %r912, %r913, %r847;
	// end inline asm
	ld.shared.u32 	%r916, [%r1376+320];
	ld.shared.u32 	%r917, [%r39+60];
	// begin inline asm
	dp4a.s32.s32 %r915, %r916, %r917, %r851;
	// end inline asm
	ld.shared.u32 	%r920, [%r1376+360];
	ld.shared.u32 	%r921, [%r39+60];
	// begin inline asm
	dp4a.s32.s32 %r919, %r920, %r921, %r855;
	// end inline asm
	ld.shared.u32 	%r924, [%r1376+400];
	ld.shared.u32 	%r925, [%r39+60];
	// begin inline asm
	dp4a.s32.s32 %r923, %r924, %r925, %r859;
	// end inline asm
	ld.shared.u32 	%r928, [%r1376+320];
	ld.shared.u32 	%r929, [%r39+96];
	// begin inline asm
	dp4a.s32.s32 %r927, %r928, %r929, %r863;
	// end inline asm
	ld.shared.u32 	%r932, [%r1376+360];
	ld.shared.u32 	%r933, [%r39+96];
	// begin inline asm
	dp4a.s32.s32 %r931, %r932, %r933, %r867;
	// end inline asm
	ld.shared.u32 	%r936, [%r1376+400];
	ld.shared.u32 	%r937, [%r39+96];
	// begin inline asm
	dp4a.s32.s32 %r935, %r936, %r937, %r871;
	// end inline asm
	ld.shared.u32 	%r940, [%r1376+440];
	ld.shared.u32 	%r941, [%r39+96];
	// begin inline asm
	dp4a.s32.s32 %r939, %r940, %r941, %r875;
	// end inline asm
	ld.shared.u32 	%r944, [%r1376+320];
	ld.shared.u32 	%r945, [%r39+100];
	// begin inline asm
	dp4a.s32.s32 %r943, %r944, %r945, %r879;
	// end inline asm
	ld.shared.u32 	%r948, [%r1376+360];
	ld.shared.u32 	%r949, [%r39+100];
	// begin inline asm
	dp4a.s32.s32 %r947, %r948, %r949, %r883;
	// end inline asm
	ld.shared.u32 	%r952, [%r1376+400];
	ld.shared.u32 	%r953, [%r39+100];
	// begin inline asm
	dp4a.s32.s32 %r951, %r952, %r953, %r887;
	// end inline asm
	ld.shared.u32 	%r956, [%r1376+440];
	ld.shared.u32 	%r957, [%r39+100];
	// begin inline asm
	dp4a.s32.s32 %r955, %r956, %r957, %r891;
	// end inline asm
	ld.shared.u32 	%r960, [%r1376+320];
	ld.shared.u32 	%r961, [%r39+104];
	// begin inline asm
	dp4a.s32.s32 %r959, %r960, %r961, %r895;
	// end inline asm
	ld.shared.u32 	%r964, [%r1376+360];
	ld.shared.u32 	%r965, [%r39+104];
	// begin inline asm
	dp4a.s32.s32 %r963, %r964, %r965, %r899;
	// end inline asm
	ld.shared.u32 	%r968, [%r1376+400];
	ld.shared.u32 	%r969, [%r39+104];
	// begin inline asm
	dp4a.s32.s32 %r967, %r968, %r969, %r903;
	// end inline asm
	ld.shared.u32 	%r972, [%r1376+440];
	ld.shared.u32 	%r973, [%r39+104];
	// begin inline asm
	dp4a.s32.s32 %r971, %r972, %r973, %r907;
	// end inline asm
	ld.shared.u32 	%r976, [%r1376+320];
	ld.shared.u32 	%r977, [%r39+108];
	// begin inline asm
	dp4a.s32.s32 %r975, %r976, %r977, %r911;
	// end inline asm
	ld.shared.u32 	%r980, [%r1376+360];
	ld.shared.u32 	%r981, [%r39+108];
	// begin inline asm
	dp4a.s32.s32 %r979, %r980, %r981, %r915;
	// end inline asm
	ld.shared.u32 	%r984, [%r1376+400];
	ld.shared.u32 	%r985, [%r39+108];
	// begin inline asm
	dp4a.s32.s32 %r983, %r984, %r985, %r919;
	// end inline asm
	ld.shared.u32 	%r988, [%r1376+440];
	ld.shared.u32 	%r989, [%r39+108];
	// begin inline asm
	dp4a.s32.s32 %r987, %r988, %r989, %r923;
	// end inline asm
	ld.shared.u32 	%r992, [%r1376+244];
	ld.shared.u32 	%r993, [%r39+16];
	// begin inline asm
	dp4a.s32.s32 %r991, %r992, %r993, %r927;
	// end inline asm
	ld.shared.u32 	%r996, [%r1376+284];
	ld.shared.u32 	%r997, [%r39+16];
	// begin inline asm
	dp4a.s32.s32 %r995, %r996, %r997, %r931;
	// end inline asm
	ld.shared.u32 	%r1000, [%r1376+324];
	ld.shared.u32 	%r1001, [%r39+16];
	// begin inline asm
	dp4a.s32.s32 %r999, %r1000, %r1001, %r935;
	// end inline asm
	ld.shared.u32 	%r1004, [%r1376+364];
	ld.shared.u32 	%r1005, [%r39+16];
	// begin inline asm
	dp4a.s32.s32 %r1003, %r1004, %r1005, %r939;
	// end inline asm
	ld.shared.u32 	%r1008, [%r1376+244];
	ld.shared.u32 	%r1009, [%r39+20];
	// begin inline asm
	dp4a.s32.s32 %r1007, %r1008, %r1009, %r943;
	// end inline asm
	ld.shared.u32 	%r1012, [%r1376+284];
	ld.shared.u32 	%r1013, [%r39+20];
	// begin inline asm
	dp4a.s32.s32 %r1011, %r1012, %r1013, %r947;
	// end inline asm
	ld.shared.u32 	%r1016, [%r1376+324];
	ld.shared.u32 	%r1017, [%r39+20];
	// begin inline asm
	dp4a.s32.s32 %r1015, %r1016, %r1017, %r951;
	// end inline asm
	ld.shared.u32 	%r1020, [%r1376+364];
	ld.shared.u32 	%r1021, [%r39+20];
	// begin inline asm
	dp4a.s32.s32 %r1019, %r1020, %r1021, %r955;
	// end inline asm
	ld.shared.u32 	%r1024, [%r1376+244];
	ld.shared.u32 	%r1025, [%r39+24];
	// begin inline asm
	dp4a.s32.s32 %r1023, %r1024, %r1025, %r959;
	// end inline asm
	ld.shared.u32 	%r1028, [%r1376+284];
	ld.shared.u32 	%r1029, [%r39+24];
	// begin inline asm
	dp4a.s32.s32 %r1027, %r1028, %r1029, %r963;
	// end inline asm
	ld.shared.u32 	%r1032, [%r1376+324];
	ld.shared.u32 	%r1033, [%r39+24];
	// begin inline asm
	dp4a.s32.s32 %r1031, %r1032, %r1033, %r967;
	// end inline asm
	ld.shared.u32 	%r1036, [%r1376+364];
	ld.shared.u32 	%r1037, [%r39+24];
	// begin inline asm
	dp4a.s32.s32 %r1035, %r1036, %r1037, %r971;
	// end inline asm
	ld.shared.u32 	%r1040, [%r1376+244];
	ld.shared.u32 	%r1041, [%r39+28];
	// begin inline asm
	dp4a.s32.s32 %r1039, %r1040, %r1041, %r975;
	// end inline asm
	ld.shared.u32 	%r1044, [%r1376+284];
	ld.shared.u32 	%r1045, [%r39+28];
	// begin inline asm
	dp4a.s32.s32 %r1043, %r1044, %r1045, %r979;
	// end inline asm
	ld.shared.u32 	%r1048, [%r1376+324];
	ld.shared.u32 	%r1049, [%r39+28];
	// begin inline asm
	dp4a.s32.s32 %r1047, %r1048, %r1049, %r983;
	// end inline asm
	ld.shared.u32 	%r1052, [%r1376+364];
	ld.shared.u32 	%r1053, [%r39+28];
	// begin inline asm
	dp4a.s32.s32 %r1051, %r1052, %r1053, %r987;
	// end inline asm
	ld.shared.u32 	%r1056, [%r1376+284];
	ld.shared.u32 	%r1057, [%r39+64];
	// begin inline asm
	dp4a.s32.s32 %r1055, %r1056, %r1057, %r991;
	// end inline asm
	ld.shared.u32 	%r1060, [%r1376+324];
	ld.shared.u32 	%r1061, [%r39+64];
	// begin inline asm
	dp4a.s32.s32 %r1059, %r1060, %r1061, %r995;
	// end inline asm
	ld.shared.u32 	%r1064, [%r1376+364];
	ld.shared.u32 	%r1065, [%r39+64];
	// begin inline asm
	dp4a.s32.s32 %r1063, %r1064, %r1065, %r999;
	// end inline asm
	ld.shared.u32 	%r1068, [%r1376+404];
	ld.shared.u32 	%r1069, [%r39+64];
	// begin inline asm
	dp4a.s32.s32 %r1067, %r1068, %r1069, %r1003;
	// end inline asm
	ld.shared.u32 	%r1072, [%r1376+284];
	ld.shared.u32 	%r1073, [%r39+68];
	// begin inline asm
	dp4a.s32.s32 %r1071, %r1072, %r1073, %r1007;
	// end inline asm
	ld.shared.u32 	%r1076, [%r1376+324];
	ld.shared.u32 	%r1077, [%r39+68];
	// begin inline asm
	dp4a.s32.s32 %r1075, %r1076, %r1077, %r1011;
	// end inline asm
	ld.shared.u32 	%r1080, [%r1376+364];
	ld.shared.u32 	%r1081, [%r39+68];
	// begin inline asm
	dp4a.s32.s32 %r1079, %r1080, %r1081, %r1015;
	// end inline asm
	ld.shared.u32 	%r1084, [%r1376+404];
	ld.shared.u32 	%r1085, [%r39+68];
	// begin inline asm
	dp4a.s32.s32 %r1083, %r1084, %r1085, %r1019;
	// end inline asm
	ld.shared.u32 	%r1088, [%r1376+284];
	ld.shared.u32 	%r1089, [%r39+72];
	// begin inline asm
	dp4a.s32.s32 %r1087, %r1088, %r1089, %r1023;
	// end inline asm
	ld.shared.u32 	%r1092, [%r1376+324];
	ld.shared.u32 	%r1093, [%r39+72];
	// begin inline asm
	dp4a.s32.s32 %r1091, %r1092, %r1093, %r1027;
	// end inline asm
	ld.shared.u32 	%r1096, [%r1376+364];
	ld.shared.u32 	%r1097, [%r39+72];
	// begin inline asm
	dp4a.s32.s32 %r1095, %r1096, %r1097, %r1031;
	// end inline asm
	ld.shared.u32 	%r1100, [%r1376+404];
	ld.shared.u32 	%r1101, [%r39+72];
	// begin inline asm
	dp4a.s32.s32 %r1099, %r1100, %r1101, %r1035;
	// end inline asm
	ld.shared.u32 	%r1104, [%r1376+284];
	ld.shared.u32 	%r1105, [%r39+76];
	// begin inline asm
	dp4a.s32.s32 %r1103, %r1104, %r1105, %r1039;
	// end inline asm
	ld.shared.u32 	%r1108, [%r1376+324];
	ld.shared.u32 	%r1109, [%r39+76];
	// begin inline asm
	dp4a.s32.s32 %r1107, %r1108, %r1109, %r1043;
	// end inline asm
	ld.shared.u32 	%r1112, [%r1376+364];
	ld.shared.u32 	%r1113, [%r39+76];
	// begin inline asm
	dp4a.s32.s32 %r1111, %r1112, %r1113, %r1047;
	// end inline asm
	ld.shared.u32 	%r1116, [%r1376+404];
	ld.shared.u32 	%r1117, [%r39+76];
	// begin inline asm
	dp4a.s32.s32 %r1115, %r1116, %r1117, %r1051;
	// end inline asm
	ld.shared.u32 	%r1120, [%r1376+324];
	ld.shared.u32 	%r1121, [%r39+112];
	// begin inline asm
	dp4a.s32.s32 %r1119, %r1120, %r1121, %r1055;
	// end inline asm
	ld.shared.u32 	%r1124, [%r1376+364];
	ld.shared.u32 	%r1125, [%r39+112];
	// begin inline asm
	dp4a.s32.s32 %r1123, %r1124, %r1125, %r1059;
	// end inline asm
	ld.shared.u32 	%r1128, [%r1376+404];
	ld.shared.u32 	%r1129, [%r39+112];
	// begin inline asm
	dp4a.s32.s32 %r1127, %r1128, %r1129, %r1063;
	// end inline asm
	ld.shared.u32 	%r1132, [%r1376+444];
	ld.shared.u32 	%r1133, [%r39+112];
	// begin inline asm
	dp4a.s32.s32 %r1131, %r1132, %r1133, %r1067;
	// end inline asm
	ld.shared.u32 	%r1136, [%r1376+324];
	ld.shared.u32 	%r1137, [%r39+116];
	// begin inline asm
	dp4a.s32.s32 %r1135, %r1136, %r1137, %r1071;
	// end inline asm
	ld.shared.u32 	%r1140, [%r1376+364];
	ld.shared.u32 	%r1141, [%r39+116];
	// begin inline asm
	dp4a.s32.s32 %r1139, %r1140, %r1141, %r1075;
	// end inline asm
	ld.shared.u32 	%r1144, [%r1376+404];
	ld.shared.u32 	%r1145, [%r39+116];
	// begin inline asm
	dp4a.s32.s32 %r1143, %r1144, %r1145, %r1079;
	// end inline asm
	ld.shared.u32 	%r1148, [%r1376+444];
	ld.shared.u32 	%r1149, [%r39+116];
	// begin inline asm
	dp4a.s32.s32 %r1147, %r1148, %r1149, %r1083;
	// end inline asm
	ld.shared.u32 	%r1152, [%r1376+324];
	ld.shared.u32 	%r1153, [%r39+120];
	// begin inline asm
	dp4a.s32.s32 %r1151, %r1152, %r1153, %r1087;
	// end inline asm
	ld.shared.u32 	%r1156, [%r1376+364];
	ld.shared.u32 	%r1157, [%r39+120];
	// begin inline asm
	dp4a.s32.s32 %r1155, %r1156, %r1157, %r1091;
	// end inline asm
	ld.shared.u32 	%r1160, [%r1376+404];
	ld.shared.u32 	%r1161, [%r39+120];
	// begin inline asm
	dp4a.s32.s32 %r1159, %r1160, %r1161, %r1095;
	// end inline asm
	ld.shared.u32 	%r1164, [%r1376+444];
	ld.shared.u32 	%r1165, [%r39+120];
	// begin inline asm
	dp4a.s32.s32 %r1163, %r1164, %r1165, %r1099;
	// end inline asm
	ld.shared.u32 	%r1168, [%r1376+324];
	ld.shared.u32 	%r1169, [%r39+124];
	// begin inline asm
	dp4a.s32.s32 %r1167, %r1168, %r1169, %r1103;
	// end inline asm
	ld.shared.u32 	%r1172, [%r1376+364];
	ld.shared.u32 	%r1173, [%r39+124];
	// begin inline asm
	dp4a.s32.s32 %r1171, %r1172, %r1173, %r1107;
	// end inline asm
	ld.shared.u32 	%r1176, [%r1376+404];
	ld.shared.u32 	%r1177, [%r39+124];
	// begin inline asm
	dp4a.s32.s32 %r1175, %r1176, %r1177, %r1111;
	// end inline asm
	ld.shared.u32 	%r1180, [%r1376+444];
	ld.shared.u32 	%r1181, [%r39+124];
	// begin inline asm
	dp4a.s32.s32 %r1179, %r1180, %r1181, %r1115;
	// end inline asm
	ld.shared.u32 	%r1184, [%r1376+248];
	ld.shared.u32 	%r1185, [%r39+32];
	// begin inline asm
	dp4a.s32.s32 %r1183, %r1184, %r1185, %r1119;
	// end inline asm
	ld.shared.u32 	%r1188, [%r1376+288];
	ld.shared.u32 	%r1189, [%r39+32];
	// begin inline asm
	dp4a.s32.s32 %r1187, %r1188, %r1189, %r1123;
	// end inline asm
	ld.shared.u32 	%r1192, [%r1376+328];
	ld.shared.u32 	%r1193, [%r39+32];
	// begin inline asm
	dp4a.s32.s32 %r1191, %r1192, %r1193, %r1127;
	// end inline asm
	ld.shared.u32 	%r1196, [%r1376+368];
	ld.shared.u32 	%r1197, [%r39+32];
	// begin inline asm
	dp4a.s32.s32 %r1195, %r1196, %r1197, %r1131;
	// end inline asm
	ld.shared.u32 	%r1200, [%r1376+248];
	ld.shared.u32 	%r1201, [%r39+36];
	// begin inline asm
	dp4a.s32.s32 %r1199, %r1200, %r1201, %r1135;
	// end inline asm
	ld.shared.u32 	%r1204, [%r1376+288];
	ld.shared.u32 	%r1205, [%r39+36];
	// begin inline asm
	dp4a.s32.s32 %r1203, %r1204, %r1205, %r1139;
	// end inline asm
	ld.shared.u32 	%r1208, [%r1376+328];
	ld.shared.u32 	%r1209, [%r39+36];
	// begin inline asm
	dp4a.s32.s32 %r1207, %r1208, %r1209, %r1143;
	// end inline asm
	ld.shared.u32 	%r1212, [%r1376+368];
	ld.shared.u32 	%r1213, [%r39+36];
	// begin inline asm
	dp4a.s32.s32 %r1211, %r1212, %r1213, %r1147;
	// end inline asm
	ld.shared.u32 	%r1216, [%r1376+248];
	ld.shared.u32 	%r1217, [%r39+40];
	// begin inline asm
	dp4a.s32.s32 %r1215, %r1216, %r1217, %r1151;
	// end inline asm
	ld.shared.u32 	%r1220, [%r1376+288];
	ld.shared.u32 	%r1221, [%r39+40];
	// begin inline asm
	dp4a.s32.s32 %r1219, %r1220, %r1221, %r1155;
	// end inline asm
	ld.shared.u32 	%r1224, [%r1376+328];
	ld.shared.u32 	%r1225, [%r39+40];
	// begin inline asm
	dp4a.s32.s32 %r1223, %r1224, %r1225, %r1159;
	// end inline asm
	ld.shared.u32 	%r1228, [%r1376+368];
	ld.shared.u32 	%r1229, [%r39+40];
	// begin inline asm
	dp4a.s32.s32 %r1227, %r1228, %r1229, %r1163;
	// end inline asm
	ld.shared.u32 	%r1232, [%r1376+248];
	ld.shared.u32 	%r1233, [%r39+44];
	// begin inline asm
	dp4a.s32.s32 %r1231, %r1232, %r1233, %r1167;
	// end inline asm
	ld.shared.u32 	%r1236, [%r1376+288];
	ld.shared.u32 	%r1237, [%r39+44];
	// begin inline asm
	dp4a.s32.s32 %r1235, %r1236, %r1237, %r1171;
	// end inline asm
	ld.shared.u32 	%r1240, [%r1376+328];
	ld.shared.u32 	%r1241, [%r39+44];
	// begin inline asm
	dp4a.s32.s32 %r1239, %r1240, %r1241, %r1175;
	// end inline asm
	ld.shared.u32 	%r1244, [%r1376+368];
	ld.shared.u32 	%r1245, [%r39+44];
	// begin inline asm
	dp4a.s32.s32 %r1243, %r1244, %r1245, %r1179;
	// end inline asm
	ld.shared.u32 	%r1248, [%r1376+288];
	ld.shared.u32 	%r1249, [%r39+80];
	// begin inline asm
	dp4a.s32.s32 %r1247, %r1248, %r1249, %r1183;
	// end inline asm
	ld.shared.u32 	%r1252, [%r1376+328];
	ld.shared.u32 	%r1253, [%r39+80];
	// begin inline asm
	dp4a.s32.s32 %r1251, %r1252, %r1253, %r1187;
	// end inline asm
	ld.shared.u32 	%r1256, [%r1376+368];
	ld.shared.u32 	%r1257, [%r39+80];
	// begin inline asm
	dp4a.s32.s32 %r1255, %r1256, %r1257, %r1191;
	// end inline asm
	ld.shared.u32 	%r1260, [%r1376+408];
	ld.shared.u32 	%r1261, [%r39+80];
	// begin inline asm
	dp4a.s32.s32 %r1259, %r1260, %r1261, %r1195;
	// end inline asm
	ld.shared.u32 	%r1264, [%r1376+288];
	ld.shared.u32 	%r1265, [%r39+84];
	// begin inline asm
	dp4a.s32.s32 %r1263, %r1264, %r1265, %r1199;
	// end inline asm
	ld.shared.u32 	%r1268, [%r1376+328];
	ld.shared.u32 	%r1269, [%r39+84];
	// begin inline asm
	dp4a.s32.s32 %r1267, %r1268, %r1269, %r1203;
	// end inline asm
	ld.shared.u32 	%r1272, [%r1376+368];
	ld.shared.u32 	%r1273, [%r39+84];
	// begin inline asm
	dp4a.s32.s32 %r1271, %r1272, %r1273, %r1207;
	// end inline asm
	ld.shared.u32 	%r1276, [%r1376+408];
	ld.shared.u32 	%r1277, [%r39+84];
	// begin inline asm
	dp4a.s32.s32 %r1275, %r1276, %r1277, %r1211;
	// end inline asm
	ld.shared.u32 	%r1280, [%r1376+288];
	ld.shared.u32 	%r1281, [%r39+88];
	// begin inline asm
	dp4a.s32.s32 %r1279, %r1280, %r1281, %r1215;
	// end inline asm
	ld.shared.u32 	%r1284, [%r1376+328];
	ld.shared.u32 	%r1285, [%r39+88];
	// begin inline asm
	dp4a.s32.s32 %r1283, %r1284, %r1285, %r1219;
	// end inline asm
	ld.shared.u32 	%r1288, [%r1376+368];
	ld.shared.u32 	%r1289, [%r39+88];
	// begin inline asm
	dp4a.s32.s32 %r1287, %r1288, %r1289, %r1223;
	// end inline asm
	ld.shared.u32 	%r1292, [%r1376+408];
	ld.shared.u32 	%r1293, [%r39+88];
	// begin inline asm
	dp4a.s32.s32 %r1291, %r1292, %r1293, %r1227;
	// end inline asm
	ld.shared.u32 	%r1296, [%r1376+288];
	ld.shared.u32 	%r1297, [%r39+92];
	// begin inline asm
	dp4a.s32.s32 %r1295, %r1296, %r1297, %r1231;
	// end inline asm
	ld.shared.u32 	%r1300, [%r1376+328];
	ld.shared.u32 	%r1301, [%r39+92];
	// begin inline asm
	dp4a.s32.s32 %r1299, %r1300, %r1301, %r1235;
	// end inline asm
	ld.shared.u32 	%r1304, [%r1376+368];
	ld.shared.u32 	%r1305, [%r39+92];
	// begin inline asm
	dp4a.s32.s32 %r1303, %r1304, %r1305, %r1239;
	// end inline asm
	ld.shared.u32 	%r1308, [%r1376+408];
	ld.shared.u32 	%r1309, [%r39+92];
	// begin inline asm
	dp4a.s32.s32 %r1307, %r1308, %r1309, %r1243;
	// end inline asm
	ld.shared.u32 	%r1312, [%r1376+328];
	ld.shared.u32 	%r1313, [%r39+128];
	// begin inline asm
	dp4a.s32.s32 %r1311, %r1312, %r1313, %r1247;
	// end inline asm
	ld.shared.u32 	%r1316, [%r1376+368];
	ld.shared.u32 	%r1317, [%r39+128];
	// begin inline asm
	dp4a.s32.s32 %r1315, %r1316, %r1317, %r1251;
	// end inline asm
	ld.shared.u32 	%r1320, [%r1376+408];
	ld.shared.u32 	%r1321, [%r39+128];
	// begin inline asm
	dp4a.s32.s32 %r1319, %r1320, %r1321, %r1255;
	// end inline asm
	ld.shared.u32 	%r1324, [%r1376+448];
	ld.shared.u32 	%r1325, [%r39+128];
	// begin inline asm
	dp4a.s32.s32 %r1323, %r1324, %r1325, %r1259;
	// end inline asm
	ld.shared.u32 	%r1328, [%r1376+328];
	ld.shared.u32 	%r1329, [%r39+132];
	// begin inline asm
	dp4a.s32.s32 %r1327, %r1328, %r1329, %r1263;
	// end inline asm
	ld.shared.u32 	%r1332, [%r1376+368];
	ld.shared.u32 	%r1333, [%r39+132];
	// begin inline asm
	dp4a.s32.s32 %r1331, %r1332, %r1333, %r1267;
	// end inline asm
	ld.shared.u32 	%r1336, [%r1376+408];
	ld.shared.u32 	%r1337, [%r39+132];
	// begin inline asm
	dp4a.s32.s32 %r1335, %r1336, %r1337, %r1271;
	// end inline asm
	ld.shared.u32 	%r1340, [%r1376+448];
	ld.shared.u32 	%r1341, [%r39+132];
	// begin inline asm
	dp4a.s32.s32 %r1339, %r1340, %r1341, %r1275;
	// end inline asm
	ld.shared.u32 	%r1344, [%r1376+328];
	ld.shared.u32 	%r1345, [%r39+136];
	// begin inline asm
	dp4a.s32.s32 %r1343, %r1344, %r1345, %r1279;
	// end inline asm
	ld.shared.u32 	%r1348, [%r1376+368];
	ld.shared.u32 	%r1349, [%r39+136];
	// begin inline asm
	dp4a.s32.s32 %r1347, %r1348, %r1349, %r1283;
	// end inline asm
	ld.shared.u32 	%r1352, [%r1376+408];
	ld.shared.u32 	%r1353, [%r39+136];
	// begin inline asm
	dp4a.s32.s32 %r1351, %r1352, %r1353, %r1287;
	// end inline asm
	ld.shared.u32 	%r1356, [%r1376+448];
	ld.shared.u32 	%r1357, [%r39+136];
	// begin inline asm
	dp4a.s32.s32 %r1355, %r1356, %r1357, %r1291;
	// end inline asm
	ld.shared.u32 	%r1360, [%r1376+328];
	ld.shared.u32 	%r1361, [%r39+140];
	// begin inline asm
	dp4a.s32.s32 %r1359, %r1360, %r1361, %r1295;
	// end inline asm
	ld.shared.u32 	%r1364, [%r1376+368];
	ld.shared.u32 	%r1365, [%r39+140];
	// begin inline asm
	dp4a.s32.s32 %r1363, %r1364, %r1365, %r1299;
	// end inline asm
	ld.shared.u32 	%r1368, [%r1376+408];
	ld.shared.u32 	%r1369, [%r39+140];
	// begin inline asm
	dp4a.s32.s32 %r1367, %r1368, %r1369, %r1303;
	// end inline asm
	ld.shared.u32 	%r1372, [%r1376+448];
	ld.shared.u32 	%r1373, [%r39+140];
	// begin inline asm
	dp4a.s32.s32 %r1371, %r1372, %r1373, %r1307;
	// end inline asm
	shl.b32 	%r1377, %r58, 5;
	shl.b32 	%r1378, %r38, 2;
	add.s32 	%r1379, %r1377, %r1378;
	mul.lo.s32 	%r1380, %r58, 100352;
	mov.u32 	%r1381, %ctaid.z;
	mad.lo.s32 	%r1382, %r1381, 200704, %r1380;
	mad.lo.s32 	%r1383, %r38, 12544, %r1382;
	add.s32 	%r1384, %r1383, %r37;
	add.s32 	%r1385, %r1384, %r11;
	add.s32 	%r1386, %r1385, %r12;
	cvta.to.global.u64 	%rd66, %rd170;
	cvta.to.global.u64 	%rd67, %rd169;
	cvt.s64.s32 	%rd68, %r1311;
	mad.lo.s64 	%rd69, %rd68, 93300828209152, 1073741824;
	shr.u64 	%rd70, %rd69, 31;
	cvt.u32.u64 	%r1387, %rd70;
	mul.wide.u32 	%rd71, %r1379, 4;
	add.s64 	%rd72, %rd66, %rd71;
	ld.global.nc.u32 	%r1388, [%rd72];
	add.s32 	%r1389, %r1388, %r1387;
	max.s32 	%r1390, %r1389, 0;
	mul.wide.u32 	%rd73, %r1390, 1105044667;
	add.s64 	%rd74, %rd73, 9007199254740992;
	shr.u64 	%rd75, %rd74, 54;
	cvt.u32.u64 	%r1391, %rd75;
	min.u32 	%r1392, %r1391, 127;
	cvt.u64.u32 	%rd76, %r1386;
	add.s64 	%rd77, %rd67, %rd76;
	st.global.u8 	[%rd77], %r1392;
	cvt.s64.s32 	%rd78, %r1315;
	mad.lo.s64 	%rd79, %rd78, 93300828209152, 1073741824;
	shr.u64 	%rd80, %rd79, 31;
	cvt.u32.u64 	%r1393, %rd80;
	add.s32 	%r1394, %r1388, %r1393;
	max.s32 	%r1395, %r1394, 0;
	mul.wide.u32 	%rd81, %r1395, 1105044667;
	add.s64 	%rd82, %rd81, 9007199254740992;
	shr.u64 	%rd83, %rd82, 54;
	cvt.u32.u64 	%r1396, %rd83;
	min.u32 	%r1397, %r1396, 127;
	st.global.u8 	[%rd77+224], %r1397;
	cvt.s64.s32 	%rd84, %r1319;
	mad.lo.s64 	%rd85, %rd84, 93300828209152, 1073741824;
	shr.u64 	%rd86, %rd85, 31;
	cvt.u32.u64 	%r1398, %rd86;
	add.s32 	%r1399, %r1388, %r1398;
	max.s32 	%r1400, %r1399, 0;
	mul.wide.u32 	%rd87, %r1400, 1105044667;
	add.s64 	%rd88, %rd87, 9007199254740992;
	shr.u64 	%rd89, %rd88, 54;
	cvt.u32.u64 	%r1401, %rd89;
	min.u32 	%r1402, %r1401, 127;
	st.global.u8 	[%rd77+448], %r1402;
	cvt.s64.s32 	%rd90, %r1323;
	mad.lo.s64 	%rd91, %rd90, 93300828209152, 1073741824;
	shr.u64 	%rd92, %rd91, 31;
	cvt.u32.u64 	%r1403, %rd92;
	add.s32 	%r1404, %r1388, %r1403;
	max.s32 	%r1405, %r1404, 0;
	mul.wide.u32 	%rd93, %r1405, 1105044667;
	add.s64 	%rd94, %rd93, 9007199254740992;
	shr.u64 	%rd95, %rd94, 54;
	cvt.u32.u64 	%r1406, %rd95;
	min.u32 	%r1407, %r1406, 127;
	st.global.u8 	[%rd77+672], %r1407;
	cvt.s64.s32 	%rd96, %r1327;
	mad.lo.s64 	%rd97, %rd96, 93300828209152, 1073741824;
	shr.u64 	%rd98, %rd97, 31;
	cvt.u32.u64 	%r1408, %rd98;
	ld.global.nc.u32 	%r1409, [%rd72+4];
	add.s32 	%r1410, %r1409, %r1408;
	max.s32 	%r1411, %r1410, 0;
	mul.wide.u32 	%rd99, %r1411, 1105044667;
	add.s64 	%rd100, %rd99, 9007199254740992;
	shr.u64 	%rd101, %rd100, 54;
	cvt.u32.u64 	%r1412, %rd101;
	min.u32 	%r1413, %r1412, 127;
	st.global.u8 	[%rd77+1], %r1413;
	cvt.s64.s32 	%rd102, %r1331;
	mad.lo.s64 	%rd103, %rd102, 93300828209152, 1073741824;
	shr.u64 	%rd104, %rd103, 31;
	cvt.u32.u64 	%r1414, %rd104;
	add.s32 	%r1415, %r1409, %r1414;
	max.s32 	%r1416, %r1415, 0;
	mul.wide.u32 	%rd105, %r1416, 1105044667;
	add.s64 	%rd106, %rd105, 9007199254740992;
	shr.u64 	%rd107, %rd106, 54;
	cvt.u32.u64 	%r1417, %rd107;
	min.u32 	%r1418, %r1417, 127;
	st.global.u8 	[%rd77+225], %r1418;
	cvt.s64.s32 	%rd108, %r1335;
	mad.lo.s64 	%rd109, %rd108, 93300828209152, 1073741824;
	shr.u64 	%rd110, %rd109, 31;
	cvt.u32.u64 	%r1419, %rd110;
	add.s32 	%r1420, %r1409, %r1419;
	max.s32 	%r1421, %r1420, 0;
	mul.wide.u32 	%rd111, %r1421, 1105044667;
	add.s64 	%rd112, %rd111, 9007199254740992;
	shr.u64 	%rd113, %rd112, 54;
	cvt.u32.u64 	%r1422, %rd113;
	min.u32 	%r1423, %r1422, 127;
	st.global.u8 	[%rd77+449], %r1423;
	cvt.s64.s32 	%rd114, %r1339;
	mad.lo.s64 	%rd115, %rd114, 93300828209152, 1073741824;
	shr.u64 	%rd116, %rd115, 31;
	cvt.u32.u64 	%r1424, %rd116;
	add.s32 	%r1425, %r1409, %r1424;
	max.s32 	%r1426, %r1425, 0;
	mul.wide.u32 	%rd117, %r1426, 1105044667;
	add.s64 	%rd118, %rd117, 9007199254740992;
	shr.u64 	%rd119, %rd118, 54;
	cvt.u32.u64 	%r1427, %rd119;
	min.u32 	%r1428, %r1427, 127;
	st.global.u8 	[%rd77+673], %r1428;
	cvt.s64.s32 	%rd120, %r1343;
	mad.lo.s64 	%rd121, %rd120, 93300828209152, 1073741824;
	shr.u64 	%rd122, %rd121, 31;
	cvt.u32.u64 	%r1429, %rd122;
	ld.global.nc.u32 	%r1430, [%rd72+8];
	add.s32 	%r1431, %r1430, %r1429;
	max.s32 	%r1432, %r1431, 0;
	mul.wide.u32 	%rd123, %r1432, 1105044667;
	add.s64 	%rd124, %rd123, 9007199254740992;
	shr.u64 	%rd125, %rd124, 54;
	cvt.u32.u64 	%r1433, %rd125;
	min.u32 	%r1434, %r1433, 127;
	st.global.u8 	[%rd77+2], %r1434;
	cvt.s64.s32 	%rd126, %r1347;
	mad.lo.s64 	%rd127, %rd126, 93300828209152, 1073741824;
	shr.u64 	%rd128, %rd127, 31;
	cvt.u32.u64 	%r1435, %rd128;
	add.s32 	%r1436, %r1430, %r1435;
	max.s32 	%r1437, %r1436, 0;
	mul.wide.u32 	%rd129, %r1437, 1105044667;
	add.s64 	%rd130, %rd129, 9007199254740992;
	shr.u64 	%rd131, %rd130, 54;
	cvt.u32.u64 	%r1438, %rd131;
	min.u32 	%r1439, %r1438, 127;
	st.global.u8 	[%rd77+226], %r1439;
	cvt.s64.s32 	%rd132, %r1351;
	mad.lo.s64 	%rd133, %rd132, 93300828209152, 1073741824;
	shr.u64 	%rd134, %rd133, 31;
	cvt.u32.u64 	%r1440, %rd134;
	add.s32 	%r1441, %r1430, %r1440;
	max.s32 	%r1442, %r1441, 0;
	mul.wide.u32 	%rd135, %r1442, 1105044667;
	add.s64 	%rd136, %rd135, 9007199254740992;
	shr.u64 	%rd137, %rd136, 54;
	cvt.u32.u64 	%r1443, %rd137;
	min.u32 	%r1444, %r1443, 127;
	st.global.u8 	[%rd77+450], %r1444;
	cvt.s64.s32 	%rd138, %r1355;
	mad.lo.s64 	%rd139, %rd138, 93300828209152, 1073741824;
	shr.u64 	%rd140, %rd139, 31;
	cvt.u32.u64 	%r1445, %rd140;
	add.s32 	%r1446, %r1430, %r1445;
	max.s32 	%r1447, %r1446, 0;
	mul.wide.u32 	%rd141, %r1447, 1105044667;
	add.s64 	%rd142, %rd141, 9007199254740992;
	shr.u64 	%rd143, %rd142, 54;
	cvt.u32.u64 	%r1448, %rd143;
	min.u32 	%r1449, %r1448, 127;
	st.global.u8 	[%rd77+674], %r1449;
	cvt.s64.s32 	%rd144, %r1359;
	mad.lo.s64 	%rd145, %rd144, 93300828209152, 1073741824;
	shr.u64 	%rd146, %rd145, 31;
	cvt.u32.u64 	%r1450, %rd146;
	ld.global.nc.u32 	%r1451, [%rd72+12];
	add.s32 	%r1452, %r1451, %r1450;
	max.s32 	%r1453, %r1452, 0;
	mul.wide.u32 	%rd147, %r1453, 1105044667;
	add.s64 	%rd148, %rd147, 9007199254740992;
	shr.u64 	%rd149, %rd148, 54;
	cvt.u32.u64 	%r1454, %rd149;
	min.u32 	%r1455, %r1454, 127;
	st.global.u8 	[%rd77+3], %r1455;
	cvt.s64.s32 	%rd150, %r1363;
	mad.lo.s64 	%rd151, %rd150, 93300828209152, 1073741824;
	shr.u64 	%rd152, %rd151, 31;
	cvt.u32.u64 	%r1456, %rd152;
	add.s32 	%r1457, %r1451, %r1456;
	max.s32 	%r1458, %r1457, 0;
	mul.wide.u32 	%rd153, %r1458, 1105044667;
	add.s64 	%rd154, %rd153, 9007199254740992;
	shr.u64 	%rd155, %rd154, 54;
	cvt.u32.u64 	%r1459, %rd155;
	min.u32 	%r1460, %r1459, 127;
	st.global.u8 	[%rd77+227], %r1460;
	cvt.s64.s32 	%rd156, %r1367;
	mad.lo.s64 	%rd157, %rd156, 93300828209152, 1073741824;
	shr.u64 	%rd158, %rd157, 31;
	cvt.u32.u64 	%r1461, %rd158;
	add.s32 	%r1462, %r1451, %r1461;
	max.s32 	%r1463, %r1462, 0;
	mul.wide.u32 	%rd159, %r1463, 1105044667;
	add.s64 	%rd160, %rd159, 9007199254740992;
	shr.u64 	%rd161, %rd160, 54;
	cvt.u32.u64 	%r1464, %rd161;
	min.u32 	%r1465, %r1464, 127;
	st.global.u8 	[%rd77+451], %r1465;
	cvt.s64.s32 	%rd162, %r1371;
	mad.lo.s64 	%rd163, %rd162, 93300828209152, 1073741824;
	shr.u64 	%rd164, %rd163, 31;
	cvt.u32.u64 	%r1466, %rd164;
	add.s32 	%r1467, %r1451, %r1466;
	max.s32 	%r1468, %r1467, 0;
	mul.wide.u32 	%rd165, %r1468, 1105044667;
	add.s64 	%rd166, %rd165, 9007199254740992;
	shr.u64 	%rd167, %rd166, 54;
	cvt.u32.u64 	%r1469, %rd167;
	min.u32 	%r1470, %r1469, 127;
	st.global.u8 	[%rd77+675], %r1470;
	ret;

}
	// .globl	fused_cast_fixed_point_multiply_clip_cast_13_kernel0
.visible .entry fused_cast_fixed_point_multiply_clip_cast_13_kernel0(
	.param .u64 .ptr .align 1 fused_cast_fixed_point_multiply_clip_cast_13_kernel0_param_0,
	.param .u64 .ptr .align 1 fused_cast_fixed_point_multiply_clip_cast_13_kernel0_param_1
)
{
	.reg .pred 	%p<2>;
	.reg .b32 	%r<15>;
	.reg .b64 	%rd<27>;

	ld.param.u64 	%rd7, [fused_cast_fixed_point_multiply_clip_cast_13_kernel0_param_0];
	ld.param.u64 	%rd8, [fused_cast_fixed_point_multiply_clip_cast_13_kernel0_param_1];
	cvta.to.global.u64 	%rd9, %rd7;
	cvta.to.global.u64 	%rd10, %rd8;
	mov.u32 	%r4, %ctaid.x;
	mov.u32 	%r5, %tid.x;
	mul.wide.u32 	%rd11, %r4, 4096;
	cvt.u64.u32 	%rd12, %r5;
	mul.wide.u32 	%rd13, %r5, 4;
	or.b64  	%rd14, %rd11, %rd13;
	add.s64 	%rd15, %rd14, %rd10;
	add.s64 	%rd26, %rd15, 1048576;
	mul.wide.u32 	%rd16, %r4, 1024;
	or.b64  	%rd17, %rd16, %rd12;
	add.s64 	%rd18, %rd17, %rd9;
	add.s64 	%rd25, %rd18, 262144;
	mov.b32 	%r14, 0;
$L__BB57_1:
	ld.global.nc.u32 	%r6, [%rd26+-1048576];
	mul.wide.s32 	%rd19, %r6, 1117547056;
	add.s64 	%rd20, %rd19, 9007199254740992;
	shr.s64 	%rd21, %rd20, 54;
	cvt.u32.u64 	%r7, %rd21;
	min.s32 	%r8, %r7, 127;
	max.s32 	%r9, %r8, -128;
	st.global.u8 	[%rd25+-262144], %r9;
	ld.global.nc.u32 	%r10, [%rd26];
	mul.wide.s32 	%rd22, %r10, 1117547056;
	add.s64 	%rd23, %rd22, 9007199254740992;
	shr.s64 	%rd24, %rd23, 54;
	cvt.u32.u64 	%r11, %rd24;
	min.s32 	%r12, %r11, 127;
	max.s32 	%r13, %r12, -128;
	st.global.u8 	[%rd25], %r13;
	add.s32 	%r14, %r14, 2;
	add.s64 	%rd26, %rd26, 2097152;
	add.s64 	%rd25, %rd25, 524288;
	setp.ne.s32 	%p1, %r14, 98;
	@%p1 bra 	$L__BB57_1;
	ret;

}
	// .globl	fused_nn_conv2d_cast_fixed_point_multiply_add_cast_fixed_point_multiply_add_cast_16086763325481941859__7_kernel0
.visible .entry fused_nn_conv2d_cast_fixed_point_multiply_add_cast_fixed_point_multiply_add_cast_16086763325481941859__7_kernel0(
	.param .u64 .ptr .align 1 fused_nn_conv2d_cast_fixed_point_multiply_add_cast_fixed_point_multiply_add_cast_16086763325481941859__7_kernel0_param_0,
	.param .u64 .ptr .align 1 fused_nn_conv2d_cast_fixed_point_multiply_add_cast_fixed_point_multiply_add_cast_16086763325481941859__7_kernel0_param_1,
	.param .u64 .ptr .align 1 fused_nn_conv2d_cast_fixed_point_multiply_add_cast_fixed_point_multiply_add_cast_16086763325481941859__7_kernel0_param_2,
	.param .u64 .ptr .align 1 fused_nn_conv2d_cast_fixed_point_multiply_add_cast_fixed_point_multiply_add_cast_16086763325481941859__7_kernel0_param_3,
	.param .u64 .ptr .align 1 fused_nn_conv2d_cast_fixed_point_multiply_add_cast_fixed_point_multiply_add_cast_16086763325481941859__7_kernel0_param_4
)
{
	.reg .pred 	%p<38>;
	.reg .b16 	%rs<162>;
	.reg .b32 	%r<2292>;
	.reg .b64 	%rd<345>;
	// demoted variable
	.shared .align 4 .b8 _ZZ112fused_nn_conv2d_cast_fixed_point_multiply_add_cast_fixed_point_multiply_add_cast_16086763325481941859__7_kernel0E15pad_data_shared[5184];
	// demoted variable
	.shared .align 4 .b8 _ZZ112fused_nn_conv2d_cast_fixed_point_multiply_add_cast_fixed_point_multiply_add_cast_16086763325481941859__7_kernel0E18placeholder_shared[8192];
	ld.param.u64 	%rd13, [fused_nn_conv2d_cast_fixed_point_multiply_add_cast_fixed_point_multiply_add_cast_16086763325481941859__7_kernel0_param_0];
	ld.param.u64 	%rd9, [fused_nn_conv2d_cast_fixed_point_multiply_add_cast_fixed_point_multiply_add_cast_16086763325481941859__7_kernel0_param_1];
	cvta.to.global.u64 	%rd1, %rd13;
	mov.u32 	%r1, %tid.z;
	shl.b32 	%r74, %r1, 2;
	mov.u32 	%r2, %tid.y;
	shl.b32 	%r75, %r2, 1;
	mov.u32 	%r76, %tid.x;
	add.s32 	%r77, %r74, %r76;
	add.s32 	%r3, %r77, %r75;
	shl.b32 	%r78, %r1, 1;
	add.s32 	%r79, %r78, %r2;
	mov.u32 	%r5, %ctaid.z;
	mul.lo.s32 	%r80, %r5, 401408;
	mov.u32 	%r6, %ctaid.x;
	mad.lo.s32 	%r7, %r6, 448, %r80;
	shl.b32 	%r8, %r1, 4;
	shl.b32 	%r9, %r2, 3;
	shl.b32 	%r10, %r76, 2;
	add.s32 	%r81, %r9, %r8;
	add.s32 	%r82, %r81, %r10;
	setp.gt.u32 	%p6, %r3, 647;
	setp.gt.u32 	%p7, %r79, 323;
	mov.u32 	%r83, _ZZ112fused_nn_conv2d_cast_fixed_point_multiply_add_cast_fixed_point_multiply_add_cast_16086763325481941859__7_kernel0E15pad_data_shared;
	add.s32 	%r11, %r83, %r82;
	or.pred  	%p8, %p6, %p7;
	@%p8 bra 	$L__BB58_2;
	cvt.u16.u32 	%rs1, %r3;
	mul.hi.u16 	%rs2, %rs1, 3237;
	shr.u16 	%rs3, %rs2, 2;
	mul.lo.s16 	%rs4, %rs3, 3136;
	cvt.u32.u16 	%r84, %rs4;
	mul.lo.s16 	%rs5, %rs3, 81;
	sub.s16 	%rs6, %rs1, %rs5;
	mul.lo.s16 	%rs7, %rs6, 19;
	shr.u16 	%rs8, %rs7, 9;
	mul.wide.u16 	%r85, %rs8, 112;
	mul.hi.u16 	%rs9, %rs1, 4855;
	shr.u16 	%rs10, %rs9, 1;
	mul.lo.s16 	%rs11, %rs10, 27;
	sub.s16 	%rs12, %rs1, %rs11;
	shl.b16 	%rs13, %rs12, 2;
	cvt.u32.u16 	%r86, %rs13;
	add.s32 	%r87, %r7, %r84;
	add.s32 	%r88, %r87, %r86;
	add.s32 	%r89, %r88, %r85;
	cvt.u64.u32 	%rd14, %r89;
	add.s64 	%rd15, %rd1, %rd14;
	ld.global.nc.u32 	%r90, [%rd15];
	st.shared.u32 	[%r11], %r90;
$L__BB58_2:
	setp.lt.u32 	%p9, %r3, 520;
	setp.lt.u32 	%p10, %r79, 260;
	and.pred  	%p1, %p9, %p10;
	not.pred 	%p11, %p1;
	@%p11 bra 	$L__BB58_4;
	cvt.u16.u32 	%rs14, %r3;
	add.s16 	%rs15, %rs14, 128;
	mul.hi.u16 	%rs16, %rs15, 6473;
	shr.u16 	%rs17, %rs16, 3;
	mul.lo.s16 	%rs18, %rs17, 3136;
	cvt.u32.u16 	%r91, %rs18;
	mul.lo.s16 	%rs19, %rs17, 81;
	sub.s16 	%rs20, %rs15, %rs19;
	mul.lo.s16 	%rs21, %rs20, 19;
	shr.u16 	%rs22, %rs21, 9;
	mul.wide.u16 	%r92, %rs22, 112;
	mul.hi.u16 	%rs23, %rs15, 4855;
	shr.u16 	%rs24, %rs23, 1;
	mul.lo.s16 	%rs25, %rs24, 27;
	sub.s16 	%rs26, %rs15, %rs25;
	shl.b16 	%rs27, %rs26, 2;
	cvt.u32.u16 	%r93, %rs27;
	add.s32 	%r94, %r7, %r91;
	add.s32 	%r95, %r94, %r93;
	add.s32 	%r96, %r95, %r92;
	cvt.u64.u32 	%rd16, %r96;
	add.s64 	%rd17, %rd1, %rd16;
	ld.global.nc.u32 	%r97, [%rd17];
	st.shared.u32 	[%r11+512], %r97;
$L__BB58_4:
	setp.lt.u32 	%p12, %r3, 392;
	setp.lt.u32 	%p13, %r79, 196;
	and.pred  	%p2, %p12, %p13;
	not.pred 	%p14, %p2;
	@%p14 bra 	$L__BB58_6;
	cvt.u16.u32 	%rs28, %r3;
	add.s16 	%rs29, %rs28, 256;
	mul.hi.u16 	%rs30, %rs29, 6473;
	shr.u16 	%rs31, %rs30, 3;
	mul.lo.s16 	%rs32, %rs31, 3136;
	cvt.u32.u16 	%r98, %rs32;
	mul.lo.s16 	%rs33, %rs31, 81;
	sub.s16 	%rs34, %rs29, %rs33;
	mul.lo.s16 	%rs35, %rs34, 19;
	shr.u16 	%rs36, %rs35, 9;
	mul.wide.u16 	%r99, %rs36, 112;
	mul.hi.u16 	%rs37, %rs29, 4855;
	shr.u16 	%rs38, %rs37, 1;
	mul.lo.s16 	%rs39, %rs38, 27;
	sub.s16 	%rs40, %rs29, %rs39;
	shl.b16 	%rs41, %rs40, 2;
	cvt.u32.u16 	%r100, %rs41;
	add.s32 	%r101, %r7, %r98;
	add.s32 	%r102, %r101, %r100;
	add.s32 	%r103, %r102, %r99;
	cvt.u64.u32 	%rd18, %r103;
	add.s64 	%rd19, %rd1, %rd18;
	ld.global.nc.u32 	%r104, [%rd19];
	st.shared.u32 	[%r11+1024], %r104;
$L__BB58_6:
	setp.lt.u32 	%p15, %r3, 264;
	setp.lt.u32 	%p16, %r79, 132;
	and.pred  	%p3, %p15, %p16;
	not.pred 	%p17, %p3;
	@%p17 bra 	$L__BB58_8;
	cvt.u16.u32 	%rs42, %r3;
	add.s16 	%rs43, %rs42, 384;
	mul.hi.u16 	%rs44, %rs43, 6473;
	shr.u16 	%rs45, %rs44, 3;
	mul.lo.s16 	%rs46, %rs45, 3136;
	cvt.u32.u16 	%r105, %rs46;
	mul.lo.s16 	%rs47, %rs45, 81;
	sub.s16 	%rs48, %rs43, %rs47;
	mul.lo.s16 	%rs49, %rs48, 19;
	shr.u16 	%rs50, %rs49, 9;
	mul.wide.u16 	%r106, %rs50, 112;
	mul.hi.u16 	%rs51, %rs43, 4855;
	shr.u16 	%rs52, %rs51, 1;
	mul.lo.s16 	%rs53, %rs52, 27;
	sub.s16 	%rs54, %rs43, %rs53;
	shl.b16 	%rs55, %rs54, 2;
	cvt.u32.u16 	%r107, %rs55;
	add.s32 	%r108, %r7, %r105;
	add.s32 	%r109, %r108, %r107;
	add.s32 	%r110, %r109, %r106;
	cvt.u64.u32 	%rd20, %r110;
	add.s64 	%rd21, %rd1, %rd20;
	ld.global.nc.u32 	%r111, [%rd21];
	st.shared.u32 	[%r11+1536], %r111;
$L__BB58_8:
	setp.lt.u32 	%p18, %r3, 136;
	setp.lt.u32 	%p19, %r79, 68;
	and.pred  	%p20, %p18, %p19;
	setp.lt.u32 	%p21, %r1, 34;
	and.pred  	%p4, %p20, %p21;
	not.pred 	%p22, %p4;
	@%p22 bra 	$L__BB58_10;
	cvt.u16.u32 	%rs56, %r3;
	add.s16 	%rs57, %rs56, 512;
	mul.hi.u16 	%rs58, %rs57, 6473;
	shr.u16 	%rs59, %rs58, 3;
	mul.lo.s16 	%rs60, %rs59, 3136;
	cvt.u32.u16 	%r113, %rs60;
	mul.lo.s16 	%rs61, %rs59, 81;
	sub.s16 	%rs62, %rs57, %rs61;
	mul.lo.s16 	%rs63, %rs62, 19;
	shr.u16 	%rs64, %rs63, 9;
	mul.wide.u16 	%r114, %rs64, 112;
	mul.hi.u16 	%rs65, %rs57, 4855;
	shr.u16 	%rs66, %rs65, 1;
	mul.lo.s16 	%rs67, %rs66, 27;
	sub.s16 	%rs68, %rs57, %rs67;
	shl.b16 	%rs69, %rs68, 2;
	cvt.u32.u16 	%r115, %rs69;
	add.s32 	%r116, %r7, %r113;
	add.s32 	%r117, %r116, %r115;
	add.s32 	%r118, %r117, %r114;
	cvt.u64.u32 	%rd22, %r118;
	add.s64 	%rd23, %rd1, %rd22;
	ld.global.nc.u32 	%r119, [%rd23];
	st.shared.u32 	[%r11+2048], %r119;
$L__BB58_10:
	setp.lt.u32 	%p23, %r3, 8;
	setp.lt.u32 	%p24, %r79, 4;
	and.pred  	%p25, %p23, %p24;
	setp.lt.u32 	%p26, %r1, 2;
	and.pred  	%p5, %p25, %p26;
	not.pred 	%p27, %p5;
	@%p27 bra 	$L__BB58_12;
	cvt.u16.u32 	%rs70, %r3;
	add.s16 	%rs71, %rs70, 640;
	mul.hi.u16 	%rs72, %rs71, 6473;
	shr.u16 	%rs73, %rs72, 3;
	mul.lo.s16 	%rs74, %rs73, 3136;
	cvt.u32.u16 	%r121, %rs74;
	mul.lo.s16 	%rs75, %rs73, 81;
	sub.s16 	%rs76, %rs71, %rs75;
	mul.lo.s16 	%rs77, %rs76, 19;
	shr.u16 	%rs78, %rs77, 9;
	mul.wide.u16 	%r122, %rs78, 112;
	mul.hi.u16 	%rs79, %rs71, 4855;
	shr.u16 	%rs80, %rs79, 1;
	mul.lo.s16 	%rs81, %rs80, 27;
	sub.s16 	%rs82, %rs71, %rs81;
	shl.b16 	%rs83, %rs82, 2;
	cvt.u32.u16 	%r123, %rs83;
	add.s32 	%r124, %r7, %r121;
	add.s32 	%r125, %r124, %r123;
	add.s32 	%r126, %r125, %r122;
	cvt.u64.u32 	%rd24, %r126;
	add.s64 	%rd25, %rd1, %rd24;
	ld.global.nc.u32 	%r127, [%rd25];
	st.shared.u32 	[%r11+2560], %r127;
$L__BB58_12:
	mov.u32 	%r12, %ctaid.y;
	shl.b32 	%r129, %r12, 16;
	shl.b32 	%r130, %r3, 6;
	and.b32  	%r131, %r130, 260096;
	and.b32  	%r132, %r8, 112;
	or.b32  	%r133, %r9, %r129;
	add.s32 	%r134, %r133, %r10;
	add.s32 	%r135, %r134, %r132;
	add.s32 	%r136, %r135, %r131;
	shl.b32 	%r137, %r3, 2;
	and.b32  	%r138, %r137, 16256;
	add.s32 	%r139, %r10, %r9;
	add.s32 	%r140, %r139, %r132;
	add.s32 	%r141, %r140, %r138;
	cvt.u64.u32 	%rd26, %r136;
	cvta.to.global.u64 	%rd27, %rd9;
	add.s64 	%rd2, %rd27, %rd26;
	ld.global.nc.u32 	%r142, [%rd2];
	mov.u32 	%r143, _ZZ112fused_nn_conv2d_cast_fixed_point_multiply_add_cast_fixed_point_multiply_add_cast_16086763325481941859__7_kernel0E18placeholder_shared;
	add.s32 	%r13, %r143, %r141;
	st.shared.u32 	[%r13], %r142;
	ld.global.nc.u32 	%r144, [%rd2+8192];
	st.shared.u32 	[%r13+512], %r144;
	ld.global.nc.u32 	%r145, [%rd2+16384];
	st.shared.u32 	[%r13+1024], %r145;
	ld.global.nc.u32 	%r146, [%rd2+24576];
	st.shared.u32 	[%r13+1536], %r146;
	ld.global.nc.u32 	%r147, [%rd2+32768];
	st.shared.u32 	[%r13+2048], %r147;
	ld.global.nc.u32 	%r148, [%rd2+40960];
	st.shared.u32 	[%r13+2560], %r148;
	ld.global.nc.u32 	%r149, [%rd2+49152];
	st.shared.u32 	[%r13+3072], %r149;
	ld.global.nc.u32 	%r150, [%rd2+57344];
	st.shared.u32 	[%r13+3584], %r150;
	cvt.u16.u32 	%rs84, %r3;
	mul.hi.u16 	%rs85, %rs84, 3237;
	shr.u16 	%rs86, %rs85, 2;
	mul.lo.s16 	%rs87, %rs86, 3136;
	cvt.u64.u16 	%rd28, %rs87;
	mul.lo.s16 	%rs88, %rs86, 81;
	sub.s16 	%rs89, %rs84, %rs88;
	mul.lo.s16 	%rs90, %rs89, 19;
	shr.u16 	%rs91, %rs90, 9;
	cvt.u32.u16 	%r151, %rs91;
	mul.wide.u32 	%rd29, %r151, 112;
	mul.hi.u16 	%rs92, %rs84, 4855;
	shr.u16 	%rs93, %rs92, 1;
	mul.lo.s16 	%rs94, %rs93, 27;
	sub.s16 	%rs95, %rs84, %rs94;
	shl.b16 	%rs96, %rs95, 2;
	cvt.u64.u16 	%rd30, %rs96;
	add.s64 	%rd31, %rd28, %rd30;
	add.s64 	%rd3, %rd31, %rd29;
	add.s16 	%rs97, %rs84, 128;
	mul.hi.u16 	%rs98, %rs97, 6473;
	shr.u16 	%rs99, %rs98, 3;
	mul.lo.s16 	%rs100, %rs99, 3136;
	cvt.u64.u16 	%rd32, %rs100;
	mul.lo.s16 	%rs101, %rs99, 81;
	sub.s16 	%rs102, %rs97, %rs101;
	mul.lo.s16 	%rs103, %rs102, 19;
	shr.u16 	%rs104, %rs103, 9;
	cvt.u32.u16 	%r152, %rs104;
	mul.wide.u32 	%rd33, %r152, 112;
	mul.hi.u16 	%rs105, %rs97, 4855;
	shr.u16 	%rs106, %rs105, 1;
	mul.lo.s16 	%rs107, %rs106, 27;
	sub.s16 	%rs108, %rs97, %rs107;
	shl.b16 	%rs109, %rs108, 2;
	cvt.u64.u16 	%rd34, %rs109;
	add.s64 	%rd35, %rd32, %rd34;
	add.s64 	%rd4, %rd35, %rd33;
	add.s16 	%rs110, %rs84, 256;
	mul.hi.u16 	%rs111, %rs110, 6473;
	shr.u16 	%rs112, %rs111, 3;
	mul.lo.s16 	%rs113, %rs112, 3136;
	cvt.u64.u16 	%rd36, %rs113;
	mul.lo.s16 	%rs114, %rs112, 81;
	sub.s16 	%rs115, %rs110, %rs114;
	mul.lo.s16 	%rs116, %rs115, 19;
	shr.u16 	%rs117, %rs116, 9;
	cvt.u32.u16 	%r153, %rs117;
	mul.wide.u32 	%rd37, %r153, 112;
	mul.hi.u16 	%rs118, %rs110, 4855;
	shr.u16 	%rs119, %rs118, 1;
	mul.lo.s16 	%rs120, %rs119, 27;
	sub.s16 	%rs121, %rs110, %rs120;
	shl.b16 	%rs122, %rs121, 2;
	cvt.u64.u16 	%rd38, %rs122;
	add.s64 	%rd39, %rd36, %rd38;
	add.s64 	%rd5, %rd39, %rd37;
	add.s16 	%rs123, %rs84, 384;
	mul.hi.u16 	%rs124, %rs123, 6473;
	shr.u16 	%rs125, %rs124, 3;
	mul.lo.s16 	%rs126, %rs125, 3136;
	cvt.u64.u16 	%rd40, %rs126;
	mul.lo.s16 	%rs127, %rs125, 81;
	sub.s16 	%rs128, %rs123, %rs127;
	mul.lo.s16 	%rs129, %rs128, 19;
	shr.u16 	%rs130, %rs129, 9;
	cvt.u32.u16 	%r154, %rs130;
	mul.wide.u32 	%rd41, %r154, 112;
	mul.hi.u16 	%rs131, %rs123, 4855;
	shr.u16 	%rs132, %rs131, 1;
	mul.lo.s16 	%rs133, %rs132, 27;
	sub.s16 	%rs134, %rs123, %rs133;
	shl.b16 	%rs135, %rs134, 2;
	cvt.u64.u16 	%rd42, %rs135;
	add.s64 	%rd43, %rd40, %rd42;
	add.s64 	%rd6, %rd43, %rd41;
	add.s16 	%rs136, %rs84, 512;
	mul.hi.u16 	%rs137, %rs136, 6473;
	shr.u16 	%rs138, %rs137, 3;
	mul.lo.s16 	%rs139, %rs138, 3136;
	cvt.u64.u16 	%rd44, %rs139;
	mul.lo.s16 	%rs140, %rs138, 81;
	sub.s16 	%rs141, %rs136, %rs140;
	mul.lo.s16 	%rs142, %rs141, 19;
	shr.u16 	%rs143, %rs142, 9;
	cvt.u32.u16 	%r155, %rs143;
	mul.wide.u32 	%rd45, %r155, 112;
	mul.hi.u16 	%rs144, %rs136, 4855;
	shr.u16 	%rs145, %rs144, 1;
	mul.lo.s16 	%rs146, %rs145, 27;
	sub.s16 	%rs147, %rs136, %rs146;
	shl.b16 	%rs148, %rs147, 2;
	cvt.u64.u16 	%rd46, %rs148;
	add.s64 	%rd47, %rd44, %rd46;
	add.s64 	%rd7, %rd47, %rd45;
	add.s16 	%rs149, %rs84, 640;
	mul.hi.u16 	%rs150, %rs149, 6473;
	shr.u16 	%rs151, %rs150, 3;
	mul.lo.s16 	%rs152, %rs151, 81;
	sub.s16 	%rs153, %rs149, %rs152;
	mul.lo.s16 	%rs154, %rs153, 19;
	shr.u16 	%rs155, %rs154, 9;
	cvt.u32.u16 	%r156, %rs155;
	mul.wide.u32 	%rd48, %r156, 112;
	mul.hi.u16 	%rs156, %rs149, 4855;
	shr.u16 	%rs157, %rs156, 1;
	mul.lo.s16 	%rs158, %rs157, 27;
	sub.s16 	%rs159, %rs149, %rs158;
	shl.b16 	%rs160, %rs159, 2;
	mad.lo.s16 	%rs161, %rs151, 3136, %rs160;
	cvt.u64.u16 	%rd49, %rs161;
	add.s64 	%rd8, %rd48, %rd49;
	mov.b32 	%r2263, 0;
	mov.u32 	%r2264, %r2263;
	mov.u32 	%r2265, %r2263;
	mov.u32 	%r2266, %r2263;
	mov.u32 	%r2267, %r2263;
	mov.u32 	%r2268, %r2263;
	mov.u32 	%r2269, %r2263;
	mov.u32 	%r2270, %r2263;
	mov.u32 	%r2271, %r2263;
	mov.u32 	%r2272, %r2263;
	mov.u32 	%r2273, %r2263;
	mov.u32 	%r2274, %r2263;
	mov.u32 	%r2275, %r2263;
	mov.u32 	%r2276, %r2263;
	mov.u32 	%r2277, %r2263;
	mov.u32 	%r2278, %r2263;
	mov.u32 	%r2279, %r2263;
	mov.u32 	%r2280, %r2263;
	mov.u32 	%r2281, %r2263;
	mov.u32 	%r2282, %r2263;
	mov.u32 	%r2283, %r2263;
	mov.u32 	%r2284, %r2263;
	mov.u32 	%r2285, %r2263;
	mov.u32 	%r2286, %r2263;
	mov.u32 	%r2287, %r2263;
	mov.u32 	%r2288, %r2263;
	mov.u32 	%r2289, %r2263;
	mov.u32 	%r2290, %r2263;
	mov.u32 	%r2291, %r2263;
$L__BB58_13:
	bar.sync 	0;
	shl.b32 	%r157, %r1, 2;
	mov.u32 	%r158, %tid.x;
	add.s32 	%r159, %r157, %r158;
	shl.b32 	%r160, %r2, 1;
	add.s32 	%r161, %r159, %r160;
	setp.gt.u32 	%p28, %r161, 647;
	shl.b32 	%r162, %r1, 1;
	add.s32 	%r163, %r162, %r2;
	setp.gt.u32 	%p29, %r163, 323;
	or.pred  	%p30, %p28, %p29;
	@%p30 bra 	$L__BB58_15;
	not.b32 	%r165, %r2291;
	mul.lo.s32 	%r166, %r2291, 25088;
	cvt.u64.u32 	%rd50, %r166;
	cvt.u64.u32 	%rd51, %r7;
	add.s64 	%rd52, %rd51, %rd50;
	add.s64 	%rd53, %rd52, %rd3;
	add.s64 	%rd54, %rd1, %rd53;
	ld.global.nc.u32 	%r167, [%rd54+25088];
	and.b32  	%r168, %r165, 1;
	shl.b32 	%r169, %r2, 3;
	shl.b32 	%r170, %r1, 4;
	add.s32 	%r171, %r169, %r170;
	add.s32 	%r172, %r171, %r10;
	mov.u32 	%r173, _ZZ112fused_nn_conv2d_cast_fixed_point_multiply_add_cast_fixed_point_multiply_add_cast_16086763325481941859__7_kernel0E15pad_data_shared;
	add.s32 	%r174, %r173, %r172;
	mad.lo.s32 	%r175, %r168, 2592, %r174;
	st.shared.u32 	[%r175], %r167;
$L__BB58_15:
	@%p11 bra 	$L__BB58_17;
	not.b32 	%r176, %r2291;
	mul.lo.s32 	%r177, %r2291, 25088;
	cvt.u64.u32 	%rd55, %r177;
	cvt.u64.u32 	%rd56, %r7;
	add.s64 	%rd57, %rd56, %rd55;
	add.s64 	%rd58, %rd57, %rd4;
	add.s64 	%rd59, %rd1, %rd58;
	ld.global.nc.u32 	%r178, [%rd59+25088];
	and.b32  	%r179, %r176, 1;
	shl.b32 	%r180, %r2, 3;
	shl.b32 	%r181, %r1, 4;
	add.s32 	%r182, %r180, %r181;
	add.s32 	%r183, %r182, %r10;
	mov.u32 	%r184, _ZZ112fused_nn_conv2d_cast_fixed_point_multiply_add_cast_fixed_point_multiply_add_cast_16086763325481941859__7_kernel0E15pad_data_shared;
	add.s32 	%r185, %r184, %r183;
	mad.lo.s32 	%r186, %r179, 2592, %r185;
	st.shared.u32 	[%r186+512], %r178;
$L__BB58_17:
	@%p14 bra 	$L__BB58_19;
	not.b32 	%r187, %r2291;
	mul.lo.s32 	%r188, %r2291, 25088;
	cvt.u64.u32 	%rd60, %r188;
	cvt.u64.u32 	%rd61, %r7;
	add.s64 	%rd62, %rd61, %rd60;
	add.s64 	%rd63, %rd62, %rd5;
	add.s64 	%rd64, %rd1, %rd63;
	ld.global.nc.u32 	%r189, [%rd64+25088];
	and.b32  	%r190, %r187, 1;
	shl.b32 	%r191, %r2, 3;
	shl.b32 	%r192, %r1, 4;
	add.s32 	%r193, %r191, %r192;
	add.s32 	%r194, %r193, %r10;
	mov.u32 	%r195, _ZZ112fused_nn_conv2d_cast_fixed_point_multiply_add_cast_fixed_point_multiply_add_cast_16086763325481941859__7_kernel0E15pad_data_shared;
	add.s32 	%r196, %r195, %r194;
	mad.lo.s32 	%r197, %r190, 2592, %r196;
	st.shared.u32 	[%r197+1024], %r189;
$L__BB58_19:
	@%p17 bra 	$L__BB58_21;
	not.b32 	%r198, %r2291;
	mul.lo.s32 	%r199, %r2291, 25088;
	cvt.u64.u32 	%rd65, %r199;
	cvt.u64.u32 	%rd66, %r7;
	add.s64 	%rd67, %rd66, %rd65;
	add.s64 	%rd68, %rd67, %rd6;
	add.s64 	%rd69, %rd1, %rd68;
	ld.global.nc.u32 	%r200, [%rd69+25088];
	and.b32  	%r201, %r198, 1;
	shl.b32 	%r202, %r2, 3;
	shl.b32 	%r203, %r1, 4;
	add.s32 	%r204, %r202, %r203;
	add.s32 	%r205, %r204, %r10;
	mov.u32 	%r206, _ZZ112fused_nn_conv2d_cast_fixed_point_multiply_add_cast_fixed_point_multiply_add_cast_16086763325481941859__7_kernel0E15pad_data_shared;
	add.s32 	%r207, %r206, %r205;
	mad.lo.s32 	%r208, %r201, 2592, %r207;
	st.shared.u32 	[%r208+1536], %r200;
$L__BB58_21:
	@%p22 bra 	$L__BB58_23;
	not.b32 	%r209, %r2291;
	mul.lo.s32 	%r210, %r2291, 25088;
	cvt.u64.u32 	%rd70, %r210;
	cvt.u64.u32 	%rd71, %r7;
	add.s64 	%rd72, %rd71, %rd70;
	add.s64 	%rd73, %rd72, %rd7;
	add.s64 	%rd74, %rd1, %rd73;
	ld.global.nc.u32 	%r211, [%rd74+25088];
	and.b32  	%r212, %r209, 1;
	shl.b32 	%r213, %r2, 3;
	shl.b32 	%r214, %r1, 4;
	add.s32 	%r215, %r213, %r214;
	add.s32 	%r216, %r215, %r10;
	mov.u32 	%r217, _ZZ112fused_nn_conv2d_cast_fixed_point_multiply_add_cast_fixed_point_multiply_add_cast_16086763325481941859__7_kernel0E15pad_data_shared;
	add.s32 	%r218, %r217, %r216;
	mad.lo.s32 	%r219, %r212, 2592, %r218;
	st.shared.u32 	[%r219+2048], %r211;
$L__BB58_23:
	@%p27 bra 	$L__BB58_25;
	not.b32 	%r220, %r2291;
	mul.lo.s32 	%r221, %r2291, 25088;
	cvt.u64.u32 	%rd75, %r221;
	cvt.u64.u32 	%rd76, %r7;
	add.s64 	%rd77, %rd76, %rd75;
	add.s64 	%rd78, %rd77, %rd8;
	add.s64 	%rd79, %rd1, %rd78;
	ld.global.nc.u32 	%r222, [%rd79+25088];
	and.b32  	%r223, %r220, 1;
	shl.b32 	%r224, %r2, 3;
	shl.b32 	%r225, %r1, 4;
	add.s32 	%r226, %r224, %r225;
	add.s32 	%r227, %r226, %r10;
	mov.u32 	%r228, _ZZ112fused_nn_conv2d_cast_fixed_point_multiply_add_cast_fixed_point_multiply_add_cast_16086763325481941859__7_kernel0E15pad_data_shared;
	add.s32 	%r229, %r228, %r227;
	mad.lo.s32 	%r230, %r223, 2592, %r229;
	st.shared.u32 	[%r230+2560], %r222;
$L__BB58_25:
	shl.b32 	%r1127, %r2291, 7;
	shl.b32 	%r1128, %r2291, 12;
	and.b32  	%r1129, %r1128, 4096;
	xor.b32  	%r1130, %r1129, 4096;
	cvt.u64.u32 	%rd80, %r1127;
	add.s64 	%rd81, %rd2, %rd80;
	ld.global.nc.u32 	%r1131, [%rd81+128];
	add.s32 	%r1132, %r13, %r1130;
	st.shared.u32 	[%r1132], %r1131;
	ld.global.nc.u32 	%r1133, [%rd81+8320];
	st.shared.u32 	[%r1132+512], %r1133;
	ld.global.nc.u32 	%r1134, [%rd81+16512];
	st.shared.u32 	[%r1132+1024], %r1134;
	ld.global.nc.u32 	%r1135, [%rd81+24704];
	st.shared.u32 	[%r1132+1536], %r1135;
	ld.global.nc.u32 	%r1136, [%rd81+32896];
	st.shared.u32 	[%r1132+2048], %r1136;
	ld.global.nc.u32 	%r1137, [%rd81+41088];
	st.shared.u32 	[%r1132+2560], %r1137;
	ld.global.nc.u32 	%r1138, [%rd81+49280];
	st.shared.u32 	[%r1132+3072], %r1138;
	ld.global.nc.u32 	%r1139, [%rd81+57472];
	st.shared.u32 	[%r1132+3584], %r1139;
	and.b32  	%r1140, %r2291, 1;
	setp.eq.b32 	%p36, %r1140, 1;
	selp.b32 	%r1141, 2592, 0, %p36;
	mov.u32 	%r1142, %tid.x;
	shl.b32 	%r1143, %r1142, 3;
	mad.lo.s32 	%r43, %r2, 216, %r1143;
	add.s32 	%r1144, %r43, %r1141;
	shl.b32 	%r44, %r1, 7;
	add.s32 	%r1145, %r1129, %r44;
	mov.u32 	%r1146, _ZZ112fused_nn_conv2d_cast_fixed_point_multiply_add_cast_fixed_point_multiply_add_cast_16086763325481941859__7_kernel0E15pad_data_shared;
	add.s32 	%r1147, %r1146, %r1144;
	ld.shared.u32 	%r232, [%r1147];
	mov.u32 	%r1148, _ZZ112fused_nn_conv2d_cast_fixed_point_multiply_add_cast_fixed_point_multiply_add_cast_16086763325481941859__7_kernel0E18placeholder_shared;
	add.s32 	%r1149, %r1148, %r1145;
	ld.shared.u32 	%r233, [%r1149];
	// begin inline asm
	dp4a.s32.s32 %r231, %r232, %r233, %r2290;
	// end inline asm
	ld.shared.u32 	%r236, [%r1147+16];
	ld.shared.u32 	%r237, [%r1149];
	// begin inline asm
	dp4a.s32.s32 %r235, %r236, %r237, %r2286;
	// end inline asm
	ld.shared.u32 	%r240, [%r1147+32];
	ld.shared.u32 	%r241, [%r1149];
	// begin inline asm
	dp4a.s32.s32 %r239, %r240, %r241, %r2282;
	// end inline asm
	ld.shared.u32 	%r244, [%r1147+48];
	ld.shared.u32 	%r245, [%r1149];
	// begin inline asm
	dp4a.s32.s32 %r243, %r244, %r245, %r2278;
	// end inline asm
	ld.shared.u32 	%r248, [%r1147+64];
	ld.shared.u32 	%r249, [%r1149];
	// begin inline asm
	dp4a.s32.s32 %r247, %r248, %r249, %r2274;
	// end inline asm
	ld.shared.u32 	%r252, [%r1147+80];
	ld.shared.u32 	%r253, [%r1149];
	// begin inline asm
	dp4a.s32.s32 %r251, %r252, %r253, %r2270;
	// end inline asm
	ld.shared.u32 	%r256, [%r1147+96];
	ld.shared.u32 	%r257, [%r1149];
	// begin inline asm
	dp4a.s32.s32 %r255, %r256, %r257, %r2266;
	// end inline asm
	ld.shared.u32 	%r260, [%r1147];
	ld.shared.u32 	%r261, [%r1149+4];
	// begin inline asm
	dp4a.s32.s32 %r259, %r260, %r261, %r2289;
	// end inline asm
	ld.shared.u32 	%r264, [%r1147+16];
	ld.shared.u32 	%r265, [%r1149+4];
	// begin inline asm
	dp4a.s32.s32 %r263, %r264, %r265, %r2285;
	// end inline asm
	ld.shared.u32 	%r268, [%r1147+32];
	ld.shared.u32 	%r269, [%r1149+4];
	// begin inline asm
	dp4a.s32.s32 %r267, %r268, %r269, %r2281;
	// end inline asm
	ld.shared.u32 	%r272, [%r1147+48];
	ld.shared.u32 	%r273, [%r1149+4];
	// begin inline asm
	dp4a.s32.s32 %r271, %r272, %r273, %r2277;
	// end inline asm
	ld.shared.u32 	%r276, [%r1147+64];
	ld.shared.u32 	%r277, [%r1149+4];
	// begin inline asm
	dp4a.s32.s32 %r275, %r276, %r277, %r2273;
	// end inline asm
	ld.shared.u32 	%r280, [%r1147+80];
	ld.shared.u32 	%r281, [%r1149+4];
	// begin inline asm
	dp4a.s32.s32 %r279, %r280, %r281, %r2269;
	// end inline asm
	ld.shared.u32 	%r284, [%r1147+96];
	ld.shared.u32 	%r285, [%r1149+4];
	// begin inline asm
	dp4a.s32.s32 %r283, %r284, %r285, %r2265;
	// end inline asm
	ld.shared.u32 	%r288, [%r1147];
	ld.shared.u32 	%r289, [%r1149+8];
	// begin inline asm
	dp4a.s32.s32 %r287, %r288, %r289, %r2288;
	// end inline asm
	ld.shared.u32 	%r292, [%r1147+16];
	ld.shared.u32 	%r293, [%r1149+8];
	// begin inline asm
	dp4a.s32.s32 %r291, %r292, %r293, %r2284;
	// end inline asm
	ld.shared.u32 	%r296, [%r1147+32];
	ld.shared.u32 	%r297, [%r1149+8];
	// begin inline asm
	dp4a.s32.s32 %r295, %r296, %r297, %r2280;
	// end inline asm
	ld.shared.u32 	%r300, [%r1147+48];
	ld.shared.u32 	%r301, [%r1149+8];
	// begin inline asm
	dp4a.s32.s32 %r299, %r300, %r301, %r2276;
	// end inline asm
	ld.shared.u32 	%r304, [%r1147+64];
	ld.shared.u32 	%r305, [%r1149+8];
	// begin inline asm
	dp4a.s32.s32 %r303, %r304, %r305, %r2272;
	// end inline asm
	ld.shared.u32 	%r308, [%r1147+80];
	ld.shared.u32 	%r309, [%r1149+8];
	// begin inline asm
	dp4a.s32.s32 %r307, %r308, %r309, %r2268;
	// end inline asm
	ld.shared.u32 	%r312, [%r1147+96];
	ld.shared.u32 	%r313, [%r1149+8];
	// begin inline asm
	dp4a.s32.s32 %r311, %r312, %r313, %r2264;
	// end inline asm
	ld.shared.u32 	%r316, [%r1147];
	ld.shared.u32 	%r317, [%r1149+12];
	// begin inline asm
	dp4a.s32.s32 %r315, %r316, %r317, %r2287;
	// end inline asm
	ld.shared.u32 	%r320, [%r1147+16];
	ld.shared.u32 	%r321, [%r1149+12];
	// begin inline asm
	dp4a.s32.s32 %r319, %r320, %r321, %r2283;
	// end inline asm
	ld.shared.u32 	%r324, [%r1147+32];
	ld.shared.u32 	%r325, [%r1149+12];
	// begin inline asm
	dp4a.s32.s32 %r323, %r324, %r325, %r2279;
	// end inline asm
	ld.shared.u32 	%r328, [%r1147+48];
	ld.shared.u32 	%r329, [%r1149+12];
	// begin inline asm
	dp4a.s32.s32 %r327, %r328, %r329, %r2275;
	// end inline asm
	ld.shared.u32 	%r332, [%r1147+64];
	ld.shared.u32 	%r333, [%r1149+12];
	// begin inline asm
	dp4a.s32.s32 %r331, %r332, %r333, %r2271;
	// end inline asm
	ld.shared.u32 	%r336, [%r1147+80];
	ld.shared.u32 	%r337, [%r1149+12];
	// begin inline asm
	dp4a.s32.s32 %r335, %r336, %r337, %r2267;
	// end inline asm
	ld.shared.u32 	%r340, [%r1147+96];
	ld.shared.u32 	%r341, [%r1149+12];
	// begin inline asm
	dp4a.s32.s32 %r339, %r340, %r341, %r2263;
	// end inline asm
	ld.shared.u32 	%r344, [%r1147+324];
	ld.shared.u32 	%r345, [%r1149+16];
	// begin inline asm
	dp4a.s32.s32 %r343, %r344, %r345, %r231;
	// end inline asm
	ld.shared.u32 	%r348, [%r1147+340];
	ld.shared.u32 	%r349, [%r1149+16];
	// begin inline asm
	dp4a.s32.s32 %r347, %r348, %r349, %r235;
	// end inline asm
	ld.shared.u32 	%r352, [%r1147+356];
	ld.shared.u32 	%r353, [%r1149+16];
	// begin inline asm
	dp4a.s32.s32 %r351, %r352, %r353, %r239;
	// end inline asm
	ld.shared.u32 	%r356, [%r1147+372];
	ld.shared.u32 	%r357, [%r1149+16];
	// begin inline asm
	dp4a.s32.s32 %r355, %r356, %r357, %r243;
	// end inline asm
	ld.shared.u32 	%r360, [%r1147+388];
	ld.shared.u32 	%r361, [%r1149+16];
	// begin inline asm
	dp4a.s32.s32 %r359, %r360, %r361, %r247;
	// end inline asm
	ld.shared.u32 	%r364, [%r1147+404];
	ld.shared.u32 	%r365, [%r1149+16];
	// begin inline asm
	dp4a.s32.s32 %r363, %r364, %r365, %r251;
	// end inline asm
	ld.shared.u32 	%r368, [%r1147+420];
	ld.shared.u32 	%r369, [%r1149+16];
	// begin inline asm
	dp4a.s32.s32 %r367, %r368, %r369, %r255;
	// end inline asm
	ld.shared.u32 	%r372, [%r1147+324];
	ld.shared.u32 	%r373, [%r1149+20];
	// begin inline asm
	dp4a.s32.s32 %r371, %r372, %r373, %r259;
	// end inline asm
	ld.shared.u32 	%r376, [%r1147+340];
	ld.shared.u32 	%r377, [%r1149+20];
	// begin inline asm
	dp4a.s32.s32 %r375, %r376, %r377, %r263;
	// end inline asm
	ld.shared.u32 	%r380, [%r1147+356];
	ld.shared.u32 	%r381, [%r1149+20];
	// begin inline asm
	dp4a.s32.s32 %r379, %r380, %r381, %r267;
	// end inline asm
	ld.shared.u32 	%r384, [%r1147+372];
	ld.shared.u32 	%r385, [%r1149+20];
	// begin inline asm
	dp4a.s32.s32 %r383, %r384, %r385, %r271;
	// end inline asm
	ld.shared.u32 	%r388, [%r1147+388];
	ld.shared.u32 	%r389, [%r1149+20];
	// begin inline asm
	dp4a.s32.s32 %r387, %r388, %r389, %r275;
	// end inline asm
	ld.shared.u32 	%r392, [%r1147+404];
	ld.shared.u32 	%r393, [%r1149+20];
	// begin inline asm
	dp4a.s32.s32 %r391, %r392, %r393, %r279;
	// end inline asm
	ld.shared.u32 	%r396, [%r1147+420];
	ld.shared.u32 	%r397, [%r1149+20];
	// begin inline asm
	dp4a.s32.s32 %r395, %r396, %r397, %r283;
	// end inline asm
	ld.shared.u32 	%r400, [%r1147+324];
	ld.shared.u32 	%r401, [%r1149+24];
	// begin inline asm
	dp4a.s32.s32 %r399, %r400, %r401, %r287;
	// end inline asm
	ld.shared.u32 	%r404, [%r1147+340];
	ld.shared.u32 	%r405, [%r1149+24];
	// begin inline asm
	dp4a.s32.s32 %r403, %r404, %r405, %r291;
	// end inline asm
	ld.shared.u32 	%r408, [%r1147+356];
	ld.shared.u32 	%r409, [%r1149+24];
	// begin inline asm
	dp4a.s32.s32 %r407, %r408, %r409, %r295;
	// end inline asm
	ld.shared.u32 	%r412, [%r1147+372];
	ld.shared.u32 	%r413, [%r1149+24];
	// begin inline asm
	dp4a.s32.s32 %r411, %r412, %r413, %r299;
	// end inline asm
	ld.shared.u32 	%r416, [%r1147+388];
	ld.shared.u32 	%r417, [%r1149+24];
	// begin inline asm
	dp4a.s32.s32 %r415, %r416, %r417, %r303;
	// end inline asm
	ld.shared.u32 	%r420, [%r1147+404];
	ld.shared.u32 	%r421, [%r1149+24];
	// begin inline asm
	dp4a.s32.s32 %r419, %r420, %r421, %r307;
	// end inline asm
	ld.shared.u32 	%r424, [%r1147+420];
	ld.shared.u32 	%r425, [%r1149+24];
	// begin inline asm
	dp4a.s32.s32 %r423, %r424, %r425, %r311;
	// end inline asm
	ld.shared.u32 	%r428, [%r1147+324];
	ld.shared.u32 	%r429, [%r1149+28];
	// begin inline asm
	dp4a.s32.s32 %r427, %r428, %r429, %r315;
	// end inline asm
	ld.shared.u32 	%r432, [%r1147+340];
	ld.shared.u32 	%r433, [%r1149+28];
	// begin inline asm
	dp4a.s32.s32 %r431, %r432, %r433, %r319;
	// end inline asm
	ld.shared.u32 	%r436, [%r1147+356];
	ld.shared.u32 	%r437, [%r1149+28];
	// begin inline asm
	dp4a.s32.s32 %r435, %r436, %r437, %r323;
	// end inline asm
	ld.shared.u32 	%r440, [%r1147+372];
	ld.shared.u32 	%r441, [%r1149+28];
	// begin inline asm
	dp4a.s32.s32 %r439, %r440, %r441, %r327;
	// end inline asm
	ld.shared.u32 	%r444, [%r1147+388];
	ld.shared.u32 	%r445, [%r1149+28];
	// begin inline asm
	dp4a.s32.s32 %r443, %r444, %r445, %r331;
	// end inline asm
	ld.shared.u32 	%r448, [%r1147+404];
	ld.shared.u32 	%r449, [%r1149+28];
	// begin inline asm
	dp4a.s32.s32 %r447, %r448, %r449, %r335;
	// end inline asm
	ld.shared.u32 	%r452, [%r1147+420];
	ld.shared.u32 	%r453, [%r1149+28];
	// begin inline asm
	dp4a.s32.s32 %r451, %r452, %r453, %r339;
	// end inline asm
	ld.shared.u32 	%r456, [%r1147+648];
	ld.shared.u32 	%r457, [%r1149+32];
	// begin inline asm
	dp4a.s32.s32 %r455, %r456, %r457, %r343;
	// end inline asm
	ld.shared.u32 	%r460, [%r1147+664];
	ld.shared.u32 	%r461, [%r1149+32];
	// begin inline asm
	dp4a.s32.s32 %r459, %r460, %r461, %r347;
	// end inline asm
	ld.shared.u32 	%r464, [%r1147+680];
	ld.shared.u32 	%r465, [%r1149+32];
	// begin inline asm
	dp4a.s32.s32 %r463, %r464, %r465, %r351;
	// end inline asm
	ld.shared.u32 	%r468, [%r1147+696];
	ld.shared.u32 	%r469, [%r1149+32];
	// begin inline asm
	dp4a.s32.s32 %r467, %r468, %r469, %r355;
	// end inline asm
	ld.shared.u32 	%r472, [%r1147+712];
	ld.shared.u32 	%r473, [%r1149+32];
	// begin inline asm
	dp4a.s32.s32 %r471, %r472, %r473, %r359;
	// end inline asm
	ld.shared.u32 	%r476, [%r1147+728];
	ld.shared.u32 	%r477, [%r1149+32];
	// begin inline asm
	dp4a.s32.s32 %r475, %r476, %r477, %r363;
	// end inline asm
	ld.shared.u32 	%r480, [%r1147+744];
	ld.shared.u32 	%r481, [%r1149+32];
	// begin inline asm
	dp4a.s32.s32 %r479, %r480, %r481, %r367;
	// end inline asm
	ld.shared.u32 	%r484, [%r1147+648];
	ld.shared.u32 	%r485, [%r1149+36];
	// begin inline asm
	dp4a.s32.s32 %r483, %r484, %r485, %r371;
	// end inline asm
	ld.shared.u32 	%r488, [%r1147+664];
	ld.shared.u32 	%r489, [%r1149+36];
	// begin inline asm
	dp4a.s32.s32 %r487, %r488, %r489, %r375;
	// end inline asm
	ld.shared.u32 	%r492, [%r1147+680];
	ld.shared.u32 	%r493, [%r1149+36];
	// begin inline asm
	dp4a.s32.s32 %r491, %r492, %r493, %r379;
	// end inline asm
	ld.shared.u32 	%r496, [%r1147+696];
	ld.shared.u32 	%r497, [%r1149+36];
	// begin inline asm
	dp4a.s32.s32 %r495, %r496, %r497, %r383;
	// end inline asm
	ld.shared.u32 	%r500, [%r1147+712];
	ld.shared.u32 	%r501, [%r1149+36];
	// begin inline asm
	dp4a.s32.s32 %r499, %r500, %r501, %r387;
	// end inline asm
	ld.shared.u32 	%r504, [%r1147+728];
	ld.shared.u32 	%r505, [%r1149+36];
	// begin inline asm
	dp4a.s32.s32 %r503, %r504, %r505, %r391;
	// end inline asm
	ld.shared.u32 	%r508, [%r1147+744];
	ld.shared.u32 	%r509, [%r1149+36];
	// begin inline asm
	dp4a.s32.s32 %r507, %r508, %r509, %r395;
	// end inline asm
	ld.shared.u32 	%r512, [%r1147+648];
	ld.shared.u32 	%r513, [%r1149+40];
	// begin inline asm
	dp4a.s32.s32 %r511, %r512, %r513, %r399;
	// end inline asm
	ld.shared.u32 	%r516, [%r1147+664];
	ld.shared.u32 	%r517, [%r1149+40];
	// begin inline asm
	dp4a.s32.s32 %r515, %r516, %r517, %r403;
	// end inline asm
	ld.shared.u32 	%r520, [%r1147+680];
	ld.shared.u32 	%r521, [%r1149+40];
	// begin inline asm
	dp4a.s32.s32 %r519, %r520, %r521, %r407;
	// end inline asm
	ld.shared.u32 	%r524, [%r1147+696];
	ld.shared.u32 	%r525, [%r1149+40];
	// begin inline asm
	dp4a.s32.s32 %r523, %r524, %r525, %r411;
	// end inline asm
	ld.shared.u32 	%r528, [%r1147+712];
	ld.shared.u32 	%r529, [%r1149+40];
	// begin inline asm
	dp4a.s32.s32 %r527, %r528, %r529, %r415;
	// end inline asm
	ld.shared.u32 	%r532, [%r1147+728];
	ld.shared.u32 	%r533, [%r1149+40];
	// begin inline asm
	dp4a.s32.s32 %r531, %r532, %r533, %r419;
	// end inline asm
	ld.shared.u32 	%r536, [%r1147+744];
	ld.shared.u32 	%r537, [%r1149+40];
	// begin inline asm
	dp4a.s32.s32 %r535, %r536, %r537, %r423;
	// end inline asm
	ld.shared.u32 	%r540, [%r1147+648];
	ld.shared.u32 	%r541, [%r1149+44];
	// begin inline asm
	dp4a.s32.s32 %r539, %r540, %r541, %r427;
	// end inline asm
	ld.shared.u32 	%r544, [%r1147+664];
	ld.shared.u32 	%r545, [%r1149+44];
	// begin inline asm
	dp4a.s32.s32 %r543, %r544, %r545, %r431;
	// end inline asm
	ld.shared.u32 	%r548, [%r1147+680];
	ld.shared.u32 	%r549, [%r1149+44];
	// begin inline asm
	dp4a.s32.s32 %r547, %r548, %r549, %r435;
	// end inline asm
	ld.shared.u32 	%r552, [%r1147+696];
	ld.shared.u32 	%r553, [%r1149+44];
	// begin inline asm
	dp4a.s32.s32 %r551, %r552, %r553, %r439;
	// end inline asm
	ld.shared.u32 	%r556, [%r1147+712];
	ld.shared.u32 	%r557, [%r1149+44];
	// begin inline asm
	dp4a.s32.s32 %r555, %r556, %r557, %r443;
	// end inline asm
	ld.shared.u32 	%r560, [%r1147+728];
	ld.shared.u32 	%r561, [%r1149+44];
	// begin inline asm
	dp4a.s32.s32 %r559, %r560, %r561, %r447;
	// end inline asm
	ld.shared.u32 	%r564, [%r1147+744];
	ld.shared.u32 	%r565, [%r1149+44];
	// begin inline asm
	dp4a.s32.s32 %r563, %r564, %r565, %r451;
	// end inline asm
	ld.shared.u32 	%r568, [%r1147+972];
	ld.shared.u32 	%r569, [%r1149+48];
	// begin inline asm
	dp4a.s32.s32 %r567, %r568, %r569, %r455;
	// end inline asm
	ld.shared.u32 	%r572, [%r1147+988];
	ld.shared.u32 	%r573, [%r1149+48];
	// begin inline asm
	dp4a.s32.s32 %r571, %r572, %r573, %r459;
	// end inline asm
	ld.shared.u32 	%r576, [%r1147+1004];
	ld.shared.u32 	%r577, [%r1149+48];
	// begin inline asm
	dp4a.s32.s32 %r575, %r576, %r577, %r463;
	// end inline asm
	ld.shared.u32 	%r580, [%r1147+1020];
	ld.shared.u32 	%r581, [%r1149+48];
	// begin inline asm
	dp4a.s32.s32 %r579, %r580, %r581, %r467;
	// end inline asm
	ld.shared.u32 	%r584, [%r1147+1036];
	ld.shared.u32 	%r585, [%r1149+48];
	// begin inline asm
	dp4a.s32.s32 %r583, %r584, %r585, %r471;
	// end inline asm
	ld.shared.u32 	%r588, [%r1147+1052];
	ld.shared.u32 	%r589, [%r1149+48];
	// begin inline asm
	dp4a.s32.s32 %r587, %r588, %r589, %r475;
	// end inline asm
	ld.shared.u32 	%r592, [%r1147+1068];
	ld.shared.u32 	%r593, [%r1149+48];
	// begin inline asm
	dp4a.s32.s32 %r591, %r592, %r593, %r479;
	// end inline asm
	ld.shared.u32 	%r596, [%r1147+972];
	ld.shared.u32 	%r597, [%r1149+52];
	// begin inline asm
	dp4a.s32.s32 %r595, %r596, %r597, %r483;
	// end inline asm
	ld.shared.u32 	%r600, [%r1147+988];
	ld.shared.u32 	%r601, [%r1149+52];
	// begin inline asm
	dp4a.s32.s32 %r599, %r600, %r601, %r487;
	// end inline asm
	ld.shared.u32 	%r604, [%r1147+1004];
	ld.shared.u32 	%r605, [%r1149+52];
	// begin inline asm
	dp4a.s32.s32 %r603, %r604, %r605, %r491;
	// end inline asm
	ld.shared.u32 	%r608, [%r1147+1020];
	ld.shared.u32 	%r609, [%r1149+52];
	// begin inline asm
	dp4a.s32.s32 %r607, %r608, %r609, %r495;
	// end inline asm
	ld.shared.u32 	%r612, [%r1147+1036];
	ld.shared.u32 	%r613, [%r1149+52];
	// begin inline asm
	dp4a.s32.s32 %r611, %r612, %r613, %r499;
	// end inline asm
	ld.shared.u32 	%r616, [%r1147+1052];
	ld.shared.u32 	%r617, [%r1149+52];
	// begin inline asm
	dp4a.s32.s32 %r615, %r616, %r617, %r503;
	// end inline asm
	ld.shared.u32 	%r620, [%r1147+1068];
	ld.shared.u32 	%r621, [%r1149+52];
	// begin inline asm
	dp4a.s32.s32 %r619, %r620, %r621, %r507;
	// end inline asm
	ld.shared.u32 	%r624, [%r1147+972];
	ld.shared.u32 	%r625, [%r1149+56];
	// begin inline asm
	dp4a.s32.s32 %r623, %r624, %r625, %r511;
	// end inline asm
	ld.shared.u32 	%r628, [%r1147+988];
	ld.shared.u32 	%r629, [%r1149+56];
	// begin inline asm
	dp4a.s32.s32 %r627, %r628, %r629, %r515;
	// end inline asm
	ld.shared.u32 	%r632, [%r1147+1004];
	ld.shared.u32 	%r633, [%r1149+56];
	// begin inline asm
	dp4a.s32.s32 %r631, %r632, %r633, %r519;
	// end inline asm
	ld.shared.u32 	%r636, [%r1147+1020];
	ld.shared.u32 	%r637, [%r1149+56];
	// begin inline asm
	dp4a.s32.s32 %r635, %r636, %r637, %r523;
	// end inline asm
	ld.shared.u32 	%r640, [%r1147+1036];
	ld.shared.u32 	%r641, [%r1149+56];
	// begin inline asm
	dp4a.s32.s32 %r639, %r640, %r641, %r527;
	// end inline asm
	ld.shared.u32 	%r644, [%r1147+1052];
	ld.shared.u32 	%r645, [%r1149+56];
	// begin inline asm
	dp4a.s32.s32 %r643, %r644, %r645, %r531;
	// end inline asm
	ld.shared.u32 	%r648, [%r1147+1068];
	ld.shared.u32 	%r649, [%r1149+56];
	// begin inline asm
	dp4a.s32.s32 %r647, %r648, %r649, %r535;
	// end inline asm
	ld.shared.u32 	%r652, [%r1147+972];
	ld.shared.u32 	%r653, [%r1149+60];
	// begin inline asm
	dp4a.s32.s32 %r651, %r652, %r653, %r539;
	// end inline asm
	ld.shared.u32 	%r656, [%r1147+988];
	ld.shared.u32 	%r657, [%r1149+60];
	// begin inline asm
	dp4a.s32.s32 %r655, %r656, %r657, %r543;
	// end inline asm
	ld.shared.u32 	%r660, [%r1147+1004];
	ld.shared.u32 	%r661, [%r1149+60];
	// begin inline asm
	dp4a.s32.s32 %r659, %r660, %r661, %r547;
	// end inline asm
	ld.shared.u32 	%r664, [%r1147+1020];
	ld.shared.u32 	%r665, [%r1149+60];
	// begin inline asm
	dp4a.s32.s32 %r663, %r664, %r665, %r551;
	// end inline asm
	ld.shared.u32 	%r668, [%r1147+1036];
	ld.shared.u32 	%r669, [%r1149+60];
	// begin inline asm
	dp4a.s32.s32 %r667, %r668, %r669, %r555;
	// end inline asm
	ld.shared.u32 	%r672, [%r1147+1052];
	ld.shared.u32 	%r673, [%r1149+60];
	// begin inline asm
	dp4a.s32.s32 %r671, %r672, %r673, %r559;
	// end inline asm
	ld.shared.u32 	%r676, [%r1147+1068];
	ld.shared.u32 	%r677, [%r1149+60];
	// begin inline asm
	dp4a.s32.s32 %r675, %r676, %r677, %r563;
	// end inline asm
	ld.shared.u32 	%r680, [%r1147+1296];
	ld.shared.u32 	%r681, [%r1149+64];
	// begin inline asm
	dp4a.s32.s32 %r679, %r680, %r681, %r567;
	// end inline asm
	ld.shared.u32 	%r684, [%r1147+1312];
	ld.shared.u32 	%r685, [%r1149+64];
	// begin inline asm
	dp4a.s32.s32 %r683, %r684, %r685, %r571;
	// end inline asm
	ld.shared.u32 	%r688, [%r1147+1328];
	ld.shared.u32 	%r689, [%r1149+64];
	// begin inline asm
	dp4a.s32.s32 %r687, %r688, %r689, %r575;
	// end inline asm
	ld.shared.u32 	%r692, [%r1147+1344];
	ld.shared.u32 	%r693, [%r1149+64];
	// begin inline asm
	dp4a.s32.s32 %r691, %r692, %r693, %r579;
	// end inline asm
	ld.shared.u32 	%r696, [%r1147+1360];
	ld.shared.u32 	%r697, [%r1149+64];
	// begin inline asm
	dp4a.s32.s32 %r695, %r696, %r697, %r583;
	// end inline asm
	ld.shared.u32 	%r700, [%r1147+1376];
	ld.shared.u32 	%r701, [%r1149+64];
	// begin inline asm
	dp4a.s32.s32 %r699, %r700, %r701, %r587;
	// end inline asm
	ld.shared.u32 	%r704, [%r1147+1392];
	ld.shared.u32 	%r705, [%r1149+64];
	// begin inline asm
	dp4a.s32.s32 %r703, %r704, %r705, %r591;
	// end inline asm
	ld.shared.u32 	%r708, [%r1147+1296];
	ld.shared.u32 	%r709, [%r1149+68];
	// begin inline asm
	dp4a.s32.s32 %r707, %r708, %r709, %r595;
	// end inline asm
	ld.shared.u32 	%r712, [%r1147+1312];
	ld.shared.u32 	%r713, [%r1149+68];
	// begin inline asm
	dp4a.s32.s32 %r711, %r712, %r713, %r599;
	// end inline asm
	ld.shared.u32 	%r716, [%r1147+1328];
	ld.shared.u32 	%r717, [%r1149+68];
	// begin inline asm
	dp4a.s32.s32 %r715, %r716, %r717, %r603;
	// end inline asm
	ld.shared.u32 	%r720, [%r1147+1344];
	ld.shared.u32 	%r721, [%r1149+68];
	// begin inline asm
	dp4a.s32.s32 %r719, %r720, %r721, %r607;
	// end inline asm
	ld.shared.u32 	%r724, [%r1147+1360];
	ld.shared.u32 	%r725, [%r1149+68];
	// begin inline asm
	dp4a.s32.s32 %r723, %r724, %r725, %r611;
	// end inline asm
	ld.shared.u32 	%r728, [%r1147+1376];
	ld.shared.u32 	%r729, [%r1149+68];
	// begin inline asm
	dp4a.s32.s32 %r727, %r728, %r729, %r615;
	// end inline asm
	ld.shared.u32 	%r732, [%r1147+1392];
	ld.shared.u32 	%r733, [%r1149+68];
	// begin inline asm
	dp4a.s32.s32 %r731, %r732, %r733, %r619;
	// end inline asm
	ld.shared.u32 	%r736, [%r1147+1296];
	ld.shared.u32 	%r737, [%r1149+72];
	// begin inline asm
	dp4a.s32.s32 %r735, %r736, %r737, %r623;
	// end inline asm
	ld.shared.u32 	%r740, [%r1147+1312];
	ld.shared.u32 	%r741, [%r1149+72];
	// begin inline asm
	dp4a.s32.s32 %r739, %r740, %r741, %r627;
	// end inline asm
	ld.shared.u32 	%r744, [%r1147+1328];
	ld.shared.u32 	%r745, [%r1149+72];
	// begin inline asm
	dp4a.s32.s32 %r743, %r744, %r745, %r631;
	// end inline asm
	ld.shared.u32 	%r748, [%r1147+1344];
	ld.shared.u32 	%r749, [%r1149+72];
	// begin inline asm
	dp4a.s32.s32 %r747, %r748, %r749, %r635;
	// end inline asm
	ld.shared.u32 	%r752, [%r1147+1360];
	ld.shared.u32 	%r753, [%r1149+72];
	// begin inline asm
	dp4a.s32.s32 %r751, %r752, %r753, %r639;
	// end inline asm
	ld.shared.u32 	%r756, [%r1147+1376];
	ld.shared.u32 	%r757, [%r1149+72];
	// begin inline asm
	dp4a.s32.s32 %r755, %r756, %r757, %r643;
	// end inline asm
	ld.shared.u32 	%r760, [%r1147+1392];
	ld.shared.u32 	%r761, [%r1149+72];
	// begin inline asm
	dp4a.s32.s32 %r759, %r760, %r761, %r647;
	// end inline asm
	ld.shared.u32 	%r764, [%r1147+1296];
	ld.shared.u32 	%r765, [%r1149+76];
	// begin inline asm
	dp4a.s32.s32 %r763, %r764, %r765, %r651;
	// end inline asm
	ld.shared.u32 	%r768, [%r1147+1312];
	ld.shared.u32 	%r769, [%r1149+76];
	// begin inline asm
	dp4a.s32.s32 %r767, %r768, %r769, %r655;
	// end inline asm
	ld.shared.u32 	%r772, [%r1147+1328];
	ld.shared.u32 	%r773, [%r1149+76];
	// begin inline asm
	dp4a.s32.s32 %r771, %r772, %r773, %r659;
	// end inline asm
	ld.shared.u32 	%r776, [%r1147+1344];
	ld.shared.u32 	%r777, [%r1149+76];
	// begin inline asm
	dp4a.s32.s32 %r775, %r776, %r777, %r663;
	// end inline asm
	ld.shared.u32 	%r780, [%r1147+1360];
	ld.shared.u32 	%r781, [%r1149+76];
	// begin inline asm
	dp4a.s32.s32 %r779, %r780, %r781, %r667;
	// end inline asm
	ld.shared.u32 	%r784, [%r1147+1376];
	ld.shared.u32 	%r785, [%r1149+76];
	// begin inline asm
	dp4a.s32.s32 %r783, %r784, %r785, %r671;
	// end inline asm
	ld.shared.u32 	%r788, [%r1147+1392];
	ld.shared.u32 	%r789, [%r1149+76];
	// begin inline asm
	dp4a.s32.s32 %r787, %r788, %r789, %r675;
	// end inline asm
	ld.shared.u32 	%r792, [%r1147+1620];
	ld.shared.u32 	%r793, [%r1149+80];
	// begin inline asm
	dp4a.s32.s32 %r791, %r792, %r793, %r679;
	// end inline asm
	ld.shared.u32 	%r796, [%r1147+1636];
	ld.shared.u32 	%r797, [%r1149+80];
	// begin inline asm
	dp4a.s32.s32 %r795, %r796, %r797, %r683;
	// end inline asm
	ld.shared.u32 	%r800, [%r1147+1652];
	ld.shared.u32 	%r801, [%r1149+80];
	// begin inline asm
	dp4a.s32.s32 %r799, %r800, %r801, %r687;
	// end inline asm
	ld.shared.u32 	%r804, [%r1147+1668];
	ld.shared.u32 	%r805, [%r1149+80];
	// begin inline asm
	dp4a.s32.s32 %r803, %r804, %r805, %r691;
	// end inline asm
	ld.shared.u32 	%r808, [%r1147+1684];
	ld.shared.u32 	%r809, [%r1149+80];
	// begin inline asm
	dp4a.s32.s32 %r807, %r808, %r809, %r695;
	// end inline asm
	ld.shared.u32 	%r812, [%r1147+1700];
	ld.shared.u32 	%r813, [%r1149+80];
	// begin inline asm
	dp4a.s32.s32 %r811, %r812, %r813, %r699;
	// end inline asm
	ld.shared.u32 	%r816, [%r1147+1716];
	ld.shared.u32 	%r817, [%r1149+80];
	// begin inline asm
	dp4a.s32.s32 %r815, %r816, %r817, %r703;
	// end inline asm
	ld.shared.u32 	%r820, [%r1147+1620];
	ld.shared.u32 	%r821, [%r1149+84];
	// begin inline asm
	dp4a.s32.s32 %r819, %r820, %r821, %r707;
	// end inline asm
	ld.shared.u32 	%r824, [%r1147+1636];
	ld.shared.u32 	%r825, [%r1149+84];
	// begin inline asm
	dp4a.s32.s32 %r823, %r824, %r825, %r711;
	// end inline asm
	ld.shared.u32 	%r828, [%r1147+1652];
	ld.shared.u32 	%r829, [%r1149+84];
	// begin inline asm
	dp4a.s32.s32 %r827, %r828, %r829, %r715;
	// end inline asm
	ld.shared.u32 	%r832, [%r1147+1668];
	ld.shared.u32 	%r833, [%r1149+84];
	// begin inline asm
	dp4a.s32.s32 %r831, %r832, %r833, %r719;
	// end inline asm
	ld.shared.u32 	%r836, [%r1147+1684];
	ld.shared.u32 	%r837, [%r1149+84];
	// begin inline asm
	dp4a.s32.s32 %r835, %r836, %r837, %r723;
	// end inline asm
	ld.shared.u32 	%r840, [%r1147+1700];
	ld.shared.u32 	%r841, [%r1149+84];
	// begin inline asm
	dp4a.s32.s32 %r839, %r840, %r841, %r727;
	// end inline asm
	ld.shared.u32 	%r844, [%r1147+1716];
	ld.shared.u32 	%r845, [%r1149+84];
	// begin inline asm
	dp4a.s32.s32 %r843, %r844, %r845, %r731;
	// end inline asm
	ld.shared.u32 	%r848, [%r1147+1620];
	ld.shared.u32 	%r849, [%r1149+88];
	// begin inline asm
	dp4a.s32.s32 %r847, %r848, %r849, %r735;
	// end inline asm
	ld.shared.u32 	%r852, [%r1147+1636];
	ld.shared.u32 	%r853, [%r1149+88];
	// begin inline asm
	dp4a.s32.s32 %r851, %r852, %r853, %r739;
	// end inline asm
	ld.shared.u32 	%r856, [%r1147+1652];
	ld.shared.u32 	%r857, [%r1149+88];
	// begin inline asm
	dp4a.s32.s32 %r855, %r856, %r857, %r743;
	// end inline asm
	ld.shared.u32 	%r860, [%r1147+1668];
	ld.shared.u32 	%r861, [%r1149+88];
	// begin inline asm
	dp4a.s32.s32 %r859, %r860, %r861, %r747;
	// end inline asm
	ld.shared.u32 	%r864, [%r1147+1684];
	ld.shared.u32 	%r865, [%r1149+88];
	// begin inline asm
	dp4a.s32.s32 %r863, %r864, %r865, %r751;
	// end inline asm
	ld.shared.u32 	%r868, [%r1147+1700];
	ld.shared.u32 	%r869, [%r1149+88];
	// begin inline asm
	dp4a.s32.s32 %r867, %r868, %r869, %r755;
	// end inline asm
	ld.shared.u32 	%r872, [%r1147+1716];
	ld.shared.u32 	%r873, [%r1149+88];
	// begin inline asm
	dp4a.s32.s32 %r871, %r872, %r873, %r759;
	// end inline asm
	ld.shared.u32 	%r876, [%r1147+1620];
	ld.shared.u32 	%r877, [%r1149+92];
	// begin inline asm
	dp4a.s32.s32 %r875, %r876, %r877, %r763;
	// end inline asm
	ld.shared.u32 	%r880, [%r1147+1636];
	ld.shared.u32 	%r881, [%r1149+92];
	// begin inline asm
	dp4a.s32.s32 %r879, %r880, %r881, %r767;
	// end inline asm
	ld.shared.u32 	%r884, [%r1147+1652];
	ld.shared.u32 	%r885, [%r1149+92];
	// begin inline asm
	dp4a.s32.s32 %r883, %r884, %r885, %r771;
	// end inline asm
	ld.shared.u32 	%r888, [%r1147+1668];
	ld.shared.u32 	%r889, [%r1149+92];
	// begin inline asm
	dp4a.s32.s32 %r887, %r888, %r889, %r775;
	// end inline asm
	ld.shared.u32 	%r892, [%r1147+1684];
	ld.shared.u32 	%r893, [%r1149+92];
	// begin inline asm
	dp4a.s32.s32 %r891, %r892, %r893, %r779;
	// end inline asm
	ld.shared.u32 	%r896, [%r1147+1700];
	ld.shared.u32 	%r897, [%r1149+92];
	// begin inline asm
	dp4a.s32.s32 %r895, %r896, %r897, %r783;
	// end inline asm
	ld.shared.u32 	%r900, [%r1147+1716];
	ld.shared.u32 	%r901, [%r1149+92];
	// begin inline asm
	dp4a.s32.s32 %r899, %r900, %r901, %r787;
	// end inline asm
	ld.shared.u32 	%r904, [%r1147+1944];
	ld.shared.u32 	%r905, [%r1149+96];
	// begin inline asm
	dp4a.s32.s32 %r903, %r904, %r905, %r791;
	// end inline asm
	ld.shared.u32 	%r908, [%r1147+1960];
	ld.shared.u32 	%r909, [%r1149+96];
	// begin inline asm
	dp4a.s32.s32 %r907, %r908, %r909, %r795;
	// end inline asm
	ld.shared.u32 	%r912, [%r1147+1976];
	ld.shared.u32 	%r913, [%r1149+96];
	// begin inline asm
	dp4a.s32.s32 %r911, %r912, %r913, %r799;
	// end inline asm
	ld.shared.u32 	%r916, [%r1147+1992];
	ld.shared.u32 	%r917, [%r1149+96];
	// begin inline asm
	dp4a.s32.s32 %r915, %r916, %r917, %r803;
	// end inline asm
	ld.shared.u32 	%r920, [%r1147+2008];
	ld.shared.u32 	%r921, [%r1149+96];
	// begin inline asm
	dp4a.s32.s32 %r919, %r920, %r921, %r807;
	// end inline asm
	ld.shared.u32 	%r924, [%r1147+2024];
	ld.shared.u32 	%r925, [%r1149+96];
	// begin inline asm
	dp4a.s32.s32 %r923, %r924, %r925, %r811;
	// end inline asm
	ld.shared.u32 	%r928, [%r1147+2040];
	ld.shared.u32 	%r929, [%r1149+96];
	// begin inline asm
	dp4a.s32.s32 %r927, %r928, %r929, %r815;
	// end inline asm
	ld.shared.u32 	%r932, [%r1147+1944];
	ld.shared.u32 	%r933, [%r1149+100];
	// begin inline asm
	dp4a.s32.s32 %r931, %r932, %r933, %r819;
	// end inline asm
	ld.shared.u32 	%r936, [%r1147+1960];
	ld.shared.u32 	%r937, [%r1149+100];
	// begin inline asm
	dp4a.s32.s32 %r935, %r936, %r937, %r823;
	// end inline asm
	ld.shared.u32 	%r940, [%r1147+1976];
	ld.shared.u32 	%r941, [%r1149+100];
	// begin inline asm
	dp4a.s32.s32 %r939, %r940, %r941, %r827;
	// end inline asm
	ld.shared.u32 	%r944, [%r1147+1992];
	ld.shared.u32 	%r945, [%r1149+100];
	// begin inline asm
	dp4a.s32.s32 %r943, %r944, %r945, %r831;
	// end inline asm
	ld.shared.u32 	%r948, [%r1147+2008];
	ld.shared.u32 	%r949, [%r1149+100];
	// begin inline asm
	dp4a.s32.s32 %r947, %r948, %r949, %r835;
	// end inline asm
	ld.shared.u32 	%r952, [%r1147+2024];
	ld.shared.u32 	%r953, [%r1149+100];
	// begin inline asm
	dp4a.s32.s32 %r951, %r952, %r953, %r839;
	// end inline asm
	ld.shared.u32 	%r956, [%r1147+2040];
	ld.shared.u32 	%r957, [%r1149+100];
	// begin inline asm
	dp4a.s32.s32 %r955, %r956, %r957, %r843;
	// end inline asm
	ld.shared.u32 	%r960, [%r1147+1944];
	ld.shared.u32 	%r961, [%r1149+104];
	// begin inline asm
	dp4a.s32.s32 %r959, %r960, %r961, %r847;
	// end inline asm
	ld.shared.u32 	%r964, [%r1147+1960];
	ld.shared.u32 	%r965, [%r1149+104];
	// begin inline asm
	dp4a.s32.s32 %r963, %r964, %r965, %r851;
	// end inline asm
	ld.shared.u32 	%r968, [%r1147+1976];
	ld.shared.u32 	%r969, [%r1149+104];
	// begin inline asm
	dp4a.s32.s32 %r967, %r968, %r969, %r855;
	// end inline asm
	ld.shared.u32 	%r972, [%r1147+1992];
	ld.shared.u32 	%r973, [%r1149+104];
	// begin inline asm
	dp4a.s32.s32 %r971, %r972, %r973, %r859;
	// end inline asm
	ld.shared.u32 	%r976, [%r1147+2008];
	ld.shared.u32 	%r977, [%r1149+104];
	// begin inline asm
	dp4a.s32.s32 %r975, %r976, %r977, %r863;
	// end inline asm
	ld.shared.u32 	%r980, [%r1147+2024];
	ld.shared.u32 	%r981, [%r1149+104];
	// begin inline asm
	dp4a.s32.s32 %r979, %r980, %r981, %r867;
	// end inline asm
	ld.shared.u32 	%r984, [%r1147+2040];
	ld.shared.u32 	%r985, [%r1149+104];
	// begin inline asm
	dp4a.s32.s32 %r983, %r984, %r985, %r871;
	// end inline asm
	ld.shared.u32 	%r988, [%r1147+1944];
	ld.shared.u32 	%r989, [%r1149+108];
	// begin inline asm
	dp4a.s32.s32 %r987, %r988, %r989, %r875;
	// end inline asm
	ld.shared.u32 	%r992, [%r1147+1960];
	ld.shared.u32 	%r993, [%r1149+108];
	// begin inline asm
	dp4a.s32.s32 %r991, %r992, %r993, %r879;
	// end inline asm
	ld.shared.u32 	%r996, [%r1147+1976];
	ld.shared.u32 	%r997, [%r1149+108];
	// begin inline asm
	dp4a.s32.s32 %r995, %r996, %r997, %r883;
	// end inline asm
	ld.shared.u32 	%r1000, [%r1147+1992];
	ld.shared.u32 	%r1001, [%r1149+108];
	// begin inline asm
	dp4a.s32.s32 %r999, %r1000, %r1001, %r887;
	// end inline asm
	ld.shared.u32 	%r1004, [%r1147+2008];
	ld.shared.u32 	%r1005, [%r1149+108];
	// begin inline asm
	dp4a.s32.s32 %r1003, %r1004, %r1005, %r891;
	// end inline asm
	ld.shared.u32 	%r1008, [%r1147+2024];
	ld.shared.u32 	%r1009, [%r1149+108];
	// begin inline asm
	dp4a.s32.s32 %r1007, %r1008, %r1009, %r895;
	// end inline asm
	ld.shared.u32 	%r1012, [%r1147+2040];
	ld.shared.u32 	%r1013, [%r1149+108];
	// begin inline asm
	dp4a.s32.s32 %r1011, %r1012, %r1013, %r899;
	// end inline asm
	ld.shared.u32 	%r1016, [%r1147+2268];
	ld.shared.u32 	%r1017, [%r1149+112];
	// begin inline asm
	dp4a.s32.s32 %r2290, %r1016, %r1017, %r903;
	// end inline asm
	ld.shared.u32 	%r1020, [%r1147+2284];
	ld.shared.u32 	%r1021, [%r1149+112];
	// begin inline asm
	dp4a.s32.s32 %r2286, %r1020, %r1021, %r907;
	// end inline asm
	ld.shared.u32 	%r1024, [%r1147+2300];
	ld.shared.u32 	%r1025, [%r1149+112];
	// begin inline asm
	dp4a.s32.s32 %r2282, %r1024, %r1025, %r911;
	// end inline asm
	ld.shared.u32 	%r1028, [%r1147+2316];
	ld.shared.u32 	%r1029, [%r1149+112];
	// begin inline asm
	dp4a.s32.s32 %r2278, %r1028, %r1029, %r915;
	// end inline asm
	ld.shared.u32 	%r1032, [%r1147+2332];
	ld.shared.u32 	%r1033, [%r1149+112];
	// begin inline asm
	dp4a.s32.s32 %r2274, %r1032, %r1033, %r919;
	// end inline asm
	ld.shared.u32 	%r1036, [%r1147+2348];
	ld.shared.u32 	%r1037, [%r1149+112];
	// begin inline asm
	dp4a.s32.s32 %r2270, %r1036, %r1037, %r923;
	// end inline asm
	ld.shared.u32 	%r1040, [%r1147+2364];
	ld.shared.u32 	%r1041, [%r1149+112];
	// begin inline asm
	dp4a.s32.s32 %r2266, %r1040, %r1041, %r927;
	// end inline asm
	ld.shared.u32 	%r1044, [%r1147+2268];
	ld.shared.u32 	%r1045, [%r1149+116];
	// begin inline asm
	dp4a.s32.s32 %r2289, %r1044, %r1045, %r931;
	// end inline asm
	ld.shared.u32 	%r1048, [%r1147+2284];
	ld.shared.u32 	%r1049, [%r1149+116];
	// begin inline asm
	dp4a.s32.s32 %r2285, %r1048, %r1049, %r935;
	// end inline asm
	ld.shared.u32 	%r1052, [%r1147+2300];
	ld.shared.u32 	%r1053, [%r1149+116];
	// begin inline asm
	dp4a.s32.s32 %r2281, %r1052, %r1053, %r939;
	// end inline asm
	ld.shared.u32 	%r1056, [%r1147+2316];
	ld.shared.u32 	%r1057, [%r1149+116];
	// begin inline asm
	dp4a.s32.s32 %r2277, %r1056, %r1057, %r943;
	// end inline asm
	ld.shared.u32 	%r1060, [%r1147+2332];
	ld.shared.u32 	%r1061, [%r1149+116];
	// begin inline asm
	dp4a.s32.s32 %r2273, %r1060, %r1061, %r947;
	// end inline asm
	ld.shared.u32 	%r1064, [%r1147+2348];
	ld.shared.u32 	%r1065, [%r1149+116];
	// begin inline asm
	dp4a.s32.s32 %r2269, %r1064, %r1065, %r951;
	// end inline asm
	ld.shared.u32 	%r1068, [%r1147+2364];
	ld.shared.u32 	%r1069, [%r1149+116];
	// begin inline asm
	dp4a.s32.s32 %r2265, %r1068, %r1069, %r955;
	// end inline asm
	ld.shared.u32 	%r1072, [%r1147+2268];
	ld.shared.u32 	%r1073, [%r1149+120];
	// begin inline asm
	dp4a.s32.s32 %r2288, %r1072, %r1073, %r959;
	// end inline asm
	ld.shared.u32 	%r1076, [%r1147+2284];
	ld.shared.u32 	%r1077, [%r1149+120];
	// begin inline asm
	dp4a.s32.s32 %r2284, %r1076, %r1077, %r963;
	// end inline asm
	ld.shared.u32 	%r1080, [%r1147+2300];
	ld.shared.u32 	%r1081, [%r1149+120];
	// begin inline asm
	dp4a.s32.s32 %r2280, %r1080, %r1081, %r967;
	// end inline asm
	ld.shared.u32 	%r1084, [%r1147+2316];
	ld.shared.u32 	%r1085, [%r1149+120];
	// begin inline asm
	dp4a.s32.s32 %r2276, %r1084, %r1085, %r971;
	// end inline asm
	ld.shared.u32 	%r1088, [%r1147+2332];
	ld.shared.u32 	%r1089, [%r1149+120];
	// begin inline asm
	dp4a.s32.s32 %r2272, %r1088, %r1089, %r975;
	// end inline asm
	ld.shared.u32 	%r1092, [%r1147+2348];
	ld.shared.u32 	%r1093, [%r1149+120];
	// begin inline asm
	dp4a.s32.s32 %r2268, %r1092, %r1093, %r979;
	// end inline asm
	ld.shared.u32 	%r1096, [%r1147+2364];
	ld.shared.u32 	%r1097, [%r1149+120];
	// begin inline asm
	dp4a.s32.s32 %r2264, %r1096, %r1097, %r983;
	// end inline asm
	ld.shared.u32 	%r1100, [%r1147+2268];
	ld.shared.u32 	%r1101, [%r1149+124];
	// begin inline asm
	dp4a.s32.s32 %r2287, %r1100, %r1101, %r987;
	// end inline asm
	ld.shared.u32 	%r1104, [%r1147+2284];
	ld.shared.u32 	%r1105, [%r1149+124];
	// begin inline asm
	dp4a.s32.s32 %r2283, %r1104, %r1105, %r991;
	// end inline asm
	ld.shared.u32 	%r1108, [%r1147+2300];
	ld.shared.u32 	%r1109, [%r1149+124];
	// begin inline asm
	dp4a.s32.s32 %r2279, %r1108, %r1109, %r995;
	// end inline asm
	ld.shared.u32 	%r1112, [%r1147+2316];
	ld.shared.u32 	%r1113, [%r1149+124];
	// begin inline asm
	dp4a.s32.s32 %r2275, %r1112, %r1113, %r999;
	// end inline asm
	ld.shared.u32 	%r1116, [%r1147+2332];
	ld.shared.u32 	%r1117, [%r1149+124];
	// begin inline asm
	dp4a.s32.s32 %r2271, %r1116, %r1117, %r1003;
	// end inline asm
	ld.shared.u32 	%r1120, [%r1147+2348];
	ld.shared.u32 	%r1121, [%r1149+124];
	// begin inline asm
	dp4a.s32.s32 %r2267, %r1120, %r1121, %r1007;
	// end inline asm
	ld.shared.u32 	%r1124, [%r1147+2364];
	ld.shared.u32 	%r1125, [%r1149+124];
	// begin inline asm
	dp4a.s32.s32 %r2263, %r1124, %r1125, %r1011;
	// end inline asm
	add.s32 	%r2291, %r2291, 1;
	setp.ne.s32 	%p37, %r2291, 15;
	@%p37 bra 	$L__BB58_13;
	ld.param.u64 	%rd344, [fused_nn_conv2d_cast_fixed_point_multiply_add_cast_fixed_point_multiply_add_cast_16086763325481941859__7_kernel0_param_4];
	ld.param.u64 	%rd343, [fused_nn_conv2d_cast_fixed_point_multiply_add_cast_fixed_point_multiply_add_cast_16086763325481941859__7_kernel0_param_3];
	ld.param.u64 	%rd342, [fused_nn_conv2d_cast_fixed_point_multiply_add_cast_fixed_point_multiply_add_cast_16086763325481941859__7_kernel0_param_2];
	bar.sync 	0;
	add.s32 	%r2047, %r1146, %r43;
	ld.shared.u32 	%r1151, [%r2047+2592];
	add.s32 	%r2049, %r1148, %r44;
	ld.shared.u32 	%r1152, [%r2049+4096];
	// begin inline asm
	dp4a.s32.s32 %r1150, %r1151, %r1152, %r2290;
	// end inline asm
	ld.shared.u32 	%r1155, [%r2047+2608];
	ld.shared.u32 	%r1156, [%r2049+4096];
	// begin inline asm
	dp4a.s32.s32 %r1154, %r1155, %r1156, %r2286;
	// end inline asm
	ld.shared.u32 	%r1159, [%r2047+2624];
	ld.shared.u32 	%r1160, [%r2049+4096];
	// begin inline asm
	dp4a.s32.s32 %r1158, %r1159, %r1160, %r2282;
	// end inline asm
	ld.shared.u32 	%r1163, [%r2047+2640];
	ld.shared.u32 	%r1164, [%r2049+4096];
	// begin inline asm
	dp4a.s32.s32 %r1162, %r1163, %r1164, %r2278;
	// end inline asm
	ld.shared.u32 	%r1167, [%r2047+2656];
	ld.shared.u32 	%r1168, [%r2049+4096];
	// begin inline asm
	dp4a.s32.s32 %r1166, %r1167, %r1168, %r2274;
	// end inline asm
	ld.shared.u32 	%r1171, [%r2047+2672];
	ld.shared.u32 	%r1172, [%r2049+4096];
	// begin inline asm
	dp4a.s32.s32 %r1170, %r1171, %r1172, %r2270;
	// end inline asm
	ld.shared.u32 	%r1175, [%r2047+2688];
	ld.shared.u32 	%r1176, [%r2049+4096];
	// begin inline asm
	dp4a.s32.s32 %r1174, %r1175, %r1176, %r2266;
	// end inline asm
	ld.shared.u32 	%r1179, [%r2047+2592];
	ld.shared.u32 	%r1180, [%r2049+4100];
	// begin inline asm
	dp4a.s32.s32 %r1178, %r1179, %r1180, %r2289;
	// end inline asm
	ld.shared.u32 	%r1183, [%r2047+2608];
	ld.shared.u32 	%r1184, [%r2049+4100];
	// begin inline asm
	dp4a.s32.s32 %r1182, %r1183, %r1184, %r2285;
	// end inline asm
	ld.shared.u32 	%r1187, [%r2047+2624];
	ld.shared.u32 	%r1188, [%r2049+4100];
	// begin inline asm
	dp4a.s32.s32 %r1186, %r1187, %r1188, %r2281;
	// end inline asm
	ld.shared.u32 	%r1191, [%r2047+2640];
	ld.shared.u32 	%r1192, [%r2049+4100];
	// begin inline asm
	dp4a.s32.s32 %r1190, %r1191, %r1192, %r2277;
	// end inline asm
	ld.shared.u32 	%r1195, [%r2047+2656];
	ld.shared.u32 	%r1196, [%r2049+4100];
	// begin inline asm
	dp4a.s32.s32 %r1194, %r1195, %r1196, %r2273;
	// end inline asm
	ld.shared.u32 	%r1199, [%r2047+2672];
	ld.shared.u32 	%r1200, [%r2049+4100];
	// begin inline asm
	dp4a.s32.s32 %r1198, %r1199, %r1200, %r2269;
	// end inline asm
	ld.shared.u32 	%r1203, [%r2047+2688];
	ld.shared.u32 	%r1204, [%r2049+4100];
	// begin inline asm
	dp4a.s32.s32 %r1202, %r1203, %r1204, %r2265;
	// end inline asm
	ld.shared.u32 	%r1207, [%r2047+2592];
	ld.shared.u32 	%r1208, [%r2049+4104];
	// begin inline asm
	dp4a.s32.s32 %r1206, %r1207, %r1208, %r2288;
	// end inline asm
	ld.shared.u32 	%r1211, [%r2047+2608];
	ld.shared.u32 	%r1212, [%r2049+4104];
	// begin inline asm
	dp4a.s32.s32 %r1210, %r1211, %r1212, %r2284;
	// end inline asm
	ld.shared.u32 	%r1215, [%r2047+2624];
	ld.shared.u32 	%r1216, [%r2049+4104];
	// begin inline asm
	dp4a.s32.s32 %r1214, %r1215, %r1216, %r2280;
	// end inline asm
	ld.shared.u32 	%r1219, [%r2047+2640];
	ld.shared.u32 	%r1220, [%r2049+4104];
	// begin inline asm
	dp4a.s32.s32 %r1218, %r1219, %r1220, %r2276;
	// end inline asm
	ld.shared.u32 	%r1223, [%r2047+2656];
	ld.shared.u32 	%r1224, [%r2049+4104];
	// begin inline asm
	dp4a.s32.s32 %r1222, %r1223, %r1224, %r2272;
	// end inline asm
	ld.shared.u32 	%r1227, [%r2047+2672];
	ld.shared.u32 	%r1228, [%r2049+4104];
	// begin inline asm
	dp4a.s32.s32 %r1226, %r1227, %r1228, %r2268;
	// end inline asm
	ld.shared.u32 	%r1231, [%r2047+2688];
	ld.shared.u32 	%r1232, [%r2049+4104];
	// begin inline asm
	dp4a.s32.s32 %r1230, %r1231, %r1232, %r2264;
	// end inline asm
	ld.shared.u32 	%r1235, [%r2047+2592];
	ld.shared.u32 	%r1236, [%r2049+4108];
	// begin inline asm
	dp4a.s32.s32 %r1234, %r1235, %r1236, %r2287;
	// end inline asm
	ld.shared.u32 	%r1239, [%r2047+2608];
	ld.shared.u32 	%r1240, [%r2049+4108];
	// begin inline asm
	dp4a.s32.s32 %r1238, %r1239, %r1240, %r2283;
	// end inline asm
	ld.shared.u32 	%r1243, [%r2047+2624];
	ld.shared.u32 	%r1244, [%r2049+4108];
	// begin inline asm
	dp4a.s32.s32 %r1242, %r1243, %r1244, %r2279;
	// end inline asm
	ld.shared.u32 	%r1247, [%r2047+2640];
	ld.shared.u32 	%r1248, [%r2049+4108];
	// begin inline asm
	dp4a.s32.s32 %r1246, %r1247, %r1248, %r2275;
	// end inline asm
	ld.shared.u32 	%r1251, [%r2047+2656];
	ld.shared.u32 	%r1252, [%r2049+4108];
	// begin inline asm
	dp4a.s32.s32 %r1250, %r1251, %r1252, %r2271;
	// end inline asm
	ld.shared.u32 	%r1255, [%r2047+2672];
	ld.shared.u32 	%r1256, [%r2049+4108];
	// begin inline asm
	dp4a.s32.s32 %r1254, %r1255, %r1256, %r2267;
	// end inline asm
	ld.shared.u32 	%r1259, [%r2047+2688];
	ld.shared.u32 	%r1260, [%r2049+4108];
	// begin inline asm
	dp4a.s32.s32 %r1258, %r1259, %r1260, %r2263;
	// end inline asm
	ld.shared.u32 	%r1263, [%r2047+2916];
	ld.shared.u32 	%r1264, [%r2049+4112];
	// begin inline asm
	dp4a.s32.s32 %r1262, %r1263, %r1264, %r1150;
	// end inline asm
	ld.shared.u32 	%r1267, [%r2047+2932];
	ld.shared.u32 	%r1268, [%r2049+4112];
	// begin inline asm
	dp4a.s32.s32 %r1266, %r1267, %r1268, %r1154;
	// end inline asm
	ld.shared.u32 	%r1271, [%r2047+2948];
	ld.shared.u32 	%r1272, [%r2049+4112];
	// begin inline asm
	dp4a.s32.s32 %r1270, %r1271, %r1272, %r1158;
	// end inline asm
	ld.shared.u32 	%r1275, [%r2047+2964];
	ld.shared.u32 	%r1276, [%r2049+4112];
	// begin inline asm
	dp4a.s32.s32 %r1274, %r1275, %r1276, %r1162;
	// end inline asm
	ld.shared.u32 	%r1279, [%r2047+2980];
	ld.shared.u32 	%r1280, [%r2049+4112];
	// begin inline asm
	dp4a.s32.s32 %r1278, %r1279, %r1280, %r1166;
	// end inline asm
	ld.shared.u32 	%r1283, [%r2047+2996];
	ld.shared.u32 	%r1284, [%r2049+4112];
	// begin inline asm
	dp4a.s32.s32 %r1282, %r1283, %r1284, %r1170;
	// end inline asm
	ld.shared.u32 	%r1287, [%r2047+3012];
	ld.shared.u32 	%r1288, [%r2049+4112];
	// begin inline asm
	dp4a.s32.s32 %r1286, %r1287, %r1288, %r1174;
	// end inline asm
	ld.shared.u32 	%r1291, [%r2047+2916];
	ld.shared.u32 	%r1292, [%r2049+4116];
	// begin inline asm
	dp4a.s32.s32 %r1290, %r1291, %r1292, %r1178;
	// end inline asm
	ld.shared.u32 	%r1295, [%r2047+2932];
	ld.shared.u32 	%r1296, [%r2049+4116];
	// begin inline asm
	dp4a.s32.s32 %r1294, %r1295, %r1296, %r1182;
	// end inline asm
	ld.shared.u32 	%r1299, [%r2047+2948];
	ld.shared.u32 	%r1300, [%r2049+4116];
	// begin inline asm
	dp4a.s32.s32 %r1298, %r1299, %r1300, %r1186;
	// end inline asm
	ld.shared.u32 	%r1303, [%r2047+2964];
	ld.shared.u32 	%r1304, [%r2049+4116];
	// begin inline asm
	dp4a.s32.s32 %r1302, %r1303, %r1304, %r1190;
	// end inline asm
	ld.shared.u32 	%r1307, [%r2047+2980];
	ld.shared.u32 	%r1308, [%r2049+4116];
	// begin inline asm
	dp4a.s32.s32 %r1306, %r1307, %r1308, %r1194;
	// end inline asm
	ld.shared.u32 	%r1311, [%r2047+2996];
	ld.shared.u32 	%r1312, [%r2049+4116];
	// begin inline asm
	dp4a.s32.s32 %r1310, %r1311, %r1312, %r1198;
	// end inline asm
	ld.shared.u32 	%r1315, [%r2047+3012];
	ld.shared.u32 	%r1316, [%r2049+4116];
	// begin inline asm
	dp4a.s32.s32 %r1314, %r1315, %r1316, %r1202;
	// end inline asm
	ld.shared.u32 	%r1319, [%r2047+2916];
	ld.shared.u32 	%r1320, [%r2049+4120];
	// begin inline asm
	dp4a.s32.s32 %r1318, %r1319, %r1320, %r1206;
	// end inline asm
	ld.shared.u32 	%r1323, [%r2047+2932];
	ld.shared.u32 	%r1324, [%r2049+4120];
	// begin inline asm
	dp4a.s32.s32 %r1322, %r1323, %r1324, %r1210;
	// end inline asm
	ld.shared.u32 	%r1327, [%r2047+2948];
	ld.shared.u32 	%r1328, [%r2049+4120];
	// begin inline asm
	dp4a.s32.s32 %r1326, %r1327, %r1328, %r1214;
	// end inline asm
	ld.shared.u32 	%r1331, [%r2047+2964];
	ld.shared.u32 	%r1332, [%r2049+4120];
	// begin inline asm
	dp4a.s32.s32 %r1330, %r1331, %r1332, %r1218;
	// end inline asm
	ld.shared.u32 	%r1335, [%r2047+2980];
	ld.shared.u32 	%r1336, [%r2049+4120];
	// begin inline asm
	dp4a.s32.s32 %r1334, %r1335, %r1336, %r1222;
	// end inline asm
	ld.shared.u32 	%r1339, [%r2047+2996];
	ld.shared.u32 	%r1340, [%r2049+4120];
	// begin inline asm
	dp4a.s32.s32 %r1338, %r1339, %r1340, %r1226;
	// end inline asm
	ld.shared.u32 	%r1343, [%r2047+3012];
	ld.shared.u32 	%r1344, [%r2049+4120];
	// begin inline asm
	dp4a.s32.s32 %r1342, %r1343, %r1344, %r1230;
	// end inline asm
	ld.shared.u32 	%r1347, [%r2047+2916];
	ld.shared.u32 	%r1348, [%r2049+4124];
	// begin inline asm
	dp4a.s32.s32 %r1346, %r1347, %r1348, %r1234;
	// end inline asm
	ld.shared.u32 	%r1351, [%r2047+2932];
	ld.shared.u32 	%r1352, [%r2049+4124];
	// begin inline asm
	dp4a.s32.s32 %r1350, %r1351, %r1352, %r1238;
	// end inline asm
	ld.shared.u32 	%r1355, [%r2047+2948];
	ld.shared.u32 	%r1356, [%r2049+4124];
	// begin inline asm
	dp4a.s32.s32 %r1354, %r1355, %r1356, %r1242;
	// end inline asm
	ld.shared.u32 	%r1359, [%r2047+2964];
	ld.shared.u32 	%r1360, [%r2049+4124];
	// begin inline asm
	dp4a.s32.s32 %r1358, %r1359, %r1360, %r1246;
	// end inline asm
	ld.shared.u32 	%r1363, [%r2047+2980];
	ld.shared.u32 	%r1364, [%r2049+4124];
	// begin inline asm
	dp4a.s32.s32 %r1362, %r1363, %r1364, %r1250;
	// end inline asm
	ld.shared.u32 	%r1367, [%r2047+2996];
	ld.shared.u32 	%r1368, [%r2049+4124];
	// begin inline asm
	dp4a.s32.s32 %r1366, %r1367, %r1368, %r1254;
	// end inline asm
	ld.shared.u32 	%r1371, [%r2047+3012];
	ld.shared.u32 	%r1372, [%r2049+4124];
	// begin inline asm
	dp4a.s32.s32 %r1370, %r1371, %r1372, %r1258;
	// end inline asm
	ld.shared.u32 	%r1375, [%r2047+3240];
	ld.shared.u32 	%r1376, [%r2049+4128];
	// begin inline asm
	dp4a.s32.s32 %r1374, %r1375, %r1376, %r1262;
	// end inline asm
	ld.shared.u32 	%r1379, [%r2047+3256];
	ld.shared.u32 	%r1380, [%r2049+4128];
	// begin inline asm
	dp4a.s32.s32 %r1378, %r1379, %r1380, %r1266;
	// end inline asm
	ld.shared.u32 	%r1383, [%r2047+3272];
	ld.shared.u32 	%r1384, [%r2049+4128];
	// begin inline asm
	dp4a.s32.s32 %r1382, %r1383, %r1384, %r1270;
	// end inline asm
	ld.shared.u32 	%r1387, [%r2047+3288];
	ld.shared.u32 	%r1388, [%r2049+4128];
	// begin inline asm
	dp4a.s32.s32 %r1386, %r1387, %r1388, %r1274;
	// end inline asm
	ld.shared.u32 	%r1391, [%r2047+3304];
	ld.shared.u32 	%r1392, [%r2049+4128];
	// begin inline asm
	dp4a.s32.s32 %r1390, %r1391, %r1392, %r1278;
	// end inline asm
	ld.shared.u32 	%r1395, [%r2047+3320];
	ld.shared.u32 	%r1396, [%r2049+4128];
	// begin inline asm
	dp4a.s32.s32 %r1394, %r1395, %r1396, %r1282;
	// end inline asm
	ld.shared.u32 	%r1399, [%r2047+3336];
	ld.shared.u32 	%r1400, [%r2049+4128];
	// begin inline asm
	dp4a.s32.s32 %r1398, %r1399, %r1400, %r1286;
	// end inline asm
	ld.shared.u32 	%r1403, [%r2047+3240];
	ld.shared.u32 	%r1404, [%r2049+4132];
	// begin inline asm
	dp4a.s32.s32 %r1402, %r1403, %r1404, %r1290;
	// end inline asm
	ld.shared.u32 	%r1407, [%r2047+3256];
	ld.shared.u32 	%r1408, [%r2049+4132];
	// begin inline asm
	dp4a.s32.s32 %r1406, %r1407, %r1408, %r1294;
	// end inline asm
	ld.shared.u32 	%r1411, [%r2047+3272];
	ld.shared.u32 	%r1412, [%r2049+4132];
	// begin inline asm
	dp4a.s32.s32 %r1410, %r1411, %r1412, %r1298;
	// end inline asm
	ld.shared.u32 	%r1415, [%r2047+3288];
	ld.shared.u32 	%r1416, [%r2049+4132];
	// begin inline asm
	dp4a.s32.s32 %r1414, %r1415, %r1416, %r1302;
	// end inline asm
	ld.shared.u32 	%r1419, [%r2047+3304];
	ld.shared.u32 	%r1420, [%r2049+4132];
	// begin inline asm
	dp4a.s32.s32 %r1418, %r1419, %r1420, %r1306;
	// end inline asm
	ld.shared.u32 	%r1423, [%r2047+3320];
	ld.shared.u32 	%r1424, [%r2049+4132];
	// begin inline asm
	dp4a.s32.s32 %r1422, %r1423, %r1424, %r1310;
	// end inline asm
	ld.shared.u32 	%r1427, [%r2047+3336];
	ld.shared.u32 	%r1428, [%r2049+4132];
	// begin inline asm
	dp4a.s32.s32 %r1426, %r1427, %r1428, %r1314;
	// end inline asm
	ld.shared.u32 	%r1431, [%r2047+3240];
	ld.shared.u32 	%r1432, [%r2049+4136];
	// begin inline asm
	dp4a.s32.s32 %r1430, %r1431, %r1432, %r1318;
	// end inline asm
	ld.shared.u32 	%r1435, [%r2047+3256];
	ld.shared.u32 	%r1436, [%r2049+4136];
	// begin inline asm
	dp4a.s32.s32 %r1434, %r1435, %r1436, %r1322;
	// end inline asm
	ld.shared.u32 	%r1439, [%r2047+3272];
	ld.shared.u32 	%r1440, [%r2049+4136];
	// begin inline asm
	dp4a.s32.s32 %r1438, %r1439, %r1440, %r1326;
	// end inline asm
	ld.shared.u32 	%r1443, [%r2047+3288];
	ld.shared.u32 	%r1444, [%r2049+4136];
	// begin inline asm
	dp4a.s32.s32 %r1442, %r1443, %r1444, %r1330;
	// end inline asm
	ld.shared.u32 	%r1447, [%r2047+3304];
	ld.shared.u32 	%r1448, [%r2049+4136];
	// begin inline asm
	dp4a.s32.s32 %r1446, %r1447, %r1448, %r1334;
	// end inline asm
	ld.shared.u32 	%r1451, [%r2047+3320];
	ld.shared.u32 	%r1452, [%r2049+4136];
	// begin inline asm
	dp4a.s32.s32 %r1450, %r1451, %r1452, %r1338;
	// end inline asm
	ld.shared.u32 	%r1455, [%r2047+3336];
	ld.shared.u32 	%r1456, [%r2049+4136];
	// begin inline asm
	dp4a.s32.s32 %r1454, %r1455, %r1456, %r1342;
	// end inline asm
	ld.shared.u32 	%r1459, [%r2047+3240];
	ld.shared.u32 	%r1460, [%r2049+4140];
	// begin inline asm
	dp4a.s32.s32 %r1458, %r1459, %r1460, %r1346;
	// end inline asm
	ld.shared.u32 	%r1463, [%r2047+3256];
	ld.shared.u32 	%r1464, [%r2049+4140];
	// begin inline asm
	dp4a.s32.s32 %r1462, %r1463, %r1464, %r1350;
	// end inline asm
	ld.shared.u32 	%r1467, [%r2047+3272];
	ld.shared.u32 	%r1468, [%r2049+4140];
	// begin inline asm
	dp4a.s32.s32 %r1466, %r1467, %r1468, %r1354;
	// end inline asm
	ld.shared.u32 	%r1471, [%r2047+3288];
	ld.shared.u32 	%r1472, [%r2049+4140];
	// begin inline asm
	dp4a.s32.s32 %r1470, %r1471, %r1472, %r1358;
	// end inline asm
	ld.shared.u32 	%r1475, [%r2047+3304];
	ld.shared.u32 	%r1476, [%r2049+4140];
	// begin inline asm
	dp4a.s32.s32 %r1474, %r1475, %r1476, %r1362;
	// end inline asm
	ld.shared.u32 	%r1479, [%r2047+3320];
	ld.shared.u32 	%r1480, [%r2049+4140];
	// begin inline asm
	dp4a.s32.s32 %r1478, %r1479, %r1480, %r1366;
	// end inline asm
	ld.shared.u32 	%r1483, [%r2047+3336];
	ld.shared.u32 	%r1484, [%r2049+4140];
	// begin inline asm
	dp4a.s32.s32 %r1482, %r1483, %r1484, %r1370;
	// end inline asm
	ld.shared.u32 	%r1487, [%r2047+3564];
	ld.shared.u32 	%r1488, [%r2049+4144];
	// begin inline asm
	dp4a.s32.s32 %r1486, %r1487, %r1488, %r1374;
	// end inline asm
	ld.shared.u32 	%r1491, [%r2047+3580];
	ld.shared.u32 	%r1492, [%r2049+4144];
	// begin inline asm
	dp4a.s32.s32 %r1490, %r1491, %r1492, %r1378;
	// end inline asm
	ld.shared.u32 	%r1495, [%r2047+3596];
	ld.shared.u32 	%r1496, [%r2049+4144];
	// begin inline asm
	dp4a.s32.s32 %r1494, %r1495, %r1496, %r1382;
	// end inline asm
	ld.shared.u32 	%r1499, [%r2047+3612];
	ld.shared.u32 	%r1500, [%r2049+4144];
	// begin inline asm
	dp4a.s32.s32 %r1498, %r1499, %r1500, %r1386;
	// end inline asm
	ld.shared.u32 	%r1503, [%r2047+3628];
	ld.shared.u32 	%r1504, [%r2049+4144];
	// begin inline asm
	dp4a.s32.s32 %r1502, %r1503, %r1504, %r1390;
	// end inline asm
	ld.shared.u32 	%r1507, [%r2047+3644];
	ld.shared.u32 	%r1508, [%r2049+4144];
	// begin inline asm
	dp4a.s32.s32 %r1506, %r1507, %r1508, %r1394;
	// end inline asm
	ld.shared.u32 	%r1511, [%r2047+3660];
	ld.shared.u32 	%r1512, [%r2049+4144];
	// begin inline asm
	dp4a.s32.s32 %r1510, %r1511, %r1512, %r1398;
	// end inline asm
	ld.shared.u32 	%r1515, [%r2047+3564];
	ld.shared.u32 	%r1516, [%r2049+4148];
	// begin inline asm
	dp4a.s32.s32 %r1514, %r1515, %r1516, %r1402;
	// end inline asm
	ld.shared.u32 	%r1519, [%r2047+3580];
	ld.shared.u32 	%r1520, [%r2049+4148];
	// begin inline asm
	dp4a.s32.s32 %r1518, %r1519, %r1520, %r1406;
	// end inline asm
	ld.shared.u32 	%r1523, [%r2047+3596];
	ld.shared.u32 	%r1524, [%r2049+4148];
	// begin inline asm
	dp4a.s32.s32 %r1522, %r1523, %r1524, %r1410;
	// end inline asm
	ld.shared.u32 	%r1527, [%r2047+3612];
	ld.shared.u32 	%r1528, [%r2049+4148];
	// begin inline asm
	dp4a.s32.s32 %r1526, %r1527, %r1528, %r1414;
	// end inline asm
	ld.shared.u32 	%r1531, [%r2047+3628];
	ld.shared.u32 	%r1532, [%r2049+4148];
	// begin inline asm
	dp4a.s32.s32 %r1530, %r1531, %r1532, %r1418;
	// end inline asm
	ld.shared.u32 	%r1535, [%r2047+3644];
	ld.shared.u32 	%r1536, [%r2049+4148];
	// begin inline asm
	dp4a.s32.s32 %r1534, %r1535, %r1536, %r1422;
	// end inline asm
	ld.shared.u32 	%r1539, [%r2047+3660];
	ld.shared.u32 	%r1540, [%r2049+4148];
	// begin inline asm
	dp4a.s32.s32 %r1538, %r1539, %r1540, %r1426;
	// end inline asm
	ld.shared.u32 	%r1543, [%r2047+3564];
	ld.shared.u32 	%r1544, [%r2049+4152];
	// begin inline asm
	dp4a.s32.s32 %r1542, %r1543, %r1544, %r1430;
	// end inline asm
	ld.shared.u32 	%r1547, [%r2047+3580];
	ld.shared.u32 	%r1548, [%r2049+4152];
	// begin inline asm
	dp4a.s32.s32 %r1546, %r1547, %r1548, %r1434;
	// end inline asm
	ld.shared.u32 	%r1551, [%r2047+3596];
	ld.shared.u32 	%r1552, [%r2049+4152];
	// begin inline asm
	dp4a.s32.s32 %r1550, %r1551, %r1552, %r1438;
	// end inline asm
	ld.shared.u32 	%r1555, [%r2047+3612];
	ld.shared.u32 	%r1556, [%r2049+4152];
	// begin inline asm
	dp4a.s32.s32 %r1554, %r1555, %r1556, %r1442;
	// end inline asm
	ld.shared.u32 	%r1559, [%r2047+3628];
	ld.shared.u32 	%r1560, [%r2049+4152];
	// begin inline asm
	dp4a.s32.s32 %r1558, %r1559, %r1560, %r1446;
	// end inline asm
	ld.shared.u32 	%r1563, [%r2047+3644];
	ld.shared.u32 	%r1564, [%r2049+4152];
	// begin inline asm
	dp4a.s32.s32 %r1562, %r1563, %r1564, %r1450;
	// end inline asm
	ld.shared.u32 	%r1567, [%r2047+3660];
	ld.shared.u32 	%r1568, [%r2049+4152];
	// begin inline asm
	dp4a.s32.s32 %r1566, %r1567, %r1568, %r1454;
	// end inline asm
	ld.shared.u32 	%r1571, [%r2047+3564];
	ld.shared.u32 	%r1572, [%r2049+4156];
	// begin inline asm
	dp4a.s32.s32 %r1570, %r1571, %r1572, %r1458;
	// end inline asm
	ld.shared.u32 	%r1575, [%r2047+3580];
	ld.shared.u32 	%r1576, [%r2049+4156];
	// begin inline asm
	dp4a.s32.s32 %r1574, %r1575, %r1576, %r1462;
	// end inline asm
	ld.shared.u32 	%r1579, [%r2047+3596];
	ld.shared.u32 	%r1580, [%r2049+4156];
	// begin inline asm
	dp4a.s32.s32 %r1578, %r1579, %r1580, %r1466;
	// end inline asm
	ld.shared.u32 	%r1583, [%r2047+3612];
	ld.shared.u32 	%r1584, [%r2049+4156];
	// begin inline asm
	dp4a.s32.s32 %r1582, %r1583, %r1584, %r1470;
	// end inline asm
	ld.shared.u32 	%r1587, [%r2047+3628];
	ld.shared.u32 	%r1588, [%r2049+4156];
	// begin inline asm
	dp4a.s32.s32 %r1586, %r1587, %r1588, %r1474;
	// end inline asm
	ld.shared.u32 	%r1591, [%r2047+3644];
	ld.shared.u32 	%r1592, [%r2049+4156];
	// begin inline asm
	dp4a.s32.s32 %r1590, %r1591, %r1592, %r1478;
	// end inline asm
	ld.shared.u32 	%r1595, [%r2047+3660];
	ld.shared.u32 	%r1596, [%r2049+4156];
	// begin inline asm
	dp4a.s32.s32 %r1594, %r1595, %r1596, %r1482;
	// end inline asm
	ld.shared.u32 	%r1599, [%r2047+3888];
	ld.shared.u32 	%r1600, [%r2049+4160];
	// begin inline asm
	dp4a.s32.s32 %r1598, %r1599, %r1600, %r1486;
	// end inline asm
	ld.shared.u32 	%r1603, [%r2047+3904];
	ld.shared.u32 	%r1604, [%r2049+4160];
	// begin inline asm
	dp4a.s32.s32 %r1602, %r1603, %r1604, %r1490;
	// end inline asm
	ld.shared.u32 	%r1607, [%r2047+3920];
	ld.shared.u32 	%r1608, [%r2049+4160];
	// begin inline asm
	dp4a.s32.s32 %r1606, %r1607, %r1608, %r1494;
	// end inline asm
	ld.shared.u32 	%r1611, [%r2047+3936];
	ld.shared.u32 	%r1612, [%r2049+4160];
	// begin inline asm
	dp4a.s32.s32 %r1610, %r1611, %r1612, %r1498;
	// end inline asm
	ld.shared.u32 	%r1615, [%r2047+3952];
	ld.shared.u32 	%r1616, [%r2049+4160];
	// begin inline asm
	dp4a.s32.s32 %r1614, %r1615, %r1616, %r1502;
	// end inline asm
	ld.shared.u32 	%r1619, [%r2047+3968];
	ld.shared.u32 	%r1620, [%r2049+4160];
	// begin inline asm
	dp4a.s32.s32 %r1618, %r1619, %r1620, %r1506;
	// end inline asm
	ld.shared.u32 	%r1623, [%r2047+3984];
	ld.shared.u32 	%r1624, [%r2049+4160];
	// begin inline asm
	dp4a.s32.s32 %r1622, %r1623, %r1624, %r1510;
	// end inline asm
	ld.shared.u32 	%r1627, [%r2047+3888];
	ld.shared.u32 	%r1628, [%r2049+4164];
	// begin inline asm
	dp4a.s32.s32 %r1626, %r1627, %r1628, %r1514;
	// end inline asm
	ld.shared.u32 	%r1631, [%r2047+3904];
	ld.shared.u32 	%r1632, [%r2049+4164];
	// begin inline asm
	dp4a.s32.s32 %r1630, %r1631, %r1632, %r1518;
	// end inline asm
	ld.shared.u32 	%r1635, [%r2047+3920];
	ld.shared.u32 	%r1636, [%r2049+4164];
	// begin inline asm
	dp4a.s32.s32 %r1634, %r1635, %r1636, %r1522;
	// end inline asm
	ld.shared.u32 	%r1639, [%r2047+3936];
	ld.shared.u32 	%r1640, [%r2049+4164];
	// begin inline asm
	dp4a.s32.s32 %r1638, %r1639, %r1640, %r1526;
	// end inline asm
	ld.shared.u32 	%r1643, [%r2047+3952];
	ld.shared.u32 	%r1644, [%r2049+4164];
	// begin inline asm
	dp4a.s32.s32 %r1642, %r1643, %r1644, %r1530;
	// end inline asm
	ld.shared.u32 	%r1647, [%r2047+3968];
	ld.shared.u32 	%r1648, [%r2049+4164];
	// begin inline asm
	dp4a.s32.s32 %r1646, %r1647, %r1648, %r1534;
	// end inline asm
	ld.shared.u32 	%r1651, [%r2047+3984];
	ld.shared.u32 	%r1652, [%r2049+4164];
	// begin inline asm
	dp4a.s32.s32 %r1650, %r1651, %r1652, %r1538;
	// end inline asm
	ld.shared.u32 	%r1655, [%r2047+3888];
	ld.shared.u32 	%r1656, [%r2049+4168];
	// begin inline asm
	dp4a.s32.s32 %r1654, %r1655, %r1656, %r1542;
	// end inline asm
	ld.shared.u32 	%r1659, [%r2047+3904];
	ld.shared.u32 	%r1660, [%r2049+4168];
	// begin inline asm
	dp4a.s32.s32 %r1658, %r1659, %r1660, %r1546;
	// end inline asm
	ld.shared.u32 	%r1663, [%r2047+3920];
	ld.shared.u32 	%r1664, [%r2049+4168];
	// begin inline asm
	dp4a.s32.s32 %r1662, %r1663, %r1664, %r1550;
	// end inline asm
	ld.shared.u32 	%r1667, [%r2047+3936];
	ld.shared.u32 	%r1668, [%r2049+4168];
	// begin inline asm
	dp4a.s32.s32 %r1666, %r1667, %r1668, %r1554;
	// end inline asm
	ld.shared.u32 	%r1671, [%r2047+3952];
	ld.shared.u32 	%r1672, [%r2049+4168];
	// begin inline asm
	dp4a.s32.s32 %r1670, %r1671, %r1672, %r1558;
	// end inline asm
	ld.shared.u32 	%r1675, [%r2047+3968];
	ld.shared.u32 	%r1676, [%r2049+4168];
	// begin inline asm
	dp4a.s32.s32 %r1674, %r1675, %r1676, %r1562;
	// end inline asm
	ld.shared.u32 	%r1679, [%r2047+3984];
	ld.shared.u32 	%r1680, [%r2049+4168];
	// begin inline asm
	dp4a.s32.s32 %r1678, %r1679, %r1680, %r1566;
	// end inline asm
	ld.shared.u32 	%r1683, [%r2047+3888];
	ld.shared.u32 	%r1684, [%r2049+4172];
	// begin inline asm
	dp4a.s32.s32 %r1682, %r1683, %r1684, %r1570;
	// end inline asm
	ld.shared.u32 	%r1687, [%r2047+3904];
	ld.shared.u32 	%r1688, [%r2049+4172];
	// begin inline asm
	dp4a.s32.s32 %r1686, %r1687, %r1688, %r1574;
	// end inline asm
	ld.shared.u32 	%r1691, [%r2047+3920];
	ld.shared.u32 	%r1692, [%r2049+4172];
	// begin inline asm
	dp4a.s32.s32 %r1690, %r1691, %r1692, %r1578;
	// end inline asm
	ld.shared.u32 	%r1695, [%r2047+3936];
	ld.shared.u32 	%r1696, [%r2049+4172];
	// begin inline asm
	dp4a.s32.s32 %r1694, %r1695, %r1696, %r1582;
	// end inline asm
	ld.shared.u32 	%r1699, [%r2047+3952];
	ld.shared.u32 	%r1700, [%r2049+4172];
	// begin inline asm
	dp4a.s32.s32 %r1698, %r1699, %r1700, %r1586;
	// end inline asm
	ld.shared.u32 	%r1703, [%r2047+3968];
	ld.shared.u32 	%r1704, [%r2049+4172];
	// begin inline asm
	dp4a.s32.s32 %r1702, %r1703, %r1704, %r1590;
	// end inline asm
	ld.shared.u32 	%r1707, [%r2047+3984];
	ld.shared.u32 	%r1708, [%r2049+4172];
	// begin inline asm
	dp4a.s32.s32 %r1706, %r1707, %r1708, %r1594;
	// end inline asm
	ld.shared.u32 	%r1711, [%r2047+4212];
	ld.shared.u32 	%r1712, [%r2049+4176];
	// begin inline asm
	dp4a.s32.s32 %r1710, %r1711, %r1712, %r1598;
	// end inline asm
	ld.shared.u32 	%r1715, [%r2047+4228];
	ld.shared.u32 	%r1716, [%r2049+4176];
	// begin inline asm
	dp4a.s32.s32 %r1714, %r1715, %r1716, %r1602;
	// end inline asm
	ld.shared.u32 	%r1719, [%r2047+4244];
	ld.shared.u32 	%r1720, [%r2049+4176];
	// begin inline asm
	dp4a.s32.s32 %r1718, %r1719, %r1720, %r1606;
	// end inline asm
	ld.shared.u32 	%r1723, [%r2047+4260];
	ld.shared.u32 	%r1724, [%r2049+4176];
	// begin inline asm
	dp4a.s32.s32 %r1722, %r1723, %r1724, %r1610;
	// end inline asm
	ld.shared.u32 	%r1727, [%r2047+4276];
	ld.shared.u32 	%r1728, [%r2049+4176];
	// begin inline asm
	dp4a.s32.s32 %r1726, %r1727, %r1728, %r1614;
	// end inline asm
	ld.shared.u32 	%r1731, [%r2047+4292];
	ld.shared.u32 	%r1732, [%r2049+4176];
	// begin inline asm
	dp4a.s32.s32 %r1730, %r1731, %r1732, %r1618;
	// end inline asm
	ld.shared.u32 	%r1735, [%r2047+4308];
	ld.shared.u32 	%r1736, [%r2049+4176];
	// begin inline asm
	dp4a.s32.s32 %r1734, %r1735, %r1736, %r1622;
	// end inline asm
	ld.shared.u32 	%r1739, [%r2047+4212];
	ld.shared.u32 	%r1740, [%r2049+4180];
	// begin inline asm
	dp4a.s32.s32 %r1738, %r1739, %r1740, %r1626;
	// end inline asm
	ld.shared.u32 	%r1743, [%r2047+4228];
	ld.shared.u32 	%r1744, [%r2049+4180];
	// begin inline asm
	dp4a.s32.s32 %r1742, %r1743, %r1744, %r1630;
	// end inline asm
	ld.shared.u32 	%r1747, [%r2047+4244];
	ld.shared.u32 	%r1748, [%r2049+4180];
	// begin inline asm
	dp4a.s32.s32 %r1746, %r1747, %r1748, %r1634;
	// end inline asm
	ld.shared.u32 	%r1751, [%r2047+4260];
	ld.shared.u32 	%r1752, [%r2049+4180];
	// begin inline asm
	dp4a.s32.s32 %r1750, %r1751, %r1752, %r1638;
	// end inline asm
	ld.shared.u32 	%r1755, [%r2047+4276];
	ld.shared.u32 	%r1756, [%r2049+4180];
	// begin inline asm
	dp4a.s32.s32 %r1754, %r1755, %r1756, %r1642;
	// end inline asm
	ld.shared.u32 	%r1759, [%r2047+4292];
	ld.shared.u32 	%r1760, [%r2049+4180];
	// begin inline asm
	dp4a.s32.s32 %r1758, %r1759, %r1760, %r1646;
	// end inline asm
	ld.shared.u32 	%r1763, [%r2047+4308];
	ld.shared.u32 	%r1764, [%r2049+4180];
	// begin inline asm
	dp4a.s32.s32 %r1762, %r1763, %r1764, %r1650;
	// end inline asm
	ld.shared.u32 	%r1767, [%r2047+4212];
	ld.shared.u32 	%r1768, [%r2049+4184];
	// begin inline asm
	dp4a.s32.s32 %r1766, %r1767, %r1768, %r1654;
	// end inline asm
	ld.shared.u32 	%r1771, [%r2047+4228];
	ld.shared.u32 	%r1772, [%r2049+4184];
	// begin inline asm
	dp4a.s32.s32 %r1770, %r1771, %r1772, %r1658;
	// end inline asm
	ld.shared.u32 	%r1775, [%r2047+4244];
	ld.shared.u32 	%r1776, [%r2049+4184];
	// begin inline asm
	dp4a.s32.s32 %r1774, %r1775, %r1776, %r1662;
	// end inline asm
	ld.shared.u32 	%r1779, [%r2047+4260];
	ld.shared.u32 	%r1780, [%r2049+4184];
	// begin inline asm
	dp4a.s32.s32 %r1778, %r1779, %r1780, %r1666;
	// end inline asm
	ld.shared.u32 	%r1783, [%r2047+4276];
	ld.shared.u32 	%r1784, [%r2049+4184];
	// begin inline asm
	dp4a.s32.s32 %r1782, %r1783, %r1784, %r1670;
	// end inline asm
	ld.shared.u32 	%r1787, [%r2047+4292];
	ld.shared.u32 	%r1788, [%r2049+4184];
	// begin inline asm
	dp4a.s32.s32 %r1786, %r1787, %r1788, %r1674;
	// end inline asm
	ld.shared.u32 	%r1791, [%r2047+4308];
	ld.shared.u32 	%r1792, [%r2049+4184];
	// begin inline asm
	dp4a.s32.s32 %r1790, %r1791, %r1792, %r1678;
	// end inline asm
	ld.shared.u32 	%r1795, [%r2047+4212];
	ld.shared.u32 	%r1796, [%r2049+4188];
	// begin inline asm
	dp4a.s32.s32 %r1794, %r1795, %r1796, %r1682;
	// end inline asm
	ld.shared.u32 	%r1799, [%r2047+4228];
	ld.shared.u32 	%r1800, [%r2049+4188];
	// begin inline asm
	dp4a.s32.s32 %r1798, %r1799, %r1800, %r1686;
	// end inline asm
	ld.shared.u32 	%r1803, [%r2047+4244];
	ld.shared.u32 	%r1804, [%r2049+4188];
	// begin inline asm
	dp4a.s32.s32 %r1802, %r1803, %r1804, %r1690;
	// end inline asm
	ld.shared.u32 	%r1807, [%r2047+4260];
	ld.shared.u32 	%r1808, [%r2049+4188];
	// begin inline asm
	dp4a.s32.s32 %r1806, %r1807, %r1808, %r1694;
	// end inline asm
	ld.shared.u32 	%r1811, [%r2047+4276];
	ld.shared.u32 	%r1812, [%r2049+4188];
	// begin inline asm
	dp4a.s32.s32 %r1810, %r1811, %r1812, %r1698;
	// end inline asm
	ld.shared.u32 	%r1815, [%r2047+4292];
	ld.shared.u32 	%r1816, [%r2049+4188];
	// begin inline asm
	dp4a.s32.s32 %r1814, %r1815, %r1816, %r1702;
	// end inline asm
	ld.shared.u32 	%r1819, [%r2047+4308];
	ld.shared.u32 	%r1820, [%r2049+4188];
	// begin inline asm
	dp4a.s32.s32 %r1818, %r1819, %r1820, %r1706;
	// end inline asm
	ld.shared.u32 	%r1823, [%r2047+4536];
	ld.shared.u32 	%r1824, [%r2049+4192];
	// begin inline asm
	dp4a.s32.s32 %r1822, %r1823, %r1824, %r1710;
	// end inline asm
	ld.shared.u32 	%r1827, [%r2047+4552];
	ld.shared.u32 	%r1828, [%r2049+4192];
	// begin inline asm
	dp4a.s32.s32 %r1826, %r1827, %r1828, %r1714;
	// end inline asm
	ld.shared.u32 	%r1831, [%r2047+4568];
	ld.shared.u32 	%r1832, [%r2049+4192];
	// begin inline asm
	dp4a.s32.s32 %r1830, %r1831, %r1832, %r1718;
	// end inline asm
	ld.shared.u32 	%r1835, [%r2047+4584];
	ld.shared.u32 	%r1836, [%r2049+4192];
	// begin inline asm
	dp4a.s32.s32 %r1834, %r1835, %r1836, %r1722;
	// end inline asm
	ld.shared.u32 	%r1839, [%r2047+4600];
	ld.shared.u32 	%r1840, [%r2049+4192];
	// begin inline asm
	dp4a.s32.s32 %r1838, %r1839, %r1840, %r1726;
	// end inline asm
	ld.shared.u32 	%r1843, [%r2047+4616];
	ld.shared.u32 	%r1844, [%r2049+4192];
	// begin inline asm
	dp4a.s32.s32 %r1842, %r1843, %r1844, %r1730;
	// end inline asm
	ld.shared.u32 	%r1847, [%r2047+4632];
	ld.shared.u32 	%r1848, [%r2049+4192];
	// begin inline asm
	dp4a.s32.s32 %r1846, %r1847, %r1848, %r1734;
	// end inline asm
	ld.shared.u32 	%r1851, [%r2047+4536];
	ld.shared.u32 	%r1852, [%r2049+4196];
	// begin inline asm
	dp4a.s32.s32 %r1850, %r1851, %r1852, %r1738;
	// end inline asm
	ld.shared.u32 	%r1855, [%r2047+4552];
	ld.shared.u32 	%r1856, [%r2049+4196];
	// begin inline asm
	dp4a.s32.s32 %r1854, %r1855, %r1856, %r1742;
	// end inline asm
	ld.shared.u32 	%r1859, [%r2047+4568];
	ld.shared.u32 	%r1860, [%r2049+4196];
	// begin inline asm
	dp4a.s32.s32 %r1858, %r1859, %r1860, %r1746;
	// end inline asm
	ld.shared.u32 	%r1863, [%r2047+4584];
	ld.shared.u32 	%r1864, [%r2049+4196];
	// begin inline asm
	dp4a.s32.s32 %r1862, %r1863, %r1864, %r1750;
	// end inline asm
	ld.shared.u32 	%r1867, [%r2047+4600];
	ld.shared.u32 	%r1868, [%r2049+4196];
	// begin inline asm
	dp4a.s32.s32 %r1866, %r1867, %r1868, %r1754;
	// end inline asm
	ld.shared.u32 	%r1871, [%r2047+4616];
	ld.shared.u32 	%r1872, [%r2049+4196];
	// begin inline asm
	dp4a.s32.s32 %r1870, %r1871, %r1872, %r1758;
	// end inline asm
	ld.shared.u32 	%r1875, [%r2047+4632];
	ld.shared.u32 	%r1876, [%r2049+4196];
	// begin inline asm
	dp4a.s32.s32 %r1874, %r1875, %r1876, %r1762;
	// end inline asm
	ld.shared.u32 	%r1879, [%r2047+4536];
	ld.shared.u32 	%r1880, [%r2049+4200];
	// begin inline asm
	dp4a.s32.s32 %r1878, %r1879, %r1880, %r1766;
	// end inline asm
	ld.shared.u32 	%r1883, [%r2047+4552];
	ld.shared.u32 	%r1884, [%r2049+4200];
	// begin inline asm
	dp4a.s32.s32 %r1882, %r1883, %r1884, %r1770;
	// end inline asm
	ld.shared.u32 	%r1887, [%r2047+4568];
	ld.shared.u32 	%r1888, [%r2049+4200];
	// begin inline asm
	dp4a.s32.s32 %r1886, %r1887, %r1888, %r1774;
	// end inline asm
	ld.shared.u32 	%r1891, [%r2047+4584];
	ld.shared.u32 	%r1892, [%r2049+4200];
	// begin inline asm
	dp4a.s32.s32 %r1890, %r1891, %r1892, %r1778;
	// end inline asm
	ld.shared.u32 	%r1895, [%r2047+4600];
	ld.shared.u32 	%r1896, [%r2049+4200];
	// begin inline asm
	dp4a.s32.s32 %r1894, %r1895, %r1896, %r1782;
	// end inline asm
	ld.shared.u32 	%r1899, [%r2047+4616];
	ld.shared.u32 	%r1900, [%r2049+4200];
	// begin inline asm
	dp4a.s32.s32 %r1898, %r1899, %r1900, %r1786;
	// end inline asm
	ld.shared.u32 	%r1903, [%r2047+4632];
	ld.shared.u32 	%r1904, [%r2049+4200];
	// begin inline asm
	dp4a.s32.s32 %r1902, %r1903, %r1904, %r1790;
	// end inline asm
	ld.shared.u32 	%r1907, [%r2047+4536];
	ld.shared.u32 	%r1908, [%r2049+4204];
	// begin inline asm
	dp4a.s32.s32 %r1906, %r1907, %r1908, %r1794;
	// end inline asm
	ld.shared.u32 	%r1911, [%r2047+4552];
	ld.shared.u32 	%r1912, [%r2049+4204];
	// begin inline asm
	dp4a.s32.s32 %r1910, %r1911, %r1912, %r1798;
	// end inline asm
	ld.shared.u32 	%r1915, [%r2047+4568];
	ld.shared.u32 	%r1916, [%r2049+4204];
	// begin inline asm
	dp4a.s32.s32 %r1914, %r1915, %r1916, %r1802;
	// end inline asm
	ld.shared.u32 	%r1919, [%r2047+4584];
	ld.shared.u32 	%r1920, [%r2049+4204];
	// begin inline asm
	dp4a.s32.s32 %r1918, %r1919, %r1920, %r1806;
	// end inline asm
	ld.shared.u32 	%r1923, [%r2047+4600];
	ld.shared.u32 	%r1924, [%r2049+4204];
	// begin inline asm
	dp4a.s32.s32 %r1922, %r1923, %r1924, %r1810;
	// end inline asm
	ld.shared.u32 	%r1927, [%r2047+4616];
	ld.shared.u32 	%r1928, [%r2049+4204];
	// begin inline asm
	dp4a.s32.s32 %r1926, %r1927, %r1928, %r1814;
	// end inline asm
	ld.shared.u32 	%r1931, [%r2047+4632];
	ld.shared.u32 	%r1932, [%r2049+4204];
	// begin inline asm
	dp4a.s32.s32 %r1930, %r1931, %r1932, %r1818;
	// end inline asm
	ld.shared.u32 	%r1935, [%r2047+4860];
	ld.shared.u32 	%r1936, [%r2049+4208];
	// begin inline asm
	dp4a.s32.s32 %r1934, %r1935, %r1936, %r1822;
	// end inline asm
	ld.shared.u32 	%r1939, [%r2047+4876];
	ld.shared.u32 	%r1940, [%r2049+4208];
	// begin inline asm
	dp4a.s32.s32 %r1938, %r1939, %r1940, %r1826;
	// end inline asm
	ld.shared.u32 	%r1943, [%r2047+4892];
	ld.shared.u32 	%r1944, [%r2049+4208];
	// begin inline asm
	dp4a.s32.s32 %r1942, %r1943, %r1944, %r1830;
	// end inline asm
	ld.shared.u32 	%r1947, [%r2047+4908];
	ld.shared.u32 	%r1948, [%r2049+4208];
	// begin inline asm
	dp4a.s32.s32 %r1946, %r1947, %r1948, %r1834;
	// end inline asm
	ld.shared.u32 	%r1951, [%r2047+4924];
	ld.shared.u32 	%r1952, [%r2049+4208];
	// begin inline asm
	dp4a.s32.s32 %r1950, %r1951, %r1952, %r1838;
	// end inline asm
	ld.shared.u32 	%r1955, [%r2047+4940];
	ld.shared.u32 	%r1956, [%r2049+4208];
	// begin inline asm
	dp4a.s32.s32 %r1954, %r1955, %r1956, %r1842;
	// end inline asm
	ld.shared.u32 	%r1959, [%r2047+4956];
	ld.shared.u32 	%r1960, [%r2049+4208];
	// begin inline asm
	dp4a.s32.s32 %r1958, %r1959, %r1960, %r1846;
	// end inline asm
	ld.shared.u32 	%r1963, [%r2047+4860];
	ld.shared.u32 	%r1964, [%r2049+4212];
	// begin inline asm
	dp4a.s32.s32 %r1962, %r1963, %r1964, %r1850;
	// end inline asm
	ld.shared.u32 	%r1967, [%r2047+4876];
	ld.shared.u32 	%r1968, [%r2049+4212];
	// begin inline asm
	dp4a.s32.s32 %r1966, %r1967, %r1968, %r1854;
	// end inline asm
	ld.shared.u32 	%r1971, [%r2047+4892];
	ld.shared.u32 	%r1972, [%r2049+4212];
	// begin inline asm
	dp4a.s32.s32 %r1970, %r1971, %r1972, %r1858;
	// end inline asm
	ld.shared.u32 	%r1975, [%r2047+4908];
	ld.shared.u32 	%r1976, [%r2049+4212];
	// begin inline asm
	dp4a.s32.s32 %r1974, %r1975, %r1976, %r1862;
	// end inline asm
	ld.shared.u32 	%r1979, [%r2047+4924];
	ld.shared.u32 	%r1980, [%r2049+4212];
	// begin inline asm
	dp4a.s32.s32 %r1978, %r1979, %r1980, %r1866;
	// end inline asm
	ld.shared.u32 	%r1983, [%r2047+4940];
	ld.shared.u32 	%r1984, [%r2049+4212];
	// begin inline asm
	dp4a.s32.s32 %r1982, %r1983, %r1984, %r1870;
	// end inline asm
	ld.shared.u32 	%r1987, [%r2047+4956];
	ld.shared.u32 	%r1988, [%r2049+4212];
	// begin inline asm
	dp4a.s32.s32 %r1986, %r1987, %r1988, %r1874;
	// end inline asm
	ld.shared.u32 	%r1991, [%r2047+4860];
	ld.shared.u32 	%r1992, [%r2049+4216];
	// begin inline asm
	dp4a.s32.s32 %r1990, %r1991, %r1992, %r1878;
	// end inline asm
	ld.shared.u32 	%r1995, [%r2047+4876];
	ld.shared.u32 	%r1996, [%r2049+4216];
	// begin inline asm
	dp4a.s32.s32 %r1994, %r1995, %r1996, %r1882;
	// end inline asm
	ld.shared.u32 	%r1999, [%r2047+4892];
	ld.shared.u32 	%r2000, [%r2049+4216];
	// begin inline asm
	dp4a.s32.s32 %r1998, %r1999, %r2000, %r1886;
	// end inline asm
	ld.shared.u32 	%r2003, [%r2047+4908];
	ld.shared.u32 	%r2004, [%r2049+4216];
	// begin inline asm
	dp4a.s32.s32 %r2002, %r2003, %r2004, %r1890;
	// end inline asm
	ld.shared.u32 	%r2007, [%r2047+4924];
	ld.shared.u32 	%r2008, [%r2049+4216];
	// begin inline asm
	dp4a.s32.s32 %r2006, %r2007, %r2008, %r1894;
	// end inline asm
	ld.shared.u32 	%r2011, [%r2047+4940];
	ld.shared.u32 	%r2012, [%r2049+4216];
	// begin inline asm
	dp4a.s32.s32 %r2010, %r2011, %r2012, %r1898;
	// end inline asm
	ld.shared.u32 	%r2015, [%r2047+4956];
	ld.shared.u32 	%r2016, [%r2049+4216];
	// begin inline asm
	dp4a.s32.s32 %r2014, %r2015, %r2016, %r1902;
	// end inline asm
	ld.shared.u32 	%r2019, [%r2047+4860];
	ld.shared.u32 	%r2020, [%r2049+4220];
	// begin inline asm
	dp4a.s32.s32 %r2018, %r2019, %r2020, %r1906;
	// end inline asm
	ld.shared.u32 	%r2023, [%r2047+4876];
	ld.shared.u32 	%r2024, [%r2049+4220];
	// begin inline asm
	dp4a.s32.s32 %r2022, %r2023, %r2024, %r1910;
	// end inline asm
	ld.shared.u32 	%r2027, [%r2047+4892];
	ld.shared.u32 	%r2028, [%r2049+4220];
	// begin inline asm
	dp4a.s32.s32 %r2026, %r2027, %r2028, %r1914;
	// end inline asm
	ld.shared.u32 	%r2031, [%r2047+4908];
	ld.shared.u32 	%r2032, [%r2049+4220];
	// begin inline asm
	dp4a.s32.s32 %r2030, %r2031, %r2032, %r1918;
	// end inline asm
	ld.shared.u32 	%r2035, [%r2047+4924];
	ld.shared.u32 	%r2036, [%r2049+4220];
	// begin inline asm
	dp4a.s32.s32 %r2034, %r2035, %r2036, %r1922;
	// end inline asm
	ld.shared.u32 	%r2039, [%r2047+4940];
	ld.shared.u32 	%r2040, [%r2049+4220];
	// begin inline asm
	dp4a.s32.s32 %r2038, %r2039, %r2040, %r1926;
	// end inline asm
	ld.shared.u32 	%r2043, [%r2047+4956];
	ld.shared.u32 	%r2044, [%r2049+4220];
	// begin inline asm
	dp4a.s32.s32 %r2042, %r2043, %r2044, %r1930;
	// end inline asm
	shl.b32 	%r2050, %r12, 7;
	shl.b32 	%r2051, %r1, 2;
	add.s32 	%r2052, %r2050, %r2051;
	mul.lo.s32 	%r2053, %r12, 25088;
	mad.lo.s32 	%r2054, %r5, 50176, %r2053;
	mad.lo.s32 	%r2055, %r1, 784, %r2054;
	mad.lo.s32 	%r2056, %r6, 112, %r2055;
	mad.lo.s32 	%r2057, %r2, 56, %r2056;
	add.s32 	%r2058, %r2057, %r10;
	cvta.to.global.u64 	%rd82, %rd343;
	cvta.to.global.u64 	%rd83, %rd344;
	cvta.to.global.u64 	%rd84, %rd342;
	cvt.s64.s32 	%rd85, %r1934;
	mad.lo.s64 	%rd86, %rd85, 346467187032064, 1073741824;
	shr.u64 	%rd87, %rd86, 31;
	cvt.u32.u64 	%r2059, %rd87;
	mul.wide.u32 	%rd88, %r2052, 4;
	add.s64 	%rd89, %rd82, %rd88;
	ld.global.nc.u32 	%r2060, [%rd89];
	add.s32 	%r2061, %r2060, %r2059;
	mul.wide.s32 	%rd90, %r2061, 2147473582;
	add.s64 	%rd91, %rd90, 1073741824;
	shr.u64 	%rd92, %rd91, 31;
	cvt.u32.u64 	%r2062, %rd92;
	add.s64 	%rd93, %rd83, %rd88;
	ld.global.nc.u32 	%r2063, [%rd93];
	add.s32 	%r2064, %r2063, %r2062;
	max.s32 	%r2065, %r2064, 0;
	mul.wide.u32 	%rd94, %r2065, 1121749979;
	add.s64 	%rd95, %rd94, 9007199254740992;
	shr.u64 	%rd96, %rd95, 54;
	cvt.u32.u64 	%r2066, %rd96;
	min.u32 	%r2067, %r2066, 127;
	cvt.u64.u32 	%rd97, %r2058;
	add.s64 	%rd98, %rd84, %rd97;
	st.global.u8 	[%rd98], %r2067;
	cvt.s64.s32 	%rd99, %r1938;
	mad.lo.s64 	%rd100, %rd99, 346467187032064, 1073741824;
	shr.u64 	%rd101, %rd100, 31;
	cvt.u32.u64 	%r2068, %rd101;
	add.s32 	%r2069, %r2060, %r2068;
	mul.wide.s32 	%rd102, %r2069, 2147473582;
	add.s64 	%rd103, %rd102, 1073741824;
	shr.u64 	%rd104, %rd103, 31;
	cvt.u32.u64 	%r2070, %rd104;
	add.s32 	%r2071, %r2063, %r2070;
	max.s32 	%r2072, %r2071, 0;
	mul.wide.u32 	%rd105, %r2072, 1121749979;
	add.s64 	%rd106, %rd105, 9007199254740992;
	shr.u64 	%rd107, %rd106, 54;
	cvt.u32.u64 	%r2073, %rd107;
	min.u32 	%r2074, %r2073, 127;
	st.global.u8 	[%rd98+8], %r2074;
	cvt.s64.s32 	%rd108, %r1942;
	mad.lo.s64 	%rd109, %rd108, 346467187032064, 1073741824;
	shr.u64 	%rd110, %rd109, 31;
	cvt.u32.u64 	%r2075, %rd110;
	add.s32 	%r2076, %r2060, %r2075;
	mul.wide.s32 	%rd111, %r2076, 2147473582;
	add.s64 	%rd112, %rd111, 1073741824;
	shr.u64 	%rd113, %rd112, 31;
	cvt.u32.u64 	%r2077, %rd113;
	add.s32 	%r2078, %r2063, %r2077;
	max.s32 	%r2079, %r2078, 0;
	mul.wide.u32 	%rd114, %r2079, 1121749979;
	add.s64 	%rd115, %rd114, 9007199254740992;
	shr.u64 	%rd116, %rd115, 54;
	cvt.u32.u64 	%r2080, %rd116;
	min.u32 	%r2081, %r2080, 127;
	st.global.u8 	[%rd98+16], %r2081;
	cvt.s64.s32 	%rd117, %r1946;
	mad.lo.s64 	%rd118, %rd117, 346467187032064, 1073741824;
	shr.u64 	%rd119, %rd118, 31;
	cvt.u32.u64 	%r2082, %rd119;
	add.s32 	%r2083, %r2060, %r2082;
	mul.wide.s32 	%rd120, %r2083, 2147473582;
	add.s64 	%rd121, %rd120, 1073741824;
	shr.u64 	%rd122, %rd121, 31;
	cvt.u32.u64 	%r2084, %rd122;
	add.s32 	%r2085, %r2063, %r2084;
	max.s32 	%r2086, %r2085, 0;
	mul.wide.u32 	%rd123, %r2086, 1121749979;
	add.s64 	%rd124, %rd123, 9007199254740992;
	shr.u64 	%rd125, %rd124, 54;
	cvt.u32.u64 	%r2087, %rd125;
	min.u32 	%r2088, %r2087, 127;
	st.global.u8 	[%rd98+24], %r2088;
	cvt.s64.s32 	%rd126, %r1950;
	mad.lo.s64 	%rd127, %rd126, 346467187032064, 1073741824;
	shr.u64 	%rd128, %rd127, 31;
	cvt.u32.u64 	%r2089, %rd128;
	add.s32 	%r2090, %r2060, %r2089;
	mul.wide.s32 	%rd129, %r2090, 2147473582;
	add.s64 	%rd130, %rd129, 1073741824;
	shr.u64 	%rd131, %rd130, 31;
	cvt.u32.u64 	%r2091, %rd131;
	add.s32 	%r2092, %r2063, %r2091;
	max.s32 	%r2093, %r2092, 0;
	mul.wide.u32 	%rd132, %r2093, 1121749979;
	add.s64 	%rd133, %rd132, 9007199254740992;
	shr.u64 	%rd134, %rd133, 54;
	cvt.u32.u64 	%r2094, %rd134;
	min.u32 	%r2095, %r2094, 127;
	st.global.u8 	[%rd98+32], %r2095;
	cvt.s64.s32 	%rd135, %r1954;
	mad.lo.s64 	%rd136, %rd135, 346467187032064, 1073741824;
	shr.u64 	%rd137, %rd136, 31;
	cvt.u32.u64 	%r2096, %rd137;
	add.s32 	%r2097, %r2060, %r2096;
	mul.wide.s32 	%rd138, %r2097, 2147473582;
	add.s64 	%rd139, %rd138, 1073741824;
	shr.u64 	%rd140, %rd139, 31;
	cvt.u32.u64 	%r2098, %rd140;
	add.s32 	%r2099, %r2063, %r2098;
	max.s32 	%r2100, %r2099, 0;
	mul.wide.u32 	%rd141, %r2100, 1121749979;
	add.s64 	%rd142, %rd141, 9007199254740992;
	shr.u64 	%rd143, %rd142, 54;
	cvt.u32.u64 	%r2101, %rd143;
	min.u32 	%r2102, %r2101, 127;
	st.global.u8 	[%rd98+40], %r2102;
	cvt.s64.s32 	%rd144, %r1958;
	mad.lo.s64 	%rd145, %rd144, 346467187032064, 1073741824;
	shr.u64 	%rd146, %rd145, 31;
	cvt.u32.u64 	%r2103, %rd146;
	add.s32 	%r2104, %r2060, %r2103;
	mul.wide.s32 	%rd147, %r2104, 2147473582;
	add.s64 	%rd148, %rd147, 1073741824;
	shr.u64 	%rd149, %rd148, 31;
	cvt.u32.u64 	%r2105, %rd149;
	add.s32 	%r2106, %r2063, %r2105;
	max.s32 	%r2107, %r2106, 0;
	mul.wide.u32 	%rd150, %r2107, 1121749979;
	add.s64 	%rd151, %rd150, 9007199254740992;
	shr.u64 	%rd152, %rd151, 54;
	cvt.u32.u64 	%r2108, %rd152;
	min.u32 	%r2109, %r2108, 127;
	st.global.u8 	[%rd98+48], %r2109;
	cvt.s64.s32 	%rd153, %r1962;
	mad.lo.s64 	%rd154, %rd153, 346467187032064, 1073741824;
	shr.u64 	%rd155, %rd154, 31;
	cvt.u32.u64 	%r2110, %rd155;
	ld.global.nc.u32 	%r2111, [%rd89+4];
	add.s32 	%r2112, %r2111, %r2110;
	mul.wide.s32 	%rd156, %r2112, 2147473582;
	add.s64 	%rd157, %rd156, 1073741824;
	shr.u64 	%rd158, %rd157, 31;
	cvt.u32.u64 	%r2113, %rd158;
	ld.global.nc.u32 	%r2114, [%rd93+4];
	add.s32 	%r2115, %r2114, %r2113;
	max.s32 	%r2116, %r2115, 0;
	mul.wide.u32 	%rd159, %r2116, 1121749979;
	add.s64 	%rd160, %rd159, 9007199254740992;
	shr.u64 	%rd161, %rd160, 54;
	cvt.u32.u64 	%r2117, %rd161;
	min.u32 	%r2118, %r2117, 127;
	st.global.u8 	[%rd98+1], %r2118;
	cvt.s64.s32 	%rd162, %r1966;
	mad.lo.s64 	%rd163, %rd162, 346467187032064, 1073741824;
	shr.u64 	%rd164, %rd163, 31;
	cvt.u32.u64 	%r2119, %rd164;
	add.s32 	%r2120, %r2111, %r2119;
	mul.wide.s32 	%rd165, %r2120, 2147473582;
	add.s64 	%rd166, %rd165, 1073741824;
	shr.u64 	%rd167, %rd166, 31;
	cvt.u32.u64 	%r2121, %rd167;
	add.s32 	%r2122, %r2114, %r2121;
	max.s32 	%r2123, %r2122, 0;
	mul.wide.u32 	%rd168, %r2123, 1121749979;
	add.s64 	%rd169, %rd168, 9007199254740992;
	shr.u64 	%rd170, %rd169, 54;
	cvt.u32.u64 	%r2124, %rd170;
	min.u32 	%r2125, %r2124, 127;
	st.global.u8 	[%rd98+9], %r2125;
	cvt.s64.s32 	%rd171, %r1970;
	mad.lo.s64 	%rd172, %rd171, 346467187032064, 1073741824;
	shr.u64 	%rd173, %rd172, 31;
	cvt.u32.u64 	%r2126, %rd173;
	add.s32 	%r2127, %r2111, %r2126;
	mul.wide.s32 	%rd174, %r2127, 2147473582;
	add.s64 	%rd175, %rd174, 1073741824;
	shr.u64 	%rd176, %rd175, 31;
	cvt.u32.u64 	%r2128, %rd176;
	add.s32 	%r2129, %r2114, %r2128;
	max.s32 	%r2130, %r2129, 0;
	mul.wide.u32 	%rd177, %r2130, 1121749979;
	add.s64 	%rd178, %rd177, 9007199254740992;
	shr.u64 	%rd179, %rd178, 54;
	cvt.u32.u64 	%r2131, %rd179;
	min.u32 	%r2132, %r2131, 127;
	st.global.u8 	[%rd98+17], %r2132;
	cvt.s64.s32 	%rd180, %r1974;
	mad.lo.s64 	%rd181, %rd180, 346467187032064, 1073741824;
	shr.u64 	%rd182, %rd181, 31;
	cvt.u32.u64 	%r2133, %rd182;
	add.s32 	%r2134, %r2111, %r2133;
	mul.wide.s32 	%rd183, %r2134, 2147473582;
	add.s64 	%rd184, %rd183, 1073741824;
	shr.u64 	%rd185, %rd184, 31;
	cvt.u32.u64 	%r2135, %rd185;
	add.s32 	%r2136, %r2114, %r2135;
	max.s32 	%r2137, %r2136, 0;
	mul.wide.u32 	%rd186, %r2137, 1121749979;
	add.s64 	%rd187, %rd186, 9007199254740992;
	shr.u64 	%rd188, %rd187, 54;
	cvt.u32.u64 	%r2138, %rd188;
	min.u32 	%r2139, %r2138, 127;
	st.global.u8 	[%rd98+25], %r2139;
	cvt.s64.s32 	%rd189, %r1978;
	mad.lo.s64 	%rd190, %rd189, 346467187032064, 1073741824;
	shr.u64 	%rd191, %rd190, 31;
	cvt.u32.u64 	%r2140, %rd191;
	add.s32 	%r2141, %r2111, %r2140;
	mul.wide.s32 	%rd192, %r2141, 2147473582;
	add.s64 	%rd193, %rd192, 1073741824;
	shr.u64 	%rd194, %rd193, 31;
	cvt.u32.u64 	%r2142, %rd194;
	add.s32 	%r2143, %r2114, %r2142;
	max.s32 	%r2144, %r2143, 0;
	mul.wide.u32 	%rd195, %r2144, 1121749979;
	add.s64 	%rd196, %rd195, 9007199254740992;
	shr.u64 	%rd197, %rd196, 54;
	cvt.u32.u64 	%r2145, %rd197;
	min.u32 	%r2146, %r2145, 127;
	st.global.u8 	[%rd98+33], %r2146;
	cvt.s64.s32 	%rd198, %r1982;
	mad.lo.s64 	%rd199, %rd198, 346467187032064, 1073741824;
	shr.u64 	%rd200, %rd199, 31;
	cvt.u32.u64 	%r2147, %rd200;
	add.s32 	%r2148, %r2111, %r2147;
	mul.wide.s32 	%rd201, %r2148, 2147473582;
	add.s64 	%rd202, %rd201, 1073741824;
	shr.u64 	%rd203, %rd202, 31;
	cvt.u32.u64 	%r2149, %rd203;
	add.s32 	%r2150, %r2114, %r2149;
	max.s32 	%r2151, %r2150, 0;
	mul.wide.u32 	%rd204, %r2151, 1121749979;
	add.s64 	%rd205, %rd204, 9007199254740992;
	shr.u64 	%rd206, %rd205, 54;
	cvt.u32.u64 	%r2152, %rd206;
	min.u32 	%r2153, %r2152, 127;
	st.global.u8 	[%rd98+41], %r2153;
	cvt.s64.s32 	%rd207, %r1986;
	mad.lo.s64 	%rd208, %rd207, 346467187032064, 1073741824;
	shr.u64 	%rd209, %rd208, 31;
	cvt.u32.u64 	%r2154, %rd209;
	add.s32 	%r2155, %r2111, %r2154;
	mul.wide.s32 	%rd210, %r2155, 2147473582;
	add.s64 	%rd211, %rd210, 1073741824;
	shr.u64 	%rd212, %rd211, 31;
	cvt.u32.u64 	%r2156, %rd212;
	add.s32 	%r2157, %r2114, %r2156;
	max.s32 	%r2158, %r2157, 0;
	mul.wide.u32 	%rd213, %r2158, 1121749979;
	add.s64 	%rd214, %rd213, 9007199254740992;
	shr.u64 	%rd215, %rd214, 54;
	cvt.u32.u64 	%r2159, %rd215;
	min.u32 	%r2160, %r2159, 127;
	st.global.u8 	[%rd98+49], %r2160;
	cvt.s64.s32 	%rd216, %r1990;
	mad.lo.s64 	%rd217, %rd216, 346467187032064, 1073741824;
	shr.u64 	%rd218, %rd217, 31;
	cvt.u32.u64 	%r2161, %rd218;
	ld.global.nc.u32 	%r2162, [%rd89+8];
	add.s32 	%r2163, %r2162, %r2161;
	mul.wide.s32 	%rd219, %r2163, 2147473582;
	add.s64 	%rd220, %rd219, 1073741824;
	shr.u64 	%rd221, %rd220, 31;
	cvt.u32.u64 	%r2164, %rd221;
	ld.global.nc.u32 	%r2165, [%rd93+8];
	add.s32 	%r2166, %r2165, %r2164;
	max.s32 	%r2167, %r2166, 0;
	mul.wide.u32 	%rd222, %r2167, 1121749979;
	add.s64 	%rd223, %rd222, 9007199254740992;
	shr.u64 	%rd224, %rd223, 54;
	cvt.u32.u64 	%r2168, %rd224;
	min.u32 	%r2169, %r2168, 127;
	st.global.u8 	[%rd98+2], %r2169;
	cvt.s64.s32 	%rd225, %r1994;
	mad.lo.s64 	%rd226, %rd225, 346467187032064, 1073741824;
	shr.u64 	%rd227, %rd226, 31;
	cvt.u32.u64 	%r2170, %rd227;
	add.s32 	%r2171, %r2162, %r2170;
	mul.wide.s32 	%rd228, %r2171, 2147473582;
	add.s64 	%rd229, %rd228, 1073741824;
	shr.u64 	%rd230, %rd229, 31;
	cvt.u32.u64 	%r2172, %rd230;
	add.s32 	%r2173, %r2165, %r2172;
	max.s32 	%r2174, %r2173, 0;
	mul.wide.u32 	%rd231, %r2174, 1121749979;
	add.s64 	%rd232, %rd231, 9007199254740992;
	shr.u64 	%rd233, %rd232, 54;
	cvt.u32.u64 	%r2175, %rd233;
	min.u32 	%r2176, %r2175, 127;
	st.global.u8 	[%rd98+10], %r2176;
	cvt.s64.s32 	%rd234, %r1998;
	mad.lo.s64 	%rd235, %rd234, 346467187032064, 1073741824;
	shr.u64 	%rd236, %rd235, 31;
	cvt.u32.u64 	%r2177, %rd236;
	add.s32 	%r2178, %r2162, %r2177;
	mul.wide.s32 	%rd237, %r2178, 2147473582;
	add.s64 	%rd238, %rd237, 1073741824;
	shr.u64 	%rd239, %rd238, 31;
	cvt.u32.u64 	%r2179, %rd239;
	add.s32 	%r2180, %r2165, %r2179;
	max.s32 	%r2181, %r2180, 0;
	mul.wide.u32 	%rd240, %r2181, 1121749979;
	add.s64 	%rd241, %rd240, 9007199254740992;
	shr.u64 	%rd242, %rd241, 54;
	cvt.u32.u64 	%r2182, %rd242;
	min.u32 	%r2183, %r2182, 127;
	st.global.u8 	[%rd98+18], %r2183;
	cvt.s64.s32 	%rd243, %r2002;
	mad.lo.s64 	%rd244, %rd243, 346467187032064, 1073741824;
	shr.u64 	%rd245, %rd244, 31;
	cvt.u32.u64 	%r2184, %rd245;
	add.s32 	%r2185, %r2162, %r2184;
	mul.wide.s32 	%rd246, %r2185, 2147473582;
	add.s64 	%rd247, %rd246, 1073741824;
	shr.u64 	%rd248, %rd247, 31;
	cvt.u32.u64 	%r2186, %rd248;
	add.s32 	%r2187, %r2165, %r2186;
	max.s32 	%r2188, %r2187, 0;
	mul.wide.u32 	%rd249, %r2188, 1121749979;
	add.s64 	%rd250, %rd249, 9007199254740992;
	shr.u64 	%rd251, %rd250, 54;
	cvt.u32.u64 	%r2189, %rd251;
	min.u32 	%r2190, %r2189, 127;
	st.global.u8 	[%rd98+26], %r2190;
	cvt.s64.s32 	%rd252, %r2006;
	mad.lo.s64 	%rd253, %rd252, 346467187032064, 1073741824;
	shr.u64 	%rd254, %rd253, 31;
	cvt.u32.u64 	%r2191, %rd254;
	add.s32 	%r2192, %r2162, %r2191;
	mul.wide.s32 	%rd255, %r2192, 2147473582;
	add.s64 	%rd256, %rd255, 1073741824;
	shr.u64 	%rd257, %rd256, 31;
	cvt.u32.u64 	%r2193, %rd257;
	add.s32 	%r2194, %r2165, %r2193;
	max.s32 	%r2195, %r2194, 0;
	mul.wide.u32 	%rd258, %r2195, 1121749979;
	add.s64 	%rd259, %rd258, 9007199254740992;
	shr.u64 	%rd260, %rd259, 54;
	cvt.u32.u64 	%r2196, %rd260;
	min.u32 	%r2197, %r2196, 127;
	st.global.u8 	[%rd98+34], %r2197;
	cvt.s64.s32 	%rd261, %r2010;
	mad.lo.s64 	%rd262, %rd261, 346467187032064, 1073741824;
	shr.u64 	%rd263, %rd262, 31;
	cvt.u32.u64 	%r2198, %rd263;
	add.s32 	%r2199, %r2162, %r2198;
	mul.wide.s32 	%rd264, %r2199, 2147473582;
	add.s64 	%rd265, %rd264, 1073741824;
	shr.u64 	%rd266, %rd265, 31;
	cvt.u32.u64 	%r2200, %rd266;
	add.s32 	%r2201, %r2165, %r2200;
	max.s32 	%r2202, %r2201, 0;
	mul.wide.u32 	%rd267, %r2202, 1121749979;
	add.s64 	%rd268, %rd267, 9007199254740992;
	shr.u64 	%rd269, %rd268, 54;
	cvt.u32.u64 	%r2203, %rd269;
	min.u32 	%r2204, %r2203, 127;
	st.global.u8 	[%rd98+42], %r2204;
	cvt.s64.s32 	%rd270, %r2014;
	mad.lo.s64 	%rd271, %rd270, 346467187032064, 1073741824;
	shr.u64 	%rd272, %rd271, 31;
	cvt.u32.u64 	%r2205, %rd272;
	add.s32 	%r2206, %r2162, %r2205;
	mul.wide.s32 	%rd273, %r2206, 2147473582;
	add.s64 	%rd274, %rd273, 1073741824;
	shr.u64 	%rd275, %rd274, 31;
	cvt.u32.u64 	%r2207, %rd275;
	add.s32 	%r2208, %r2165, %r2207;
	max.s32 	%r2209, %r2208, 0;
	mul.wide.u32 	%rd276, %r2209, 1121749979;
	add.s64 	%rd277, %rd276, 9007199254740992;
	shr.u64 	%rd278, %rd277, 54;
	cvt.u32.u64 	%r2210, %rd278;
	min.u32 	%r2211, %r2210, 127;
	st.global.u8 	[%rd98+50], %r2211;
	cvt.s64.s32 	%rd279, %r2018;
	mad.lo.s64 	%rd280, %rd279, 346467187032064, 1073741824;
	shr.u64 	%rd281, %rd280, 31;
	cvt.u32.u64 	%r2212, %rd281;
	ld.global.nc.u32 	%r2213, [%rd89+12];
	add.s32 	%r2214, %r2213, %r2212;
	mul.wide.s32 	%rd282, %r2214, 2147473582;
	add.s64 	%rd283, %rd282, 1073741824;
	shr.u64 	%rd284, %rd283, 31;
	cvt.u32.u64 	%r2215, %rd284;
	ld.global.nc.u32 	%r2216, [%rd93+12];
	add.s32 	%r2217, %r2216, %r2215;
	max.s32 	%r2218, %r2217, 0;
	mul.wide.u32 	%rd285, %r2218, 1121749979;
	add.s64 	%rd286, %rd285, 9007199254740992;
	shr.u64 	%rd287, %rd286, 54;
	cvt.u32.u64 	%r2219, %rd287;
	min.u32 	%r2220, %r2219, 127;
	st.global.u8 	[%rd98+3], %r2220;
	cvt.s64.s32 	%rd288, %r2022;
	mad.lo.s64 	%rd289, %rd288, 346467187032064, 1073741824;
	shr.u64 	%rd290, %rd289, 31;
	cvt.u32.u64 	%r2221, %rd290;
	add.s32 	%r2222, %r2213, %r2221;
	mul.wide.s32 	%rd291, %r2222, 2147473582;
	add.s64 	%rd292, %rd291, 1073741824;
	shr.u64 	%rd293, %rd292, 31;
	cvt.u32.u64 	%r2223, %rd293;
	add.s32 	%r2224, %r2216, %r2223;
	max.s32 	%r2225, %r2224, 0;
	mul.wide.u32 	%rd294, %r2225, 1121749979;
	add.s64 	%rd295, %rd294, 9007199254740992;
	shr.u64 	%rd296, %rd295, 54;
	cvt.u32.u64 	%r2226, %rd296;
	min.u32 	%r2227, %r2226, 127;
	st.global.u8 	[%rd98+11], %r2227;
	cvt.s64.s32 	%rd297, %r2026;
	mad.lo.s64 	%rd298, %rd297, 346467187032064, 1073741824;
	shr.u64 	%rd299, %rd298, 31;
	cvt.u32.u64 	%r2228, %rd299;
	add.s32 	%r2229, %r2213, %r2228;
	mul.wide.s32 	%rd300, %r2229, 2147473582;
	add.s64 	%rd301, %rd300, 1073741824;
	shr.u64 	%rd302, %rd301, 31;
	cvt.u32.u64 	%r2230, %rd302;
	add.s32 	%r2231, %r2216, %r2230;
	max.s32 	%r2232, %r2231, 0;
	mul.wide.u32 	%rd303, %r2232, 1121749979;
	add.s64 	%rd304, %rd303, 9007199254740992;
	shr.u64 	%rd305, %rd304, 54;
	cvt.u32.u64 	%r2233, %rd305;
	min.u32 	%r2234, %r2233, 127;
	st.global.u8 	[%rd98+19], %r2234;
	cvt.s64.s32 	%rd306, %r2030;
	mad.lo.s64 	%rd307, %rd306, 346467187032064, 1073741824;
	shr.u64 	%rd308, %rd307, 31;
	cvt.u32.u64 	%r2235, %rd308;
	add.s32 	%r2236, %r2213, %r2235;
	mul.wide.s32 	%rd309, %r2236, 2147473582;
	add.s64 	%rd310, %rd309, 1073741824;
	shr.u64 	%rd311, %rd310, 31;
	cvt.u32.u64 	%r2237, %rd311;
	add.s32 	%r2238, %r2216, %r2237;
	max.s32 	%r2239, %r2238, 0;
	mul.wide.u32 	%rd312, %r2239, 1121749979;
	add.s64 	%rd313, %rd312, 9007199254740992;
	shr.u64 	%rd314, %rd313, 54;
	cvt.u32.u64 	%r2240, %rd314;
	min.u32 	%r2241, %r2240, 127;
	st.global.u8 	[%rd98+27], %r2241;
	cvt.s64.s32 	%rd315, %r2034;
	mad.lo.s64 	%rd316, %rd315, 346467187032064, 1073741824;
	shr.u64 	%rd317, %rd316, 31;
	cvt.u32.u64 	%r2242, %rd317;
	add.s32 	%r2243, %r2213, %r2242;
	mul.wide.s32 	%rd318, %r2243, 2147473582;
	add.s64 	%rd319, %rd318, 1073741824;
	shr.u64 	%rd320, %rd319, 31;
	cvt.u32.u64 	%r2244, %rd320;
	add.s32 	%r2245, %r2216, %r2244;
	max.s32 	%r2246, %r2245, 0;
	mul.wide.u32 	%rd321, %r2246, 1121749979;
	add.s64 	%rd322, %rd321, 9007199254740992;
	shr.u64 	%rd323, %rd322, 54;
	cvt.u32.u64 	%r2247, %rd323;
	min.u32 	%r2248, %r2247, 127;
	st.global.u8 	[%rd98+35], %r2248;
	cvt.s64.s32 	%rd324, %r2038;
	mad.lo.s64 	%rd325, %rd324, 346467187032064, 1073741824;
	shr.u64 	%rd326, %rd325, 31;
	cvt.u32.u64 	%r2249, %rd326;
	add.s32 	%r2250, %r2213, %r2249;
	mul.wide.s32 	%rd327, %r2250, 2147473582;
	add.s64 	%rd328, %rd327, 1073741824;
	shr.u64 	%rd329, %rd328, 31;
	cvt.u32.u64 	%r2251, %rd329;
	add.s32 	%r2252, %r2216, %r2251;
	max.s32 	%r2253, %r2252, 0;
	mul.wide.u32 	%rd330, %r2253, 1121749979;
	add.s64 	%rd331, %rd330, 9007199254740992;
	shr.u64 	%rd332, %rd331, 54;
	cvt.u32.u64 	%r2254, %rd332;
	min.u32 	%r2255, %r2254, 127;
	st.global.u8 	[%rd98+43], %r2255;
	cvt.s64.s32 	%rd333, %r2042;
	mad.lo.s64 	%rd334, %rd333, 346467187032064, 1073741824;
	shr.u64 	%rd335, %rd334, 31;
	cvt.u32.u64 	%r2256, %rd335;
	add.s32 	%r2257, %r2213, %r2256;
	mul.wide.s32 	%rd336, %r2257, 2147473582;
	add.s64 	%rd337, %rd336, 1073741824;
	shr.u64 	%rd338, %rd337, 31;
	cvt.u32.u64 	%r2258, %rd338;
	add.s32 	%r2259, %r2216, %r2258;
	max.s32 	%r2260, %r2259, 0;
	mul.wide.u32 	%rd339, %r2260, 1121749979;
	add.s64 	%rd340, %rd339, 9007199254740992;
	shr.u64 	%rd341, %rd340, 54;
	cvt.u32.u64 	%r2261, %rd341;
	min.u32 	%r2262, %r2261, 127;
	st.global.u8 	[%rd98+51], %r2262;
	ret;

}
	// .globl	fused_nn_conv2d_cast_fixed_point_multiply_add_cast_nn_relu_cast_fixed_point_mult_18399029763786111876__4_kernel0
.visible .entry fused_nn_conv2d_cast_fixed_point_multiply_add_cast_nn_relu_cast_fixed_point_mult_18399029763786111876__4_kernel0(
	.param .u64 .ptr .align 1 fused_nn_conv2d_cast_fixed_point_multiply_add_cast_nn_relu_cast_fixed_point_mult_18399029763786111876__4_kernel0_param_0,
	.param .u64 .ptr .align 1 fused_nn_conv2d_cast_fixed_point_multiply_add_cast_nn_relu_cast_fixed_point_mult_18399029763786111876__4_kernel0_param_1,
	.param .u64 .ptr .align 1 fused_nn_conv2d_cast_fixed_point_multiply_add_cast_nn_relu_cast_fixed_point_mult_18399029763786111876__4_kernel0_param_2,
	.param .u64 .ptr .align 1 fused_nn_conv2d_cast_fixed_point_multiply_add_cast_nn_relu_cast_fixed_point_mult_18399029763786111876__4_kernel0_param_3
)
{
	.reg .pred 	%p<46>;
	.reg .b16 	%rs<44>;
	.reg .b32 	%r<2403>;
	.reg .b64 	%rd<232>;
	// demoted variable
	.shared .align 4 .b8 _ZZ112fused_nn_conv2d_cast_fixed_point_multiply_add_cast_nn_relu_cast_fixed_point_mult_18399029763786111876__4_kernel0E15pad_data_shared[1024];
	// demoted variable
	.shared .align 4 .b8 _ZZ112fused_nn_conv2d_cast_fixed_point_multiply_add_cast_nn_relu_cast_fixed_point_mult_18399029763786111876__4_kernel0E18placeholder_shared[2304];
	ld.param.u64 	%rd8, [fused_nn_conv2d_cast_fixed_point_multiply_add_cast_nn_relu_cast_fixed_point_mult_18399029763786111876__4_kernel0_param_0];
	ld.param.u64 	%rd9, [fused_nn_conv2d_cast_fixed_point_multiply_add_cast_nn_relu_cast_fixed_point_mult_18399029763786111876__4_kernel0_param_1];
	cvta.to.global.u64 	%rd1, %rd9;
	cvta.to.global.u64 	%rd2, %rd8;
	mov.u32 	%r1, %tid.y;
	add.s32 	%r2, %r1, -15;
	setp.lt.u32 	%p7, %r2, -14;
	mov.b32 	%r2367, 0;
	@%p7 bra 	$L__BB59_3;
	mov.u32 	%r3, %ctaid.x;
	shl.b32 	%r98, %r3, 1;
	mov.u32 	%r4, %tid.x;
	or.b32  	%r99, %r98, %r4;
	setp.eq.s32 	%p8, %r99, 0;
	add.s32 	%r100, %r98, %r4;
	setp.gt.u32 	%p9, %r100, 14;
	or.pred  	%p10, %p8, %p9;
	@%p10 bra 	$L__BB59_3;
	mov.u32 	%r102, %ctaid.z;
	mul.lo.s32 	%r103, %r102, 100352;
	mov.u32 	%r104, %tid.z;
	shl.b32 	%r105, %r3, 3;
	shl.b32 	%r106, %r4, 2;
	mad.lo.s32 	%r107, %r104, 50176, %r103;
	mad.lo.s32 	%r108, %r1, 56, %r107;
	add.s32 	%r109, %r108, %r105;
	add.s32 	%r110, %r109, %r106;
	add.s32 	%r111, %r110, -60;
	cvt.s64.s32 	%rd10, %r111;
	add.s64 	%rd11, %rd2, %rd10;
	ld.global.nc.u32 	%r2367, [%rd11];
$L__BB59_3:
	setp.lt.u32 	%p11, %r2, -14;
	mov.u32 	%r113, %tid.z;
	shl.b32 	%r115, %r113, 8;
	shl.b32 	%r116, %r1, 4;
	add.s32 	%r117, %r115, %r116;
	mov.u32 	%r118, %tid.x;
	shl.b32 	%r119, %r118, 2;
	add.s32 	%r120, %r117, %r119;
	mov.u32 	%r121, _ZZ112fused_nn_conv2d_cast_fixed_point_multiply_add_cast_nn_relu_cast_fixed_point_mult_18399029763786111876__4_kernel0E15pad_data_shared;
	add.s32 	%r7, %r121, %r120;
	st.shared.u32 	[%r7], %r2367;
	mov.u32 	%r122, %ctaid.x;
	shl.b32 	%r123, %r122, 1;
	or.b32  	%r124, %r123, %r118;
	setp.eq.s32 	%p12, %r124, 0;
	add.s32 	%r126, %r123, %r118;
	setp.gt.u32 	%p13, %r126, 14;
	mov.u32 	%r128, %ctaid.z;
	mul.lo.s32 	%r129, %r113, 50176;
	shl.b32 	%r8, %r122, 3;
	shl.b32 	%r130, %r113, 4;
	add.s32 	%r131, %r130, %r1;
	shl.b32 	%r132, %r113, 6;
	shl.b32 	%r133, %r1, 2;
	add.s32 	%r134, %r132, %r118;
	add.s32 	%r135, %r134, %r133;
	mov.u32 	%r137, %ctaid.y;
	mul.lo.s32 	%r138, %r137, 147456;
	shr.u32 	%r9, %r118, 1;
	or.pred  	%p14, %p11, %p12;
	or.pred  	%p1, %p14, %p13;
	setp.lt.u32 	%p15, %r131, 144;
	setp.lt.u32 	%p16, %r135, 576;
	and.pred  	%p17, %p15, %p16;
	setp.lt.u32 	%p18, %r113, 9;
	and.pred  	%p2, %p17, %p18;
	cvt.u16.u32 	%rs5, %r131;
	and.b16  	%rs6, %rs5, 255;
	mul.lo.s16 	%rs7, %rs6, 57;
	shr.u16 	%rs8, %rs7, 9;
	mul.wide.u16 	%r10, %rs8, 9216;
	mul.lo.s16 	%rs9, %rs8, 9;
	sub.s16 	%rs10, %rs5, %rs9;
	shl.b16 	%rs1, %rs10, 4;
	cvt.u32.u16 	%r139, %rs1;
	and.b32  	%r140, %r139, 240;
	mov.u32 	%r141, _ZZ112fused_nn_conv2d_cast_fixed_point_multiply_add_cast_nn_relu_cast_fixed_point_mult_18399029763786111876__4_kernel0E18placeholder_shared;
	add.s32 	%r11, %r141, %r120;
	setp.lt.u32 	%p19, %r131, 112;
	setp.lt.u32 	%p20, %r135, 448;
	and.pred  	%p21, %p19, %p20;
	setp.lt.u32 	%p22, %r113, 7;
	and.pred  	%p3, %p21, %p22;
	add.s16 	%rs11, %rs5, 32;
	and.b16  	%rs12, %rs11, 255;
	mul.lo.s16 	%rs13, %rs12, 57;
	shr.u16 	%rs14, %rs13, 9;
	mul.wide.u16 	%r12, %rs14, 9216;
	mul.lo.s16 	%rs15, %rs14, 9;
	sub.s16 	%rs16, %rs11, %rs15;
	shl.b16 	%rs2, %rs16, 4;
	cvt.u32.u16 	%r142, %rs2;
	and.b32  	%r143, %r142, 240;
	setp.lt.u32 	%p23, %r131, 80;
	setp.lt.u32 	%p24, %r135, 320;
	and.pred  	%p25, %p23, %p24;
	setp.lt.u32 	%p26, %r113, 5;
	and.pred  	%p4, %p25, %p26;
	add.s16 	%rs17, %rs5, 64;
	and.b16  	%rs18, %rs17, 255;
	mul.lo.s16 	%rs19, %rs18, 57;
	shr.u16 	%rs20, %rs19, 9;
	mul.wide.u16 	%r13, %rs20, 9216;
	mul.lo.s16 	%rs21, %rs20, 9;
	sub.s16 	%rs22, %rs17, %rs21;
	shl.b16 	%rs3, %rs22, 4;
	cvt.u32.u16 	%r144, %rs3;
	and.b32  	%r145, %r144, 240;
	setp.lt.u32 	%p27, %r131, 48;
	setp.lt.u32 	%p28, %r135, 192;
	and.pred  	%p29, %p27, %p28;
	setp.lt.u32 	%p30, %r113, 3;
	and.pred  	%p5, %p29, %p30;
	add.s16 	%rs23, %rs5, 96;
	and.b16  	%rs24, %rs23, 255;
	mul.lo.s16 	%rs25, %rs24, 57;
	shr.u16 	%rs26, %rs25, 9;
	mul.wide.u16 	%r14, %rs26, 9216;
	mul.lo.s16 	%rs27, %rs26, 9;
	sub.s16 	%rs28, %rs23, %rs27;
	shl.b16 	%rs4, %rs28, 4;
	cvt.u32.u16 	%r146, %rs4;
	and.b32  	%r147, %r146, 240;
	setp.lt.u32 	%p31, %r131, 16;
	setp.lt.u32 	%p32, %r135, 64;
	and.pred  	%p33, %p31, %p32;
	setp.eq.s32 	%p34, %r113, 0;
	and.pred  	%p6, %p33, %p34;
	xor.b16  	%rs29, %rs5, 128;
	and.b16  	%rs30, %rs29, 255;
	mul.lo.s16 	%rs31, %rs30, 57;
	shr.u16 	%rs32, %rs31, 9;
	mul.wide.u16 	%r148, %rs32, 9216;
	mul.lo.s16 	%rs33, %rs32, 9;
	sub.s16 	%rs34, %rs5, %rs33;
	shl.b16 	%rs35, %rs34, 4;
	cvt.u32.u16 	%r149, %rs35;
	and.b32  	%r150, %r149, 240;
	add.s32 	%r151, %r138, %r148;
	add.s32 	%r152, %r151, %r119;
	add.s32 	%r2372, %r152, %r150;
	add.s32 	%r153, %r138, %r14;
	add.s32 	%r154, %r153, %r119;
	add.s32 	%r2371, %r154, %r147;
	add.s32 	%r155, %r138, %r13;
	add.s32 	%r156, %r155, %r119;
	add.s32 	%r2370, %r156, %r145;
	add.s32 	%r157, %r138, %r12;
	add.s32 	%r158, %r157, %r119;
	add.s32 	%r2369, %r158, %r143;
	add.s32 	%r159, %r138, %r10;
	add.s32 	%r160, %r159, %r119;
	add.s32 	%r2368, %r160, %r140;
	mul.wide.u32 	%rd12, %r118, 4;
	cvt.u64.u32 	%rd13, %r8;
	add.s64 	%rd14, %rd12, %rd13;
	mad.lo.s32 	%r20, %r128, 100352, %r129;
	mad.lo.s32 	%r161, %r1, 56, %r20;
	cvt.u64.u32 	%rd15, %r161;
	add.s64 	%rd16, %rd14, %rd15;
	add.s64 	%rd17, %rd16, %rd2;
	add.s64 	%rd231, %rd17, 724;
	mov.b32 	%r2373, 0;
	mov.u32 	%r2374, %r2373;
	mov.u32 	%r2375, %r2373;
	mov.u32 	%r2376, %r2373;
	mov.u32 	%r2377, %r2373;
	mov.u32 	%r2378, %r2373;
	mov.u32 	%r2379, %r2373;
	mov.u32 	%r2380, %r2373;
	mov.u32 	%r2381, %r2373;
	mov.u32 	%r2382, %r2373;
	mov.u32 	%r2383, %r2373;
	mov.u32 	%r2384, %r2373;
	mov.u32 	%r2385, %r2373;
	mov.u32 	%r2386, %r2373;
	mov.u32 	%r2387, %r2373;
	mov.u32 	%r2388, %r2373;
	mov.u32 	%r2389, %r2373;
	mov.u32 	%r2390, %r2373;
	mov.u32 	%r2391, %r2373;
	mov.u32 	%r2392, %r2373;
	mov.u32 	%r2393, %r2373;
	mov.u32 	%r2394, %r2373;
	mov.u32 	%r2395, %r2373;
	mov.u32 	%r2396, %r2373;
	mov.u32 	%r2397, %r2373;
	mov.u32 	%r2398, %r2373;
	mov.u32 	%r2399, %r2373;
	mov.u32 	%r2400, %r2373;
	mov.u32 	%r2401, %r2373;
$L__BB59_4:
	bar.sync 	0;
	mov.b32 	%r2402, 0;
	@%p1 bra 	$L__BB59_6;
	ld.global.nc.u32 	%r2402, [%rd231];
$L__BB59_6:
	shl.b32 	%r163, %r2401, 9;
	not.b32 	%r164, %r163;
	and.b32  	%r165, %r164, 512;
	add.s32 	%r166, %r7, %r165;
	st.shared.u32 	[%r166], %r2402;
	not.pred 	%p35, %p2;
	@%p35 bra 	$L__BB59_8;
	cvt.u64.u32 	%rd18, %r2368;
	add.s64 	%rd19, %rd1, %rd18;
	ld.global.nc.u32 	%r167, [%rd19];
	st.shared.u32 	[%r11], %r167;
$L__BB59_8:
	not.pred 	%p36, %p3;
	@%p36 bra 	$L__BB59_10;
	cvt.u64.u32 	%rd20, %r2369;
	add.s64 	%rd21, %rd1, %rd20;
	ld.global.nc.u32 	%r168, [%rd21];
	st.shared.u32 	[%r11+512], %r168;
$L__BB59_10:
	not.pred 	%p37, %p4;
	@%p37 bra 	$L__BB59_12;
	cvt.u64.u32 	%rd22, %r2370;
	add.s64 	%rd23, %rd1, %rd22;
	ld.global.nc.u32 	%r169, [%rd23];
	st.shared.u32 	[%r11+1024], %r169;
$L__BB59_12:
	not.pred 	%p38, %p5;
	@%p38 bra 	$L__BB59_14;
	cvt.u64.u32 	%rd24, %r2371;
	add.s64 	%rd25, %rd1, %rd24;
	ld.global.nc.u32 	%r170, [%rd25];
	st.shared.u32 	[%r11+1536], %r170;
$L__BB59_14:
	not.pred 	%p39, %p6;
	@%p39 bra 	$L__BB59_16;
	cvt.u64.u32 	%rd26, %r2372;
	add.s64 	%rd27, %rd1, %rd26;
	ld.global.nc.u32 	%r171, [%rd27];
	st.shared.u32 	[%r11+2048], %r171;
$L__BB59_16:
	bar.sync 	0;
	shl.b32 	%r1180, %r2401, 9;
	and.b32  	%r1181, %r1180, 512;
	mov.u32 	%r1182, %tid.z;
	shl.b32 	%r1183, %r1182, 8;
	mad.lo.s32 	%r57, %r9, 112, %r1183;
	add.s32 	%r1184, %r1181, %r57;
	mov.u32 	%r1185, %tid.x;
	shl.b32 	%r1186, %r1185, 2;
	and.b32  	%r58, %r1186, 4;
	or.b32  	%r1187, %r1184, %r58;
	mov.u32 	%r1188, _ZZ112fused_nn_conv2d_cast_fixed_point_multiply_add_cast_nn_relu_cast_fixed_point_mult_18399029763786111876__4_kernel0E15pad_data_shared;
	add.s32 	%r1189, %r1188, %r1187;
	ld.shared.u32 	%r173, [%r1189];
	mov.u32 	%r1190, _ZZ112fused_nn_conv2d_cast_fixed_point_multiply_add_cast_nn_relu_cast_fixed_point_mult_18399029763786111876__4_kernel0E18placeholder_shared;
	mad.lo.s32 	%r59, %r1, 144, %r1190;
	ld.shared.u32 	%r174, [%r59];
	// begin inline asm
	dp4a.s32.s32 %r172, %r173, %r174, %r2400;
	// end inline asm
	ld.shared.u32 	%r177, [%r1189];
	ld.shared.u32 	%r178, [%r59+4];
	// begin inline asm
	dp4a.s32.s32 %r176, %r177, %r178, %r2399;
	// end inline asm
	ld.shared.u32 	%r181, [%r1189];
	ld.shared.u32 	%r182, [%r59+8];
	// begin inline asm
	dp4a.s32.s32 %r180, %r181, %r182, %r2398;
	// end inline asm
	ld.shared.u32 	%r185, [%r1189];
	ld.shared.u32 	%r186, [%r59+12];
	// begin inline asm
	dp4a.s32.s32 %r184, %r185, %r186, %r2397;
	// end inline asm
	ld.shared.u32 	%r189, [%r1189+16];
	ld.shared.u32 	%r190, [%r59];
	// begin inline asm
	dp4a.s32.s32 %r188, %r189, %r190, %r2396;
	// end inline asm
	ld.shared.u32 	%r193, [%r1189+16];
	ld.shared.u32 	%r194, [%r59+4];
	// begin inline asm
	dp4a.s32.s32 %r192, %r193, %r194, %r2395;
	// end inline asm
	ld.shared.u32 	%r197, [%r1189+16];
	ld.shared.u32 	%r198, [%r59+8];
	// begin inline asm
	dp4a.s32.s32 %r196, %r197, %r198, %r2394;
	// end inline asm
	ld.shared.u32 	%r201, [%r1189+16];
	ld.shared.u32 	%r202, [%r59+12];
	// begin inline asm
	dp4a.s32.s32 %r200, %r201, %r202, %r2393;
	// end inline asm
	ld.shared.u32 	%r205, [%r1189+32];
	ld.shared.u32 	%r206, [%r59];
	// begin inline asm
	dp4a.s32.s32 %r204, %r205, %r206, %r2392;
	// end inline asm
	ld.shared.u32 	%r209, [%r1189+32];
	ld.shared.u32 	%r210, [%r59+4];
	// begin inline asm
	dp4a.s32.s32 %r208, %r209, %r210, %r2391;
	// end inline asm
	ld.shared.u32 	%r213, [%r1189+32];
	ld.shared.u32 	%r214, [%r59+8];
	// begin inline asm
	dp4a.s32.s32 %r212, %r213, %r214, %r2390;
	// end inline asm
	ld.shared.u32 	%r217, [%r1189+32];
	ld.shared.u32 	%r218, [%r59+12];
	// begin inline asm
	dp4a.s32.s32 %r216, %r217, %r218, %r2389;
	// end inline asm
	ld.shared.u32 	%r221, [%r1189+48];
	ld.shared.u32 	%r222, [%r59];
	// begin inline asm
	dp4a.s32.s32 %r220, %r221, %r222, %r2388;
	// end inline asm
	ld.shared.u32 	%r225, [%r1189+48];
	ld.shared.u32 	%r226, [%r59+4];
	// begin inline asm
	dp4a.s32.s32 %r224, %r225, %r226, %r2387;
	// end inline asm
	ld.shared.u32 	%r229, [%r1189+48];
	ld.shared.u32 	%r230, [%r59+8];
	// begin inline asm
	dp4a.s32.s32 %r228, %r229, %r230, %r2386;
	// end inline asm
	ld.shared.u32 	%r233, [%r1189+48];
	ld.shared.u32 	%r234, [%r59+12];
	// begin inline asm
	dp4a.s32.s32 %r232, %r233, %r234, %r2385;
	// end inline asm
	ld.shared.u32 	%r237, [%r1189+64];
	ld.shared.u32 	%r238, [%r59];
	// begin inline asm
	dp4a.s32.s32 %r236, %r237, %r238, %r2384;
	// end inline asm
	ld.shared.u32 	%r241, [%r1189+64];
	ld.shared.u32 	%r242, [%r59+4];
	// begin inline asm
	dp4a.s32.s32 %r240, %r241, %r242, %r2383;
	// end inline asm
	ld.shared.u32 	%r245, [%r1189+64];
	ld.shared.u32 	%r246, [%r59+8];
	// begin inline asm
	dp4a.s32.s32 %r244, %r245, %r246, %r2382;
	// end inline asm
	ld.shared.u32 	%r249, [%r1189+64];
	ld.shared.u32 	%r250, [%r59+12];
	// begin inline asm
	dp4a.s32.s32 %r248, %r249, %r250, %r2381;
	// end inline asm
	ld.shared.u32 	%r253, [%r1189+80];
	ld.shared.u32 	%r254, [%r59];
	// begin inline asm
	dp4a.s32.s32 %r252, %r253, %r254, %r2380;
	// end inline asm
	ld.shared.u32 	%r257, [%r1189+80];
	ld.shared.u32 	%r258, [%r59+4];
	// begin inline asm
	dp4a.s32.s32 %r256, %r257, %r258, %r2379;
	// end inline asm
	ld.shared.u32 	%r261, [%r1189+80];
	ld.shared.u32 	%r262, [%r59+8];
	// begin inline asm
	dp4a.s32.s32 %r260, %r261, %r262, %r2378;
	// end inline asm
	ld.shared.u32 	%r265, [%r1189+80];
	ld.shared.u32 	%r266, [%r59+12];
	// begin inline asm
	dp4a.s32.s32 %r264, %r265, %r266, %r2377;
	// end inline asm
	ld.shared.u32 	%r269, [%r1189+96];
	ld.shared.u32 	%r270, [%r59];
	// begin inline asm
	dp4a.s32.s32 %r268, %r269, %r270, %r2376;
	// end inline asm
	ld.shared.u32 	%r273, [%r1189+96];
	ld.shared.u32 	%r274, [%r59+4];
	// begin inline asm
	dp4a.s32.s32 %r272, %r273, %r274, %r2375;
	// end inline asm
	ld.shared.u32 	%r277, [%r1189+96];
	ld.shared.u32 	%r278, [%r59+8];
	// begin inline asm
	dp4a.s32.s32 %r276, %r277, %r278, %r2374;
	// end inline asm
	ld.shared.u32 	%r281, [%r1189+96];
	ld.shared.u32 	%r282, [%r59+12];
	// begin inline asm
	dp4a.s32.s32 %r280, %r281, %r282, %r2373;
	// end inline asm
	ld.shared.u32 	%r285, [%r1189+16];
	ld.shared.u32 	%r286, [%r59+48];
	// begin inline asm
	dp4a.s32.s32 %r284, %r285, %r286, %r172;
	// end inline asm
	ld.shared.u32 	%r289, [%r1189+16];
	ld.shared.u32 	%r290, [%r59+52];
	// begin inline asm
	dp4a.s32.s32 %r288, %r289, %r290, %r176;
	// end inline asm
	ld.shared.u32 	%r293, [%r1189+16];
	ld.shared.u32 	%r294, [%r59+56];
	// begin inline asm
	dp4a.s32.s32 %r292, %r293, %r294, %r180;
	// end inline asm
	ld.shared.u32 	%r297, [%r1189+16];
	ld.shared.u32 	%r298, [%r59+60];
	// begin inline asm
	dp4a.s32.s32 %r296, %r297, %r298, %r184;
	// end inline asm
	ld.shared.u32 	%r301, [%r1189+32];
	ld.shared.u32 	%r302, [%r59+48];
	// begin inline asm
	dp4a.s32.s32 %r300, %r301, %r302, %r188;
	// end inline asm
	ld.shared.u32 	%r305, [%r1189+32];
	ld.shared.u32 	%r306, [%r59+52];
	// begin inline asm
	dp4a.s32.s32 %r304, %r305, %r306, %r192;
	// end inline asm
	ld.shared.u32 	%r309, [%r1189+32];
	ld.shared.u32 	%r310, [%r59+56];
	// begin inline asm
	dp4a.s32.s32 %r308, %r309, %r310, %r196;
	// end inline asm
	ld.shared.u32 	%r313, [%r1189+32];
	ld.shared.u32 	%r314, [%r59+60];
	// begin inline asm
	dp4a.s32.s32 %r312, %r313, %r314, %r200;
	// end inline asm
	ld.shared.u32 	%r317, [%r1189+48];
	ld.shared.u32 	%r318, [%r59+48];
	// begin inline asm
	dp4a.s32.s32 %r316, %r317, %r318, %r204;
	// end inline asm
	ld.shared.u32 	%r321, [%r1189+48];
	ld.shared.u32 	%r322, [%r59+52];
	// begin inline asm
	dp4a.s32.s32 %r320, %r321, %r322, %r208;
	// end inline asm
	ld.shared.u32 	%r325, [%r1189+48];
	ld.shared.u32 	%r326, [%r59+56];
	// begin inline asm
	dp4a.s32.s32 %r324, %r325, %r326, %r212;
	// end inline asm
	ld.shared.u32 	%r329, [%r1189+48];
	ld.shared.u32 	%r330, [%r59+60];
	// begin inline asm
	dp4a.s32.s32 %r328, %r329, %r330, %r216;
	// end inline asm
	ld.shared.u32 	%r333, [%r1189+64];
	ld.shared.u32 	%r334, [%r59+48];
	// begin inline asm
	dp4a.s32.s32 %r332, %r333, %r334, %r220;
	// end inline asm
	ld.shared.u32 	%r337, [%r1189+64];
	ld.shared.u32 	%r338, [%r59+52];
	// begin inline asm
	dp4a.s32.s32 %r336, %r337, %r338, %r224;
	// end inline asm
	ld.shared.u32 	%r341, [%r1189+64];
	ld.shared.u32 	%r342, [%r59+56];
	// begin inline asm
	dp4a.s32.s32 %r340, %r341, %r342, %r228;
	// end inline asm
	ld.shared.u32 	%r345, [%r1189+64];
	ld.shared.u32 	%r346, [%r59+60];
	// begin inline asm
	dp4a.s32.s32 %r344, %r345, %r346, %r232;
	// end inline asm
	ld.shared.u32 	%r349, [%r1189+80];
	ld.shared.u32 	%r350, [%r59+48];
	// begin inline asm
	dp4a.s32.s32 %r348, %r349, %r350, %r236;
	// end inline asm
	ld.shared.u32 	%r353, [%r1189+80];
	ld.shared.u32 	%r354, [%r59+52];
	// begin inline asm
	dp4a.s32.s32 %r352, %r353, %r354, %r240;
	// end inline asm
	ld.shared.u32 	%r357, [%r1189+80];
	ld.shared.u32 	%r358, [%r59+56];
	// begin inline asm
	dp4a.s32.s32 %r356, %r357, %r358, %r244;
	// end inline asm
	ld.shared.u32 	%r361, [%r1189+80];
	ld.shared.u32 	%r362, [%r59+60];
	// begin inline asm
	dp4a.s32.s32 %r360, %r361, %r362, %r248;
	// end inline asm
	ld.shared.u32 	%r365, [%r1189+96];
	ld.shared.u32 	%r366, [%r59+48];
	// begin inline asm
	dp4a.s32.s32 %r364, %r365, %r366, %r252;
	// end inline asm
	ld.shared.u32 	%r369, [%r1189+96];
	ld.shared.u32 	%r370, [%r59+52];
	// begin inline asm
	dp4a.s32.s32 %r368, %r369, %r370, %r256;
	// end inline asm
	ld.shared.u32 	%r373, [%r1189+96];
	ld.shared.u32 	%r374, [%r59+56];
	// begin inline asm
	dp4a.s32.s32 %r372, %r373, %r374, %r260;
	// end inline asm
	ld.shared.u32 	%r377, [%r1189+96];
	ld.shared.u32 	%r378, [%r59+60];
	// begin inline asm
	dp4a.s32.s32 %r376, %r377, %r378, %r264;
	// end inline asm
	ld.shared.u32 	%r381, [%r1189+112];
	ld.shared.u32 	%r382, [%r59+48];
	// begin inline asm
	dp4a.s32.s32 %r380, %r381, %r382, %r268;
	// end inline asm
	ld.shared.u32 	%r385, [%r1189+112];
	ld.shared.u32 	%r386, [%r59+52];
	// begin inline asm
	dp4a.s32.s32 %r384, %r385, %r386, %r272;
	// end inline asm
	ld.shared.u32 	%r389, [%r1189+112];
	ld.shared.u32 	%r390, [%r59+56];
	// begin inline asm
	dp4a.s32.s32 %r388, %r389, %r390, %r276;
	// end inline asm
	ld.shared.u32 	%r393, [%r1189+112];
	ld.shared.u32 	%r394, [%r59+60];
	// begin inline asm
	dp4a.s32.s32 %r392, %r393, %r394, %r280;
	// end inline asm
	ld.shared.u32 	%r397, [%r1189+32];
	ld.shared.u32 	%r398, [%r59+96];
	// begin inline asm
	dp4a.s32.s32 %r396, %r397, %r398, %r284;
	// end inline asm
	ld.shared.u32 	%r401, [%r1189+32];
	ld.shared.u32 	%r402, [%r59+100];
	// begin inline asm
	dp4a.s32.s32 %r400, %r401, %r402, %r288;
	// end inline asm
	ld.shared.u32 	%r405, [%r1189+32];
	ld.shared.u32 	%r406, [%r59+104];
	// begin inline asm
	dp4a.s32.s32 %r404, %r405, %r406, %r292;
	// end inline asm
	ld.shared.u32 	%r409, [%r1189+32];
	ld.shared.u32 	%r410, [%r59+108];
	// begin inline asm
	dp4a.s32.s32 %r408, %r409, %r410, %r296;
	// end inline asm
	ld.shared.u32 	%r413, [%r1189+48];
	ld.shared.u32 	%r414, [%r59+96];
	// begin inline asm
	dp4a.s32.s32 %r412, %r413, %r414, %r300;
	// end inline asm
	ld.shared.u32 	%r417, [%r1189+48];
	ld.shared.u32 	%r418, [%r59+100];
	// begin inline asm
	dp4a.s32.s32 %r416, %r417, %r418, %r304;
	// end inline asm
	ld.shared.u32 	%r421, [%r1189+48];
	ld.shared.u32 	%r422, [%r59+104];
	// begin inline asm
	dp4a.s32.s32 %r420, %r421, %r422, %r308;
	// end inline asm
	ld.shared.u32 	%r425, [%r1189+48];
	ld.shared.u32 	%r426, [%r59+108];
	// begin inline asm
	dp4a.s32.s32 %r424, %r425, %r426, %r312;
	// end inline asm
	ld.shared.u32 	%r429, [%r1189+64];
	ld.shared.u32 	%r430, [%r59+96];
	// begin inline asm
	dp4a.s32.s32 %r428, %r429, %r430, %r316;
	// end inline asm
	ld.shared.u32 	%r433, [%r1189+64];
	ld.shared.u32 	%r434, [%r59+100];
	// begin inline asm
	dp4a.s32.s32 %r432, %r433, %r434, %r320;
	// end inline asm
	ld.shared.u32 	%r437, [%r1189+64];
	ld.shared.u32 	%r438, [%r59+104];
	// begin inline asm
	dp4a.s32.s32 %r436, %r437, %r438, %r324;
	// end inline asm
	ld.shared.u32 	%r441, [%r1189+64];
	ld.shared.u32 	%r442, [%r59+108];
	// begin inline asm
	dp4a.s32.s32 %r440, %r441, %r442, %r328;
	// end inline asm
	ld.shared.u32 	%r445, [%r1189+80];
	ld.shared.u32 	%r446, [%r59+96];
	// begin inline asm
	dp4a.s32.s32 %r444, %r445, %r446, %r332;
	// end inline asm
	ld.shared.u32 	%r449, [%r1189+80];
	ld.shared.u32 	%r450, [%r59+100];
	// begin inline asm
	dp4a.s32.s32 %r448, %r449, %r450, %r336;
	// end inline asm
	ld.shared.u32 	%r453, [%r1189+80];
	ld.shared.u32 	%r454, [%r59+104];
	// begin inline asm
	dp4a.s32.s32 %r452, %r453, %r454, %r340;
	// end inline asm
	ld.shared.u32 	%r457, [%r1189+80];
	ld.shared.u32 	%r458, [%r59+108];
	// begin inline asm
	dp4a.s32.s32 %r456, %r457, %r458, %r344;
	// end inline asm
	ld.shared.u32 	%r461, [%r1189+96];
	ld.shared.u32 	%r462, [%r59+96];
	// begin inline asm
	dp4a.s32.s32 %r460, %r461, %r462, %r348;
	// end inline asm
	ld.shared.u32 	%r465, [%r1189+96];
	ld.shared.u32 	%r466, [%r59+100];
	// begin inline asm
	dp4a.s32.s32 %r464, %r465, %r466, %r352;
	// end inline asm
	ld.shared.u32 	%r469, [%r1189+96];
	ld.shared.u32 	%r470, [%r59+104];
	// begin inline asm
	dp4a.s32.s32 %r468, %r469, %r470, %r356;
	// end inline asm
	ld.shared.u32 	%r473, [%r1189+96];
	ld.shared.u32 	%r474, [%r59+108];
	// begin inline asm
	dp4a.s32.s32 %r472, %r473, %r474, %r360;
	// end inline asm
	ld.shared.u32 	%r477, [%r1189+112];
	ld.shared.u32 	%r478, [%r59+96];
	// begin inline asm
	dp4a.s32.s32 %r476, %r477, %r478, %r364;
	// end inline asm
	ld.shared.u32 	%r481, [%r1189+112];
	ld.shared.u32 	%r482, [%r59+100];
	// begin inline asm
	dp4a.s32.s32 %r480, %r481, %r482, %r368;
	// end inline asm
	ld.shared.u32 	%r485, [%r1189+112];
	ld.shared.u32 	%r486, [%r59+104];
	// begin inline asm
	dp4a.s32.s32 %r484, %r485, %r486, %r372;
	// end inline asm
	ld.shared.u32 	%r489, [%r1189+112];
	ld.shared.u32 	%r490, [%r59+108];
	// begin inline asm
	dp4a.s32.s32 %r488, %r489, %r490, %r376;
	// end inline asm
	ld.shared.u32 	%r493, [%r1189+128];
	ld.shared.u32 	%r494, [%r59+96];
	// begin inline asm
	dp4a.s32.s32 %r492, %r493, %r494, %r380;
	// end inline asm
	ld.shared.u32 	%r497, [%r1189+128];
	ld.shared.u32 	%r498, [%r59+100];
	// begin inline asm
	dp4a.s32.s32 %r496, %r497, %r498, %r384;
	// end inline asm
	ld.shared.u32 	%r501, [%r1189+128];
	ld.shared.u32 	%r502, [%r59+104];
	// begin inline asm
	dp4a.s32.s32 %r500, %r501, %r502, %r388;
	// end inline asm
	ld.shared.u32 	%r505, [%r1189+128];
	ld.shared.u32 	%r506, [%r59+108];
	// begin inline asm
	dp4a.s32.s32 %r504, %r505, %r506, %r392;
	// end inline asm
	ld.shared.u32 	%r509, [%r1189+4];
	ld.shared.u32 	%r510, [%r59+16];
	// begin inline asm
	dp4a.s32.s32 %r508, %r509, %r510, %r396;
	// end inline asm
	ld.shared.u32 	%r513, [%r1189+4];
	ld.shared.u32 	%r514, [%r59+20];
	// begin inline asm
	dp4a.s32.s32 %r512, %r513, %r514, %r400;
	// end inline asm
	ld.shared.u32 	%r517, [%r1189+4];
	ld.shared.u32 	%r518, [%r59+24];
	// begin inline asm
	dp4a.s32.s32 %r516, %r517, %r518, %r404;
	// end inline asm
	ld.shared.u32 	%r521, [%r1189+4];
	ld.shared.u32 	%r522, [%r59+28];
	// begin inline asm
	dp4a.s32.s32 %r520, %r521, %r522, %r408;
	// end inline asm
	ld.shared.u32 	%r525, [%r1189+20];
	ld.shared.u32 	%r526, [%r59+16];
	// begin inline asm
	dp4a.s32.s32 %r524, %r525, %r526, %r412;
	// end inline asm
	ld.shared.u32 	%r529, [%r1189+20];
	ld.shared.u32 	%r530, [%r59+20];
	// begin inline asm
	dp4a.s32.s32 %r528, %r529, %r530, %r416;
	// end inline asm
	ld.shared.u32 	%r533, [%r1189+20];
	ld.shared.u32 	%r534, [%r59+24];
	// begin inline asm
	dp4a.s32.s32 %r532, %r533, %r534, %r420;
	// end inline asm
	ld.shared.u32 	%r537, [%r1189+20];
	ld.shared.u32 	%r538, [%r59+28];
	// begin inline asm
	dp4a.s32.s32 %r536, %r537, %r538, %r424;
	// end inline asm
	ld.shared.u32 	%r541, [%r1189+36];
	ld.shared.u32 	%r542, [%r59+16];
	// begin inline asm
	dp4a.s32.s32 %r540, %r541, %r542, %r428;
	// end inline asm
	ld.shared.u32 	%r545, [%r1189+36];
	ld.shared.u32 	%r546, [%r59+20];
	// begin inline asm
	dp4a.s32.s32 %r544, %r545, %r546, %r432;
	// end inline asm
	ld.shared.u32 	%r549, [%r1189+36];
	ld.shared.u32 	%r550, [%r59+24];
	// begin inline asm
	dp4a.s32.s32 %r548, %r549, %r550, %r436;
	// end inline asm
	ld.shared.u32 	%r553, [%r1189+36];
	ld.shared.u32 	%r554, [%r59+28];
	// begin inline asm
	dp4a.s32.s32 %r552, %r553, %r554, %r440;
	// end inline asm
	ld.shared.u32 	%r557, [%r1189+52];
	ld.shared.u32 	%r558, [%r59+16];
	// begin inline asm
	dp4a.s32.s32 %r556, %r557, %r558, %r444;
	// end inline asm
	ld.shared.u32 	%r561, [%r1189+52];
	ld.shared.u32 	%r562, [%r59+20];
	// begin inline asm
	dp4a.s32.s32 %r560, %r561, %r562, %r448;
	// end inline asm
	ld.shared.u32 	%r565, [%r1189+52];
	ld.shared.u32 	%r566, [%r59+24];
	// begin inline asm
	dp4a.s32.s32 %r564, %r565, %r566, %r452;
	// end inline asm
	ld.shared.u32 	%r569, [%r1189+52];
	ld.shared.u32 	%r570, [%r59+28];
	// begin inline asm
	dp4a.s32.s32 %r568, %r569, %r570, %r456;
	// end inline asm
	ld.shared.u32 	%r573, [%r1189+68];
	ld.shared.u32 	%r574, [%r59+16];
	// begin inline asm
	dp4a.s32.s32 %r572, %r573, %r574, %r460;
	// end inline asm
	ld.shared.u32 	%r577, [%r1189+68];
	ld.shared.u32 	%r578, [%r59+20];
	// begin inline asm
	dp4a.s32.s32 %r576, %r577, %r578, %r464;
	// end inline asm
	ld.shared.u32 	%r581, [%r1189+68];
	ld.shared.u32 	%r582, [%r59+24];
	// begin inline asm
	dp4a.s32.s32 %r580, %r581, %r582, %r468;
	// end inline asm
	ld.shared.u32 	%r585, [%r1189+68];
	ld.shared.u32 	%r586, [%r59+28];
	// begin inline asm
	dp4a.s32.s32 %r584, %r585, %r586, %r472;
	// end inline asm
	ld.shared.u32 	%r589, [%r1189+84];
	ld.shared.u32 	%r590, [%r59+16];
	// begin inline asm
	dp4a.s32.s32 %r588, %r589, %r590, %r476;
	// end inline asm
	ld.shared.u32 	%r593, [%r1189+84];
	ld.shared.u32 	%r594, [%r59+20];
	// begin inline asm
	dp4a.s32.s32 %r592, %r593, %r594, %r480;
	// end inline asm
	ld.shared.u32 	%r597, [%r1189+84];
	ld.shared.u32 	%r598, [%r59+24];
	// begin inline asm
	dp4a.s32.s32 %r596, %r597, %r598, %r484;
	// end inline asm
	ld.shared.u32 	%r601, [%r1189+84];
	ld.shared.u32 	%r602, [%r59+28];
	// begin inline asm
	dp4a.s32.s32 %r600, %r601, %r602, %r488;
	// end inline asm
	ld.shared.u32 	%r605, [%r1189+100];
	ld.shared.u32 	%r606, [%r59+16];
	// begin inline asm
	dp4a.s32.s32 %r604, %r605, %r606, %r492;
	// end inline asm
	ld.shared.u32 	%r609, [%r1189+100];
	ld.shared.u32 	%r610, [%r59+20];
	// begin inline asm
	dp4a.s32.s32 %r608, %r609, %r610, %r496;
	// end inline asm
	ld.shared.u32 	%r613, [%r1189+100];
	ld.shared.u32 	%r614, [%r59+24];
	// begin inline asm
	dp4a.s32.s32 %r612, %r613, %r614, %r500;
	// end inline asm
	ld.shared.u32 	%r617, [%r1189+100];
	ld.shared.u32 	%r618, [%r59+28];
	// begin inline asm
	dp4a.s32.s32 %r616, %r617, %r618, %r504;
	// end inline asm
	ld.shared.u32 	%r621, [%r1189+20];
	ld.shared.u32 	%r622, [%r59+64];
	// begin inline asm
	dp4a.s32.s32 %r620, %r621, %r622, %r508;
	// end inline asm
	ld.shared.u32 	%r625, [%r1189+20];
	ld.shared.u32 	%r626, [%r59+68];
	// begin inline asm
	dp4a.s32.s32 %r624, %r625, %r626, %r512;
	// end inline asm
	ld.shared.u32 	%r629, [%r1189+20];
	ld.shared.u32 	%r630, [%r59+72];
	// begin inline asm
	dp4a.s32.s32 %r628, %r629, %r630, %r516;
	// end inline asm
	ld.shared.u32 	%r633, [%r1189+20];
	ld.shared.u32 	%r634, [%r59+76];
	// begin inline asm
	dp4a.s32.s32 %r632, %r633, %r634, %r520;
	// end inline asm
	ld.shared.u32 	%r637, [%r1189+36];
	ld.shared.u32 	%r638, [%r59+64];
	// begin inline asm
	dp4a.s32.s32 %r636, %r637, %r638, %r524;
	// end inline asm
	ld.shared.u32 	%r641, [%r1189+36];
	ld.shared.u32 	%r642, [%r59+68];
	// begin inline asm
	dp4a.s32.s32 %r640, %r641, %r642, %r528;
	// end inline asm
	ld.shared.u32 	%r645, [%r1189+36];
	ld.shared.u32 	%r646, [%r59+72];
	// begin inline asm
	dp4a.s32.s32 %r644, %r645, %r646, %r532;
	// end inline asm
	ld.shared.u32 	%r649, [%r1189+36];
	ld.shared.u32 	%r650, [%r59+76];
	// begin inline asm
	dp4a.s32.s32 %r648, %r649, %r650, %r536;
	// end inline asm
	ld.shared.u32 	%r653, [%r1189+52];
	ld.shared.u32 	%r654, [%r59+64];
	// begin inline asm
	dp4a.s32.s32 %r652, %r653, %r654, %r540;
	// end inline asm
	ld.shared.u32 	%r657, [%r1189+52];
	ld.shared.u32 	%r658, [%r59+68];
	// begin inline asm
	dp4a.s32.s32 %r656, %r657, %r658, %r544;
	// end inline asm
	ld.shared.u32 	%r661, [%r1189+52];
	ld.shared.u32 	%r662, [%r59+72];
	// begin inline asm
	dp4a.s32.s32 %r660, %r661, %r662, %r548;
	// end inline asm
	ld.shared.u32 	%r665, [%r1189+52];
	ld.shared.u32 	%r666, [%r59+76];
	// begin inline asm
	dp4a.s32.s32 %r664, %r665, %r666, %r552;
	// end inline asm
	ld.shared.u32 	%r669, [%r1189+68];
	ld.shared.u32 	%r670, [%r59+64];
	// begin inline asm
	dp4a.s32.s32 %r668, %r669, %r670, %r556;
	// end inline asm
	ld.shared.u32 	%r673, [%r1189+68];
	ld.shared.u32 	%r674, [%r59+68];
	// begin inline asm
	dp4a.s32.s32 %r672, %r673, %r674, %r560;
	// end inline asm
	ld.shared.u32 	%r677, [%r1189+68];
	ld.shared.u32 	%r678, [%r59+72];
	// begin inline asm
	dp4a.s32.s32 %r676, %r677, %r678, %r564;
	// end inline asm
	ld.shared.u32 	%r681, [%r1189+68];
	ld.shared.u32 	%r682, [%r59+76];
	// begin inline asm
	dp4a.s32.s32 %r680, %r681, %r682, %r568;
	// end inline asm
	ld.shared.u32 	%r685, [%r1189+84];
	ld.shared.u32 	%r686, [%r59+64];
	// begin inline asm
	dp4a.s32.s32 %r684, %r685, %r686, %r572;
	// end inline asm
	ld.shared.u32 	%r689, [%r1189+84];
	ld.shared.u32 	%r690, [%r59+68];
	// begin inline asm
	dp4a.s32.s32 %r688, %r689, %r690, %r576;
	// end inline asm
	ld.shared.u32 	%r693, [%r1189+84];
	ld.shared.u32 	%r694, [%r59+72];
	// begin inline asm
	dp4a.s32.s32 %r692, %r693, %r694, %r580;
	// end inline asm
	ld.shared.u32 	%r697, [%r1189+84];
	ld.shared.u32 	%r698, [%r59+76];
	// begin inline asm
	dp4a.s32.s32 %r696, %r697, %r698, %r584;
	// end inline asm
	ld.shared.u32 	%r701, [%r1189+100];
	ld.shared.u32 	%r702, [%r59+64];
	// begin inline asm
	dp4a.s32.s32 %r700, %r701, %r702, %r588;
	// end inline asm
	ld.shared.u32 	%r705, [%r1189+100];
	ld.shared.u32 	%r706, [%r59+68];
	// begin inline asm
	dp4a.s32.s32 %r704, %r705, %r706, %r592;
	// end inline asm
	ld.shared.u32 	%r709, [%r1189+100];
	ld.shared.u32 	%r710, [%r59+72];
	// begin inline asm
	dp4a.s32.s32 %r708, %r709, %r710, %r596;
	// end inline asm
	ld.shared.u32 	%r713, [%r1189+100];
	ld.shared.u32 	%r714, [%r59+76];
	// begin inline asm
	dp4a.s32.s32 %r712, %r713, %r714, %r600;
	// end inline asm
	ld.shared.u32 	%r717, [%r1189+116];
	ld.shared.u32 	%r718, [%r59+64];
	// begin inline asm
	dp4a.s32.s32 %r716, %r717, %r718, %r604;
	// end inline asm
	ld.shared.u32 	%r721, [%r1189+116];
	ld.shared.u32 	%r722, [%r59+68];
	// begin inline asm
	dp4a.s32.s32 %r720, %r721, %r722, %r608;
	// end inline asm
	ld.shared.u32 	%r725, [%r1189+116];
	ld.shared.u32 	%r726, [%r59+72];
	// begin inline asm
	dp4a.s32.s32 %r724, %r725, %r726, %r612;
	// end inline asm
	ld.shared.u32 	%r729, [%r1189+116];
	ld.shared.u32 	%r730, [%r59+76];
	// begin inline asm
	dp4a.s32.s32 %r728, %r729, %r730, %r616;
	// end inline asm
	ld.shared.u32 	%r733, [%r1189+36];
	ld.shared.u32 	%r734, [%r59+112];
	// begin inline asm
	dp4a.s32.s32 %r732, %r733, %r734, %r620;
	// end inline asm
	ld.shared.u32 	%r737, [%r1189+36];
	ld.shared.u32 	%r738, [%r59+116];
	// begin inline asm
	dp4a.s32.s32 %r736, %r737, %r738, %r624;
	// end inline asm
	ld.shared.u32 	%r741, [%r1189+36];
	ld.shared.u32 	%r742, [%r59+120];
	// begin inline asm
	dp4a.s32.s32 %r740, %r741, %r742, %r628;
	// end inline asm
	ld.shared.u32 	%r745, [%r1189+36];
	ld.shared.u32 	%r746, [%r59+124];
	// begin inline asm
	dp4a.s32.s32 %r744, %r745, %r746, %r632;
	// end inline asm
	ld.shared.u32 	%r749, [%r1189+52];
	ld.shared.u32 	%r750, [%r59+112];
	// begin inline asm
	dp4a.s32.s32 %r748, %r749, %r750, %r636;
	// end inline asm
	ld.shared.u32 	%r753, [%r1189+52];
	ld.shared.u32 	%r754, [%r59+116];
	// begin inline asm
	dp4a.s32.s32 %r752, %r753, %r754, %r640;
	// end inline asm
	ld.shared.u32 	%r757, [%r1189+52];
	ld.shared.u32 	%r758, [%r59+120];
	// begin inline asm
	dp4a.s32.s32 %r756, %r757, %r758, %r644;
	// end inline asm
	ld.shared.u32 	%r761, [%r1189+52];
	ld.shared.u32 	%r762, [%r59+124];
	// begin inline asm
	dp4a.s32.s32 %r760, %r761, %r762, %r648;
	// end inline asm
	ld.shared.u32 	%r765, [%r1189+68];
	ld.shared.u32 	%r766, [%r59+112];
	// begin inline asm
	dp4a.s32.s32 %r764, %r765, %r766, %r652;
	// end inline asm
	ld.shared.u32 	%r769, [%r1189+68];
	ld.shared.u32 	%r770, [%r59+116];
	// begin inline asm
	dp4a.s32.s32 %r768, %r769, %r770, %r656;
	// end inline asm
	ld.shared.u32 	%r773, [%r1189+68];
	ld.shared.u32 	%r774, [%r59+120];
	// begin inline asm
	dp4a.s32.s32 %r772, %r773, %r774, %r660;
	// end inline asm
	ld.shared.u32 	%r777, [%r1189+68];
	ld.shared.u32 	%r778, [%r59+124];
	// begin inline asm
	dp4a.s32.s32 %r776, %r777, %r778, %r664;
	// end inline asm
	ld.shared.u32 	%r781, [%r1189+84];
	ld.shared.u32 	%r782, [%r59+112];
	// begin inline asm
	dp4a.s32.s32 %r780, %r781, %r782, %r668;
	// end inline asm
	ld.shared.u32 	%r785, [%r1189+84];
	ld.shared.u32 	%r786, [%r59+116];
	// begin inline asm
	dp4a.s32.s32 %r784, %r785, %r786, %r672;
	// end inline asm
	ld.shared.u32 	%r789, [%r1189+84];
	ld.shared.u32 	%r790, [%r59+120];
	// begin inline asm
	dp4a.s32.s32 %r788, %r789, %r790, %r676;
	// end inline asm
	ld.shared.u32 	%r793, [%r1189+84];
	ld.shared.u32 	%r794, [%r59+124];
	// begin inline asm
	dp4a.s32.s32 %r792, %r793, %r794, %r680;
	// end inline asm
	ld.shared.u32 	%r797, [%r1189+100];
	ld.shared.u32 	%r798, [%r59+112];
	// begin inline asm
	dp4a.s32.s32 %r796, %r797, %r798, %r684;
	// end inline asm
	ld.shared.u32 	%r801, [%r1189+100];
	ld.shared.u32 	%r802, [%r59+116];
	// begin inline asm
	dp4a.s32.s32 %r800, %r801, %r802, %r688;
	// end inline asm
	ld.shared.u32 	%r805, [%r1189+100];
	ld.shared.u32 	%r806, [%r59+120];
	// begin inline asm
	dp4a.s32.s32 %r804, %r805, %r806, %r692;
	// end inline asm
	ld.shared.u32 	%r809, [%r1189+100];
	ld.shared.u32 	%r810, [%r59+124];
	// begin inline asm
	dp4a.s32.s32 %r808, %r809, %r810, %r696;
	// end inline asm
	ld.shared.u32 	%r813, [%r1189+116];
	ld.shared.u32 	%r814, [%r59+112];
	// begin inline asm
	dp4a.s32.s32 %r812, %r813, %r814, %r700;
	// end inline asm
	ld.shared.u32 	%r817, [%r1189+116];
	ld.shared.u32 	%r818, [%r59+116];
	// begin inline asm
	dp4a.s32.s32 %r816, %r817, %r818, %r704;
	// end inline asm
	ld.shared.u32 	%r821, [%r1189+116];
	ld.shared.u32 	%r822, [%r59+120];
	// begin inline asm
	dp4a.s32.s32 %r820, %r821, %r822, %r708;
	// end inline asm
	ld.shared.u32 	%r825, [%r1189+116];
	ld.shared.u32 	%r826, [%r59+124];
	// begin inline asm
	dp4a.s32.s32 %r824, %r825, %r826, %r712;
	// end inline asm
	ld.shared.u32 	%r829, [%r1189+132];
	ld.shared.u32 	%r830, [%r59+112];
	// begin inline asm
	dp4a.s32.s32 %r828, %r829, %r830, %r716;
	// end inline asm
	ld.shared.u32 	%r833, [%r1189+132];
	ld.shared.u32 	%r834, [%r59+116];
	// begin inline asm
	dp4a.s32.s32 %r832, %r833, %r834, %r720;
	// end inline asm
	ld.shared.u32 	%r837, [%r1189+132];
	ld.shared.u32 	%r838, [%r59+120];
	// begin inline asm
	dp4a.s32.s32 %r836, %r837, %r838, %r724;
	// end inline asm
	ld.shared.u32 	%r841, [%r1189+132];
	ld.shared.u32 	%r842, [%r59+124];
	// begin inline asm
	dp4a.s32.s32 %r840, %r841, %r842, %r728;
	// end inline asm
	ld.shared.u32 	%r845, [%r1189+8];
	ld.shared.u32 	%r846, [%r59+32];
	// begin inline asm
	dp4a.s32.s32 %r844, %r845, %r846, %r732;
	// end inline asm
	ld.shared.u32 	%r849, [%r1189+8];
	ld.shared.u32 	%r850, [%r59+36];
	// begin inline asm
	dp4a.s32.s32 %r848, %r849, %r850, %r736;
	// end inline asm
	ld.shared.u32 	%r853, [%r1189+8];
	ld.shared.u32 	%r854, [%r59+40];
	// begin inline asm
	dp4a.s32.s32 %r852, %r853, %r854, %r740;
	// end inline asm
	ld.shared.u32 	%r857, [%r1189+8];
	ld.shared.u32 	%r858, [%r59+44];
	// begin inline asm
	dp4a.s32.s32 %r856, %r857, %r858, %r744;
	// end inline asm
	ld.shared.u32 	%r861, [%r1189+24];
	ld.shared.u32 	%r862, [%r59+32];
	// begin inline asm
	dp4a.s32.s32 %r860, %r861, %r862, %r748;
	// end inline asm
	ld.shared.u32 	%r865, [%r1189+24];
	ld.shared.u32 	%r866, [%r59+36];
	// begin inline asm
	dp4a.s32.s32 %r864, %r865, %r866, %r752;
	// end inline asm
	ld.shared.u32 	%r869, [%r1189+24];
	ld.shared.u32 	%r870, [%r59+40];
	// begin inline asm
	dp4a.s32.s32 %r868, %r869, %r870, %r756;
	// end inline asm
	ld.shared.u32 	%r873, [%r1189+24];
	ld.shared.u32 	%r874, [%r59+44];
	// begin inline asm
	dp4a.s32.s32 %r872, %r873, %r874, %r760;
	// end inline asm
	ld.shared.u32 	%r877, [%r1189+40];
	ld.shared.u32 	%r878, [%r59+32];
	// begin inline asm
	dp4a.s32.s32 %r876, %r877, %r878, %r764;
	// end inline asm
	ld.shared.u32 	%r881, [%r1189+40];
	ld.shared.u32 	%r882, [%r59+36];
	// begin inline asm
	dp4a.s32.s32 %r880, %r881, %r882, %r768;
	// end inline asm
	ld.shared.u32 	%r885, [%r1189+40];
	ld.shared.u32 	%r886, [%r59+40];
	// begin inline asm
	dp4a.s32.s32 %r884, %r885, %r886, %r772;
	// end inline asm
	ld.shared.u32 	%r889, [%r1189+40];
	ld.shared.u32 	%r890, [%r59+44];
	// begin inline asm
	dp4a.s32.s32 %r888, %r889, %r890, %r776;
	// end inline asm
	ld.shared.u32 	%r893, [%r1189+56];
	ld.shared.u32 	%r894, [%r59+32];
	// begin inline asm
	dp4a.s32.s32 %r892, %r893, %r894, %r780;
	// end inline asm
	ld.shared.u32 	%r897, [%r1189+56];
	ld.shared.u32 	%r898, [%r59+36];
	// begin inline asm
	dp4a.s32.s32 %r896, %r897, %r898, %r784;
	// end inline asm
	ld.shared.u32 	%r901, [%r1189+56];
	ld.shared.u32 	%r902, [%r59+40];
	// begin inline asm
	dp4a.s32.s32 %r900, %r901, %r902, %r788;
	// end inline asm
	ld.shared.u32 	%r905, [%r1189+56];
	ld.shared.u32 	%r906, [%r59+44];
	// begin inline asm
	dp4a.s32.s32 %r904, %r905, %r906, %r792;
	// end inline asm
	ld.shared.u32 	%r909, [%r1189+72];
	ld.shared.u32 	%r910, [%r59+32];
	// begin inline asm
	dp4a.s32.s32 %r908, %r909, %r910, %r796;
	// end inline asm
	ld.shared.u32 	%r913, [%r1189+72];
	ld.shared.u32 	%r914, [%r59+36];
	// begin inline asm
	dp4a.s32.s32 %r912, %r913, %r914, %r800;
	// end inline asm
	ld.shared.u32 	%r917, [%r1189+72];
	ld.shared.u32 	%r918, [%r59+40];
	// begin inline asm
	dp4a.s32.s32 %r916, %r917, %r918, %r804;
	// end inline asm
	ld.shared.u32 	%r921, [%r1189+72];
	ld.shared.u32 	%r922, [%r59+44];
	// begin inline asm
	dp4a.s32.s32 %r920, %r921, %r922, %r808;
	// end inline asm
	ld.shared.u32 	%r925, [%r1189+88];
	ld.shared.u32 	%r926, [%r59+32];
	// begin inline asm
	dp4a.s32.s32 %r924, %r925, %r926, %r812;
	// end inline asm
	ld.shared.u32 	%r929, [%r1189+88];
	ld.shared.u32 	%r930, [%r59+36];
	// begin inline asm
	dp4a.s32.s32 %r928, %r929, %r930, %r816;
	// end inline asm
	ld.shared.u32 	%r933, [%r1189+88];
	ld.shared.u32 	%r934, [%r59+40];
	// begin inline asm
	dp4a.s32.s32 %r932, %r933, %r934, %r820;
	// end inline asm
	ld.shared.u32 	%r937, [%r1189+88];
	ld.shared.u32 	%r938, [%r59+44];
	// begin inline asm
	dp4a.s32.s32 %r936, %r937, %r938, %r824;
	// end inline asm
	ld.shared.u32 	%r941, [%r1189+104];
	ld.shared.u32 	%r942, [%r59+32];
	// begin inline asm
	dp4a.s32.s32 %r940, %r941, %r942, %r828;
	// end inline asm
	ld.shared.u32 	%r945, [%r1189+104];
	ld.shared.u32 	%r946, [%r59+36];
	// begin inline asm
	dp4a.s32.s32 %r944, %r945, %r946, %r832;
	// end inline asm
	ld.shared.u32 	%r949, [%r1189+104];
	ld.shared.u32 	%r950, [%r59+40];
	// begin inline asm
	dp4a.s32.s32 %r948, %r949, %r950, %r836;
	// end inline asm
	ld.shared.u32 	%r953, [%r1189+104];
	ld.shared.u32 	%r954, [%r59+44];
	// begin inline asm
	dp4a.s32.s32 %r952, %r953, %r954, %r840;
	// end inline asm
	ld.shared.u32 	%r957, [%r1189+24];
	ld.shared.u32 	%r958, [%r59+80];
	// begin inline asm
	dp4a.s32.s32 %r956, %r957, %r958, %r844;
	// end inline asm
	ld.shared.u32 	%r961, [%r1189+24];
	ld.shared.u32 	%r962, [%r59+84];
	// begin inline asm
	dp4a.s32.s32 %r960, %r961, %r962, %r848;
	// end inline asm
	ld.shared.u32 	%r965, [%r1189+24];
	ld.shared.u32 	%r966, [%r59+88];
	// begin inline asm
	dp4a.s32.s32 %r964, %r965, %r966, %r852;
	// end inline asm
	ld.shared.u32 	%r969, [%r1189+24];
	ld.shared.u32 	%r970, [%r59+92];
	// begin inline asm
	dp4a.s32.s32 %r968, %r969, %r970, %r856;
	// end inline asm
	ld.shared.u32 	%r973, [%r1189+40];
	ld.shared.u32 	%r974, [%r59+80];
	// begin inline asm
	dp4a.s32.s32 %r972, %r973, %r974, %r860;
	// end inline asm
	ld.shared.u32 	%r977, [%r1189+40];
	ld.shared.u32 	%r978, [%r59+84];
	// begin inline asm
	dp4a.s32.s32 %r976, %r977, %r978, %r864;
	// end inline asm
	ld.shared.u32 	%r981, [%r1189+40];
	ld.shared.u32 	%r982, [%r59+88];
	// begin inline asm
	dp4a.s32.s32 %r980, %r981, %r982, %r868;
	// end inline asm
	ld.shared.u32 	%r985, [%r1189+40];
	ld.shared.u32 	%r986, [%r59+92];
	// begin inline asm
	dp4a.s32.s32 %r984, %r985, %r986, %r872;
	// end inline asm
	ld.shared.u32 	%r989, [%r1189+56];
	ld.shared.u32 	%r990, [%r59+80];
	// begin inline asm
	dp4a.s32.s32 %r988, %r989, %r990, %r876;
	// end inline asm
	ld.shared.u32 	%r993, [%r1189+56];
	ld.shared.u32 	%r994, [%r59+84];
	// begin inline asm
	dp4a.s32.s32 %r992, %r993, %r994, %r880;
	// end inline asm
	ld.shared.u32 	%r997, [%r1189+56];
	ld.shared.u32 	%r998, [%r59+88];
	// begin inline asm
	dp4a.s32.s32 %r996, %r997, %r998, %r884;
	// end inline asm
	ld.shared.u32 	%r1001, [%r1189+56];
	ld.shared.u32 	%r1002, [%r59+92];
	// begin inline asm
	dp4a.s32.s32 %r1000, %r1001, %r1002, %r888;
	// end inline asm
	ld.shared.u32 	%r1005, [%r1189+72];
	ld.shared.u32 	%r1006, [%r59+80];
	// begin inline asm
	dp4a.s32.s32 %r1004, %r1005, %r1006, %r892;
	// end inline asm
	ld.shared.u32 	%r1009, [%r1189+72];
	ld.shared.u32 	%r1010, [%r59+84];
	// begin inline asm
	dp4a.s32.s32 %r1008, %r1009, %r1010, %r896;
	// end inline asm
	ld.shared.u32 	%r1013, [%r1189+72];
	ld.shared.u32 	%r1014, [%r59+88];
	// begin inline asm
	dp4a.s32.s32 %r1012, %r1013, %r1014, %r900;
	// end inline asm
	ld.shared.u32 	%r1017, [%r1189+72];
	ld.shared.u32 	%r1018, [%r59+92];
	// begin inline asm
	dp4a.s32.s32 %r1016, %r1017, %r1018, %r904;
	// end inline asm
	ld.shared.u32 	%r1021, [%r1189+88];
	ld.shared.u32 	%r1022, [%r59+80];
	// begin inline asm
	dp4a.s32.s32 %r1020, %r1021, %r1022, %r908;
	// end inline asm
	ld.shared.u32 	%r1025, [%r1189+88];
	ld.shared.u32 	%r1026, [%r59+84];
	// begin inline asm
	dp4a.s32.s32 %r1024, %r1025, %r1026, %r912;
	// end inline asm
	ld.shared.u32 	%r1029, [%r1189+88];
	ld.shared.u32 	%r1030, [%r59+88];
	// begin inline asm
	dp4a.s32.s32 %r1028, %r1029, %r1030, %r916;
	// end inline asm
	ld.shared.u32 	%r1033, [%r1189+88];
	ld.shared.u32 	%r1034, [%r59+92];
	// begin inline asm
	dp4a.s32.s32 %r1032, %r1033, %r1034, %r920;
	// end inline asm
	ld.shared.u32 	%r1037, [%r1189+104];
	ld.shared.u32 	%r1038, [%r59+80];
	// begin inline asm
	dp4a.s32.s32 %r1036, %r1037, %r1038, %r924;
	// end inline asm
	ld.shared.u32 	%r1041, [%r1189+104];
	ld.shared.u32 	%r1042, [%r59+84];
	// begin inline asm
	dp4a.s32.s32 %r1040, %r1041, %r1042, %r928;
	// end inline asm
	ld.shared.u32 	%r1045, [%r1189+104];
	ld.shared.u32 	%r1046, [%r59+88];
	// begin inline asm
	dp4a.s32.s32 %r1044, %r1045, %r1046, %r932;
	// end inline asm
	ld.shared.u32 	%r1049, [%r1189+104];
	ld.shared.u32 	%r1050, [%r59+92];
	// begin inline asm
	dp4a.s32.s32 %r1048, %r1049, %r1050, %r936;
	// end inline asm
	ld.shared.u32 	%r1053, [%r1189+120];
	ld.shared.u32 	%r1054, [%r59+80];
	// begin inline asm
	dp4a.s32.s32 %r1052, %r1053, %r1054, %r940;
	// end inline asm
	ld.shared.u32 	%r1057, [%r1189+120];
	ld.shared.u32 	%r1058, [%r59+84];
	// begin inline asm
	dp4a.s32.s32 %r1056, %r1057, %r1058, %r944;
	// end inline asm
	ld.shared.u32 	%r1061, [%r1189+120];
	ld.shared.u32 	%r1062, [%r59+88];
	// begin inline asm
	dp4a.s32.s32 %r1060, %r1061, %r1062, %r948;
	// end inline asm
	ld.shared.u32 	%r1065, [%r1189+120];
	ld.shared.u32 	%r1066, [%r59+92];
	// begin inline asm
	dp4a.s32.s32 %r1064, %r1065, %r1066, %r952;
	// end inline asm
	ld.shared.u32 	%r1069, [%r1189+40];
	ld.shared.u32 	%r1070, [%r59+128];
	// begin inline asm
	dp4a.s32.s32 %r2400, %r1069, %r1070, %r956;
	// end inline asm
	ld.shared.u32 	%r1073, [%r1189+40];
	ld.shared.u32 	%r1074, [%r59+132];
	// begin inline asm
	dp4a.s32.s32 %r2399, %r1073, %r1074, %r960;
	// end inline asm
	ld.shared.u32 	%r1077, [%r1189+40];
	ld.shared.u32 	%r1078, [%r59+136];
	// begin inline asm
	dp4a.s32.s32 %r2398, %r1077, %r1078, %r964;
	// end inline asm
	ld.shared.u32 	%r1081, [%r1189+40];
	ld.shared.u32 	%r1082, [%r59+140];
	// begin inline asm
	dp4a.s32.s32 %r2397, %r1081, %r1082, %r968;
	// end inline asm
	ld.shared.u32 	%r1085, [%r1189+56];
	ld.shared.u32 	%r1086, [%r59+128];
	// begin inline asm
	dp4a.s32.s32 %r2396, %r1085, %r1086, %r972;
	// end inline asm
	ld.shared.u32 	%r1089, [%r1189+56];
	ld.shared.u32 	%r1090, [%r59+132];
	// begin inline asm
	dp4a.s32.s32 %r2395, %r1089, %r1090, %r976;
	// end inline asm
	ld.shared.u32 	%r1093, [%r1189+56];
	ld.shared.u32 	%r1094, [%r59+136];
	// begin inline asm
	dp4a.s32.s32 %r2394, %r1093, %r1094, %r980;
	// end inline asm
	ld.shared.u32 	%r1097, [%r1189+56];
	ld.shared.u32 	%r1098, [%r59+140];
	// begin inline asm
	dp4a.s32.s32 %r2393, %r1097, %r1098, %r984;
	// end inline asm
	ld.shared.u32 	%r1101, [%r1189+72];
	ld.shared.u32 	%r1102, [%r59+128];
	// begin inline asm
	dp4a.s32.s32 %r2392, %r1101, %r1102, %r988;
	// end inline asm
	ld.shared.u32 	%r1105, [%r1189+72];
	ld.shared.u32 	%r1106, [%r59+132];
	// begin inline asm
	dp4a.s32.s32 %r2391, %r1105, %r1106, %r992;
	// end inline asm
	ld.shared.u32 	%r1109, [%r1189+72];
	ld.shared.u32 	%r1110, [%r59+136];
	// begin inline asm
	dp4a.s32.s32 %r2390, %r1109, %r1110, %r996;
	// end inline asm
	ld.shared.u32 	%r1113, [%r1189+72];
	ld.shared.u32 	%r1114, [%r59+140];
	// begin inline asm
	dp4a.s32.s32 %r2389, %r1113, %r1114, %r1000;
	// end inline asm
	ld.shared.u32 	%r1117, [%r1189+88];
	ld.shared.u32 	%r1118, [%r59+128];
	// begin inline asm
	dp4a.s32.s32 %r2388, %r1117, %r1118, %r1004;
	// end inline asm
	ld.shared.u32 	%r1121, [%r1189+88];
	ld.shared.u32 	%r1122, [%r59+132];
	// begin inline asm
	dp4a.s32.s32 %r2387, %r1121, %r1122, %r1008;
	// end inline asm
	ld.shared.u32 	%r1125, [%r1189+88];
	ld.shared.u32 	%r1126, [%r59+136];
	// begin inline asm
	dp4a.s32.s32 %r2386, %r1125, %r1126, %r1012;
	// end inline asm
	ld.shared.u32 	%r1129, [%r1189+88];
	ld.shared.u32 	%r1130, [%r59+140];
	// begin inline asm
	dp4a.s32.s32 %r2385, %r1129, %r1130, %r1016;
	// end inline asm
	ld.shared.u32 	%r1133, [%r1189+104];
	ld.shared.u32 	%r1134, [%r59+128];
	// begin inline asm
	dp4a.s32.s32 %r2384, %r1133, %r1134, %r1020;
	// end inline asm
	ld.shared.u32 	%r1137, [%r1189+104];
	ld.shared.u32 	%r1138, [%r59+132];
	// begin inline asm
	dp4a.s32.s32 %r2383, %r1137, %r1138, %r1024;
	// end inline asm
	ld.shared.u32 	%r1141, [%r1189+104];
	ld.shared.u32 	%r1142, [%r59+136];
	// begin inline asm
	dp4a.s32.s32 %r2382, %r1141, %r1142, %r1028;
	// end inline asm
	ld.shared.u32 	%r1145, [%r1189+104];
	ld.shared.u32 	%r1146, [%r59+140];
	// begin inline asm
	dp4a.s32.s32 %r2381, %r1145, %r1146, %r1032;
	// end inline asm
	ld.shared.u32 	%r1149, [%r1189+120];
	ld.shared.u32 	%r1150, [%r59+128];
	// begin inline asm
	dp4a.s32.s32 %r2380, %r1149, %r1150, %r1036;
	// end inline asm
	ld.shared.u32 	%r1153, [%r1189+120];
	ld.shared.u32 	%r1154, [%r59+132];
	// begin inline asm
	dp4a.s32.s32 %r2379, %r1153, %r1154, %r1040;
	// end inline asm
	ld.shared.u32 	%r1157, [%r1189+120];
	ld.shared.u32 	%r1158, [%r59+136];
	// begin inline asm
	dp4a.s32.s32 %r2378, %r1157, %r1158, %r1044;
	// end inline asm
	ld.shared.u32 	%r1161, [%r1189+120];
	ld.shared.u32 	%r1162, [%r59+140];
	// begin inline asm
	dp4a.s32.s32 %r2377, %r1161, %r1162, %r1048;
	// end inline asm
	ld.shared.u32 	%r1165, [%r1189+136];
	ld.shared.u32 	%r1166, [%r59+128];
	// begin inline asm
	dp4a.s32.s32 %r2376, %r1165, %r1166, %r1052;
	// end inline asm
	ld.shared.u32 	%r1169, [%r1189+136];
	ld.shared.u32 	%r1170, [%r59+132];
	// begin inline asm
	dp4a.s32.s32 %r2375, %r1169, %r1170, %r1056;
	// end inline asm
	ld.shared.u32 	%r1173, [%r1189+136];
	ld.shared.u32 	%r1174, [%r59+136];
	// begin inline asm
	dp4a.s32.s32 %r2374, %r1173, %r1174, %r1060;
	// end inline asm
	ld.shared.u32 	%r1177, [%r1189+136];
	ld.shared.u32 	%r1178, [%r59+140];
	// begin inline asm
	dp4a.s32.s32 %r2373, %r1177, %r1178, %r1064;
	// end inline asm
	add.s32 	%r2401, %r2401, 1;
	add.s32 	%r2372, %r2372, 144;
	add.s32 	%r2371, %r2371, 144;
	add.s32 	%r2370, %r2370, 144;
	add.s32 	%r2369, %r2369, 144;
	add.s32 	%r2368, %r2368, 144;
	add.s64 	%rd231, %rd231, 784;
	setp.ne.s32 	%p40, %r2401, 63;
	@%p40 bra 	$L__BB59_4;
	mov.u32 	%r1191, %tid.x;
	shl.b32 	%r1192, %r1191, 2;
	mov.u32 	%r94, %ctaid.y;
	mul.lo.s32 	%r1193, %r94, 147456;
	or.b32  	%r95, %r1192, %r1193;
	bar.sync 	0;
	@%p35 bra 	$L__BB59_19;
	cvt.u64.u16 	%rd28, %rs1;
	and.b64  	%rd29, %rd28, 255;
	add.s32 	%r1194, %r95, %r10;
	cvt.u64.u32 	%rd30, %r1194;
	add.s64 	%rd31, %rd30, %rd29;
	add.s64 	%rd32, %rd1, %rd31;
	ld.global.nc.u32 	%r1195, [%rd32+9072];
	st.shared.u32 	[%r11], %r1195;
$L__BB59_19:
	@%p36 bra 	$L__BB59_21;
	cvt.u64.u16 	%rd33, %rs2;
	and.b64  	%rd34, %rd33, 255;
	add.s32 	%r1196, %r95, %r12;
	cvt.u64.u32 	%rd35, %r1196;
	add.s64 	%rd36, %rd35, %rd34;
	add.s64 	%rd37, %rd1, %rd36;
	ld.global.nc.u32 	%r1197, [%rd37+9072];
	st.shared.u32 	[%r11+512], %r1197;
$L__BB59_21:
	@%p37 bra 	$L__BB59_23;
	cvt.u64.u16 	%rd38, %rs3;
	and.b64  	%rd39, %rd38, 255;
	add.s32 	%r1198, %r95, %r13;
	cvt.u64.u32 	%rd40, %r1198;
	add.s64 	%rd41, %rd40, %rd39;
	add.s64 	%rd42, %rd1, %rd41;
	ld.global.nc.u32 	%r1199, [%rd42+9072];
	st.shared.u32 	[%r11+1024], %r1199;
$L__BB59_23:
	@%p38 bra 	$L__BB59_25;
	cvt.u64.u16 	%rd43, %rs4;
	and.b64  	%rd44, %rd43, 255;
	add.s32 	%r1200, %r95, %r14;
	cvt.u64.u32 	%rd45, %r1200;
	add.s64 	%rd46, %rd45, %rd44;
	add.s64 	%rd47, %rd1, %rd46;
	ld.global.nc.u32 	%r1201, [%rd47+9072];
	st.shared.u32 	[%r11+1536], %r1201;
$L__BB59_25:
	@%p39 bra 	$L__BB59_27;
	cvt.u16.u32 	%rs36, %r1;
	xor.b16  	%rs37, %rs36, 128;
	and.b16  	%rs38, %rs37, 255;
	mul.lo.s16 	%rs39, %rs38, 57;
	shr.u16 	%rs40, %rs39, 9;
	cvt.u32.u16 	%r1202, %rs40;
	mul.wide.u32 	%rd48, %r1202, 9216;
	mul.lo.s16 	%rs41, %rs40, 9;
	sub.s16 	%rs42, %rs36, %rs41;
	shl.b16 	%rs43, %rs42, 4;
	cvt.u64.u16 	%rd49, %rs43;
	and.b64  	%rd50, %rd49, 240;
	cvt.u64.u32 	%rd51, %r95;
	add.s64 	%rd52, %rd48, %rd51;
	add.s64 	%rd53, %rd52, %rd50;
	add.s64 	%rd54, %rd1, %rd53;
	ld.global.nc.u32 	%r1203, [%rd54+9072];
	st.shared.u32 	[%r11+2048], %r1203;
$L__BB59_27:
	ld.param.u64 	%rd230, [fused_nn_conv2d_cast_fixed_point_multiply_add_cast_nn_relu_cast_fixed_point_mult_18399029763786111876__4_kernel0_param_3];
	ld.param.u64 	%rd229, [fused_nn_conv2d_cast_fixed_point_multiply_add_cast_nn_relu_cast_fixed_point_mult_18399029763786111876__4_kernel0_param_2];
	cvta.to.global.u64 	%rd55, %rd230;
	cvta.to.global.u64 	%rd56, %rd229;
	bar.sync 	0;
	add.s32 	%r2212, %r57, %r58;
	mov.u32 	%r2213, _ZZ112fused_nn_conv2d_cast_fixed_point_multiply_add_cast_nn_relu_cast_fixed_point_mult_18399029763786111876__4_kernel0E15pad_data_shared;
	add.s32 	%r2214, %r2213, %r2212;
	ld.shared.u32 	%r1205, [%r2214+512];
	ld.shared.u32 	%r1206, [%r59];
	// begin inline asm
	dp4a.s32.s32 %r1204, %r1205, %r1206, %r2400;
	// end inline asm
	ld.shared.u32 	%r1209, [%r2214+512];
	ld.shared.u32 	%r1210, [%r59+4];
	// begin inline asm
	dp4a.s32.s32 %r1208, %r1209, %r1210, %r2399;
	// end inline asm
	ld.shared.u32 	%r1213, [%r2214+512];
	ld.shared.u32 	%r1214, [%r59+8];
	// begin inline asm
	dp4a.s32.s32 %r1212, %r1213, %r1214, %r2398;
	// end inline asm
	ld.shared.u32 	%r1217, [%r2214+512];
	ld.shared.u32 	%r1218, [%r59+12];
	// begin inline asm
	dp4a.s32.s32 %r1216, %r1217, %r1218, %r2397;
	// end inline asm
	ld.shared.u32 	%r1221, [%r2214+528];
	ld.shared.u32 	%r1222, [%r59];
	// begin inline asm
	dp4a.s32.s32 %r1220, %r1221, %r1222, %r2396;
	// end inline asm
	ld.shared.u32 	%r1225, [%r2214+528];
	ld.shared.u32 	%r1226, [%r59+4];
	// begin inline asm
	dp4a.s32.s32 %r1224, %r1225, %r1226, %r2395;
	// end inline asm
	ld.shared.u32 	%r1229, [%r2214+528];
	ld.shared.u32 	%r1230, [%r59+8];
	// begin inline asm
	dp4a.s32.s32 %r1228, %r1229, %r1230, %r2394;
	// end inline asm
	ld.shared.u32 	%r1233, [%r2214+528];
	ld.shared.u32 	%r1234, [%r59+12];
	// begin inline asm
	dp4a.s32.s32 %r1232, %r1233, %r1234, %r2393;
	// end inline asm
	ld.shared.u32 	%r1237, [%r2214+544];
	ld.shared.u32 	%r1238, [%r59];
	// begin inline asm
	dp4a.s32.s32 %r1236, %r1237, %r1238, %r2392;
	// end inline asm
	ld.shared.u32 	%r1241, [%r2214+544];
	ld.shared.u32 	%r1242, [%r59+4];
	// begin inline asm
	dp4a.s32.s32 %r1240, %r1241, %r1242, %r2391;
	// end inline asm
	ld.shared.u32 	%r1245, [%r2214+544];
	ld.shared.u32 	%r1246, [%r59+8];
	// begin inline asm
	dp4a.s32.s32 %r1244, %r1245, %r1246, %r2390;
	// end inline asm
	ld.shared.u32 	%r1249, [%r2214+544];
	ld.shared.u32 	%r1250, [%r59+12];
	// begin inline asm
	dp4a.s32.s32 %r1248, %r1249, %r1250, %r2389;
	// end inline asm
	ld.shared.u32 	%r1253, [%r2214+560];
	ld.shared.u32 	%r1254, [%r59];
	// begin inline asm
	dp4a.s32.s32 %r1252, %r1253, %r1254, %r2388;
	// end inline asm
	ld.shared.u32 	%r1257, [%r2214+560];
	ld.shared.u32 	%r1258, [%r59+4];
	// begin inline asm
	dp4a.s32.s32 %r1256, %r1257, %r1258, %r2387;
	// end inline asm
	ld.shared.u32 	%r1261, [%r2214+560];
	ld.shared.u32 	%r1262, [%r59+8];
	// begin inline asm
	dp4a.s32.s32 %r1260, %r1261, %r1262, %r2386;
	// end inline asm
	ld.shared.u32 	%r1265, [%r2214+560];
	ld.shared.u32 	%r1266, [%r59+12];
	// begin inline asm
	dp4a.s32.s32 %r1264, %r1265, %r1266, %r2385;
	// end inline asm
	ld.shared.u32 	%r1269, [%r2214+576];
	ld.shared.u32 	%r1270, [%r59];
	// begin inline asm
	dp4a.s32.s32 %r1268, %r1269, %r1270, %r2384;
	// end inline asm
	ld.shared.u32 	%r1273, [%r2214+576];
	ld.shared.u32 	%r1274, [%r59+4];
	// begin inline asm
	dp4a.s32.s32 %r1272, %r1273, %r1274, %r2383;
	// end inline asm
	ld.shared.u32 	%r1277, [%r2214+576];
	ld.shared.u32 	%r1278, [%r59+8];
	// begin inline asm
	dp4a.s32.s32 %r1276, %r1277, %r1278, %r2382;
	// end inline asm
	ld.shared.u32 	%r1281, [%r2214+576];
	ld.shared.u32 	%r1282, [%r59+12];
	// begin inline asm
	dp4a.s32.s32 %r1280, %r1281, %r1282, %r2381;
	// end inline asm
	ld.shared.u32 	%r1285, [%r2214+592];
	ld.shared.u32 	%r1286, [%r59];
	// begin inline asm
	dp4a.s32.s32 %r1284, %r1285, %r1286, %r2380;
	// end inline asm
	ld.shared.u32 	%r1289, [%r2214+592];
	ld.shared.u32 	%r1290, [%r59+4];
	// begin inline asm
	dp4a.s32.s32 %r1288, %r1289, %r1290, %r2379;
	// end inline asm
	ld.shared.u32 	%r1293, [%r2214+592];
	ld.shared.u32 	%r1294, [%r59+8];
	// begin inline asm
	dp4a.s32.s32 %r1292, %r1293, %r1294, %r2378;
	// end inline asm
	ld.shared.u32 	%r1297, [%r2214+592];
	ld.shared.u32 	%r1298, [%r59+12];
	// begin inline asm
	dp4a.s32.s32 %r1296, %r1297, %r1298, %r2377;
	// end inline asm
	ld.shared.u32 	%r1301, [%r2214+608];
	ld.shared.u32 	%r1302, [%r59];
	// begin inline asm
	dp4a.s32.s32 %r1300, %r1301, %r1302, %r2376;
	// end inline asm
	ld.shared.u32 	%r1305, [%r2214+608];
	ld.shared.u32 	%r1306, [%r59+4];
	// begin inline asm
	dp4a.s32.s32 %r1304, %r1305, %r1306, %r2375;
	// end inline asm
	ld.shared.u32 	%r1309, [%r2214+608];
	ld.shared.u32 	%r1310, [%r59+8];
	// begin inline asm
	dp4a.s32.s32 %r1308, %r1309, %r1310, %r2374;
	// end inline asm
	ld.shared.u32 	%r1313, [%r2214+608];
	ld.shared.u32 	%r1314, [%r59+12];
	// begin inline asm
	dp4a.s32.s32 %r1312, %r1313, %r1314, %r2373;
	// end inline asm
	ld.shared.u32 	%r1317, [%r2214+528];
	ld.shared.u32 	%r1318, [%r59+48];
	// begin inline asm
	dp4a.s32.s32 %r1316, %r1317, %r1318, %r1204;
	// end inline asm
	ld.shared.u32 	%r1321, [%r2214+528];
	ld.shared.u32 	%r1322, [%r59+52];
	// begin inline asm
	dp4a.s32.s32 %r1320, %r1321, %r1322, %r1208;
	// end inline asm
	ld.shared.u32 	%r1325, [%r2214+528];
	ld.shared.u32 	%r1326, [%r59+56];
	// begin inline asm
	dp4a.s32.s32 %r1324, %r1325, %r1326, %r1212;
	// end inline asm
	ld.shared.u32 	%r1329, [%r2214+528];
	ld.shared.u32 	%r1330, [%r59+60];
	// begin inline asm
	dp4a.s32.s32 %r1328, %r1329, %r1330, %r1216;
	// end inline asm
	ld.shared.u32 	%r1333, [%r2214+544];
	ld.shared.u32 	%r1334, [%r59+48];
	// begin inline asm
	dp4a.s32.s32 %r1332, %r1333, %r1334, %r1220;
	// end inline asm
	ld.shared.u32 	%r1337, [%r2214+544];
	ld.shared.u32 	%r1338, [%r59+52];
	// begin inline asm
	dp4a.s32.s32 %r1336, %r1337, %r1338, %r1224;
	// end inline asm
	ld.shared.u32 	%r1341, [%r2214+544];
	ld.shared.u32 	%r1342, [%r59+56];
	// begin inline asm
	dp4a.s32.s32 %r1340, %r1341, %r1342, %r1228;
	// end inline asm
	ld.shared.u32 	%r1345, [%r2214+544];
	ld.shared.u32 	%r1346, [%r59+60];
	// begin inline asm
	dp4a.s32.s32 %r1344, %r1345, %r1346, %r1232;
	// end inline asm
	ld.shared.u32 	%r1349, [%r2214+560];
	ld.shared.u32 	%r1350, [%r59+48];
	// begin inline asm
	dp4a.s32.s32 %r1348, %r1349, %r1350, %r1236;
	// end inline asm
	ld.shared.u32 	%r1353, [%r2214+560];
	ld.shared.u32 	%r1354, [%r59+52];
	// begin inline asm
	dp4a.s32.s32 %r1352, %r1353, %r1354, %r1240;
	// end inline asm
	ld.shared.u32 	%r1357, [%r2214+560];
	ld.shared.u32 	%r1358, [%r59+56];
	// begin inline asm
	dp4a.s32.s32 %r1356, %r1357, %r1358, %r1244;
	// end inline asm
	ld.shared.u32 	%r1361, [%r2214+560];
	ld.shared.u32 	%r1362, [%r59+60];
	// begin inline asm
	dp4a.s32.s32 %r1360, %r1361, %r1362, %r1248;
	// end inline asm
	ld.shared.u32 	%r1365, [%r2214+576];
	ld.shared.u32 	%r1366, [%r59+48];
	// begin inline asm
	dp4a.s32.s32 %r1364, %r1365, %r1366, %r1252;
	// end inline asm
	ld.shared.u32 	%r1369, [%r2214+576];
	ld.shared.u32 	%r1370, [%r59+52];
	// begin inline asm
	dp4a.s32.s32 %r1368, %r1369, %r1370, %r1256;
	// end inline asm
	ld.shared.u32 	%r1373, [%r2214+576];
	ld.shared.u32 	%r1374, [%r59+56];
	// begin inline asm
	dp4a.s32.s32 %r1372, %r1373, %r1374, %r1260;
	// end inline asm
	ld.shared.u32 	%r1377, [%r2214+576];
	ld.shared.u32 	%r1378, [%r59+60];
	// begin inline asm
	dp4a.s32.s32 %r1376, %r1377, %r1378, %r1264;
	// end inline asm
	ld.shared.u32 	%r1381, [%r2214+592];
	ld.shared.u32 	%r1382, [%r59+48];
	// begin inline asm
	dp4a.s32.s32 %r1380, %r1381, %r1382, %r1268;
	// end inline asm
	ld.shared.u32 	%r1385, [%r2214+592];
	ld.shared.u32 	%r1386, [%r59+52];
	// begin inline asm
	dp4a.s32.s32 %r1384, %r1385, %r1386, %r1272;
	// end inline asm
	ld.shared.u32 	%r1389, [%r2214+592];
	ld.shared.u32 	%r1390, [%r59+56];
	// begin inline asm
	dp4a.s32.s32 %r1388, %r1389, %r1390, %r1276;
	// end inline asm
	ld.shared.u32 	%r1393, [%r2214+592];
	ld.shared.u32 	%r1394, [%r59+60];
	// begin inline asm
	dp4a.s32.s32 %r1392, %r1393, %r1394, %r1280;
	// end inline asm
	ld.shared.u32 	%r1397, [%r2214+608];
	ld.shared.u32 	%r1398, [%r59+48];
	// begin inline asm
	dp4a.s32.s32 %r1396, %r1397, %r1398, %r1284;
	// end inline asm
	ld.shared.u32 	%r1401, [%r2214+608];
	ld.shared.u32 	%r1402, [%r59+52];
	// begin inline asm
	dp4a.s32.s32 %r1400, %r1401, %r1402, %r1288;
	// end inline asm
	ld.shared.u32 	%r1405, [%r2214+608];
	ld.shared.u32 	%r1406, [%r59+56];
	// begin inline asm
	dp4a.s32.s32 %r1404, %r1405, %r1406, %r1292;
	// end inline asm
	ld.shared.u32 	%r1409, [%r2214+608];
	ld.shared.u32 	%r1410, [%r59+60];
	// begin inline asm
	dp4a.s32.s32 %r1408, %r1409, %r1410, %r1296;
	// end inline asm
	ld.shared.u32 	%r1413, [%r2214+624];
	ld.shared.u32 	%r1414, [%r59+48];
	// begin inline asm
	dp4a.s32.s32 %r1412, %r1413, %r1414, %r1300;
	// end inline asm
	ld.shared.u32 	%r1417, [%r2214+624];
	ld.shared.u32 	%r1418, [%r59+52];
	// begin inline asm
	dp4a.s32.s32 %r1416, %r1417, %r1418, %r1304;
	// end inline asm
	ld.shared.u32 	%r1421, [%r2214+624];
	ld.shared.u32 	%r1422, [%r59+56];
	// begin inline asm
	dp4a.s32.s32 %r1420, %r1421, %r1422, %r1308;
	// end inline asm
	ld.shared.u32 	%r1425, [%r2214+624];
	ld.shared.u32 	%r1426, [%r59+60];
	// begin inline asm
	dp4a.s32.s32 %r1424, %r1425, %r1426, %r1312;
	// end inline asm
	ld.shared.u32 	%r1429, [%r2214+544];
	ld.shared.u32 	%r1430, [%r59+96];
	// begin inline asm
	dp4a.s32.s32 %r1428, %r1429, %r1430, %r1316;
	// end inline asm
	ld.shared.u32 	%r1433, [%r2214+544];
	ld.shared.u32 	%r1434, [%r59+100];
	// begin inline asm
	dp4a.s32.s32 %r1432, %r1433, %r1434, %r1320;
	// end inline asm
	ld.shared.u32 	%r1437, [%r2214+544];
	ld.shared.u32 	%r1438, [%r59+104];
	// begin inline asm
	dp4a.s32.s32 %r1436, %r1437, %r1438, %r1324;
	// end inline asm
	ld.shared.u32 	%r1441, [%r2214+544];
	ld.shared.u32 	%r1442, [%r59+108];
	// begin inline asm
	dp4a.s32.s32 %r1440, %r1441, %r1442, %r1328;
	// end inline asm
	ld.shared.u32 	%r1445, [%r2214+560];
	ld.shared.u32 	%r1446, [%r59+96];
	// begin inline asm
	dp4a.s32.s32 %r1444, %r1445, %r1446, %r1332;
	// end inline asm
	ld.shared.u32 	%r1449, [%r2214+560];
	ld.shared.u32 	%r1450, [%r59+100];
	// begin inline asm
	dp4a.s32.s32 %r1448, %r1449, %r1450, %r1336;
	// end inline asm
	ld.shared.u32 	%r1453, [%r2214+560];
	ld.shared.u32 	%r1454, [%r59+104];
	// begin inline asm
	dp4a.s32.s32 %r1452, %r1453, %r1454, %r1340;
	// end inline asm
	ld.shared.u32 	%r1457, [%r2214+560];
	ld.shared.u32 	%r1458, [%r59+108];
	// begin inline asm
	dp4a.s32.s32 %r1456, %r1457, %r1458, %r1344;
	// end inline asm
	ld.shared.u32 	%r1461, [%r2214+576];
	ld.shared.u32 	%r1462, [%r59+96];
	// begin inline asm
	dp4a.s32.s32 %r1460, %r1461, %r1462, %r1348;
	// end inline asm
	ld.shared.u32 	%r1465, [%r2214+576];
	ld.shared.u32 	%r1466, [%r59+100];
	// begin inline asm
	dp4a.s32.s32 %r1464, %r1465, %r1466, %r1352;
	// end inline asm
	ld.shared.u32 	%r1469, [%r2214+576];
	ld.shared.u32 	%r1470, [%r59+104];
	// begin inline asm
	dp4a.s32.s32 %r1468, %r1469, %r1470, %r1356;
	// end inline asm
	ld.shared.u32 	%r1473, [%r2214+576];
	ld.shared.u32 	%r1474, [%r59+108];
	// begin inline asm
	dp4a.s32.s32 %r1472, %r1473, %r1474, %r1360;
	// end inline asm
	ld.shared.u32 	%r1477, [%r2214+592];
	ld.shared.u32 	%r1478, [%r59+96];
	// begin inline asm
	dp4a.s32.s32 %r1476, %r1477, %r1478, %r1364;
	// end inline asm
	ld.shared.u32 	%r1481, [%r2214+592];
	ld.shared.u32 	%r1482, [%r59+100];
	// begin inline asm
	dp4a.s32.s32 %r1480, %r1481, %r1482, %r1368;
	// end inline asm
	ld.shared.u32 	%r1485, [%r2214+592];
	ld.shared.u32 	%r1486, [%r59+104];
	// begin inline asm
	dp4a.s32.s32 %r1484, %r1485, %r1486, %r1372;
	// end inline asm
	ld.shared.u32 	%r1489, [%r2214+592];
	ld.shared.u32 	%r1490, [%r59+108];
	// begin inline asm
	dp4a.s32.s32 %r1488, %r1489, %r1490, %r1376;
	// end inline asm
	ld.shared.u32 	%r1493, [%r2214+608];
	ld.shared.u32 	%r1494, [%r59+96];
	// begin inline asm
	dp4a.s32.s32 %r1492, %r1493, %r1494, %r1380;
	// end inline asm
	ld.shared.u32 	%r1497, [%r2214+608];
	ld.shared.u32 	%r1498, [%r59+100];
	// begin inline asm
	dp4a.s32.s32 %r1496, %r1497, %r1498, %r1384;
	// end inline asm
	ld.shared.u32 	%r1501, [%r2214+608];
	ld.shared.u32 	%r1502, [%r59+104];
	// begin inline asm
	dp4a.s32.s32 %r1500, %r1501, %r1502, %r1388;
	// end inline asm
	ld.shared.u32 	%r1505, [%r2214+608];
	ld.shared.u32 	%r1506, [%r59+108];
	// begin inline asm
	dp4a.s32.s32 %r1504, %r1505, %r1506, %r1392;
	// end inline asm
	ld.shared.u32 	%r1509, [%r2214+624];
	ld.shared.u32 	%r1510, [%r59+96];
	// begin inline asm
	dp4a.s32.s32 %r1508, %r1509, %r1510, %r1396;
	// end inline asm
	ld.shared.u32 	%r1513, [%r2214+624];
	ld.shared.u32 	%r1514, [%r59+100];
	// begin inline asm
	dp4a.s32.s32 %r1512, %r1513, %r1514, %r1400;
	// end inline asm
	ld.shared.u32 	%r1517, [%r2214+624];
	ld.shared.u32 	%r1518, [%r59+104];
	// begin inline asm
	dp4a.s32.s32 %r1516, %r1517, %r1518, %r1404;
	// end inline asm
	ld.shared.u32 	%r1521, [%r2214+624];
	ld.shared.u32 	%r1522, [%r59+108];
	// begin inline asm
	dp4a.s32.s32 %r1520, %r1521, %r1522, %r1408;
	// end inline asm
	ld.shared.u32 	%r1525, [%r2214+640];
	ld.shared.u32 	%r1526, [%r59+96];
	// begin inline asm
	dp4a.s32.s32 %r1524, %r1525, %r1526, %r1412;
	// end inline asm
	ld.shared.u32 	%r1529, [%r2214+640];
	ld.shared.u32 	%r1530, [%r59+100];
	// begin inline asm
	dp4a.s32.s32 %r1528, %r1529, %r1530, %r1416;
	// end inline asm
	ld.shared.u32 	%r1533, [%r2214+640];
	ld.shared.u32 	%r1534, [%r59+104];
	// begin inline asm
	dp4a.s32.s32 %r1532, %r1533, %r1534, %r1420;
	// end inline asm
	ld.shared.u32 	%r1537, [%r2214+640];
	ld.shared.u32 	%r1538, [%r59+108];
	// begin inline asm
	dp4a.s32.s32 %r1536, %r1537, %r1538, %r1424;
	// end inline asm
	ld.shared.u32 	%r1541, [%r2214+516];
	ld.shared.u32 	%r1542, [%r59+16];
	// begin inline asm
	dp4a.s32.s32 %r1540, %r1541, %r1542, %r1428;
	// end inline asm
	ld.shared.u32 	%r1545, [%r2214+516];
	ld.shared.u32 	%r1546, [%r59+20];
	// begin inline asm
	dp4a.s32.s32 %r1544, %r1545, %r1546, %r1432;
	// end inline asm
	ld.shared.u32 	%r1549, [%r2214+516];
	ld.shared.u32 	%r1550, [%r59+24];
	// begin inline asm
	dp4a.s32.s32 %r1548, %r1549, %r1550, %r1436;
	// end inline asm
	ld.shared.u32 	%r1553, [%r2214+516];
	ld.shared.u32 	%r1554, [%r59+28];
	// begin inline asm
	dp4a.s32.s32 %r1552, %r1553, %r1554, %r1440;
	// end inline asm
	ld.shared.u32 	%r1557, [%r2214+532];
	ld.shared.u32 	%r1558, [%r59+16];
	// begin inline asm
	dp4a.s32.s32 %r1556, %r1557, %r1558, %r1444;
	// end inline asm
	ld.shared.u32 	%r1561, [%r2214+532];
	ld.shared.u32 	%r1562, [%r59+20];
	// begin inline asm
	dp4a.s32.s32 %r1560, %r1561, %r1562, %r1448;
	// end inline asm
	ld.shared.u32 	%r1565, [%r2214+532];
	ld.shared.u32 	%r1566, [%r59+24];
	// begin inline asm
	dp4a.s32.s32 %r1564, %r1565, %r1566, %r1452;
	// end inline asm
	ld.shared.u32 	%r1569, [%r2214+532];
	ld.shared.u32 	%r1570, [%r59+28];
	// begin inline asm
	dp4a.s32.s32 %r1568, %r1569, %r1570, %r1456;
	// end inline asm
	ld.shared.u32 	%r1573, [%r2214+548];
	ld.shared.u32 	%r1574, [%r59+16];
	// begin inline asm
	dp4a.s32.s32 %r1572, %r1573, %r1574, %r1460;
	// end inline asm
	ld.shared.u32 	%r1577, [%r2214+548];
	ld.shared.u32 	%r1578, [%r59+20];
	// begin inline asm
	dp4a.s32.s32 %r1576, %r1577, %r1578, %r1464;
	// end inline asm
	ld.shared.u32 	%r1581, [%r2214+548];
	ld.shared.u32 	%r1582, [%r59+24];
	// begin inline asm
	dp4a.s32.s32 %r1580, %r1581, %r1582, %r1468;
	// end inline asm
	ld.shared.u32 	%r1585, [%r2214+548];
	ld.shared.u32 	%r1586, [%r59+28];
	// begin inline asm
	dp4a.s32.s32 %r1584, %r1585, %r1586, %r1472;
	// end inline asm
	ld.shared.u32 	%r1589, [%r2214+564];
	ld.shared.u32 	%r1590, [%r59+16];
	// begin inline asm
	dp4a.s32.s32 %r1588, %r1589, %r1590, %r1476;
	// end inline asm
	ld.shared.u32 	%r1593, [%r2214+564];
	ld.shared.u32 	%r1594, [%r59+20];
	// begin inline asm
	dp4a.s32.s32 %r1592, %r1593, %r1594, %r1480;
	// end inline asm
	ld.shared.u32 	%r1597, [%r2214+564];
	ld.shared.u32 	%r1598, [%r59+24];
	// begin inline asm
	dp4a.s32.s32 %r1596, %r1597, %r1598, %r1484;
	// end inline asm
	ld.shared.u32 	%r1601, [%r2214+564];
	ld.shared.u32 	%r1602, [%r59+28];
	// begin inline asm
	dp4a.s32.s32 %r1600, %r1601, %r1602, %r1488;
	// end inline asm
	ld.shared.u32 	%r1605, [%r2214+580];
	ld.shared.u32 	%r1606, [%r59+16];
	// begin inline asm
	dp4a.s32.s32 %r1604, %r1605, %r1606, %r1492;
	// end inline asm
	ld.shared.u32 	%r1609, [%r2214+580];
	ld.shared.u32 	%r1610, [%r59+20];
	// begin inline asm
	dp4a.s32.s32 %r1608, %r1609, %r1610, %r1496;
	// end inline asm
	ld.shared.u32 	%r1613, [%r2214+580];
	ld.shared.u32 	%r1614, [%r59+24];
	// begin inline asm
	dp4a.s32.s32 %r1612, %r1613, %r1614, %r1500;
	// end inline asm
	ld.shared.u32 	%r1617, [%r2214+580];
	ld.shared.u32 	%r1618, [%r59+28];
	// begin inline asm
	dp4a.s32.s32 %r1616, %r1617, %r1618, %r1504;
	// end inline asm
	ld.shared.u32 	%r1621, [%r2214+596];
	ld.shared.u32 	%r1622, [%r59+16];
	// begin inline asm
	dp4a.s32.s32 %r1620, %r1621, %r1622, %r1508;
	// end inline asm
	ld.shared.u32 	%r1625, [%r2214+596];
	ld.shared.u32 	%r1626, [%r59+20];
	// begin inline asm
	dp4a.s32.s32 %r1624, %r1625, %r1626, %r1512;
	// end inline asm
	ld.shared.u32 	%r1629, [%r2214+596];
	ld.shared.u32 	%r1630, [%r59+24];
	// begin inline asm
	dp4a.s32.s32 %r1628, %r1629, %r1630, %r1516;
	// end inline asm
	ld.shared.u32 	%r1633, [%r2214+596];
	ld.shared.u32 	%r1634, [%r59+28];
	// begin inline asm
	dp4a.s32.s32 %r1632, %r1633, %r1634, %r1520;
	// end inline asm
	ld.shared.u32 	%r1637, [%r2214+612];
	ld.shared.u32 	%r1638, [%r59+16];
	// begin inline asm
	dp4a.s32.s32 %r1636, %r1637, %r1638, %r1524;
	// end inline asm
	ld.shared.u32 	%r1641, [%r2214+612];
	ld.shared.u32 	%r1642, [%r59+20];
	// begin inline asm
	dp4a.s32.s32 %r1640, %r1641, %r1642, %r1528;
	// end inline asm
	ld.shared.u32 	%r1645, [%r2214+612];
	ld.shared.u32 	%r1646, [%r59+24];
	// begin inline asm
	dp4a.s32.s32 %r1644, %r1645, %r1646, %r1532;
	// end inline asm
	ld.shared.u32 	%r1649, [%r2214+612];
	ld.shared.u32 	%r1650, [%r59+28];
	// begin inline asm
	dp4a.s32.s32 %r1648, %r1649, %r1650, %r1536;
	// end inline asm
	ld.shared.u32 	%r1653, [%r2214+532];
	ld.shared.u32 	%r1654, [%r59+64];
	// begin inline asm
	dp4a.s32.s32 %r1652, %r1653, %r1654, %r1540;
	// end inline asm
	ld.shared.u32 	%r1657, [%r2214+532];
	ld.shared.u32 	%r1658, [%r59+68];
	// begin inline asm
	dp4a.s32.s32 %r1656, %r1657, %r1658, %r1544;
	// end inline asm
	ld.shared.u32 	%r1661, [%r2214+532];
	ld.shared.u32 	%r1662, [%r59+72];
	// begin inline asm
	dp4a.s32.s32 %r1660, %r1661, %r1662, %r1548;
	// end inline asm
	ld.shared.u32 	%r1665, [%r2214+532];
	ld.shared.u32 	%r1666, [%r59+76];
	// begin inline asm
	dp4a.s32.s32 %r1664, %r1665, %r1666, %r1552;
	// end inline asm
	ld.shared.u32 	%r1669, [%r2214+548];
	ld.shared.u32 	%r1670, [%r59+64];
	// begin inline asm
	dp4a.s32.s32 %r1668, %r1669, %r1670, %r1556;
	// end inline asm
	ld.shared.u32 	%r1673, [%r2214+548];
	ld.shared.u32 	%r1674, [%r59+68];
	// begin inline asm
	dp4a.s32.s32 %r1672, %r1673, %r1674, %r1560;
	// end inline asm
	ld.shared.u32 	%r1677, [%r2214+548];
	ld.shared.u32 	%r1678, [%r59+72];
	// begin inline asm
	dp4a.s32.s32 %r1676, %r1677, %r1678, %r1564;
	// end inline asm
	ld.shared.u32 	%r1681, [%r2214+548];
	ld.shared.u32 	%r1682, [%r59+76];
	// begin inline asm
	dp4a.s32.s32 %r1680, %r1681, %r1682, %r1568;
	// end inline asm
	ld.shared.u32 	%r1685, [%r2214+564];
	ld.shared.u32 	%r1686, [%r59+64];
	// begin inline asm
	dp4a.s32.s32 %r1684, %r1685, %r1686, %r1572;
	// end inline asm
	ld.shared.u32 	%r1689, [%r2214+564];
	ld.shared.u32 	%r1690, [%r59+68];
	// begin inline asm
	dp4a.s32.s32 %r1688, %r1689, %r1690, %r1576;
	// end inline asm
	ld.shared.u32 	%r1693, [%r2214+564];
	ld.shared.u32 	%r1694, [%r59+72];
	// begin inline asm
	dp4a.s32.s32 %r1692, %r1693, %r1694, %r1580;
	// end inline asm
	ld.shared.u32 	%r1697, [%r2214+564];
	ld.shared.u32 	%r1698, [%r59+76];
	// begin inline asm
	dp4a.s32.s32 %r1696, %r1697, %r1698, %r1584;
	// end inline asm
	ld.shared.u32 	%r1701, [%r2214+580];
	ld.shared.u32 	%r1702, [%r59+64];
	// begin inline asm
	dp4a.s32.s32 %r1700, %r1701, %r1702, %r1588;
	// end inline asm
	ld.shared.u32 	%r1705, [%r2214+580];
	ld.shared.u32 	%r1706, [%r59+68];
	// begin inline asm
	dp4a.s32.s32 %r1704, %r1705, %r1706, %r1592;
	// end inline asm
	ld.shared.u32 	%r1709, [%r2214+580];
	ld.shared.u32 	%r1710, [%r59+72];
	// begin inline asm
	dp4a.s32.s32 %r1708, %r1709, %r1710, %r1596;
	// end inline asm
	ld.shared.u32 	%r1713, [%r2214+580];
	ld.shared.u32 	%r1714, [%r59+76];
	// begin inline asm
	dp4a.s32.s32 %r1712, %r1713, %r1714, %r1600;
	// end inline asm
	ld.shared.u32 	%r1717, [%r2214+596];
	ld.shared.u32 	%r1718, [%r59+64];
	// begin inline asm
	dp4a.s32.s32 %r1716, %r1717, %r1718, %r1604;
	// end inline asm
	ld.shared.u32 	%r1721, [%r2214+596];
	ld.shared.u32 	%r1722, [%r59+68];
	// begin inline asm
	dp4a.s32.s32 %r1720, %r1721, %r1722, %r1608;
	// end inline asm
	ld.shared.u32 	%r1725, [%r2214+596];
	ld.shared.u32 	%r1726, [%r59+72];
	// begin inline asm
	dp4a.s32.s32 %r1724, %r1725, %r1726, %r1612;
	// end inline asm
	ld.shared.u32 	%r1729, [%r2214+596];
	ld.shared.u32 	%r1730, [%r59+76];
	// begin inline asm
	dp4a.s32.s32 %r1728, %r1729, %r1730, %r1616;
	// end inline asm
	ld.shared.u32 	%r1733, [%r2214+612];
	ld.shared.u32 	%r1734, [%r59+64];
	// begin inline asm
	dp4a.s32.s32 %r1732, %r1733, %r1734, %r1620;
	// end inline asm
	ld.shared.u32 	%r1737, [%r2214+612];
	ld.shared.u32 	%r1738, [%r59+68];
	// begin inline asm
	dp4a.s32.s32 %r1736, %r1737, %r1738, %r1624;
	// end inline asm
	ld.shared.u32 	%r1741, [%r2214+612];
	ld.shared.u32 	%r1742, [%r59+72];
	// begin inline asm
	dp4a.s32.s32 %r1740, %r1741, %r1742, %r1628;
	// end inline asm
	ld.shared.u32 	%r1745, [%r2214+612];
	ld.shared.u32 	%r1746, [%r59+76];
	// begin inline asm
	dp4a.s32.s32 %r1744, %r1745, %r1746, %r1632;
	// end inline asm
	ld.shared.u32 	%r1749, [%r2214+628];
	ld.shared.u32 	%r1750, [%r59+64];
	// begin inline asm
	dp4a.s32.s32 %r1748, %r1749, %r1750, %r1636;
	// end inline asm
	ld.shared.u32 	%r1753, [%r2214+628];
	ld.shared.u32 	%r1754, [%r59+68];
	// begin inline asm
	dp4a.s32.s32 %r1752, %r1753, %r1754, %r1640;
	// end inline asm
	ld.shared.u32 	%r1757, [%r2214+628];
	ld.shared.u32 	%r1758, [%r59+72];
	// begin inline asm
	dp4a.s32.s32 %r1756, %r1757, %r1758, %r1644;
	// end inline asm
	ld.shared.u32 	%r1761, [%r2214+628];
	ld.shared.u32 	%r1762, [%r59+76];
	// begin inline asm
	dp4a.s32.s32 %r1760, %r1761, %r1762, %r1648;
	// end inline asm
	ld.shared.u32 	%r1765, [%r2214+548];
	ld.shared.u32 	%r1766, [%r59+112];
	// begin inline asm
	dp4a.s32.s32 %r1764, %r1765, %r1766, %r1652;
	// end inline asm
	ld.shared.u32 	%r1769, [%r2214+548];
	ld.shared.u32 	%r1770, [%r59+116];
	// begin inline asm
	dp4a.s32.s32 %r1768, %r1769, %r1770, %r1656;
	// end inline asm
	ld.shared.u32 	%r1773, [%r2214+548];
	ld.shared.u32 	%r1774, [%r59+120];
	// begin inline asm
	dp4a.s32.s32 %r1772, %r1773, %r1774, %r1660;
	// end inline asm
	ld.shared.u32 	%r1777, [%r2214+548];
	ld.shared.u32 	%r1778, [%r59+124];
	// begin inline asm
	dp4a.s32.s32 %r1776, %r1777, %r1778, %r1664;
	// end inline asm
	ld.shared.u32 	%r1781, [%r2214+564];
	ld.shared.u32 	%r1782, [%r59+112];
	// begin inline asm
	dp4a.s32.s32 %r1780, %r1781, %r1782, %r1668;
	// end inline asm
	ld.shared.u32 	%r1785, [%r2214+564];
	ld.shared.u32 	%r1786, [%r59+116];
	// begin inline asm
	dp4a.s32.s32 %r1784, %r1785, %r1786, %r1672;
	// end inline asm
	ld.shared.u32 	%r1789, [%r2214+564];
	ld.shared.u32 	%r1790, [%r59+120];
	// begin inline asm
	dp4a.s32.s32 %r1788, %r1789, %r1790, %r1676;
	// end inline asm
	ld.shared.u32 	%r1793, [%r2214+564];
	ld.shared.u32 	%r1794, [%r59+124];
	// begin inline asm
	dp4a.s32.s32 %r1792, %r1793, %r1794, %r1680;
	// end inline asm
	ld.shared.u32 	%r1797, [%r2214+580];
	ld.shared.u32 	%r1798, [%r59+112];
	// begin inline asm
	dp4a.s32.s32 %r1796, %r1797, %r1798, %r1684;
	// end inline asm
	ld.shared.u32 	%r1801, [%r2214+580];
	ld.shared.u32 	%r1802, [%r59+116];
	// begin inline asm
	dp4a.s32.s32 %r1800, %r1801, %r1802, %r1688;
	// end inline asm
	ld.shared.u32 	%r1805, [%r2214+580];
	ld.shared.u32 	%r1806, [%r59+120];
	// begin inline asm
	dp4a.s32.s32 %r1804, %r1805, %r1806, %r1692;
	// end inline asm
	ld.shared.u32 	%r1809, [%r2214+580];
	ld.shared.u32 	%r1810, [%r59+124];
	// begin inline asm
	dp4a.s32.s32 %r1808, %r1809, %r1810, %r1696;
	// end inline asm
	ld.shared.u32 	%r1813, [%r2214+596];
	ld.shared.u32 	%r1814, [%r59+112];
	// begin inline asm
	dp4a.s32.s32 %r1812, %r1813, %r1814, %r1700;
	// end inline asm
	ld.shared.u32 	%r1817, [%r2214+596];
	ld.shared.u32 	%r1818, [%r59+116];
	// begin inline asm
	dp4a.s32.s32 %r1816, %r1817, %r1818, %r1704;
	// end inline asm
	ld.shared.u32 	%r1821, [%r2214+596];
	ld.shared.u32 	%r1822, [%r59+120];
	// begin inline asm
	dp4a.s32.s32 %r1820, %r1821, %r1822, %r1708;
	// end inline asm
	ld.shared.u32 	%r1825, [%r2214+596];
	ld.shared.u32 	%r1826, [%r59+124];
	// begin inline asm
	dp4a.s32.s32 %r1824, %r1825, %r1826, %r1712;
	// end inline asm
	ld.shared.u32 	%r1829, [%r2214+612];
	ld.shared.u32 	%r1830, [%r59+112];
	// begin inline asm
	dp4a.s32.s32 %r1828, %r1829, %r1830, %r1716;
	// end inline asm
	ld.shared.u32 	%r1833, [%r2214+612];
	ld.shared.u32 	%r1834, [%r59+116];
	// begin inline asm
	dp4a.s32.s32 %r1832, %r1833, %r1834, %r1720;
	// end inline asm
	ld.shared.u32 	%r1837, [%r2214+612];
	ld.shared.u32 	%r1838, [%r59+120];
	// begin inline asm
	dp4a.s32.s32 %r1836, %r1837, %r1838, %r1724;
	// end inline asm
	ld.shared.u32 	%r1841, [%r2214+612];
	ld.shared.u32 	%r1842, [%r59+124];
	// begin inline asm
	dp4a.s32.s32 %r1840, %r1841, %r1842, %r1728;
	// end inline asm
	ld.shared.u32 	%r1845, [%r2214+628];
	ld.shared.u32 	%r1846, [%r59+112];
	// begin inline asm
	dp4a.s32.s32 %r1844, %r1845, %r1846, %r1732;
	// end inline asm
	ld.shared.u32 	%r1849, [%r2214+628];
	ld.shared.u32 	%r1850, [%r59+116];
	// begin inline asm
	dp4a.s32.s32 %r1848, %r1849, %r1850, %r1736;
	// end inline asm
	ld.shared.u32 	%r1853, [%r2214+628];
	ld.shared.u32 	%r1854, [%r59+120];
	// begin inline asm
	dp4a.s32.s32 %r1852, %r1853, %r1854, %r1740;
	// end inline asm
	ld.shared.u32 	%r1857, [%r2214+628];
	ld.shared.u32 	%r1858, [%r59+124];
	// begin inline asm
	dp4a.s32.s32 %r1856, %r1857, %r1858, %r1744;
	// end inline asm
	ld.shared.u32 	%r1861, [%r2214+644];
	ld.shared.u32 	%r1862, [%r59+112];
	// begin inline asm
	dp4a.s32.s32 %r1860, %r1861, %r1862, %r1748;
	// end inline asm
	ld.shared.u32 	%r1865, [%r2214+644];
	ld.shared.u32 	%r1866, [%r59+116];
	// begin inline asm
	dp4a.s32.s32 %r1864, %r1865, %r1866, %r1752;
	// end inline asm
	ld.shared.u32 	%r1869, [%r2214+644];
	ld.shared.u32 	%r1870, [%r59+120];
	// begin inline asm
	dp4a.s32.s32 %r1868, %r1869, %r1870, %r1756;
	// end inline asm
	ld.shared.u32 	%r1873, [%r2214+644];
	ld.shared.u32 	%r1874, [%r59+124];
	// begin inline asm
	dp4a.s32.s32 %r1872, %r1873, %r1874, %r1760;
	// end inline asm
	ld.shared.u32 	%r1877, [%r2214+520];
	ld.shared.u32 	%r1878, [%r59+32];
	// begin inline asm
	dp4a.s32.s32 %r1876, %r1877, %r1878, %r1764;
	// end inline asm
	ld.shared.u32 	%r1881, [%r2214+520];
	ld.shared.u32 	%r1882, [%r59+36];
	// begin inline asm
	dp4a.s32.s32 %r1880, %r1881, %r1882, %r1768;
	// end inline asm
	ld.shared.u32 	%r1885, [%r2214+520];
	ld.shared.u32 	%r1886, [%r59+40];
	// begin inline asm
	dp4a.s32.s32 %r1884, %r1885, %r1886, %r1772;
	// end inline asm
	ld.shared.u32 	%r1889, [%r2214+520];
	ld.shared.u32 	%r1890, [%r59+44];
	// begin inline asm
	dp4a.s32.s32 %r1888, %r1889, %r1890, %r1776;
	// end inline asm
	ld.shared.u32 	%r1893, [%r2214+536];
	ld.shared.u32 	%r1894, [%r59+32];
	// begin inline asm
	dp4a.s32.s32 %r1892, %r1893, %r1894, %r1780;
	// end inline asm
	ld.shared.u32 	%r1897, [%r2214+536];
	ld.shared.u32 	%r1898, [%r59+36];
	// begin inline asm
	dp4a.s32.s32 %r1896, %r1897, %r1898, %r1784;
	// end inline asm
	ld.shared.u32 	%r1901, [%r2214+536];
	ld.shared.u32 	%r1902, [%r59+40];
	// begin inline asm
	dp4a.s32.s32 %r1900, %r1901, %r1902, %r1788;
	// end inline asm
	ld.shared.u32 	%r1905, [%r2214+536];
	ld.shared.u32 	%r1906, [%r59+44];
	// begin inline asm
	dp4a.s32.s32 %r1904, %r1905, %r1906, %r1792;
	// end inline asm
	ld.shared.u32 	%r1909, [%r2214+552];
	ld.shared.u32 	%r1910, [%r59+32];
	// begin inline asm
	dp4a.s32.s32 %r1908, %r1909, %r1910, %r1796;
	// end inline asm
	ld.shared.u32 	%r1913, [%r2214+552];
	ld.shared.u32 	%r1914, [%r59+36];
	// begin inline asm
	dp4a.s32.s32 %r1912, %r1913, %r1914, %r1800;
	// end inline asm
	ld.shared.u32 	%r1917, [%r2214+552];
	ld.shared.u32 	%r1918, [%r59+40];
	// begin inline asm
	dp4a.s32.s32 %r1916, %r1917, %r1918, %r1804;
	// end inline asm
	ld.shared.u32 	%r1921, [%r2214+552];
	ld.shared.u32 	%r1922, [%r59+44];
	// begin inline asm
	dp4a.s32.s32 %r1920, %r1921, %r1922, %r1808;
	// end inline asm
	ld.shared.u32 	%r1925, [%r2214+568];
	ld.shared.u32 	%r1926, [%r59+32];
	// begin inline asm
	dp4a.s32.s32 %r1924, %r1925, %r1926, %r1812;
	// end inline asm
	ld.shared.u32 	%r1929, [%r2214+568];
	ld.shared.u32 	%r1930, [%r59+36];
	// begin inline asm
	dp4a.s32.s32 %r1928, %r1929, %r1930, %r1816;
	// end inline asm
	ld.shared.u32 	%r1933, [%r2214+568];
	ld.shared.u32 	%r1934, [%r59+40];
	// begin inline asm
	dp4a.s32.s32 %r1932, %r1933, %r1934, %r1820;
	// end inline asm
	ld.shared.u32 	%r1937, [%r2214+568];
	ld.shared.u32 	%r1938, [%r59+44];
	// begin inline asm
	dp4a.s32.s32 %r1936, %r1937, %r1938, %r1824;
	// end inline asm
	ld.shared.u32 	%r1941, [%r2214+584];
	ld.shared.u32 	%r1942, [%r59+32];
	// begin inline asm
	dp4a.s32.s32 %r1940, %r1941, %r1942, %r1828;
	// end inline asm
	ld.shared.u32 	%r1945, [%r2214+584];
	ld.shared.u32 	%r1946, [%r59+36];
	// begin inline asm
	dp4a.s32.s32 %r1944, %r1945, %r1946, %r1832;
	// end inline asm
	ld.shared.u32 	%r1949, [%r2214+584];
	ld.shared.u32 	%r1950, [%r59+40];
	// begin inline asm
	dp4a.s32.s32 %r1948, %r1949, %r1950, %r1836;
	// end inline asm
	ld.shared.u32 	%r1953, [%r2214+584];
	ld.shared.u32 	%r1954, [%r59+44];
	// begin inline asm
	dp4a.s32.s32 %r1952, %r1953, %r1954, %r1840;
	// end inline asm
	ld.shared.u32 	%r1957, [%r2214+600];
	ld.shared.u32 	%r1958, [%r59+32];
	// begin inline asm
	dp4a.s32.s32 %r1956, %r1957, %r1958, %r1844;
	// end inline asm
	ld.shared.u32 	%r1961, [%r2214+600];
	ld.shared.u32 	%r1962, [%r59+36];
	// begin inline asm
	dp4a.s32.s32 %r1960, %r1961, %r1962, %r1848;
	// end inline asm
	ld.shared.u32 	%r1965, [%r2214+600];
	ld.shared.u32 	%r1966, [%r59+40];
	// begin inline asm
	dp4a.s32.s32 %r1964, %r1965, %r1966, %r1852;
	// end inline asm
	ld.shared.u32 	%r1969, [%r2214+600];
	ld.shared.u32 	%r1970, [%r59+44];
	// begin inline asm
	dp4a.s32.s32 %r1968, %r1969, %r1970, %r1856;
	// end inline asm
	ld.shared.u32 	%r1973, [%r2214+616];
	ld.shared.u32 	%r1974, [%r59+32];
	// begin inline asm
	dp4a.s32.s32 %r1972, %r1973, %r1974, %r1860;
	// end inline asm
	ld.shared.u32 	%r1977, [%r2214+616];
	ld.shared.u32 	%r1978, [%r59+36];
	// begin inline asm
	dp4a.s32.s32 %r1976, %r1977, %r1978, %r1864;
	// end inline asm
	ld.shared.u32 	%r1981, [%r2214+616];
	ld.shared.u32 	%r1982, [%r59+40];
	// begin inline asm
	dp4a.s32.s32 %r1980, %r1981, %r1982, %r1868;
	// end inline asm
	ld.shared.u32 	%r1985, [%r2214+616];
	ld.shared.u32 	%r1986, [%r59+44];
	// begin inline asm
	dp4a.s32.s32 %r1984, %r1985, %r1986, %r1872;
	// end inline asm
	ld.shared.u32 	%r1989, [%r2214+536];
	ld.shared.u32 	%r1990, [%r59+80];
	// begin inline asm
	dp4a.s32.s32 %r1988, %r1989, %r1990, %r1876;
	// end inline asm
	ld.shared.u32 	%r1993, [%r2214+536];
	ld.shared.u32 	%r1994, [%r59+84];
	// begin inline asm
	dp4a.s32.s32 %r1992, %r1993, %r1994, %r1880;
	// end inline asm
	ld.shared.u32 	%r1997, [%r2214+536];
	ld.shared.u32 	%r1998, [%r59+88];
	// begin inline asm
	dp4a.s32.s32 %r1996, %r1997, %r1998, %r1884;
	// end inline asm
	ld.shared.u32 	%r2001, [%r2214+536];
	ld.shared.u32 	%r2002, [%r59+92];
	// begin inline asm
	dp4a.s32.s32 %r2000, %r2001, %r2002, %r1888;
	// end inline asm
	ld.shared.u32 	%r2005, [%r2214+552];
	ld.shared.u32 	%r2006, [%r59+80];
	// begin inline asm
	dp4a.s32.s32 %r2004, %r2005, %r2006, %r1892;
	// end inline asm
	ld.shared.u32 	%r2009, [%r2214+552];
	ld.shared.u32 	%r2010, [%r59+84];
	// begin inline asm
	dp4a.s32.s32 %r2008, %r2009, %r2010, %r1896;
	// end inline asm
	ld.shared.u32 	%r2013, [%r2214+552];
	ld.shared.u32 	%r2014, [%r59+88];
	// begin inline asm
	dp4a.s32.s32 %r2012, %r2013, %r2014, %r1900;
	// end inline asm
	ld.shared.u32 	%r2017, [%r2214+552];
	ld.shared.u32 	%r2018, [%r59+92];
	// begin inline asm
	dp4a.s32.s32 %r2016, %r2017, %r2018, %r1904;
	// end inline asm
	ld.shared.u32 	%r2021, [%r2214+568];
	ld.shared.u32 	%r2022, [%r59+80];
	// begin inline asm
	dp4a.s32.s32 %r2020, %r2021, %r2022, %r1908;
	// end inline asm
	ld.shared.u32 	%r2025, [%r2214+568];
	ld.shared.u32 	%r2026, [%r59+84];
	// begin inline asm
	dp4a.s32.s32 %r2024, %r2025, %r2026, %r1912;
	// end inline asm
	ld.shared.u32 	%r2029, [%r2214+568];
	ld.shared.u32 	%r2030, [%r59+88];
	// begin inline asm
	dp4a.s32.s32 %r2028, %r2029, %r2030, %r1916;
	// end inline asm
	ld.shared.u32 	%r2033, [%r2214+568];
	ld.shared.u32 	%r2034, [%r59+92];
	// begin inline asm
	dp4a.s32.s32 %r2032, %r2033, %r2034, %r1920;
	// end inline asm
	ld.shared.u32 	%r2037, [%r2214+584];
	ld.shared.u32 	%r2038, [%r59+80];
	// begin inline asm
	dp4a.s32.s32 %r2036, %r2037, %r2038, %r1924;
	// end inline asm
	ld.shared.u32 	%r2041, [%r2214+584];
	ld.shared.u32 	%r2042, [%r59+84];
	// begin inline asm
	dp4a.s32.s32 %r2040, %r2041, %r2042, %r1928;
	// end inline asm
	ld.shared.u32 	%r2045, [%r2214+584];
	ld.shared.u32 	%r2046, [%r59+88];
	// begin inline asm
	dp4a.s32.s32 %r2044, %r2045, %r2046, %r1932;
	// end inline asm
	ld.shared.u32 	%r2049, [%r2214+584];
	ld.shared.u32 	%r2050, [%r59+92];
	// begin inline asm
	dp4a.s32.s32 %r2048, %r2049, %r2050, %r1936;
	// end inline asm
	ld.shared.u32 	%r2053, [%r2214+600];
	ld.shared.u32 	%r2054, [%r59+80];
	// begin inline asm
	dp4a.s32.s32 %r2052, %r2053, %r2054, %r1940;
	// end inline asm
	ld.shared.u32 	%r2057, [%r2214+600];
	ld.shared.u32 	%r2058, [%r59+84];
	// begin inline asm
	dp4a.s32.s32 %r2056, %r2057, %r2058, %r1944;
	// end inline asm
	ld.shared.u32 	%r2061, [%r2214+600];
	ld.shared.u32 	%r2062, [%r59+88];
	// begin inline asm
	dp4a.s32.s32 %r2060, %r2061, %r2062, %r1948;
	// end inline asm
	ld.shared.u32 	%r2065, [%r2214+600];
	ld.shared.u32 	%r2066, [%r59+92];
	// begin inline asm
	dp4a.s32.s32 %r2064, %r2065, %r2066, %r1952;
	// end inline asm
	ld.shared.u32 	%r2069, [%r2214+616];
	ld.shared.u32 	%r2070, [%r59+80];
	// begin inline asm
	dp4a.s32.s32 %r2068, %r2069, %r2070, %r1956;
	// end inline asm
	ld.shared.u32 	%r2073, [%r2214+616];
	ld.shared.u32 	%r2074, [%r59+84];
	// begin inline asm
	dp4a.s32.s32 %r2072, %r2073, %r2074, %r1960;
	// end inline asm
	ld.shared.u32 	%r2077, [%r2214+616];
	ld.shared.u32 	%r2078, [%r59+88];
	// begin inline asm
	dp4a.s32.s32 %r2076, %r2077, %r2078, %r1964;
	// end inline asm
	ld.shared.u32 	%r2081, [%r2214+616];
	ld.shared.u32 	%r2082, [%r59+92];
	// begin inline asm
	dp4a.s32.s32 %r2080, %r2081, %r2082, %r1968;
	// end inline asm
	ld.shared.u32 	%r2085, [%r2214+632];
	ld.shared.u32 	%r2086, [%r59+80];
	// begin inline asm
	dp4a.s32.s32 %r2084, %r2085, %r2086, %r1972;
	// end inline asm
	ld.shared.u32 	%r2089, [%r2214+632];
	ld.shared.u32 	%r2090, [%r59+84];
	// begin inline asm
	dp4a.s32.s32 %r2088, %r2089, %r2090, %r1976;
	// end inline asm
	ld.shared.u32 	%r2093, [%r2214+632];
	ld.shared.u32 	%r2094, [%r59+88];
	// begin inline asm
	dp4a.s32.s32 %r2092, %r2093, %r2094, %r1980;
	// end inline asm
	ld.shared.u32 	%r2097, [%r2214+632];
	ld.shared.u32 	%r2098, [%r59+92];
	// begin inline asm
	dp4a.s32.s32 %r2096, %r2097, %r2098, %r1984;
	// end inline asm
	ld.shared.u32 	%r2101, [%r2214+552];
	ld.shared.u32 	%r2102, [%r59+128];
	// begin inline asm
	dp4a.s32.s32 %r2100, %r2101, %r2102, %r1988;
	// end inline asm
	ld.shared.u32 	%r2105, [%r2214+552];
	ld.shared.u32 	%r2106, [%r59+132];
	// begin inline asm
	dp4a.s32.s32 %r2104, %r2105, %r2106, %r1992;
	// end inline asm
	ld.shared.u32 	%r2109, [%r2214+552];
	ld.shared.u32 	%r2110, [%r59+136];
	// begin inline asm
	dp4a.s32.s32 %r2108, %r2109, %r2110, %r1996;
	// end inline asm
	ld.shared.u32 	%r2113, [%r2214+552];
	ld.shared.u32 	%r2114, [%r59+140];
	// begin inline asm
	dp4a.s32.s32 %r2112, %r2113, %r2114, %r2000;
	// end inline asm
	ld.shared.u32 	%r2117, [%r2214+568];
	ld.shared.u32 	%r2118, [%r59+128];
	// begin inline asm
	dp4a.s32.s32 %r2116, %r2117, %r2118, %r2004;
	// end inline asm
	ld.shared.u32 	%r2121, [%r2214+568];
	ld.shared.u32 	%r2122, [%r59+132];
	// begin inline asm
	dp4a.s32.s32 %r2120, %r2121, %r2122, %r2008;
	// end inline asm
	ld.shared.u32 	%r2125, [%r2214+568];
	ld.shared.u32 	%r2126, [%r59+136];
	// begin inline asm
	dp4a.s32.s32 %r2124, %r2125, %r2126, %r2012;
	// end inline asm
	ld.shared.u32 	%r2129, [%r2214+568];
	ld.shared.u32 	%r2130, [%r59+140];
	// begin inline asm
	dp4a.s32.s32 %r2128, %r2129, %r2130, %r2016;
	// end inline asm
	ld.shared.u32 	%r2133, [%r2214+584];
	ld.shared.u32 	%r2134, [%r59+128];
	// begin inline asm
	dp4a.s32.s32 %r2132, %r2133, %r2134, %r2020;
	// end inline asm
	ld.shared.u32 	%r2137, [%r2214+584];
	ld.shared.u32 	%r2138, [%r59+132];
	// begin inline asm
	dp4a.s32.s32 %r2136, %r2137, %r2138, %r2024;
	// end inline asm
	ld.shared.u32 	%r2141, [%r2214+584];
	ld.shared.u32 	%r2142, [%r59+136];
	// begin inline asm
	dp4a.s32.s32 %r2140, %r2141, %r2142, %r2028;
	// end inline asm
	ld.shared.u32 	%r2145, [%r2214+584];
	ld.shared.u32 	%r2146, [%r59+140];
	// begin inline asm
	dp4a.s32.s32 %r2144, %r2145, %r2146, %r2032;
	// end inline asm
	ld.shared.u32 	%r2149, [%r2214+600];
	ld.shared.u32 	%r2150, [%r59+128];
	// begin inline asm
	dp4a.s32.s32 %r2148, %r2149, %r2150, %r2036;
	// end inline asm
	ld.shared.u32 	%r2153, [%r2214+600];
	ld.shared.u32 	%r2154, [%r59+132];
	// begin inline asm
	dp4a.s32.s32 %r2152, %r2153, %r2154, %r2040;
	// end inline asm
	ld.shared.u32 	%r2157, [%r2214+600];
	ld.shared.u32 	%r2158, [%r59+136];
	// begin inline asm
	dp4a.s32.s32 %r2156, %r2157, %r2158, %r2044;
	// end inline asm
	ld.shared.u32 	%r2161, [%r2214+600];
	ld.shared.u32 	%r2162, [%r59+140];
	// begin inline asm
	dp4a.s32.s32 %r2160, %r2161, %r2162, %r2048;
	// end inline asm
	ld.shared.u32 	%r2165, [%r2214+616];
	ld.shared.u32 	%r2166, [%r59+128];
	// begin inline asm
	dp4a.s32.s32 %r2164, %r2165, %r2166, %r2052;
	// end inline asm
	ld.shared.u32 	%r2169, [%r2214+616];
	ld.shared.u32 	%r2170, [%r59+132];
	// begin inline asm
	dp4a.s32.s32 %r2168, %r2169, %r2170, %r2056;
	// end inline asm
	ld.shared.u32 	%r2173, [%r2214+616];
	ld.shared.u32 	%r2174, [%r59+136];
	// begin inline asm
	dp4a.s32.s32 %r2172, %r2173, %r2174, %r2060;
	// end inline asm
	ld.shared.u32 	%r2177, [%r2214+616];
	ld.shared.u32 	%r2178, [%r59+140];
	// begin inline asm
	dp4a.s32.s32 %r2176, %r2177, %r2178, %r2064;
	// end inline asm
	ld.shared.u32 	%r2181, [%r2214+632];
	ld.shared.u32 	%r2182, [%r59+128];
	// begin inline asm
	dp4a.s32.s32 %r2180, %r2181, %r2182, %r2068;
	// end inline asm
	ld.shared.u32 	%r2185, [%r2214+632];
	ld.shared.u32 	%r2186, [%r59+132];
	// begin inline asm
	dp4a.s32.s32 %r2184, %r2185, %r2186, %r2072;
	// end inline asm
	ld.shared.u32 	%r2189, [%r2214+632];
	ld.shared.u32 	%r2190, [%r59+136];
	// begin inline asm
	dp4a.s32.s32 %r2188, %r2189, %r2190, %r2076;
	// end inline asm
	ld.shared.u32 	%r2193, [%r2214+632];
	ld.shared.u32 	%r2194, [%r59+140];
	// begin inline asm
	dp4a.s32.s32 %r2192, %r2193, %r2194, %r2080;
	// end inline asm
	ld.shared.u32 	%r2197, [%r2214+648];
	ld.shared.u32 	%r2198, [%r59+128];
	// begin inline asm
	dp4a.s32.s32 %r2196, %r2197, %r2198, %r2084;
	// end inline asm
	ld.shared.u32 	%r2201, [%r2214+648];
	ld.shared.u32 	%r2202, [%r59+132];
	// begin inline asm
	dp4a.s32.s32 %r2200, %r2201, %r2202, %r2088;
	// end inline asm
	ld.shared.u32 	%r2205, [%r2214+648];
	ld.shared.u32 	%r2206, [%r59+136];
	// begin inline asm
	dp4a.s32.s32 %r2204, %r2205, %r2206, %r2092;
	// end inline asm
	ld.shared.u32 	%r2209, [%r2214+648];
	ld.shared.u32 	%r2210, [%r59+140];
	// begin inline asm
	dp4a.s32.s32 %r2208, %r2209, %r2210, %r2096;
	// end inline asm
	shl.b32 	%r2215, %r94, 6;
	shl.b32 	%r2216, %r1, 2;
	add.s32 	%r2217, %r2215, %r2216;
	mad.lo.s32 	%r2218, %r94, 12544, %r20;
	mad.lo.s32 	%r2219, %r1, 784, %r2218;
	add.s32 	%r2220, %r2219, %r8;
	mad.lo.s32 	%r2221, %r9, 392, %r2220;
	add.s32 	%r2222, %r2221, %r58;
	cvt.s64.s32 	%rd57, %r2100;
	mad.lo.s64 	%rd58, %rd57, 129269448507392, 1073741824;
	shr.u64 	%rd59, %rd58, 31;
	cvt.u32.u64 	%r2223, %rd59;
	mul.wide.u32 	%rd60, %r2217, 4;
	add.s64 	%rd61, %rd55, %rd60;
	ld.global.nc.u32 	%r2224, [%rd61];
	add.s32 	%r2225, %r2224, %r2223;
	max.s32 	%r2226, %r2225, 0;
	mul.wide.u32 	%rd62, %r2226, 1152190013;
	add.s64 	%rd63, %rd62, 9007199254740992;
	shr.u64 	%rd64, %rd63, 54;
	cvt.u32.u64 	%r2227, %rd64;
	min.u32 	%r2228, %r2227, 127;
	cvt.u64.u32 	%rd65, %r2222;
	add.s64 	%rd66, %rd56, %rd65;
	st.global.u8 	[%rd66], %r2228;
	cvt.s64.s32 	%rd67, %r2104;
	mad.lo.s64 	%rd68, %rd67, 129269448507392, 1073741824;
	shr.u64 	%rd69, %rd68, 31;
	cvt.u32.u64 	%r2229, %rd69;
	ld.global.nc.u32 	%r2230, [%rd61+4];
	add.s32 	%r2231, %r2230, %r2229;
	max.s32 	%r2232, %r2231, 0;
	mul.wide.u32 	%rd70, %r2232, 1152190013;
	add.s64 	%rd71, %rd70, 9007199254740992;
	shr.u64 	%rd72, %rd71, 54;
	cvt.u32.u64 	%r2233, %rd72;
	min.u32 	%r2234, %r2233, 127;
	st.global.u8 	[%rd66+1], %r2234;
	cvt.s64.s32 	%rd73, %r2108;
	mad.lo.s64 	%rd74, %rd73, 129269448507392, 1073741824;
	shr.u64 	%rd75, %rd74, 31;
	cvt.u32.u64 	%r2235, %rd75;
	ld.global.nc.u32 	%r2236, [%rd61+8];
	add.s32 	%r2237, %r2236, %r2235;
	max.s32 	%r2238, %r2237, 0;
	mul.wide.u32 	%rd76, %r2238, 1152190013;
	add.s64 	%rd77, %rd76, 9007199254740992;
	shr.u64 	%rd78, %rd77, 54;
	cvt.u32.u64 	%r2239, %rd78;
	min.u32 	%r2240, %r2239, 127;
	st.global.u8 	[%rd66+2], %r2240;
	cvt.s64.s32 	%rd79, %r2112;
	mad.lo.s64 	%rd80, %rd79, 129269448507392, 1073741824;
	shr.u64 	%rd81, %rd80, 31;
	cvt.u32.u64 	%r2241, %rd81;
	ld.global.nc.u32 	%r2242, [%rd61+12];
	add.s32 	%r2243, %r2242, %r2241;
	max.s32 	%r2244, %r2243, 0;
	mul.wide.u32 	%rd82, %r2244, 1152190013;
	add.s64 	%rd83, %rd82, 9007199254740992;
	shr.u64 	%rd84, %rd83, 54;
	cvt.u32.u64 	%r2245, %rd84;
	min.u32 	%r2246, %r2245, 127;
	st.global.u8 	[%rd66+3], %r2246;
	cvt.s64.s32 	%rd85, %r2116;
	mad.lo.s64 	%rd86, %rd85, 129269448507392, 1073741824;
	shr.u64 	%rd87, %rd86, 31;
	cvt.u32.u64 	%r2247, %rd87;
	add.s32 	%r2248, %r2224, %r2247;
	max.s32 	%r2249, %r2248, 0;
	mul.wide.u32 	%rd88, %r2249, 1152190013;
	add.s64 	%rd89, %rd88, 9007199254740992;
	shr.u64 	%rd90, %rd89, 54;
	cvt.u32.u64 	%r2250, %rd90;
	min.u32 	%r2251, %r2250, 127;
	st.global.u8 	[%rd66+56], %r2251;
	cvt.s64.s32 	%rd91, %r2120;
	mad.lo.s64 	%rd92, %rd91, 129269448507392, 1073741824;
	shr.u64 	%rd93, %rd92, 31;
	cvt.u32.u64 	%r2252, %rd93;
	add.s32 	%r2253, %r2230, %r2252;
	max.s32 	%r2254, %r2253, 0;
	mul.wide.u32 	%rd94, %r2254, 1152190013;
	add.s64 	%rd95, %rd94, 9007199254740992;
	shr.u64 	%rd96, %rd95, 54;
	cvt.u32.u64 	%r2255, %rd96;
	min.u32 	%r2256, %r2255, 127;
	st.global.u8 	[%rd66+57], %r2256;
	cvt.s64.s32 	%rd97, %r2124;
	mad.lo.s64 	%rd98, %rd97, 129269448507392, 1073741824;
	shr.u64 	%rd99, %rd98, 31;
	cvt.u32.u64 	%r2257, %rd99;
	add.s32 	%r2258, %r2236, %r2257;
	max.s32 	%r2259, %r2258, 0;
	mul.wide.u32 	%rd100, %r2259, 1152190013;
	add.s64 	%rd101, %rd100, 9007199254740992;
	shr.u64 	%rd102, %rd101, 54;
	cvt.u32.u64 	%r2260, %rd102;
	min.u32 	%r2261, %r2260, 127;
	st.global.u8 	[%rd66+58], %r2261;
	cvt.s64.s32 	%rd103, %r2128;
	mad.lo.s64 	%rd104, %rd103, 129269448507392, 1073741824;
	shr.u64 	%rd105, %rd104, 31;
	cvt.u32.u64 	%r2262, %rd105;
	add.s32 	%r2263, %r2242, %r2262;
	max.s32 	%r2264, %r2263, 0;
	mul.wide.u32 	%rd106, %r2264, 1152190013;
	add.s64 	%rd107, %rd106, 9007199254740992;
	shr.u64 	%rd108, %rd107, 54;
	cvt.u32.u64 	%r2265, %rd108;
	min.u32 	%r2266, %r2265, 127;
	st.global.u8 	[%rd66+59], %r2266;
	cvt.s64.s32 	%rd109, %r2132;
	mad.lo.s64 	%rd110, %rd109, 129269448507392, 1073741824;
	shr.u64 	%rd111, %rd110, 31;
	cvt.u32.u64 	%r2267, %rd111;
	add.s32 	%r2268, %r2224, %r2267;
	max.s32 	%r2269, %r2268, 0;
	mul.wide.u32 	%rd112, %r2269, 1152190013;
	add.s64 	%rd113, %rd112, 9007199254740992;
	shr.u64 	%rd114, %rd113, 54;
	cvt.u32.u64 	%r2270, %rd114;
	min.u32 	%r2271, %r2270, 127;
	st.global.u8 	[%rd66+112], %r2271;
	cvt.s64.s32 	%rd115, %r2136;
	mad.lo.s64 	%rd116, %rd115, 129269448507392, 1073741824;
	shr.u64 	%rd117, %rd116, 31;
	cvt.u32.u64 	%r2272, %rd117;
	add.s32 	%r2273, %r2230, %r2272;
	max.s32 	%r2274, %r2273, 0;
	mul.wide.u32 	%rd118, %r2274, 1152190013;
	add.s64 	%rd119, %rd118, 9007199254740992;
	shr.u64 	%rd120, %rd119, 54;
	cvt.u32.u64 	%r2275, %rd120;
	min.u32 	%r2276, %r2275, 127;
	st.global.u8 	[%rd66+113], %r2276;
	cvt.s64.s32 	%rd121, %r2140;
	mad.lo.s64 	%rd122, %rd121, 129269448507392, 1073741824;
	shr.u64 	%rd123, %rd122, 31;
	cvt.u32.u64 	%r2277, %rd123;
	add.s32 	%r2278, %r2236, %r2277;
	max.s32 	%r2279, %r2278, 0;
	mul.wide.u32 	%rd124, %r2279, 1152190013;
	add.s64 	%rd125, %rd124, 9007199254740992;
	shr.u64 	%rd126, %rd125, 54;
	cvt.u32.u64 	%r2280, %rd126;
	min.u32 	%r2281, %r2280, 127;
	st.global.u8 	[%rd66+114], %r2281;
	cvt.s64.s32 	%rd127, %r2144;
	mad.lo.s64 	%rd128, %rd127, 129269448507392, 1073741824;
	shr.u64 	%rd129, %rd128, 31;
	cvt.u32.u64 	%r2282, %rd129;
	add.s32 	%r2283, %r2242, %r2282;
	max.s32 	%r2284, %r2283, 0;
	mul.wide.u32 	%rd130, %r2284, 1152190013;
	add.s64 	%rd131, %rd130, 9007199254740992;
	shr.u64 	%rd132, %rd131, 54;
	cvt.u32.u64 	%r2285, %rd132;
	min.u32 	%r2286, %r2285, 127;
	st.global.u8 	[%rd66+115], %r2286;
	cvt.s64.s32 	%rd133, %r2148;
	mad.lo.s64 	%rd134, %rd133, 129269448507392, 1073741824;
	shr.u64 	%rd135, %rd134, 31;
	cvt.u32.u64 	%r2287, %rd135;
	add.s32 	%r2288, %r2224, %r2287;
	max.s32 	%r2289, %r2288, 0;
	mul.wide.u32 	%rd136, %r2289, 1152190013;
	add.s64 	%rd137, %rd136, 9007199254740992;
	shr.u64 	%rd138, %rd137, 54;
	cvt.u32.u64 	%r2290, %rd138;
	min.u32 	%r2291, %r2290, 127;
	st.global.u8 	[%rd66+168], %r2291;
	cvt.s64.s32 	%rd139, %r2152;
	mad.lo.s64 	%rd140, %rd139, 129269448507392, 1073741824;
	shr.u64 	%rd141, %rd140, 31;
	cvt.u32.u64 	%r2292, %rd141;
	add.s32 	%r2293, %r2230, %r2292;
	max.s32 	%r2294, %r2293, 0;
	mul.wide.u32 	%rd142, %r2294, 1152190013;
	add.s64 	%rd143, %rd142, 9007199254740992;
	shr.u64 	%rd144, %rd143, 54;
	cvt.u32.u64 	%r2295, %rd144;
	min.u32 	%r2296, %r2295, 127;
	st.global.u8 	[%rd66+169], %r2296;
	cvt.s64.s32 	%rd145, %r2156;
	mad.lo.s64 	%rd146, %rd145, 129269448507392, 1073741824;
	shr.u64 	%rd147, %rd146, 31;
	cvt.u32.u64 	%r2297, %rd147;
	add.s32 	%r2298, %r2236, %r2297;
	max.s32 	%r2299, %r2298, 0;
	mul.wide.u32 	%rd148, %r2299, 1152190013;
	add.s64 	%rd149, %rd148, 9007199254740992;
	shr.u64 	%rd150, %rd149, 54;
	cvt.u32.u64 	%r2300, %rd150;
	min.u32 	%r2301, %r2300, 127;
	st.global.u8 	[%rd66+170], %r2301;
	cvt.s64.s32 	%rd151, %r2160;
	mad.lo.s64 	%rd152, %rd151, 129269448507392, 1073741824;
	shr.u64 	%rd153, %rd152, 31;
	cvt.u32.u64 	%r2302, %rd153;
	add.s32 	%r2303, %r2242, %r2302;
	max.s32 	%r2304, %r2303, 0;
	mul.wide.u32 	%rd154, %r2304, 1152190013;
	add.s64 	%rd155, %rd154, 9007199254740992;
	shr.u64 	%rd156, %rd155, 54;
	cvt.u32.u64 	%r2305, %rd156;
	min.u32 	%r2306, %r2305, 127;
	st.global.u8 	[%rd66+171], %r2306;
	cvt.s64.s32 	%rd157, %r2164;
	mad.lo.s64 	%rd158, %rd157, 129269448507392, 1073741824;
	shr.u64 	%rd159, %rd158, 31;
	cvt.u32.u64 	%r2307, %rd159;
	add.s32 	%r2308, %r2224, %r2307;
	max.s32 	%r2309, %r2308, 0;
	mul.wide.u32 	%rd160, %r2309, 1152190013;
	add.s64 	%rd161, %rd160, 9007199254740992;
	shr.u64 	%rd162, %rd161, 54;
	cvt.u32.u64 	%r2310, %rd162;
	min.u32 	%r2311, %r2310, 127;
	st.global.u8 	[%rd66+224], %r2311;
	cvt.s64.s32 	%rd163, %r2168;
	mad.lo.s64 	%rd164, %rd163, 129269448507392, 1073741824;
	shr.u64 	%rd165, %rd164, 31;
	cvt.u32.u64 	%r2312, %rd165;
	add.s32 	%r2313, %r2230, %r2312;
	max.s32 	%r2314, %r2313, 0;
	mul.wide.u32 	%rd166, %r2314, 1152190013;
	add.s64 	%rd167, %rd166, 9007199254740992;
	shr.u64 	%rd168, %rd167, 54;
	cvt.u32.u64 	%r2315, %rd168;
	min.u32 	%r2316, %r2315, 127;
	st.global.u8 	[%rd66+225], %r2316;
	cvt.s64.s32 	%rd169, %r2172;
	mad.lo.s64 	%rd170, %rd169, 129269448507392, 1073741824;
	shr.u64 	%rd171, %rd170, 31;
	cvt.u32.u64 	%r2317, %rd171;
	add.s32 	%r2318, %r2236, %r2317;
	max.s32 	%r2319, %r2318, 0;
	mul.wide.u32 	%rd172, %r2319, 1152190013;
	add.s64 	%rd173, %rd172, 9007199254740992;
	shr.u64 	%rd174, %rd173, 54;
	cvt.u32.u64 	%r2320, %rd174;
	min.u32 	%r2321, %r2320, 127;
	st.global.u8 	[%rd66+226], %r2321;
	cvt.s64.s32 	%rd175, %r2176;
	mad.lo.s64 	%rd176, %rd175, 129269448507392, 1073741824;
	shr.u64 	%rd177, %rd176, 31;
	cvt.u32.u64 	%r2322, %rd177;
	add.s32 	%r2323, %r2242, %r2322;
	max.s32 	%r2324, %r2323, 0;
	mul.wide.u32 	%rd178, %r2324, 1152190013;
	add.s64 	%rd179, %rd178, 9007199254740992;
	shr.u64 	%rd180, %rd179, 54;
	cvt.u32.u64 	%r2325, %rd180;
	min.u32 	%r2326, %r2325, 127;
	st.global.u8 	[%rd66+227], %r2326;
	cvt.s64.s32 	%rd181, %r2180;
	mad.lo.s64 	%rd182, %rd181, 129269448507392, 1073741824;
	shr.u64 	%rd183, %rd182, 31;
	cvt.u32.u64 	%r2327, %rd183;
	add.s32 	%r2328, %r2224, %r2327;
	max.s32 	%r2329, %r2328, 0;
	mul.wide.u32 	%rd184, %r2329, 1152190013;
	add.s64 	%rd185, %rd184, 9007199254740992;
	shr.u64 	%rd186, %rd185, 54;
	cvt.u32.u64 	%r2330, %rd186;
	min.u32 	%r2331, %r2330, 127;
	st.global.u8 	[%rd66+280], %r2331;
	cvt.s64.s32 	%rd187, %r2184;
	mad.lo.s64 	%rd188, %rd187, 129269448507392, 1073741824;
	shr.u64 	%rd189, %rd188, 31;
	cvt.u32.u64 	%r2332, %rd189;
	add.s32 	%r2333, %r2230, %r2332;
	max.s32 	%r2334, %r2333, 0;
	mul.wide.u32 	%rd190, %r2334, 1152190013;
	add.s64 	%rd191, %rd190, 9007199254740992;
	shr.u64 	%rd192, %rd191, 54;
	cvt.u32.u64 	%r2335, %rd192;
	min.u32 	%r2336, %r2335, 127;
	st.global.u8 	[%rd66+281], %r2336;
	cvt.s64.s32 	%rd193, %r2188;
	mad.lo.s64 	%rd194, %rd193, 129269448507392, 1073741824;
	shr.u64 	%rd195, %rd194, 31;
	cvt.u32.u64 	%r2337, %rd195;
	add.s32 	%r2338, %r2236, %r2337;
	max.s32 	%r2339, %r2338, 0;
	mul.wide.u32 	%rd196, %r2339, 1152190013;
	add.s64 	%rd197, %rd196, 9007199254740992;
	shr.u64 	%rd198, %rd197, 54;
	cvt.u32.u64 	%r2340, %rd198;
	min.u32 	%r2341, %r2340, 127;
	st.global.u8 	[%rd66+282], %r2341;
	cvt.s64.s32 	%rd199, %r2192;
	mad.lo.s64 	%rd200, %rd199, 129269448507392, 1073741824;
	shr.u64 	%rd201, %rd200, 31;
	cvt.u32.u64 	%r2342, %rd201;
	add.s32 	%r2343, %r2242, %r2342;
	max.s32 	%r2344, %r2343, 0;
	mul.wide.u32 	%rd202, %r2344, 1152190013;
	add.s64 	%rd203, %rd202, 9007199254740992;
	shr.u64 	%rd204, %rd203, 54;
	cvt.u32.u64 	%r2345, %rd204;
	min.u32 	%r2346, %r2345, 127;
	st.global.u8 	[%rd66+283], %r2346;
	cvt.s64.s32 	%rd205, %r2196;
	mad.lo.s64 	%rd206, %rd205, 129269448507392, 1073741824;
	shr.u64 	%rd207, %rd206, 31;
	cvt.u32.u64 	%r2347, %rd207;
	add.s32 	%r2348, %r2224, %r2347;
	max.s32 	%r2349, %r2348, 0;
	mul.wide.u32 	%rd208, %r2349, 1152190013;
	add.s64 	%rd209, %rd208, 9007199254740992;
	shr.u64 	%rd210, %rd209, 54;
	cvt.u32.u64 	%r2350, %rd210;
	min.u32 	%r2351, %r2350, 127;
	st.global.u8 	[%rd66+336], %r2351;
	cvt.s64.s32 	%rd211, %r2200;
	mad.lo.s64 	%rd212, %rd211, 129269448507392, 1073741824;
	shr.u64 	%rd213, %rd212, 31;
	cvt.u32.u64 	%r2352, %rd213;
	add.s32 	%r2353, %r2230, %r2352;
	max.s32 	%r2354, %r2353, 0;
	mul.wide.u32 	%rd214, %r2354, 1152190013;
	add.s64 	%rd215, %rd214, 9007199254740992;
	shr.u64 	%rd216, %rd215, 54;
	cvt.u32.u64 	%r2355, %rd216;
	min.u32 	%r2356, %r2355, 127;
	st.global.u8 	[%rd66+337], %r2356;
	cvt.s64.s32 	%rd217, %r2204;
	mad.lo.s64 	%rd218, %rd217, 129269448507392, 1073741824;
	shr.u64 	%rd219, %rd218, 31;
	cvt.u32.u64 	%r2357, %rd219;
	add.s32 	%r2358, %r2236, %r2357;
	max.s32 	%r2359, %r2358, 0;
	mul.wide.u32 	%rd220, %r2359, 1152190013;
	add.s64 	%rd221, %rd220, 9007199254740992;
	shr.u64 	%rd222, %rd221, 54;
	cvt.u32.u64 	%r2360, %rd222;
	min.u32 	%r2361, %r2360, 127;
	st.global.u8 	[%rd66+338], %r2361;
	cvt.s64.s32 	%rd223, %r2208;
	mad.lo.s64 	%rd224, %rd223, 129269448507392, 1073741824;
	shr.u64 	%rd225, %rd224, 31;
	cvt.u32.u64 	%r2362, %rd225;
	add.s32 	%r2363, %r2242, %r2362;
	max.s32 	%r2364, %r2363, 0;
	mul.wide.u32 	%rd226, %r2364, 1152190013;
	add.s64 	%rd227, %rd226, 9007199254740992;
	shr.u64 	%rd228, %rd227, 54;
	cvt.u32.u64 	%r2365, %rd228;
	min.u32 	%r2366, %r2365, 127;
	st.global.u8 	[%rd66+339], %r2366;
	ret;

}
	// .globl	fused_nn_conv2d_cast_fixed_point_multiply_add_cast_fixed_point_multiply_add_cast_9206029716410883813__kernel0
.visible .entry fused_nn_conv2d_cast_fixed_point_multiply_add_cast_fixed_point_multiply_add_cast_9206029716410883813__kernel0(
	.param .u64 .ptr .align 1 fused_nn_conv2d_cast_fixed_point_multiply_add_cast_fixed_point_multiply_add_cast_9206029716410883813__kernel0_param_0,
	.param .u64 .ptr .align 1 fused_nn_conv2d_cast_fixed_point_multiply_add_cast_fixed_point_multiply_add_cast_9206029716410883813__kernel0_param_1,
	.param .u64 .ptr .align 1 fused_nn_conv2d_cast_fixed_point_multiply_add_cast_fixed_point_multiply_add_cast_9206029716410883813__kernel0_param_2,
	.param .u64 .ptr .align 1 fused_nn_conv2d_cast_fixed_point_multiply_add_cast_fixed_point_multiply_add_cast_9206029716410883813__kernel0_param_3,
	.param .u64 .ptr .align 1 fused_nn_conv2d_cast_fixed_point_multiply_add_cast_fixed_point_multiply_add_cast_9206029716410883813__kernel0_param_4,
	.param .u64 .ptr .align 1 fused_nn_conv2d_cast_fixed_point_multiply_add_cast_fixed_point_multiply_add_cast_9206029716410883813__kernel0_param_5
)
{
	.reg .pred 	%p<58>;
	.reg .b32 	%r<4270>;
	.reg .b32 	%f<57>;
	.reg .b64 	%rd<423>;
	// demoted variable
	.shared .align 4 .b8 _ZZ109fused_nn_conv2d_cast_fixed_point_multiply_add_cast_fixed_point_multiply_add_cast_9206029716410883813__kernel0E15pad_data_shared[6272];
	// demoted variable
	.shared .align 4 .b8 _ZZ109fused_nn_conv2d_cast_fixed_point_multiply_add_cast_fixed_point_multiply_add_cast_9206029716410883813__kernel0E18placeholder_shared[8192];
	ld.param.u64 	%rd7, [fused_nn_conv2d_cast_fixed_point_multiply_add_cast_fixed_point_multiply_add_cast_9206029716410883813__kernel0_param_0];
	ld.param.u64 	%rd8, [fused_nn_conv2d_cast_fixed_point_multiply_add_cast_fixed_point_multiply_add_cast_9206029716410883813__kernel0_param_1];
	cvta.to.global.u64 	%rd9, %rd7;
	cvta.to.global.u64 	%rd1, %rd8;
	mov.u32 	%r1, %ctaid.z;
	mov.u32 	%r86, %tid.y;
	mul.lo.s32 	%r87, %r86, 28;
	mov.u32 	%r88, %tid.x;
	shl.b32 	%r3, %r88, 2;
	mad.lo.s32 	%r89, %r1, 25088, %r87;
	add.s32 	%r90, %r89, %r3;
	add.s32 	%r91, %r3, %r87;
	cvt.u64.u32 	%rd10, %r90;
	add.s64 	%rd2, %rd9, %rd10;
	ld.global.nc.u32 	%r92, [%rd2];
	mov.u32 	%r93, _ZZ109fused_nn_conv2d_cast_fixed_point_multiply_add_cast_fixed_point_multiply_add_cast_9206029716410883813__kernel0E15pad_data_shared;
	add.s32 	%r4, %r93, %r91;
	st.shared.u32 	[%r4], %r92;
	ld.global.nc.u32 	%r94, [%rd2+448];
	st.shared.u32 	[%r4+448], %r94;
	ld.global.nc.u32 	%r95, [%rd2+896];
	st.shared.u32 	[%r4+896], %r95;
	ld.global.nc.u32 	%r96, [%rd2+1344];
	st.shared.u32 	[%r4+1344], %r96;
	ld.global.nc.u32 	%r97, [%rd2+1792];
	st.shared.u32 	[%r4+1792], %r97;
	ld.global.nc.u32 	%r98, [%rd2+2240];
	st.shared.u32 	[%r4+2240], %r98;
	ld.global.nc.u32 	%r99, [%rd2+2688];
	st.shared.u32 	[%r4+2688], %r99;
	mad.lo.s32 	%r5, %r86, 7, %r88;
	mov.u32 	%r6, %ctaid.y;
	shl.b32 	%r100, %r6, 15;
	shr.u32 	%r7, %r5, 2;
	shl.b32 	%r8, %r5, 2;
	and.b32  	%r9, %r8, 12;
	or.b32  	%r10, %r9, %r100;
	setp.gt.u32 	%p6, %r5, 1023;
	setp.gt.u32 	%p7, %r86, 146;
	or.pred  	%p8, %p6, %p7;
	@%p8 bra 	$L__BB60_2;
	shl.b32 	%r101, %r5, 5;
	and.b32  	%r102, %r101, 30720;
	shl.b32 	%r103, %r7, 4;
	and.b32  	%r104, %r103, 240;
	add.s32 	%r105, %r10, %r104;
	add.s32 	%r106, %r105, %r102;
	cvt.u64.u32 	%rd11, %r106;
	add.s64 	%rd12, %rd1, %rd11;
	ld.global.nc.u32 	%r107, [%rd12];
	and.b32  	%r108, %r8, 3840;
	or.b32  	%r109, %r104, %r9;
	or.b32  	%r110, %r109, %r108;
	mov.u32 	%r111, _ZZ109fused_nn_conv2d_cast_fixed_point_multiply_add_cast_fixed_point_multiply_add_cast_9206029716410883813__kernel0E18placeholder_shared;
	add.s32 	%r112, %r111, %r110;
	st.shared.u32 	[%r112], %r107;
$L__BB60_2:
	setp.gt.u32 	%p9, %r5, 911;
	setp.gt.u32 	%p10, %r86, 130;
	or.pred  	%p11, %p9, %p10;
	@%p11 bra 	$L__BB60_4;
	add.s32 	%r113, %r5, 112;
	shl.b32 	%r114, %r113, 5;
	and.b32  	%r115, %r114, 30720;
	shl.b32 	%r116, %r7, 4;
	add.s32 	%r117, %r116, 192;
	and.b32  	%r118, %r117, 240;
	add.s32 	%r119, %r10, %r118;
	add.s32 	%r120, %r119, %r115;
	cvt.u64.u32 	%rd13, %r120;
	add.s64 	%rd14, %rd1, %rd13;
	ld.global.nc.u32 	%r121, [%rd14];
	shl.b32 	%r122, %r113, 2;
	and.b32  	%r123, %r122, 3840;
	or.b32  	%r124, %r118, %r9;
	or.b32  	%r125, %r124, %r123;
	mov.u32 	%r126, _ZZ109fused_nn_conv2d_cast_fixed_point_multiply_add_cast_fixed_point_multiply_add_cast_9206029716410883813__kernel0E18placeholder_shared;
	add.s32 	%r127, %r126, %r125;
	st.shared.u32 	[%r127], %r121;
$L__BB60_4:
	setp.gt.u32 	%p12, %r5, 799;
	setp.gt.u32 	%p13, %r86, 114;
	or.pred  	%p14, %p12, %p13;
	@%p14 bra 	$L__BB60_6;
	add.s32 	%r128, %r5, 224;
	shl.b32 	%r129, %r128, 5;
	and.b32  	%r130, %r129, 30720;
	shl.b32 	%r131, %r7, 4;
	and.b32  	%r132, %r131, 240;
	xor.b32  	%r133, %r132, 128;
	add.s32 	%r134, %r10, %r133;
	add.s32 	%r135, %r134, %r130;
	cvt.u64.u32 	%rd15, %r135;
	add.s64 	%rd16, %rd1, %rd15;
	ld.global.nc.u32 	%r136, [%rd16];
	shl.b32 	%r137, %r128, 2;
	and.b32  	%r138, %r137, 3840;
	or.b32  	%r139, %r133, %r9;
	or.b32  	%r140, %r139, %r138;
	mov.u32 	%r141, _ZZ109fused_nn_conv2d_cast_fixed_point_multiply_add_cast_fixed_point_multiply_add_cast_9206029716410883813__kernel0E18placeholder_shared;
	add.s32 	%r142, %r141, %r140;
	st.shared.u32 	[%r142], %r136;
$L__BB60_6:
	setp.gt.u32 	%p15, %r5, 687;
	setp.gt.u32 	%p16, %r86, 98;
	or.pred  	%p17, %p15, %p16;
	@%p17 bra 	$L__BB60_8;
	add.s32 	%r143, %r5, 336;
	shl.b32 	%r144, %r143, 5;
	and.b32  	%r145, %r144, 30720;
	shl.b32 	%r146, %r7, 4;
	add.s32 	%r147, %r146, 64;
	and.b32  	%r148, %r147, 240;
	add.s32 	%r149, %r10, %r148;
	add.s32 	%r150, %r149, %r145;
	cvt.u64.u32 	%rd17, %r150;
	add.s64 	%rd18, %rd1, %rd17;
	ld.global.nc.u32 	%r151, [%rd18];
	shl.b32 	%r152, %r143, 2;
	and.b32  	%r153, %r152, 3840;
	or.b32  	%r154, %r148, %r9;
	or.b32  	%r155, %r154, %r153;
	mov.u32 	%r156, _ZZ109fused_nn_conv2d_cast_fixed_point_multiply_add_cast_fixed_point_multiply_add_cast_9206029716410883813__kernel0E18placeholder_shared;
	add.s32 	%r157, %r156, %r155;
	st.shared.u32 	[%r157], %r151;
$L__BB60_8:
	setp.gt.u32 	%p18, %r5, 575;
	setp.gt.u32 	%p19, %r86, 82;
	or.pred  	%p20, %p18, %p19;
	@%p20 bra 	$L__BB60_10;
	add.s32 	%r158, %r5, 448;
	shl.b32 	%r159, %r158, 5;
	and.b32  	%r160, %r159, 30720;
	shl.b32 	%r161, %r7, 4;
	and.b32  	%r162, %r161, 240;
	add.s32 	%r163, %r10, %r162;
	add.s32 	%r164, %r163, %r160;
	cvt.u64.u32 	%rd19, %r164;
	add.s64 	%rd20, %rd1, %rd19;
	ld.global.nc.u32 	%r165, [%rd20];
	shl.b32 	%r166, %r158, 2;
	and.b32  	%r167, %r166, 3840;
	or.b32  	%r168, %r162, %r9;
	or.b32  	%r169, %r168, %r167;
	mov.u32 	%r170, _ZZ109fused_nn_conv2d_cast_fixed_point_multiply_add_cast_fixed_point_multiply_add_cast_9206029716410883813__kernel0E18placeholder_shared;
	add.s32 	%r171, %r170, %r169;
	st.shared.u32 	[%r171], %r165;
$L__BB60_10:
	setp.lt.u32 	%p21, %r5, 464;
	setp.lt.u32 	%p22, %r86, 67;
	and.pred  	%p1, %p21, %p22;
	not.pred 	%p23, %p1;
	@%p23 bra 	$L__BB60_12;
	add.s32 	%r172, %r5, 560;
	shl.b32 	%r173, %r172, 5;
	and.b32  	%r174, %r173, 30720;
	shl.b32 	%r175, %r7, 4;
	add.s32 	%r176, %r175, 192;
	and.b32  	%r177, %r176, 240;
	add.s32 	%r178, %r10, %r177;
	add.s32 	%r179, %r178, %r174;
	cvt.u64.u32 	%rd21, %r179;
	add.s64 	%rd22, %rd1, %rd21;
	ld.global.nc.u32 	%r180, [%rd22];
	shl.b32 	%r181, %r172, 2;
	and.b32  	%r182, %r181, 3840;
	or.b32  	%r183, %r177, %r9;
	or.b32  	%r184, %r183, %r182;
	mov.u32 	%r185, _ZZ109fused_nn_conv2d_cast_fixed_point_multiply_add_cast_fixed_point_multiply_add_cast_9206029716410883813__kernel0E18placeholder_shared;
	add.s32 	%r186, %r185, %r184;
	st.shared.u32 	[%r186], %r180;
$L__BB60_12:
	setp.lt.u32 	%p24, %r5, 352;
	setp.lt.u32 	%p25, %r86, 51;
	and.pred  	%p2, %p24, %p25;
	not.pred 	%p26, %p2;
	@%p26 bra 	$L__BB60_14;
	add.s32 	%r187, %r5, 672;
	shl.b32 	%r188, %r187, 5;
	and.b32  	%r189, %r188, 30720;
	shl.b32 	%r190, %r7, 4;
	and.b32  	%r191, %r190, 240;
	xor.b32  	%r192, %r191, 128;
	add.s32 	%r193, %r10, %r192;
	add.s32 	%r194, %r193, %r189;
	cvt.u64.u32 	%rd23, %r194;
	add.s64 	%rd24, %rd1, %rd23;
	ld.global.nc.u32 	%r195, [%rd24];
	shl.b32 	%r196, %r187, 2;
	and.b32  	%r197, %r196, 3840;
	or.b32  	%r198, %r192, %r9;
	or.b32  	%r199, %r198, %r197;
	mov.u32 	%r200, _ZZ109fused_nn_conv2d_cast_fixed_point_multiply_add_cast_fixed_point_multiply_add_cast_9206029716410883813__kernel0E18placeholder_shared;
	add.s32 	%r201, %r200, %r199;
	st.shared.u32 	[%r201], %r195;
$L__BB60_14:
	setp.lt.u32 	%p27, %r5, 240;
	setp.lt.u32 	%p28, %r86, 35;
	and.pred  	%p3, %p27, %p28;
	not.pred 	%p29, %p3;
	@%p29 bra 	$L__BB60_16;
	add.s32 	%r202, %r5, 784;
	shl.b32 	%r203, %r202, 5;
	and.b32  	%r204, %r203, 30720;
	shl.b32 	%r205, %r7, 4;
	add.s32 	%r206, %r205, 64;
	and.b32  	%r207, %r206, 240;
	add.s32 	%r208, %r10, %r207;
	add.s32 	%r209, %r208, %r204;
	cvt.u64.u32 	%rd25, %r209;
	add.s64 	%rd26, %rd1, %rd25;
	ld.global.nc.u32 	%r210, [%rd26];
	shl.b32 	%r211, %r202, 2;
	and.b32  	%r212, %r211, 3840;
	or.b32  	%r213, %r207, %r9;
	or.b32  	%r214, %r213, %r212;
	mov.u32 	%r215, _ZZ109fused_nn_conv2d_cast_fixed_point_multiply_add_cast_fixed_point_multiply_add_cast_9206029716410883813__kernel0E18placeholder_shared;
	add.s32 	%r216, %r215, %r214;
	st.shared.u32 	[%r216], %r210;
$L__BB60_16:
	setp.lt.u32 	%p30, %r5, 128;
	setp.lt.u32 	%p31, %r86, 19;
	and.pred  	%p4, %p30, %p31;
	not.pred 	%p32, %p4;
	@%p32 bra 	$L__BB60_18;
	add.s32 	%r217, %r5, 896;
	shl.b32 	%r218, %r217, 5;
	and.b32  	%r219, %r218, 30720;
	shl.b32 	%r220, %r7, 4;
	and.b32  	%r221, %r220, 240;
	add.s32 	%r222, %r10, %r221;
	add.s32 	%r223, %r222, %r219;
	cvt.u64.u32 	%rd27, %r223;
	add.s64 	%rd28, %rd1, %rd27;
	ld.global.nc.u32 	%r224, [%rd28];
	shl.b32 	%r225, %r217, 2;
	and.b32  	%r226, %r225, 3840;
	or.b32  	%r227, %r221, %r9;
	or.b32  	%r228, %r227, %r226;
	mov.u32 	%r229, _ZZ109fused_nn_conv2d_cast_fixed_point_multiply_add_cast_fixed_point_multiply_add_cast_9206029716410883813__kernel0E18placeholder_shared;
	add.s32 	%r230, %r229, %r228;
	st.shared.u32 	[%r230], %r224;
$L__BB60_18:
	setp.lt.u32 	%p33, %r5, 16;
	setp.lt.u32 	%p34, %r86, 3;
	and.pred  	%p5, %p33, %p34;
	not.pred 	%p35, %p5;
	@%p35 bra 	$L__BB60_20;
	shl.b32 	%r231, %r7, 4;
	add.s32 	%r232, %r10, %r231;
	add.s32 	%r233, %r232, 30720;
	cvt.u64.u32 	%rd29, %r233;
	add.s64 	%rd30, %rd1, %rd29;
	ld.global.nc.u32 	%r234, [%rd30+192];
	or.b32  	%r235, %r231, %r9;
	mov.u32 	%r236, _ZZ109fused_nn_conv2d_cast_fixed_point_multiply_add_cast_fixed_point_multiply_add_cast_9206029716410883813__kernel0E18placeholder_shared;
	add.s32 	%r237, %r235, %r236;
	st.shared.u32 	[%r237+4032], %r234;
$L__BB60_20:
	shl.b32 	%r239, %r7, 4;
	and.b32  	%r240, %r239, 240;
	and.b32  	%r241, %r8, 3840;
	or.b32  	%r11, %r240, %r241;
	add.s32 	%r242, %r239, 192;
	and.b32  	%r12, %r242, 240;
	add.s32 	%r243, %r5, 224;
	shl.b32 	%r244, %r243, 5;
	and.b32  	%r245, %r244, 30720;
	xor.b32  	%r246, %r240, 128;
	or.b32  	%r13, %r246, %r245;
	shl.b32 	%r247, %r243, 2;
	and.b32  	%r248, %r247, 3840;
	or.b32  	%r14, %r246, %r248;
	add.s32 	%r249, %r5, 336;
	shl.b32 	%r250, %r249, 5;
	and.b32  	%r251, %r250, 30720;
	add.s32 	%r252, %r239, 64;
	and.b32  	%r253, %r252, 240;
	or.b32  	%r15, %r253, %r251;
	shl.b32 	%r254, %r249, 2;
	and.b32  	%r255, %r254, 3840;
	or.b32  	%r16, %r253, %r255;
	add.s32 	%r256, %r5, 448;
	shl.b32 	%r257, %r256, 5;
	and.b32  	%r258, %r257, 30720;
	or.b32  	%r17, %r240, %r258;
	shl.b32 	%r259, %r256, 2;
	and.b32  	%r260, %r259, 3840;
	or.b32  	%r18, %r240, %r260;
	add.s32 	%r261, %r5, 672;
	shl.b32 	%r262, %r261, 5;
	and.b32  	%r263, %r262, 30720;
	or.b32  	%r19, %r246, %r263;
	shl.b32 	%r264, %r261, 2;
	and.b32  	%r265, %r264, 3840;
	or.b32  	%r20, %r246, %r265;
	add.s32 	%r266, %r5, 784;
	shl.b32 	%r267, %r266, 5;
	and.b32  	%r268, %r267, 30720;
	or.b32  	%r21, %r253, %r268;
	shl.b32 	%r269, %r266, 2;
	and.b32  	%r270, %r269, 3840;
	or.b32  	%r22, %r253, %r270;
	add.s32 	%r271, %r5, 896;
	shl.b32 	%r272, %r271, 5;
	and.b32  	%r273, %r272, 30720;
	or.b32  	%r23, %r240, %r273;
	shl.b32 	%r274, %r271, 2;
	and.b32  	%r275, %r274, 3840;
	or.b32  	%r24, %r240, %r275;
	mov.b32 	%r4241, 0;
	cvt.u64.u32 	%rd41, %r13;
	cvt.u64.u32 	%rd45, %r15;
	cvt.u64.u32 	%rd49, %r17;
	cvt.u64.u32 	%rd57, %r19;
	cvt.u64.u32 	%rd61, %r21;
	mov.u32 	%r4242, %r4241;
	mov.u32 	%r4243, %r4241;
	mov.u32 	%r4244, %r4241;
	mov.u32 	%r4245, %r4241;
	mov.u32 	%r4246, %r4241;
	mov.u32 	%r4247, %r4241;
	mov.u32 	%r4248, %r4241;
	mov.u32 	%r4249, %r4241;
	mov.u32 	%r4250, %r4241;
	mov.u32 	%r4251, %r4241;
	mov.u32 	%r4252, %r4241;
	mov.u32 	%r4253, %r4241;
	mov.u32 	%r4254, %r4241;
	mov.u32 	%r4255, %r4241;
	mov.u32 	%r4256, %r4241;
	mov.u32 	%r4257, %r4241;
	mov.u32 	%r4258, %r4241;
	mov.u32 	%r4259, %r4241;
	mov.u32 	%r4260, %r4241;
	mov.u32 	%r4261, %r4241;
	mov.u32 	%r4262, %r4241;
	mov.u32 	%r4263, %r4241;
	mov.u32 	%r4264, %r4241;
	mov.u32 	%r4265, %r4241;
	mov.u32 	%r4266, %r4241;
	mov.u32 	%r4267, %r4241;
	mov.u32 	%r4268, %r4241;
	mov.u32 	%r4269, %r4241;
$L__BB60_21:
	bar.sync 	0;
	mul.lo.s32 	%r276, %r4269, 3136;
	and.b32  	%r54, %r4269, 1;
	xor.b32  	%r277, %r54, 1;
	cvt.u64.u32 	%rd31, %r276;
	add.s64 	%rd32, %rd2, %rd31;
	ld.global.nc.u32 	%r278, [%rd32+3136];
	mad.lo.s32 	%r279, %r277, 3136, %r4;
	st.shared.u32 	[%r279], %r278;
	ld.global.nc.u32 	%r280, [%rd32+3584];
	st.shared.u32 	[%r279+448], %r280;
	ld.global.nc.u32 	%r281, [%rd32+4032];
	st.shared.u32 	[%r279+896], %r281;
	ld.global.nc.u32 	%r282, [%rd32+4480];
	st.shared.u32 	[%r279+1344], %r282;
	ld.global.nc.u32 	%r283, [%rd32+4928];
	st.shared.u32 	[%r279+1792], %r283;
	ld.global.nc.u32 	%r284, [%rd32+5376];
	st.shared.u32 	[%r279+2240], %r284;
	ld.global.nc.u32 	%r285, [%rd32+5824];
	st.shared.u32 	[%r279+2688], %r285;
	shl.b32 	%r55, %r4269, 8;
	shl.b32 	%r286, %r4269, 12;
	not.b32 	%r287, %r286;
	and.b32  	%r288, %r287, 4096;
	or.b32  	%r56, %r288, %r9;
	mov.u32 	%r289, %tid.x;
	mad.lo.s32 	%r290, %r86, 7, %r289;
	setp.gt.u32 	%p36, %r290, 1023;
	setp.gt.u32 	%p37, %r86, 146;
	or.pred  	%p38, %p36, %p37;
	@%p38 bra 	$L__BB60_23;
	mov.u32 	%r291, %tid.x;
	mad.lo.s32 	%r292, %r86, 7, %r291;
	shl.b32 	%r293, %r292, 2;
	and.b32  	%r294, %r293, 240;
	shl.b32 	%r295, %r292, 5;
	and.b32  	%r296, %r295, 30720;
	or.b32  	%r297, %r294, %r296;
	cvt.u64.u32 	%rd33, %r297;
	add.s32 	%r298, %r10, %r55;
	cvt.u64.u32 	%rd34, %r298;
	add.s64 	%rd35, %rd34, %rd33;
	add.s64 	%rd36, %rd1, %rd35;
	ld.global.nc.u32 	%r299, [%rd36+256];
	add.s32 	%r300, %r56, %r11;
	mov.u32 	%r301, _ZZ109fused_nn_conv2d_cast_fixed_point_multiply_add_cast_fixed_point_multiply_add_cast_9206029716410883813__kernel0E18placeholder_shared;
	add.s32 	%r302, %r301, %r300;
	st.shared.u32 	[%r302], %r299;
$L__BB60_23:
	mov.u32 	%r303, %tid.x;
	mad.lo.s32 	%r304, %r86, 7, %r303;
	setp.gt.u32 	%p39, %r304, 911;
	setp.gt.u32 	%p40, %r86, 130;
	or.pred  	%p41, %p39, %p40;
	@%p41 bra 	$L__BB60_25;
	mov.u32 	%r305, %tid.x;
	mad.lo.s32 	%r306, %r86, 7, %r305;
	add.s32 	%r307, %r306, 112;
	shl.b32 	%r308, %r307, 5;
	and.b32  	%r309, %r308, 30720;
	or.b32  	%r310, %r12, %r309;
	cvt.u64.u32 	%rd37, %r310;
	add.s32 	%r311, %r10, %r55;
	cvt.u64.u32 	%rd38, %r311;
	add.s64 	%rd39, %rd38, %rd37;
	add.s64 	%rd40, %rd1, %rd39;
	ld.global.nc.u32 	%r312, [%rd40+256];
	shl.b32 	%r313, %r307, 2;
	and.b32  	%r314, %r313, 3840;
	or.b32  	%r315, %r12, %r314;
	add.s32 	%r316, %r56, %r315;
	mov.u32 	%r317, _ZZ109fused_nn_conv2d_cast_fixed_point_multiply_add_cast_fixed_point_multiply_add_cast_9206029716410883813__kernel0E18placeholder_shared;
	add.s32 	%r318, %r317, %r316;
	st.shared.u32 	[%r318], %r312;
$L__BB60_25:
	mov.u32 	%r319, %tid.x;
	mad.lo.s32 	%r320, %r86, 7, %r319;
	setp.gt.u32 	%p42, %r320, 799;
	setp.gt.u32 	%p43, %r86, 114;
	or.pred  	%p44, %p42, %p43;
	@%p44 bra 	$L__BB60_27;
	add.s32 	%r321, %r10, %r55;
	cvt.u64.u32 	%rd42, %r321;
	add.s64 	%rd43, %rd42, %rd41;
	add.s64 	%rd44, %rd1, %rd43;
	ld.global.nc.u32 	%r322, [%rd44+256];
	add.s32 	%r323, %r56, %r14;
	mov.u32 	%r324, _ZZ109fused_nn_conv2d_cast_fixed_point_multiply_add_cast_fixed_point_multiply_add_cast_9206029716410883813__kernel0E18placeholder_shared;
	add.s32 	%r325, %r324, %r323;
	st.shared.u32 	[%r325], %r322;
$L__BB60_27:
	mov.u32 	%r326, %tid.x;
	mad.lo.s32 	%r327, %r86, 7, %r326;
	setp.gt.u32 	%p45, %r327, 687;
	setp.gt.u32 	%p46, %r86, 98;
	or.pred  	%p47, %p45, %p46;
	@%p47 bra 	$L__BB60_29;
	add.s32 	%r328, %r10, %r55;
	cvt.u64.u32 	%rd46, %r328;
	add.s64 	%rd47, %rd46, %rd45;
	add.s64 	%rd48, %rd1, %rd47;
	ld.global.nc.u32 	%r329, [%rd48+256];
	add.s32 	%r330, %r56, %r16;
	mov.u32 	%r331, _ZZ109fused_nn_conv2d_cast_fixed_point_multiply_add_cast_fixed_point_multiply_add_cast_9206029716410883813__kernel0E18placeholder_shared;
	add.s32 	%r332, %r331, %r330;
	st.shared.u32 	[%r332], %r329;
$L__BB60_29:
	mov.u32 	%r333, %tid.x;
	mad.lo.s32 	%r334, %r86, 7, %r333;
	setp.gt.u32 	%p48, %r334, 575;
	setp.gt.u32 	%p49, %r86, 82;
	or.pred  	%p50, %p48, %p49;
	@%p50 bra 	$L__BB60_31;
	add.s32 	%r335, %r10, %r55;
	cvt.u64.u32 	%rd50, %r335;
	add.s64 	%rd51, %rd50, %rd49;
	add.s64 	%rd52, %rd1, %rd51;
	ld.global.nc.u32 	%r336, [%rd52+256];
	add.s32 	%r337, %r56, %r18;
	mov.u32 	%r338, _ZZ109fused_nn_conv2d_cast_fixed_point_multiply_add_cast_fixed_point_multiply_add_cast_9206029716410883813__kernel0E18placeholder_shared;
	add.s32 	%r339, %r338, %r337;
	st.shared.u32 	[%r339], %r336;
$L__BB60_31:
	@%p23 bra 	$L__BB60_33;
	mov.u32 	%r340, %tid.x;
	mad.lo.s32 	%r341, %r86, 7, %r340;
	add.s32 	%r342, %r341, 560;
	shl.b32 	%r343, %r342, 5;
	and.b32  	%r344, %r343, 30720;
	or.b32  	%r345, %r12, %r344;
	cvt.u64.u32 	%rd53, %r345;
	add.s32 	%r346, %r10, %r55;
	cvt.u64.u32 	%rd54, %r346;
	add.s64 	%rd55, %rd54, %rd53;
	add.s64 	%rd56, %rd1, %rd55;
	ld.global.nc.u32 	%r347, [%rd56+256];
	shl.b32 	%r348, %r342, 2;
	and.b32  	%r349, %r348, 3840;
	or.b32  	%r350, %r12, %r349;
	add.s32 	%r351, %r56, %r350;
	mov.u32 	%r352, _ZZ109fused_nn_conv2d_cast_fixed_point_multiply_add_cast_fixed_point_multiply_add_cast_9206029716410883813__kernel0E18placeholder_shared;
	add.s32 	%r353, %r352, %r351;
	st.shared.u32 	[%r353], %r347;
$L__BB60_33:
	@%p26 bra 	$L__BB60_35;
	add.s32 	%r354, %r10, %r55;
	cvt.u64.u32 	%rd58, %r354;
	add.s64 	%rd59, %rd58, %rd57;
	add.s64 	%rd60, %rd1, %rd59;
	ld.global.nc.u32 	%r355, [%rd60+256];
	add.s32 	%r356, %r56, %r20;
	mov.u32 	%r357, _ZZ109fused_nn_conv2d_cast_fixed_point_multiply_add_cast_fixed_point_multiply_add_cast_9206029716410883813__kernel0E18placeholder_shared;
	add.s32 	%r358, %r357, %r356;
	st.shared.u32 	[%r358], %r355;
$L__BB60_35:
	@%p29 bra 	$L__BB60_37;
	add.s32 	%r359, %r10, %r55;
	cvt.u64.u32 	%rd62, %r359;
	add.s64 	%rd63, %rd62, %rd61;
	add.s64 	%rd64, %rd1, %rd63;
	ld.global.nc.u32 	%r360, [%rd64+256];
	add.s32 	%r361, %r56, %r22;
	mov.u32 	%r362, _ZZ109fused_nn_conv2d_cast_fixed_point_multiply_add_cast_fixed_point_multiply_add_cast_9206029716410883813__kernel0E18placeholder_shared;
	add.s32 	%r363, %r362, %r361;
	st.shared.u32 	[%r363], %r360;
$L__BB60_37:
	@%p32 bra 	$L__BB60_39;
	cvt.u64.u32 	%rd65, %r23;
	add.s32 	%r364, %r10, %r55;
	cvt.u64.u32 	%rd66, %r364;
	add.s64 	%rd67, %rd66, %rd65;
	add.s64 	%rd68, %rd1, %rd67;
	ld.global.nc.u32 	%r365, [%rd68+256];
	add.s32 	%r366, %r56, %r24;
	mov.u32 	%r367, _ZZ109fused_nn_conv2d_cast_fixed_point_multiply_add_cast_fixed_point_multiply_add_cast_9206029716410883813__kernel0E18placeholder_shared;
	add.s32 	%r368, %r367, %r366;
	st.shared.u32 	[%r368], %r365;
$L__BB60_39:
	@%p35 bra 	$L__BB60_41;
	or.b32  	%r369, %r12, 30720;
	cvt.u64.u32 	%rd69, %r369;
	add.s32 	%r370, %r10, %r55;
	cvt.u64.u32 	%rd70, %r370;
	add.s64 	%rd71, %rd70, %rd69;
	add.s64 	%rd72, %rd1, %rd71;
	ld.global.nc.u32 	%r371, [%rd72+256];
	add.s32 	%r372, %r56, %r12;
	mov.u32 	%r373, _ZZ109fused_nn_conv2d_cast_fixed_point_multiply_add_cast_fixed_point_multiply_add_cast_9206029716410883813__kernel0E18placeholder_shared;
	add.s32 	%r374, %r373, %r372;
	st.shared.u32 	[%r374+3840], %r371;
$L__BB60_41:
	and.b32  	%r2167, %r4269, 1;
	setp.eq.b32 	%p56, %r2167, 1;
	selp.b32 	%r2168, 3136, 0, %p56;
	add.s32 	%r2169, %r2168, %r3;
	shl.b32 	%r2170, %r54, 12;
	shl.b32 	%r2171, %r86, 8;
	add.s32 	%r2172, %r2170, %r2171;
	mov.u32 	%r2173, _ZZ109fused_nn_conv2d_cast_fixed_point_multiply_add_cast_fixed_point_multiply_add_cast_9206029716410883813__kernel0E15pad_data_shared;
	add.s32 	%r2174, %r2173, %r2169;
	ld.shared.u32 	%r376, [%r2174];
	mov.u32 	%r2175, _ZZ109fused_nn_conv2d_cast_fixed_point_multiply_add_cast_fixed_point_multiply_add_cast_9206029716410883813__kernel0E18placeholder_shared;
	add.s32 	%r2176, %r2175, %r2172;
	ld.shared.u32 	%r377, [%r2176];
	// begin inline asm
	dp4a.s32.s32 %r375, %r376, %r377, %r4268;
	// end inline asm
	ld.shared.u32 	%r380, [%r2174];
	ld.shared.u32 	%r381, [%r2176+4];
	// begin inline asm
	dp4a.s32.s32 %r379, %r380, %r381, %r4267;
	// end inline asm
	ld.shared.u32 	%r384, [%r2174];
	ld.shared.u32 	%r385, [%r2176+8];
	// begin inline asm
	dp4a.s32.s32 %r383, %r384, %r385, %r4266;
	// end inline asm
	ld.shared.u32 	%r388, [%r2174];
	ld.shared.u32 	%r389, [%r2176+12];
	// begin inline asm
	dp4a.s32.s32 %r387, %r388, %r389, %r4265;
	// end inline asm
	ld.shared.u32 	%r392, [%r2174+28];
	ld.shared.u32 	%r393, [%r2176];
	// begin inline asm
	dp4a.s32.s32 %r391, %r392, %r393, %r4264;
	// end inline asm
	ld.shared.u32 	%r396, [%r2174+28];
	ld.shared.u32 	%r397, [%r2176+4];
	// begin inline asm
	dp4a.s32.s32 %r395, %r396, %r397, %r4263;
	// end inline asm
	ld.shared.u32 	%r400, [%r2174+28];
	ld.shared.u32 	%r401, [%r2176+8];
	// begin inline asm
	dp4a.s32.s32 %r399, %r400, %r401, %r4262;
	// end inline asm
	ld.shared.u32 	%r404, [%r2174+28];
	ld.shared.u32 	%r405, [%r2176+12];
	// begin inline asm
	dp4a.s32.s32 %r403, %r404, %r405, %r4261;
	// end inline asm
	ld.shared.u32 	%r408, [%r2174+56];
	ld.shared.u32 	%r409, [%r2176];
	// begin inline asm
	dp4a.s32.s32 %r407, %r408, %r409, %r4260;
	// end inline asm
	ld.shared.u32 	%r412, [%r2174+56];
	ld.shared.u32 	%r413, [%r2176+4];
	// begin inline asm
	dp4a.s32.s32 %r411, %r412, %r413, %r4259;
	// end inline asm
	ld.shared.u32 	%r416, [%r2174+56];
	ld.shared.u32 	%r417, [%r2176+8];
	// begin inline asm
	dp4a.s32.s32 %r415, %r416, %r417, %r4258;
	// end inline asm
	ld.shared.u32 	%r420, [%r2174+56];
	ld.shared.u32 	%r421, [%r2176+12];
	// begin inline asm
	dp4a.s32.s32 %r419, %r420, %r421, %r4257;
	// end inline asm
	ld.shared.u32 	%r424, [%r2174+84];
	ld.shared.u32 	%r425, [%r2176];
	// begin inline asm
	dp4a.s32.s32 %r423, %r424, %r425, %r4256;
	// end inline asm
	ld.shared.u32 	%r428, [%r2174+84];
	ld.shared.u32 	%r429, [%r2176+4];
	// begin inline asm
	dp4a.s32.s32 %r427, %r428, %r429, %r4255;
	// end inline asm
	ld.shared.u32 	%r432, [%r2174+84];
	ld.shared.u32 	%r433, [%r2176+8];
	// begin inline asm
	dp4a.s32.s32 %r431, %r432, %r433, %r4254;
	// end inline asm
	ld.shared.u32 	%r436, [%r2174+84];
	ld.shared.u32 	%r437, [%r2176+12];
	// begin inline asm
	dp4a.s32.s32 %r435, %r436, %r437, %r4253;
	// end inline asm
	ld.shared.u32 	%r440, [%r2174+112];
	ld.shared.u32 	%r441, [%r2176];
	// begin inline asm
	dp4a.s32.s32 %r439, %r440, %r441, %r4252;
	// end inline asm
	ld.shared.u32 	%r444, [%r2174+112];
	ld.shared.u32 	%r445, [%r2176+4];
	// begin inline asm
	dp4a.s32.s32 %r443, %r444, %r445, %r4251;
	// end inline asm
	ld.shared.u32 	%r448, [%r2174+112];
	ld.shared.u32 	%r449, [%r2176+8];
	// begin inline asm
	dp4a.s32.s32 %r447, %r448, %r449, %r4250;
	// end inline asm
	ld.shared.u32 	%r452, [%r2174+112];
	ld.shared.u32 	%r453, [%r2176+12];
	// begin inline asm
	dp4a.s32.s32 %r451, %r452, %r453, %r4249;
	// end inline asm
	ld.shared.u32 	%r456, [%r2174+140];
	ld.shared.u32 	%r457, [%r2176];
	// begin inline asm
	dp4a.s32.s32 %r455, %r456, %r457, %r4248;
	// end inline asm
	ld.shared.u32 	%r460, [%r2174+140];
	ld.shared.u32 	%r461, [%r2176+4];
	// begin inline asm
	dp4a.s32.s32 %r459, %r460, %r461, %r4247;
	// end inline asm
	ld.shared.u32 	%r464, [%r2174+140];
	ld.shared.u32 	%r465, [%r2176+8];
	// begin inline asm
	dp4a.s32.s32 %r463, %r464, %r465, %r4246;
	// end inline asm
	ld.shared.u32 	%r468, [%r2174+140];
	ld.shared.u32 	%r469, [%r2176+12];
	// begin inline asm
	dp4a.s32.s32 %r467, %r468, %r469, %r4245;
	// end inline asm
	ld.shared.u32 	%r472, [%r2174+168];
	ld.shared.u32 	%r473, [%r2176];
	// begin inline asm
	dp4a.s32.s32 %r471, %r472, %r473, %r4244;
	// end inline asm
	ld.shared.u32 	%r476, [%r2174+168];
	ld.shared.u32 	%r477, [%r2176+4];
	// begin inline asm
	dp4a.s32.s32 %r475, %r476, %r477, %r4243;
	// end inline asm
	ld.shared.u32 	%r480, [%r2174+168];
	ld.shared.u32 	%r481, [%r2176+8];
	// begin inline asm
	dp4a.s32.s32 %r479, %r480, %r481, %r4242;
	// end inline asm
	ld.shared.u32 	%r484, [%r2174+168];
	ld.shared.u32 	%r485, [%r2176+12];
	// begin inline asm
	dp4a.s32.s32 %r483, %r484, %r485, %r4241;
	// end inline asm
	ld.shared.u32 	%r488, [%r2174+196];
	ld.shared.u32 	%r489, [%r2176+16];
	// begin inline asm
	dp4a.s32.s32 %r487, %r488, %r489, %r375;
	// end inline asm
	ld.shared.u32 	%r492, [%r2174+196];
	ld.shared.u32 	%r493, [%r2176+20];
	// begin inline asm
	dp4a.s32.s32 %r491, %r492, %r493, %r379;
	// end inline asm
	ld.shared.u32 	%r496, [%r2174+196];
	ld.shared.u32 	%r497, [%r2176+24];
	// begin inline asm
	dp4a.s32.s32 %r495, %r496, %r497, %r383;
	// end inline asm
	ld.shared.u32 	%r500, [%r2174+196];
	ld.shared.u32 	%r501, [%r2176+28];
	// begin inline asm
	dp4a.s32.s32 %r499, %r500, %r501, %r387;
	// end inline asm
	ld.shared.u32 	%r504, [%r2174+224];
	ld.shared.u32 	%r505, [%r2176+16];
	// begin inline asm
	dp4a.s32.s32 %r503, %r504, %r505, %r391;
	// end inline asm
	ld.shared.u32 	%r508, [%r2174+224];
	ld.shared.u32 	%r509, [%r2176+20];
	// begin inline asm
	dp4a.s32.s32 %r507, %r508, %r509, %r395;
	// end inline asm
	ld.shared.u32 	%r512, [%r2174+224];
	ld.shared.u32 	%r513, [%r2176+24];
	// begin inline asm
	dp4a.s32.s32 %r511, %r512, %r513, %r399;
	// end inline asm
	ld.shared.u32 	%r516, [%r2174+224];
	ld.shared.u32 	%r517, [%r2176+28];
	// begin inline asm
	dp4a.s32.s32 %r515, %r516, %r517, %r403;
	// end inline asm
	ld.shared.u32 	%r520, [%r2174+252];
	ld.shared.u32 	%r521, [%r2176+16];
	// begin inline asm
	dp4a.s32.s32 %r519, %r520, %r521, %r407;
	// end inline asm
	ld.shared.u32 	%r524, [%r2174+252];
	ld.shared.u32 	%r525, [%r2176+20];
	// begin inline asm
	dp4a.s32.s32 %r523, %r524, %r525, %r411;
	// end inline asm
	ld.shared.u32 	%r528, [%r2174+252];
	ld.shared.u32 	%r529, [%r2176+24];
	// begin inline asm
	dp4a.s32.s32 %r527, %r528, %r529, %r415;
	// end inline asm
	ld.shared.u32 	%r532, [%r2174+252];
	ld.shared.u32 	%r533, [%r2176+28];
	// begin inline asm
	dp4a.s32.s32 %r531, %r532, %r533, %r419;
	// end inline asm
	ld.shared.u32 	%r536, [%r2174+280];
	ld.shared.u32 	%r537, [%r2176+16];
	// begin inline asm
	dp4a.s32.s32 %r535, %r536, %r537, %r423;
	// end inline asm
	ld.shared.u32 	%r540, [%r2174+280];
	ld.shared.u32 	%r541, [%r2176+20];
	// begin inline asm
	dp4a.s32.s32 %r539, %r540, %r541, %r427;
	// end inline asm
	ld.shared.u32 	%r544, [%r2174+280];
	ld.shared.u32 	%r545, [%r2176+24];
	// begin inline asm
	dp4a.s32.s32 %r543, %r544, %r545, %r431;
	// end inline asm
	ld.shared.u32 	%r548, [%r2174+280];
	ld.shared.u32 	%r549, [%r2176+28];
	// begin inline asm
	dp4a.s32.s32 %r547, %r548, %r549, %r435;
	// end inline asm
	ld.shared.u32 	%r552, [%r2174+308];
	ld.shared.u32 	%r553, [%r2176+16];
	// begin inline asm
	dp4a.s32.s32 %r551, %r552, %r553, %r439;
	// end inline asm
	ld.shared.u32 	%r556, [%r2174+308];
	ld.shared.u32 	%r557, [%r2176+20];
	// begin inline asm
	dp4a.s32.s32 %r555, %r556, %r557, %r443;
	// end inline asm
	ld.shared.u32 	%r560, [%r2174+308];
	ld.shared.u32 	%r561, [%r2176+24];
	// begin inline asm
	dp4a.s32.s32 %r559, %r560, %r561, %r447;
	// end inline asm
	ld.shared.u32 	%r564, [%r2174+308];
	ld.shared.u32 	%r565, [%r2176+28];
	// begin inline asm
	dp4a.s32.s32 %r563, %r564, %r565, %r451;
	// end inline asm
	ld.shared.u32 	%r568, [%r2174+336];
	ld.shared.u32 	%r569, [%r2176+16];
	// begin inline asm
	dp4a.s32.s32 %r567, %r568, %r569, %r455;
	// end inline asm
	ld.shared.u32 	%r572, [%r2174+336];
	ld.shared.u32 	%r573, [%r2176+20];
	// begin inline asm
	dp4a.s32.s32 %r571, %r572, %r573, %r459;
	// end inline asm
	ld.shared.u32 	%r576, [%r2174+336];
	ld.shared.u32 	%r577, [%r2176+24];
	// begin inline asm
	dp4a.s32.s32 %r575, %r576, %r577, %r463;
	// end inline asm
	ld.shared.u32 	%r580, [%r2174+336];
	ld.shared.u32 	%r581, [%r2176+28];
	// begin inline asm
	dp4a.s32.s32 %r579, %r580, %r581, %r467;
	// end inline asm
	ld.shared.u32 	%r584, [%r2174+364];
	ld.shared.u32 	%r585, [%r2176+16];
	// begin inline asm
	dp4a.s32.s32 %r583, %r584, %r585, %r471;
	// end inline asm
	ld.shared.u32 	%r588, [%r2174+364];
	ld.shared.u32 	%r589, [%r2176+20];
	// begin inline asm
	dp4a.s32.s32 %r587, %r588, %r589, %r475;
	// end inline asm
	ld.shared.u32 	%r592, [%r2174+364];
	ld.shared.u32 	%r593, [%r2176+24];
	// begin inline asm
	dp4a.s32.s32 %r591, %r592, %r593, %r479;
	// end inline asm
	ld.shared.u32 	%r596, [%r2174+364];
	ld.shared.u32 	%r597, [%r2176+28];
	// begin inline asm
	dp4a.s32.s32 %r595, %r596, %r597, %r483;
	// end inline asm
	ld.shared.u32 	%r600, [%r2174+392];
	ld.shared.u32 	%r601, [%r2176+32];
	// begin inline asm
	dp4a.s32.s32 %r599, %r600, %r601, %r487;
	// end inline asm
	ld.shared.u32 	%r604, [%r2174+392];
	ld.shared.u32 	%r605, [%r2176+36];
	// begin inline asm
	dp4a.s32.s32 %r603, %r604, %r605, %r491;
	// end inline asm
	ld.shared.u32 	%r608, [%r2174+392];
	ld.shared.u32 	%r609, [%r2176+40];
	// begin inline asm
	dp4a.s32.s32 %r607, %r608, %r609, %r495;
	// end inline asm
	ld.shared.u32 	%r612, [%r2174+392];
	ld.shared.u32 	%r613, [%r2176+44];
	// begin inline asm
	dp4a.s32.s32 %r611, %r612, %r613, %r499;
	// end inline asm
	ld.shared.u32 	%r616, [%r2174+420];
	ld.shared.u32 	%r617, [%r2176+32];
	// begin inline asm
	dp4a.s32.s32 %r615, %r616, %r617, %r503;
	// end inline asm
	ld.shared.u32 	%r620, [%r2174+420];
	ld.shared.u32 	%r621, [%r2176+36];
	// begin inline asm
	dp4a.s32.s32 %r619, %r620, %r621, %r507;
	// end inline asm
	ld.shared.u32 	%r624, [%r2174+420];
	ld.shared.u32 	%r625, [%r2176+40];
	// begin inline asm
	dp4a.s32.s32 %r623, %r624, %r625, %r511;
	// end inline asm
	ld.shared.u32 	%r628, [%r2174+420];
	ld.shared.u32 	%r629, [%r2176+44];
	// begin inline asm
	dp4a.s32.s32 %r627, %r628, %r629, %r515;
	// end inline asm
	ld.shared.u32 	%r632, [%r2174+448];
	ld.shared.u32 	%r633, [%r2176+32];
	// begin inline asm
	dp4a.s32.s32 %r631, %r632, %r633, %r519;
	// end inline asm
	ld.shared.u32 	%r636, [%r2174+448];
	ld.shared.u32 	%r637, [%r2176+36];
	// begin inline asm
	dp4a.s32.s32 %r635, %r636, %r637, %r523;
	// end inline asm
	ld.shared.u32 	%r640, [%r2174+448];
	ld.shared.u32 	%r641, [%r2176+40];
	// begin inline asm
	dp4a.s32.s32 %r639, %r640, %r641, %r527;
	// end inline asm
	ld.shared.u32 	%r644, [%r2174+448];
	ld.shared.u32 	%r645, [%r2176+44];
	// begin inline asm
	dp4a.s32.s32 %r643, %r644, %r645, %r531;
	// end inline asm
	ld.shared.u32 	%r648, [%r2174+476];
	ld.shared.u32 	%r649, [%r2176+32];
	// begin inline asm
	dp4a.s32.s32 %r647, %r648, %r649, %r535;
	// end inline asm
	ld.shared.u32 	%r652, [%r2174+476];
	ld.shared.u32 	%r653, [%r2176+36];
	// begin inline asm
	dp4a.s32.s32 %r651, %r652, %r653, %r539;
	// end inline asm
	ld.shared.u32 	%r656, [%r2174+476];
	ld.shared.u32 	%r657, [%r2176+40];
	// begin inline asm
	dp4a.s32.s32 %r655, %r656, %r657, %r543;
	// end inline asm
	ld.shared.u32 	%r660, [%r2174+476];
	ld.shared.u32 	%r661, [%r2176+44];
	// begin inline asm
	dp4a.s32.s32 %r659, %r660, %r661, %r547;
	// end inline asm
	ld.shared.u32 	%r664, [%r2174+504];
	ld.shared.u32 	%r665, [%r2176+32];
	// begin inline asm
	dp4a.s32.s32 %r663, %r664, %r665, %r551;
	// end inline asm
	ld.shared.u32 	%r668, [%r2174+504];
	ld.shared.u32 	%r669, [%r2176+36];
	// begin inline asm
	dp4a.s32.s32 %r667, %r668, %r669, %r555;
	// end inline asm
	ld.shared.u32 	%r672, [%r2174+504];
	ld.shared.u32 	%r673, [%r2176+40];
	// begin inline asm
	dp4a.s32.s32 %r671, %r672, %r673, %r559;
	// end inline asm
	ld.shared.u32 	%r676, [%r2174+504];
	ld.shared.u32 	%r677, [%r2176+44];
	// begin inline asm
	dp4a.s32.s32 %r675, %r676, %r677, %r563;
	// end inline asm
	ld.shared.u32 	%r680, [%r2174+532];
	ld.shared.u32 	%r681, [%r2176+32];
	// begin inline asm
	dp4a.s32.s32 %r679, %r680, %r681, %r567;
	// end inline asm
	ld.shared.u32 	%r684, [%r2174+532];
	ld.shared.u32 	%r685, [%r2176+36];
	// begin inline asm
	dp4a.s32.s32 %r683, %r684, %r685, %r571;
	// end inline asm
	ld.shared.u32 	%r688, [%r2174+532];
	ld.shared.u32 	%r689, [%r2176+40];
	// begin inline asm
	dp4a.s32.s32 %r687, %r688, %r689, %r575;
	// end inline asm
	ld.shared.u32 	%r692, [%r2174+532];
	ld.shared.u32 	%r693, [%r2176+44];
	// begin inline asm
	dp4a.s32.s32 %r691, %r692, %r693, %r579;
	// end inline asm
	ld.shared.u32 	%r696, [%r2174+560];
	ld.shared.u32 	%r697, [%r2176+32];
	// begin inline asm
	dp4a.s32.s32 %r695, %r696, %r697, %r583;
	// end inline asm
	ld.shared.u32 	%r700, [%r2174+560];
	ld.shared.u32 	%r701, [%r2176+36];
	// begin inline asm
	dp4a.s32.s32 %r699, %r700, %r701, %r587;
	// end inline asm
	ld.shared.u32 	%r704, [%r2174+560];
	ld.shared.u32 	%r705, [%r2176+40];
	// begin inline asm
	dp4a.s32.s32 %r703, %r704, %r705, %r591;
	// end inline asm
	ld.shared.u32 	%r708, [%r2174+560];
	ld.shared.u32 	%r709, [%r2176+44];
	// begin inline asm
	dp4a.s32.s32 %r707, %r708, %r709, %r595;
	// end inline asm
	ld.shared.u32 	%r712, [%r2174+588];
	ld.shared.u32 	%r713, [%r2176+48];
	// begin inline asm
	dp4a.s32.s32 %r711, %r712, %r713, %r599;
	// end inline asm
	ld.shared.u32 	%r716, [%r2174+588];
	ld.shared.u32 	%r717, [%r2176+52];
	// begin inline asm
	dp4a.s32.s32 %r715, %r716, %r717, %r603;
	// end inline asm
	ld.shared.u32 	%r720, [%r2174+588];
	ld.shared.u32 	%r721, [%r2176+56];
	// begin inline asm
	dp4a.s32.s32 %r719, %r720, %r721, %r607;
	// end inline asm
	ld.shared.u32 	%r724, [%r2174+588];
	ld.shared.u32 	%r725, [%r2176+60];
	// begin inline asm
	dp4a.s32.s32 %r723, %r724, %r725, %r611;
	// end inline asm
	ld.shared.u32 	%r728, [%r2174+616];
	ld.shared.u32 	%r729, [%r2176+48];
	// begin inline asm
	dp4a.s32.s32 %r727, %r728, %r729, %r615;
	// end inline asm
	ld.shared.u32 	%r732, [%r2174+616];
	ld.shared.u32 	%r733, [%r2176+52];
	// begin inline asm
	dp4a.s32.s32 %r731, %r732, %r733, %r619;
	// end inline asm
	ld.shared.u32 	%r736, [%r2174+616];
	ld.shared.u32 	%r737, [%r2176+56];
	// begin inline asm
	dp4a.s32.s32 %r735, %r736, %r737, %r623;
	// end inline asm
	ld.shared.u32 	%r740, [%r2174+616];
	ld.shared.u32 	%r741, [%r2176+60];
	// begin inline asm
	dp4a.s32.s32 %r739, %r740, %r741, %r627;
	// end inline asm
	ld.shared.u32 	%r744, [%r2174+644];
	ld.shared.u32 	%r745, [%r2176+48];
	// begin inline asm
	dp4a.s32.s32 %r743, %r744, %r745, %r631;
	// end inline asm
	ld.shared.u32 	%r748, [%r2174+644];
	ld.shared.u32 	%r749, [%r2176+52];
	// begin inline asm
	dp4a.s32.s32 %r747, %r748, %r749, %r635;
	// end inline asm
	ld.shared.u32 	%r752, [%r2174+644];
	ld.shared.u32 	%r753, [%r2176+56];
	// begin inline asm
	dp4a.s32.s32 %r751, %r752, %r753, %r639;
	// end inline asm
	ld.shared.u32 	%r756, [%r2174+644];
	ld.shared.u32 	%r757, [%r2176+60];
	// begin inline asm
	dp4a.s32.s32 %r755, %r756, %r757, %r643;
	// end inline asm
	ld.shared.u32 	%r760, [%r2174+672];
	ld.shared.u32 	%r761, [%r2176+48];
	// begin inline asm
	dp4a.s32.s32 %r759, %r760, %r761, %r647;
	// end inline asm
	ld.shared.u32 	%r764, [%r2174+672];
	ld.shared.u32 	%r765, [%r2176+52];
	// begin inline asm
	dp4a.s32.s32 %r763, %r764, %r765, %r651;
	// end inline asm
	ld.shared.u32 	%r768, [%r2174+672];
	ld.shared.u32 	%r769, [%r2176+56];
	// begin inline asm
	dp4a.s32.s32 %r767, %r768, %r769, %r655;
	// end inline asm
	ld.shared.u32 	%r772, [%r2174+672];
	ld.shared.u32 	%r773, [%r2176+60];
	// begin inline asm
	dp4a.s32.s32 %r771, %r772, %r773, %r659;
	// end inline asm
	ld.shared.u32 	%r776, [%r2174+700];
	ld.shared.u32 	%r777, [%r2176+48];
	// begin inline asm
	dp4a.s32.s32 %r775, %r776, %r777, %r663;
	// end inline asm
	ld.shared.u32 	%r780, [%r2174+700];
	ld.shared.u32 	%r781, [%r2176+52];
	// begin inline asm
	dp4a.s32.s32 %r779, %r780, %r781, %r667;
	// end inline asm
	ld.shared.u32 	%r784, [%r2174+700];
	ld.shared.u32 	%r785, [%r2176+56];
	// begin inline asm
	dp4a.s32.s32 %r783, %r784, %r785, %r671;
	// end inline asm
	ld.shared.u32 	%r788, [%r2174+700];
	ld.shared.u32 	%r789, [%r2176+60];
	// begin inline asm
	dp4a.s32.s32 %r787, %r788, %r789, %r675;
	// end inline asm
	ld.shared.u32 	%r792, [%r2174+728];
	ld.shared.u32 	%r793, [%r2176+48];
	// begin inline asm
	dp4a.s32.s32 %r791, %r792, %r793, %r679;
	// end inline asm
	ld.shared.u32 	%r796, [%r2174+728];
	ld.shared.u32 	%r797, [%r2176+52];
	// begin inline asm
	dp4a.s32.s32 %r795, %r796, %r797, %r683;
	// end inline asm
	ld.shared.u32 	%r800, [%r2174+728];
	ld.shared.u32 	%r801, [%r2176+56];
	// begin inline asm
	dp4a.s32.s32 %r799, %r800, %r801, %r687;
	// end inline asm
	ld.shared.u32 	%r804, [%r2174+728];
	ld.shared.u32 	%r805, [%r2176+60];
	// begin inline asm
	dp4a.s32.s32 %r803, %r804, %r805, %r691;
	// end inline asm
	ld.shared.u32 	%r808, [%r2174+756];
	ld.shared.u32 	%r809, [%r2176+48];
	// begin inline asm
	dp4a.s32.s32 %r807, %r808, %r809, %r695;
	// end inline asm
	ld.shared.u32 	%r812, [%r2174+756];
	ld.shared.u32 	%r813, [%r2176+52];
	// begin inline asm
	dp4a.s32.s32 %r811, %r812, %r813, %r699;
	// end inline asm
	ld.shared.u32 	%r816, [%r2174+756];
	ld.shared.u32 	%r817, [%r2176+56];
	// begin inline asm
	dp4a.s32.s32 %r815, %r816, %r817, %r703;
	// end inline asm
	ld.shared.u32 	%r820, [%r2174+756];
	ld.shared.u32 	%r821, [%r2176+60];
	// begin inline asm
	dp4a.s32.s32 %r819, %r820, %r821, %r707;
	// end inline asm
	ld.shared.u32 	%r824, [%r2174+784];
	ld.shared.u32 	%r825, [%r2176+64];
	// begin inline asm
	dp4a.s32.s32 %r823, %r824, %r825, %r711;
	// end inline asm
	ld.shared.u32 	%r828, [%r2174+784];
	ld.shared.u32 	%r829, [%r2176+68];
	// begin inline asm
	dp4a.s32.s32 %r827, %r828, %r829, %r715;
	// end inline asm
	ld.shared.u32 	%r832, [%r2174+784];
	ld.shared.u32 	%r833, [%r2176+72];
	// begin inline asm
	dp4a.s32.s32 %r831, %r832, %r833, %r719;
	// end inline asm
	ld.shared.u32 	%r836, [%r2174+784];
	ld.shared.u32 	%r837, [%r2176+76];
	// begin inline asm
	dp4a.s32.s32 %r835, %r836, %r837, %r723;
	// end inline asm
	ld.shared.u32 	%r840, [%r2174+812];
	ld.shared.u32 	%r841, [%r2176+64];
	// begin inline asm
	dp4a.s32.s32 %r839, %r840, %r841, %r727;
	// end inline asm
	ld.shared.u32 	%r844, [%r2174+812];
	ld.shared.u32 	%r845, [%r2176+68];
	// begin inline asm
	dp4a.s32.s32 %r843, %r844, %r845, %r731;
	// end inline asm
	ld.shared.u32 	%r848, [%r2174+812];
	ld.shared.u32 	%r849, [%r2176+72];
	// begin inline asm
	dp4a.s32.s32 %r847, %r848, %r849, %r735;
	// end inline asm
	ld.shared.u32 	%r852, [%r2174+812];
	ld.shared.u32 	%r853, [%r2176+76];
	// begin inline asm
	dp4a.s32.s32 %r851, %r852, %r853, %r739;
	// end inline asm
	ld.shared.u32 	%r856, [%r2174+840];
	ld.shared.u32 	%r857, [%r2176+64];
	// begin inline asm
	dp4a.s32.s32 %r855, %r856, %r857, %r743;
	// end inline asm
	ld.shared.u32 	%r860, [%r2174+840];
	ld.shared.u32 	%r861, [%r2176+68];
	// begin inline asm
	dp4a.s32.s32 %r859, %r860, %r861, %r747;
	// end inline asm
	ld.shared.u32 	%r864, [%r2174+840];
	ld.shared.u32 	%r865, [%r2176+72];
	// begin inline asm
	dp4a.s32.s32 %r863, %r864, %r865, %r751;
	// end inline asm
	ld.shared.u32 	%r868, [%r2174+840];
	ld.shared.u32 	%r869, [%r2176+76];
	// begin inline asm
	dp4a.s32.s32 %r867, %r868, %r869, %r755;
	// end inline asm
	ld.shared.u32 	%r872, [%r2174+868];
	ld.shared.u32 	%r873, [%r2176+64];
	// begin inline asm
	dp4a.s32.s32 %r871, %r872, %r873, %r759;
	// end inline asm
	ld.shared.u32 	%r876, [%r2174+868];
	ld.shared.u32 	%r877, [%r2176+68];
	// begin inline asm
	dp4a.s32.s32 %r875, %r876, %r877, %r763;
	// end inline asm
	ld.shared.u32 	%r880, [%r2174+868];
	ld.shared.u32 	%r881, [%r2176+72];
	// begin inline asm
	dp4a.s32.s32 %r879, %r880, %r881, %r767;
	// end inline asm
	ld.shared.u32 	%r884, [%r2174+868];
	ld.shared.u32 	%r885, [%r2176+76];
	// begin inline asm
	dp4a.s32.s32 %r883, %r884, %r885, %r771;
	// end inline asm
	ld.shared.u32 	%r888, [%r2174+896];
	ld.shared.u32 	%r889, [%r2176+64];
	// begin inline asm
	dp4a.s32.s32 %r887, %r888, %r889, %r775;
	// end inline asm
	ld.shared.u32 	%r892, [%r2174+896];
	ld.shared.u32 	%r893, [%r2176+68];
	// begin inline asm
	dp4a.s32.s32 %r891, %r892, %r893, %r779;
	// end inline asm
	ld.shared.u32 	%r896, [%r2174+896];
	ld.shared.u32 	%r897, [%r2176+72];
	// begin inline asm
	dp4a.s32.s32 %r895, %r896, %r897, %r783;
	// end inline asm
	ld.shared.u32 	%r900, [%r2174+896];
	ld.shared.u32 	%r901, [%r2176+76];
	// begin inline asm
	dp4a.s32.s32 %r899, %r900, %r901, %r787;
	// end inline asm
	ld.shared.u32 	%r904, [%r2174+924];
	ld.shared.u32 	%r905, [%r2176+64];
	// begin inline asm
	dp4a.s32.s32 %r903, %r904, %r905, %r791;
	// end inline asm
	ld.shared.u32 	%r908, [%r2174+924];
	ld.shared.u32 	%r909, [%r2176+68];
	// begin inline asm
	dp4a.s32.s32 %r907, %r908, %r909, %r795;
	// end inline asm
	ld.shared.u32 	%r912, [%r2174+924];
	ld.shared.u32 	%r913, [%r2176+72];
	// begin inline asm
	dp4a.s32.s32 %r911, %r912, %r913, %r799;
	// end inline asm
	ld.shared.u32 	%r916, [%r2174+924];
	ld.shared.u32 	%r917, [%r2176+76];
	// begin inline asm
	dp4a.s32.s32 %r915, %r916, %r917, %r803;
	// end inline asm
	ld.shared.u32 	%r920, [%r2174+952];
	ld.shared.u32 	%r921, [%r2176+64];
	// begin inline asm
	dp4a.s32.s32 %r919, %r920, %r921, %r807;
	// end inline asm
	ld.shared.u32 	%r924, [%r2174+952];
	ld.shared.u32 	%r925, [%r2176+68];
	// begin inline asm
	dp4a.s32.s32 %r923, %r924, %r925, %r811;
	// end inline asm
	ld.shared.u32 	%r928, [%r2174+952];
	ld.shared.u32 	%r929, [%r2176+72];
	// begin inline asm
	dp4a.s32.s32 %r927, %r928, %r929, %r815;
	// end inline asm
	ld.shared.u32 	%r932, [%r2174+952];
	ld.shared.u32 	%r933, [%r2176+76];
	// begin inline asm
	dp4a.s32.s32 %r931, %r932, %r933, %r819;
	// end inline asm
	ld.shared.u32 	%r936, [%r2174+980];
	ld.shared.u32 	%r937, [%r2176+80];
	// begin inline asm
	dp4a.s32.s32 %r935, %r936, %r937, %r823;
	// end inline asm
	ld.shared.u32 	%r940, [%r2174+980];
	ld.shared.u32 	%r941, [%r2176+84];
	// begin inline asm
	dp4a.s32.s32 %r939, %r940, %r941, %r827;
	// end inline asm
	ld.shared.u32 	%r944, [%r2174+980];
	ld.shared.u32 	%r945, [%r2176+88];
	// begin inline asm
	dp4a.s32.s32 %r943, %r944, %r945, %r831;
	// end inline asm
	ld.shared.u32 	%r948, [%r2174+980];
	ld.shared.u32 	%r949, [%r2176+92];
	// begin inline asm
	dp4a.s32.s32 %r947, %r948, %r949, %r835;
	// end inline asm
	ld.shared.u32 	%r952, [%r2174+1008];
	ld.shared.u32 	%r953, [%r2176+80];
	// begin inline asm
	dp4a.s32.s32 %r951, %r952, %r953, %r839;
	// end inline asm
	ld.shared.u32 	%r956, [%r2174+1008];
	ld.shared.u32 	%r957, [%r2176+84];
	// begin inline asm
	dp4a.s32.s32 %r955, %r956, %r957, %r843;
	// end inline asm
	ld.shared.u32 	%r960, [%r2174+1008];
	ld.shared.u32 	%r961, [%r2176+88];
	// begin inline asm
	dp4a.s32.s32 %r959, %r960, %r961, %r847;
	// end inline asm
	ld.shared.u32 	%r964, [%r2174+1008];
	ld.shared.u32 	%r965, [%r2176+92];
	// begin inline asm
	dp4a.s32.s32 %r963, %r964, %r965, %r851;
	// end inline asm
	ld.shared.u32 	%r968, [%r2174+1036];
	ld.shared.u32 	%r969, [%r2176+80];
	// begin inline asm
	dp4a.s32.s32 %r967, %r968, %r969, %r855;
	// end inline asm
	ld.shared.u32 	%r972, [%r2174+1036];
	ld.shared.u32 	%r973, [%r2176+84];
	// begin inline asm
	dp4a.s32.s32 %r971, %r972, %r973, %r859;
	// end inline asm
	ld.shared.u32 	%r976, [%r2174+1036];
	ld.shared.u32 	%r977, [%r2176+88];
	// begin inline asm
	dp4a.s32.s32 %r975, %r976, %r977, %r863;
	// end inline asm
	ld.shared.u32 	%r980, [%r2174+1036];
	ld.shared.u32 	%r981, [%r2176+92];
	// begin inline asm
	dp4a.s32.s32 %r979, %r980, %r981, %r867;
	// end inline asm
	ld.shared.u32 	%r984, [%r2174+1064];
	ld.shared.u32 	%r985, [%r2176+80];
	// begin inline asm
	dp4a.s32.s32 %r983, %r984, %r985, %r871;
	// end inline asm
	ld.shared.u32 	%r988, [%r2174+1064];
	ld.shared.u32 	%r989, [%r2176+84];
	// begin inline asm
	dp4a.s32.s32 %r987, %r988, %r989, %r875;
	// end inline asm
	ld.shared.u32 	%r992, [%r2174+1064];
	ld.shared.u32 	%r993, [%r2176+88];
	// begin inline asm
	dp4a.s32.s32 %r991, %r992, %r993, %r879;
	// end inline asm
	ld.shared.u32 	%r996, [%r2174+1064];
	ld.shared.u32 	%r997, [%r2176+92];
	// begin inline asm
	dp4a.s32.s32 %r995, %r996, %r997, %r883;
	// end inline asm
	ld.shared.u32 	%r1000, [%r2174+1092];
	ld.shared.u32 	%r1001, [%r2176+80];
	// begin inline asm
	dp4a.s32.s32 %r999, %r1000, %r1001, %r887;
	// end inline asm
	ld.shared.u32 	%r1004, [%r2174+1092];
	ld.shared.u32 	%r1005, [%r2176+84];
	// begin inline asm
	dp4a.s32.s32 %r1003, %r1004, %r1005, %r891;
	// end inline asm
	ld.shared.u32 	%r1008, [%r2174+1092];
	ld.shared.u32 	%r1009, [%r2176+88];
	// begin inline asm
	dp4a.s32.s32 %r1007, %r1008, %r1009, %r895;
	// end inline asm
	ld.shared.u32 	%r1012, [%r2174+1092];
	ld.shared.u32 	%r1013, [%r2176+92];
	// begin inline asm
	dp4a.s32.s32 %r1011, %r1012, %r1013, %r899;
	// end inline asm
	ld.shared.u32 	%r1016, [%r2174+1120];
	ld.shared.u32 	%r1017, [%r2176+80];
	// begin inline asm
	dp4a.s32.s32 %r1015, %r1016, %r1017, %r903;
	// end inline asm
	ld.shared.u32 	%r1020, [%r2174+1120];
	ld.shared.u32 	%r1021, [%r2176+84];
	// begin inline asm
	dp4a.s32.s32 %r1019, %r1020, %r1021, %r907;
	// end inline asm
	ld.shared.u32 	%r1024, [%r2174+1120];
	ld.shared.u32 	%r1025, [%r2176+88];
	// begin inline asm
	dp4a.s32.s32 %r1023, %r1024, %r1025, %r911;
	// end inline asm
	ld.shared.u32 	%r1028, [%r2174+1120];
	ld.shared.u32 	%r1029, [%r2176+92];
	// begin inline asm
	dp4a.s32.s32 %r1027, %r1028, %r1029, %r915;
	// end inline asm
	ld.shared.u32 	%r1032, [%r2174+1148];
	ld.shared.u32 	%r1033, [%r2176+80];
	// begin inline asm
	dp4a.s32.s32 %r1031, %r1032, %r1033, %r919;
	// end inline asm
	ld.shared.u32 	%r1036, [%r2174+1148];
	ld.shared.u32 	%r1037, [%r2176+84];
	// begin inline asm
	dp4a.s32.s32 %r1035, %r1036, %r1037, %r923;
	// end inline asm
	ld.shared.u32 	%r1040, [%r2174+1148];
	ld.shared.u32 	%r1041, [%r2176+88];
	// begin inline asm
	dp4a.s32.s32 %r1039, %r1040, %r1041, %r927;
	// end inline asm
	ld.shared.u32 	%r1044, [%r2174+1148];
	ld.shared.u32 	%r1045, [%r2176+92];
	// begin inline asm
	dp4a.s32.s32 %r1043, %r1044, %r1045, %r931;
	// end inline asm
	ld.shared.u32 	%r1048, [%r2174+1176];
	ld.shared.u32 	%r1049, [%r2176+96];
	// begin inline asm
	dp4a.s32.s32 %r1047, %r1048, %r1049, %r935;
	// end inline asm
	ld.shared.u32 	%r1052, [%r2174+1176];
	ld.shared.u32 	%r1053, [%r2176+100];
	// begin inline asm
	dp4a.s32.s32 %r1051, %r1052, %r1053, %r939;
	// end inline asm
	ld.shared.u32 	%r1056, [%r2174+1176];
	ld.shared.u32 	%r1057, [%r2176+104];
	// begin inline asm
	dp4a.s32.s32 %r1055, %r1056, %r1057, %r943;
	// end inline asm
	ld.shared.u32 	%r1060, [%r2174+1176];
	ld.shared.u32 	%r1061, [%r2176+108];
	// begin inline asm
	dp4a.s32.s32 %r1059, %r1060, %r1061, %r947;
	// end inline asm
	ld.shared.u32 	%r1064, [%r2174+1204];
	ld.shared.u32 	%r1065, [%r2176+96];
	// begin inline asm
	dp4a.s32.s32 %r1063, %r1064, %r1065, %r951;
	// end inline asm
	ld.shared.u32 	%r1068, [%r2174+1204];
	ld.shared.u32 	%r1069, [%r2176+100];
	// begin inline asm
	dp4a.s32.s32 %r1067, %r1068, %r1069, %r955;
	// end inline asm
	ld.shared.u32 	%r1072, [%r2174+1204];
	ld.shared.u32 	%r1073, [%r2176+104];
	// begin inline asm
	dp4a.s32.s32 %r1071, %r1072, %r1073, %r959;
	// end inline asm
	ld.shared.u32 	%r1076, [%r2174+1204];
	ld.shared.u32 	%r1077, [%r2176+108];
	// begin inline asm
	dp4a.s32.s32 %r1075, %r1076, %r1077, %r963;
	// end inline asm
	ld.shared.u32 	%r1080, [%r2174+1232];
	ld.shared.u32 	%r1081, [%r2176+96];
	// begin inline asm
	dp4a.s32.s32 %r1079, %r1080, %r1081, %r967;
	// end inline asm
	ld.shared.u32 	%r1084, [%r2174+1232];
	ld.shared.u32 	%r1085, [%r2176+100];
	// begin inline asm
	dp4a.s32.s32 %r1083, %r1084, %r1085, %r971;
	// end inline asm
	ld.shared.u32 	%r1088, [%r2174+1232];
	ld.shared.u32 	%r1089, [%r2176+104];
	// begin inline asm
	dp4a.s32.s32 %r1087, %r1088, %r1089, %r975;
	// end inline asm
	ld.shared.u32 	%r1092, [%r2174+1232];
	ld.shared.u32 	%r1093, [%r2176+108];
	// begin inline asm
	dp4a.s32.s32 %r1091, %r1092, %r1093, %r979;
	// end inline asm
	ld.shared.u32 	%r1096, [%r2174+1260];
	ld.shared.u32 	%r1097, [%r2176+96];
	// begin inline asm
	dp4a.s32.s32 %r1095, %r1096, %r1097, %r983;
	// end inline asm
	ld.shared.u32 	%r1100, [%r2174+1260];
	ld.shared.u32 	%r1101, [%r2176+100];
	// begin inline asm
	dp4a.s32.s32 %r1099, %r1100, %r1101, %r987;
	// end inline asm
	ld.shared.u32 	%r1104, [%r2174+1260];
	ld.shared.u32 	%r1105, [%r2176+104];
	// begin inline asm
	dp4a.s32.s32 %r1103, %r1104, %r1105, %r991;
	// end inline asm
	ld.shared.u32 	%r1108, [%r2174+1260];
	ld.shared.u32 	%r1109, [%r2176+108];
	// begin inline asm
	dp4a.s32.s32 %r1107, %r1108, %r1109, %r995;
	// end inline asm
	ld.shared.u32 	%r1112, [%r2174+1288];
	ld.shared.u32 	%r1113, [%r2176+96];
	// begin inline asm
	dp4a.s32.s32 %r1111, %r1112, %r1113, %r999;
	// end inline asm
	ld.shared.u32 	%r1116, [%r2174+1288];
	ld.shared.u32 	%r1117, [%r2176+100];
	// begin inline asm
	dp4a.s32.s32 %r1115, %r1116, %r1117, %r1003;
	// end inline asm
	ld.shared.u32 	%r1120, [%r2174+1288];
	ld.shared.u32 	%r1121, [%r2176+104];
	// begin inline asm
	dp4a.s32.s32 %r1119, %r1120, %r1121, %r1007;
	// end inline asm
	ld.shared.u32 	%r1124, [%r2174+1288];
	ld.shared.u32 	%r1125, [%r2176+108];
	// begin inline asm
	dp4a.s32.s32 %r1123, %r1124, %r1125, %r1011;
	// end inline asm
	ld.shared.u32 	%r1128, [%r2174+1316];
	ld.shared.u32 	%r1129, [%r2176+96];
	// begin inline asm
	dp4a.s32.s32 %r1127, %r1128, %r1129, %r1015;
	// end inline asm
	ld.shared.u32 	%r1132, [%r2174+1316];
	ld.shared.u32 	%r1133, [%r2176+100];
	// begin inline asm
	dp4a.s32.s32 %r1131, %r1132, %r1133, %r1019;
	// end inline asm
	ld.shared.u32 	%r1136, [%r2174+1316];
	ld.shared.u32 	%r1137, [%r2176+104];
	// begin inline asm
	dp4a.s32.s32 %r1135, %r1136, %r1137, %r1023;
	// end inline asm
	ld.shared.u32 	%r1140, [%r2174+1316];
	ld.shared.u32 	%r1141, [%r2176+108];
	// begin inline asm
	dp4a.s32.s32 %r1139, %r1140, %r1141, %r1027;
	// end inline asm
	ld.shared.u32 	%r1144, [%r2174+1344];
	ld.shared.u32 	%r1145, [%r2176+96];
	// begin inline asm
	dp4a.s32.s32 %r1143, %r1144, %r1145, %r1031;
	// end inline asm
	ld.shared.u32 	%r1148, [%r2174+1344];
	ld.shared.u32 	%r1149, [%r2176+100];
	// begin inline asm
	dp4a.s32.s32 %r1147, %r1148, %r1149, %r1035;
	// end inline asm
	ld.shared.u32 	%r1152, [%r2174+1344];
	ld.shared.u32 	%r1153, [%r2176+104];
	// begin inline asm
	dp4a.s32.s32 %r1151, %r1152, %r1153, %r1039;
	// end inline asm
	ld.shared.u32 	%r1156, [%r2174+1344];
	ld.shared.u32 	%r1157, [%r2176+108];
	// begin inline asm
	dp4a.s32.s32 %r1155, %r1156, %r1157, %r1043;
	// end inline asm
	ld.shared.u32 	%r1160, [%r2174+1372];
	ld.shared.u32 	%r1161, [%r2176+112];
	// begin inline asm
	dp4a.s32.s32 %r1159, %r1160, %r1161, %r1047;
	// end inline asm
	ld.shared.u32 	%r1164, [%r2174+1372];
	ld.shared.u32 	%r1165, [%r2176+116];
	// begin inline asm
	dp4a.s32.s32 %r1163, %r1164, %r1165, %r1051;
	// end inline asm
	ld.shared.u32 	%r1168, [%r2174+1372];
	ld.shared.u32 	%r1169, [%r2176+120];
	// begin inline asm
	dp4a.s32.s32 %r1167, %r1168, %r1169, %r1055;
	// end inline asm
	ld.shared.u32 	%r1172, [%r2174+1372];
	ld.shared.u32 	%r1173, [%r2176+124];
	// begin inline asm
	dp4a.s32.s32 %r1171, %r1172, %r1173, %r1059;
	// end inline asm
	ld.shared.u32 	%r1176, [%r2174+1400];
	ld.shared.u32 	%r1177, [%r2176+112];
	// begin inline asm
	dp4a.s32.s32 %r1175, %r1176, %r1177, %r1063;
	// end inline asm
	ld.shared.u32 	%r1180, [%r2174+1400];
	ld.shared.u32 	%r1181, [%r2176+116];
	// begin inline asm
	dp4a.s32.s32 %r1179, %r1180, %r1181, %r1067;
	// end inline asm
	ld.shared.u32 	%r1184, [%r2174+1400];
	ld.shared.u32 	%r1185, [%r2176+120];
	// begin inline asm
	dp4a.s32.s32 %r1183, %r1184, %r1185, %r1071;
	// end inline asm
	ld.shared.u32 	%r1188, [%r2174+1400];
	ld.shared.u32 	%r1189, [%r2176+124];
	// begin inline asm
	dp4a.s32.s32 %r1187, %r1188, %r1189, %r1075;
	// end inline asm
	ld.shared.u32 	%r1192, [%r2174+1428];
	ld.shared.u32 	%r1193, [%r2176+112];
	// begin inline asm
	dp4a.s32.s32 %r1191, %r1192, %r1193, %r1079;
	// end inline asm
	ld.shared.u32 	%r1196, [%r2174+1428];
	ld.shared.u32 	%r1197, [%r2176+116];
	// begin inline asm
	dp4a.s32.s32 %r1195, %r1196, %r1197, %r1083;
	// end inline asm
	ld.shared.u32 	%r1200, [%r2174+1428];
	ld.shared.u32 	%r1201, [%r2176+120];
	// begin inline asm
	dp4a.s32.s32 %r1199, %r1200, %r1201, %r1087;
	// end inline asm
	ld.shared.u32 	%r1204, [%r2174+1428];
	ld.shared.u32 	%r1205, [%r2176+124];
	// begin inline asm
	dp4a.s32.s32 %r1203, %r1204, %r1205, %r1091;
	// end inline asm
	ld.shared.u32 	%r1208, [%r2174+1456];
	ld.shared.u32 	%r1209, [%r2176+112];
	// begin inline asm
	dp4a.s32.s32 %r1207, %r1208, %r1209, %r1095;
	// end inline asm
	ld.shared.u32 	%r1212, [%r2174+1456];
	ld.shared.u32 	%r1213, [%r2176+116];
	// begin inline asm
	dp4a.s32.s32 %r1211, %r1212, %r1213, %r1099;
	// end inline asm
	ld.shared.u32 	%r1216, [%r2174+1456];
	ld.shared.u32 	%r1217, [%r2176+120];
	// begin inline asm
	dp4a.s32.s32 %r1215, %r1216, %r1217, %r1103;
	// end inline asm
	ld.shared.u32 	%r1220, [%r2174+1456];
	ld.shared.u32 	%r1221, [%r2176+124];
	// begin inline asm
	dp4a.s32.s32 %r1219, %r1220, %r1221, %r1107;
	// end inline asm
	ld.shared.u32 	%r1224, [%r2174+1484];
	ld.shared.u32 	%r1225, [%r2176+112];
	// begin inline asm
	dp4a.s32.s32 %r1223, %r1224, %r1225, %r1111;
	// end inline asm
	ld.shared.u32 	%r1228, [%r2174+1484];
	ld.shared.u32 	%r1229, [%r2176+116];
	// begin inline asm
	dp4a.s32.s32 %r1227, %r1228, %r1229, %r1115;
	// end inline asm
	ld.shared.u32 	%r1232, [%r2174+1484];
	ld.shared.u32 	%r1233, [%r2176+120];
	// begin inline asm
	dp4a.s32.s32 %r1231, %r1232, %r1233, %r1119;
	// end inline asm
	ld.shared.u32 	%r1236, [%r2174+1484];
	ld.shared.u32 	%r1237, [%r2176+124];
	// begin inline asm
	dp4a.s32.s32 %r1235, %r1236, %r1237, %r1123;
	// end inline asm
	ld.shared.u32 	%r1240, [%r2174+1512];
	ld.shared.u32 	%r1241, [%r2176+112];
	// begin inline asm
	dp4a.s32.s32 %r1239, %r1240, %r1241, %r1127;
	// end inline asm
	ld.shared.u32 	%r1244, [%r2174+1512];
	ld.shared.u32 	%r1245, [%r2176+116];
	// begin inline asm
	dp4a.s32.s32 %r1243, %r1244, %r1245, %r1131;
	// end inline asm
	ld.shared.u32 	%r1248, [%r2174+1512];
	ld.shared.u32 	%r1249, [%r2176+120];
	// begin inline asm
	dp4a.s32.s32 %r1247, %r1248, %r1249, %r1135;
	// end inline asm
	ld.shared.u32 	%r1252, [%r2174+1512];
	ld.shared.u32 	%r1253, [%r2176+124];
	// begin inline asm
	dp4a.s32.s32 %r1251, %r1252, %r1253, %r1139;
	// end inline asm
	ld.shared.u32 	%r1256, [%r2174+1540];
	ld.shared.u32 	%r1257, [%r2176+112];
	// begin inline asm
	dp4a.s32.s32 %r1255, %r1256, %r1257, %r1143;
	// end inline asm
	ld.shared.u32 	%r1260, [%r2174+1540];
	ld.shared.u32 	%r1261, [%r2176+116];
	// begin inline asm
	dp4a.s32.s32 %r1259, %r1260, %r1261, %r1147;
	// end inline asm
	ld.shared.u32 	%r1264, [%r2174+1540];
	ld.shared.u32 	%r1265, [%r2176+120];
	// begin inline asm
	dp4a.s32.s32 %r1263, %r1264, %r1265, %r1151;
	// end inline asm
	ld.shared.u32 	%r1268, [%r2174+1540];
	ld.shared.u32 	%r1269, [%r2176+124];
	// begin inline asm
	dp4a.s32.s32 %r1267, %r1268, %r1269, %r1155;
	// end inline asm
	ld.shared.u32 	%r1272, [%r2174+1568];
	ld.shared.u32 	%r1273, [%r2176+128];
	// begin inline asm
	dp4a.s32.s32 %r1271, %r1272, %r1273, %r1159;
	// end inline asm
	ld.shared.u32 	%r1276, [%r2174+1568];
	ld.shared.u32 	%r1277, [%r2176+132];
	// begin inline asm
	dp4a.s32.s32 %r1275, %r1276, %r1277, %r1163;
	// end inline asm
	ld.shared.u32 	%r1280, [%r2174+1568];
	ld.shared.u32 	%r1281, [%r2176+136];
	// begin inline asm
	dp4a.s32.s32 %r1279, %r1280, %r1281, %r1167;
	// end inline asm
	ld.shared.u32 	%r1284, [%r2174+1568];
	ld.shared.u32 	%r1285, [%r2176+140];
	// begin inline asm
	dp4a.s32.s32 %r1283, %r1284, %r1285, %r1171;
	// end inline asm
	ld.shared.u32 	%r1288, [%r2174+1596];
	ld.shared.u32 	%r1289, [%r2176+128];
	// begin inline asm
	dp4a.s32.s32 %r1287, %r1288, %r1289, %r1175;
	// end inline asm
	ld.shared.u32 	%r1292, [%r2174+1596];
	ld.shared.u32 	%r1293, [%r2176+132];
	// begin inline asm
	dp4a.s32.s32 %r1291, %r1292, %r1293, %r1179;
	// end inline asm
	ld.shared.u32 	%r1296, [%r2174+1596];
	ld.shared.u32 	%r1297, [%r2176+136];
	// begin inline asm
	dp4a.s32.s32 %r1295, %r1296, %r1297, %r1183;
	// end inline asm
	ld.shared.u32 	%r1300, [%r2174+1596];
	ld.shared.u32 	%r1301, [%r2176+140];
	// begin inline asm
	dp4a.s32.s32 %r1299, %r1300, %r1301, %r1187;
	// end inline asm
	ld.shared.u32 	%r1304, [%r2174+1624];
	ld.shared.u32 	%r1305, [%r2176+128];
	// begin inline asm
	dp4a.s32.s32 %r1303, %r1304, %r1305, %r1191;
	// end inline asm
	ld.shared.u32 	%r1308, [%r2174+1624];
	ld.shared.u32 	%r1309, [%r2176+132];
	// begin inline asm
	dp4a.s32.s32 %r1307, %r1308, %r1309, %r1195;
	// end inline asm
	ld.shared.u32 	%r1312, [%r2174+1624];
	ld.shared.u32 	%r1313, [%r2176+136];
	// begin inline asm
	dp4a.s32.s32 %r1311, %r1312, %r1313, %r1199;
	// end inline asm
	ld.shared.u32 	%r1316, [%r2174+1624];
	ld.shared.u32 	%r1317, [%r2176+140];
	// begin inline asm
	dp4a.s32.s32 %r1315, %r1316, %r1317, %r1203;
	// end inline asm
	ld.shared.u32 	%r1320, [%r2174+1652];
	ld.shared.u32 	%r1321, [%r2176+128];
	// begin inline asm
	dp4a.s32.s32 %r1319, %r1320, %r1321, %r1207;
	// end inline asm
	ld.shared.u32 	%r1324, [%r2174+1652];
	ld.shared.u32 	%r1325, [%r2176+132];
	// begin inline asm
	dp4a.s32.s32 %r1323, %r1324, %r1325, %r1211;
	// end inline asm
	ld.shared.u32 	%r1328, [%r2174+1652];
	ld.shared.u32 	%r1329, [%r2176+136];
	// begin inline asm
	dp4a.s32.s32 %r1327, %r1328, %r1329, %r1215;
	// end inline asm
	ld.shared.u32 	%r1332, [%r2174+1652];
	ld.shared.u32 	%r1333, [%r2176+140];
	// begin inline asm
	dp4a.s32.s32 %r1331, %r1332, %r1333, %r1219;
	// end inline asm
	ld.shared.u32 	%r1336, [%r2174+1680];
	ld.shared.u32 	%r1337, [%r2176+128];
	// begin inline asm
	dp4a.s32.s32 %r1335, %r1336, %r1337, %r1223;
	// end inline asm
	ld.shared.u32 	%r1340, [%r2174+1680];
	ld.shared.u32 	%r1341, [%r2176+132];
	// begin inline asm
	dp4a.s32.s32 %r1339, %r1340, %r1341, %r1227;
	// end inline asm
	ld.shared.u32 	%r1344, [%r2174+1680];
	ld.shared.u32 	%r1345, [%r2176+136];
	// begin inline asm
	dp4a.s32.s32 %r1343, %r1344, %r1345, %r1231;
	// end inline asm
	ld.shared.u32 	%r1348, [%r2174+1680];
	ld.shared.u32 	%r1349, [%r2176+140];
	// begin inline asm
	dp4a.s32.s32 %r1347, %r1348, %r1349, %r1235;
	// end inline asm
	ld.shared.u32 	%r1352, [%r2174+1708];
	ld.shared.u32 	%r1353, [%r2176+128];
	// begin inline asm
	dp4a.s32.s32 %r1351, %r1352, %r1353, %r1239;
	// end inline asm
	ld.shared.u32 	%r1356, [%r2174+1708];
	ld.shared.u32 	%r1357, [%r2176+132];
	// begin inline asm
	dp4a.s32.s32 %r1355, %r1356, %r1357, %r1243;
	// end inline asm
	ld.shared.u32 	%r1360, [%r2174+1708];
	ld.shared.u32 	%r1361, [%r2176+136];
	// begin inline asm
	dp4a.s32.s32 %r1359, %r1360, %r1361, %r1247;
	// end inline asm
	ld.shared.u32 	%r1364, [%r2174+1708];
	ld.shared.u32 	%r1365, [%r2176+140];
	// begin inline asm
	dp4a.s32.s32 %r1363, %r1364, %r1365, %r1251;
	// end inline asm
	ld.shared.u32 	%r1368, [%r2174+1736];
	ld.shared.u32 	%r1369, [%r2176+128];
	// begin inline asm
	dp4a.s32.s32 %r1367, %r1368, %r1369, %r1255;
	// end inline asm
	ld.shared.u32 	%r1372, [%r2174+1736];
	ld.shared.u32 	%r1373, [%r2176+132];
	// begin inline asm
	dp4a.s32.s32 %r1371, %r1372, %r1373, %r1259;
	// end inline asm
	ld.shared.u32 	%r1376, [%r2174+1736];
	ld.shared.u32 	%r1377, [%r2176+136];
	// begin inline asm
	dp4a.s32.s32 %r1375, %r1376, %r1377, %r1263;
	// end inline asm
	ld.shared.u32 	%r1380, [%r2174+1736];
	ld.shared.u32 	%r1381, [%r2176+140];
	// begin inline asm
	dp4a.s32.s32 %r1379, %r1380, %r1381, %r1267;
	// end inline asm
	ld.shared.u32 	%r1384, [%r2174+1764];
	ld.shared.u32 	%r1385, [%r2176+144];
	// begin inline asm
	dp4a.s32.s32 %r1383, %r1384, %r1385, %r1271;
	// end inline asm
	ld.shared.u32 	%r1388, [%r2174+1764];
	ld.shared.u32 	%r1389, [%r2176+148];
	// begin inline asm
	dp4a.s32.s32 %r1387, %r1388, %r1389, %r1275;
	// end inline asm
	ld.shared.u32 	%r1392, [%r2174+1764];
	ld.shared.u32 	%r1393, [%r2176+152];
	// begin inline asm
	dp4a.s32.s32 %r1391, %r1392, %r1393, %r1279;
	// end inline asm
	ld.shared.u32 	%r1396, [%r2174+1764];
	ld.shared.u32 	%r1397, [%r2176+156];
	// begin inline asm
	dp4a.s32.s32 %r1395, %r1396, %r1397, %r1283;
	// end inline asm
	ld.shared.u32 	%r1400, [%r2174+1792];
	ld.shared.u32 	%r1401, [%r2176+144];
	// begin inline asm
	dp4a.s32.s32 %r1399, %r1400, %r1401, %r1287;
	// end inline asm
	ld.shared.u32 	%r1404, [%r2174+1792];
	ld.shared.u32 	%r1405, [%r2176+148];
	// begin inline asm
	dp4a.s32.s32 %r1403, %r1404, %r1405, %r1291;
	// end inline asm
	ld.shared.u32 	%r1408, [%r2174+1792];
	ld.shared.u32 	%r1409, [%r2176+152];
	// begin inline asm
	dp4a.s32.s32 %r1407, %r1408, %r1409, %r1295;
	// end inline asm
	ld.shared.u32 	%r1412, [%r2174+1792];
	ld.shared.u32 	%r1413, [%r2176+156];
	// begin inline asm
	dp4a.s32.s32 %r1411, %r1412, %r1413, %r1299;
	// end inline asm
	ld.shared.u32 	%r1416, [%r2174+1820];
	ld.shared.u32 	%r1417, [%r2176+144];
	// begin inline asm
	dp4a.s32.s32 %r1415, %r1416, %r1417, %r1303;
	// end inline asm
	ld.shared.u32 	%r1420, [%r2174+1820];
	ld.shared.u32 	%r1421, [%r2176+148];
	// begin inline asm
	dp4a.s32.s32 %r1419, %r1420, %r1421, %r1307;
	// end inline asm
	ld.shared.u32 	%r1424, [%r2174+1820];
	ld.shared.u32 	%r1425, [%r2176+152];
	// begin inline asm
	dp4a.s32.s32 %r1423, %r1424, %r1425, %r1311;
	// end inline asm
	ld.shared.u32 	%r1428, [%r2174+1820];
	ld.shared.u32 	%r1429, [%r2176+156];
	// begin inline asm
	dp4a.s32.s32 %r1427, %r1428, %r1429, %r1315;
	// end inline asm
	ld.shared.u32 	%r1432, [%r2174+1848];
	ld.shared.u32 	%r1433, [%r2176+144];
	// begin inline asm
	dp4a.s32.s32 %r1431, %r1432, %r1433, %r1319;
	// end inline asm
	ld.shared.u32 	%r1436, [%r2174+1848];
	ld.shared.u32 	%r1437, [%r2176+148];
	// begin inline asm
	dp4a.s32.s32 %r1435, %r1436, %r1437, %r1323;
	// end inline asm
	ld.shared.u32 	%r1440, [%r2174+1848];
	ld.shared.u32 	%r1441, [%r2176+152];
	// begin inline asm
	dp4a.s32.s32 %r1439, %r1440, %r1441, %r1327;
	// end inline asm
	ld.shared.u32 	%r1444, [%r2174+1848];
	ld.shared.u32 	%r1445, [%r2176+156];
	// begin inline asm
	dp4a.s32.s32 %r1443, %r1444, %r1445, %r1331;
	// end inline asm
	ld.shared.u32 	%r1448, [%r2174+1876];
	ld.shared.u32 	%r1449, [%r2176+144];
	// begin inline asm
	dp4a.s32.s32 %r1447, %r1448, %r1449, %r1335;
	// end inline asm
	ld.shared.u32 	%r1452, [%r2174+1876];
	ld.shared.u32 	%r1453, [%r2176+148];
	// begin inline asm
	dp4a.s32.s32 %r1451, %r1452, %r1453, %r1339;
	// end inline asm
	ld.shared.u32 	%r1456, [%r2174+1876];
	ld.shared.u32 	%r1457, [%r2176+152];
	// begin inline asm
	dp4a.s32.s32 %r1455, %r1456, %r1457, %r1343;
	// end inline asm
	ld.shared.u32 	%r1460, [%r2174+1876];
	ld.shared.u32 	%r1461, [%r2176+156];
	// begin inline asm
	dp4a.s32.s32 %r1459, %r1460, %r1461, %r1347;
	// end inline asm
	ld.shared.u32 	%r1464, [%r2174+1904];
	ld.shared.u32 	%r1465, [%r2176+144];
	// begin inline asm
	dp4a.s32.s32 %r1463, %r1464, %r1465, %r1351;
	// end inline asm
	ld.shared.u32 	%r1468, [%r2174+1904];
	ld.shared.u32 	%r1469, [%r2176+148];
	// begin inline asm
	dp4a.s32.s32 %r1467, %r1468, %r1469, %r1355;
	// end inline asm
	ld.shared.u32 	%r1472, [%r2174+1904];
	ld.shared.u32 	%r1473, [%r2176+152];
	// begin inline asm
	dp4a.s32.s32 %r1471, %r1472, %r1473, %r1359;
	// end inline asm
	ld.shared.u32 	%r1476, [%r2174+1904];
	ld.shared.u32 	%r1477, [%r2176+156];
	// begin inline asm
	dp4a.s32.s32 %r1475, %r1476, %r1477, %r1363;
	// end inline asm
	ld.shared.u32 	%r1480, [%r2174+1932];
	ld.shared.u32 	%r1481, [%r2176+144];
	// begin inline asm
	dp4a.s32.s32 %r1479, %r1480, %r1481, %r1367;
	// end inline asm
	ld.shared.u32 	%r1484, [%r2174+1932];
	ld.shared.u32 	%r1485, [%r2176+148];
	// begin inline asm
	dp4a.s32.s32 %r1483, %r1484, %r1485, %r1371;
	// end inline asm
	ld.shared.u32 	%r1488, [%r2174+1932];
	ld.shared.u32 	%r1489, [%r2176+152];
	// begin inline asm
	dp4a.s32.s32 %r1487, %r1488, %r1489, %r1375;
	// end inline asm
	ld.shared.u32 	%r1492, [%r2174+1932];
	ld.shared.u32 	%r1493, [%r2176+156];
	// begin inline asm
	dp4a.s32.s32 %r1491, %r1492, %r1493, %r1379;
	// end inline asm
	ld.shared.u32 	%r1496, [%r2174+1960];
	ld.shared.u32 	%r1497, [%r2176+160];
	// begin inline asm
	dp4a.s32.s32 %r1495, %r1496, %r1497, %r1383;
	// end inline asm
	ld.shared.u32 	%r1500, [%r2174+1960];
	ld.shared.u32 	%r1501, [%r2176+164];
	// begin inline asm
	dp4a.s32.s32 %r1499, %r1500, %r1501, %r1387;
	// end inline asm
	ld.shared.u32 	%r1504, [%r2174+1960];
	ld.shared.u32 	%r1505, [%r2176+168];
	// begin inline asm
	dp4a.s32.s32 %r1503, %r1504, %r1505, %r1391;
	// end inline asm
	ld.shared.u32 	%r1508, [%r2174+1960];
	ld.shared.u32 	%r1509, [%r2176+172];
	// begin inline asm
	dp4a.s32.s32 %r1507, %r1508, %r1509, %r1395;
	// end inline asm
	ld.shared.u32 	%r1512, [%r2174+1988];
	ld.shared.u32 	%r1513, [%r2176+160];
	// begin inline asm
	dp4a.s32.s32 %r1511, %r1512, %r1513, %r1399;
	// end inline asm
	ld.shared.u32 	%r1516, [%r2174+1988];
	ld.shared.u32 	%r1517, [%r2176+164];
	// begin inline asm
	dp4a.s32.s32 %r1515, %r1516, %r1517, %r1403;
	// end inline asm
	ld.shared.u32 	%r1520, [%r2174+1988];
	ld.shared.u32 	%r1521, [%r2176+168];
	// begin inline asm
	dp4a.s32.s32 %r1519, %r1520, %r1521, %r1407;
	// end inline asm
	ld.shared.u32 	%r1524, [%r2174+1988];
	ld.shared.u32 	%r1525, [%r2176+172];
	// begin inline asm
	dp4a.s32.s32 %r1523, %r1524, %r1525, %r1411;
	// end inline asm
	ld.shared.u32 	%r1528, [%r2174+2016];
	ld.shared.u32 	%r1529, [%r2176+160];
	// begin inline asm
	dp4a.s32.s32 %r1527, %r1528, %r1529, %r1415;
	// end inline asm
	ld.shared.u32 	%r1532, [%r2174+2016];
	ld.shared.u32 	%r1533, [%r2176+164];
	// begin inline asm
	dp4a.s32.s32 %r1531, %r1532, %r1533, %r1419;
	// end inline asm
	ld.shared.u32 	%r1536, [%r2174+2016];
	ld.shared.u32 	%r1537, [%r2176+168];
	// begin inline asm
	dp4a.s32.s32 %r1535, %r1536, %r1537, %r1423;
	// end inline asm
	ld.shared.u32 	%r1540, [%r2174+2016];
	ld.shared.u32 	%r1541, [%r2176+172];
	// begin inline asm
	dp4a.s32.s32 %r1539, %r1540, %r1541, %r1427;
	// end inline asm
	ld.shared.u32 	%r1544, [%r2174+2044];
	ld.shared.u32 	%r1545, [%r2176+160];
	// begin inline asm
	dp4a.s32.s32 %r1543, %r1544, %r1545, %r1431;
	// end inline asm
	ld.shared.u32 	%r1548, [%r2174+2044];
	ld.shared.u32 	%r1549, [%r2176+164];
	// begin inline asm
	dp4a.s32.s32 %r1547, %r1548, %r1549, %r1435;
	// end inline asm
	ld.shared.u32 	%r1552, [%r2174+2044];
	ld.shared.u32 	%r1553, [%r2176+168];
	// begin inline asm
	dp4a.s32.s32 %r1551, %r1552, %r1553, %r1439;
	// end inline asm
	ld.shared.u32 	%r1556, [%r2174+2044];
	ld.shared.u32 	%r1557, [%r2176+172];
	// begin inline asm
	dp4a.s32.s32 %r1555, %r1556, %r1557, %r1443;
	// end inline asm
	ld.shared.u32 	%r1560, [%r2174+2072];
	ld.shared.u32 	%r1561, [%r2176+160];
	// begin inline asm
	dp4a.s32.s32 %r1559, %r1560, %r1561, %r1447;
	// end inline asm
	ld.shared.u32 	%r1564, [%r2174+2072];
	ld.shared.u32 	%r1565, [%r2176+164];
	// begin inline asm
	dp4a.s32.s32 %r1563, %r1564, %r1565, %r1451;
	// end inline asm
	ld.shared.u32 	%r1568, [%r2174+2072];
	ld.shared.u32 	%r1569, [%r2176+168];
	// begin inline asm
	dp4a.s32.s32 %r1567, %r1568, %r1569, %r1455;
	// end inline asm
	ld.shared.u32 	%r1572, [%r2174+2072];
	ld.shared.u32 	%r1573, [%r2176+172];
	// begin inline asm
	dp4a.s32.s32 %r1571, %r1572, %r1573, %r1459;
	// end inline asm
	ld.shared.u32 	%r1576, [%r2174+2100];
	ld.shared.u32 	%r1577, [%r2176+160];
	// begin inline asm
	dp4a.s32.s32 %r1575, %r1576, %r1577, %r1463;
	// end inline asm
	ld.shared.u32 	%r1580, [%r2174+2100];
	ld.shared.u32 	%r1581, [%r2176+164];
	// begin inline asm
	dp4a.s32.s32 %r1579, %r1580, %r1581, %r1467;
	// end inline asm
	ld.shared.u32 	%r1584, [%r2174+2100];
	ld.shared.u32 	%r1585, [%r2176+168];
	// begin inline asm
	dp4a.s32.s32 %r1583, %r1584, %r1585, %r1471;
	// end inline asm
	ld.shared.u32 	%r1588, [%r2174+2100];
	ld.shared.u32 	%r1589, [%r2176+172];
	// begin inline asm
	dp4a.s32.s32 %r1587, %r1588, %r1589, %r1475;
	// end inline asm
	ld.shared.u32 	%r1592, [%r2174+2128];
	ld.shared.u32 	%r1593, [%r2176+160];
	// begin inline asm
	dp4a.s32.s32 %r1591, %r1592, %r1593, %r1479;
	// end inline asm
	ld.shared.u32 	%r1596, [%r2174+2128];
	ld.shared.u32 	%r1597, [%r2176+164];
	// begin inline asm
	dp4a.s32.s32 %r1595, %r1596, %r1597, %r1483;
	// end inline asm
	ld.shared.u32 	%r1600, [%r2174+2128];
	ld.shared.u32 	%r1601, [%r2176+168];
	// begin inline asm
	dp4a.s32.s32 %r1599, %r1600, %r1601, %r1487;
	// end inline asm
	ld.shared.u32 	%r1604, [%r2174+2128];
	ld.shared.u32 	%r1605, [%r2176+172];
	// begin inline asm
	dp4a.s32.s32 %r1603, %r1604, %r1605, %r1491;
	// end inline asm
	ld.shared.u32 	%r1608, [%r2174+2156];
	ld.shared.u32 	%r1609, [%r2176+176];
	// begin inline asm
	dp4a.s32.s32 %r1607, %r1608, %r1609, %r1495;
	// end inline asm
	ld.shared.u32 	%r1612, [%r2174+2156];
	ld.shared.u32 	%r1613, [%r2176+180];
	// begin inline asm
	dp4a.s32.s32 %r1611, %r1612, %r1613, %r1499;
	// end inline asm
	ld.shared.u32 	%r1616, [%r2174+2156];
	ld.shared.u32 	%r1617, [%r2176+184];
	// begin inline asm
	dp4a.s32.s32 %r1615, %r1616, %r1617, %r1503;
	// end inline asm
	ld.shared.u32 	%r1620, [%r2174+2156];
	ld.shared.u32 	%r1621, [%r2176+188];
	// begin inline asm
	dp4a.s32.s32 %r1619, %r1620, %r1621, %r1507;
	// end inline asm
	ld.shared.u32 	%r1624, [%r2174+2184];
	ld.shared.u32 	%r1625, [%r2176+176];
	// begin inline asm
	dp4a.s32.s32 %r1623, %r1624, %r1625, %r1511;
	// end inline asm
	ld.shared.u32 	%r1628, [%r2174+2184];
	ld.shared.u32 	%r1629, [%r2176+180];
	// begin inline asm
	dp4a.s32.s32 %r1627, %r1628, %r1629, %r1515;
	// end inline asm
	ld.shared.u32 	%r1632, [%r2174+2184];
	ld.shared.u32 	%r1633, [%r2176+184];
	// begin inline asm
	dp4a.s32.s32 %r1631, %r1632, %r1633, %r1519;
	// end inline asm
	ld.shared.u32 	%r1636, [%r2174+2184];
	ld.shared.u32 	%r1637, [%r2176+188];
	// begin inline asm
	dp4a.s32.s32 %r1635, %r1636, %r1637, %r1523;
	// end inline asm
	ld.shared.u32 	%r1640, [%r2174+2212];
	ld.shared.u32 	%r1641, [%r2176+176];
	// begin inline asm
	dp4a.s32.s32 %r1639, %r1640, %r1641, %r1527;
	// end inline asm
	ld.shared.u32 	%r1644, [%r2174+2212];
	ld.shared.u32 	%r1645, [%r2176+180];
	// begin inline asm
	dp4a.s32.s32 %r1643, %r1644, %r1645, %r1531;
	// end inline asm
	ld.shared.u32 	%r1648, [%r2174+2212];
	ld.shared.u32 	%r1649, [%r2176+184];
	// begin inline asm
	dp4a.s32.s32 %r1647, %r1648, %r1649, %r1535;
	// end inline asm
	ld.shared.u32 	%r1652, [%r2174+2212];
	ld.shared.u32 	%r1653, [%r2176+188];
	// begin inline asm
	dp4a.s32.s32 %r1651, %r1652, %r1653, %r1539;
	// end inline asm
	ld.shared.u32 	%r1656, [%r2174+2240];
	ld.shared.u32 	%r1657, [%r2176+176];
	// begin inline asm
	dp4a.s32.s32 %r1655, %r1656, %r1657, %r1543;
	// end inline asm
	ld.shared.u32 	%r1660, [%r2174+2240];
	ld.shared.u32 	%r1661, [%r2176+180];
	// begin inline asm
	dp4a.s32.s32 %r1659, %r1660, %r1661, %r1547;
	// end inline asm
	ld.shared.u32 	%r1664, [%r2174+2240];
	ld.shared.u32 	%r1665, [%r2176+184];
	// begin inline asm
	dp4a.s32.s32 %r1663, %r1664, %r1665, %r1551;
	// end inline asm
	ld.shared.u32 	%r1668, [%r2174+2240];
	ld.shared.u32 	%r1669, [%r2176+188];
	// begin inline asm
	dp4a.s32.s32 %r1667, %r1668, %r1669, %r1555;
	// end inline asm
	ld.shared.u32 	%r1672, [%r2174+2268];
	ld.shared.u32 	%r1673, [%r2176+176];
	// begin inline asm
	dp4a.s32.s32 %r1671, %r1672, %r1673, %r1559;
	// end inline asm
	ld.shared.u32 	%r1676, [%r2174+2268];
	ld.shared.u32 	%r1677, [%r2176+180];
	// begin inline asm
	dp4a.s32.s32 %r1675, %r1676, %r1677, %r1563;
	// end inline asm
	ld.shared.u32 	%r1680, [%r2174+2268];
	ld.shared.u32 	%r1681, [%r2176+184];
	// begin inline asm
	dp4a.s32.s32 %r1679, %r1680, %r1681, %r1567;
	// end inline asm
	ld.shared.u32 	%r1684, [%r2174+2268];
	ld.shared.u32 	%r1685, [%r2176+188];
	// begin inline asm
	dp4a.s32.s32 %r1683, %r1684, %r1685, %r1571;
	// end inline asm
	ld.shared.u32 	%r1688, [%r2174+2296];
	ld.shared.u32 	%r1689, [%r2176+176];
	// begin inline asm
	dp4a.s32.s32 %r1687, %r1688, %r1689, %r1575;
	// end inline asm
	ld.shared.u32 	%r1692, [%r2174+2296];
	ld.shared.u32 	%r1693, [%r2176+180];
	// begin inline asm
	dp4a.s32.s32 %r1691, %r1692, %r1693, %r1579;
	// end inline asm
	ld.shared.u32 	%r1696, [%r2174+2296];
	ld.shared.u32 	%r1697, [%r2176+184];
	// begin inline asm
	dp4a.s32.s32 %r1695, %r1696, %r1697, %r1583;
	// end inline asm
	ld.shared.u32 	%r1700, [%r2174+2296];
	ld.shared.u32 	%r1701, [%r2176+188];
	// begin inline asm
	dp4a.s32.s32 %r1699, %r1700, %r1701, %r1587;
	// end inline asm
	ld.shared.u32 	%r1704, [%r2174+2324];
	ld.shared.u32 	%r1705, [%r2176+176];
	// begin inline asm
	dp4a.s32.s32 %r1703, %r1704, %r1705, %r1591;
	// end inline asm
	ld.shared.u32 	%r1708, [%r2174+2324];
	ld.shared.u32 	%r1709, [%r2176+180];
	// begin inline asm
	dp4a.s32.s32 %r1707, %r1708, %r1709, %r1595;
	// end inline asm
	ld.shared.u32 	%r1712, [%r2174+2324];
	ld.shared.u32 	%r1713, [%r2176+184];
	// begin inline asm
	dp4a.s32.s32 %r1711, %r1712, %r1713, %r1599;
	// end inline asm
	ld.shared.u32 	%r1716, [%r2174+2324];
	ld.shared.u32 	%r1717, [%r2176+188];
	// begin inline asm
	dp4a.s32.s32 %r1715, %r1716, %r1717, %r1603;
	// end inline asm
	ld.shared.u32 	%r1720, [%r2174+2352];
	ld.shared.u32 	%r1721, [%r2176+192];
	// begin inline asm
	dp4a.s32.s32 %r1719, %r1720, %r1721, %r1607;
	// end inline asm
	ld.shared.u32 	%r1724, [%r2174+2352];
	ld.shared.u32 	%r1725, [%r2176+196];
	// begin inline asm
	dp4a.s32.s32 %r1723, %r1724, %r1725, %r1611;
	// end inline asm
	ld.shared.u32 	%r1728, [%r2174+2352];
	ld.shared.u32 	%r1729, [%r2176+200];
	// begin inline asm
	dp4a.s32.s32 %r1727, %r1728, %r1729, %r1615;
	// end inline asm
	ld.shared.u32 	%r1732, [%r2174+2352];
	ld.shared.u32 	%r1733, [%r2176+204];
	// begin inline asm
	dp4a.s32.s32 %r1731, %r1732, %r1733, %r1619;
	// end inline asm
	ld.shared.u32 	%r1736, [%r2174+2380];
	ld.shared.u32 	%r1737, [%r2176+192];
	// begin inline asm
	dp4a.s32.s32 %r1735, %r1736, %r1737, %r1623;
	// end inline asm
	ld.shared.u32 	%r1740, [%r2174+2380];
	ld.shared.u32 	%r1741, [%r2176+196];
	// begin inline asm
	dp4a.s32.s32 %r1739, %r1740, %r1741, %r1627;
	// end inline asm
	ld.shared.u32 	%r1744, [%r2174+2380];
	ld.shared.u32 	%r1745, [%r2176+200];
	// begin inline asm
	dp4a.s32.s32 %r1743, %r1744, %r1745, %r1631;
	// end inline asm
	ld.shared.u32 	%r1748, [%r2174+2380];
	ld.shared.u32 	%r1749, [%r2176+204];
	// begin inline asm
	dp4a.s32.s32 %r1747, %r1748, %r1749, %r1635;
	// end inline asm
	ld.shared.u32 	%r1752, [%r2174+2408];
	ld.shared.u32 	%r1753, [%r2176+192];
	// begin inline asm
	dp4a.s32.s32 %r1751, %r1752, %r1753, %r1639;
	// end inline asm
	ld.shared.u32 	%r1756, [%r2174+2408];
	ld.shared.u32 	%r1757, [%r2176+196];
	// begin inline asm
	dp4a.s32.s32 %r1755, %r1756, %r1757, %r1643;
	// end inline asm
	ld.shared.u32 	%r1760, [%r2174+2408];
	ld.shared.u32 	%r1761, [%r2176+200];
	// begin inline asm
	dp4a.s32.s32 %r1759, %r1760, %r1761, %r1647;
	// end inline asm
	ld.shared.u32 	%r1764, [%r2174+2408];
	ld.shared.u32 	%r1765, [%r2176+204];
	// begin inline asm
	dp4a.s32.s32 %r1763, %r1764, %r1765, %r1651;
	// end inline asm
	ld.shared.u32 	%r1768, [%r2174+2436];
	ld.shared.u32 	%r1769, [%r2176+192];
	// begin inline asm
	dp4a.s32.s32 %r1767, %r1768, %r1769, %r1655;
	// end inline asm
	ld.shared.u32 	%r1772, [%r2174+2436];
	ld.shared.u32 	%r1773, [%r2176+196];
	// begin inline asm
	dp4a.s32.s32 %r1771, %r1772, %r1773, %r1659;
	// end inline asm
	ld.shared.u32 	%r1776, [%r2174+2436];
	ld.shared.u32 	%r1777, [%r2176+200];
	// begin inline asm
	dp4a.s32.s32 %r1775, %r1776, %r1777, %r1663;
	// end inline asm
	ld.shared.u32 	%r1780, [%r2174+2436];
	ld.shared.u32 	%r1781, [%r2176+204];
	// begin inline asm
	dp4a.s32.s32 %r1779, %r1780, %r1781, %r1667;
	// end inline asm
	ld.shared.u32 	%r1784, [%r2174+2464];
	ld.shared.u32 	%r1785, [%r2176+192];
	// begin inline asm
	dp4a.s32.s32 %r1783, %r1784, %r1785, %r1671;
	// end inline asm
	ld.shared.u32 	%r1788, [%r2174+2464];
	ld.shared.u32 	%r1789, [%r2176+196];
	// begin inline asm
	dp4a.s32.s32 %r1787, %r1788, %r1789, %r1675;
	// end inline asm
	ld.shared.u32 	%r1792, [%r2174+2464];
	ld.shared.u32 	%r1793, [%r2176+200];
	// begin inline asm
	dp4a.s32.s32 %r1791, %r1792, %r1793, %r1679;
	// end inline asm
	ld.shared.u32 	%r1796, [%r2174+2464];
	ld.shared.u32 	%r1797, [%r2176+204];
	// begin inline asm
	dp4a.s32.s32 %r1795, %r1796, %r1797, %r1683;
	// end inline asm
	ld.shared.u32 	%r1800, [%r2174+2492];
	ld.shared.u32 	%r1801, [%r2176+192];
	// begin inline asm
	dp4a.s32.s32 %r1799, %r1800, %r1801, %r1687;
	// end inline asm
	ld.shared.u32 	%r1804, [%r2174+2492];
	ld.shared.u32 	%r1805, [%r2176+196];
	// begin inline asm
	dp4a.s32.s32 %r1803, %r1804, %r1805, %r1691;
	// end inline asm
	ld.shared.u32 	%r1808, [%r2174+2492];
	ld.shared.u32 	%r1809, [%r2176+200];
	// begin inline asm
	dp4a.s32.s32 %r1807, %r1808, %r1809, %r1695;
	// end inline asm
	ld.shared.u32 	%r1812, [%r2174+2492];
	ld.shared.u32 	%r1813, [%r2176+204];
	// begin inline asm
	dp4a.s32.s32 %r1811, %r1812, %r1813, %r1699;
	// end inline asm
	ld.shared.u32 	%r1816, [%r2174+2520];
	ld.shared.u32 	%r1817, [%r2176+192];
	// begin inline asm
	dp4a.s32.s32 %r1815, %r1816, %r1817, %r1703;
	// end inline asm
	ld.shared.u32 	%r1820, [%r2174+2520];
	ld.shared.u32 	%r1821, [%r2176+196];
	// begin inline asm
	dp4a.s32.s32 %r1819, %r1820, %r1821, %r1707;
	// end inline asm
	ld.shared.u32 	%r1824, [%r2174+2520];
	ld.shared.u32 	%r1825, [%r2176+200];
	// begin inline asm
	dp4a.s32.s32 %r1823, %r1824, %r1825, %r1711;
	// end inline asm
	ld.shared.u32 	%r1828, [%r2174+2520];
	ld.shared.u32 	%r1829, [%r2176+204];
	// begin inline asm
	dp4a.s32.s32 %r1827, %r1828, %r1829, %r1715;
	// end inline asm
	ld.shared.u32 	%r1832, [%r2174+2548];
	ld.shared.u32 	%r1833, [%r2176+208];
	// begin inline asm
	dp4a.s32.s32 %r1831, %r1832, %r1833, %r1719;
	// end inline asm
	ld.shared.u32 	%r1836, [%r2174+2548];
	ld.shared.u32 	%r1837, [%r2176+212];
	// begin inline asm
	dp4a.s32.s32 %r1835, %r1836, %r1837, %r1723;
	// end inline asm
	ld.shared.u32 	%r1840, [%r2174+2548];
	ld.shared.u32 	%r1841, [%r2176+216];
	// begin inline asm
	dp4a.s32.s32 %r1839, %r1840, %r1841, %r1727;
	// end inline asm
	ld.shared.u32 	%r1844, [%r2174+2548];
	ld.shared.u32 	%r1845, [%r2176+220];
	// begin inline asm
	dp4a.s32.s32 %r1843, %r1844, %r1845, %r1731;
	// end inline asm
	ld.shared.u32 	%r1848, [%r2174+2576];
	ld.shared.u32 	%r1849, [%r2176+208];
	// begin inline asm
	dp4a.s32.s32 %r1847, %r1848, %r1849, %r1735;
	// end inline asm
	ld.shared.u32 	%r1852, [%r2174+2576];
	ld.shared.u32 	%r1853, [%r2176+212];
	// begin inline asm
	dp4a.s32.s32 %r1851, %r1852, %r1853, %r1739;
	// end inline asm
	ld.shared.u32 	%r1856, [%r2174+2576];
	ld.shared.u32 	%r1857, [%r2176+216];
	// begin inline asm
	dp4a.s32.s32 %r1855, %r1856, %r1857, %r1743;
	// end inline asm
	ld.shared.u32 	%r1860, [%r2174+2576];
	ld.shared.u32 	%r1861, [%r2176+220];
	// begin inline asm
	dp4a.s32.s32 %r1859, %r1860, %r1861, %r1747;
	// end inline asm
	ld.shared.u32 	%r1864, [%r2174+2604];
	ld.shared.u32 	%r1865, [%r2176+208];
	// begin inline asm
	dp4a.s32.s32 %r1863, %r1864, %r1865, %r1751;
	// end inline asm
	ld.shared.u32 	%r1868, [%r2174+2604];
	ld.shared.u32 	%r1869, [%r2176+212];
	// begin inline asm
	dp4a.s32.s32 %r1867, %r1868, %r1869, %r1755;
	// end inline asm
	ld.shared.u32 	%r1872, [%r2174+2604];
	ld.shared.u32 	%r1873, [%r2176+216];
	// begin inline asm
	dp4a.s32.s32 %r1871, %r1872, %r1873, %r1759;
	// end inline asm
	ld.shared.u32 	%r1876, [%r2174+2604];
	ld.shared.u32 	%r1877, [%r2176+220];
	// begin inline asm
	dp4a.s32.s32 %r1875, %r1876, %r1877, %r1763;
	// end inline asm
	ld.shared.u32 	%r1880, [%r2174+2632];
	ld.shared.u32 	%r1881, [%r2176+208];
	// begin inline asm
	dp4a.s32.s32 %r1879, %r1880, %r1881, %r1767;
	// end inline asm
	ld.shared.u32 	%r1884, [%r2174+2632];
	ld.shared.u32 	%r1885, [%r2176+212];
	// begin inline asm
	dp4a.s32.s32 %r1883, %r1884, %r1885, %r1771;
	// end inline asm
	ld.shared.u32 	%r1888, [%r2174+2632];
	ld.shared.u32 	%r1889, [%r2176+216];
	// begin inline asm
	dp4a.s32.s32 %r1887, %r1888, %r1889, %r1775;
	// end inline asm
	ld.shared.u32 	%r1892, [%r2174+2632];
	ld.shared.u32 	%r1893, [%r2176+220];
	// begin inline asm
	dp4a.s32.s32 %r1891, %r1892, %r1893, %r1779;
	// end inline asm
	ld.shared.u32 	%r1896, [%r2174+2660];
	ld.shared.u32 	%r1897, [%r2176+208];
	// begin inline asm
	dp4a.s32.s32 %r1895, %r1896, %r1897, %r1783;
	// end inline asm
	ld.shared.u32 	%r1900, [%r2174+2660];
	ld.shared.u32 	%r1901, [%r2176+212];
	// begin inline asm
	dp4a.s32.s32 %r1899, %r1900, %r1901, %r1787;
	// end inline asm
	ld.shared.u32 	%r1904, [%r2174+2660];
	ld.shared.u32 	%r1905, [%r2176+216];
	// begin inline asm
	dp4a.s32.s32 %r1903, %r1904, %r1905, %r1791;
	// end inline asm
	ld.shared.u32 	%r1908, [%r2174+2660];
	ld.shared.u32 	%r1909, [%r2176+220];
	// begin inline asm
	dp4a.s32.s32 %r1907, %r1908, %r1909, %r1795;
	// end inline asm
	ld.shared.u32 	%r1912, [%r2174+2688];
	ld.shared.u32 	%r1913, [%r2176+208];
	// begin inline asm
	dp4a.s32.s32 %r1911, %r1912, %r1913, %r1799;
	// end inline asm
	ld.shared.u32 	%r1916, [%r2174+2688];
	ld.shared.u32 	%r1917, [%r2176+212];
	// begin inline asm
	dp4a.s32.s32 %r1915, %r1916, %r1917, %r1803;
	// end inline asm
	ld.shared.u32 	%r1920, [%r2174+2688];
	ld.shared.u32 	%r1921, [%r2176+216];
	// begin inline asm
	dp4a.s32.s32 %r1919, %r1920, %r1921, %r1807;
	// end inline asm
	ld.shared.u32 	%r1924, [%r2174+2688];
	ld.shared.u32 	%r1925, [%r2176+220];
	// begin inline asm
	dp4a.s32.s32 %r1923, %r1924, %r1925, %r1811;
	// end inline asm
	ld.shared.u32 	%r1928, [%r2174+2716];
	ld.shared.u32 	%r1929, [%r2176+208];
	// begin inline asm
	dp4a.s32.s32 %r1927, %r1928, %r1929, %r1815;
	// end inline asm
	ld.shared.u32 	%r1932, [%r2174+2716];
	ld.shared.u32 	%r1933, [%r2176+212];
	// begin inline asm
	dp4a.s32.s32 %r1931, %r1932, %r1933, %r1819;
	// end inline asm
	ld.shared.u32 	%r1936, [%r2174+2716];
	ld.shared.u32 	%r1937, [%r2176+216];
	// begin inline asm
	dp4a.s32.s32 %r1935, %r1936, %r1937, %r1823;
	// end inline asm
	ld.shared.u32 	%r1940, [%r2174+2716];
	ld.shared.u32 	%r1941, [%r2176+220];
	// begin inline asm
	dp4a.s32.s32 %r1939, %r1940, %r1941, %r1827;
	// end inline asm
	ld.shared.u32 	%r1944, [%r2174+2744];
	ld.shared.u32 	%r1945, [%r2176+224];
	// begin inline asm
	dp4a.s32.s32 %r1943, %r1944, %r1945, %r1831;
	// end inline asm
	ld.shared.u32 	%r1948, [%r2174+2744];
	ld.shared.u32 	%r1949, [%r2176+228];
	// begin inline asm
	dp4a.s32.s32 %r1947, %r1948, %r1949, %r1835;
	// end inline asm
	ld.shared.u32 	%r1952, [%r2174+2744];
	ld.shared.u32 	%r1953, [%r2176+232];
	// begin inline asm
	dp4a.s32.s32 %r1951, %r1952, %r1953, %r1839;
	// end inline asm
	ld.shared.u32 	%r1956, [%r2174+2744];
	ld.shared.u32 	%r1957, [%r2176+236];
	// begin inline asm
	dp4a.s32.s32 %r1955, %r1956, %r1957, %r1843;
	// end inline asm
	ld.shared.u32 	%r1960, [%r2174+2772];
	ld.shared.u32 	%r1961, [%r2176+224];
	// begin inline asm
	dp4a.s32.s32 %r1959, %r1960, %r1961, %r1847;
	// end inline asm
	ld.shared.u32 	%r1964, [%r2174+2772];
	ld.shared.u32 	%r1965, [%r2176+228];
	// begin inline asm
	dp4a.s32.s32 %r1963, %r1964, %r1965, %r1851;
	// end inline asm
	ld.shared.u32 	%r1968, [%r2174+2772];
	ld.shared.u32 	%r1969, [%r2176+232];
	// begin inline asm
	dp4a.s32.s32 %r1967, %r1968, %r1969, %r1855;
	// end inline asm
	ld.shared.u32 	%r1972, [%r2174+2772];
	ld.shared.u32 	%r1973, [%r2176+236];
	// begin inline asm
	dp4a.s32.s32 %r1971, %r1972, %r1973, %r1859;
	// end inline asm
	ld.shared.u32 	%r1976, [%r2174+2800];
	ld.shared.u32 	%r1977, [%r2176+224];
	// begin inline asm
	dp4a.s32.s32 %r1975, %r1976, %r1977, %r1863;
	// end inline asm
	ld.shared.u32 	%r1980, [%r2174+2800];
	ld.shared.u32 	%r1981, [%r2176+228];
	// begin inline asm
	dp4a.s32.s32 %r1979, %r1980, %r1981, %r1867;
	// end inline asm
	ld.shared.u32 	%r1984, [%r2174+2800];
	ld.shared.u32 	%r1985, [%r2176+232];
	// begin inline asm
	dp4a.s32.s32 %r1983, %r1984, %r1985, %r1871;
	// end inline asm
	ld.shared.u32 	%r1988, [%r2174+2800];
	ld.shared.u32 	%r1989, [%r2176+236];
	// begin inline asm
	dp4a.s32.s32 %r1987, %r1988, %r1989, %r1875;
	// end inline asm
	ld.shared.u32 	%r1992, [%r2174+2828];
	ld.shared.u32 	%r1993, [%r2176+224];
	// begin inline asm
	dp4a.s32.s32 %r1991, %r1992, %r1993, %r1879;
	// end inline asm
	ld.shared.u32 	%r1996, [%r2174+2828];
	ld.shared.u32 	%r1997, [%r2176+228];
	// begin inline asm
	dp4a.s32.s32 %r1995, %r1996, %r1997, %r1883;
	// end inline asm
	ld.shared.u32 	%r2000, [%r2174+2828];
	ld.shared.u32 	%r2001, [%r2176+232];
	// begin inline asm
	dp4a.s32.s32 %r1999, %r2000, %r2001, %r1887;
	// end inline asm
	ld.shared.u32 	%r2004, [%r2174+2828];
	ld.shared.u32 	%r2005, [%r2176+236];
	// begin inline asm
	dp4a.s32.s32 %r2003, %r2004, %r2005, %r1891;
	// end inline asm
	ld.shared.u32 	%r2008, [%r2174+2856];
	ld.shared.u32 	%r2009, [%r2176+224];
	// begin inline asm
	dp4a.s32.s32 %r2007, %r2008, %r2009, %r1895;
	// end inline asm
	ld.shared.u32 	%r2012, [%r2174+2856];
	ld.shared.u32 	%r2013, [%r2176+228];
	// begin inline asm
	dp4a.s32.s32 %r2011, %r2012, %r2013, %r1899;
	// end inline asm
	ld.shared.u32 	%r2016, [%r2174+2856];
	ld.shared.u32 	%r2017, [%r2176+232];
	// begin inline asm
	dp4a.s32.s32 %r2015, %r2016, %r2017, %r1903;
	// end inline asm
	ld.shared.u32 	%r2020, [%r2174+2856];
	ld.shared.u32 	%r2021, [%r2176+236];
	// begin inline asm
	dp4a.s32.s32 %r2019, %r2020, %r2021, %r1907;
	// end inline asm
	ld.shared.u32 	%r2024, [%r2174+2884];
	ld.shared.u32 	%r2025, [%r2176+224];
	// begin inline asm
	dp4a.s32.s32 %r2023, %r2024, %r2025, %r1911;
	// end inline asm
	ld.shared.u32 	%r2028, [%r2174+2884];
	ld.shared.u32 	%r2029, [%r2176+228];
	// begin inline asm
	dp4a.s32.s32 %r2027, %r2028, %r2029, %r1915;
	// end inline asm
	ld.shared.u32 	%r2032, [%r2174+2884];
	ld.shared.u32 	%r2033, [%r2176+232];
	// begin inline asm
	dp4a.s32.s32 %r2031, %r2032, %r2033, %r1919;
	// end inline asm
	ld.shared.u32 	%r2036, [%r2174+2884];
	ld.shared.u32 	%r2037, [%r2176+236];
	// begin inline asm
	dp4a.s32.s32 %r2035, %r2036, %r2037, %r1923;
	// end inline asm
	ld.shared.u32 	%r2040, [%r2174+2912];
	ld.shared.u32 	%r2041, [%r2176+224];
	// begin inline asm
	dp4a.s32.s32 %r2039, %r2040, %r2041, %r1927;
	// end inline asm
	ld.shared.u32 	%r2044, [%r2174+2912];
	ld.shared.u32 	%r2045, [%r2176+228];
	// begin inline asm
	dp4a.s32.s32 %r2043, %r2044, %r2045, %r1931;
	// end inline asm
	ld.shared.u32 	%r2048, [%r2174+2912];
	ld.shared.u32 	%r2049, [%r2176+232];
	// begin inline asm
	dp4a.s32.s32 %r2047, %r2048, %r2049, %r1935;
	// end inline asm
	ld.shared.u32 	%r2052, [%r2174+2912];
	ld.shared.u32 	%r2053, [%r2176+236];
	// begin inline asm
	dp4a.s32.s32 %r2051, %r2052, %r2053, %r1939;
	// end inline asm
	ld.shared.u32 	%r2056, [%r2174+2940];
	ld.shared.u32 	%r2057, [%r2176+240];
	// begin inline asm
	dp4a.s32.s32 %r4268, %r2056, %r2057, %r1943;
	// end inline asm
	ld.shared.u32 	%r2060, [%r2174+2940];
	ld.shared.u32 	%r2061, [%r2176+244];
	// begin inline asm
	dp4a.s32.s32 %r4267, %r2060, %r2061, %r1947;
	// end inline asm
	ld.shared.u32 	%r2064, [%r2174+2940];
	ld.shared.u32 	%r2065, [%r2176+248];
	// begin inline asm
	dp4a.s32.s32 %r4266, %r2064, %r2065, %r1951;
	// end inline asm
	ld.shared.u32 	%r2068, [%r2174+2940];
	ld.shared.u32 	%r2069, [%r2176+252];
	// begin inline asm
	dp4a.s32.s32 %r4265, %r2068, %r2069, %r1955;
	// end inline asm
	ld.shared.u32 	%r2072, [%r2174+2968];
	ld.shared.u32 	%r2073, [%r2176+240];
	// begin inline asm
	dp4a.s32.s32 %r4264, %r2072, %r2073, %r1959;
	// end inline asm
	ld.shared.u32 	%r2076, [%r2174+2968];
	ld.shared.u32 	%r2077, [%r2176+244];
	// begin inline asm
	dp4a.s32.s32 %r4263, %r2076, %r2077, %r1963;
	// end inline asm
	ld.shared.u32 	%r2080, [%r2174+2968];
	ld.shared.u32 	%r2081, [%r2176+248];
	// begin inline asm
	dp4a.s32.s32 %r4262, %r2080, %r2081, %r1967;
	// end inline asm
	ld.shared.u32 	%r2084, [%r2174+2968];
	ld.shared.u32 	%r2085, [%r2176+252];
	// begin inline asm
	dp4a.s32.s32 %r4261, %r2084, %r2085, %r1971;
	// end inline asm
	ld.shared.u32 	%r2088, [%r2174+2996];
	ld.shared.u32 	%r2089, [%r2176+240];
	// begin inline asm
	dp4a.s32.s32 %r4260, %r2088, %r2089, %r1975;
	// end inline asm
	ld.shared.u32 	%r2092, [%r2174+2996];
	ld.shared.u32 	%r2093, [%r2176+244];
	// begin inline asm
	dp4a.s32.s32 %r4259, %r2092, %r2093, %r1979;
	// end inline asm
	ld.shared.u32 	%r2096, [%r2174+2996];
	ld.shared.u32 	%r2097, [%r2176+248];
	// begin inline asm
	dp4a.s32.s32 %r4258, %r2096, %r2097, %r1983;
	// end inline asm
	ld.shared.u32 	%r2100, [%r2174+2996];
	ld.shared.u32 	%r2101, [%r2176+252];
	// begin inline asm
	dp4a.s32.s32 %r4257, %r2100, %r2101, %r1987;
	// end inline asm
	ld.shared.u32 	%r2104, [%r2174+3024];
	ld.shared.u32 	%r2105, [%r2176+240];
	// begin inline asm
	dp4a.s32.s32 %r4256, %r2104, %r2105, %r1991;
	// end inline asm
	ld.shared.u32 	%r2108, [%r2174+3024];
	ld.shared.u32 	%r2109, [%r2176+244];
	// begin inline asm
	dp4a.s32.s32 %r4255, %r2108, %r2109, %r1995;
	// end inline asm
	ld.shared.u32 	%r2112, [%r2174+3024];
	ld.shared.u32 	%r2113, [%r2176+248];
	// begin inline asm
	dp4a.s32.s32 %r4254, %r2112, %r2113, %r1999;
	// end inline asm
	ld.shared.u32 	%r2116, [%r2174+3024];
	ld.shared.u32 	%r2117, [%r2176+252];
	// begin inline asm
	dp4a.s32.s32 %r4253, %r2116, %r2117, %r2003;
	// end inline asm
	ld.shared.u32 	%r2120, [%r2174+3052];
	ld.shared.u32 	%r2121, [%r2176+240];
	// begin inline asm
	dp4a.s32.s32 %r4252, %r2120, %r2121, %r2007;
	// end inline asm
	ld.shared.u32 	%r2124, [%r2174+3052];
	ld.shared.u32 	%r2125, [%r2176+244];
	// begin inline asm
	dp4a.s32.s32 %r4251, %r2124, %r2125, %r2011;
	// end inline asm
	ld.shared.u32 	%r2128, [%r2174+3052];
	ld.shared.u32 	%r2129, [%r2176+248];
	// begin inline asm
	dp4a.s32.s32 %r4250, %r2128, %r2129, %r2015;
	// end inline asm
	ld.shared.u32 	%r2132, [%r2174+3052];
	ld.shared.u32 	%r2133, [%r2176+252];
	// begin inline asm
	dp4a.s32.s32 %r4249, %r2132, %r2133, %r2019;
	// end inline asm
	ld.shared.u32 	%r2136, [%r2174+3080];
	ld.shared.u32 	%r2137, [%r2176+240];
	// begin inline asm
	dp4a.s32.s32 %r4248, %r2136, %r2137, %r2023;
	// end inline asm
	ld.shared.u32 	%r2140, [%r2174+3080];
	ld.shared.u32 	%r2141, [%r2176+244];
	// begin inline asm
	dp4a.s32.s32 %r4247, %r2140, %r2141, %r2027;
	// end inline asm
	ld.shared.u32 	%r2144, [%r2174+3080];
	ld.shared.u32 	%r2145, [%r2176+248];
	// begin inline asm
	dp4a.s32.s32 %r4246, %r2144, %r2145, %r2031;
	// end inline asm
	ld.shared.u32 	%r2148, [%r2174+3080];
	ld.shared.u32 	%r2149, [%r2176+252];
	// begin inline asm
	dp4a.s32.s32 %r4245, %r2148, %r2149, %r2035;
	// end inline asm
	ld.shared.u32 	%r2152, [%r2174+3108];
	ld.shared.u32 	%r2153, [%r2176+240];
	// begin inline asm
	dp4a.s32.s32 %r4244, %r2152, %r2153, %r2039;
	// end inline asm
	ld.shared.u32 	%r2156, [%r2174+3108];
	ld.shared.u32 	%r2157, [%r2176+244];
	// begin inline asm
	dp4a.s32.s32 %r4243, %r2156, %r2157, %r2043;
	// end inline asm
	ld.shared.u32 	%r2160, [%r2174+3108];
	ld.shared.u32 	%r2161, [%r2176+248];
	// begin inline asm
	dp4a.s32.s32 %r4242, %r2160, %r2161, %r2047;
	// end inline asm
	ld.shared.u32 	%r2164, [%r2174+3108];
	ld.shared.u32 	%r2165, [%r2176+252];
	// begin inline asm
	dp4a.s32.s32 %r4241, %r2164, %r2165, %r2051;
	// end inline asm
	add.s32 	%r4269, %r4269, 1;
	setp.ne.s32 	%p57, %r4269, 7;
	@%p57 bra 	$L__BB60_21;
	ld.param.u64 	%rd422, [fused_nn_conv2d_cast_fixed_point_multiply_add_cast_fixed_point_multiply_add_cast_9206029716410883813__kernel0_param_5];
	ld.param.u64 	%rd421, [fused_nn_conv2d_cast_fixed_point_multiply_add_cast_fixed_point_multiply_add_cast_9206029716410883813__kernel0_param_4];
	ld.param.u64 	%rd420, [fused_nn_conv2d_cast_fixed_point_multiply_add_cast_fixed_point_multiply_add_cast_9206029716410883813__kernel0_param_3];
	ld.param.u64 	%rd419, [fused_nn_conv2d_cast_fixed_point_multiply_add_cast_fixed_point_multiply_add_cast_9206029716410883813__kernel0_param_2];
	cvta.to.global.u64 	%rd73, %rd420;
	cvta.to.global.u64 	%rd74, %rd421;
	cvta.to.global.u64 	%rd75, %rd422;
	cvta.to.global.u64 	%rd76, %rd419;
	bar.sync 	0;
	add.s32 	%r3970, %r2173, %r3;
	ld.shared.u32 	%r2178, [%r3970+3136];
	add.s32 	%r3973, %r2175, %r2171;
	ld.shared.u32 	%r2179, [%r3973+4096];
	// begin inline asm
	dp4a.s32.s32 %r2177, %r2178, %r2179, %r4268;
	// end inline asm
	ld.shared.u32 	%r2182, [%r3970+3136];
	ld.shared.u32 	%r2183, [%r3973+4100];
	// begin inline asm
	dp4a.s32.s32 %r2181, %r2182, %r2183, %r4267;
	// end inline asm
	ld.shared.u32 	%r2186, [%r3970+3136];
	ld.shared.u32 	%r2187, [%r3973+4104];
	// begin inline asm
	dp4a.s32.s32 %r2185, %r2186, %r2187, %r4266;
	// end inline asm
	ld.shared.u32 	%r2190, [%r3970+3136];
	ld.shared.u32 	%r2191, [%r3973+4108];
	// begin inline asm
	dp4a.s32.s32 %r2189, %r2190, %r2191, %r4265;
	// end inline asm
	ld.shared.u32 	%r2194, [%r3970+3164];
	ld.shared.u32 	%r2195, [%r3973+4096];
	// begin inline asm
	dp4a.s32.s32 %r2193, %r2194, %r2195, %r4264;
	// end inline asm
	ld.shared.u32 	%r2198, [%r3970+3164];
	ld.shared.u32 	%r2199, [%r3973+4100];
	// begin inline asm
	dp4a.s32.s32 %r2197, %r2198, %r2199, %r4263;
	// end inline asm
	ld.shared.u32 	%r2202, [%r3970+3164];
	ld.shared.u32 	%r2203, [%r3973+4104];
	// begin inline asm
	dp4a.s32.s32 %r2201, %r2202, %r2203, %r4262;
	// end inline asm
	ld.shared.u32 	%r2206, [%r3970+3164];
	ld.shared.u32 	%r2207, [%r3973+4108];
	// begin inline asm
	dp4a.s32.s32 %r2205, %r2206, %r2207, %r4261;
	// end inline asm
	ld.shared.u32 	%r2210, [%r3970+3192];
	ld.shared.u32 	%r2211, [%r3973+4096];
	// begin inline asm
	dp4a.s32.s32 %r2209, %r2210, %r2211, %r4260;
	// end inline asm
	ld.shared.u32 	%r2214, [%r3970+3192];
	ld.shared.u32 	%r2215, [%r3973+4100];
	// begin inline asm
	dp4a.s32.s32 %r2213, %r2214, %r2215, %r4259;
	// end inline asm
	ld.shared.u32 	%r2218, [%r3970+3192];
	ld.shared.u32 	%r2219, [%r3973+4104];
	// begin inline asm
	dp4a.s32.s32 %r2217, %r2218, %r2219, %r4258;
	// end inline asm
	ld.shared.u32 	%r2222, [%r3970+3192];
	ld.shared.u32 	%r2223, [%r3973+4108];
	// begin inline asm
	dp4a.s32.s32 %r2221, %r2222, %r2223, %r4257;
	// end inline asm
	ld.shared.u32 	%r2226, [%r3970+3220];
	ld.shared.u32 	%r2227, [%r3973+4096];
	// begin inline asm
	dp4a.s32.s32 %r2225, %r2226, %r2227, %r4256;
	// end inline asm
	ld.shared.u32 	%r2230, [%r3970+3220];
	ld.shared.u32 	%r2231, [%r3973+4100];
	// begin inline asm
	dp4a.s32.s32 %r2229, %r2230, %r2231, %r4255;
	// end inline asm
	ld.shared.u32 	%r2234, [%r3970+3220];
	ld.shared.u32 	%r2235, [%r3973+4104];
	// begin inline asm
	dp4a.s32.s32 %r2233, %r2234, %r2235, %r4254;
	// end inline asm
	ld.shared.u32 	%r2238, [%r3970+3220];
	ld.shared.u32 	%r2239, [%r3973+4108];
	// begin inline asm
	dp4a.s32.s32 %r2237, %r2238, %r2239, %r4253;
	// end inline asm
	ld.shared.u32 	%r2242, [%r3970+3248];
	ld.shared.u32 	%r2243, [%r3973+4096];
	// begin inline asm
	dp4a.s32.s32 %r2241, %r2242, %r2243, %r4252;
	// end inline asm
	ld.shared.u32 	%r2246, [%r3970+3248];
	ld.shared.u32 	%r2247, [%r3973+4100];
	// begin inline asm
	dp4a.s32.s32 %r2245, %r2246, %r2247, %r4251;
	// end inline asm
	ld.shared.u32 	%r2250, [%r3970+3248];
	ld.shared.u32 	%r2251, [%r3973+4104];
	// begin inline asm
	dp4a.s32.s32 %r2249, %r2250, %r2251, %r4250;
	// end inline asm
	ld.shared.u32 	%r2254, [%r3970+3248];
	ld.shared.u32 	%r2255, [%r3973+4108];
	// begin inline asm
	dp4a.s32.s32 %r2253, %r2254, %r2255, %r4249;
	// end inline asm
	ld.shared.u32 	%r2258, [%r3970+3276];
	ld.shared.u32 	%r2259, [%r3973+4096];
	// begin inline asm
	dp4a.s32.s32 %r2257, %r2258, %r2259, %r4248;
	// end inline asm
	ld.shared.u32 	%r2262, [%r3970+3276];
	ld.shared.u32 	%r2263, [%r3973+4100];
	// begin inline asm
	dp4a.s32.s32 %r2261, %r2262, %r2263, %r4247;
	// end inline asm
	ld.shared.u32 	%r2266, [%r3970+3276];
	ld.shared.u32 	%r2267, [%r3973+4104];
	// begin inline asm
	dp4a.s32.s32 %r2265, %r2266, %r2267, %r4246;
	// end inline asm
	ld.shared.u32 	%r2270, [%r3970+3276];
	ld.shared.u32 	%r2271, [%r3973+4108];
	// begin inline asm
	dp4a.s32.s32 %r2269, %r2270, %r2271, %r4245;
	// end inline asm
	ld.shared.u32 	%r2274, [%r3970+3304];
	ld.shared.u32 	%r2275, [%r3973+4096];
	// begin inline asm
	dp4a.s32.s32 %r2273, %r2274, %r2275, %r4244;
	// end inline asm
	ld.shared.u32 	%r2278, [%r3970+3304];
	ld.shared.u32 	%r2279, [%r3973+4100];
	// begin inline asm
	dp4a.s32.s32 %r2277, %r2278, %r2279, %r4243;
	// end inline asm
	ld.shared.u32 	%r2282, [%r3970+3304];
	ld.shared.u32 	%r2283, [%r3973+4104];
	// begin inline asm
	dp4a.s32.s32 %r2281, %r2282, %r2283, %r4242;
	// end inline asm
	ld.shared.u32 	%r2286, [%r3970+3304];
	ld.shared.u32 	%r2287, [%r3973+4108];
	// begin inline asm
	dp4a.s32.s32 %r2285, %r2286, %r2287, %r4241;
	// end inline asm
	ld.shared.u32 	%r2290, [%r3970+3332];
	ld.shared.u32 	%r2291, [%r3973+4112];
	// begin inline asm
	dp4a.s32.s32 %r2289, %r2290, %r2291, %r2177;
	// end inline asm
	ld.shared.u32 	%r2294, [%r3970+3332];
	ld.shared.u32 	%r2295, [%r3973+4116];
	// begin inline asm
	dp4a.s32.s32 %r2293, %r2294, %r2295, %r2181;
	// end inline asm
	ld.shared.u32 	%r2298, [%r3970+3332];
	ld.shared.u32 	%r2299, [%r3973+4120];
	// begin inline asm
	dp4a.s32.s32 %r2297, %r2298, %r2299, %r2185;
	// end inline asm
	ld.shared.u32 	%r2302, [%r3970+3332];
	ld.shared.u32 	%r2303, [%r3973+4124];
	// begin inline asm
	dp4a.s32.s32 %r2301, %r2302, %r2303, %r2189;
	// end inline asm
	ld.shared.u32 	%r2306, [%r3970+3360];
	ld.shared.u32 	%r2307, [%r3973+4112];
	// begin inline asm
	dp4a.s32.s32 %r2305, %r2306, %r2307, %r2193;
	// end inline asm
	ld.shared.u32 	%r2310, [%r3970+3360];
	ld.shared.u32 	%r2311, [%r3973+4116];
	// begin inline asm
	dp4a.s32.s32 %r2309, %r2310, %r2311, %r2197;
	// end inline asm
	ld.shared.u32 	%r2314, [%r3970+3360];
	ld.shared.u32 	%r2315, [%r3973+4120];
	// begin inline asm
	dp4a.s32.s32 %r2313, %r2314, %r2315, %r2201;
	// end inline asm
	ld.shared.u32 	%r2318, [%r3970+3360];
	ld.shared.u32 	%r2319, [%r3973+4124];
	// begin inline asm
	dp4a.s32.s32 %r2317, %r2318, %r2319, %r2205;
	// end inline asm
	ld.shared.u32 	%r2322, [%r3970+3388];
	ld.shared.u32 	%r2323, [%r3973+4112];
	// begin inline asm
	dp4a.s32.s32 %r2321, %r2322, %r2323, %r2209;
	// end inline asm
	ld.shared.u32 	%r2326, [%r3970+3388];
	ld.shared.u32 	%r2327, [%r3973+4116];
	// begin inline asm
	dp4a.s32.s32 %r2325, %r2326, %r2327, %r2213;
	// end inline asm
	ld.shared.u32 	%r2330, [%r3970+3388];
	ld.shared.u32 	%r2331, [%r3973+4120];
	// begin inline asm
	dp4a.s32.s32 %r2329, %r2330, %r2331, %r2217;
	// end inline asm
	ld.shared.u32 	%r2334, [%r3970+3388];
	ld.shared.u32 	%r2335, [%r3973+4124];
	// begin inline asm
	dp4a.s32.s32 %r2333, %r2334, %r2335, %r2221;
	// end inline asm
	ld.shared.u32 	%r2338, [%r3970+3416];
	ld.shared.u32 	%r2339, [%r3973+4112];
	// begin inline asm
	dp4a.s32.s32 %r2337, %r2338, %r2339, %r2225;
	// end inline asm
	ld.shared.u32 	%r2342, [%r3970+3416];
	ld.shared.u32 	%r2343, [%r3973+4116];
	// begin inline asm
	dp4a.s32.s32 %r2341, %r2342, %r2343, %r2229;
	// end inline asm
	ld.shared.u32 	%r2346, [%r3970+3416];
	ld.shared.u32 	%r2347, [%r3973+4120];
	// begin inline asm
	dp4a.s32.s32 %r2345, %r2346, %r2347, %r2233;
	// end inline asm
	ld.shared.u32 	%r2350, [%r3970+3416];
	ld.shared.u32 	%r2351, [%r3973+4124];
	// begin inline asm
	dp4a.s32.s32 %r2349, %r2350, %r2351, %r2237;
	// end inline asm
	ld.shared.u32 	%r2354, [%r3970+3444];
	ld.shared.u32 	%r2355, [%r3973+4112];
	// begin inline asm
	dp4a.s32.s32 %r2353, %r2354, %r2355, %r2241;
	// end inline asm
	ld.shared.u32 	%r2358, [%r3970+3444];
	ld.shared.u32 	%r2359, [%r3973+4116];
	// begin inline asm
	dp4a.s32.s32 %r2357, %r2358, %r2359, %r2245;
	// end inline asm
	ld.shared.u32 	%r2362, [%r3970+3444];
	ld.shared.u32 	%r2363, [%r3973+4120];
	// begin inline asm
	dp4a.s32.s32 %r2361, %r2362, %r2363, %r2249;
	// end inline asm
	ld.shared.u32 	%r2366, [%r3970+3444];
	ld.shared.u32 	%r2367, [%r3973+4124];
	// begin inline asm
	dp4a.s32.s32 %r2365, %r2366, %r2367, %r2253;
	// end inline asm
	ld.shared.u32 	%r2370, [%r3970+3472];
	ld.shared.u32 	%r2371, [%r3973+4112];
	// begin inline asm
	dp4a.s32.s32 %r2369, %r2370, %r2371, %r2257;
	// end inline asm
	ld.shared.u32 	%r2374, [%r3970+3472];
	ld.shared.u32 	%r2375, [%r3973+4116];
	// begin inline asm
	dp4a.s32.s32 %r2373, %r2374, %r2375, %r2261;
	// end inline asm
	ld.shared.u32 	%r2378, [%r3970+3472];
	ld.shared.u32 	%r2379, [%r3973+4120];
	// begin inline asm
	dp4a.s32.s32 %r2377, %r2378, %r2379, %r2265;
	// end inline asm
	ld.shared.u32 	%r2382, [%r3970+3472];
	ld.shared.u32 	%r2383, [%r3973+4124];
	// begin inline asm
	dp4a.s32.s32 %r2381, %r2382, %r2383, %r2269;
	// end inline asm
	ld.shared.u32 	%r2386, [%r3970+3500];
	ld.shared.u32 	%r2387, [%r3973+4112];
	// begin inline asm
	dp4a.s32.s32 %r2385, %r2386, %r2387, %r2273;
	// end inline asm
	ld.shared.u32 	%r2390, [%r3970+3500];
	ld.shared.u32 	%r2391, [%r3973+4116];
	// begin inline asm
	dp4a.s32.s32 %r2389, %r2390, %r2391, %r2277;
	// end inline asm
	ld.shared.u32 	%r2394, [%r3970+3500];
	ld.shared.u32 	%r2395, [%r3973+4120];
	// begin inline asm
	dp4a.s32.s32 %r2393, %r2394, %r2395, %r2281;
	// end inline asm
	ld.shared.u32 	%r2398, [%r3970+3500];
	ld.shared.u32 	%r2399, [%r3973+4124];
	// begin inline asm
	dp4a.s32.s32 %r2397, %r2398, %r2399, %r2285;
	// end inline asm
	ld.shared.u32 	%r2402, [%r3970+3528];
	ld.shared.u32 	%r2403, [%r3973+4128];
	// begin inline asm
	dp4a.s32.s32 %r2401, %r2402, %r2403, %r2289;
	// end inline asm
	ld.shared.u32 	%r2406, [%r3970+3528];
	ld.shared.u32 	%r2407, [%r3973+4132];
	// begin inline asm
	dp4a.s32.s32 %r2405, %r2406, %r2407, %r2293;
	// end inline asm
	ld.shared.u32 	%r2410, [%r3970+3528];
	ld.shared.u32 	%r2411, [%r3973+4136];
	// begin inline asm
	dp4a.s32.s32 %r2409, %r2410, %r2411, %r2297;
	// end inline asm
	ld.shared.u32 	%r2414, [%r3970+3528];
	ld.shared.u32 	%r2415, [%r3973+4140];
	// begin inline asm
	dp4a.s32.s32 %r2413, %r2414, %r2415, %r2301;
	// end inline asm
	ld.shared.u32 	%r2418, [%r3970+3556];
	ld.shared.u32 	%r2419, [%r3973+4128];
	// begin inline asm
	dp4a.s32.s32 %r2417, %r2418, %r2419, %r2305;
	// end inline asm
	ld.shared.u32 	%r2422, [%r3970+3556];
	ld.shared.u32 	%r2423, [%r3973+4132];
	// begin inline asm
	dp4a.s32.s32 %r2421, %r2422, %r2423, %r2309;
	// end inline asm
	ld.shared.u32 	%r2426, [%r3970+3556];
	ld.shared.u32 	%r2427, [%r3973+4136];
	// begin inline asm
	dp4a.s32.s32 %r2425, %r2426, %r2427, %r2313;
	// end inline asm
	ld.shared.u32 	%r2430, [%r3970+3556];
	ld.shared.u32 	%r2431, [%r3973+4140];
	// begin inline asm
	dp4a.s32.s32 %r2429, %r2430, %r2431, %r2317;
	// end inline asm
	ld.shared.u32 	%r2434, [%r3970+3584];
	ld.shared.u32 	%r2435, [%r3973+4128];
	// begin inline asm
	dp4a.s32.s32 %r2433, %r2434, %r2435, %r2321;
	// end inline asm
	ld.shared.u32 	%r2438, [%r3970+3584];
	ld.shared.u32 	%r2439, [%r3973+4132];
	// begin inline asm
	dp4a.s32.s32 %r2437, %r2438, %r2439, %r2325;
	// end inline asm
	ld.shared.u32 	%r2442, [%r3970+3584];
	ld.shared.u32 	%r2443, [%r3973+4136];
	// begin inline asm
	dp4a.s32.s32 %r2441, %r2442, %r2443, %r2329;
	// end inline asm
	ld.shared.u32 	%r2446, [%r3970+3584];
	ld.shared.u32 	%r2447, [%r3973+4140];
	// begin inline asm
	dp4a.s32.s32 %r2445, %r2446, %r2447, %r2333;
	// end inline asm
	ld.shared.u32 	%r2450, [%r3970+3612];
	ld.shared.u32 	%r2451, [%r3973+4128];
	// begin inline asm
	dp4a.s32.s32 %r2449, %r2450, %r2451, %r2337;
	// end inline asm
	ld.shared.u32 	%r2454, [%r3970+3612];
	ld.shared.u32 	%r2455, [%r3973+4132];
	// begin inline asm
	dp4a.s32.s32 %r2453, %r2454, %r2455, %r2341;
	// end inline asm
	ld.shared.u32 	%r2458, [%r3970+3612];
	ld.shared.u32 	%r2459, [%r3973+4136];
	// begin inline asm
	dp4a.s32.s32 %r2457, %r2458, %r2459, %r2345;
	// end inline asm
	ld.shared.u32 	%r2462, [%r3970+3612];
	ld.shared.u32 	%r2463, [%r3973+4140];
	// begin inline asm
	dp4a.s32.s32 %r2461, %r2462, %r2463, %r2349;
	// end inline asm
	ld.shared.u32 	%r2466, [%r3970+3640];
	ld.shared.u32 	%r2467, [%r3973+4128];
	// begin inline asm
	dp4a.s32.s32 %r2465, %r2466, %r2467, %r2353;
	// end inline asm
	ld.shared.u32 	%r2470, [%r3970+3640];
	ld.shared.u32 	%r2471, [%r3973+4132];
	// begin inline asm
	dp4a.s32.s32 %r2469, %r2470, %r2471, %r2357;
	// end inline asm
	ld.shared.u32 	%r2474, [%r3970+3640];
	ld.shared.u32 	%r2475, [%r3973+4136];
	// begin inline asm
	dp4a.s32.s32 %r2473, %r2474, %r2475, %r2361;
	// end inline asm
	ld.shared.u32 	%r2478, [%r3970+3640];
	ld.shared.u32 	%r2479, [%r3973+4140];
	// begin inline asm
	dp4a.s32.s32 %r2477, %r2478, %r2479, %r2365;
	// end inline asm
	ld.shared.u32 	%r2482, [%r3970+3668];
	ld.shared.u32 	%r2483, [%r3973+4128];
	// begin inline asm
	dp4a.s32.s32 %r2481, %r2482, %r2483, %r2369;
	// end inline asm
	ld.shared.u32 	%r2486, [%r3970+3668];
	ld.shared.u32 	%r2487, [%r3973+4132];
	// begin inline asm
	dp4a.s32.s32 %r2485, %r2486, %r2487, %r2373;
	// end inline asm
	ld.shared.u32 	%r2490, [%r3970+3668];
	ld.shared.u32 	%r2491, [%r3973+4136];
	// begin inline asm
	dp4a.s32.s32 %r2489, %r2490, %r2491, %r2377;
	// end inline asm
	ld.shared.u32 	%r2494, [%r3970+3668];
	ld.shared.u32 	%r2495, [%r3973+4140];
	// begin inline asm
	dp4a.s32.s32 %r2493, %r2494, %r2495, %r2381;
	// end inline asm
	ld.shared.u32 	%r2498, [%r3970+3696];
	ld.shared.u32 	%r2499, [%r3973+4128];
	// begin inline asm
	dp4a.s32.s32 %r2497, %r2498, %r2499, %r2385;
	// end inline asm
	ld.shared.u32 	%r2502, [%r3970+3696];
	ld.shared.u32 	%r2503, [%r3973+4132];
	// begin inline asm
	dp4a.s32.s32 %r2501, %r2502, %r2503, %r2389;
	// end inline asm
	ld.shared.u32 	%r2506, [%r3970+3696];
	ld.shared.u32 	%r2507, [%r3973+4136];
	// begin inline asm
	dp4a.s32.s32 %r2505, %r2506, %r2507, %r2393;
	// end inline asm
	ld.shared.u32 	%r2510, [%r3970+3696];
	ld.shared.u32 	%r2511, [%r3973+4140];
	// begin inline asm
	dp4a.s32.s32 %r2509, %r2510, %r2511, %r2397;
	// end inline asm
	ld.shared.u32 	%r2514, [%r3970+3724];
	ld.shared.u32 	%r2515, [%r3973+4144];
	// begin inline asm
	dp4a.s32.s32 %r2513, %r2514, %r2515, %r2401;
	// end inline asm
	ld.shared.u32 	%r2518, [%r3970+3724];
	ld.shared.u32 	%r2519, [%r3973+4148];
	// begin inline asm
	dp4a.s32.s32 %r2517, %r2518, %r2519, %r2405;
	// end inline asm
	ld.shared.u32 	%r2522, [%r3970+3724];
	ld.shared.u32 	%r2523, [%r3973+4152];
	// begin inline asm
	dp4a.s32.s32 %r2521, %r2522, %r2523, %r2409;
	// end inline asm
	ld.shared.u32 	%r2526, [%r3970+3724];
	ld.shared.u32 	%r2527, [%r3973+4156];
	// begin inline asm
	dp4a.s32.s32 %r2525, %r2526, %r2527, %r2413;
	// end inline asm
	ld.shared.u32 	%r2530, [%r3970+3752];
	ld.shared.u32 	%r2531, [%r3973+4144];
	// begin inline asm
	dp4a.s32.s32 %r2529, %r2530, %r2531, %r2417;
	// end inline asm
	ld.shared.u32 	%r2534, [%r3970+3752];
	ld.shared.u32 	%r2535, [%r3973+4148];
	// begin inline asm
	dp4a.s32.s32 %r2533, %r2534, %r2535, %r2421;
	// end inline asm
	ld.shared.u32 	%r2538, [%r3970+3752];
	ld.shared.u32 	%r2539, [%r3973+4152];
	// begin inline asm
	dp4a.s32.s32 %r2537, %r2538, %r2539, %r2425;
	// end inline asm
	ld.shared.u32 	%r2542, [%r3970+3752];
	ld.shared.u32 	%r2543, [%r3973+4156];
	// begin inline asm
	dp4a.s32.s32 %r2541, %r2542, %r2543, %r2429;
	// end inline asm
	ld.shared.u32 	%r2546, [%r3970+3780];
	ld.shared.u32 	%r2547, [%r3973+4144];
	// begin inline asm
	dp4a.s32.s32 %r2545, %r2546, %r2547, %r2433;
	// end inline asm
	ld.shared.u32 	%r2550, [%r3970+3780];
	ld.shared.u32 	%r2551, [%r3973+4148];
	// begin inline asm
	dp4a.s32.s32 %r2549, %r2550, %r2551, %r2437;
	// end inline asm
	ld.shared.u32 	%r2554, [%r3970+3780];
	ld.shared.u32 	%r2555, [%r3973+4152];
	// begin inline asm
	dp4a.s32.s32 %r2553, %r2554, %r2555, %r2441;
	// end inline asm
	ld.shared.u32 	%r2558, [%r3970+3780];
	ld.shared.u32 	%r2559, [%r3973+4156];
	// begin inline asm
	dp4a.s32.s32 %r2557, %r2558, %r2559, %r2445;
	// end inline asm
	ld.shared.u32 	%r2562, [%r3970+3808];
	ld.shared.u32 	%r2563, [%r3973+4144];
	// begin inline asm
	dp4a.s32.s32 %r2561, %r2562, %r2563, %r2449;
	// end inline asm
	ld.shared.u32 	%r2566, [%r3970+3808];
	ld.shared.u32 	%r2567, [%r3973+4148];
	// begin inline asm
	dp4a.s32.s32 %r2565, %r2566, %r2567, %r2453;
	// end inline asm
	ld.shared.u32 	%r2570, [%r3970+3808];
	ld.shared.u32 	%r2571, [%r3973+4152];
	// begin inline asm
	dp4a.s32.s32 %r2569, %r2570, %r2571, %r2457;
	// end inline asm
	ld.shared.u32 	%r2574, [%r3970+3808];
	ld.shared.u32 	%r2575, [%r3973+4156];
	// begin inline asm
	dp4a.s32.s32 %r2573, %r2574, %r2575, %r2461;
	// end inline asm
	ld.shared.u32 	%r2578, [%r3970+3836];
	ld.shared.u32 	%r2579, [%r3973+4144];
	// begin inline asm
	dp4a.s32.s32 %r2577, %r2578, %r2579, %r2465;
	// end inline asm
	ld.shared.u32 	%r2582, [%r3970+3836];
	ld.shared.u32 	%r2583, [%r3973+4148];
	// begin inline asm
	dp4a.s32.s32 %r2581, %r2582, %r2583, %r2469;
	// end inline asm
	ld.shared.u32 	%r2586, [%r3970+3836];
	ld.shared.u32 	%r2587, [%r3973+4152];
	// begin inline asm
	dp4a.s32.s32 %r2585, %r2586, %r2587, %r2473;
	// end inline asm
	ld.shared.u32 	%r2590, [%r3970+3836];
	ld.shared.u32 	%r2591, [%r3973+4156];
	// begin inline asm
	dp4a.s32.s32 %r2589, %r2590, %r2591, %r2477;
	// end inline asm
	ld.shared.u32 	%r2594, [%r3970+3864];
	ld.shared.u32 	%r2595, [%r3973+4144];
	// begin inline asm
	dp4a.s32.s32 %r2593, %r2594, %r2595, %r2481;
	// end inline asm
	ld.shared.u32 	%r2598, [%r3970+3864];
	ld.shared.u32 	%r2599, [%r3973+4148];
	// begin inline asm
	dp4a.s32.s32 %r2597, %r2598, %r2599, %r2485;
	// end inline asm
	ld.shared.u32 	%r2602, [%r3970+3864];
	ld.shared.u32 	%r2603, [%r3973+4152];
	// begin inline asm
	dp4a.s32.s32 %r2601, %r2602, %r2603, %r2489;
	// end inline asm
	ld.shared.u32 	%r2606, [%r3970+3864];
	ld.shared.u32 	%r2607, [%r3973+4156];
	// begin inline asm
	dp4a.s32.s32 %r2605, %r2606, %r2607, %r2493;
	// end inline asm
	ld.shared.u32 	%r2610, [%r3970+3892];
	ld.shared.u32 	%r2611, [%r3973+4144];
	// begin inline asm
	dp4a.s32.s32 %r2609, %r2610, %r2611, %r2497;
	// end inline asm
	ld.shared.u32 	%r2614, [%r3970+3892];
	ld.shared.u32 	%r2615, [%r3973+4148];
	// begin inline asm
	dp4a.s32.s32 %r2613, %r2614, %r2615, %r2501;
	// end inline asm
	ld.shared.u32 	%r2618, [%r3970+3892];
	ld.shared.u32 	%r2619, [%r3973+4152];
	// begin inline asm
	dp4a.s32.s32 %r2617, %r2618, %r2619, %r2505;
	// end inline asm
	ld.shared.u32 	%r2622, [%r3970+3892];
	ld.shared.u32 	%r2623, [%r3973+4156];
	// begin inline asm
	dp4a.s32.s32 %r2621, %r2622, %r2623, %r2509;
	// end inline asm
	ld.shared.u32 	%r2626, [%r3970+3920];
	ld.shared.u32 	%r2627, [%r3973+4160];
	// begin inline asm
	dp4a.s32.s32 %r2625, %r2626, %r2627, %r2513;
	// end inline asm
	ld.shared.u32 	%r2630, [%r3970+3920];
	ld.shared.u32 	%r2631, [%r3973+4164];
	// begin inline asm
	dp4a.s32.s32 %r2629, %r2630, %r2631, %r2517;
	// end inline asm
	ld.shared.u32 	%r2634, [%r3970+3920];
	ld.shared.u32 	%r2635, [%r3973+4168];
	// begin inline asm
	dp4a.s32.s32 %r2633, %r2634, %r2635, %r2521;
	// end inline asm
	ld.shared.u32 	%r2638, [%r3970+3920];
	ld.shared.u32 	%r2639, [%r3973+4172];
	// begin inline asm
	dp4a.s32.s32 %r2637, %r2638, %r2639, %r2525;
	// end inline asm
	ld.shared.u32 	%r2642, [%r3970+3948];
	ld.shared.u32 	%r2643, [%r3973+4160];
	// begin inline asm
	dp4a.s32.s32 %r2641, %r2642, %r2643, %r2529;
	// end inline asm
	ld.shared.u32 	%r2646, [%r3970+3948];
	ld.shared.u32 	%r2647, [%r3973+4164];
	// begin inline asm
	dp4a.s32.s32 %r2645, %r2646, %r2647, %r2533;
	// end inline asm
	ld.shared.u32 	%r2650, [%r3970+3948];
	ld.shared.u32 	%r2651, [%r3973+4168];
	// begin inline asm
	dp4a.s32.s32 %r2649, %r2650, %r2651, %r2537;
	// end inline asm
	ld.shared.u32 	%r2654, [%r3970+3948];
	ld.shared.u32 	%r2655, [%r3973+4172];
	// begin inline asm
	dp4a.s32.s32 %r2653, %r2654, %r2655, %r2541;
	// end inline asm
	ld.shared.u32 	%r2658, [%r3970+3976];
	ld.shared.u32 	%r2659, [%r3973+4160];
	// begin inline asm
	dp4a.s32.s32 %r2657, %r2658, %r2659, %r2545;
	// end inline asm
	ld.shared.u32 	%r2662, [%r3970+3976];
	ld.shared.u32 	%r2663, [%r3973+4164];
	// begin inline asm
	dp4a.s32.s32 %r2661, %r2662, %r2663, %r2549;
	// end inline asm
	ld.shared.u32 	%r2666, [%r3970+3976];
	ld.shared.u32 	%r2667, [%r3973+4168];
	// begin inline asm
	dp4a.s32.s32 %r2665, %r2666, %r2667, %r2553;
	// end inline asm
	ld.shared.u32 	%r2670, [%r3970+3976];
	ld.shared.u32 	%r2671, [%r3973+4172];
	// begin inline asm
	dp4a.s32.s32 %r2669, %r2670, %r2671, %r2557;
	// end inline asm
	ld.shared.u32 	%r2674, [%r3970+4004];
	ld.shared.u32 	%r2675, [%r3973+4160];
	// begin inline asm
	dp4a.s32.s32 %r2673, %r2674, %r2675, %r2561;
	// end inline asm
	ld.shared.u32 	%r2678, [%r3970+4004];
	ld.shared.u32 	%r2679, [%r3973+4164];
	// begin inline asm
	dp4a.s32.s32 %r2677, %r2678, %r2679, %r2565;
	// end inline asm
	ld.shared.u32 	%r2682, [%r3970+4004];
	ld.shared.u32 	%r2683, [%r3973+4168];
	// begin inline asm
	dp4a.s32.s32 %r2681, %r2682, %r2683, %r2569;
	// end inline asm
	ld.shared.u32 	%r2686, [%r3970+4004];
	ld.shared.u32 	%r2687, [%r3973+4172];
	// begin inline asm
	dp4a.s32.s32 %r2685, %r2686, %r2687, %r2573;
	// end inline asm
	ld.shared.u32 	%r2690, [%r3970+4032];
	ld.shared.u32 	%r2691, [%r3973+4160];
	// begin inline asm
	dp4a.s32.s32 %r2689, %r2690, %r2691, %r2577;
	// end inline asm
	ld.shared.u32 	%r2694, [%r3970+4032];
	ld.shared.u32 	%r2695, [%r3973+4164];
	// begin inline asm
	dp4a.s32.s32 %r2693, %r2694, %r2695, %r2581;
	// end inline asm
	ld.shared.u32 	%r2698, [%r3970+4032];
	ld.shared.u32 	%r2699, [%r3973+4168];
	// begin inline asm
	dp4a.s32.s32 %r2697, %r2698, %r2699, %r2585;
	// end inline asm
	ld.shared.u32 	%r2702, [%r3970+4032];
	ld.shared.u32 	%r2703, [%r3973+4172];
	// begin inline asm
	dp4a.s32.s32 %r2701, %r2702, %r2703, %r2589;
	// end inline asm
	ld.shared.u32 	%r2706, [%r3970+4060];
	ld.shared.u32 	%r2707, [%r3973+4160];
	// begin inline asm
	dp4a.s32.s32 %r2705, %r2706, %r2707, %r2593;
	// end inline asm
	ld.shared.u32 	%r2710, [%r3970+4060];
	ld.shared.u32 	%r2711, [%r3973+4164];
	// begin inline asm
	dp4a.s32.s32 %r2709, %r2710, %r2711, %r2597;
	// end inline asm
	ld.shared.u32 	%r2714, [%r3970+4060];
	ld.shared.u32 	%r2715, [%r3973+4168];
	// begin inline asm
	dp4a.s32.s32 %r2713, %r2714, %r2715, %r2601;
	// end inline asm
	ld.shared.u32 	%r2718, [%r3970+4060];
	ld.shared.u32 	%r2719, [%r3973+4172];
	// begin inline asm
	dp4a.s32.s32 %r2717, %r2718, %r2719, %r2605;
	// end inline asm
	ld.shared.u32 	%r2722, [%r3970+4088];
	ld.shared.u32 	%r2723, [%r3973+4160];
	// begin inline asm
	dp4a.s32.s32 %r2721, %r2722, %r2723, %r2609;
	// end inline asm
	ld.shared.u32 	%r2726, [%r3970+4088];
	ld.shared.u32 	%r2727, [%r3973+4164];
	// begin inline asm
	dp4a.s32.s32 %r2725, %r2726, %r2727, %r2613;
	// end inline asm
	ld.shared.u32 	%r2730, [%r3970+4088];
	ld.shared.u32 	%r2731, [%r3973+4168];
	// begin inline asm
	dp4a.s32.s32 %r2729, %r2730, %r2731, %r2617;
	// end inline asm
	ld.shared.u32 	%r2734, [%r3970+4088];
	ld.shared.u32 	%r2735, [%r3973+4172];
	// begin inline asm
	dp4a.s32.s32 %r2733, %r2734, %r2735, %r2621;
	// end inline asm
	ld.shared.u32 	%r2738, [%r3970+4116];
	ld.shared.u32 	%r2739, [%r3973+4176];
	// begin inline asm
	dp4a.s32.s32 %r2737, %r2738, %r2739, %r2625;
	// end inline asm
	ld.shared.u32 	%r2742, [%r3970+4116];
	ld.shared.u32 	%r2743, [%r3973+4180];
	// begin inline asm
	dp4a.s32.s32 %r2741, %r2742, %r2743, %r2629;
	// end inline asm
	ld.shared.u32 	%r2746, [%r3970+4116];
	ld.shared.u32 	%r2747, [%r3973+4184];
	// begin inline asm
	dp4a.s32.s32 %r2745, %r2746, %r2747, %r2633;
	// end inline asm
	ld.shared.u32 	%r2750, [%r3970+4116];
	ld.shared.u32 	%r2751, [%r3973+4188];
	// begin inline asm
	dp4a.s32.s32 %r2749, %r2750, %r2751, %r2637;
	// end inline asm
	ld.shared.u32 	%r2754, [%r3970+4144];
	ld.shared.u32 	%r2755, [%r3973+4176];
	// begin inline asm
	dp4a.s32.s32 %r2753, %r2754, %r2755, %r2641;
	// end inline asm
	ld.shared.u32 	%r2758, [%r3970+4144];
	ld.shared.u32 	%r2759, [%r3973+4180];
	// begin inline asm
	dp4a.s32.s32 %r2757, %r2758, %r2759, %r2645;
	// end inline asm
	ld.shared.u32 	%r2762, [%r3970+4144];
	ld.shared.u32 	%r2763, [%r3973+4184];
	// begin inline asm
	dp4a.s32.s32 %r2761, %r2762, %r2763, %r2649;
	// end inline asm
	ld.shared.u32 	%r2766, [%r3970+4144];
	ld.shared.u32 	%r2767, [%r3973+4188];
	// begin inline asm
	dp4a.s32.s32 %r2765, %r2766, %r2767, %r2653;
	// end inline asm
	ld.shared.u32 	%r2770, [%r3970+4172];
	ld.shared.u32 	%r2771, [%r3973+4176];
	// begin inline asm
	dp4a.s32.s32 %r2769, %r2770, %r2771, %r2657;
	// end inline asm
	ld.shared.u32 	%r2774, [%r3970+4172];
	ld.shared.u32 	%r2775, [%r3973+4180];
	// begin inline asm
	dp4a.s32.s32 %r2773, %r2774, %r2775, %r2661;
	// end inline asm
	ld.shared.u32 	%r2778, [%r3970+4172];
	ld.shared.u32 	%r2779, [%r3973+4184];
	// begin inline asm
	dp4a.s32.s32 %r2777, %r2778, %r2779, %r2665;
	// end inline asm
	ld.shared.u32 	%r2782, [%r3970+4172];
	ld.shared.u32 	%r2783, [%r3973+4188];
	// begin inline asm
	dp4a.s32.s32 %r2781, %r2782, %r2783, %r2669;
	// end inline asm
	ld.shared.u32 	%r2786, [%r3970+4200];
	ld.shared.u32 	%r2787, [%r3973+4176];
	// begin inline asm
	dp4a.s32.s32 %r2785, %r2786, %r2787, %r2673;
	// end inline asm
	ld.shared.u32 	%r2790, [%r3970+4200];
	ld.shared.u32 	%r2791, [%r3973+4180];
	// begin inline asm
	dp4a.s32.s32 %r2789, %r2790, %r2791, %r2677;
	// end inline asm
	ld.shared.u32 	%r2794, [%r3970+4200];
	ld.shared.u32 	%r2795, [%r3973+4184];
	// begin inline asm
	dp4a.s32.s32 %r2793, %r2794, %r2795, %r2681;
	// end inline asm
	ld.shared.u32 	%r2798, [%r3970+4200];
	ld.shared.u32 	%r2799, [%r3973+4188];
	// begin inline asm
	dp4a.s32.s32 %r2797, %r2798, %r2799, %r2685;
	// end inline asm
	ld.shared.u32 	%r2802, [%r3970+4228];
	ld.shared.u32 	%r2803, [%r3973+4176];
	// begin inline asm
	dp4a.s32.s32 %r2801, %r2802, %r2803, %r2689;
	// end inline asm
	ld.shared.u32 	%r2806, [%r3970+4228];
	ld.shared.u32 	%r2807, [%r3973+4180];
	// begin inline asm
	dp4a.s32.s32 %r2805, %r2806, %r2807, %r2693;
	// end inline asm
	ld.shared.u32 	%r2810, [%r3970+4228];
	ld.shared.u32 	%r2811, [%r3973+4184];
	// begin inline asm
	dp4a.s32.s32 %r2809, %r2810, %r2811, %r2697;
	// end inline asm
	ld.shared.u32 	%r2814, [%r3970+4228];
	ld.shared.u32 	%r2815, [%r3973+4188];
	// begin inline asm
	dp4a.s32.s32 %r2813, %r2814, %r2815, %r2701;
	// end inline asm
	ld.shared.u32 	%r2818, [%r3970+4256];
	ld.shared.u32 	%r2819, [%r3973+4176];
	// begin inline asm
	dp4a.s32.s32 %r2817, %r2818, %r2819, %r2705;
	// end inline asm
	ld.shared.u32 	%r2822, [%r3970+4256];
	ld.shared.u32 	%r2823, [%r3973+4180];
	// begin inline asm
	dp4a.s32.s32 %r2821, %r2822, %r2823, %r2709;
	// end inline asm
	ld.shared.u32 	%r2826, [%r3970+4256];
	ld.shared.u32 	%r2827, [%r3973+4184];
	// begin inline asm
	dp4a.s32.s32 %r2825, %r2826, %r2827, %r2713;
	// end inline asm
	ld.shared.u32 	%r2830, [%r3970+4256];
	ld.shared.u32 	%r2831, [%r3973+4188];
	// begin inline asm
	dp4a.s32.s32 %r2829, %r2830, %r2831, %r2717;
	// end inline asm
	ld.shared.u32 	%r2834, [%r3970+4284];
	ld.shared.u32 	%r2835, [%r3973+4176];
	// begin inline asm
	dp4a.s32.s32 %r2833, %r2834, %r2835, %r2721;
	// end inline asm
	ld.shared.u32 	%r2838, [%r3970+4284];
	ld.shared.u32 	%r2839, [%r3973+4180];
	// begin inline asm
	dp4a.s32.s32 %r2837, %r2838, %r2839, %r2725;
	// end inline asm
	ld.shared.u32 	%r2842, [%r3970+4284];
	ld.shared.u32 	%r2843, [%r3973+4184];
	// begin inline asm
	dp4a.s32.s32 %r2841, %r2842, %r2843, %r2729;
	// end inline asm
	ld.shared.u32 	%r2846, [%r3970+4284];
	ld.shared.u32 	%r2847, [%r3973+4188];
	// begin inline asm
	dp4a.s32.s32 %r2845, %r2846, %r2847, %r2733;
	// end inline asm
	ld.shared.u32 	%r2850, [%r3970+4312];
	ld.shared.u32 	%r2851, [%r3973+4192];
	// begin inline asm
	dp4a.s32.s32 %r2849, %r2850, %r2851, %r2737;
	// end inline asm
	ld.shared.u32 	%r2854, [%r3970+4312];
	ld.shared.u32 	%r2855, [%r3973+4196];
	// begin inline asm
	dp4a.s32.s32 %r2853, %r2854, %r2855, %r2741;
	// end inline asm
	ld.shared.u32 	%r2858, [%r3970+4312];
	ld.shared.u32 	%r2859, [%r3973+4200];
	// begin inline asm
	dp4a.s32.s32 %r2857, %r2858, %r2859, %r2745;
	// end inline asm
	ld.shared.u32 	%r2862, [%r3970+4312];
	ld.shared.u32 	%r2863, [%r3973+4204];
	// begin inline asm
	dp4a.s32.s32 %r2861, %r2862, %r2863, %r2749;
	// end inline asm
	ld.shared.u32 	%r2866, [%r3970+4340];
	ld.shared.u32 	%r2867, [%r3973+4192];
	// begin inline asm
	dp4a.s32.s32 %r2865, %r2866, %r2867, %r2753;
	// end inline asm
	ld.shared.u32 	%r2870, [%r3970+4340];
	ld.shared.u32 	%r2871, [%r3973+4196];
	// begin inline asm
	dp4a.s32.s32 %r2869, %r2870, %r2871, %r2757;
	// end inline asm
	ld.shared.u32 	%r2874, [%r3970+4340];
	ld.shared.u32 	%r2875, [%r3973+4200];
	// begin inline asm
	dp4a.s32.s32 %r2873, %r2874, %r2875, %r2761;
	// end inline asm
	ld.shared.u32 	%r2878, [%r3970+4340];
	ld.shared.u32 	%r2879, [%r3973+4204];
	// begin inline asm
	dp4a.s32.s32 %r2877, %r2878, %r2879, %r2765;
	// end inline asm
	ld.shared.u32 	%r2882, [%r3970+4368];
	ld.shared.u32 	%r2883, [%r3973+4192];
	// begin inline asm
	dp4a.s32.s32 %r2881, %r2882, %r2883, %r2769;
	// end inline asm
	ld.shared.u32 	%r2886, [%r3970+4368];
	ld.shared.u32 	%r2887, [%r3973+4196];
	// begin inline asm
	dp4a.s32.s32 %r2885, %r2886, %r2887, %r2773;
	// end inline asm
	ld.shared.u32 	%r2890, [%r3970+4368];
	ld.shared.u32 	%r2891, [%r3973+4200];
	// begin inline asm
	dp4a.s32.s32 %r2889, %r2890, %r2891, %r2777;
	// end inline asm
	ld.shared.u32 	%r2894, [%r3970+4368];
	ld.shared.u32 	%r2895, [%r3973+4204];
	// begin inline asm
	dp4a.s32.s32 %r2893, %r2894, %r2895, %r2781;
	// end inline asm
	ld.shared.u32 	%r2898, [%r3970+4396];
	ld.shared.u32 	%r2899, [%r3973+4192];
	// begin inline asm
	dp4a.s32.s32 %r2897, %r2898, %r2899, %r2785;
	// end inline asm
	ld.shared.u32 	%r2902, [%r3970+4396];
	ld.shared.u32 	%r2903, [%r3973+4196];
	// begin inline asm
	dp4a.s32.s32 %r2901, %r2902, %r2903, %r2789;
	// end inline asm
	ld.shared.u32 	%r2906, [%r3970+4396];
	ld.shared.u32 	%r2907, [%r3973+4200];
	// begin inline asm
	dp4a.s32.s32 %r2905, %r2906, %r2907, %r2793;
	// end inline asm
	ld.shared.u32 	%r2910, [%r3970+4396];
	ld.shared.u32 	%r2911, [%r3973+4204];
	// begin inline asm
	dp4a.s32.s32 %r2909, %r2910, %r2911, %r2797;
	// end inline asm
	ld.shared.u32 	%r2914, [%r3970+4424];
	ld.shared.u32 	%r2915, [%r3973+4192];
	// begin inline asm
	dp4a.s32.s32 %r2913, %r2914, %r2915, %r2801;
	// end inline asm
	ld.shared.u32 	%r2918, [%r3970+4424];
	ld.shared.u32 	%r2919, [%r3973+4196];
	// begin inline asm
	dp4a.s32.s32 %r2917, %r2918, %r2919, %r2805;
	// end inline asm
	ld.shared.u32 	%r2922, [%r3970+4424];
	ld.shared.u32 	%r2923, [%r3973+4200];
	// begin inline asm
	dp4a.s32.s32 %r2921, %r2922, %r2923, %r2809;
	// end inline asm
	ld.shared.u32 	%r2926, [%r3970+4424];
	ld.shared.u32 	%r2927, [%r3973+4204];
	// begin inline asm
	dp4a.s32.s32 %r2925, %r2926, %r2927, %r2813;
	// end inline asm
	ld.shared.u32 	%r2930, [%r3970+4452];
	ld.shared.u32 	%r2931, [%r3973+4192];
	// begin inline asm
	dp4a.s32.s32 %r2929, %r2930, %r2931, %r2817;
	// end inline asm
	ld.shared.u32 	%r2934, [%r3970+4452];
	ld.shared.u32 	%r2935, [%r3973+4196];
	// begin inline asm
	dp4a.s32.s32 %r2933, %r2934, %r2935, %r2821;
	// end inline asm
	ld.shared.u32 	%r2938, [%r3970+4452];
	ld.shared.u32 	%r2939, [%r3973+4200];
	// begin inline asm
	dp4a.s32.s32 %r2937, %r2938, %r2939, %r2825;
	// end inline asm
	ld.shared.u32 	%r2942, [%r3970+4452];
	ld.shared.u32 	%r2943, [%r3973+4204];
	// begin inline asm
	dp4a.s32.s32 %r2941, %r2942, %r2943, %r2829;
	// end inline asm
	ld.shared.u32 	%r2946, [%r3970+4480];
	ld.shared.u32 	%r2947, [%r3973+4192];
	// begin inline asm
	dp4a.s32.s32 %r2945, %r2946, %r2947, %r2833;
	// end inline asm
	ld.shared.u32 	%r2950, [%r3970+4480];
	ld.shared.u32 	%r2951, [%r3973+4196];
	// begin inline asm
	dp4a.s32.s32 %r2949, %r2950, %r2951, %r2837;
	// end inline asm
	ld.shared.u32 	%r2954, [%r3970+4480];
	ld.shared.u32 	%r2955, [%r3973+4200];
	// begin inline asm
	dp4a.s32.s32 %r2953, %r2954, %r2955, %r2841;
	// end inline asm
	ld.shared.u32 	%r2958, [%r3970+4480];
	ld.shared.u32 	%r2959, [%r3973+4204];
	// begin inline asm
	dp4a.s32.s32 %r2957, %r2958, %r2959, %r2845;
	// end inline asm
	ld.shared.u32 	%r2962, [%r3970+4508];
	ld.shared.u32 	%r2963, [%r3973+4208];
	// begin inline asm
	dp4a.s32.s32 %r2961, %r2962, %r2963, %r2849;
	// end inline asm
	ld.shared.u32 	%r2966, [%r3970+4508];
	ld.shared.u32 	%r2967, [%r3973+4212];
	// begin inline asm
	dp4a.s32.s32 %r2965, %r2966, %r2967, %r2853;
	// end inline asm
	ld.shared.u32 	%r2970, [%r3970+4508];
	ld.shared.u32 	%r2971, [%r3973+4216];
	// begin inline asm
	dp4a.s32.s32 %r2969, %r2970, %r2971, %r2857;
	// end inline asm
	ld.shared.u32 	%r2974, [%r3970+4508];
	ld.shared.u32 	%r2975, [%r3973+4220];
	// begin inline asm
	dp4a.s32.s32 %r2973, %r2974, %r2975, %r2861;
	// end inline asm
	ld.shared.u32 	%r2978, [%r3970+4536];
	ld.shared.u32 	%r2979, [%r3973+4208];
	// begin inline asm
	dp4a.s32.s32 %r2977, %r2978, %r2979, %r2865;
	// end inline asm
	ld.shared.u32 	%r2982, [%r3970+4536];
	ld.shared.u32 	%r2983, [%r3973+4212];
	// begin inline asm
	dp4a.s32.s32 %r2981, %r2982, %r2983, %r2869;
	// end inline asm
	ld.shared.u32 	%r2986, [%r3970+4536];
	ld.shared.u32 	%r2987, [%r3973+4216];
	// begin inline asm
	dp4a.s32.s32 %r2985, %r2986, %r2987, %r2873;
	// end inline asm
	ld.shared.u32 	%r2990, [%r3970+4536];
	ld.shared.u32 	%r2991, [%r3973+4220];
	// begin inline asm
	dp4a.s32.s32 %r2989, %r2990, %r2991, %r2877;
	// end inline asm
	ld.shared.u32 	%r2994, [%r3970+4564];
	ld.shared.u32 	%r2995, [%r3973+4208];
	// begin inline asm
	dp4a.s32.s32 %r2993, %r2994, %r2995, %r2881;
	// end inline asm
	ld.shared.u32 	%r2998, [%r3970+4564];
	ld.shared.u32 	%r2999, [%r3973+4212];
	// begin inline asm
	dp4a.s32.s32 %r2997, %r2998, %r2999, %r2885;
	// end inline asm
	ld.shared.u32 	%r3002, [%r3970+4564];
	ld.shared.u32 	%r3003, [%r3973+4216];
	// begin inline asm
	dp4a.s32.s32 %r3001, %r3002, %r3003, %r2889;
	// end inline asm
	ld.shared.u32 	%r3006, [%r3970+4564];
	ld.shared.u32 	%r3007, [%r3973+4220];
	// begin inline asm
	dp4a.s32.s32 %r3005, %r3006, %r3007, %r2893;
	// end inline asm
	ld.shared.u32 	%r3010, [%r3970+4592];
	ld.shared.u32 	%r3011, [%r3973+4208];
	// begin inline asm
	dp4a.s32.s32 %r3009, %r3010, %r3011, %r2897;
	// end inline asm
	ld.shared.u32 	%r3014, [%r3970+4592];
	ld.shared.u32 	%r3015, [%r3973+4212];
	// begin inline asm
	dp4a.s32.s32 %r3013, %r3014, %r3015, %r2901;
	// end inline asm
	ld.shared.u32 	%r3018, [%r3970+4592];
	ld.shared.u32 	%r3019, [%r3973+4216];
	// begin inline asm
	dp4a.s32.s32 %r3017, %r3018, %r3019, %r2905;
	// end inline asm
	ld.shared.u32 	%r3022, [%r3970+4592];
	ld.shared.u32 	%r3023, [%r3973+4220];
	// begin inline asm
	dp4a.s32.s32 %r3021, %r3022, %r3023, %r2909;
	// end inline asm
	ld.shared.u32 	%r3026, [%r3970+4620];
	ld.shared.u32 	%r3027, [%r3973+4208];
	// begin inline asm
	dp4a.s32.s32 %r3025, %r3026, %r3027, %r2913;
	// end inline asm
	ld.shared.u32 	%r3030, [%r3970+4620];
	ld.shared.u32 	%r3031, [%r3973+4212];
	// begin inline asm
	dp4a.s32.s32 %r3029, %r3030, %r3031, %r2917;
	// end inline asm
	ld.shared.u32 	%r3034, [%r3970+4620];
	ld.shared.u32 	%r3035, [%r3973+4216];
	// begin inline asm
	dp4a.s32.s32 %r3033, %r3034, %r3035, %r2921;
	// end inline asm
	ld.shared.u32 	%r3038, [%r3970+4620];
	ld.shared.u32 	%r3039, [%r3973+4220];
	// begin inline asm
	dp4a.s32.s32 %r3037, %r3038, %r3039, %r2925;
	// end inline asm
	ld.shared.u32 	%r3042, [%r3970+4648];
	ld.shared.u32 	%r3043, [%r3973+4208];
	// begin inline asm
	dp4a.s32.s32 %r3041, %r3042, %r3043, %r2929;
	// end inline asm
	ld.shared.u32 	%r3046, [%r3970+4648];
	ld.shared.u32 	%r3047, [%r3973+4212];
	// begin inline asm
	dp4a.s32.s32 %r3045, %r3046, %r3047, %r2933;
	// end inline asm
	ld.shared.u32 	%r3050, [%r3970+4648];
	ld.shared.u32 	%r3051, [%r3973+4216];
	// begin inline asm
	dp4a.s32.s32 %r3049, %r3050, %r3051, %r2937;
	// end inline asm
	ld.shared.u32 	%r3054, [%r3970+4648];
	ld.shared.u32 	%r3055, [%r3973+4220];
	// begin inline asm
	dp4a.s32.s32 %r3053, %r3054, %r3055, %r2941;
	// end inline asm
	ld.shared.u32 	%r3058, [%r3970+4676];
	ld.shared.u32 	%r3059, [%r3973+4208];
	// begin inline asm
	dp4a.s32.s32 %r3057, %r3058, %r3059, %r2945;
	// end inline asm
	ld.shared.u32 	%r3062, [%r3970+4676];
	ld.shared.u32 	%r3063, [%r3973+4212];
	// begin inline asm
	dp4a.s32.s32 %r3061, %r3062, %r3063, %r2949;
	// end inline asm
	ld.shared.u32 	%r3066, [%r3970+4676];
	ld.shared.u32 	%r3067, [%r3973+4216];
	// begin inline asm
	dp4a.s32.s32 %r3065, %r3066, %r3067, %r2953;
	// end inline asm
	ld.shared.u32 	%r3070, [%r3970+4676];
	ld.shared.u32 	%r3071, [%r3973+4220];
	// begin inline asm
	dp4a.s32.s32 %r3069, %r3070, %r3071, %r2957;
	// end inline asm
	ld.shared.u32 	%r3074, [%r3970+4704];
	ld.shared.u32 	%r3075, [%r3973+4224];
	// begin inline asm
	dp4a.s32.s32 %r3073, %r3074, %r3075, %r2961;
	// end inline asm
	ld.shared.u32 	%r3078, [%r3970+4704];
	ld.shared.u32 	%r3079, [%r3973+4228];
	// begin inline asm
	dp4a.s32.s32 %r3077, %r3078, %r3079, %r2965;
	// end inline asm
	ld.shared.u32 	%r3082, [%r3970+4704];
	ld.shared.u32 	%r3083, [%r3973+4232];
	// begin inline asm
	dp4a.s32.s32 %r3081, %r3082, %r3083, %r2969;
	// end inline asm
	ld.shared.u32 	%r3086, [%r3970+4704];
	ld.shared.u32 	%r3087, [%r3973+4236];
	// begin inline asm
	dp4a.s32.s32 %r3085, %r3086, %r3087, %r2973;
	// end inline asm
	ld.shared.u32 	%r3090, [%r3970+4732];
	ld.shared.u32 	%r3091, [%r3973+4224];
	// begin inline asm
	dp4a.s32.s32 %r3089, %r3090, %r3091, %r2977;
	// end inline asm
	ld.shared.u32 	%r3094, [%r3970+4732];
	ld.shared.u32 	%r3095, [%r3973+4228];
	// begin inline asm
	dp4a.s32.s32 %r3093, %r3094, %r3095, %r2981;
	// end inline asm
	ld.shared.u32 	%r3098, [%r3970+4732];
	ld.shared.u32 	%r3099, [%r3973+4232];
	// begin inline asm
	dp4a.s32.s32 %r3097, %r3098, %r3099, %r2985;
	// end inline asm
	ld.shared.u32 	%r3102, [%r3970+4732];
	ld.shared.u32 	%r3103, [%r3973+4236];
	// begin inline asm
	dp4a.s32.s32 %r3101, %r3102, %r3103, %r2989;
	// end inline asm
	ld.shared.u32 	%r3106, [%r3970+4760];
	ld.shared.u32 	%r3107, [%r3973+4224];
	// begin inline asm
	dp4a.s32.s32 %r3105, %r3106, %r3107, %r2993;
	// end inline asm
	ld.shared.u32 	%r3110, [%r3970+4760];
	ld.shared.u32 	%r3111, [%r3973+4228];
	// begin inline asm
	dp4a.s32.s32 %r3109, %r3110, %r3111, %r2997;
	// end inline asm
	ld.shared.u32 	%r3114, [%r3970+4760];
	ld.shared.u32 	%r3115, [%r3973+4232];
	// begin inline asm
	dp4a.s32.s32 %r3113, %r3114, %r3115, %r3001;
	// end inline asm
	ld.shared.u32 	%r3118, [%r3970+4760];
	ld.shared.u32 	%r3119, [%r3973+4236];
	// begin inline asm
	dp4a.s32.s32 %r3117, %r3118, %r3119, %r3005;
	// end inline asm
	ld.shared.u32 	%r3122, [%r3970+4788];
	ld.shared.u32 	%r3123, [%r3973+4224];
	// begin inline asm
	dp4a.s32.s32 %r3121, %r3122, %r3123, %r3009;
	// end inline asm
	ld.shared.u32 	%r3126, [%r3970+4788];
	ld.shared.u32 	%r3127, [%r3973+4228];
	// begin inline asm
	dp4a.s32.s32 %r3125, %r3126, %r3127, %r3013;
	// end inline asm
	ld.shared.u32 	%r3130, [%r3970+4788];
	ld.shared.u32 	%r3131, [%r3973+4232];
	// begin inline asm
	dp4a.s32.s32 %r3129, %r3130, %r3131, %r3017;
	// end inline asm
	ld.shared.u32 	%r3134, [%r3970+4788];
	ld.shared.u32 	%r3135, [%r3973+4236];
	// begin inline asm
	dp4a.s32.s32 %r3133, %r3134, %r3135, %r3021;
	// end inline asm
	ld.shared.u32 	%r3138, [%r3970+4816];
	ld.shared.u32 	%r3139, [%r3973+4224];
	// begin inline asm
	dp4a.s32.s32 %r3137, %r3138, %r3139, %r3025;
	// end inline asm
	ld.shared.u32 	%r3142, [%r3970+4816];
	ld.shared.u32 	%r3143, [%r3973+4228];
	// begin inline asm
	dp4a.s32.s32 %r3141, %r3142, %r3143, %r3029;
	// end inline asm
	ld.shared.u32 	%r3146, [%r3970+4816];
	ld.shared.u32 	%r3147, [%r3973+4232];
	// begin inline asm
	dp4a.s32.s32 %r3145, %r3146, %r3147, %r3033;
	// end inline asm
	ld.shared.u32 	%r3150, [%r3970+4816];
	ld.shared.u32 	%r3151, [%r3973+4236];
	// begin inline asm
	dp4a.s32.s32 %r3149, %r3150, %r3151, %r3037;
	// end inline asm
	ld.shared.u32 	%r3154, [%r3970+4844];
	ld.shared.u32 	%r3155, [%r3973+4224];
	// begin inline asm
	dp4a.s32.s32 %r3153, %r3154, %r3155, %r3041;
	// end inline asm
	ld.shared.u32 	%r3158, [%r3970+4844];
	ld.shared.u32 	%r3159, [%r3973+4228];
	// begin inline asm
	dp4a.s32.s32 %r3157, %r3158, %r3159, %r3045;
	// end inline asm
	ld.shared.u32 	%r3162, [%r3970+4844];
	ld.shared.u32 	%r3163, [%r3973+4232];
	// begin inline asm
	dp4a.s32.s32 %r3161, %r3162, %r3163, %r3049;
	// end inline asm
	ld.shared.u32 	%r3166, [%r3970+4844];
	ld.shared.u32 	%r3167, [%r3973+4236];
	// begin inline asm
	dp4a.s32.s32 %r3165, %r3166, %r3167, %r3053;
	// end inline asm
	ld.shared.u32 	%r3170, [%r3970+4872];
	ld.shared.u32 	%r3171, [%r3973+4224];
	// begin inline asm
	dp4a.s32.s32 %r3169, %r3170, %r3171, %r3057;
	// end inline asm
	ld.shared.u32 	%r3174, [%r3970+4872];
	ld.shared.u32 	%r3175, [%r3973+4228];
	// begin inline asm
	dp4a.s32.s32 %r3173, %r3174, %r3175, %r3061;
	// end inline asm
	ld.shared.u32 	%r3178, [%r3970+4872];
	ld.shared.u32 	%r3179, [%r3973+4232];
	// begin inline asm
	dp4a.s32.s32 %r3177, %r3178, %r3179, %r3065;
	// end inline asm
	ld.shared.u32 	%r3182, [%r3970+4872];
	ld.shared.u32 	%r3183, [%r3973+4236];
	// begin inline asm
	dp4a.s32.s32 %r3181, %r3182, %r3183, %r3069;
	// end inline asm
	ld.shared.u32 	%r3186, [%r3970+4900];
	ld.shared.u32 	%r3187, [%r3973+4240];
	// begin inline asm
	dp4a.s32.s32 %r3185, %r3186, %r3187, %r3073;
	// end inline asm
	ld.shared.u32 	%r3190, [%r3970+4900];
	ld.shared.u32 	%r3191, [%r3973+4244];
	// begin inline asm
	dp4a.s32.s32 %r3189, %r3190, %r3191, %r3077;
	// end inline asm
	ld.shared.u32 	%r3194, [%r3970+4900];
	ld.shared.u32 	%r3195, [%r3973+4248];
	// begin inline asm
	dp4a.s32.s32 %r3193, %r3194, %r3195, %r3081;
	// end inline asm
	ld.shared.u32 	%r3198, [%r3970+4900];
	ld.shared.u32 	%r3199, [%r3973+4252];
	// begin inline asm
	dp4a.s32.s32 %r3197, %r3198, %r3199, %r3085;
	// end inline asm
	ld.shared.u32 	%r3202, [%r3970+4928];
	ld.shared.u32 	%r3203, [%r3973+4240];
	// begin inline asm
	dp4a.s32.s32 %r3201, %r3202, %r3203, %r3089;
	// end inline asm
	ld.shared.u32 	%r3206, [%r3970+4928];
	ld.shared.u32 	%r3207, [%r3973+4244];
	// begin inline asm
	dp4a.s32.s32 %r3205, %r3206, %r3207, %r3093;
	// end inline asm
	ld.shared.u32 	%r3210, [%r3970+4928];
	ld.shared.u32 	%r3211, [%r3973+4248];
	// begin inline asm
	dp4a.s32.s32 %r3209, %r3210, %r3211, %r3097;
	// end inline asm
	ld.shared.u32 	%r3214, [%r3970+4928];
	ld.shared.u32 	%r3215, [%r3973+4252];
	// begin inline asm
	dp4a.s32.s32 %r3213, %r3214, %r3215, %r3101;
	// end inline asm
	ld.shared.u32 	%r3218, [%r3970+4956];
	ld.shared.u32 	%r3219, [%r3973+4240];
	// begin inline asm
	dp4a.s32.s32 %r3217, %r3218, %r3219, %r3105;
	// end inline asm
	ld.shared.u32 	%r3222, [%r3970+4956];
	ld.shared.u32 	%r3223, [%r3973+4244];
	// begin inline asm
	dp4a.s32.s32 %r3221, %r3222, %r3223, %r3109;
	// end inline asm
	ld.shared.u32 	%r3226, [%r3970+4956];
	ld.shared.u32 	%r3227, [%r3973+4248];
	// begin inline asm
	dp4a.s32.s32 %r3225, %r3226, %r3227, %r3113;
	// end inline asm
	ld.shared.u32 	%r3230, [%r3970+4956];
	ld.shared.u32 	%r3231, [%r3973+4252];
	// begin inline asm
	dp4a.s32.s32 %r3229, %r3230, %r3231, %r3117;
	// end inline asm
	ld.shared.u32 	%r3234, [%r3970+4984];
	ld.shared.u32 	%r3235, [%r3973+4240];
	// begin inline asm
	dp4a.s32.s32 %r3233, %r3234, %r3235, %r3121;
	// end inline asm
	ld.shared.u32 	%r3238, [%r3970+4984];
	ld.shared.u32 	%r3239, [%r3973+4244];
	// begin inline asm
	dp4a.s32.s32 %r3237, %r3238, %r3239, %r3125;
	// end inline asm
	ld.shared.u32 	%r3242, [%r3970+4984];
	ld.shared.u32 	%r3243, [%r3973+4248];
	// begin inline asm
	dp4a.s32.s32 %r3241, %r3242, %r3243, %r3129;
	// end inline asm
	ld.shared.u32 	%r3246, [%r3970+4984];
	ld.shared.u32 	%r3247, [%r3973+4252];
	// begin inline asm
	dp4a.s32.s32 %r3245, %r3246, %r3247, %r3133;
	// end inline asm
	ld.shared.u32 	%r3250, [%r3970+5012];
	ld.shared.u32 	%r3251, [%r3973+4240];
	// begin inline asm
	dp4a.s32.s32 %r3249, %r3250, %r3251, %r3137;
	// end inline asm
	ld.shared.u32 	%r3254, [%r3970+5012];
	ld.shared.u32 	%r3255, [%r3973+4244];
	// begin inline asm
	dp4a.s32.s32 %r3253, %r3254, %r3255, %r3141;
	// end inline asm
	ld.shared.u32 	%r3258, [%r3970+5012];
	ld.shared.u32 	%r3259, [%r3973+4248];
	// begin inline asm
	dp4a.s32.s32 %r3257, %r3258, %r3259, %r3145;
	// end inline asm
	ld.shared.u32 	%r3262, [%r3970+5012];
	ld.shared.u32 	%r3263, [%r3973+4252];
	// begin inline asm
	dp4a.s32.s32 %r3261, %r3262, %r3263, %r3149;
	// end inline asm
	ld.shared.u32 	%r3266, [%r3970+5040];
	ld.shared.u32 	%r3267, [%r3973+4240];
	// begin inline asm
	dp4a.s32.s32 %r3265, %r3266, %r3267, %r3153;
	// end inline asm
	ld.shared.u32 	%r3270, [%r3970+5040];
	ld.shared.u32 	%r3271, [%r3973+4244];
	// begin inline asm
	dp4a.s32.s32 %r3269, %r3270, %r3271, %r3157;
	// end inline asm
	ld.shared.u32 	%r3274, [%r3970+5040];
	ld.shared.u32 	%r3275, [%r3973+4248];
	// begin inline asm
	dp4a.s32.s32 %r3273, %r3274, %r3275, %r3161;
	// end inline asm
	ld.shared.u32 	%r3278, [%r3970+5040];
	ld.shared.u32 	%r3279, [%r3973+4252];
	// begin inline asm
	dp4a.s32.s32 %r3277, %r3278, %r3279, %r3165;
	// end inline asm
	ld.shared.u32 	%r3282, [%r3970+5068];
	ld.shared.u32 	%r3283, [%r3973+4240];
	// begin inline asm
	dp4a.s32.s32 %r3281, %r3282, %r3283, %r3169;
	// end inline asm
	ld.shared.u32 	%r3286, [%r3970+5068];
	ld.shared.u32 	%r3287, [%r3973+4244];
	// begin inline asm
	dp4a.s32.s32 %r3285, %r3286, %r3287, %r3173;
	// end inline asm
	ld.shared.u32 	%r3290, [%r3970+5068];
	ld.shared.u32 	%r3291, [%r3973+4248];
	// begin inline asm
	dp4a.s32.s32 %r3289, %r3290, %r3291, %r3177;
	// end inline asm
	ld.shared.u32 	%r3294, [%r3970+5068];
	ld.shared.u32 	%r3295, [%r3973+4252];
	// begin inline asm
	dp4a.s32.s32 %r3293, %r3294, %r3295, %r3181;
	// end inline asm
	ld.shared.u32 	%r3298, [%r3970+5096];
	ld.shared.u32 	%r3299, [%r3973+4256];
	// begin inline asm
	dp4a.s32.s32 %r3297, %r3298, %r3299, %r3185;
	// end inline asm
	ld.shared.u32 	%r3302, [%r3970+5096];
	ld.shared.u32 	%r3303, [%r3973+4260];
	// begin inline asm
	dp4a.s32.s32 %r3301, %r3302, %r3303, %r3189;
	// end inline asm
	ld.shared.u32 	%r3306, [%r3970+5096];
	ld.shared.u32 	%r3307, [%r3973+4264];
	// begin inline asm
	dp4a.s32.s32 %r3305, %r3306, %r3307, %r3193;
	// end inline asm
	ld.shared.u32 	%r3310, [%r3970+5096];
	ld.shared.u32 	%r3311, [%r3973+4268];
	// begin inline asm
	dp4a.s32.s32 %r3309, %r3310, %r3311, %r3197;
	// end inline asm
	ld.shared.u32 	%r3314, [%r3970+5124];
	ld.shared.u32 	%r3315, [%r3973+4256];
	// begin inline asm
	dp4a.s32.s32 %r3313, %r3314, %r3315, %r3201;
	// end inline asm
	ld.shared.u32 	%r3318, [%r3970+5124];
	ld.shared.u32 	%r3319, [%r3973+4260];
	// begin inline asm
	dp4a.s32.s32 %r3317, %r3318, %r3319, %r3205;
	// end inline asm
	ld.shared.u32 	%r3322, [%r3970+5124];
	ld.shared.u32 	%r3323, [%r3973+4264];
	// begin inline asm
	dp4a.s32.s32 %r3321, %r3322, %r3323, %r3209;
	// end inline asm
	ld.shared.u32 	%r3326, [%r3970+5124];
	ld.shared.u32 	%r3327, [%r3973+4268];
	// begin inline asm
	dp4a.s32.s32 %r3325, %r3326, %r3327, %r3213;
	// end inline asm
	ld.shared.u32 	%r3330, [%r3970+5152];
	ld.shared.u32 	%r3331, [%r3973+4256];
	// begin inline asm
	dp4a.s32.s32 %r3329, %r3330, %r3331, %r3217;
	// end inline asm
	ld.shared.u32 	%r3334, [%r3970+5152];
	ld.shared.u32 	%r3335, [%r3973+4260];
	// begin inline asm
	dp4a.s32.s32 %r3333, %r3334, %r3335, %r3221;
	// end inline asm
	ld.shared.u32 	%r3338, [%r3970+5152];
	ld.shared.u32 	%r3339, [%r3973+4264];
	// begin inline asm
	dp4a.s32.s32 %r3337, %r3338, %r3339, %r3225;
	// end inline asm
	ld.shared.u32 	%r3342, [%r3970+5152];
	ld.shared.u32 	%r3343, [%r3973+4268];
	// begin inline asm
	dp4a.s32.s32 %r3341, %r3342, %r3343, %r3229;
	// end inline asm
	ld.shared.u32 	%r3346, [%r3970+5180];
	ld.shared.u32 	%r3347, [%r3973+4256];
	// begin inline asm
	dp4a.s32.s32 %r3345, %r3346, %r3347, %r3233;
	// end inline asm
	ld.shared.u32 	%r3350, [%r3970+5180];
	ld.shared.u32 	%r3351, [%r3973+4260];
	// begin inline asm
	dp4a.s32.s32 %r3349, %r3350, %r3351, %r3237;
	// end inline asm
	ld.shared.u32 	%r3354, [%r3970+5180];
	ld.shared.u32 	%r3355, [%r3973+4264];
	// begin inline asm
	dp4a.s32.s32 %r3353, %r3354, %r3355, %r3241;
	// end inline asm
	ld.shared.u32 	%r3358, [%r3970+5180];
	ld.shared.u32 	%r3359, [%r3973+4268];
	// begin inline asm
	dp4a.s32.s32 %r3357, %r3358, %r3359, %r3245;
	// end inline asm
	ld.shared.u32 	%r3362, [%r3970+5208];
	ld.shared.u32 	%r3363, [%r3973+4256];
	// begin inline asm
	dp4a.s32.s32 %r3361, %r3362, %r3363, %r3249;
	// end inline asm
	ld.shared.u32 	%r3366, [%r3970+5208];
	ld.shared.u32 	%r3367, [%r3973+4260];
	// begin inline asm
	dp4a.s32.s32 %r3365, %r3366, %r3367, %r3253;
	// end inline asm
	ld.shared.u32 	%r3370, [%r3970+5208];
	ld.shared.u32 	%r3371, [%r3973+4264];
	// begin inline asm
	dp4a.s32.s32 %r3369, %r3370, %r3371, %r3257;
	// end inline asm
	ld.shared.u32 	%r3374, [%r3970+5208];
	ld.shared.u32 	%r3375, [%r3973+4268];
	// begin inline asm
	dp4a.s32.s32 %r3373, %r3374, %r3375, %r3261;
	// end inline asm
	ld.shared.u32 	%r3378, [%r3970+5236];
	ld.shared.u32 	%r3379, [%r3973+4256];
	// begin inline asm
	dp4a.s32.s32 %r3377, %r3378, %r3379, %r3265;
	// end inline asm
	ld.shared.u32 	%r3382, [%r3970+5236];
	ld.shared.u32 	%r3383, [%r3973+4260];
	// begin inline asm
	dp4a.s32.s32 %r3381, %r3382, %r3383, %r3269;
	// end inline asm
	ld.shared.u32 	%r3386, [%r3970+5236];
	ld.shared.u32 	%r3387, [%r3973+4264];
	// begin inline asm
	dp4a.s32.s32 %r3385, %r3386, %r3387, %r3273;
	// end inline asm
	ld.shared.u32 	%r3390, [%r3970+5236];
	ld.shared.u32 	%r3391, [%r3973+4268];
	// begin inline asm
	dp4a.s32.s32 %r3389, %r3390, %r3391, %r3277;
	// end inline asm
	ld.shared.u32 	%r3394, [%r3970+5264];
	ld.shared.u32 	%r3395, [%r3973+4256];
	// begin inline asm
	dp4a.s32.s32 %r3393, %r3394, %r3395, %r3281;
	// end inline asm
	ld.shared.u32 	%r3398, [%r3970+5264];
	ld.shared.u32 	%r3399, [%r3973+4260];
	// begin inline asm
	dp4a.s32.s32 %r3397, %r3398, %r3399, %r3285;
	// end inline asm
	ld.shared.u32 	%r3402, [%r3970+5264];
	ld.shared.u32 	%r3403, [%r3973+4264];
	// begin inline asm
	dp4a.s32.s32 %r3401, %r3402, %r3403, %r3289;
	// end inline asm
	ld.shared.u32 	%r3406, [%r3970+5264];
	ld.shared.u32 	%r3407, [%r3973+4268];
	// begin inline asm
	dp4a.s32.s32 %r3405, %r3406, %r3407, %r3293;
	// end inline asm
	ld.shared.u32 	%r3410, [%r3970+5292];
	ld.shared.u32 	%r3411, [%r3973+4272];
	// begin inline asm
	dp4a.s32.s32 %r3409, %r3410, %r3411, %r3297;
	// end inline asm
	ld.shared.u32 	%r3414, [%r3970+5292];
	ld.shared.u32 	%r3415, [%r3973+4276];
	// begin inline asm
	dp4a.s32.s32 %r3413, %r3414, %r3415, %r3301;
	// end inline asm
	ld.shared.u32 	%r3418, [%r3970+5292];
	ld.shared.u32 	%r3419, [%r3973+4280];
	// begin inline asm
	dp4a.s32.s32 %r3417, %r3418, %r3419, %r3305;
	// end inline asm
	ld.shared.u32 	%r3422, [%r3970+5292];
	ld.shared.u32 	%r3423, [%r3973+4284];
	// begin inline asm
	dp4a.s32.s32 %r3421, %r3422, %r3423, %r3309;
	// end inline asm
	ld.shared.u32 	%r3426, [%r3970+5320];
	ld.shared.u32 	%r3427, [%r3973+4272];
	// begin inline asm
	dp4a.s32.s32 %r3425, %r3426, %r3427, %r3313;
	// end inline asm
	ld.shared.u32 	%r3430, [%r3970+5320];
	ld.shared.u32 	%r3431, [%r3973+4276];
	// begin inline asm
	dp4a.s32.s32 %r3429, %r3430, %r3431, %r3317;
	// end inline asm
	ld.shared.u32 	%r3434, [%r3970+5320];
	ld.shared.u32 	%r3435, [%r3973+4280];
	// begin inline asm
	dp4a.s32.s32 %r3433, %r3434, %r3435, %r3321;
	// end inline asm
	ld.shared.u32 	%r3438, [%r3970+5320];
	ld.shared.u32 	%r3439, [%r3973+4284];
	// begin inline asm
	dp4a.s32.s32 %r3437, %r3438, %r3439, %r3325;
	// end inline asm
	ld.shared.u32 	%r3442, [%r3970+5348];
	ld.shared.u32 	%r3443, [%r3973+4272];
	// begin inline asm
	dp4a.s32.s32 %r3441, %r3442, %r3443, %r3329;
	// end inline asm
	ld.shared.u32 	%r3446, [%r3970+5348];
	ld.shared.u32 	%r3447, [%r3973+4276];
	// begin inline asm
	dp4a.s32.s32 %r3445, %r3446, %r3447, %r3333;
	// end inline asm
	ld.shared.u32 	%r3450, [%r3970+5348];
	ld.shared.u32 	%r3451, [%r3973+4280];
	// begin inline asm
	dp4a.s32.s32 %r3449, %r3450, %r3451, %r3337;
	// end inline asm
	ld.shared.u32 	%r3454, [%r3970+5348];
	ld.shared.u32 	%r3455, [%r3973+4284];
	// begin inline asm
	dp4a.s32.s32 %r3453, %r3454, %r3455, %r3341;
	// end inline asm
	ld.shared.u32 	%r3458, [%r3970+5376];
	ld.shared.u32 	%r3459, [%r3973+4272];
	// begin inline asm
	dp4a.s32.s32 %r3457, %r3458, %r3459, %r3345;
	// end inline asm
	ld.shared.u32 	%r3462, [%r3970+5376];
	ld.shared.u32 	%r3463, [%r3973+4276];
	// begin inline asm
	dp4a.s32.s32 %r3461, %r3462, %r3463, %r3349;
	// end inline asm
	ld.shared.u32 	%r3466, [%r3970+5376];
	ld.shared.u32 	%r3467, [%r3973+4280];
	// begin inline asm
	dp4a.s32.s32 %r3465, %r3466, %r3467, %r3353;
	// end inline asm
	ld.shared.u32 	%r3470, [%r3970+5376];
	ld.shared.u32 	%r3471, [%r3973+4284];
	// begin inline asm
	dp4a.s32.s32 %r3469, %r3470, %r3471, %r3357;
	// end inline asm
	ld.shared.u32 	%r3474, [%r3970+5404];
	ld.shared.u32 	%r3475, [%r3973+4272];
	// begin inline asm
	dp4a.s32.s32 %r3473, %r3474, %r3475, %r3361;
	// end inline asm
	ld.shared.u32 	%r3478, [%r3970+5404];
	ld.shared.u32 	%r3479, [%r3973+4276];
	// begin inline asm
	dp4a.s32.s32 %r3477, %r3478, %r3479, %r3365;
	// end inline asm
	ld.shared.u32 	%r3482, [%r3970+5404];
	ld.shared.u32 	%r3483, [%r3973+4280];
	// begin inline asm
	dp4a.s32.s32 %r3481, %r3482, %r3483, %r3369;
	// end inline asm
	ld.shared.u32 	%r3486, [%r3970+5404];
	ld.shared.u32 	%r3487, [%r3973+4284];
	// begin inline asm
	dp4a.s32.s32 %r3485, %r3486, %r3487, %r3373;
	// end inline asm
	ld.shared.u32 	%r3490, [%r3970+5432];
	ld.shared.u32 	%r3491, [%r3973+4272];
	// begin inline asm
	dp4a.s32.s32 %r3489, %r3490, %r3491, %r3377;
	// end inline asm
	ld.shared.u32 	%r3494, [%r3970+5432];
	ld.shared.u32 	%r3495, [%r3973+4276];
	// begin inline asm
	dp4a.s32.s32 %r3493, %r3494, %r3495, %r3381;
	// end inline asm
	ld.shared.u32 	%r3498, [%r3970+5432];
	ld.shared.u32 	%r3499, [%r3973+4280];
	// begin inline asm
	dp4a.s32.s32 %r3497, %r3498, %r3499, %r3385;
	// end inline asm
	ld.shared.u32 	%r3502, [%r3970+5432];
	ld.shared.u32 	%r3503, [%r3973+4284];
	// begin inline asm
	dp4a.s32.s32 %r3501, %r3502, %r3503, %r3389;
	// end inline asm
	ld.shared.u32 	%r3506, [%r3970+5460];
	ld.shared.u32 	%r3507, [%r3973+4272];
	// begin inline asm
	dp4a.s32.s32 %r3505, %r3506, %r3507, %r3393;
	// end inline asm
	ld.shared.u32 	%r3510, [%r3970+5460];
	ld.shared.u32 	%r3511, [%r3973+4276];
	// begin inline asm
	dp4a.s32.s32 %r3509, %r3510, %r3511, %r3397;
	// end inline asm
	ld.shared.u32 	%r3514, [%r3970+5460];
	ld.shared.u32 	%r3515, [%r3973+4280];
	// begin inline asm
	dp4a.s32.s32 %r3513, %r3514, %r3515, %r3401;
	// end inline asm
	ld.shared.u32 	%r3518, [%r3970+5460];
	ld.shared.u32 	%r3519, [%r3973+4284];
	// begin inline asm
	dp4a.s32.s32 %r3517, %r3518, %r3519, %r3405;
	// end inline asm
	ld.shared.u32 	%r3522, [%r3970+5488];
	ld.shared.u32 	%r3523, [%r3973+4288];
	// begin inline asm
	dp4a.s32.s32 %r3521, %r3522, %r3523, %r3409;
	// end inline asm
	ld.shared.u32 	%r3526, [%r3970+5488];
	ld.shared.u32 	%r3527, [%r3973+4292];
	// begin inline asm
	dp4a.s32.s32 %r3525, %r3526, %r3527, %r3413;
	// end inline asm
	ld.shared.u32 	%r3530, [%r3970+5488];
	ld.shared.u32 	%r3531, [%r3973+4296];
	// begin inline asm
	dp4a.s32.s32 %r3529, %r3530, %r3531, %r3417;
	// end inline asm
	ld.shared.u32 	%r3534, [%r3970+5488];
	ld.shared.u32 	%r3535, [%r3973+4300];
	// begin inline asm
	dp4a.s32.s32 %r3533, %r3534, %r3535, %r3421;
	// end inline asm
	ld.shared.u32 	%r3538, [%r3970+5516];
	ld.shared.u32 	%r3539, [%r3973+4288];
	// begin inline asm
	dp4a.s32.s32 %r3537, %r3538, %r3539, %r3425;
	// end inline asm
	ld.shared.u32 	%r3542, [%r3970+5516];
	ld.shared.u32 	%r3543, [%r3973+4292];
	// begin inline asm
	dp4a.s32.s32 %r3541, %r3542, %r3543, %r3429;
	// end inline asm
	ld.shared.u32 	%r3546, [%r3970+5516];
	ld.shared.u32 	%r3547, [%r3973+4296];
	// begin inline asm
	dp4a.s32.s32 %r3545, %r3546, %r3547, %r3433;
	// end inline asm
	ld.shared.u32 	%r3550, [%r3970+5516];
	ld.shared.u32 	%r3551, [%r3973+4300];
	// begin inline asm
	dp4a.s32.s32 %r3549, %r3550, %r3551, %r3437;
	// end inline asm
	ld.shared.u32 	%r3554, [%r3970+5544];
	ld.shared.u32 	%r3555, [%r3973+4288];
	// begin inline asm
	dp4a.s32.s32 %r3553, %r3554, %r3555, %r3441;
	// end inline asm
	ld.shared.u32 	%r3558, [%r3970+5544];
	ld.shared.u32 	%r3559, [%r3973+4292];
	// begin inline asm
	dp4a.s32.s32 %r3557, %r3558, %r3559, %r3445;
	// end inline asm
	ld.shared.u32 	%r3562, [%r3970+5544];
	ld.shared.u32 	%r3563, [%r3973+4296];
	// begin inline asm
	dp4a.s32.s32 %r3561, %r3562, %r3563, %r3449;
	// end inline asm
	ld.shared.u32 	%r3566, [%r3970+5544];
	ld.shared.u32 	%r3567, [%r3973+4300];
	// begin inline asm
	dp4a.s32.s32 %r3565, %r3566, %r3567, %r3453;
	// end inline asm
	ld.shared.u32 	%r3570, [%r3970+5572];
	ld.shared.u32 	%r3571, [%r3973+4288];
	// begin inline asm
	dp4a.s32.s32 %r3569, %r3570, %r3571, %r3457;
	// end inline asm
	ld.shared.u32 	%r3574, [%r3970+5572];
	ld.shared.u32 	%r3575, [%r3973+4292];
	// begin inline asm
	dp4a.s32.s32 %r3573, %r3574, %r3575, %r3461;
	// end inline asm
	ld.shared.u32 	%r3578, [%r3970+5572];
	ld.shared.u32 	%r3579, [%r3973+4296];
	// begin inline asm
	dp4a.s32.s32 %r3577, %r3578, %r3579, %r3465;
	// end inline asm
	ld.shared.u32 	%r3582, [%r3970+5572];
	ld.shared.u32 	%r3583, [%r3973+4300];
	// begin inline asm
	dp4a.s32.s32 %r3581, %r3582, %r3583, %r3469;
	// end inline asm
	ld.shared.u32 	%r3586, [%r3970+5600];
	ld.shared.u32 	%r3587, [%r3973+4288];
	// begin inline asm
	dp4a.s32.s32 %r3585, %r3586, %r3587, %r3473;
	// end inline asm
	ld.shared.u32 	%r3590, [%r3970+5600];
	ld.shared.u32 	%r3591, [%r3973+4292];
	// begin inline asm
	dp4a.s32.s32 %r3589, %r3590, %r3591, %r3477;
	// end inline asm
	ld.shared.u32 	%r3594, [%r3970+5600];
	ld.shared.u32 	%r3595, [%r3973+4296];
	// begin inline asm
	dp4a.s32.s32 %r3593, %r3594, %r3595, %r3481;
	// end inline asm
	ld.shared.u32 	%r3598, [%r3970+5600];
	ld.shared.u32 	%r3599, [%r3973+4300];
	// begin inline asm
	dp4a.s32.s32 %r3597, %r3598, %r3599, %r3485;
	// end inline asm
	ld.shared.u32 	%r3602, [%r3970+5628];
	ld.shared.u32 	%r3603, [%r3973+4288];
	// begin inline asm
	dp4a.s32.s32 %r3601, %r3602, %r3603, %r3489;
	// end inline asm
	ld.shared.u32 	%r3606, [%r3970+5628];
	ld.shared.u32 	%r3607, [%r3973+4292];
	// begin inline asm
	dp4a.s32.s32 %r3605, %r3606, %r3607, %r3493;
	// end inline asm
	ld.shared.u32 	%r3610, [%r3970+5628];
	ld.shared.u32 	%r3611, [%r3973+4296];
	// begin inline asm
	dp4a.s32.s32 %r3609, %r3610, %r3611, %r3497;
	// end inline asm
	ld.shared.u32 	%r3614, [%r3970+5628];
	ld.shared.u32 	%r3615, [%r3973+4300];
	// begin inline asm
	dp4a.s32.s32 %r3613, %r3614, %r3615, %r3501;
	// end inline asm
	ld.shared.u32 	%r3618, [%r3970+5656];
	ld.shared.u32 	%r3619, [%r3973+4288];
	// begin inline asm
	dp4a.s32.s32 %r3617, %r3618, %r3619, %r3505;
	// end inline asm
	ld.shared.u32 	%r3622, [%r3970+5656];
	ld.shared.u32 	%r3623, [%r3973+4292];
	// begin inline asm
	dp4a.s32.s32 %r3621, %r3622, %r3623, %r3509;
	// end inline asm
	ld.shared.u32 	%r3626, [%r3970+5656];
	ld.shared.u32 	%r3627, [%r3973+4296];
	// begin inline asm
	dp4a.s32.s32 %r3625, %r3626, %r3627, %r3513;
	// end inline asm
	ld.shared.u32 	%r3630, [%r3970+5656];
	ld.shared.u32 	%r3631, [%r3973+4300];
	// begin inline asm
	dp4a.s32.s32 %r3629, %r3630, %r3631, %r3517;
	// end inline asm
	ld.shared.u32 	%r3634, [%r3970+5684];
	ld.shared.u32 	%r3635, [%r3973+4304];
	// begin inline asm
	dp4a.s32.s32 %r3633, %r3634, %r3635, %r3521;
	// end inline asm
	ld.shared.u32 	%r3638, [%r3970+5684];
	ld.shared.u32 	%r3639, [%r3973+4308];
	// begin inline asm
	dp4a.s32.s32 %r3637, %r3638, %r3639, %r3525;
	// end inline asm
	ld.shared.u32 	%r3642, [%r3970+5684];
	ld.shared.u32 	%r3643, [%r3973+4312];
	// begin inline asm
	dp4a.s32.s32 %r3641, %r3642, %r3643, %r3529;
	// end inline asm
	ld.shared.u32 	%r3646, [%r3970+5684];
	ld.shared.u32 	%r3647, [%r3973+4316];
	// begin inline asm
	dp4a.s32.s32 %r3645, %r3646, %r3647, %r3533;
	// end inline asm
	ld.shared.u32 	%r3650, [%r3970+5712];
	ld.shared.u32 	%r3651, [%r3973+4304];
	// begin inline asm
	dp4a.s32.s32 %r3649, %r3650, %r3651, %r3537;
	// end inline asm
	ld.shared.u32 	%r3654, [%r3970+5712];
	ld.shared.u32 	%r3655, [%r3973+4308];
	// begin inline asm
	dp4a.s32.s32 %r3653, %r3654, %r3655, %r3541;
	// end inline asm
	ld.shared.u32 	%r3658, [%r3970+5712];
	ld.shared.u32 	%r3659, [%r3973+4312];
	// begin inline asm
	dp4a.s32.s32 %r3657, %r3658, %r3659, %r3545;
	// end inline asm
	ld.shared.u32 	%r3662, [%r3970+5712];
	ld.shared.u32 	%r3663, [%r3973+4316];
	// begin inline asm
	dp4a.s32.s32 %r3661, %r3662, %r3663, %r3549;
	// end inline asm
	ld.shared.u32 	%r3666, [%r3970+5740];
	ld.shared.u32 	%r3667, [%r3973+4304];
	// begin inline asm
	dp4a.s32.s32 %r3665, %r3666, %r3667, %r3553;
	// end inline asm
	ld.shared.u32 	%r3670, [%r3970+5740];
	ld.shared.u32 	%r3671, [%r3973+4308];
	// begin inline asm
	dp4a.s32.s32 %r3669, %r3670, %r3671, %r3557;
	// end inline asm
	ld.shared.u32 	%r3674, [%r3970+5740];
	ld.shared.u32 	%r3675, [%r3973+4312];
	// begin inline asm
	dp4a.s32.s32 %r3673, %r3674, %r3675, %r3561;
	// end inline asm
	ld.shared.u32 	%r3678, [%r3970+5740];
	ld.shared.u32 	%r3679, [%r3973+4316];
	// begin inline asm
	dp4a.s32.s32 %r3677, %r3678, %r3679, %r3565;
	// end inline asm
	ld.shared.u32 	%r3682, [%r3970+5768];
	ld.shared.u32 	%r3683, [%r3973+4304];
	// begin inline asm
	dp4a.s32.s32 %r3681, %r3682, %r3683, %r3569;
	// end inline asm
	ld.shared.u32 	%r3686, [%r3970+5768];
	ld.shared.u32 	%r3687, [%r3973+4308];
	// begin inline asm
	dp4a.s32.s32 %r3685, %r3686, %r3687, %r3573;
	// end inline asm
	ld.shared.u32 	%r3690, [%r3970+5768];
	ld.shared.u32 	%r3691, [%r3973+4312];
	// begin inline asm
	dp4a.s32.s32 %r3689, %r3690, %r3691, %r3577;
	// end inline asm
	ld.shared.u32 	%r3694, [%r3970+5768];
	ld.shared.u32 	%r3695, [%r3973+4316];
	// begin inline asm
	dp4a.s32.s32 %r3693, %r3694, %r3695, %r3581;
	// end inline asm
	ld.shared.u32 	%r3698, [%r3970+5796];
	ld.shared.u32 	%r3699, [%r3973+4304];
	// begin inline asm
	dp4a.s32.s32 %r3697, %r3698, %r3699, %r3585;
	// end inline asm
	ld.shared.u32 	%r3702, [%r3970+5796];
	ld.shared.u32 	%r3703, [%r3973+4308];
	// begin inline asm
	dp4a.s32.s32 %r3701, %r3702, %r3703, %r3589;
	// end inline asm
	ld.shared.u32 	%r3706, [%r3970+5796];
	ld.shared.u32 	%r3707, [%r3973+4312];
	// begin inline asm
	dp4a.s32.s32 %r3705, %r3706, %r3707, %r3593;
	// end inline asm
	ld.shared.u32 	%r3710, [%r3970+5796];
	ld.shared.u32 	%r3711, [%r3973+4316];
	// begin inline asm
	dp4a.s32.s32 %r3709, %r3710, %r3711, %r3597;
	// end inline asm
	ld.shared.u32 	%r3714, [%r3970+5824];
	ld.shared.u32 	%r3715, [%r3973+4304];
	// begin inline asm
	dp4a.s32.s32 %r3713, %r3714, %r3715, %r3601;
	// end inline asm
	ld.shared.u32 	%r3718, [%r3970+5824];
	ld.shared.u32 	%r3719, [%r3973+4308];
	// begin inline asm
	dp4a.s32.s32 %r3717, %r3718, %r3719, %r3605;
	// end inline asm
	ld.shared.u32 	%r3722, [%r3970+5824];
	ld.shared.u32 	%r3723, [%r3973+4312];
	// begin inline asm
	dp4a.s32.s32 %r3721, %r3722, %r3723, %r3609;
	// end inline asm
	ld.shared.u32 	%r3726, [%r3970+5824];
	ld.shared.u32 	%r3727, [%r3973+4316];
	// begin inline asm
	dp4a.s32.s32 %r3725, %r3726, %r3727, %r3613;
	// end inline asm
	ld.shared.u32 	%r3730, [%r3970+5852];
	ld.shared.u32 	%r3731, [%r3973+4304];
	// begin inline asm
	dp4a.s32.s32 %r3729, %r3730, %r3731, %r3617;
	// end inline asm
	ld.shared.u32 	%r3734, [%r3970+5852];
	ld.shared.u32 	%r3735, [%r3973+4308];
	// begin inline asm
	dp4a.s32.s32 %r3733, %r3734, %r3735, %r3621;
	// end inline asm
	ld.shared.u32 	%r3738, [%r3970+5852];
	ld.shared.u32 	%r3739, [%r3973+4312];
	// begin inline asm
	dp4a.s32.s32 %r3737, %r3738, %r3739, %r3625;
	// end inline asm
	ld.shared.u32 	%r3742, [%r3970+5852];
	ld.shared.u32 	%r3743, [%r3973+4316];
	// begin inline asm
	dp4a.s32.s32 %r3741, %r3742, %r3743, %r3629;
	// end inline asm
	ld.shared.u32 	%r3746, [%r3970+5880];
	ld.shared.u32 	%r3747, [%r3973+4320];
	// begin inline asm
	dp4a.s32.s32 %r3745, %r3746, %r3747, %r3633;
	// end inline asm
	ld.shared.u32 	%r3750, [%r3970+5880];
	ld.shared.u32 	%r3751, [%r3973+4324];
	// begin inline asm
	dp4a.s32.s32 %r3749, %r3750, %r3751, %r3637;
	// end inline asm
	ld.shared.u32 	%r3754, [%r3970+5880];
	ld.shared.u32 	%r3755, [%r3973+4328];
	// begin inline asm
	dp4a.s32.s32 %r3753, %r3754, %r3755, %r3641;
	// end inline asm
	ld.shared.u32 	%r3758, [%r3970+5880];
	ld.shared.u32 	%r3759, [%r3973+4332];
	// begin inline asm
	dp4a.s32.s32 %r3757, %r3758, %r3759, %r3645;
	// end inline asm
	ld.shared.u32 	%r3762, [%r3970+5908];
	ld.shared.u32 	%r3763, [%r3973+4320];
	// begin inline asm
	dp4a.s32.s32 %r3761, %r3762, %r3763, %r3649;
	// end inline asm
	ld.shared.u32 	%r3766, [%r3970+5908];
	ld.shared.u32 	%r3767, [%r3973+4324];
	// begin inline asm
	dp4a.s32.s32 %r3765, %r3766, %r3767, %r3653;
	// end inline asm
	ld.shared.u32 	%r3770, [%r3970+5908];
	ld.shared.u32 	%r3771, [%r3973+4328];
	// begin inline asm
	dp4a.s32.s32 %r3769, %r3770, %r3771, %r3657;
	// end inline asm
	ld.shared.u32 	%r3774, [%r3970+5908];
	ld.shared.u32 	%r3775, [%r3973+4332];
	// begin inline asm
	dp4a.s32.s32 %r3773, %r3774, %r3775, %r3661;
	// end inline asm
	ld.shared.u32 	%r3778, [%r3970+5936];
	ld.shared.u32 	%r3779, [%r3973+4320];
	// begin inline asm
	dp4a.s32.s32 %r3777, %r3778, %r3779, %r3665;
	// end inline asm
	ld.shared.u32 	%r3782, [%r3970+5936];
	ld.shared.u32 	%r3783, [%r3973+4324];
	// begin inline asm
	dp4a.s32.s32 %r3781, %r3782, %r3783, %r3669;
	// end inline asm
	ld.shared.u32 	%r3786, [%r3970+5936];
	ld.shared.u32 	%r3787, [%r3973+4328];
	// begin inline asm
	dp4a.s32.s32 %r3785, %r3786, %r3787, %r3673;
	// end inline asm
	ld.shared.u32 	%r3790, [%r3970+5936];
	ld.shared.u32 	%r3791, [%r3973+4332];
	// begin inline asm
	dp4a.s32.s32 %r3789, %r3790, %r3791, %r3677;
	// end inline asm
	ld.shared.u32 	%r3794, [%r3970+5964];
	ld.shared.u32 	%r3795, [%r3973+4320];
	// begin inline asm
	dp4a.s32.s32 %r3793, %r3794, %r3795, %r3681;
	// end inline asm
	ld.shared.u32 	%r3798, [%r3970+5964];
	ld.shared.u32 	%r3799, [%r3973+4324];
	// begin inline asm
	dp4a.s32.s32 %r3797, %r3798, %r3799, %r3685;
	// end inline asm
	ld.shared.u32 	%r3802, [%r3970+5964];
	ld.shared.u32 	%r3803, [%r3973+4328];
	// begin inline asm
	dp4a.s32.s32 %r3801, %r3802, %r3803, %r3689;
	// end inline asm
	ld.shared.u32 	%r3806, [%r3970+5964];
	ld.shared.u32 	%r3807, [%r3973+4332];
	// begin inline asm
	dp4a.s32.s32 %r3805, %r3806, %r3807, %r3693;
	// end inline asm
	ld.shared.u32 	%r3810, [%r3970+5992];
	ld.shared.u32 	%r3811, [%r3973+4320];
	// begin inline asm
	dp4a.s32.s32 %r3809, %r3810, %r3811, %r3697;
	// end inline asm
	ld.shared.u32 	%r3814, [%r3970+5992];
	ld.shared.u32 	%r3815, [%r3973+4324];
	// begin inline asm
	dp4a.s32.s32 %r3813, %r3814, %r3815, %r3701;
	// end inline asm
	ld.shared.u32 	%r3818, [%r3970+5992];
	ld.shared.u32 	%r3819, [%r3973+4328];
	// begin inline asm
	dp4a.s32.s32 %r3817, %r3818, %r3819, %r3705;
	// end inline asm
	ld.shared.u32 	%r3822, [%r3970+5992];
	ld.shared.u32 	%r3823, [%r3973+4332];
	// begin inline asm
	dp4a.s32.s32 %r3821, %r3822, %r3823, %r3709;
	// end inline asm
	ld.shared.u32 	%r3826, [%r3970+6020];
	ld.shared.u32 	%r3827, [%r3973+4320];
	// begin inline asm
	dp4a.s32.s32 %r3825, %r3826, %r3827, %r3713;
	// end inline asm
	ld.shared.u32 	%r3830, [%r3970+6020];
	ld.shared.u32 	%r3831, [%r3973+4324];
	// begin inline asm
	dp4a.s32.s32 %r3829, %r3830, %r3831, %r3717;
	// end inline asm
	ld.shared.u32 	%r3834, [%r3970+6020];
	ld.shared.u32 	%r3835, [%r3973+4328];
	// begin inline asm
	dp4a.s32.s32 %r3833, %r3834, %r3835, %r3721;
	// end inline asm
	ld.shared.u32 	%r3838, [%r3970+6020];
	ld.shared.u32 	%r3839, [%r3973+4332];
	// begin inline asm
	dp4a.s32.s32 %r3837, %r3838, %r3839, %r3725;
	// end inline asm
	ld.shared.u32 	%r3842, [%r3970+6048];
	ld.shared.u32 	%r3843, [%r3973+4320];
	// begin inline asm
	dp4a.s32.s32 %r3841, %r3842, %r3843, %r3729;
	// end inline asm
	ld.shared.u32 	%r3846, [%r3970+6048];
	ld.shared.u32 	%r3847, [%r3973+4324];
	// begin inline asm
	dp4a.s32.s32 %r3845, %r3846, %r3847, %r3733;
	// end inline asm
	ld.shared.u32 	%r3850, [%r3970+6048];
	ld.shared.u32 	%r3851, [%r3973+4328];
	// begin inline asm
	dp4a.s32.s32 %r3849, %r3850, %r3851, %r3737;
	// end inline asm
	ld.shared.u32 	%r3854, [%r3970+6048];
	ld.shared.u32 	%r3855, [%r3973+4332];
	// begin inline asm
	dp4a.s32.s32 %r3853, %r3854, %r3855, %r3741;
	// end inline asm
	ld.shared.u32 	%r3858, [%r3970+6076];
	ld.shared.u32 	%r3859, [%r3973+4336];
	// begin inline asm
	dp4a.s32.s32 %r3857, %r3858, %r3859, %r3745;
	// end inline asm
	ld.shared.u32 	%r3862, [%r3970+6076];
	ld.shared.u32 	%r3863, [%r3973+4340];
	// begin inline asm
	dp4a.s32.s32 %r3861, %r3862, %r3863, %r3749;
	// end inline asm
	ld.shared.u32 	%r3866, [%r3970+6076];
	ld.shared.u32 	%r3867, [%r3973+4344];
	// begin inline asm
	dp4a.s32.s32 %r3865, %r3866, %r3867, %r3753;
	// end inline asm
	ld.shared.u32 	%r3870, [%r3970+6076];
	ld.shared.u32 	%r3871, [%r3973+4348];
	// begin inline asm
	dp4a.s32.s32 %r3869, %r3870, %r3871, %r3757;
	// end inline asm
	ld.shared.u32 	%r3874, [%r3970+6104];
	ld.shared.u32 	%r3875, [%r3973+4336];
	// begin inline asm
	dp4a.s32.s32 %r3873, %r3874, %r3875, %r3761;
	// end inline asm
	ld.shared.u32 	%r3878, [%r3970+6104];
	ld.shared.u32 	%r3879, [%r3973+4340];
	// begin inline asm
	dp4a.s32.s32 %r3877, %r3878, %r3879, %r3765;
	// end inline asm
	ld.shared.u32 	%r3882, [%r3970+6104];
	ld.shared.u32 	%r3883, [%r3973+4344];
	// begin inline asm
	dp4a.s32.s32 %r3881, %r3882, %r3883, %r3769;
	// end inline asm
	ld.shared.u32 	%r3886, [%r3970+6104];
	ld.shared.u32 	%r3887, [%r3973+4348];
	// begin inline asm
	dp4a.s32.s32 %r3885, %r3886, %r3887, %r3773;
	// end inline asm
	ld.shared.u32 	%r3890, [%r3970+6132];
	ld.shared.u32 	%r3891, [%r3973+4336];
	// begin inline asm
	dp4a.s32.s32 %r3889, %r3890, %r3891, %r3777;
	// end inline asm
	ld.shared.u32 	%r3894, [%r3970+6132];
	ld.shared.u32 	%r3895, [%r3973+4340];
	// begin inline asm
	dp4a.s32.s32 %r3893, %r3894, %r3895, %r3781;
	// end inline asm
	ld.shared.u32 	%r3898, [%r3970+6132];
	ld.shared.u32 	%r3899, [%r3973+4344];
	// begin inline asm
	dp4a.s32.s32 %r3897, %r3898, %r3899, %r3785;
	// end inline asm
	ld.shared.u32 	%r3902, [%r3970+6132];
	ld.shared.u32 	%r3903, [%r3973+4348];
	// begin inline asm
	dp4a.s32.s32 %r3901, %r3902, %r3903, %r3789;
	// end inline asm
	ld.shared.u32 	%r3906, [%r3970+6160];
	ld.shared.u32 	%r3907, [%r3973+4336];
	// begin inline asm
	dp4a.s32.s32 %r3905, %r3906, %r3907, %r3793;
	// end inline asm
	ld.shared.u32 	%r3910, [%r3970+6160];
	ld.shared.u32 	%r3911, [%r3973+4340];
	// begin inline asm
	dp4a.s32.s32 %r3909, %r3910, %r3911, %r3797;
	// end inline asm
	ld.shared.u32 	%r3914, [%r3970+6160];
	ld.shared.u32 	%r3915, [%r3973+4344];
	// begin inline asm
	dp4a.s32.s32 %r3913, %r3914, %r3915, %r3801;
	// end inline asm
	ld.shared.u32 	%r3918, [%r3970+6160];
	ld.shared.u32 	%r3919, [%r3973+4348];
	// begin inline asm
	dp4a.s32.s32 %r3917, %r3918, %r3919, %r3805;
	// end inline asm
	ld.shared.u32 	%r3922, [%r3970+6188];
	ld.shared.u32 	%r3923, [%r3973+4336];
	// begin inline asm
	dp4a.s32.s32 %r3921, %r3922, %r3923, %r3809;
	// end inline asm
	ld.shared.u32 	%r3926, [%r3970+6188];
	ld.shared.u32 	%r3927, [%r3973+4340];
	// begin inline asm
	dp4a.s32.s32 %r3925, %r3926, %r3927, %r3813;
	// end inline asm
	ld.shared.u32 	%r3930, [%r3970+6188];
	ld.shared.u32 	%r3931, [%r3973+4344];
	// begin inline asm
	dp4a.s32.s32 %r3929, %r3930, %r3931, %r3817;
	// end inline asm
	ld.shared.u32 	%r3934, [%r3970+6188];
	ld.shared.u32 	%r3935, [%r3973+4348];
	// begin inline asm
	dp4a.s32.s32 %r3933, %r3934, %r3935, %r3821;
	// end inline asm
	ld.shared.u32 	%r3938, [%r3970+6216];
	ld.shared.u32 	%r3939, [%r3973+4336];
	// begin inline asm
	dp4a.s32.s32 %r3937, %r3938, %r3939, %r3825;
	// end inline asm
	ld.shared.u32 	%r3942, [%r3970+6216];
	ld.shared.u32 	%r3943, [%r3973+4340];
	// begin inline asm
	dp4a.s32.s32 %r3941, %r3942, %r3943, %r3829;
	// end inline asm
	ld.shared.u32 	%r3946, [%r3970+6216];
	ld.shared.u32 	%r3947, [%r3973+4344];
	// begin inline asm
	dp4a.s32.s32 %r3945, %r3946, %r3947, %r3833;
	// end inline asm
	ld.shared.u32 	%r3950, [%r3970+6216];
	ld.shared.u32 	%r3951, [%r3973+4348];
	// begin inline asm
	dp4a.s32.s32 %r3949, %r3950, %r3951, %r3837;
	// end inline asm
	ld.shared.u32 	%r3954, [%r3970+6244];
	ld.shared.u32 	%r3955, [%r3973+4336];
	// begin inline asm
	dp4a.s32.s32 %r3953, %r3954, %r3955, %r3841;
	// end inline asm
	ld.shared.u32 	%r3958, [%r3970+6244];
	ld.shared.u32 	%r3959, [%r3973+4340];
	// begin inline asm
	dp4a.s32.s32 %r3957, %r3958, %r3959, %r3845;
	// end inline asm
	ld.shared.u32 	%r3962, [%r3970+6244];
	ld.shared.u32 	%r3963, [%r3973+4344];
	// begin inline asm
	dp4a.s32.s32 %r3961, %r3962, %r3963, %r3849;
	// end inline asm
	ld.shared.u32 	%r3966, [%r3970+6244];
	ld.shared.u32 	%r3967, [%r3973+4348];
	// begin inline asm
	dp4a.s32.s32 %r3965, %r3966, %r3967, %r3853;
	// end inline asm
	shl.b32 	%r3974, %r6, 6;
	shl.b32 	%r3975, %r86, 2;
	add.s32 	%r3976, %r3974, %r3975;
	mul.lo.s32 	%r3977, %r6, 3136;
	mad.lo.s32 	%r3978, %r1, 100352, %r3977;
	mad.lo.s32 	%r3979, %r86, 196, %r3978;
	add.s32 	%r3980, %r3979, %r3;
	cvt.s64.s32 	%rd77, %r3857;
	mad.lo.s64 	%rd78, %rd77, 606212042260480, 1073741824;
	shr.u64 	%rd79, %rd78, 31;
	cvt.u32.u64 	%r3981, %rd79;
	mul.wide.u32 	%rd80, %r3976, 4;
	add.s64 	%rd81, %rd73, %rd80;
	ld.global.nc.u32 	%r3982, [%rd81];
	add.s32 	%r3983, %r3982, %r3981;
	mul.wide.s32 	%rd82, %r3983, 2147483386;
	add.s64 	%rd83, %rd82, 1073741824;
	shr.u64 	%rd84, %rd83, 31;
	cvt.u32.u64 	%r3984, %rd84;
	add.s64 	%rd85, %rd74, %rd80;
	ld.global.nc.u32 	%r3985, [%rd85];
	add.s32 	%r3986, %r3985, %r3984;
	mul.wide.s32 	%rd86, %r3986, 2136531316;
	add.s64 	%rd87, %rd86, 1073741824;
	shr.u64 	%rd88, %rd87, 31;
	cvt.u32.u64 	%r3987, %rd88;
	mul.wide.u32 	%rd89, %r3980, 4;
	add.s64 	%rd90, %rd75, %rd89;
	ld.global.nc.u32 	%r3988, [%rd90];
	mul.wide.s32 	%rd91, %r3988, 2140100076;
	add.s64 	%rd92, %rd91, 17179869184;
	shr.s64 	%rd93, %rd92, 35;
	cvt.u32.u64 	%r3989, %rd93;
	add.s32 	%r3990, %r3987, %r3989;
	max.s32 	%r3991, %r3990, 0;
	cvt.rn.f32.u32 	%f1, %r3991;
	mul.f32 	%f2, %f1, 0f327B0885;
	add.s64 	%rd94, %rd76, %rd89;
	st.global.f32 	[%rd94], %f2;
	cvt.s64.s32 	%rd95, %r3861;
	mad.lo.s64 	%rd96, %rd95, 606212042260480, 1073741824;
	shr.u64 	%rd97, %rd96, 31;
	cvt.u32.u64 	%r3992, %rd97;
	ld.global.nc.u32 	%r3993, [%rd81+4];
	add.s32 	%r3994, %r3993, %r3992;
	mul.wide.s32 	%rd98, %r3994, 2147483386;
	add.s64 	%rd99, %rd98, 1073741824;
	shr.u64 	%rd100, %rd99, 31;
	cvt.u32.u64 	%r3995, %rd100;
	ld.global.nc.u32 	%r3996, [%rd85+4];
	add.s32 	%r3997, %r3996, %r3995;
	mul.wide.s32 	%rd101, %r3997, 2136531316;
	add.s64 	%rd102, %rd101, 1073741824;
	shr.u64 	%rd103, %rd102, 31;
	cvt.u32.u64 	%r3998, %rd103;
	ld.global.nc.u32 	%r3999, [%rd90+4];
	mul.wide.s32 	%rd104, %r3999, 2140100076;
	add.s64 	%rd105, %rd104, 17179869184;
	shr.s64 	%rd106, %rd105, 35;
	cvt.u32.u64 	%r4000, %rd106;
	add.s32 	%r4001, %r3998, %r4000;
	max.s32 	%r4002, %r4001, 0;
	cvt.rn.f32.u32 	%f3, %r4002;
	mul.f32 	%f4, %f3, 0f327B0885;
	st.global.f32 	[%rd94+4], %f4;
	cvt.s64.s32 	%rd107, %r3865;
	mad.lo.s64 	%rd108, %rd107, 606212042260480, 1073741824;
	shr.u64 	%rd109, %rd108, 31;
	cvt.u32.u64 	%r4003, %rd109;
	ld.global.nc.u32 	%r4004, [%rd81+8];
	add.s32 	%r4005, %r4004, %r4003;
	mul.wide.s32 	%rd110, %r4005, 2147483386;
	add.s64 	%rd111, %rd110, 1073741824;
	shr.u64 	%rd112, %rd111, 31;
	cvt.u32.u64 	%r4006, %rd112;
	ld.global.nc.u32 	%r4007, [%rd85+8];
	add.s32 	%r4008, %r4007, %r4006;
	mul.wide.s32 	%rd113, %r4008, 2136531316;
	add.s64 	%rd114, %rd113, 1073741824;
	shr.u64 	%rd115, %rd114, 31;
	cvt.u32.u64 	%r4009, %rd115;
	ld.global.nc.u32 	%r4010, [%rd90+8];
	mul.wide.s32 	%rd116, %r4010, 2140100076;
	add.s64 	%rd117, %rd116, 17179869184;
	shr.s64 	%rd118, %rd117, 35;
	cvt.u32.u64 	%r4011, %rd118;
	add.s32 	%r4012, %r4009, %r4011;
	max.s32 	%r4013, %r4012, 0;
	cvt.rn.f32.u32 	%f5, %r4013;
	mul.f32 	%f6, %f5, 0f327B0885;
	st.global.f32 	[%rd94+8], %f6;
	cvt.s64.s32 	%rd119, %r3869;
	mad.lo.s64 	%rd120, %rd119, 606212042260480, 1073741824;
	shr.u64 	%rd121, %rd120, 31;
	cvt.u32.u64 	%r4014, %rd121;
	ld.global.nc.u32 	%r4015, [%rd81+12];
	add.s32 	%r4016, %r4015, %r4014;
	mul.wide.s32 	%rd122, %r4016, 2147483386;
	add.s64 	%rd123, %rd122, 1073741824;
	shr.u64 	%rd124, %rd123, 31;
	cvt.u32.u64 	%r4017, %rd124;
	ld.global.nc.u32 	%r4018, [%rd85+12];
	add.s32 	%r4019, %r4018, %r4017;
	mul.wide.s32 	%rd125, %r4019, 2136531316;
	add.s64 	%rd126, %rd125, 1073741824;
	shr.u64 	%rd127, %rd126, 31;
	cvt.u32.u64 	%r4020, %rd127;
	ld.global.nc.u32 	%r4021, [%rd90+12];
	mul.wide.s32 	%rd128, %r4021, 2140100076;
	add.s64 	%rd129, %rd128, 17179869184;
	shr.s64 	%rd130, %rd129, 35;
	cvt.u32.u64 	%r4022, %rd130;
	add.s32 	%r4023, %r4020, %r4022;
	max.s32 	%r4024, %r4023, 0;
	cvt.rn.f32.u32 	%f7, %r4024;
	mul.f32 	%f8, %f7, 0f327B0885;
	st.global.f32 	[%rd94+12], %f8;
	cvt.s64.s32 	%rd131, %r3873;
	mad.lo.s64 	%rd132, %rd131, 606212042260480, 1073741824;
	shr.u64 	%rd133, %rd132, 31;
	cvt.u32.u64 	%r4025, %rd133;
	add.s32 	%r4026, %r3982, %r4025;
	mul.wide.s32 	%rd134, %r4026, 2147483386;
	add.s64 	%rd135, %rd134, 1073741824;
	shr.u64 	%rd136, %rd135, 31;
	cvt.u32.u64 	%r4027, %rd136;
	add.s32 	%r4028, %r3985, %r4027;
	mul.wide.s32 	%rd137, %r4028, 2136531316;
	add.s64 	%rd138, %rd137, 1073741824;
	shr.u64 	%rd139, %rd138, 31;
	cvt.u32.u64 	%r4029, %rd139;
	ld.global.nc.u32 	%r4030, [%rd90+112];
	mul.wide.s32 	%rd140, %r4030, 2140100076;
	add.s64 	%rd141, %rd140, 17179869184;
	shr.s64 	%rd142, %rd141, 35;
	cvt.u32.u64 	%r4031, %rd142;
	add.s32 	%r4032, %r4029, %r4031;
	max.s32 	%r4033, %r4032, 0;
	cvt.rn.f32.u32 	%f9, %r4033;
	mul.f32 	%f10, %f9, 0f327B0885;
	st.global.f32 	[%rd94+112], %f10;
	cvt.s64.s32 	%rd143, %r3877;
	mad.lo.s64 	%rd144, %rd143, 606212042260480, 1073741824;
	shr.u64 	%rd145, %rd144, 31;
	cvt.u32.u64 	%r4034, %rd145;
	add.s32 	%r4035, %r3993, %r4034;
	mul.wide.s32 	%rd146, %r4035, 2147483386;
	add.s64 	%rd147, %rd146, 1073741824;
	shr.u64 	%rd148, %rd147, 31;
	cvt.u32.u64 	%r4036, %rd148;
	add.s32 	%r4037, %r3996, %r4036;
	mul.wide.s32 	%rd149, %r4037, 2136531316;
	add.s64 	%rd150, %rd149, 1073741824;
	shr.u64 	%rd151, %rd150, 31;
	cvt.u32.u64 	%r4038, %rd151;
	ld.global.nc.u32 	%r4039, [%rd90+116];
	mul.wide.s32 	%rd152, %r4039, 2140100076;
	add.s64 	%rd153, %rd152, 17179869184;
	shr.s64 	%rd154, %rd153, 35;
	cvt.u32.u64 	%r4040, %rd154;
	add.s32 	%r4041, %r4038, %r4040;
	max.s32 	%r4042, %r4041, 0;
	cvt.rn.f32.u32 	%f11, %r4042;
	mul.f32 	%f12, %f11, 0f327B0885;
	st.global.f32 	[%rd94+116], %f12;
	cvt.s64.s32 	%rd155, %r3881;
	mad.lo.s64 	%rd156, %rd155, 606212042260480, 1073741824;
	shr.u64 	%rd157, %rd156, 31;
	cvt.u32.u64 	%r4043, %rd157;
	add.s32 	%r4044, %r4004, %r4043;
	mul.wide.s32 	%rd158, %r4044, 2147483386;
	add.s64 	%rd159, %rd158, 1073741824;
	shr.u64 	%rd160, %rd159, 31;
	cvt.u32.u64 	%r4045, %rd160;
	add.s32 	%r4046, %r4007, %r4045;
	mul.wide.s32 	%rd161, %r4046, 2136531316;
	add.s64 	%rd162, %rd161, 1073741824;
	shr.u64 	%rd163, %rd162, 31;
	cvt.u32.u64 	%r4047, %rd163;
	ld.global.nc.u32 	%r4048, [%rd90+120];
	mul.wide.s32 	%rd164, %r4048, 2140100076;
	add.s64 	%rd165, %rd164, 17179869184;
	shr.s64 	%rd166, %rd165, 35;
	cvt.u32.u64 	%r4049, %rd166;
	add.s32 	%r4050, %r4047, %r4049;
	max.s32 	%r4051, %r4050, 0;
	cvt.rn.f32.u32 	%f13, %r4051;
	mul.f32 	%f14, %f13, 0f327B0885;
	st.global.f32 	[%rd94+120], %f14;
	cvt.s64.s32 	%rd167, %r3885;
	mad.lo.s64 	%rd168, %rd167, 606212042260480, 1073741824;
	shr.u64 	%rd169, %rd168, 31;
	cvt.u32.u64 	%r4052, %rd169;
	add.s32 	%r4053, %r4015, %r4052;
	mul.wide.s32 	%rd170, %r4053, 2147483386;
	add.s64 	%rd171, %rd170, 1073741824;
	shr.u64 	%rd172, %rd171, 31;
	cvt.u32.u64 	%r4054, %rd172;
	add.s32 	%r4055, %r4018, %r4054;
	mul.wide.s32 	%rd173, %r4055, 2136531316;
	add.s64 	%rd174, %rd173, 1073741824;
	shr.u64 	%rd175, %rd174, 31;
	cvt.u32.u64 	%r4056, %rd175;
	ld.global.nc.u32 	%r4057, [%rd90+124];
	mul.wide.s32 	%rd176, %r4057, 2140100076;
	add.s64 	%rd177, %rd176, 17179869184;
	shr.s64 	%rd178, %rd177, 35;
	cvt.u32.u64 	%r4058, %rd178;
	add.s32 	%r4059, %r4056, %r4058;
	max.s32 	%r4060, %r4059, 0;
	cvt.rn.f32.u32 	%f15, %r4060;
	mul.f32 	%f16, %f15, 0f327B0885;
	st.global.f32 	[%rd94+124], %f16;
	cvt.s64.s32 	%rd179, %r3889;
	mad.lo.s64 	%rd180, %rd179, 606212042260480, 1073741824;
	shr.u64 	%rd181, %rd180, 31;
	cvt.u32.u64 	%r4061, %rd181;
	add.s32 	%r4062, %r3982, %r4061;
	mul.wide.s32 	%rd182, %r4062, 2147483386;
	add.s64 	%rd183, %rd182, 1073741824;
	shr.u64 	%rd184, %rd183, 31;
	cvt.u32.u64 	%r4063, %rd184;
	add.s32 	%r4064, %r3985, %r4063;
	mul.wide.s32 	%rd185, %r4064, 2136531316;
	add.s64 	%rd186, %rd185, 1073741824;
	shr.u64 	%rd187, %rd186, 31;
	cvt.u32.u64 	%r4065, %rd187;
	ld.global.nc.u32 	%r4066, [%rd90+224];
	mul.wide.s32 	%rd188, %r4066, 2140100076;
	add.s64 	%rd189, %rd188, 17179869184;
	shr.s64 	%rd190, %rd189, 35;
	cvt.u32.u64 	%r4067, %rd190;
	add.s32 	%r4068, %r4065, %r4067;
	max.s32 	%r4069, %r4068, 0;
	cvt.rn.f32.u32 	%f17, %r4069;
	mul.f32 	%f18, %f17, 0f327B0885;
	st.global.f32 	[%rd94+224], %f18;
	cvt.s64.s32 	%rd191, %r3893;
	mad.lo.s64 	%rd192, %rd191, 606212042260480, 1073741824;
	shr.u64 	%rd193, %rd192, 31;
	cvt.u32.u64 	%r4070, %rd193;
	add.s32 	%r4071, %r3993, %r4070;
	mul.wide.s32 	%rd194, %r4071, 2147483386;
	add.s64 	%rd195, %rd194, 1073741824;
	shr.u64 	%rd196, %rd195, 31;
	cvt.u32.u64 	%r4072, %rd196;
	add.s32 	%r4073, %r3996, %r4072;
	mul.wide.s32 	%rd197, %r4073, 2136531316;
	add.s64 	%rd198, %rd197, 1073741824;
	shr.u64 	%rd199, %rd198, 31;
	cvt.u32.u64 	%r4074, %rd199;
	ld.global.nc.u32 	%r4075, [%rd90+228];
	mul.wide.s32 	%rd200, %r4075, 2140100076;
	add.s64 	%rd201, %rd200, 17179869184;
	shr.s64 	%rd202, %rd201, 35;
	cvt.u32.u64 	%r4076, %rd202;
	add.s32 	%r4077, %r4074, %r4076;
	max.s32 	%r4078, %r4077, 0;
	cvt.rn.f32.u32 	%f19, %r4078;
	mul.f32 	%f20, %f19, 0f327B0885;
	st.global.f32 	[%rd94+228], %f20;
	cvt.s64.s32 	%rd203, %r3897;
	mad.lo.s64 	%rd204, %rd203, 606212042260480, 1073741824;
	shr.u64 	%rd205, %rd204, 31;
	cvt.u32.u64 	%r4079, %rd205;
	add.s32 	%r4080, %r4004, %r4079;
	mul.wide.s32 	%rd206, %r4080, 2147483386;
	add.s64 	%rd207, %rd206, 1073741824;
	shr.u64 	%rd208, %rd207, 31;
	cvt.u32.u64 	%r4081, %rd208;
	add.s32 	%r4082, %r4007, %r4081;
	mul.wide.s32 	%rd209, %r4082, 2136531316;
	add.s64 	%rd210, %rd209, 1073741824;
	shr.u64 	%rd211, %rd210, 31;
	cvt.u32.u64 	%r4083, %rd211;
	ld.global.nc.u32 	%r4084, [%rd90+232];
	mul.wide.s32 	%rd212, %r4084, 2140100076;
	add.s64 	%rd213, %rd212, 17179869184;
	shr.s64 	%rd214, %rd213, 35;
	cvt.u32.u64 	%r4085, %rd214;
	add.s32 	%r4086, %r4083, %r4085;
	max.s32 	%r4087, %r4086, 0;
	cvt.rn.f32.u32 	%f21, %r4087;
	mul.f32 	%f22, %f21, 0f327B0885;
	st.global.f32 	[%rd94+232], %f22;
	cvt.s64.s32 	%rd215, %r3901;
	mad.lo.s64 	%rd216, %rd215, 606212042260480, 1073741824;
	shr.u64 	%rd217, %rd216, 31;
	cvt.u32.u64 	%r4088, %rd217;
	add.s32 	%r4089, %r4015, %r4088;
	mul.wide.s32 	%rd218, %r4089, 2147483386;
	add.s64 	%rd219, %rd218, 1073741824;
	shr.u64 	%rd220, %rd219, 31;
	cvt.u32.u64 	%r4090, %rd220;
	add.s32 	%r4091, %r4018, %r4090;
	mul.wide.s32 	%rd221, %r4091, 2136531316;
	add.s64 	%rd222, %rd221, 1073741824;
	shr.u64 	%rd223, %rd222, 31;
	cvt.u32.u64 	%r4092, %rd223;
	ld.global.nc.u32 	%r4093, [%rd90+236];
	mul.wide.s32 	%rd224, %r4093, 2140100076;
	add.s64 	%rd225, %rd224, 17179869184;
	shr.s64 	%rd226, %rd225, 35;
	cvt.u32.u64 	%r4094, %rd226;
	add.s32 	%r4095, %r4092, %r4094;
	max.s32 	%r4096, %r4095, 0;
	cvt.rn.f32.u32 	%f23, %r4096;
	mul.f32 	%f24, %f23, 0f327B0885;
	st.global.f32 	[%rd94+236], %f24;
	cvt.s64.s32 	%rd227, %r3905;
	mad.lo.s64 	%rd228, %rd227, 606212042260480, 1073741824;
	shr.u64 	%rd229, %rd228, 31;
	cvt.u32.u64 	%r4097, %rd229;
	add.s32 	%r4098, %r3982, %r4097;
	mul.wide.s32 	%rd230, %r4098, 2147483386;
	add.s64 	%rd231, %rd230, 1073741824;
	shr.u64 	%rd232, %rd231, 31;
	cvt.u32.u64 	%r4099, %rd232;
	add.s32 	%r4100, %r3985, %r4099;
	mul.wide.s32 	%rd233, %r4100, 2136531316;
	add.s64 	%rd234, %rd233, 1073741824;
	shr.u64 	%rd235, %rd234, 31;
	cvt.u32.u64 	%r4101, %rd235;
	ld.global.nc.u32 	%r4102, [%rd90+336];
	mul.wide.s32 	%rd236, %r4102, 2140100076;
	add.s64 	%rd237, %rd236, 17179869184;
	shr.s64 	%rd238, %rd237, 35;
	cvt.u32.u64 	%r4103, %rd238;
	add.s32 	%r4104, %r4101, %r4103;
	max.s32 	%r4105, %r4104, 0;
	cvt.rn.f32.u32 	%f25, %r4105;
	mul.f32 	%f26, %f25, 0f327B0885;
	st.global.f32 	[%rd94+336], %f26;
	cvt.s64.s32 	%rd239, %r3909;
	mad.lo.s64 	%rd240, %rd239, 606212042260480, 1073741824;
	shr.u64 	%rd241, %rd240, 31;
	cvt.u32.u64 	%r4106, %rd241;
	add.s32 	%r4107, %r3993, %r4106;
	mul.wide.s32 	%rd242, %r4107, 2147483386;
	add.s64 	%rd243, %rd242, 1073741824;
	shr.u64 	%rd244, %rd243, 31;
	cvt.u32.u64 	%r4108, %rd244;
	add.s32 	%r4109, %r3996, %r4108;
	mul.wide.s32 	%rd245, %r4109, 2136531316;
	add.s64 	%rd246, %rd245, 1073741824;
	shr.u64 	%rd247, %rd246, 31;
	cvt.u32.u64 	%r4110, %rd247;
	ld.global.nc.u32 	%r4111, [%rd90+340];
	mul.wide.s32 	%rd248, %r4111, 2140100076;
	add.s64 	%rd249, %rd248, 17179869184;
	shr.s64 	%rd250, %rd249, 35;
	cvt.u32.u64 	%r4112, %rd250;
	add.s32 	%r4113, %r4110, %r4112;
	max.s32 	%r4114, %r4113, 0;
	cvt.rn.f32.u32 	%f27, %r4114;
	mul.f32 	%f28, %f27, 0f327B0885;
	st.global.f32 	[%rd94+340], %f28;
	cvt.s64.s32 	%rd251, %r3913;
	mad.lo.s64 	%rd252, %rd251, 606212042260480, 1073741824;
	shr.u64 	%rd253, %rd252, 31;
	cvt.u32.u64 	%r4115, %rd253;
	add.s32 	%r4116, %r4004, %r4115;
	mul.wide.s32 	%rd254, %r4116, 2147483386;
	add.s64 	%rd255, %rd254, 1073741824;
	shr.u64 	%rd256, %rd255, 31;
	cvt.u32.u64 	%r4117, %rd256;
	add.s32 	%r4118, %r4007, %r4117;
	mul.wide.s32 	%rd257, %r4118, 2136531316;
	add.s64 	%rd258, %rd257, 1073741824;
	shr.u64 	%rd259, %rd258, 31;
	cvt.u32.u64 	%r4119, %rd259;
	ld.global.nc.u32 	%r4120, [%rd90+344];
	mul.wide.s32 	%rd260, %r4120, 2140100076;
	add.s64 	%rd261, %rd260, 17179869184;
	shr.s64 	%rd262, %rd261, 35;
	cvt.u32.u64 	%r4121, %rd262;
	add.s32 	%r4122, %r4119, %r4121;
	max.s32 	%r4123, %r4122, 0;
	cvt.rn.f32.u32 	%f29, %r4123;
	mul.f32 	%f30, %f29, 0f327B0885;
	st.global.f32 	[%rd94+344], %f30;
	cvt.s64.s32 	%rd263, %r3917;
	mad.lo.s64 	%rd264, %rd263, 606212042260480, 1073741824;
	shr.u64 	%rd265, %rd264, 31;
	cvt.u32.u64 	%r4124, %rd265;
	add.s32 	%r4125, %r4015, %r4124;
	mul.wide.s32 	%rd266, %r4125, 2147483386;
	add.s64 	%rd267, %rd266, 1073741824;
	shr.u64 	%rd268, %rd267, 31;
	cvt.u32.u64 	%r4126, %rd268;
	add.s32 	%r4127, %r4018, %r4126;
	mul.wide.s32 	%rd269, %r4127, 2136531316;
	add.s64 	%rd270, %rd269, 1073741824;
	shr.u64 	%rd271, %rd270, 31;
	cvt.u32.u64 	%r4128, %rd271;
	ld.global.nc.u32 	%r4129, [%rd90+348];
	mul.wide.s32 	%rd272, %r4129, 2140100076;
	add.s64 	%rd273, %rd272, 17179869184;
	shr.s64 	%rd274, %rd273, 35;
	cvt.u32.u64 	%r4130, %rd274;
	add.s32 	%r4131, %r4128, %r4130;
	max.s32 	%r4132, %r4131, 0;
	cvt.rn.f32.u32 	%f31, %r4132;
	mul.f32 	%f32, %f31, 0f327B0885;
	st.global.f32 	[%rd94+348], %f32;
	cvt.s64.s32 	%rd275, %r3921;
	mad.lo.s64 	%rd276, %rd275, 606212042260480, 1073741824;
	shr.u64 	%rd277, %rd276, 31;
	cvt.u32.u64 	%r4133, %rd277;
	add.s32 	%r4134, %r3982, %r4133;
	mul.wide.s32 	%rd278, %r4134, 2147483386;
	add.s64 	%rd279, %rd278, 1073741824;
	shr.u64 	%rd280, %rd279, 31;
	cvt.u32.u64 	%r4135, %rd280;
	add.s32 	%r4136, %r3985, %r4135;
	mul.wide.s32 	%rd281, %r4136, 2136531316;
	add.s64 	%rd282, %rd281, 1073741824;
	shr.u64 	%rd283, %rd282, 31;
	cvt.u32.u64 	%r4137, %rd283;
	ld.global.nc.u32 	%r4138, [%rd90+448];
	mul.wide.s32 	%rd284, %r4138, 2140100076;
	add.s64 	%rd285, %rd284, 17179869184;
	shr.s64 	%rd286, %rd285, 35;
	cvt.u32.u64 	%r4139, %rd286;
	add.s32 	%r4140, %r4137, %r4139;
	max.s32 	%r4141, %r4140, 0;
	cvt.rn.f32.u32 	%f33, %r4141;
	mul.f32 	%f34, %f33, 0f327B0885;
	st.global.f32 	[%rd94+448], %f34;
	cvt.s64.s32 	%rd287, %r3925;
	mad.lo.s64 	%rd288, %rd287, 606212042260480, 1073741824;
	shr.u64 	%rd289, %rd288, 31;
	cvt.u32.u64 	%r4142, %rd289;
	add.s32 	%r4143, %r3993, %r4142;
	mul.wide.s32 	%rd290, %r4143, 2147483386;
	add.s64 	%rd291, %rd290, 1073741824;
	shr.u64 	%rd292, %rd291, 31;
	cvt.u32.u64 	%r4144, %rd292;
	add.s32 	%r4145, %r3996, %r4144;
	mul.wide.s32 	%rd293, %r4145, 2136531316;
	add.s64 	%rd294, %rd293, 1073741824;
	shr.u64 	%rd295, %rd294, 31;
	cvt.u32.u64 	%r4146, %rd295;
	ld.global.nc.u32 	%r4147, [%rd90+452];
	mul.wide.s32 	%rd296, %r4147, 2140100076;
	add.s64 	%rd297, %rd296, 17179869184;
	shr.s64 	%rd298, %rd297, 35;
	cvt.u32.u64 	%r4148, %rd298;
	add.s32 	%r4149, %r4146, %r4148;
	max.s32 	%r4150, %r4149, 0;
	cvt.rn.f32.u32 	%f35, %r4150;
	mul.f32 	%f36, %f35, 0f327B0885;
	st.global.f32 	[%rd94+452], %f36;
	cvt.s64.s32 	%rd299, %r3929;
	mad.lo.s64 	%rd300, %rd299, 606212042260480, 1073741824;
	shr.u64 	%rd301, %rd300, 31;
	cvt.u32.u64 	%r4151, %rd301;
	add.s32 	%r4152, %r4004, %r4151;
	mul.wide.s32 	%rd302, %r4152, 2147483386;
	add.s64 	%rd303, %rd302, 1073741824;
	shr.u64 	%rd304, %rd303, 31;
	cvt.u32.u64 	%r4153, %rd304;
	add.s32 	%r4154, %r4007, %r4153;
	mul.wide.s32 	%rd305, %r4154, 2136531316;
	add.s64 	%rd306, %rd305, 1073741824;
	shr.u64 	%rd307, %rd306, 31;
	cvt.u32.u64 	%r4155, %rd307;
	ld.global.nc.u32 	%r4156, [%rd90+456];
	mul.wide.s32 	%rd308, %r4156, 2140100076;
	add.s64 	%rd309, %rd308, 17179869184;
	shr.s64 	%rd310, %rd309, 35;
	cvt.u32.u64 	%r4157, %rd310;
	add.s32 	%r4158, %r4155, %r4157;
	max.s32 	%r4159, %r4158, 0;
	cvt.rn.f32.u32 	%f37, %r4159;
	mul.f32 	%f38, %f37, 0f327B0885;
	st.global.f32 	[%rd94+456], %f38;
	cvt.s64.s32 	%rd311, %r3933;
	mad.lo.s64 	%rd312, %rd311, 606212042260480, 1073741824;
	shr.u64 	%rd313, %rd312, 31;
	cvt.u32.u64 	%r4160, %rd313;
	add.s32 	%r4161, %r4015, %r4160;
	mul.wide.s32 	%rd314, %r4161, 2147483386;
	add.s64 	%rd315, %rd314, 1073741824;
	shr.u64 	%rd316, %rd315, 31;
	cvt.u32.u64 	%r4162, %rd316;
	add.s32 	%r4163, %r4018, %r4162;
	mul.wide.s32 	%rd317, %r4163, 2136531316;
	add.s64 	%rd318, %rd317, 1073741824;
	shr.u64 	%rd319, %rd318, 31;
	cvt.u32.u64 	%r4164, %rd319;
	ld.global.nc.u32 	%r4165, [%rd90+460];
	mul.wide.s32 	%rd320, %r4165, 2140100076;
	add.s64 	%rd321, %rd320, 17179869184;
	shr.s64 	%rd322, %rd321, 35;
	cvt.u32.u64 	%r4166, %rd322;
	add.s32 	%r4167, %r4164, %r4166;
	max.s32 	%r4168, %r4167, 0;
	cvt.rn.f32.u32 	%f39, %r4168;
	mul.f32 	%f40, %f39, 0f327B0885;
	st.global.f32 	[%rd94+460], %f40;
	cvt.s64.s32 	%rd323, %r3937;
	mad.lo.s64 	%rd324, %rd323, 606212042260480, 1073741824;
	shr.u64 	%rd325, %rd324, 31;
	cvt.u32.u64 	%r4169, %rd325;
	add.s32 	%r4170, %r3982, %r4169;
	mul.wide.s32 	%rd326, %r4170, 2147483386;
	add.s64 	%rd327, %rd326, 1073741824;
	shr.u64 	%rd328, %rd327, 31;
	cvt.u32.u64 	%r4171, %rd328;
	add.s32 	%r4172, %r3985, %r4171;
	mul.wide.s32 	%rd329, %r4172, 2136531316;
	add.s64 	%rd330, %rd329, 1073741824;
	shr.u64 	%rd331, %rd330, 31;
	cvt.u32.u64 	%r4173, %rd331;
	ld.global.nc.u32 	%r4174, [%rd90+560];
	mul.wide.s32 	%rd332, %r4174, 2140100076;
	add.s64 	%rd333, %rd332, 17179869184;
	shr.s64 	%rd334, %rd333, 35;
	cvt.u32.u64 	%r4175, %rd334;
	add.s32 	%r4176, %r4173, %r4175;
	max.s32 	%r4177, %r4176, 0;
	cvt.rn.f32.u32 	%f41, %r4177;
	mul.f32 	%f42, %f41, 0f327B0885;
	st.global.f32 	[%rd94+560], %f42;
	cvt.s64.s32 	%rd335, %r3941;
	mad.lo.s64 	%rd336, %rd335, 606212042260480, 1073741824;
	shr.u64 	%rd337, %rd336, 31;
	cvt.u32.u64 	%r4178, %rd337;
	add.s32 	%r4179, %r3993, %r4178;
	mul.wide.s32 	%rd338, %r4179, 2147483386;
	add.s64 	%rd339, %rd338, 1073741824;
	shr.u64 	%rd340, %rd339, 31;
	cvt.u32.u64 	%r4180, %rd340;
	add.s32 	%r4181, %r3996, %r4180;
	mul.wide.s32 	%rd341, %r4181, 2136531316;
	add.s64 	%rd342, %rd341, 1073741824;
	shr.u64 	%rd343, %rd342, 31;
	cvt.u32.u64 	%r4182, %rd343;
	ld.global.nc.u32 	%r4183, [%rd90+564];
	mul.wide.s32 	%rd344, %r4183, 2140100076;
	add.s64 	%rd345, %rd344, 17179869184;
	shr.s64 	%rd346, %rd345, 35;
	cvt.u32.u64 	%r4184, %rd346;
	add.s32 	%r4185, %r4182, %r4184;
	max.s32 	%r4186, %r4185, 0;
	cvt.rn.f32.u32 	%f43, %r4186;
	mul.f32 	%f44, %f43, 0f327B0885;
	st.global.f32 	[%rd94+564], %f44;
	cvt.s64.s32 	%rd347, %r3945;
	mad.lo.s64 	%rd348, %rd347, 606212042260480, 1073741824;
	shr.u64 	%rd349, %rd348, 31;
	cvt.u32.u64 	%r4187, %rd349;
	add.s32 	%r4188, %r4004, %r4187;
	mul.wide.s32 	%rd350, %r4188, 2147483386;
	add.s64 	%rd351, %rd350, 1073741824;
	shr.u64 	%rd352, %rd351, 31;
	cvt.u32.u64 	%r4189, %rd352;
	add.s32 	%r4190, %r4007, %r4189;
	mul.wide.s32 	%rd353, %r4190, 2136531316;
	add.s64 	%rd354, %rd353, 1073741824;
	shr.u64 	%rd355, %rd354, 31;
	cvt.u32.u64 	%r4191, %rd355;
	ld.global.nc.u32 	%r4192, [%rd90+568];
	mul.wide.s32 	%rd356, %r4192, 2140100076;
	add.s64 	%rd357, %rd356, 17179869184;
	shr.s64 	%rd358, %rd357, 35;
	cvt.u32.u64 	%r4193, %rd358;
	add.s32 	%r4194, %r4191, %r4193;
	max.s32 	%r4195, %r4194, 0;
	cvt.rn.f32.u32 	%f45, %r4195;
	mul.f32 	%f46, %f45, 0f327B0885;
	st.global.f32 	[%rd94+568], %f46;
	cvt.s64.s32 	%rd359, %r3949;
	mad.lo.s64 	%rd360, %rd359, 606212042260480, 1073741824;
	shr.u64 	%rd361, %rd360, 31;
	cvt.u32.u64 	%r4196, %rd361;
	add.s32 	%r4197, %r4015, %r4196;
	mul.wide.s32 	%rd362, %r4197, 2147483386;
	add.s64 	%rd363, %rd362, 1073741824;
	shr.u64 	%rd364, %rd363, 31;
	cvt.u32.u64 	%r4198, %rd364;
	add.s32 	%r4199, %r4018, %r4198;
	mul.wide.s32 	%rd365, %r4199, 2136531316;
	add.s64 	%rd366, %rd365, 1073741824;
	shr.u64 	%rd367, %rd366, 31;
	cvt.u32.u64 	%r4200, %rd367;
	ld.global.nc.u32 	%r4201, [%rd90+572];
	mul.wide.s32 	%rd368, %r4201, 2140100076;
	add.s64 	%rd369, %rd368, 17179869184;
	shr.s64 	%rd370, %rd369, 35;
	cvt.u32.u64 	%r4202, %rd370;
	add.s32 	%r4203, %r4200, %r4202;
	max.s32 	%r4204, %r4203, 0;
	cvt.rn.f32.u32 	%f47, %r4204;
	mul.f32 	%f48, %f47, 0f327B0885;
	st.global.f32 	[%rd94+572], %f48;
	cvt.s64.s32 	%rd371, %r3953;
	mad.lo.s64 	%rd372, %rd371, 606212042260480, 1073741824;
	shr.u64 	%rd373, %rd372, 31;
	cvt.u32.u64 	%r4205, %rd373;
	add.s32 	%r4206, %r3982, %r4205;
	mul.wide.s32 	%rd374, %r4206, 2147483386;
	add.s64 	%rd375, %rd374, 1073741824;
	shr.u64 	%rd376, %rd375, 31;
	cvt.u32.u64 	%r4207, %rd376;
	add.s32 	%r4208, %r3985, %r4207;
	mul.wide.s32 	%rd377, %r4208, 2136531316;
	add.s64 	%rd378, %rd377, 1073741824;
	shr.u64 	%rd379, %rd378, 31;
	cvt.u32.u64 	%r4209, %rd379;
	ld.global.nc.u32 	%r4210, [%rd90+672];
	mul.wide.s32 	%rd380, %r4210, 2140100076;
	add.s64 	%rd381, %rd380, 17179869184;
	shr.s64 	%rd382, %rd381, 35;
	cvt.u32.u64 	%r4211, %rd382;
	add.s32 	%r4212, %r4209, %r4211;
	max.s32 	%r4213, %r4212, 0;
	cvt.rn.f32.u32 	%f49, %r4213;
	mul.f32 	%f50, %f49, 0f327B0885;
	st.global.f32 	[%rd94+672], %f50;
	cvt.s64.s32 	%rd383, %r3957;
	mad.lo.s64 	%rd384, %rd383, 606212042260480, 1073741824;
	shr.u64 	%rd385, %rd384, 31;
	cvt.u32.u64 	%r4214, %rd385;
	add.s32 	%r4215, %r3993, %r4214;
	mul.wide.s32 	%rd386, %r4215, 2147483386;
	add.s64 	%rd387, %rd386, 1073741824;
	shr.u64 	%rd388, %rd387, 31;
	cvt.u32.u64 	%r4216, %rd388;
	add.s32 	%r4217, %r3996, %r4216;
	mul.wide.s32 	%rd389, %r4217, 2136531316;
	add.s64 	%rd390, %rd389, 1073741824;
	shr.u64 	%rd391, %rd390, 31;
	cvt.u32.u64 	%r4218, %rd391;
	ld.global.nc.u32 	%r4219, [%rd90+676];
	mul.wide.s32 	%rd392, %r4219, 2140100076;
	add.s64 	%rd393, %rd392, 17179869184;
	shr.s64 	%rd394, %rd393, 35;
	cvt.u32.u64 	%r4220, %rd394;
	add.s32 	%r4221, %r4218, %r4220;
	max.s32 	%r4222, %r4221, 0;
	cvt.rn.f32.u32 	%f51, %r4222;
	mul.f32 	%f52, %f51, 0f327B0885;
	st.global.f32 	[%rd94+676], %f52;
	cvt.s64.s32 	%rd395, %r3961;
	mad.lo.s64 	%rd396, %rd395, 606212042260480, 1073741824;
	shr.u64 	%rd397, %rd396, 31;
	cvt.u32.u64 	%r4223, %rd397;
	add.s32 	%r4224, %r4004, %r4223;
	mul.wide.s32 	%rd398, %r4224, 2147483386;
	add.s64 	%rd399, %rd398, 1073741824;
	shr.u64 	%rd400, %rd399, 31;
	cvt.u32.u64 	%r4225, %rd400;
	add.s32 	%r4226, %r4007, %r4225;
	mul.wide.s32 	%rd401, %r4226, 2136531316;
	add.s64 	%rd402, %rd401, 1073741824;
	shr.u64 	%rd403, %rd402, 31;
	cvt.u32.u64 	%r4227, %rd403;
	ld.global.nc.u32 	%r4228, [%rd90+680];
	mul.wide.s32 	%rd404, %r4228, 2140100076;
	add.s64 	%rd405, %rd404, 17179869184;
	shr.s64 	%rd406, %rd405, 35;
	cvt.u32.u64 	%r4229, %rd406;
	add.s32 	%r4230, %r4227, %r4229;
	max.s32 	%r4231, %r4230, 0;
	cvt.rn.f32.u32 	%f53, %r4231;
	mul.f32 	%f54, %f53, 0f327B0885;
	st.global.f32 	[%rd94+680], %f54;
	cvt.s64.s32 	%rd407, %r3965;
	mad.lo.s64 	%rd408, %rd407, 606212042260480, 1073741824;
	shr.u64 	%rd409, %rd408, 31;
	cvt.u32.u64 	%r4232, %rd409;
	add.s32 	%r4233, %r4015, %r4232;
	mul.wide.s32 	%rd410, %r4233, 2147483386;
	add.s64 	%rd411, %rd410, 1073741824;
	shr.u64 	%rd412, %rd411, 31;
	cvt.u32.u64 	%r4234, %rd412;
	add.s32 	%r4235, %r4018, %r4234;
	mul.wide.s32 	%rd413, %r4235, 2136531316;
	add.s64 	%rd414, %rd413, 1073741824;
	shr.u64 	%rd415, %rd414, 31;
	cvt.u32.u64 	%r4236, %rd415;
	ld.global.nc.u32 	%r4237, [%rd90+684];
	mul.wide.s32 	%rd416, %r4237, 2140100076;
	add.s64 	%rd417, %rd416, 17179869184;
	shr.s64 	%rd418, %rd417, 35;
	cvt.u32.u64 	%r4238, %rd418;
	add.s32 	%r4239, %r4236, %r4238;
	max.s32 	%r4240, %r4239, 0;
	cvt.rn.f32.u32 	%f55, %r4240;
	mul.f32 	%f56, %f55, 0f327B0885;
	st.global.f32 	[%rd94+684], %f56;
	ret;

}
	// .globl	fused_cast_fixed_point_multiply_clip_cast_5_kernel0
.visible .entry fused_cast_fixed_point_multiply_clip_cast_5_kernel0(
	.param .u64 .ptr .align 1 fused_cast_fixed_point_multiply_clip_cast_5_kernel0_param_0,
	.param .u64 .ptr .align 1 fused_cast_fixed_point_multiply_clip_cast_5_kernel0_param_1
)
{
	.reg .pred 	%p<76>;
	.reg .b32 	%r<32>;
	.reg .b64 	%rd<84>;

	ld.param.u64 	%rd3, [fused_cast_fixed_point_multiply_clip_cast_5_kernel0_param_0];
	ld.param.u64 	%rd4, [fused_cast_fixed_point_multiply_clip_cast_5_kernel0_param_1];
	cvta.to.global.u64 	%rd5, %rd3;
	cvta.to.global.u64 	%rd6, %rd4;
	mov.u32 	%r3, %ctaid.x;
	shl.b32 	%r1, %r3, 8;
	mov.u32 	%r4, %tid.x;
	shl.b32 	%r5, %r3, 10;
	or.b32  	%r6, %r5, %r4;
	setp.gt.u32 	%p1, %r1, 1605631;
	setp.gt.u32 	%p2, %r6, 6422527;
	cvt.u64.u32 	%rd7, %r6;
	mul.wide.u32 	%rd8, %r6, 4;
	add.s64 	%rd1, %rd6, %rd8;
	add.s64 	%rd2, %rd5, %rd7;
	or.pred  	%p3, %p1, %p2;
	@%p3 bra 	$L__BB61_2;
	ld.global.nc.u32 	%r7, [%rd1];
	mul.wide.s32 	%rd9, %r7, 2089225123;
	add.s64 	%rd10, %rd9, 18014398509481984;
	shr.u64 	%rd11, %rd10, 55;
	st.global.u8 	[%rd2], %rd11;
$L__BB61_2:
	setp.gt.u32 	%p4, %r1, 1540095;
	setp.gt.u32 	%p5, %r6, 6160383;
	or.pred  	%p6, %p4, %p5;
	@%p6 bra 	$L__BB61_4;
	ld.global.nc.u32 	%r8, [%rd1+1048576];
	mul.wide.s32 	%rd12, %r8, 2089225123;
	add.s64 	%rd13, %rd12, 18014398509481984;
	shr.u64 	%rd14, %rd13, 55;
	st.global.u8 	[%rd2+262144], %rd14;
$L__BB61_4:
	setp.gt.u32 	%p7, %r1, 1474559;
	setp.gt.u32 	%p8, %r6, 5898239;
	or.pred  	%p9, %p7, %p8;
	@%p9 bra 	$L__BB61_6;
	ld.global.nc.u32 	%r9, [%rd1+2097152];
	mul.wide.s32 	%rd15, %r9, 2089225123;
	add.s64 	%rd16, %rd15, 18014398509481984;
	shr.u64 	%rd17, %rd16, 55;
	st.global.u8 	[%rd2+524288], %rd17;
$L__BB61_6:
	setp.gt.u32 	%p10, %r1, 1409023;
	setp.gt.u32 	%p11, %r6, 5636095;
	or.pred  	%p12, %p10, %p11;
	@%p12 bra 	$L__BB61_8;
	ld.global.nc.u32 	%r10, [%rd1+3145728];
	mul.wide.s32 	%rd18, %r10, 2089225123;
	add.s64 	%rd19, %rd18, 18014398509481984;
	shr.u64 	%rd20, %rd19, 55;
	st.global.u8 	[%rd2+786432], %rd20;
$L__BB61_8:
	setp.gt.u32 	%p13, %r1, 1343487;
	setp.gt.u32 	%p14, %r6, 5373951;
	or.pred  	%p15, %p13, %p14;
	@%p15 bra 	$L__BB61_10;
	ld.global.nc.u32 	%r11, [%rd1+4194304];
	mul.wide.s32 	%rd21, %r11, 2089225123;
	add.s64 	%rd22, %rd21, 18014398509481984;
	shr.u64 	%rd23, %rd22, 55;
	st.global.u8 	[%rd2+1048576], %rd23;
$L__BB61_10:
	setp.gt.u32 	%p16, %r1, 1277951;
	setp.gt.u32 	%p17, %r6, 5111807;
	or.pred  	%p18, %p16, %p17;
	@%p18 bra 	$L__BB61_12;
	ld.global.nc.u32 	%r12, [%rd1+5242880];
	mul.wide.s32 	%rd24, %r12, 2089225123;
	add.s64 	%rd25, %rd24, 18014398509481984;
	shr.u64 	%rd26, %rd25, 55;
	st.global.u8 	[%rd2+1310720], %rd26;
$L__BB61_12:
	setp.gt.u32 	%p19, %r1, 1212415;
	setp.gt.u32 	%p20, %r6, 4849663;
	or.pred  	%p21, %p19, %p20;
	@%p21 bra 	$L__BB61_14;
	ld.global.nc.u32 	%r13, [%rd1+6291456];
	mul.wide.s32 	%rd27, %r13, 2089225123;
	add.s64 	%rd28, %rd27, 18014398509481984;
	shr.u64 	%rd29, %rd28, 55;
	st.global.u8 	[%rd2+1572864], %rd29;
$L__BB61_14:
	setp.gt.u32 	%p22, %r1, 1146879;
	setp.gt.u32 	%p23, %r6, 4587519;
	or.pred  	%p24, %p22, %p23;
	@%p24 bra 	$L__BB61_16;
	ld.global.nc.u32 	%r14, [%rd1+7340032];
	mul.wide.s32 	%rd30, %r14, 2089225123;
	add.s64 	%rd31, %rd30, 18014398509481984;
	shr.u64 	%rd32, %rd31, 55;
	st.global.u8 	[%rd2+1835008], %rd32;
$L__BB61_16:
	setp.gt.u32 	%p25, %r1, 1081343;
	setp.gt.u32 	%p26, %r6, 4325375;
	or.pred  	%p27, %p25, %p26;
	@%p27 bra 	$L__BB61_18;
	ld.global.nc.u32 	%r15, [%rd1+8388608];
	mul.wide.s32 	%rd33, %r15, 2089225123;
	add.s64 	%rd34, %rd33, 18014398509481984;
	shr.u64 	%rd35, %rd34, 55;
	st.global.u8 	[%rd2+2097152], %rd35;
$L__BB61_18:
	setp.gt.u32 	%p28, %r1, 1015807;
	setp.gt.u32 	%p29, %r6, 4063231;
	or.pred  	%p30, %p28, %p29;
	@%p30 bra 	$L__BB61_20;
	ld.global.nc.u32 	%r16, [%rd1+9437184];
	mul.wide.s32 	%rd36, %r16, 2089225123;
	add.s64 	%rd37, %rd36, 18014398509481984;
	shr.u64 	%rd38, %rd37, 55;
	st.global.u8 	[%rd2+2359296], %rd38;
$L__BB61_20:
	setp.gt.u32 	%p31, %r1, 950271;
	setp.gt.u32 	%p32, %r6, 3801087;
	or.pred  	%p33, %p31, %p32;
	@%p33 bra 	$L__BB61_22;
	ld.global.nc.u32 	%r17, [%rd1+10485760];
	mul.wide.s32 	%rd39, %r17, 2089225123;
	add.s64 	%rd40, %rd39, 18014398509481984;
	shr.u64 	%rd41, %rd40, 55;
	st.global.u8 	[%rd2+2621440], %rd41;
$L__BB61_22:
	setp.gt.u32 	%p34, %r1, 884735;
	setp.gt.u32 	%p35, %r6, 3538943;
	or.pred  	%p36, %p34, %p35;
	@%p36 bra 	$L__BB61_24;
	ld.global.nc.u32 	%r18, [%rd1+11534336];
	mul.wide.s32 	%rd42, %r18, 2089225123;
	add.s64 	%rd43, %rd42, 18014398509481984;
	shr.u64 	%rd44, %rd43, 55;
	st.global.u8 	[%rd2+2883584], %rd44;
$L__BB61_24:
	setp.gt.u32 	%p37, %r1, 819199;
	setp.gt.u32 	%p38, %r6, 3276799;
	or.pred  	%p39, %p37, %p38;
	@%p39 bra 	$L__BB61_26;
	ld.global.nc.u32 	%r19, [%rd1+12582912];
	mul.wide.s32 	%rd45, %r19, 2089225123;
	add.s64 	%rd46, %rd45, 18014398509481984;
	shr.u64 	%rd47, %rd46, 55;
	st.global.u8 	[%rd2+3145728], %rd47;
$L__BB61_26:
	setp.gt.u32 	%p40, %r1, 753663;
	setp.gt.u32 	%p41, %r6, 3014655;
	or.pred  	%p42, %p40, %p41;
	@%p42 bra 	$L__BB61_28;
	ld.global.nc.u32 	%r20, [%rd1+13631488];
	mul.wide.s32 	%rd48, %r20, 2089225123;
	add.s64 	%rd49, %rd48, 18014398509481984;
	shr.u64 	%rd50, %rd49, 55;
	st.global.u8 	[%rd2+3407872], %rd50;
$L__BB61_28:
	setp.gt.u32 	%p43, %r1, 688127;
	setp.gt.u32 	%p44, %r6, 2752511;
	or.pred  	%p45, %p43, %p44;
	@%p45 bra 	$L__BB61_30;
	ld.global.nc.u32 	%r21, [%rd1+14680064];
	mul.wide.s32 	%rd51, %r21, 2089225123;
	add.s64 	%rd52, %rd51, 18014398509481984;
	shr.u64 	%rd53, %rd52, 55;
	st.global.u8 	[%rd2+3670016], %rd53;
$L__BB61_30:
	setp.gt.u32 	%p46, %r1, 622591;
	setp.gt.u32 	%p47, %r6, 2490367;
	or.pred  	%p48, %p46, %p47;
	@%p48 bra 	$L__BB61_32;
	ld.global.nc.u32 	%r22, [%rd1+15728640];
	mul.wide.s32 	%rd54, %r22, 2089225123;
	add.s64 	%rd55, %rd54, 18014398509481984;
	shr.u64 	%rd56, %rd55, 55;
	st.global.u8 	[%rd2+3932160], %rd56;
$L__BB61_32:
	setp.gt.u32 	%p49, %r1, 557055;
	setp.gt.u32 	%p50, %r6, 2228223;
	or.pred  	%p51, %p49, %p50;
	@%p51 bra 	$L__BB61_34;
	ld.global.nc.u32 	%r23, [%rd1+16777216];
	mul.wide.s32 	%rd57, %r23, 2089225123;
	add.s64 	%rd58, %rd57, 18014398509481984;
	shr.u64 	%rd59, %rd58, 55;
	st.global.u8 	[%rd2+4194304], %rd59;
$L__BB61_34:
	setp.gt.u32 	%p52, %r1, 491519;
	setp.gt.u32 	%p53, %r6, 1966079;
	or.pred  	%p54, %p52, %p53;
	@%p54 bra 	$L__BB61_36;
	ld.global.nc.u32 	%r24, [%rd1+17825792];
	mul.wide.s32 	%rd60, %r24, 2089225123;
	add.s64 	%rd61, %rd60, 18014398509481984;
	shr.u64 	%rd62, %rd61, 55;
	st.global.u8 	[%rd2+4456448], %rd62;
$L__BB61_36:
	setp.gt.u32 	%p55, %r1, 425983;
	setp.gt.u32 	%p56, %r6, 1703935;
	or.pred  	%p57, %p55, %p56;
	@%p57 bra 	$L__BB61_38;
	ld.global.nc.u32 	%r25, [%rd1+18874368];
	mul.wide.s32 	%rd63, %r25, 2089225123;
	add.s64 	%rd64, %rd63, 18014398509481984;
	shr.u64 	%rd65, %rd64, 55;
	st.global.u8 	[%rd2+4718592], %rd65;
$L__BB61_38:
	setp.gt.u32 	%p58, %r1, 360447;
	setp.gt.u32 	%p59, %r6, 1441791;
	or.pred  	%p60, %p58, %p59;
	@%p60 bra 	$L__BB61_40;
	ld.global.nc.u32 	%r26, [%rd1+19922944];
	mul.wide.s32 	%rd66, %r26, 2089225123;
	add.s64 	%rd67, %rd66, 18014398509481984;
	shr.u64 	%rd68, %rd67, 55;
	st.global.u8 	[%rd2+4980736], %rd68;
$L__BB61_40:
	setp.gt.u32 	%p61, %r1, 294911;
	setp.gt.u32 	%p62, %r6, 1179647;
	or.pred  	%p63, %p61, %p62;
	@%p63 bra 	$L__BB61_42;
	ld.global.nc.u32 	%r27, [%rd1+20971520];
	mul.wide.s32 	%rd69, %r27, 2089225123;
	add.s64 	%rd70, %rd69, 18014398509481984;
	shr.u64 	%rd71, %rd70, 55;
	st.global.u8 	[%rd2+5242880], %rd71;
$L__BB61_42:
	setp.gt.u32 	%p64, %r1, 229375;
	setp.gt.u32 	%p65, %r6, 917503;
	or.pred  	%p66, %p64, %p65;
	@%p66 bra 	$L__BB61_44;
	ld.global.nc.u32 	%r28, [%rd1+22020096];
	mul.wide.s32 	%rd72, %r28, 2089225123;
	add.s64 	%rd73, %rd72, 18014398509481984;
	shr.u64 	%rd74, %rd73, 55;
	st.global.u8 	[%rd2+5505024], %rd74;
$L__BB61_44:
	setp.gt.u32 	%p67, %r1, 163839;
	setp.gt.u32 	%p68, %r6, 655359;
	or.pred  	%p69, %p67, %p68;
	@%p69 bra 	$L__BB61_46;
	ld.global.nc.u32 	%r29, [%rd1+23068672];
	mul.wide.s32 	%rd75, %r29, 2089225123;
	add.s64 	%rd76, %rd75, 18014398509481984;
	shr.u64 	%rd77, %rd76, 55;
	st.global.u8 	[%rd2+5767168], %rd77;
$L__BB61_46:
	setp.gt.u32 	%p70, %r1, 98303;
	setp.gt.u32 	%p71, %r6, 393215;
	or.pred  	%p72, %p70, %p71;
	@%p72 bra 	$L__BB61_48;
	ld.global.nc.u32 	%r30, [%rd1+24117248];
	mul.wide.s32 	%rd78, %r30, 2089225123;
	add.s64 	%rd79, %rd78, 18014398509481984;
	shr.u64 	%rd80, %rd79, 55;
	st.global.u8 	[%rd2+6029312], %rd80;
$L__BB61_48:
	setp.gt.u32 	%p73, %r1, 32767;
	setp.gt.u32 	%p74, %r6, 131071;
	or.pred  	%p75, %p73, %p74;
	@%p75 bra 	$L__BB61_50;
	ld.global.nc.u32 	%r31, [%rd1+25165824];
	mul.wide.s32 	%rd81, %r31, 2089225123;
	add.s64 	%rd82, %rd81, 18014398509481984;
	shr.u64 	%rd83, %rd82, 55;
	st.global.u8 	[%rd2+6291456], %rd83;
$L__BB61_50:
	ret;

}
	// .globl	fused_nn_conv2d_cast_fixed_point_multiply_add_cast_nn_relu_cast_fixed_point_mult_6343854372805914660__kernel0
.visible .entry fused_nn_conv2d_cast_fixed_point_multiply_add_cast_nn_relu_cast_fixed_point_mult_6343854372805914660__kernel0(
	.param .u64 .ptr .align 1 fused_nn_conv2d_cast_fixed_point_multiply_add_cast_nn_relu_cast_fixed_point_mult_6343854372805914660__kernel0_param_0,
	.param .u64 .ptr .align 1 fused_nn_conv2d_cast_fixed_point_multiply_add_cast_nn_relu_cast_fixed_point_mult_6343854372805914660__kernel0_param_1,
	.param .u64 .ptr .align 1 fused_nn_conv2d_cast_fixed_point_multiply_add_cast_nn_relu_cast_fixed_point_mult_6343854372805914660__kernel0_param_2,
	.param .u64 .ptr .align 1 fused_nn_conv2d_cast_fixed_point_multiply_add_cast_nn_relu_cast_fixed_point_mult_6343854372805914660__kernel0_param_3
)
{
	.reg .pred 	%p<43>;
	.reg .b16 	%rs<49>;
	.reg .b32 	%r<1879>;
	.reg .b64 	%rd<239>;
	// demoted variable
	.shared .align 4 .b8 _ZZ109fused_nn_conv2d_cast_fixed_point_multiply_add_cast_nn_relu_cast_fixed_point_mult_6343854372805914660__kernel0E15pad_data_shared[936];
	// demoted variable
	.shared .align 4 .b8 _ZZ109fused_nn_conv2d_cast_fixed_point_multiply_add_cast_nn_relu_cast_fixed_point_mult_6343854372805914660__kernel0E18placeholder_shared[1792];
	ld.param.u64 	%rd16, [fused_nn_conv2d_cast_fixed_point_multiply_add_cast_nn_relu_cast_fixed_point_mult_6343854372805914660__kernel0_param_0];
	ld.param.u64 	%rd17, [fused_nn_conv2d_cast_fixed_point_multiply_add_cast_nn_relu_cast_fixed_point_mult_6343854372805914660__kernel0_param_1];
	cvta.to.global.u64 	%rd1, %rd17;
	cvta.to.global.u64 	%rd2, %rd16;
	mov.u32 	%r1, %tid.z;
	shl.b32 	%r85, %r1, 3;
	mov.u32 	%r2, %tid.x;
	add.s32 	%r3, %r85, %r2;
	setp.gt.u32 	%p6, %r3, 116;
	setp.gt.u32 	%p7, %r1, 14;
	or.pred  	%p8, %p7, %p6;
	@%p8 bra 	$L__BB62_5;
	mov.u32 	%r4, %ctaid.x;
	setp.lt.u32 	%p9, %r4, 4;
	mov.b32 	%r1846, 0;
	@%p9 bra 	$L__BB62_4;
	and.b32  	%r88, %r4, 1;
	setp.eq.b32 	%p1, %r88, 1;
	selp.b32 	%r89, 112, 0, %p1;
	add.s32 	%r90, %r3, %r89;
	add.s32 	%r91, %r90, -3;
	setp.gt.u32 	%p10, %r91, 223;
	@%p10 bra 	$L__BB62_4;
	mov.u32 	%r92, %ctaid.z;
	mul.lo.s32 	%r93, %r92, 200704;
	shr.u32 	%r94, %r4, 1;
	selp.b32 	%r95, 448, 0, %p1;
	shl.b32 	%r96, %r1, 5;
	shl.b32 	%r97, %r2, 2;
	or.b32  	%r98, %r93, %r96;
	add.s32 	%r99, %r98, %r97;
	mad.lo.s32 	%r100, %r94, 1792, %r99;
	add.s32 	%r101, %r100, %r95;
	add.s32 	%r102, %r101, -2700;
	cvt.u64.u32 	%rd20, %r102;
	add.s64 	%rd21, %rd2, %rd20;
	ld.global.nc.u32 	%r1846, [%rd21];
$L__BB62_4:
	shl.b32 	%r103, %r1, 5;
	shl.b32 	%r104, %r2, 2;
	add.s32 	%r105, %r103, %r104;
	mov.u32 	%r106, _ZZ109fused_nn_conv2d_cast_fixed_point_multiply_add_cast_nn_relu_cast_fixed_point_mult_6343854372805914660__kernel0E15pad_data_shared;
	add.s32 	%r107, %r106, %r105;
	st.shared.u32 	[%r107], %r1846;
$L__BB62_5:
	mov.u32 	%r7, %ctaid.x;
	and.b32  	%r1847, %r7, 2147483646;
	and.b32  	%r110, %r7, 1;
	setp.eq.b32 	%p11, %r110, 1;
	mov.u32 	%r9, %ctaid.z;
	mul.lo.s32 	%r111, %r9, 200704;
	shr.u32 	%r112, %r7, 1;
	selp.b32 	%r113, 448, 0, %p11;
	shl.b32 	%r115, %r1, 5;
	shl.b32 	%r10, %r2, 2;
	shl.b32 	%r116, %r1, 1;
	shr.u32 	%r117, %r2, 2;
	add.s32 	%r118, %r117, %r116;
	and.b32  	%r11, %r10, 12;
	setp.lt.u32 	%p12, %r118, 112;
	setp.lt.u32 	%p13, %r3, 448;
	and.pred  	%p14, %p12, %p13;
	setp.lt.u32 	%p15, %r1, 56;
	and.pred  	%p2, %p14, %p15;
	cvt.u16.u32 	%rs5, %r118;
	and.b16  	%rs6, %rs5, 255;
	mul.lo.s16 	%rs7, %rs6, 37;
	shr.u16 	%rs8, %rs7, 8;
	sub.s16 	%rs9, %rs5, %rs8;
	and.b16  	%rs10, %rs9, 254;
	shr.u16 	%rs11, %rs10, 1;
	add.s16 	%rs12, %rs11, %rs8;
	shr.u16 	%rs13, %rs12, 2;
	mul.wide.u16 	%r12, %rs13, 784;
	mul.lo.s16 	%rs14, %rs13, 7;
	sub.s16 	%rs15, %rs5, %rs14;
	shl.b16 	%rs1, %rs15, 4;
	cvt.u32.u16 	%r120, %rs1;
	and.b32  	%r121, %r120, 240;
	setp.lt.u32 	%p16, %r118, 80;
	setp.lt.u32 	%p17, %r3, 320;
	and.pred  	%p18, %p16, %p17;
	setp.lt.u32 	%p19, %r1, 40;
	and.pred  	%p3, %p18, %p19;
	add.s16 	%rs16, %rs5, 32;
	and.b16  	%rs17, %rs16, 255;
	mul.lo.s16 	%rs18, %rs17, 37;
	shr.u16 	%rs19, %rs18, 8;
	sub.s16 	%rs20, %rs16, %rs19;
	and.b16  	%rs21, %rs20, 254;
	shr.u16 	%rs22, %rs21, 1;
	add.s16 	%rs23, %rs22, %rs19;
	shr.u16 	%rs24, %rs23, 2;
	mul.wide.u16 	%r13, %rs24, 784;
	mul.lo.s16 	%rs25, %rs24, 7;
	sub.s16 	%rs26, %rs16, %rs25;
	shl.b16 	%rs2, %rs26, 4;
	cvt.u32.u16 	%r122, %rs2;
	and.b32  	%r123, %r122, 240;
	setp.lt.u32 	%p20, %r118, 48;
	setp.lt.u32 	%p21, %r3, 192;
	and.pred  	%p22, %p20, %p21;
	setp.lt.u32 	%p23, %r1, 24;
	and.pred  	%p4, %p22, %p23;
	add.s16 	%rs27, %rs5, 64;
	and.b16  	%rs28, %rs27, 255;
	mul.lo.s16 	%rs29, %rs28, 37;
	shr.u16 	%rs30, %rs29, 8;
	sub.s16 	%rs31, %rs27, %rs30;
	and.b16  	%rs32, %rs31, 254;
	shr.u16 	%rs33, %rs32, 1;
	add.s16 	%rs34, %rs33, %rs30;
	shr.u16 	%rs35, %rs34, 2;
	mul.wide.u16 	%r14, %rs35, 784;
	mul.lo.s16 	%rs36, %rs35, 7;
	sub.s16 	%rs37, %rs27, %rs36;
	shl.b16 	%rs3, %rs37, 4;
	cvt.u32.u16 	%r124, %rs3;
	and.b32  	%r125, %r124, 240;
	setp.lt.u32 	%p24, %r118, 16;
	setp.lt.u32 	%p25, %r3, 64;
	and.pred  	%p26, %p24, %p25;
	setp.lt.u32 	%p27, %r1, 8;
	and.pred  	%p5, %p26, %p27;
	add.s16 	%rs38, %rs5, 96;
	and.b16  	%rs39, %rs38, 255;
	mul.lo.s16 	%rs40, %rs39, 37;
	shr.u16 	%rs41, %rs40, 8;
	sub.s16 	%rs42, %rs38, %rs41;
	and.b16  	%rs43, %rs42, 254;
	shr.u16 	%rs44, %rs43, 1;
	add.s16 	%rs45, %rs44, %rs41;
	shr.u16 	%rs46, %rs45, 2;
	mul.wide.u16 	%r15, %rs46, 784;
	mul.lo.s16 	%rs47, %rs46, 7;
	sub.s16 	%rs48, %rs38, %rs47;
	shl.b16 	%rs4, %rs48, 4;
	cvt.u32.u16 	%r126, %rs4;
	and.b32  	%r127, %r126, 240;
	or.b32  	%r128, %r15, %r11;
	add.s32 	%r129, %r128, %r127;
	cvt.u64.u32 	%rd22, %r129;
	add.s64 	%rd238, %rd1, %rd22;
	or.b32  	%r130, %r14, %r11;
	add.s32 	%r131, %r130, %r125;
	cvt.u64.u32 	%rd23, %r131;
	add.s64 	%rd237, %rd1, %rd23;
	or.b32  	%r132, %r13, %r11;
	add.s32 	%r133, %r132, %r123;
	cvt.u64.u32 	%rd24, %r133;
	add.s64 	%rd236, %rd1, %rd24;
	or.b32  	%r134, %r12, %r11;
	add.s32 	%r135, %r134, %r121;
	cvt.u64.u32 	%rd25, %r135;
	add.s64 	%rd235, %rd1, %rd25;
	or.b32  	%r136, %r113, %r111;
	mad.lo.s32 	%r137, %r112, 1792, %r136;
	add.s32 	%r138, %r137, %r115;
	add.s32 	%r139, %r138, %r10;
	add.s32 	%r1848, %r139, -1804;
	mov.b32 	%r1850, 0;
	mov.b32 	%r1849, -2;
	mov.u32 	%r1851, %r1850;
	mov.u32 	%r1852, %r1850;
	mov.u32 	%r1853, %r1850;
	mov.u32 	%r1854, %r1850;
	mov.u32 	%r1855, %r1850;
	mov.u32 	%r1856, %r1850;
	mov.u32 	%r1857, %r1850;
	mov.u32 	%r1858, %r1850;
	mov.u32 	%r1859, %r1850;
	mov.u32 	%r1860, %r1850;
	mov.u32 	%r1861, %r1850;
	mov.u32 	%r1862, %r1850;
	mov.u32 	%r1863, %r1850;
	mov.u32 	%r1864, %r1850;
	mov.u32 	%r1865, %r1850;
	mov.u32 	%r1866, %r1850;
	mov.u32 	%r1867, %r1850;
	mov.u32 	%r1868, %r1850;
	mov.u32 	%r1869, %r1850;
	mov.u32 	%r1870, %r1850;
	mov.u32 	%r1871, %r1850;
	mov.u32 	%r1872, %r1850;
	mov.u32 	%r1873, %r1850;
	mov.u32 	%r1874, %r1850;
	mov.u32 	%r1875, %r1850;
	mov.u32 	%r1876, %r1850;
	mov.u32 	%r1877, %r1850;
$L__BB62_6:
	bar.sync 	0;
	setp.gt.u32 	%p28, %r1, 14;
	shl.b32 	%r140, %r1, 3;
	mov.u32 	%r141, %tid.x;
	add.s32 	%r142, %r140, %r141;
	setp.gt.u32 	%p29, %r142, 116;
	or.pred  	%p30, %p28, %p29;
	@%p30 bra 	$L__BB62_10;
	shl.b32 	%r144, %r1, 3;
	mov.u32 	%r145, %tid.x;
	add.s32 	%r146, %r144, %r145;
	and.b32  	%r147, %r7, 1;
	setp.eq.b32 	%p31, %r147, 1;
	selp.b32 	%r148, 112, 0, %p31;
	add.s32 	%r149, %r146, %r148;
	add.s32 	%r151, %r149, -3;
	add.s32 	%r152, %r1847, -2;
	max.u32 	%r153, %r152, %r151;
	setp.gt.u32 	%p32, %r153, 223;
	mov.b32 	%r1878, 0;
	@%p32 bra 	$L__BB62_9;
	ld.param.u64 	%rd231, [fused_nn_conv2d_cast_fixed_point_multiply_add_cast_nn_relu_cast_fixed_point_mult_6343854372805914660__kernel0_param_0];
	cvt.s64.s32 	%rd26, %r1848;
	cvta.to.global.u64 	%rd27, %rd231;
	add.s64 	%rd28, %rd27, %rd26;
	ld.global.nc.u32 	%r1878, [%rd28];
$L__BB62_9:
	add.s32 	%r154, %r1849, 2;
	not.b32 	%r155, %r154;
	and.b32  	%r156, %r155, 1;
	shl.b32 	%r157, %r1, 5;
	add.s32 	%r158, %r10, %r157;
	mad.lo.s32 	%r159, %r156, 468, %r158;
	mov.u32 	%r160, _ZZ109fused_nn_conv2d_cast_fixed_point_multiply_add_cast_nn_relu_cast_fixed_point_mult_6343854372805914660__kernel0E15pad_data_shared;
	add.s32 	%r161, %r160, %r159;
	st.shared.u32 	[%r161], %r1878;
$L__BB62_10:
	shl.b32 	%r162, %r1, 5;
	add.s32 	%r163, %r10, %r162;
	mov.u32 	%r164, _ZZ109fused_nn_conv2d_cast_fixed_point_multiply_add_cast_nn_relu_cast_fixed_point_mult_6343854372805914660__kernel0E18placeholder_shared;
	add.s32 	%r50, %r164, %r163;
	not.pred 	%p33, %p2;
	@%p33 bra 	$L__BB62_12;
	ld.global.nc.u32 	%r165, [%rd235];
	st.shared.u32 	[%r50], %r165;
$L__BB62_12:
	not.pred 	%p34, %p3;
	@%p34 bra 	$L__BB62_14;
	ld.global.nc.u32 	%r166, [%rd236];
	st.shared.u32 	[%r50+512], %r166;
$L__BB62_14:
	not.pred 	%p35, %p4;
	@%p35 bra 	$L__BB62_16;
	ld.global.nc.u32 	%r167, [%rd237];
	st.shared.u32 	[%r50+1024], %r167;
$L__BB62_16:
	not.pred 	%p36, %p5;
	@%p36 bra 	$L__BB62_18;
	ld.global.nc.u32 	%r168, [%rd238];
	st.shared.u32 	[%r50+1536], %r168;
$L__BB62_18:
	bar.sync 	0;
	and.b32  	%r953, %r1849, 1;
	setp.eq.b32 	%p37, %r953, 1;
	selp.b32 	%r954, 468, 0, %p37;
	mov.u32 	%r955, %tid.x;
	shl.b32 	%r51, %r955, 3;
	add.s32 	%r956, %r954, %r51;
	mov.u32 	%r957, _ZZ109fused_nn_conv2d_cast_fixed_point_multiply_add_cast_nn_relu_cast_fixed_point_mult_6343854372805914660__kernel0E15pad_data_shared;
	add.s32 	%r958, %r957, %r956;
	ld.shared.u32 	%r170, [%r958];
	mov.u32 	%r959, _ZZ109fused_nn_conv2d_cast_fixed_point_multiply_add_cast_nn_relu_cast_fixed_point_mult_6343854372805914660__kernel0E18placeholder_shared;
	mad.lo.s32 	%r52, %r1, 112, %r959;
	ld.shared.u32 	%r171, [%r52];
	// begin inline asm
	dp4a.s32.s32 %r169, %r170, %r171, %r1877;
	// end inline asm
	ld.shared.u32 	%r174, [%r958+64];
	ld.shared.u32 	%r175, [%r52];
	// begin inline asm
	dp4a.s32.s32 %r173, %r174, %r175, %r1873;
	// end inline asm
	ld.shared.u32 	%r178, [%r958+128];
	ld.shared.u32 	%r179, [%r52];
	// begin inline asm
	dp4a.s32.s32 %r177, %r178, %r179, %r1869;
	// end inline asm
	ld.shared.u32 	%r182, [%r958+192];
	ld.shared.u32 	%r183, [%r52];
	// begin inline asm
	dp4a.s32.s32 %r181, %r182, %r183, %r1865;
	// end inline asm
	ld.shared.u32 	%r186, [%r958+256];
	ld.shared.u32 	%r187, [%r52];
	// begin inline asm
	dp4a.s32.s32 %r185, %r186, %r187, %r1861;
	// end inline asm
	ld.shared.u32 	%r190, [%r958+320];
	ld.shared.u32 	%r191, [%r52];
	// begin inline asm
	dp4a.s32.s32 %r189, %r190, %r191, %r1857;
	// end inline asm
	ld.shared.u32 	%r194, [%r958+384];
	ld.shared.u32 	%r195, [%r52];
	// begin inline asm
	dp4a.s32.s32 %r193, %r194, %r195, %r1853;
	// end inline asm
	ld.shared.u32 	%r198, [%r958];
	ld.shared.u32 	%r199, [%r52+4];
	// begin inline asm
	dp4a.s32.s32 %r197, %r198, %r199, %r1876;
	// end inline asm
	ld.shared.u32 	%r202, [%r958+64];
	ld.shared.u32 	%r203, [%r52+4];
	// begin inline asm
	dp4a.s32.s32 %r201, %r202, %r203, %r1872;
	// end inline asm
	ld.shared.u32 	%r206, [%r958+128];
	ld.shared.u32 	%r207, [%r52+4];
	// begin inline asm
	dp4a.s32.s32 %r205, %r206, %r207, %r1868;
	// end inline asm
	ld.shared.u32 	%r210, [%r958+192];
	ld.shared.u32 	%r211, [%r52+4];
	// begin inline asm
	dp4a.s32.s32 %r209, %r210, %r211, %r1864;
	// end inline asm
	ld.shared.u32 	%r214, [%r958+256];
	ld.shared.u32 	%r215, [%r52+4];
	// begin inline asm
	dp4a.s32.s32 %r213, %r214, %r215, %r1860;
	// end inline asm
	ld.shared.u32 	%r218, [%r958+320];
	ld.shared.u32 	%r219, [%r52+4];
	// begin inline asm
	dp4a.s32.s32 %r217, %r218, %r219, %r1856;
	// end inline asm
	ld.shared.u32 	%r222, [%r958+384];
	ld.shared.u32 	%r223, [%r52+4];
	// begin inline asm
	dp4a.s32.s32 %r221, %r222, %r223, %r1852;
	// end inline asm
	ld.shared.u32 	%r226, [%r958];
	ld.shared.u32 	%r227, [%r52+8];
	// begin inline asm
	dp4a.s32.s32 %r225, %r226, %r227, %r1875;
	// end inline asm
	ld.shared.u32 	%r230, [%r958+64];
	ld.shared.u32 	%r231, [%r52+8];
	// begin inline asm
	dp4a.s32.s32 %r229, %r230, %r231, %r1871;
	// end inline asm
	ld.shared.u32 	%r234, [%r958+128];
	ld.shared.u32 	%r235, [%r52+8];
	// begin inline asm
	dp4a.s32.s32 %r233, %r234, %r235, %r1867;
	// end inline asm
	ld.shared.u32 	%r238, [%r958+192];
	ld.shared.u32 	%r239, [%r52+8];
	// begin inline asm
	dp4a.s32.s32 %r237, %r238, %r239, %r1863;
	// end inline asm
	ld.shared.u32 	%r242, [%r958+256];
	ld.shared.u32 	%r243, [%r52+8];
	// begin inline asm
	dp4a.s32.s32 %r241, %r242, %r243, %r1859;
	// end inline asm
	ld.shared.u32 	%r246, [%r958+320];
	ld.shared.u32 	%r247, [%r52+8];
	// begin inline asm
	dp4a.s32.s32 %r245, %r246, %r247, %r1855;
	// end inline asm
	ld.shared.u32 	%r250, [%r958+384];
	ld.shared.u32 	%r251, [%r52+8];
	// begin inline asm
	dp4a.s32.s32 %r249, %r250, %r251, %r1851;
	// end inline asm
	ld.shared.u32 	%r254, [%r958];
	ld.shared.u32 	%r255, [%r52+12];
	// begin inline asm
	dp4a.s32.s32 %r253, %r254, %r255, %r1874;
	// end inline asm
	ld.shared.u32 	%r258, [%r958+64];
	ld.shared.u32 	%r259, [%r52+12];
	// begin inline asm
	dp4a.s32.s32 %r257, %r258, %r259, %r1870;
	// end inline asm
	ld.shared.u32 	%r262, [%r958+128];
	ld.shared.u32 	%r263, [%r52+12];
	// begin inline asm
	dp4a.s32.s32 %r261, %r262, %r263, %r1866;
	// end inline asm
	ld.shared.u32 	%r266, [%r958+192];
	ld.shared.u32 	%r267, [%r52+12];
	// begin inline asm
	dp4a.s32.s32 %r265, %r266, %r267, %r1862;
	// end inline asm
	ld.shared.u32 	%r270, [%r958+256];
	ld.shared.u32 	%r271, [%r52+12];
	// begin inline asm
	dp4a.s32.s32 %r269, %r270, %r271, %r1858;
	// end inline asm
	ld.shared.u32 	%r274, [%r958+320];
	ld.shared.u32 	%r275, [%r52+12];
	// begin inline asm
	dp4a.s32.s32 %r273, %r274, %r275, %r1854;
	// end inline asm
	ld.shared.u32 	%r278, [%r958+384];
	ld.shared.u32 	%r279, [%r52+12];
	// begin inline asm
	dp4a.s32.s32 %r277, %r278, %r279, %r1850;
	// end inline asm
	ld.shared.u32 	%r282, [%r958+4];
	ld.shared.u32 	%r283, [%r52+16];
	// begin inline asm
	dp4a.s32.s32 %r281, %r282, %r283, %r169;
	// end inline asm
	ld.shared.u32 	%r286, [%r958+68];
	ld.shared.u32 	%r287, [%r52+16];
	// begin inline asm
	dp4a.s32.s32 %r285, %r286, %r287, %r173;
	// end inline asm
	ld.shared.u32 	%r290, [%r958+132];
	ld.shared.u32 	%r291, [%r52+16];
	// begin inline asm
	dp4a.s32.s32 %r289, %r290, %r291, %r177;
	// end inline asm
	ld.shared.u32 	%r294, [%r958+196];
	ld.shared.u32 	%r295, [%r52+16];
	// begin inline asm
	dp4a.s32.s32 %r293, %r294, %r295, %r181;
	// end inline asm
	ld.shared.u32 	%r298, [%r958+260];
	ld.shared.u32 	%r299, [%r52+16];
	// begin inline asm
	dp4a.s32.s32 %r297, %r298, %r299, %r185;
	// end inline asm
	ld.shared.u32 	%r302, [%r958+324];
	ld.shared.u32 	%r303, [%r52+16];
	// begin inline asm
	dp4a.s32.s32 %r301, %r302, %r303, %r189;
	// end inline asm
	ld.shared.u32 	%r306, [%r958+388];
	ld.shared.u32 	%r307, [%r52+16];
	// begin inline asm
	dp4a.s32.s32 %r305, %r306, %r307, %r193;
	// end inline asm
	ld.shared.u32 	%r310, [%r958+4];
	ld.shared.u32 	%r311, [%r52+20];
	// begin inline asm
	dp4a.s32.s32 %r309, %r310, %r311, %r197;
	// end inline asm
	ld.shared.u32 	%r314, [%r958+68];
	ld.shared.u32 	%r315, [%r52+20];
	// begin inline asm
	dp4a.s32.s32 %r313, %r314, %r315, %r201;
	// end inline asm
	ld.shared.u32 	%r318, [%r958+132];
	ld.shared.u32 	%r319, [%r52+20];
	// begin inline asm
	dp4a.s32.s32 %r317, %r318, %r319, %r205;
	// end inline asm
	ld.shared.u32 	%r322, [%r958+196];
	ld.shared.u32 	%r323, [%r52+20];
	// begin inline asm
	dp4a.s32.s32 %r321, %r322, %r323, %r209;
	// end inline asm
	ld.shared.u32 	%r326, [%r958+260];
	ld.shared.u32 	%r327, [%r52+20];
	// begin inline asm
	dp4a.s32.s32 %r325, %r326, %r327, %r213;
	// end inline asm
	ld.shared.u32 	%r330, [%r958+324];
	ld.shared.u32 	%r331, [%r52+20];
	// begin inline asm
	dp4a.s32.s32 %r329, %r330, %r331, %r217;
	// end inline asm
	ld.shared.u32 	%r334, [%r958+388];
	ld.shared.u32 	%r335, [%r52+20];
	// begin inline asm
	dp4a.s32.s32 %r333, %r334, %r335, %r221;
	// end inline asm
	ld.shared.u32 	%r338, [%r958+4];
	ld.shared.u32 	%r339, [%r52+24];
	// begin inline asm
	dp4a.s32.s32 %r337, %r338, %r339, %r225;
	// end inline asm
	ld.shared.u32 	%r342, [%r958+68];
	ld.shared.u32 	%r343, [%r52+24];
	// begin inline asm
	dp4a.s32.s32 %r341, %r342, %r343, %r229;
	// end inline asm
	ld.shared.u32 	%r346, [%r958+132];
	ld.shared.u32 	%r347, [%r52+24];
	// begin inline asm
	dp4a.s32.s32 %r345, %r346, %r347, %r233;
	// end inline asm
	ld.shared.u32 	%r350, [%r958+196];
	ld.shared.u32 	%r351, [%r52+24];
	// begin inline asm
	dp4a.s32.s32 %r349, %r350, %r351, %r237;
	// end inline asm
	ld.shared.u32 	%r354, [%r958+260];
	ld.shared.u32 	%r355, [%r52+24];
	// begin inline asm
	dp4a.s32.s32 %r353, %r354, %r355, %r241;
	// end inline asm
	ld.shared.u32 	%r358, [%r958+324];
	ld.shared.u32 	%r359, [%r52+24];
	// begin inline asm
	dp4a.s32.s32 %r357, %r358, %r359, %r245;
	// end inline asm
	ld.shared.u32 	%r362, [%r958+388];
	ld.shared.u32 	%r363, [%r52+24];
	// begin inline asm
	dp4a.s32.s32 %r361, %r362, %r363, %r249;
	// end inline asm
	ld.shared.u32 	%r366, [%r958+4];
	ld.shared.u32 	%r367, [%r52+28];
	// begin inline asm
	dp4a.s32.s32 %r365, %r366, %r367, %r253;
	// end inline asm
	ld.shared.u32 	%r370, [%r958+68];
	ld.shared.u32 	%r371, [%r52+28];
	// begin inline asm
	dp4a.s32.s32 %r369, %r370, %r371, %r257;
	// end inline asm
	ld.shared.u32 	%r374, [%r958+132];
	ld.shared.u32 	%r375, [%r52+28];
	// begin inline asm
	dp4a.s32.s32 %r373, %r374, %r375, %r261;
	// end inline asm
	ld.shared.u32 	%r378, [%r958+196];
	ld.shared.u32 	%r379, [%r52+28];
	// begin inline asm
	dp4a.s32.s32 %r377, %r378, %r379, %r265;
	// end inline asm
	ld.shared.u32 	%r382, [%r958+260];
	ld.shared.u32 	%r383, [%r52+28];
	// begin inline asm
	dp4a.s32.s32 %r381, %r382, %r383, %r269;
	// end inline asm
	ld.shared.u32 	%r386, [%r958+324];
	ld.shared.u32 	%r387, [%r52+28];
	// begin inline asm
	dp4a.s32.s32 %r385, %r386, %r387, %r273;
	// end inline asm
	ld.shared.u32 	%r390, [%r958+388];
	ld.shared.u32 	%r391, [%r52+28];
	// begin inline asm
	dp4a.s32.s32 %r389, %r390, %r391, %r277;
	// end inline asm
	ld.shared.u32 	%r394, [%r958+8];
	ld.shared.u32 	%r395, [%r52+32];
	// begin inline asm
	dp4a.s32.s32 %r393, %r394, %r395, %r281;
	// end inline asm
	ld.shared.u32 	%r398, [%r958+72];
	ld.shared.u32 	%r399, [%r52+32];
	// begin inline asm
	dp4a.s32.s32 %r397, %r398, %r399, %r285;
	// end inline asm
	ld.shared.u32 	%r402, [%r958+136];
	ld.shared.u32 	%r403, [%r52+32];
	// begin inline asm
	dp4a.s32.s32 %r401, %r402, %r403, %r289;
	// end inline asm
	ld.shared.u32 	%r406, [%r958+200];
	ld.shared.u32 	%r407, [%r52+32];
	// begin inline asm
	dp4a.s32.s32 %r405, %r406, %r407, %r293;
	// end inline asm
	ld.shared.u32 	%r410, [%r958+264];
	ld.shared.u32 	%r411, [%r52+32];
	// begin inline asm
	dp4a.s32.s32 %r409, %r410, %r411, %r297;
	// end inline asm
	ld.shared.u32 	%r414, [%r958+328];
	ld.shared.u32 	%r415, [%r52+32];
	// begin inline asm
	dp4a.s32.s32 %r413, %r414, %r415, %r301;
	// end inline asm
	ld.shared.u32 	%r418, [%r958+392];
	ld.shared.u32 	%r419, [%r52+32];
	// begin inline asm
	dp4a.s32.s32 %r417, %r418, %r419, %r305;
	// end inline asm
	ld.shared.u32 	%r422, [%r958+8];
	ld.shared.u32 	%r423, [%r52+36];
	// begin inline asm
	dp4a.s32.s32 %r421, %r422, %r423, %r309;
	// end inline asm
	ld.shared.u32 	%r426, [%r958+72];
	ld.shared.u32 	%r427, [%r52+36];
	// begin inline asm
	dp4a.s32.s32 %r425, %r426, %r427, %r313;
	// end inline asm
	ld.shared.u32 	%r430, [%r958+136];
	ld.shared.u32 	%r431, [%r52+36];
	// begin inline asm
	dp4a.s32.s32 %r429, %r430, %r431, %r317;
	// end inline asm
	ld.shared.u32 	%r434, [%r958+200];
	ld.shared.u32 	%r435, [%r52+36];
	// begin inline asm
	dp4a.s32.s32 %r433, %r434, %r435, %r321;
	// end inline asm
	ld.shared.u32 	%r438, [%r958+264];
	ld.shared.u32 	%r439, [%r52+36];
	// begin inline asm
	dp4a.s32.s32 %r437, %r438, %r439, %r325;
	// end inline asm
	ld.shared.u32 	%r442, [%r958+328];
	ld.shared.u32 	%r443, [%r52+36];
	// begin inline asm
	dp4a.s32.s32 %r441, %r442, %r443, %r329;
	// end inline asm
	ld.shared.u32 	%r446, [%r958+392];
	ld.shared.u32 	%r447, [%r52+36];
	// begin inline asm
	dp4a.s32.s32 %r445, %r446, %r447, %r333;
	// end inline asm
	ld.shared.u32 	%r450, [%r958+8];
	ld.shared.u32 	%r451, [%r52+40];
	// begin inline asm
	dp4a.s32.s32 %r449, %r450, %r451, %r337;
	// end inline asm
	ld.shared.u32 	%r454, [%r958+72];
	ld.shared.u32 	%r455, [%r52+40];
	// begin inline asm
	dp4a.s32.s32 %r453, %r454, %r455, %r341;
	// end inline asm
	ld.shared.u32 	%r458, [%r958+136];
	ld.shared.u32 	%r459, [%r52+40];
	// begin inline asm
	dp4a.s32.s32 %r457, %r458, %r459, %r345;
	// end inline asm
	ld.shared.u32 	%r462, [%r958+200];
	ld.shared.u32 	%r463, [%r52+40];
	// begin inline asm
	dp4a.s32.s32 %r461, %r462, %r463, %r349;
	// end inline asm
	ld.shared.u32 	%r466, [%r958+264];
	ld.shared.u32 	%r467, [%r52+40];
	// begin inline asm
	dp4a.s32.s32 %r465, %r466, %r467, %r353;
	// end inline asm
	ld.shared.u32 	%r470, [%r958+328];
	ld.shared.u32 	%r471, [%r52+40];
	// begin inline asm
	dp4a.s32.s32 %r469, %r470, %r471, %r357;
	// end inline asm
	ld.shared.u32 	%r474, [%r958+392];
	ld.shared.u32 	%r475, [%r52+40];
	// begin inline asm
	dp4a.s32.s32 %r473, %r474, %r475, %r361;
	// end inline asm
	ld.shared.u32 	%r478, [%r958+8];
	ld.shared.u32 	%r479, [%r52+44];
	// begin inline asm
	dp4a.s32.s32 %r477, %r478, %r479, %r365;
	// end inline asm
	ld.shared.u32 	%r482, [%r958+72];
	ld.shared.u32 	%r483, [%r52+44];
	// begin inline asm
	dp4a.s32.s32 %r481, %r482, %r483, %r369;
	// end inline asm
	ld.shared.u32 	%r486, [%r958+136];
	ld.shared.u32 	%r487, [%r52+44];
	// begin inline asm
	dp4a.s32.s32 %r485, %r486, %r487, %r373;
	// end inline asm
	ld.shared.u32 	%r490, [%r958+200];
	ld.shared.u32 	%r491, [%r52+44];
	// begin inline asm
	dp4a.s32.s32 %r489, %r490, %r491, %r377;
	// end inline asm
	ld.shared.u32 	%r494, [%r958+264];
	ld.shared.u32 	%r495, [%r52+44];
	// begin inline asm
	dp4a.s32.s32 %r493, %r494, %r495, %r381;
	// end inline asm
	ld.shared.u32 	%r498, [%r958+328];
	ld.shared.u32 	%r499, [%r52+44];
	// begin inline asm
	dp4a.s32.s32 %r497, %r498, %r499, %r385;
	// end inline asm
	ld.shared.u32 	%r502, [%r958+392];
	ld.shared.u32 	%r503, [%r52+44];
	// begin inline asm
	dp4a.s32.s32 %r501, %r502, %r503, %r389;
	// end inline asm
	ld.shared.u32 	%r506, [%r958+12];
	ld.shared.u32 	%r507, [%r52+48];
	// begin inline asm
	dp4a.s32.s32 %r505, %r506, %r507, %r393;
	// end inline asm
	ld.shared.u32 	%r510, [%r958+76];
	ld.shared.u32 	%r511, [%r52+48];
	// begin inline asm
	dp4a.s32.s32 %r509, %r510, %r511, %r397;
	// end inline asm
	ld.shared.u32 	%r514, [%r958+140];
	ld.shared.u32 	%r515, [%r52+48];
	// begin inline asm
	dp4a.s32.s32 %r513, %r514, %r515, %r401;
	// end inline asm
	ld.shared.u32 	%r518, [%r958+204];
	ld.shared.u32 	%r519, [%r52+48];
	// begin inline asm
	dp4a.s32.s32 %r517, %r518, %r519, %r405;
	// end inline asm
	ld.shared.u32 	%r522, [%r958+268];
	ld.shared.u32 	%r523, [%r52+48];
	// begin inline asm
	dp4a.s32.s32 %r521, %r522, %r523, %r409;
	// end inline asm
	ld.shared.u32 	%r526, [%r958+332];
	ld.shared.u32 	%r527, [%r52+48];
	// begin inline asm
	dp4a.s32.s32 %r525, %r526, %r527, %r413;
	// end inline asm
	ld.shared.u32 	%r530, [%r958+396];
	ld.shared.u32 	%r531, [%r52+48];
	// begin inline asm
	dp4a.s32.s32 %r529, %r530, %r531, %r417;
	// end inline asm
	ld.shared.u32 	%r534, [%r958+12];
	ld.shared.u32 	%r535, [%r52+52];
	// begin inline asm
	dp4a.s32.s32 %r533, %r534, %r535, %r421;
	// end inline asm
	ld.shared.u32 	%r538, [%r958+76];
	ld.shared.u32 	%r539, [%r52+52];
	// begin inline asm
	dp4a.s32.s32 %r537, %r538, %r539, %r425;
	// end inline asm
	ld.shared.u32 	%r542, [%r958+140];
	ld.shared.u32 	%r543, [%r52+52];
	// begin inline asm
	dp4a.s32.s32 %r541, %r542, %r543, %r429;
	// end inline asm
	ld.shared.u32 	%r546, [%r958+204];
	ld.shared.u32 	%r547, [%r52+52];
	// begin inline asm
	dp4a.s32.s32 %r545, %r546, %r547, %r433;
	// end inline asm
	ld.shared.u32 	%r550, [%r958+268];
	ld.shared.u32 	%r551, [%r52+52];
	// begin inline asm
	dp4a.s32.s32 %r549, %r550, %r551, %r437;
	// end inline asm
	ld.shared.u32 	%r554, [%r958+332];
	ld.shared.u32 	%r555, [%r52+52];
	// begin inline asm
	dp4a.s32.s32 %r553, %r554, %r555, %r441;
	// end inline asm
	ld.shared.u32 	%r558, [%r958+396];
	ld.shared.u32 	%r559, [%r52+52];
	// begin inline asm
	dp4a.s32.s32 %r557, %r558, %r559, %r445;
	// end inline asm
	ld.shared.u32 	%r562, [%r958+12];
	ld.shared.u32 	%r563, [%r52+56];
	// begin inline asm
	dp4a.s32.s32 %r561, %r562, %r563, %r449;
	// end inline asm
	ld.shared.u32 	%r566, [%r958+76];
	ld.shared.u32 	%r567, [%r52+56];
	// begin inline asm
	dp4a.s32.s32 %r565, %r566, %r567, %r453;
	// end inline asm
	ld.shared.u32 	%r570, [%r958+140];
	ld.shared.u32 	%r571, [%r52+56];
	// begin inline asm
	dp4a.s32.s32 %r569, %r570, %r571, %r457;
	// end inline asm
	ld.shared.u32 	%r574, [%r958+204];
	ld.shared.u32 	%r575, [%r52+56];
	// begin inline asm
	dp4a.s32.s32 %r573, %r574, %r575, %r461;
	// end inline asm
	ld.shared.u32 	%r578, [%r958+268];
	ld.shared.u32 	%r579, [%r52+56];
	// begin inline asm
	dp4a.s32.s32 %r577, %r578, %r579, %r465;
	// end inline asm
	ld.shared.u32 	%r582, [%r958+332];
	ld.shared.u32 	%r583, [%r52+56];
	// begin inline asm
	dp4a.s32.s32 %r581, %r582, %r583, %r469;
	// end inline asm
	ld.shared.u32 	%r586, [%r958+396];
	ld.shared.u32 	%r587, [%r52+56];
	// begin inline asm
	dp4a.s32.s32 %r585, %r586, %r587, %r473;
	// end inline asm
	ld.shared.u32 	%r590, [%r958+12];
	ld.shared.u32 	%r591, [%r52+60];
	// begin inline asm
	dp4a.s32.s32 %r589, %r590, %r591, %r477;
	// end inline asm
	ld.shared.u32 	%r594, [%r958+76];
	ld.shared.u32 	%r595, [%r52+60];
	// begin inline asm
	dp4a.s32.s32 %r593, %r594, %r595, %r481;
	// end inline asm
	ld.shared.u32 	%r598, [%r958+140];
	ld.shared.u32 	%r599, [%r52+60];
	// begin inline asm
	dp4a.s32.s32 %r597, %r598, %r599, %r485;
	// end inline asm
	ld.shared.u32 	%r602, [%r958+204];
	ld.shared.u32 	%r603, [%r52+60];
	// begin inline asm
	dp4a.s32.s32 %r601, %r602, %r603, %r489;
	// end inline asm
	ld.shared.u32 	%r606, [%r958+268];
	ld.shared.u32 	%r607, [%r52+60];
	// begin inline asm
	dp4a.s32.s32 %r605, %r606, %r607, %r493;
	// end inline asm
	ld.shared.u32 	%r610, [%r958+332];
	ld.shared.u32 	%r611, [%r52+60];
	// begin inline asm
	dp4a.s32.s32 %r609, %r610, %r611, %r497;
	// end inline asm
	ld.shared.u32 	%r614, [%r958+396];
	ld.shared.u32 	%r615, [%r52+60];
	// begin inline asm
	dp4a.s32.s32 %r613, %r614, %r615, %r501;
	// end inline asm
	ld.shared.u32 	%r618, [%r958+16];
	ld.shared.u32 	%r619, [%r52+64];
	// begin inline asm
	dp4a.s32.s32 %r617, %r618, %r619, %r505;
	// end inline asm
	ld.shared.u32 	%r622, [%r958+80];
	ld.shared.u32 	%r623, [%r52+64];
	// begin inline asm
	dp4a.s32.s32 %r621, %r622, %r623, %r509;
	// end inline asm
	ld.shared.u32 	%r626, [%r958+144];
	ld.shared.u32 	%r627, [%r52+64];
	// begin inline asm
	dp4a.s32.s32 %r625, %r626, %r627, %r513;
	// end inline asm
	ld.shared.u32 	%r630, [%r958+208];
	ld.shared.u32 	%r631, [%r52+64];
	// begin inline asm
	dp4a.s32.s32 %r629, %r630, %r631, %r517;
	// end inline asm
	ld.shared.u32 	%r634, [%r958+272];
	ld.shared.u32 	%r635, [%r52+64];
	// begin inline asm
	dp4a.s32.s32 %r633, %r634, %r635, %r521;
	// end inline asm
	ld.shared.u32 	%r638, [%r958+336];
	ld.shared.u32 	%r639, [%r52+64];
	// begin inline asm
	dp4a.s32.s32 %r637, %r638, %r639, %r525;
	// end inline asm
	ld.shared.u32 	%r642, [%r958+400];
	ld.shared.u32 	%r643, [%r52+64];
	// begin inline asm
	dp4a.s32.s32 %r641, %r642, %r643, %r529;
	// end inline asm
	ld.shared.u32 	%r646, [%r958+16];
	ld.shared.u32 	%r647, [%r52+68];
	// begin inline asm
	dp4a.s32.s32 %r645, %r646, %r647, %r533;
	// end inline asm
	ld.shared.u32 	%r650, [%r958+80];
	ld.shared.u32 	%r651, [%r52+68];
	// begin inline asm
	dp4a.s32.s32 %r649, %r650, %r651, %r537;
	// end inline asm
	ld.shared.u32 	%r654, [%r958+144];
	ld.shared.u32 	%r655, [%r52+68];
	// begin inline asm
	dp4a.s32.s32 %r653, %r654, %r655, %r541;
	// end inline asm
	ld.shared.u32 	%r658, [%r958+208];
	ld.shared.u32 	%r659, [%r52+68];
	// begin inline asm
	dp4a.s32.s32 %r657, %r658, %r659, %r545;
	// end inline asm
	ld.shared.u32 	%r662, [%r958+272];
	ld.shared.u32 	%r663, [%r52+68];
	// begin inline asm
	dp4a.s32.s32 %r661, %r662, %r663, %r549;
	// end inline asm
	ld.shared.u32 	%r666, [%r958+336];
	ld.shared.u32 	%r667, [%r52+68];
	// begin inline asm
	dp4a.s32.s32 %r665, %r666, %r667, %r553;
	// end inline asm
	ld.shared.u32 	%r670, [%r958+400];
	ld.shared.u32 	%r671, [%r52+68];
	// begin inline asm
	dp4a.s32.s32 %r669, %r670, %r671, %r557;
	// end inline asm
	ld.shared.u32 	%r674, [%r958+16];
	ld.shared.u32 	%r675, [%r52+72];
	// begin inline asm
	dp4a.s32.s32 %r673, %r674, %r675, %r561;
	// end inline asm
	ld.shared.u32 	%r678, [%r958+80];
	ld.shared.u32 	%r679, [%r52+72];
	// begin inline asm
	dp4a.s32.s32 %r677, %r678, %r679, %r565;
	// end inline asm
	ld.shared.u32 	%r682, [%r958+144];
	ld.shared.u32 	%r683, [%r52+72];
	// begin inline asm
	dp4a.s32.s32 %r681, %r682, %r683, %r569;
	// end inline asm
	ld.shared.u32 	%r686, [%r958+208];
	ld.shared.u32 	%r687, [%r52+72];
	// begin inline asm
	dp4a.s32.s32 %r685, %r686, %r687, %r573;
	// end inline asm
	ld.shared.u32 	%r690, [%r958+272];
	ld.shared.u32 	%r691, [%r52+72];
	// begin inline asm
	dp4a.s32.s32 %r689, %r690, %r691, %r577;
	// end inline asm
	ld.shared.u32 	%r694, [%r958+336];
	ld.shared.u32 	%r695, [%r52+72];
	// begin inline asm
	dp4a.s32.s32 %r693, %r694, %r695, %r581;
	// end inline asm
	ld.shared.u32 	%r698, [%r958+400];
	ld.shared.u32 	%r699, [%r52+72];
	// begin inline asm
	dp4a.s32.s32 %r697, %r698, %r699, %r585;
	// end inline asm
	ld.shared.u32 	%r702, [%r958+16];
	ld.shared.u32 	%r703, [%r52+76];
	// begin inline asm
	dp4a.s32.s32 %r701, %r702, %r703, %r589;
	// end inline asm
	ld.shared.u32 	%r706, [%r958+80];
	ld.shared.u32 	%r707, [%r52+76];
	// begin inline asm
	dp4a.s32.s32 %r705, %r706, %r707, %r593;
	// end inline asm
	ld.shared.u32 	%r710, [%r958+144];
	ld.shared.u32 	%r711, [%r52+76];
	// begin inline asm
	dp4a.s32.s32 %r709, %r710, %r711, %r597;
	// end inline asm
	ld.shared.u32 	%r714, [%r958+208];
	ld.shared.u32 	%r715, [%r52+76];
	// begin inline asm
	dp4a.s32.s32 %r713, %r714, %r715, %r601;
	// end inline asm
	ld.shared.u32 	%r718, [%r958+272];
	ld.shared.u32 	%r719, [%r52+76];
	// begin inline asm
	dp4a.s32.s32 %r717, %r718, %r719, %r605;
	// end inline asm
	ld.shared.u32 	%r722, [%r958+336];
	ld.shared.u32 	%r723, [%r52+76];
	// begin inline asm
	dp4a.s32.s32 %r721, %r722, %r723, %r609;
	// end inline asm
	ld.shared.u32 	%r726, [%r958+400];
	ld.shared.u32 	%r727, [%r52+76];
	// begin inline asm
	dp4a.s32.s32 %r725, %r726, %r727, %r613;
	// end inline asm
	ld.shared.u32 	%r730, [%r958+20];
	ld.shared.u32 	%r731, [%r52+80];
	// begin inline asm
	dp4a.s32.s32 %r729, %r730, %r731, %r617;
	// end inline asm
	ld.shared.u32 	%r734, [%r958+84];
	ld.shared.u32 	%r735, [%r52+80];
	// begin inline asm
	dp4a.s32.s32 %r733, %r734, %r735, %r621;
	// end inline asm
	ld.shared.u32 	%r738, [%r958+148];
	ld.shared.u32 	%r739, [%r52+80];
	// begin inline asm
	dp4a.s32.s32 %r737, %r738, %r739, %r625;
	// end inline asm
	ld.shared.u32 	%r742, [%r958+212];
	ld.shared.u32 	%r743, [%r52+80];
	// begin inline asm
	dp4a.s32.s32 %r741, %r742, %r743, %r629;
	// end inline asm
	ld.shared.u32 	%r746, [%r958+276];
	ld.shared.u32 	%r747, [%r52+80];
	// begin inline asm
	dp4a.s32.s32 %r745, %r746, %r747, %r633;
	// end inline asm
	ld.shared.u32 	%r750, [%r958+340];
	ld.shared.u32 	%r751, [%r52+80];
	// begin inline asm
	dp4a.s32.s32 %r749, %r750, %r751, %r637;
	// end inline asm
	ld.shared.u32 	%r754, [%r958+404];
	ld.shared.u32 	%r755, [%r52+80];
	// begin inline asm
	dp4a.s32.s32 %r753, %r754, %r755, %r641;
	// end inline asm
	ld.shared.u32 	%r758, [%r958+20];
	ld.shared.u32 	%r759, [%r52+84];
	// begin inline asm
	dp4a.s32.s32 %r757, %r758, %r759, %r645;
	// end inline asm
	ld.shared.u32 	%r762, [%r958+84];
	ld.shared.u32 	%r763, [%r52+84];
	// begin inline asm
	dp4a.s32.s32 %r761, %r762, %r763, %r649;
	// end inline asm
	ld.shared.u32 	%r766, [%r958+148];
	ld.shared.u32 	%r767, [%r52+84];
	// begin inline asm
	dp4a.s32.s32 %r765, %r766, %r767, %r653;
	// end inline asm
	ld.shared.u32 	%r770, [%r958+212];
	ld.shared.u32 	%r771, [%r52+84];
	// begin inline asm
	dp4a.s32.s32 %r769, %r770, %r771, %r657;
	// end inline asm
	ld.shared.u32 	%r774, [%r958+276];
	ld.shared.u32 	%r775, [%r52+84];
	// begin inline asm
	dp4a.s32.s32 %r773, %r774, %r775, %r661;
	// end inline asm
	ld.shared.u32 	%r778, [%r958+340];
	ld.shared.u32 	%r779, [%r52+84];
	// begin inline asm
	dp4a.s32.s32 %r777, %r778, %r779, %r665;
	// end inline asm
	ld.shared.u32 	%r782, [%r958+404];
	ld.shared.u32 	%r783, [%r52+84];
	// begin inline asm
	dp4a.s32.s32 %r781, %r782, %r783, %r669;
	// end inline asm
	ld.shared.u32 	%r786, [%r958+20];
	ld.shared.u32 	%r787, [%r52+88];
	// begin inline asm
	dp4a.s32.s32 %r785, %r786, %r787, %r673;
	// end inline asm
	ld.shared.u32 	%r790, [%r958+84];
	ld.shared.u32 	%r791, [%r52+88];
	// begin inline asm
	dp4a.s32.s32 %r789, %r790, %r791, %r677;
	// end inline asm
	ld.shared.u32 	%r794, [%r958+148];
	ld.shared.u32 	%r795, [%r52+88];
	// begin inline asm
	dp4a.s32.s32 %r793, %r794, %r795, %r681;
	// end inline asm
	ld.shared.u32 	%r798, [%r958+212];
	ld.shared.u32 	%r799, [%r52+88];
	// begin inline asm
	dp4a.s32.s32 %r797, %r798, %r799, %r685;
	// end inline asm
	ld.shared.u32 	%r802, [%r958+276];
	ld.shared.u32 	%r803, [%r52+88];
	// begin inline asm
	dp4a.s32.s32 %r801, %r802, %r803, %r689;
	// end inline asm
	ld.shared.u32 	%r806, [%r958+340];
	ld.shared.u32 	%r807, [%r52+88];
	// begin inline asm
	dp4a.s32.s32 %r805, %r806, %r807, %r693;
	// end inline asm
	ld.shared.u32 	%r810, [%r958+404];
	ld.shared.u32 	%r811, [%r52+88];
	// begin inline asm
	dp4a.s32.s32 %r809, %r810, %r811, %r697;
	// end inline asm
	ld.shared.u32 	%r814, [%r958+20];
	ld.shared.u32 	%r815, [%r52+92];
	// begin inline asm
	dp4a.s32.s32 %r813, %r814, %r815, %r701;
	// end inline asm
	ld.shared.u32 	%r818, [%r958+84];
	ld.shared.u32 	%r819, [%r52+92];
	// begin inline asm
	dp4a.s32.s32 %r817, %r818, %r819, %r705;
	// end inline asm
	ld.shared.u32 	%r822, [%r958+148];
	ld.shared.u32 	%r823, [%r52+92];
	// begin inline asm
	dp4a.s32.s32 %r821, %r822, %r823, %r709;
	// end inline asm
	ld.shared.u32 	%r826, [%r958+212];
	ld.shared.u32 	%r827, [%r52+92];
	// begin inline asm
	dp4a.s32.s32 %r825, %r826, %r827, %r713;
	// end inline asm
	ld.shared.u32 	%r830, [%r958+276];
	ld.shared.u32 	%r831, [%r52+92];
	// begin inline asm
	dp4a.s32.s32 %r829, %r830, %r831, %r717;
	// end inline asm
	ld.shared.u32 	%r834, [%r958+340];
	ld.shared.u32 	%r835, [%r52+92];
	// begin inline asm
	dp4a.s32.s32 %r833, %r834, %r835, %r721;
	// end inline asm
	ld.shared.u32 	%r838, [%r958+404];
	ld.shared.u32 	%r839, [%r52+92];
	// begin inline asm
	dp4a.s32.s32 %r837, %r838, %r839, %r725;
	// end inline asm
	ld.shared.u32 	%r842, [%r958+24];
	ld.shared.u32 	%r843, [%r52+96];
	// begin inline asm
	dp4a.s32.s32 %r1877, %r842, %r843, %r729;
	// end inline asm
	ld.shared.u32 	%r846, [%r958+88];
	ld.shared.u32 	%r847, [%r52+96];
	// begin inline asm
	dp4a.s32.s32 %r1873, %r846, %r847, %r733;
	// end inline asm
	ld.shared.u32 	%r850, [%r958+152];
	ld.shared.u32 	%r851, [%r52+96];
	// begin inline asm
	dp4a.s32.s32 %r1869, %r850, %r851, %r737;
	// end inline asm
	ld.shared.u32 	%r854, [%r958+216];
	ld.shared.u32 	%r855, [%r52+96];
	// begin inline asm
	dp4a.s32.s32 %r1865, %r854, %r855, %r741;
	// end inline asm
	ld.shared.u32 	%r858, [%r958+280];
	ld.shared.u32 	%r859, [%r52+96];
	// begin inline asm
	dp4a.s32.s32 %r1861, %r858, %r859, %r745;
	// end inline asm
	ld.shared.u32 	%r862, [%r958+344];
	ld.shared.u32 	%r863, [%r52+96];
	// begin inline asm
	dp4a.s32.s32 %r1857, %r862, %r863, %r749;
	// end inline asm
	ld.shared.u32 	%r866, [%r958+408];
	ld.shared.u32 	%r867, [%r52+96];
	// begin inline asm
	dp4a.s32.s32 %r1853, %r866, %r867, %r753;
	// end inline asm
	ld.shared.u32 	%r870, [%r958+24];
	ld.shared.u32 	%r871, [%r52+100];
	// begin inline asm
	dp4a.s32.s32 %r1876, %r870, %r871, %r757;
	// end inline asm
	ld.shared.u32 	%r874, [%r958+88];
	ld.shared.u32 	%r875, [%r52+100];
	// begin inline asm
	dp4a.s32.s32 %r1872, %r874, %r875, %r761;
	// end inline asm
	ld.shared.u32 	%r878, [%r958+152];
	ld.shared.u32 	%r879, [%r52+100];
	// begin inline asm
	dp4a.s32.s32 %r1868, %r878, %r879, %r765;
	// end inline asm
	ld.shared.u32 	%r882, [%r958+216];
	ld.shared.u32 	%r883, [%r52+100];
	// begin inline asm
	dp4a.s32.s32 %r1864, %r882, %r883, %r769;
	// end inline asm
	ld.shared.u32 	%r886, [%r958+280];
	ld.shared.u32 	%r887, [%r52+100];
	// begin inline asm
	dp4a.s32.s32 %r1860, %r886, %r887, %r773;
	// end inline asm
	ld.shared.u32 	%r890, [%r958+344];
	ld.shared.u32 	%r891, [%r52+100];
	// begin inline asm
	dp4a.s32.s32 %r1856, %r890, %r891, %r777;
	// end inline asm
	ld.shared.u32 	%r894, [%r958+408];
	ld.shared.u32 	%r895, [%r52+100];
	// begin inline asm
	dp4a.s32.s32 %r1852, %r894, %r895, %r781;
	// end inline asm
	ld.shared.u32 	%r898, [%r958+24];
	ld.shared.u32 	%r899, [%r52+104];
	// begin inline asm
	dp4a.s32.s32 %r1875, %r898, %r899, %r785;
	// end inline asm
	ld.shared.u32 	%r902, [%r958+88];
	ld.shared.u32 	%r903, [%r52+104];
	// begin inline asm
	dp4a.s32.s32 %r1871, %r902, %r903, %r789;
	// end inline asm
	ld.shared.u32 	%r906, [%r958+152];
	ld.shared.u32 	%r907, [%r52+104];
	// begin inline asm
	dp4a.s32.s32 %r1867, %r906, %r907, %r793;
	// end inline asm
	ld.shared.u32 	%r910, [%r958+216];
	ld.shared.u32 	%r911, [%r52+104];
	// begin inline asm
	dp4a.s32.s32 %r1863, %r910, %r911, %r797;
	// end inline asm
	ld.shared.u32 	%r914, [%r958+280];
	ld.shared.u32 	%r915, [%r52+104];
	// begin inline asm
	dp4a.s32.s32 %r1859, %r914, %r915, %r801;
	// end inline asm
	ld.shared.u32 	%r918, [%r958+344];
	ld.shared.u32 	%r919, [%r52+104];
	// begin inline asm
	dp4a.s32.s32 %r1855, %r918, %r919, %r805;
	// end inline asm
	ld.shared.u32 	%r922, [%r958+408];
	ld.shared.u32 	%r923, [%r52+104];
	// begin inline asm
	dp4a.s32.s32 %r1851, %r922, %r923, %r809;
	// end inline asm
	ld.shared.u32 	%r926, [%r958+24];
	ld.shared.u32 	%r927, [%r52+108];
	// begin inline asm
	dp4a.s32.s32 %r1874, %r926, %r927, %r813;
	// end inline asm
	ld.shared.u32 	%r930, [%r958+88];
	ld.shared.u32 	%r931, [%r52+108];
	// begin inline asm
	dp4a.s32.s32 %r1870, %r930, %r931, %r817;
	// end inline asm
	ld.shared.u32 	%r934, [%r958+152];
	ld.shared.u32 	%r935, [%r52+108];
	// begin inline asm
	dp4a.s32.s32 %r1866, %r934, %r935, %r821;
	// end inline asm
	ld.shared.u32 	%r938, [%r958+216];
	ld.shared.u32 	%r939, [%r52+108];
	// begin inline asm
	dp4a.s32.s32 %r1862, %r938, %r939, %r825;
	// end inline asm
	ld.shared.u32 	%r942, [%r958+280];
	ld.shared.u32 	%r943, [%r52+108];
	// begin inline asm
	dp4a.s32.s32 %r1858, %r942, %r943, %r829;
	// end inline asm
	ld.shared.u32 	%r946, [%r958+344];
	ld.shared.u32 	%r947, [%r52+108];
	// begin inline asm
	dp4a.s32.s32 %r1854, %r946, %r947, %r833;
	// end inline asm
	ld.shared.u32 	%r950, [%r958+408];
	ld.shared.u32 	%r951, [%r52+108];
	// begin inline asm
	dp4a.s32.s32 %r1850, %r950, %r951, %r837;
	// end inline asm
	add.s32 	%r1849, %r1849, 1;
	add.s64 	%rd238, %rd238, 112;
	add.s64 	%rd237, %rd237, 112;
	add.s64 	%rd236, %rd236, 112;
	add.s64 	%rd235, %rd235, 112;
	add.s32 	%r1848, %r1848, 896;
	add.s32 	%r1847, %r1847, 1;
	setp.ne.s32 	%p38, %r1849, 4;
	@%p38 bra 	$L__BB62_6;
	ld.param.u64 	%rd232, [fused_nn_conv2d_cast_fixed_point_multiply_add_cast_nn_relu_cast_fixed_point_mult_6343854372805914660__kernel0_param_1];
	cvta.to.global.u64 	%rd15, %rd232;
	shl.b32 	%r960, %r1, 5;
	add.s32 	%r961, %r10, %r960;
	mov.u32 	%r962, _ZZ109fused_nn_conv2d_cast_fixed_point_multiply_add_cast_nn_relu_cast_fixed_point_mult_6343854372805914660__kernel0E18placeholder_shared;
	add.s32 	%r84, %r962, %r961;
	bar.sync 	0;
	@%p33 bra 	$L__BB62_21;
	cvt.u64.u32 	%rd29, %r12;
	cvt.u64.u16 	%rd30, %rs1;
	and.b64  	%rd31, %rd30, 255;
	cvt.u64.u32 	%rd32, %r11;
	add.s64 	%rd33, %rd32, %rd31;
	add.s64 	%rd34, %rd33, %rd29;
	add.s64 	%rd35, %rd15, %rd34;
	ld.global.nc.u32 	%r963, [%rd35+672];
	st.shared.u32 	[%r84], %r963;
$L__BB62_21:
	@%p34 bra 	$L__BB62_23;
	cvt.u64.u32 	%rd36, %r13;
	cvt.u64.u16 	%rd37, %rs2;
	and.b64  	%rd38, %rd37, 255;
	cvt.u64.u32 	%rd39, %r11;
	add.s64 	%rd40, %rd39, %rd38;
	add.s64 	%rd41, %rd40, %rd36;
	add.s64 	%rd42, %rd15, %rd41;
	ld.global.nc.u32 	%r964, [%rd42+672];
	st.shared.u32 	[%r84+512], %r964;
$L__BB62_23:
	@%p35 bra 	$L__BB62_25;
	cvt.u64.u32 	%rd43, %r14;
	cvt.u64.u16 	%rd44, %rs3;
	and.b64  	%rd45, %rd44, 255;
	cvt.u64.u32 	%rd46, %r11;
	add.s64 	%rd47, %rd46, %rd45;
	add.s64 	%rd48, %rd47, %rd43;
	add.s64 	%rd49, %rd15, %rd48;
	ld.global.nc.u32 	%r965, [%rd49+672];
	st.shared.u32 	[%r84+1024], %r965;
$L__BB62_25:
	@%p36 bra 	$L__BB62_27;
	cvt.u64.u32 	%rd50, %r15;
	cvt.u64.u16 	%rd51, %rs4;
	and.b64  	%rd52, %rd51, 255;
	cvt.u64.u32 	%rd53, %r11;
	add.s64 	%rd54, %rd53, %rd52;
	add.s64 	%rd55, %rd54, %rd50;
	add.s64 	%rd56, %rd15, %rd55;
	ld.global.nc.u32 	%r966, [%rd56+672];
	st.shared.u32 	[%r84+1536], %r966;
$L__BB62_27:
	ld.param.u64 	%rd234, [fused_nn_conv2d_cast_fixed_point_multiply_add_cast_nn_relu_cast_fixed_point_mult_6343854372805914660__kernel0_param_3];
	ld.param.u64 	%rd233, [fused_nn_conv2d_cast_fixed_point_multiply_add_cast_nn_relu_cast_fixed_point_mult_6343854372805914660__kernel0_param_2];
	bar.sync 	0;
	mov.u32 	%r1751, _ZZ109fused_nn_conv2d_cast_fixed_point_multiply_add_cast_nn_relu_cast_fixed_point_mult_6343854372805914660__kernel0E15pad_data_shared;
	add.s32 	%r1752, %r1751, %r51;
	ld.shared.u32 	%r968, [%r1752];
	ld.shared.u32 	%r969, [%r52];
	// begin inline asm
	dp4a.s32.s32 %r967, %r968, %r969, %r1877;
	// end inline asm
	ld.shared.u32 	%r972, [%r1752+64];
	ld.shared.u32 	%r973, [%r52];
	// begin inline asm
	dp4a.s32.s32 %r971, %r972, %r973, %r1873;
	// end inline asm
	ld.shared.u32 	%r976, [%r1752+128];
	ld.shared.u32 	%r977, [%r52];
	// begin inline asm
	dp4a.s32.s32 %r975, %r976, %r977, %r1869;
	// end inline asm
	ld.shared.u32 	%r980, [%r1752+192];
	ld.shared.u32 	%r981, [%r52];
	// begin inline asm
	dp4a.s32.s32 %r979, %r980, %r981, %r1865;
	// end inline asm
	ld.shared.u32 	%r984, [%r1752+256];
	ld.shared.u32 	%r985, [%r52];
	// begin inline asm
	dp4a.s32.s32 %r983, %r984, %r985, %r1861;
	// end inline asm
	ld.shared.u32 	%r988, [%r1752+320];
	ld.shared.u32 	%r989, [%r52];
	// begin inline asm
	dp4a.s32.s32 %r987, %r988, %r989, %r1857;
	// end inline asm
	ld.shared.u32 	%r992, [%r1752+384];
	ld.shared.u32 	%r993, [%r52];
	// begin inline asm
	dp4a.s32.s32 %r991, %r992, %r993, %r1853;
	// end inline asm
	ld.shared.u32 	%r996, [%r1752];
	ld.shared.u32 	%r997, [%r52+4];
	// begin inline asm
	dp4a.s32.s32 %r995, %r996, %r997, %r1876;
	// end inline asm
	ld.shared.u32 	%r1000, [%r1752+64];
	ld.shared.u32 	%r1001, [%r52+4];
	// begin inline asm
	dp4a.s32.s32 %r999, %r1000, %r1001, %r1872;
	// end inline asm
	ld.shared.u32 	%r1004, [%r1752+128];
	ld.shared.u32 	%r1005, [%r52+4];
	// begin inline asm
	dp4a.s32.s32 %r1003, %r1004, %r1005, %r1868;
	// end inline asm
	ld.shared.u32 	%r1008, [%r1752+192];
	ld.shared.u32 	%r1009, [%r52+4];
	// begin inline asm
	dp4a.s32.s32 %r1007, %r1008, %r1009, %r1864;
	// end inline asm
	ld.shared.u32 	%r1012, [%r1752+256];
	ld.shared.u32 	%r1013, [%r52+4];
	// begin inline asm
	dp4a.s32.s32 %r1011, %r1012, %r1013, %r1860;
	// end inline asm
	ld.shared.u32 	%r1016, [%r1752+320];
	ld.shared.u32 	%r1017, [%r52+4];
	// begin inline asm
	dp4a.s32.s32 %r1015, %r1016, %r1017, %r1856;
	// end inline asm
	ld.shared.u32 	%r1020, [%r1752+384];
	ld.shared.u32 	%r1021, [%r52+4];
	// begin inline asm
	dp4a.s32.s32 %r1019, %r1020, %r1021, %r1852;
	// end inline asm
	ld.shared.u32 	%r1024, [%r1752];
	ld.shared.u32 	%r1025, [%r52+8];
	// begin inline asm
	dp4a.s32.s32 %r1023, %r1024, %r1025, %r1875;
	// end inline asm
	ld.shared.u32 	%r1028, [%r1752+64];
	ld.shared.u32 	%r1029, [%r52+8];
	// begin inline asm
	dp4a.s32.s32 %r1027, %r1028, %r1029, %r1871;
	// end inline asm
	ld.shared.u32 	%r1032, [%r1752+128];
	ld.shared.u32 	%r1033, [%r52+8];
	// begin inline asm
	dp4a.s32.s32 %r1031, %r1032, %r1033, %r1867;
	// end inline asm
	ld.shared.u32 	%r1036, [%r1752+192];
	ld.shared.u32 	%r1037, [%r52+8];
	// begin inline asm
	dp4a.s32.s32 %r1035, %r1036, %r1037, %r1863;
	// end inline asm
	ld.shared.u32 	%r1040, [%r1752+256];
	ld.shared.u32 	%r1041, [%r52+8];
	// begin inline asm
	dp4a.s32.s32 %r1039, %r1040, %r1041, %r1859;
	// end inline asm
	ld.shared.u32 	%r1044, [%r1752+320];
	ld.shared.u32 	%r1045, [%r52+8];
	// begin inline asm
	dp4a.s32.s32 %r1043, %r1044, %r1045, %r1855;
	// end inline asm
	ld.shared.u32 	%r1048, [%r1752+384];
	ld.shared.u32 	%r1049, [%r52+8];
	// begin inline asm
	dp4a.s32.s32 %r1047, %r1048, %r1049, %r1851;
	// end inline asm
	ld.shared.u32 	%r1052, [%r1752];
	ld.shared.u32 	%r1053, [%r52+12];
	// begin inline asm
	dp4a.s32.s32 %r1051, %r1052, %r1053, %r1874;
	// end inline asm
	ld.shared.u32 	%r1056, [%r1752+64];
	ld.shared.u32 	%r1057, [%r52+12];
	// begin inline asm
	dp4a.s32.s32 %r1055, %r1056, %r1057, %r1870;
	// end inline asm
	ld.shared.u32 	%r1060, [%r1752+128];
	ld.shared.u32 	%r1061, [%r52+12];
	// begin inline asm
	dp4a.s32.s32 %r1059, %r1060, %r1061, %r1866;
	// end inline asm
	ld.shared.u32 	%r1064, [%r1752+192];
	ld.shared.u32 	%r1065, [%r52+12];
	// begin inline asm
	dp4a.s32.s32 %r1063, %r1064, %r1065, %r1862;
	// end inline asm
	ld.shared.u32 	%r1068, [%r1752+256];
	ld.shared.u32 	%r1069, [%r52+12];
	// begin inline asm
	dp4a.s32.s32 %r1067, %r1068, %r1069, %r1858;
	// end inline asm
	ld.shared.u32 	%r1072, [%r1752+320];
	ld.shared.u32 	%r1073, [%r52+12];
	// begin inline asm
	dp4a.s32.s32 %r1071, %r1072, %r1073, %r1854;
	// end inline asm
	ld.shared.u32 	%r1076, [%r1752+384];
	ld.shared.u32 	%r1077, [%r52+12];
	// begin inline asm
	dp4a.s32.s32 %r1075, %r1076, %r1077, %r1850;
	// end inline asm
	ld.shared.u32 	%r1080, [%r1752+4];
	ld.shared.u32 	%r1081, [%r52+16];
	// begin inline asm
	dp4a.s32.s32 %r1079, %r1080, %r1081, %r967;
	// end inline asm
	ld.shared.u32 	%r1084, [%r1752+68];
	ld.shared.u32 	%r1085, [%r52+16];
	// begin inline asm
	dp4a.s32.s32 %r1083, %r1084, %r1085, %r971;
	// end inline asm
	ld.shared.u32 	%r1088, [%r1752+132];
	ld.shared.u32 	%r1089, [%r52+16];
	// begin inline asm
	dp4a.s32.s32 %r1087, %r1088, %r1089, %r975;
	// end inline asm
	ld.shared.u32 	%r1092, [%r1752+196];
	ld.shared.u32 	%r1093, [%r52+16];
	// begin inline asm
	dp4a.s32.s32 %r1091, %r1092, %r1093, %r979;
	// end inline asm
	ld.shared.u32 	%r1096, [%r1752+260];
	ld.shared.u32 	%r1097, [%r52+16];
	// begin inline asm
	dp4a.s32.s32 %r1095, %r1096, %r1097, %r983;
	// end inline asm
	ld.shared.u32 	%r1100, [%r1752+324];
	ld.shared.u32 	%r1101, [%r52+16];
	// begin inline asm
	dp4a.s32.s32 %r1099, %r1100, %r1101, %r987;
	// end inline asm
	ld.shared.u32 	%r1104, [%r1752+388];
	ld.shared.u32 	%r1105, [%r52+16];
	// begin inline asm
	dp4a.s32.s32 %r1103, %r1104, %r1105, %r991;
	// end inline asm
	ld.shared.u32 	%r1108, [%r1752+4];
	ld.shared.u32 	%r1109, [%r52+20];
	// begin inline asm
	dp4a.s32.s32 %r1107, %r1108, %r1109, %r995;
	// end inline asm
	ld.shared.u32 	%r1112, [%r1752+68];
	ld.shared.u32 	%r1113, [%r52+20];
	// begin inline asm
	dp4a.s32.s32 %r1111, %r1112, %r1113, %r999;
	// end inline asm
	ld.shared.u32 	%r1116, [%r1752+132];
	ld.shared.u32 	%r1117, [%r52+20];
	// begin inline asm
	dp4a.s32.s32 %r1115, %r1116, %r1117, %r1003;
	// end inline asm
	ld.shared.u32 	%r1120, [%r1752+196];
	ld.shared.u32 	%r1121, [%r52+20];
	// begin inline asm
	dp4a.s32.s32 %r1119, %r1120, %r1121, %r1007;
	// end inline asm
	ld.shared.u32 	%r1124, [%r1752+260];
	ld.shared.u32 	%r1125, [%r52+20];
	// begin inline asm
	dp4a.s32.s32 %r1123, %r1124, %r1125, %r1011;
	// end inline asm
	ld.shared.u32 	%r1128, [%r1752+324];
	ld.shared.u32 	%r1129, [%r52+20];
	// begin inline asm
	dp4a.s32.s32 %r1127, %r1128, %r1129, %r1015;
	// end inline asm
	ld.shared.u32 	%r1132, [%r1752+388];
	ld.shared.u32 	%r1133, [%r52+20];
	// begin inline asm
	dp4a.s32.s32 %r1131, %r1132, %r1133, %r1019;
	// end inline asm
	ld.shared.u32 	%r1136, [%r1752+4];
	ld.shared.u32 	%r1137, [%r52+24];
	// begin inline asm
	dp4a.s32.s32 %r1135, %r1136, %r1137, %r1023;
	// end inline asm
	ld.shared.u32 	%r1140, [%r1752+68];
	ld.shared.u32 	%r1141, [%r52+24];
	// begin inline asm
	dp4a.s32.s32 %r1139, %r1140, %r1141, %r1027;
	// end inline asm
	ld.shared.u32 	%r1144, [%r1752+132];
	ld.shared.u32 	%r1145, [%r52+24];
	// begin inline asm
	dp4a.s32.s32 %r1143, %r1144, %r1145, %r1031;
	// end inline asm
	ld.shared.u32 	%r1148, [%r1752+196];
	ld.shared.u32 	%r1149, [%r52+24];
	// begin inline asm
	dp4a.s32.s32 %r1147, %r1148, %r1149, %r1035;
	// end inline asm
	ld.shared.u32 	%r1152, [%r1752+260];
	ld.shared.u32 	%r1153, [%r52+24];
	// begin inline asm
	dp4a.s32.s32 %r1151, %r1152, %r1153, %r1039;
	// end inline asm
	ld.shared.u32 	%r1156, [%r1752+324];
	ld.shared.u32 	%r1157, [%r52+24];
	// begin inline asm
	dp4a.s32.s32 %r1155, %r1156, %r1157, %r1043;
	// end inline asm
	ld.shared.u32 	%r1160, [%r1752+388];
	ld.shared.u32 	%r1161, [%r52+24];
	// begin inline asm
	dp4a.s32.s32 %r1159, %r1160, %r1161, %r1047;
	// end inline asm
	ld.shared.u32 	%r1164, [%r1752+4];
	ld.shared.u32 	%r1165, [%r52+28];
	// begin inline asm
	dp4a.s32.s32 %r1163, %r1164, %r1165, %r1051;
	// end inline asm
	ld.shared.u32 	%r1168, [%r1752+68];
	ld.shared.u32 	%r1169, [%r52+28];
	// begin inline asm
	dp4a.s32.s32 %r1167, %r1168, %r1169, %r1055;
	// end inline asm
	ld.shared.u32 	%r1172, [%r1752+132];
	ld.shared.u32 	%r1173, [%r52+28];
	// begin inline asm
	dp4a.s32.s32 %r1171, %r1172, %r1173, %r1059;
	// end inline asm
	ld.shared.u32 	%r1176, [%r1752+196];
	ld.shared.u32 	%r1177, [%r52+28];
	// begin inline asm
	dp4a.s32.s32 %r1175, %r1176, %r1177, %r1063;
	// end inline asm
	ld.shared.u32 	%r1180, [%r1752+260];
	ld.shared.u32 	%r1181, [%r52+28];
	// begin inline asm
	dp4a.s32.s32 %r1179, %r1180, %r1181, %r1067;
	// end inline asm
	ld.shared.u32 	%r1184, [%r1752+324];
	ld.shared.u32 	%r1185, [%r52+28];
	// begin inline asm
	dp4a.s32.s32 %r1183, %r1184, %r1185, %r1071;
	// end inline asm
	ld.shared.u32 	%r1188, [%r1752+388];
	ld.shared.u32 	%r1189, [%r52+28];
	// begin inline asm
	dp4a.s32.s32 %r1187, %r1188, %r1189, %r1075;
	// end inline asm
	ld.shared.u32 	%r1192, [%r1752+8];
	ld.shared.u32 	%r1193, [%r52+32];
	// begin inline asm
	dp4a.s32.s32 %r1191, %r1192, %r1193, %r1079;
	// end inline asm
	ld.shared.u32 	%r1196, [%r1752+72];
	ld.shared.u32 	%r1197, [%r52+32];
	// begin inline asm
	dp4a.s32.s32 %r1195, %r1196, %r1197, %r1083;
	// end inline asm
	ld.shared.u32 	%r1200, [%r1752+136];
	ld.shared.u32 	%r1201, [%r52+32];
	// begin inline asm
	dp4a.s32.s32 %r1199, %r1200, %r1201, %r1087;
	// end inline asm
	ld.shared.u32 	%r1204, [%r1752+200];
	ld.shared.u32 	%r1205, [%r52+32];
	// begin inline asm
	dp4a.s32.s32 %r1203, %r1204, %r1205, %r1091;
	// end inline asm
	ld.shared.u32 	%r1208, [%r1752+264];
	ld.shared.u32 	%r1209, [%r52+32];
	// begin inline asm
	dp4a.s32.s32 %r1207, %r1208, %r1209, %r1095;
	// end inline asm
	ld.shared.u32 	%r1212, [%r1752+328];
	ld.shared.u32 	%r1213, [%r52+32];
	// begin inline asm
	dp4a.s32.s32 %r1211, %r1212, %r1213, %r1099;
	// end inline asm
	ld.shared.u32 	%r1216, [%r1752+392];
	ld.shared.u32 	%r1217, [%r52+32];
	// begin inline asm
	dp4a.s32.s32 %r1215, %r1216, %r1217, %r1103;
	// end inline asm
	ld.shared.u32 	%r1220, [%r1752+8];
	ld.shared.u32 	%r1221, [%r52+36];
	// begin inline asm
	dp4a.s32.s32 %r1219, %r1220, %r1221, %r1107;
	// end inline asm
	ld.shared.u32 	%r1224, [%r1752+72];
	ld.shared.u32 	%r1225, [%r52+36];
	// begin inline asm
	dp4a.s32.s32 %r1223, %r1224, %r1225, %r1111;
	// end inline asm
	ld.shared.u32 	%r1228, [%r1752+136];
	ld.shared.u32 	%r1229, [%r52+36];
	// begin inline asm
	dp4a.s32.s32 %r1227, %r1228, %r1229, %r1115;
	// end inline asm
	ld.shared.u32 	%r1232, [%r1752+200];
	ld.shared.u32 	%r1233, [%r52+36];
	// begin inline asm
	dp4a.s32.s32 %r1231, %r1232, %r1233, %r1119;
	// end inline asm
	ld.shared.u32 	%r1236, [%r1752+264];
	ld.shared.u32 	%r1237, [%r52+36];
	// begin inline asm
	dp4a.s32.s32 %r1235, %r1236, %r1237, %r1123;
	// end inline asm
	ld.shared.u32 	%r1240, [%r1752+328];
	ld.shared.u32 	%r1241, [%r52+36];
	// begin inline asm
	dp4a.s32.s32 %r1239, %r1240, %r1241, %r1127;
	// end inline asm
	ld.shared.u32 	%r1244, [%r1752+392];
	ld.shared.u32 	%r1245, [%r52+36];
	// begin inline asm
	dp4a.s32.s32 %r1243, %r1244, %r1245, %r1131;
	// end inline asm
	ld.shared.u32 	%r1248, [%r1752+8];
	ld.shared.u32 	%r1249, [%r52+40];
	// begin inline asm
	dp4a.s32.s32 %r1247, %r1248, %r1249, %r1135;
	// end inline asm
	ld.shared.u32 	%r1252, [%r1752+72];
	ld.shared.u32 	%r1253, [%r52+40];
	// begin inline asm
	dp4a.s32.s32 %r1251, %r1252, %r1253, %r1139;
	// end inline asm
	ld.shared.u32 	%r1256, [%r1752+136];
	ld.shared.u32 	%r1257, [%r52+40];
	// begin inline asm
	dp4a.s32.s32 %r1255, %r1256, %r1257, %r1143;
	// end inline asm
	ld.shared.u32 	%r1260, [%r1752+200];
	ld.shared.u32 	%r1261, [%r52+40];
	// begin inline asm
	dp4a.s32.s32 %r1259, %r1260, %r1261, %r1147;
	// end inline asm
	ld.shared.u32 	%r1264, [%r1752+264];
	ld.shared.u32 	%r1265, [%r52+40];
	// begin inline asm
	dp4a.s32.s32 %r1263, %r1264, %r1265, %r1151;
	// end inline asm
	ld.shared.u32 	%r1268, [%r1752+328];
	ld.shared.u32 	%r1269, [%r52+40];
	// begin inline asm
	dp4a.s32.s32 %r1267, %r1268, %r1269, %r1155;
	// end inline asm
	ld.shared.u32 	%r1272, [%r1752+392];
	ld.shared.u32 	%r1273, [%r52+40];
	// begin inline asm
	dp4a.s32.s32 %r1271, %r1272, %r1273, %r1159;
	// end inline asm
	ld.shared.u32 	%r1276, [%r1752+8];
	ld.shared.u32 	%r1277, [%r52+44];
	// begin inline asm
	dp4a.s32.s32 %r1275, %r1276, %r1277, %r1163;
	// end inline asm
	ld.shared.u32 	%r1280, [%r1752+72];
	ld.shared.u32 	%r1281, [%r52+44];
	// begin inline asm
	dp4a.s32.s32 %r1279, %r1280, %r1281, %r1167;
	// end inline asm
	ld.shared.u32 	%r1284, [%r1752+136];
	ld.shared.u32 	%r1285, [%r52+44];
	// begin inline asm
	dp4a.s32.s32 %r1283, %r1284, %r1285, %r1171;
	// end inline asm
	ld.shared.u32 	%r1288, [%r1752+200];
	ld.shared.u32 	%r1289, [%r52+44];
	// begin inline asm
	dp4a.s32.s32 %r1287, %r1288, %r1289, %r1175;
	// end inline asm
	ld.shared.u32 	%r1292, [%r1752+264];
	ld.shared.u32 	%r1293, [%r52+44];
	// begin inline asm
	dp4a.s32.s32 %r1291, %r1292, %r1293, %r1179;
	// end inline asm
	ld.shared.u32 	%r1296, [%r1752+328];
	ld.shared.u32 	%r1297, [%r52+44];
	// begin inline asm
	dp4a.s32.s32 %r1295, %r1296, %r1297, %r1183;
	// end inline asm
	ld.shared.u32 	%r1300, [%r1752+392];
	ld.shared.u32 	%r1301, [%r52+44];
	// begin inline asm
	dp4a.s32.s32 %r1299, %r1300, %r1301, %r1187;
	// end inline asm
	ld.shared.u32 	%r1304, [%r1752+12];
	ld.shared.u32 	%r1305, [%r52+48];
	// begin inline asm
	dp4a.s32.s32 %r1303, %r1304, %r1305, %r1191;
	// end inline asm
	ld.shared.u32 	%r1308, [%r1752+76];
	ld.shared.u32 	%r1309, [%r52+48];
	// begin inline asm
	dp4a.s32.s32 %r1307, %r1308, %r1309, %r1195;
	// end inline asm
	ld.shared.u32 	%r1312, [%r1752+140];
	ld.shared.u32 	%r1313, [%r52+48];
	// begin inline asm
	dp4a.s32.s32 %r1311, %r1312, %r1313, %r1199;
	// end inline asm
	ld.shared.u32 	%r1316, [%r1752+204];
	ld.shared.u32 	%r1317, [%r52+48];
	// begin inline asm
	dp4a.s32.s32 %r1315, %r1316, %r1317, %r1203;
	// end inline asm
	ld.shared.u32 	%r1320, [%r1752+268];
	ld.shared.u32 	%r1321, [%r52+48];
	// begin inline asm
	dp4a.s32.s32 %r1319, %r1320, %r1321, %r1207;
	// end inline asm
	ld.shared.u32 	%r1324, [%r1752+332];
	ld.shared.u32 	%r1325, [%r52+48];
	// begin inline asm
	dp4a.s32.s32 %r1323, %r1324, %r1325, %r1211;
	// end inline asm
	ld.shared.u32 	%r1328, [%r1752+396];
	ld.shared.u32 	%r1329, [%r52+48];
	// begin inline asm
	dp4a.s32.s32 %r1327, %r1328, %r1329, %r1215;
	// end inline asm
	ld.shared.u32 	%r1332, [%r1752+12];
	ld.shared.u32 	%r1333, [%r52+52];
	// begin inline asm
	dp4a.s32.s32 %r1331, %r1332, %r1333, %r1219;
	// end inline asm
	ld.shared.u32 	%r1336, [%r1752+76];
	ld.shared.u32 	%r1337, [%r52+52];
	// begin inline asm
	dp4a.s32.s32 %r1335, %r1336, %r1337, %r1223;
	// end inline asm
	ld.shared.u32 	%r1340, [%r1752+140];
	ld.shared.u32 	%r1341, [%r52+52];
	// begin inline asm
	dp4a.s32.s32 %r1339, %r1340, %r1341, %r1227;
	// end inline asm
	ld.shared.u32 	%r1344, [%r1752+204];
	ld.shared.u32 	%r1345, [%r52+52];
	// begin inline asm
	dp4a.s32.s32 %r1343, %r1344, %r1345, %r1231;
	// end inline asm
	ld.shared.u32 	%r1348, [%r1752+268];
	ld.shared.u32 	%r1349, [%r52+52];
	// begin inline asm
	dp4a.s32.s32 %r1347, %r1348, %r1349, %r1235;
	// end inline asm
	ld.shared.u32 	%r1352, [%r1752+332];
	ld.shared.u32 	%r1353, [%r52+52];
	// begin inline asm
	dp4a.s32.s32 %r1351, %r1352, %r1353, %r1239;
	// end inline asm
	ld.shared.u32 	%r1356, [%r1752+396];
	ld.shared.u32 	%r1357, [%r52+52];
	// begin inline asm
	dp4a.s32.s32 %r1355, %r1356, %r1357, %r1243;
	// end inline asm
	ld.shared.u32 	%r1360, [%r1752+12];
	ld.shared.u32 	%r1361, [%r52+56];
	// begin inline asm
	dp4a.s32.s32 %r1359, %r1360, %r1361, %r1247;
	// end inline asm
	ld.shared.u32 	%r1364, [%r1752+76];
	ld.shared.u32 	%r1365, [%r52+56];
	// begin inline asm
	dp4a.s32.s32 %r1363, %r1364, %r1365, %r1251;
	// end inline asm
	ld.shared.u32 	%r1368, [%r1752+140];
	ld.shared.u32 	%r1369, [%r52+56];
	// begin inline asm
	dp4a.s32.s32 %r1367, %r1368, %r1369, %r1255;
	// end inline asm
	ld.shared.u32 	%r1372, [%r1752+204];
	ld.shared.u32 	%r1373, [%r52+56];
	// begin inline asm
	dp4a.s32.s32 %r1371, %r1372, %r1373, %r1259;
	// end inline asm
	ld.shared.u32 	%r1376, [%r1752+268];
	ld.shared.u32 	%r1377, [%r52+56];
	// begin inline asm
	dp4a.s32.s32 %r1375, %r1376, %r1377, %r1263;
	// end inline asm
	ld.shared.u32 	%r1380, [%r1752+332];
	ld.shared.u32 	%r1381, [%r52+56];
	// begin inline asm
	dp4a.s32.s32 %r1379, %r1380, %r1381, %r1267;
	// end inline asm
	ld.shared.u32 	%r1384, [%r1752+396];
	ld.shared.u32 	%r1385, [%r52+56];
	// begin inline asm
	dp4a.s32.s32 %r1383, %r1384, %r1385, %r1271;
	// end inline asm
	ld.shared.u32 	%r1388, [%r1752+12];
	ld.shared.u32 	%r1389, [%r52+60];
	// begin inline asm
	dp4a.s32.s32 %r1387, %r1388, %r1389, %r1275;
	// end inline asm
	ld.shared.u32 	%r1392, [%r1752+76];
	ld.shared.u32 	%r1393, [%r52+60];
	// begin inline asm
	dp4a.s32.s32 %r1391, %r1392, %r1393, %r1279;
	// end inline asm
	ld.shared.u32 	%r1396, [%r1752+140];
	ld.shared.u32 	%r1397, [%r52+60];
	// begin inline asm
	dp4a.s32.s32 %r1395, %r1396, %r1397, %r1283;
	// end inline asm
	ld.shared.u32 	%r1400, [%r1752+204];
	ld.shared.u32 	%r1401, [%r52+60];
	// begin inline asm
	dp4a.s32.s32 %r1399, %r1400, %r1401, %r1287;
	// end inline asm
	ld.shared.u32 	%r1404, [%r1752+268];
	ld.shared.u32 	%r1405, [%r52+60];
	// begin inline asm
	dp4a.s32.s32 %r1403, %r1404, %r1405, %r1291;
	// end inline asm
	ld.shared.u32 	%r1408, [%r1752+332];
	ld.shared.u32 	%r1409, [%r52+60];
	// begin inline asm
	dp4a.s32.s32 %r1407, %r1408, %r1409, %r1295;
	// end inline asm
	ld.shared.u32 	%r1412, [%r1752+396];
	ld.shared.u32 	%r1413, [%r52+60];
	// begin inline asm
	dp4a.s32.s32 %r1411, %r1412, %r1413, %r1299;
	// end inline asm
	ld.shared.u32 	%r1416, [%r1752+16];
	ld.shared.u32 	%r1417, [%r52+64];
	// begin inline asm
	dp4a.s32.s32 %r1415, %r1416, %r1417, %r1303;
	// end inline asm
	ld.shared.u32 	%r1420, [%r1752+80];
	ld.shared.u32 	%r1421, [%r52+64];
	// begin inline asm
	dp4a.s32.s32 %r1419, %r1420, %r1421, %r1307;
	// end inline asm
	ld.shared.u32 	%r1424, [%r1752+144];
	ld.shared.u32 	%r1425, [%r52+64];
	// begin inline asm
	dp4a.s32.s32 %r1423, %r1424, %r1425, %r1311;
	// end inline asm
	ld.shared.u32 	%r1428, [%r1752+208];
	ld.shared.u32 	%r1429, [%r52+64];
	// begin inline asm
	dp4a.s32.s32 %r1427, %r1428, %r1429, %r1315;
	// end inline asm
	ld.shared.u32 	%r1432, [%r1752+272];
	ld.shared.u32 	%r1433, [%r52+64];
	// begin inline asm
	dp4a.s32.s32 %r1431, %r1432, %r1433, %r1319;
	// end inline asm
	ld.shared.u32 	%r1436, [%r1752+336];
	ld.shared.u32 	%r1437, [%r52+64];
	// begin inline asm
	dp4a.s32.s32 %r1435, %r1436, %r1437, %r1323;
	// end inline asm
	ld.shared.u32 	%r1440, [%r1752+400];
	ld.shared.u32 	%r1441, [%r52+64];
	// begin inline asm
	dp4a.s32.s32 %r1439, %r1440, %r1441, %r1327;
	// end inline asm
	ld.shared.u32 	%r1444, [%r1752+16];
	ld.shared.u32 	%r1445, [%r52+68];
	// begin inline asm
	dp4a.s32.s32 %r1443, %r1444, %r1445, %r1331;
	// end inline asm
	ld.shared.u32 	%r1448, [%r1752+80];
	ld.shared.u32 	%r1449, [%r52+68];
	// begin inline asm
	dp4a.s32.s32 %r1447, %r1448, %r1449, %r1335;
	// end inline asm
	ld.shared.u32 	%r1452, [%r1752+144];
	ld.shared.u32 	%r1453, [%r52+68];
	// begin inline asm
	dp4a.s32.s32 %r1451, %r1452, %r1453, %r1339;
	// end inline asm
	ld.shared.u32 	%r1456, [%r1752+208];
	ld.shared.u32 	%r1457, [%r52+68];
	// begin inline asm
	dp4a.s32.s32 %r1455, %r1456, %r1457, %r1343;
	// end inline asm
	ld.shared.u32 	%r1460, [%r1752+272];
	ld.shared.u32 	%r1461, [%r52+68];
	// begin inline asm
	dp4a.s32.s32 %r1459, %r1460, %r1461, %r1347;
	// end inline asm
	ld.shared.u32 	%r1464, [%r1752+336];
	ld.shared.u32 	%r1465, [%r52+68];
	// begin inline asm
	dp4a.s32.s32 %r1463, %r1464, %r1465, %r1351;
	// end inline asm
	ld.shared.u32 	%r1468, [%r1752+400];
	ld.shared.u32 	%r1469, [%r52+68];
	// begin inline asm
	dp4a.s32.s32 %r1467, %r1468, %r1469, %r1355;
	// end inline asm
	ld.shared.u32 	%r1472, [%r1752+16];
	ld.shared.u32 	%r1473, [%r52+72];
	// begin inline asm
	dp4a.s32.s32 %r1471, %r1472, %r1473, %r1359;
	// end inline asm
	ld.shared.u32 	%r1476, [%r1752+80];
	ld.shared.u32 	%r1477, [%r52+72];
	// begin inline asm
	dp4a.s32.s32 %r1475, %r1476, %r1477, %r1363;
	// end inline asm
	ld.shared.u32 	%r1480, [%r1752+144];
	ld.shared.u32 	%r1481, [%r52+72];
	// begin inline asm
	dp4a.s32.s32 %r1479, %r1480, %r1481, %r1367;
	// end inline asm
	ld.shared.u32 	%r1484, [%r1752+208];
	ld.shared.u32 	%r1485, [%r52+72];
	// begin inline asm
	dp4a.s32.s32 %r1483, %r1484, %r1485, %r1371;
	// end inline asm
	ld.shared.u32 	%r1488, [%r1752+272];
	ld.shared.u32 	%r1489, [%r52+72];
	// begin inline asm
	dp4a.s32.s32 %r1487, %r1488, %r1489, %r1375;
	// end inline asm
	ld.shared.u32 	%r1492, [%r1752+336];
	ld.shared.u32 	%r1493, [%r52+72];
	// begin inline asm
	dp4a.s32.s32 %r1491, %r1492, %r1493, %r1379;
	// end inline asm
	ld.shared.u32 	%r1496, [%r1752+400];
	ld.shared.u32 	%r1497, [%r52+72];
	// begin inline asm
	dp4a.s32.s32 %r1495, %r1496, %r1497, %r1383;
	// end inline asm
	ld.shared.u32 	%r1500, [%r1752+16];
	ld.shared.u32 	%r1501, [%r52+76];
	// begin inline asm
	dp4a.s32.s32 %r1499, %r1500, %r1501, %r1387;
	// end inline asm
	ld.shared.u32 	%r1504, [%r1752+80];
	ld.shared.u32 	%r1505, [%r52+76];
	// begin inline asm
	dp4a.s32.s32 %r1503, %r1504, %r1505, %r1391;
	// end inline asm
	ld.shared.u32 	%r1508, [%r1752+144];
	ld.shared.u32 	%r1509, [%r52+76];
	// begin inline asm
	dp4a.s32.s32 %r1507, %r1508, %r1509, %r1395;
	// end inline asm
	ld.shared.u32 	%r1512, [%r1752+208];
	ld.shared.u32 	%r1513, [%r52+76];
	// begin inline asm
	dp4a.s32.s32 %r1511, %r1512, %r1513, %r1399;
	// end inline asm
	ld.shared.u32 	%r1516, [%r1752+272];
	ld.shared.u32 	%r1517, [%r52+76];
	// begin inline asm
	dp4a.s32.s32 %r1515, %r1516, %r1517, %r1403;
	// end inline asm
	ld.shared.u32 	%r1520, [%r1752+336];
	ld.shared.u32 	%r1521, [%r52+76];
	// begin inline asm
	dp4a.s32.s32 %r1519, %r1520, %r1521, %r1407;
	// end inline asm
	ld.shared.u32 	%r1524, [%r1752+400];
	ld.shared.u32 	%r1525, [%r52+76];
	// begin inline asm
	dp4a.s32.s32 %r1523, %r1524, %r1525, %r1411;
	// end inline asm
	ld.shared.u32 	%r1528, [%r1752+20];
	ld.shared.u32 	%r1529, [%r52+80];
	// begin inline asm
	dp4a.s32.s32 %r1527, %r1528, %r1529, %r1415;
	// end inline asm
	ld.shared.u32 	%r1532, [%r1752+84];
	ld.shared.u32 	%r1533, [%r52+80];
	// begin inline asm
	dp4a.s32.s32 %r1531, %r1532, %r1533, %r1419;
	// end inline asm
	ld.shared.u32 	%r1536, [%r1752+148];
	ld.shared.u32 	%r1537, [%r52+80];
	// begin inline asm
	dp4a.s32.s32 %r1535, %r1536, %r1537, %r1423;
	// end inline asm
	ld.shared.u32 	%r1540, [%r1752+212];
	ld.shared.u32 	%r1541, [%r52+80];
	// begin inline asm
	dp4a.s32.s32 %r1539, %r1540, %r1541, %r1427;
	// end inline asm
	ld.shared.u32 	%r1544, [%r1752+276];
	ld.shared.u32 	%r1545, [%r52+80];
	// begin inline asm
	dp4a.s32.s32 %r1543, %r1544, %r1545, %r1431;
	// end inline asm
	ld.shared.u32 	%r1548, [%r1752+340];
	ld.shared.u32 	%r1549, [%r52+80];
	// begin inline asm
	dp4a.s32.s32 %r1547, %r1548, %r1549, %r1435;
	// end inline asm
	ld.shared.u32 	%r1552, [%r1752+404];
	ld.shared.u32 	%r1553, [%r52+80];
	// begin inline asm
	dp4a.s32.s32 %r1551, %r1552, %r1553, %r1439;
	// end inline asm
	ld.shared.u32 	%r1556, [%r1752+20];
	ld.shared.u32 	%r1557, [%r52+84];
	// begin inline asm
	dp4a.s32.s32 %r1555, %r1556, %r1557, %r1443;
	// end inline asm
	ld.shared.u32 	%r1560, [%r1752+84];
	ld.shared.u32 	%r1561, [%r52+84];
	// begin inline asm
	dp4a.s32.s32 %r1559, %r1560, %r1561, %r1447;
	// end inline asm
	ld.shared.u32 	%r1564, [%r1752+148];
	ld.shared.u32 	%r1565, [%r52+84];
	// begin inline asm
	dp4a.s32.s32 %r1563, %r1564, %r1565, %r1451;
	// end inline asm
	ld.shared.u32 	%r1568, [%r1752+212];
	ld.shared.u32 	%r1569, [%r52+84];
	// begin inline asm
	dp4a.s32.s32 %r1567, %r1568, %r1569, %r1455;
	// end inline asm
	ld.shared.u32 	%r1572, [%r1752+276];
	ld.shared.u32 	%r1573, [%r52+84];
	// begin inline asm
	dp4a.s32.s32 %r1571, %r1572, %r1573, %r1459;
	// end inline asm
	ld.shared.u32 	%r1576, [%r1752+340];
	ld.shared.u32 	%r1577, [%r52+84];
	// begin inline asm
	dp4a.s32.s32 %r1575, %r1576, %r1577, %r1463;
	// end inline asm
	ld.shared.u32 	%r1580, [%r1752+404];
	ld.shared.u32 	%r1581, [%r52+84];
	// begin inline asm
	dp4a.s32.s32 %r1579, %r1580, %r1581, %r1467;
	// end inline asm
	ld.shared.u32 	%r1584, [%r1752+20];
	ld.shared.u32 	%r1585, [%r52+88];
	// begin inline asm
	dp4a.s32.s32 %r1583, %r1584, %r1585, %r1471;
	// end inline asm
	ld.shared.u32 	%r1588, [%r1752+84];
	ld.shared.u32 	%r1589, [%r52+88];
	// begin inline asm
	dp4a.s32.s32 %r1587, %r1588, %r1589, %r1475;
	// end inline asm
	ld.shared.u32 	%r1592, [%r1752+148];
	ld.shared.u32 	%r1593, [%r52+88];
	// begin inline asm
	dp4a.s32.s32 %r1591, %r1592, %r1593, %r1479;
	// end inline asm
	ld.shared.u32 	%r1596, [%r1752+212];
	ld.shared.u32 	%r1597, [%r52+88];
	// begin inline asm
	dp4a.s32.s32 %r1595, %r1596, %r1597, %r1483;
	// end inline asm
	ld.shared.u32 	%r1600, [%r1752+276];
	ld.shared.u32 	%r1601, [%r52+88];
	// begin inline asm
	dp4a.s32.s32 %r1599, %r1600, %r1601, %r1487;
	// end inline asm
	ld.shared.u32 	%r1604, [%r1752+340];
	ld.shared.u32 	%r1605, [%r52+88];
	// begin inline asm
	dp4a.s32.s32 %r1603, %r1604, %r1605, %r1491;
	// end inline asm
	ld.shared.u32 	%r1608, [%r1752+404];
	ld.shared.u32 	%r1609, [%r52+88];
	// begin inline asm
	dp4a.s32.s32 %r1607, %r1608, %r1609, %r1495;
	// end inline asm
	ld.shared.u32 	%r1612, [%r1752+20];
	ld.shared.u32 	%r1613, [%r52+92];
	// begin inline asm
	dp4a.s32.s32 %r1611, %r1612, %r1613, %r1499;
	// end inline asm
	ld.shared.u32 	%r1616, [%r1752+84];
	ld.shared.u32 	%r1617, [%r52+92];
	// begin inline asm
	dp4a.s32.s32 %r1615, %r1616, %r1617, %r1503;
	// end inline asm
	ld.shared.u32 	%r1620, [%r1752+148];
	ld.shared.u32 	%r1621, [%r52+92];
	// begin inline asm
	dp4a.s32.s32 %r1619, %r1620, %r1621, %r1507;
	// end inline asm
	ld.shared.u32 	%r1624, [%r1752+212];
	ld.shared.u32 	%r1625, [%r52+92];
	// begin inline asm
	dp4a.s32.s32 %r1623, %r1624, %r1625, %r1511;
	// end inline asm
	ld.shared.u32 	%r1628, [%r1752+276];
	ld.shared.u32 	%r1629, [%r52+92];
	// begin inline asm
	dp4a.s32.s32 %r1627, %r1628, %r1629, %r1515;
	// end inline asm
	ld.shared.u32 	%r1632, [%r1752+340];
	ld.shared.u32 	%r1633, [%r52+92];
	// begin inline asm
	dp4a.s32.s32 %r1631, %r1632, %r1633, %r1519;
	// end inline asm
	ld.shared.u32 	%r1636, [%r1752+404];
	ld.shared.u32 	%r1637, [%r52+92];
	// begin inline asm
	dp4a.s32.s32 %r1635, %r1636, %r1637, %r1523;
	// end inline asm
	ld.shared.u32 	%r1640, [%r1752+24];
	ld.shared.u32 	%r1641, [%r52+96];
	// begin inline asm
	dp4a.s32.s32 %r1639, %r1640, %r1641, %r1527;
	// end inline asm
	ld.shared.u32 	%r1644, [%r1752+88];
	ld.shared.u32 	%r1645, [%r52+96];
	// begin inline asm
	dp4a.s32.s32 %r1643, %r1644, %r1645, %r1531;
	// end inline asm
	ld.shared.u32 	%r1648, [%r1752+152];
	ld.shared.u32 	%r1649, [%r52+96];
	// begin inline asm
	dp4a.s32.s32 %r1647, %r1648, %r1649, %r1535;
	// end inline asm
	ld.shared.u32 	%r1652, [%r1752+216];
	ld.shared.u32 	%r1653, [%r52+96];
	// begin inline asm
	dp4a.s32.s32 %r1651, %r1652, %r1653, %r1539;
	// end inline asm
	ld.shared.u32 	%r1656, [%r1752+280];
	ld.shared.u32 	%r1657, [%r52+96];
	// begin inline asm
	dp4a.s32.s32 %r1655, %r1656, %r1657, %r1543;
	// end inline asm
	ld.shared.u32 	%r1660, [%r1752+344];
	ld.shared.u32 	%r1661, [%r52+96];
	// begin inline asm
	dp4a.s32.s32 %r1659, %r1660, %r1661, %r1547;
	// end inline asm
	ld.shared.u32 	%r1664, [%r1752+408];
	ld.shared.u32 	%r1665, [%r52+96];
	// begin inline asm
	dp4a.s32.s32 %r1663, %r1664, %r1665, %r1551;
	// end inline asm
	ld.shared.u32 	%r1668, [%r1752+24];
	ld.shared.u32 	%r1669, [%r52+100];
	// begin inline asm
	dp4a.s32.s32 %r1667, %r1668, %r1669, %r1555;
	// end inline asm
	ld.shared.u32 	%r1672, [%r1752+88];
	ld.shared.u32 	%r1673, [%r52+100];
	// begin inline asm
	dp4a.s32.s32 %r1671, %r1672, %r1673, %r1559;
	// end inline asm
	ld.shared.u32 	%r1676, [%r1752+152];
	ld.shared.u32 	%r1677, [%r52+100];
	// begin inline asm
	dp4a.s32.s32 %r1675, %r1676, %r1677, %r1563;
	// end inline asm
	ld.shared.u32 	%r1680, [%r1752+216];
	ld.shared.u32 	%r1681, [%r52+100];
	// begin inline asm
	dp4a.s32.s32 %r1679, %r1680, %r1681, %r1567;
	// end inline asm
	ld.shared.u32 	%r1684, [%r1752+280];
	ld.shared.u32 	%r1685, [%r52+100];
	// begin inline asm
	dp4a.s32.s32 %r1683, %r1684, %r1685, %r1571;
	// end inline asm
	ld.shared.u32 	%r1688, [%r1752+344];
	ld.shared.u32 	%r1689, [%r52+100];
	// begin inline asm
	dp4a.s32.s32 %r1687, %r1688, %r1689, %r1575;
	// end inline asm
	ld.shared.u32 	%r1692, [%r1752+408];
	ld.shared.u32 	%r1693, [%r52+100];
	// begin inline asm
	dp4a.s32.s32 %r1691, %r1692, %r1693, %r1579;
	// end inline asm
	ld.shared.u32 	%r1696, [%r1752+24];
	ld.shared.u32 	%r1697, [%r52+104];
	// begin inline asm
	dp4a.s32.s32 %r1695, %r1696, %r1697, %r1583;
	// end inline asm
	ld.shared.u32 	%r1700, [%r1752+88];
	ld.shared.u32 	%r1701, [%r52+104];
	// begin inline asm
	dp4a.s32.s32 %r1699, %r1700, %r1701, %r1587;
	// end inline asm
	ld.shared.u32 	%r1704, [%r1752+152];
	ld.shared.u32 	%r1705, [%r52+104];
	// begin inline asm
	dp4a.s32.s32 %r1703, %r1704, %r1705, %r1591;
	// end inline asm
	ld.shared.u32 	%r1708, [%r1752+216];
	ld.shared.u32 	%r1709, [%r52+104];
	// begin inline asm
	dp4a.s32.s32 %r1707, %r1708, %r1709, %r1595;
	// end inline asm
	ld.shared.u32 	%r1712, [%r1752+280];
	ld.shared.u32 	%r1713, [%r52+104];
	// begin inline asm
	dp4a.s32.s32 %r1711, %r1712, %r1713, %r1599;
	// end inline asm
	ld.shared.u32 	%r1716, [%r1752+344];
	ld.shared.u32 	%r1717, [%r52+104];
	// begin inline asm
	dp4a.s32.s32 %r1715, %r1716, %r1717, %r1603;
	// end inline asm
	ld.shared.u32 	%r1720, [%r1752+408];
	ld.shared.u32 	%r1721, [%r52+104];
	// begin inline asm
	dp4a.s32.s32 %r1719, %r1720, %r1721, %r1607;
	// end inline asm
	ld.shared.u32 	%r1724, [%r1752+24];
	ld.shared.u32 	%r1725, [%r52+108];
	// begin inline asm
	dp4a.s32.s32 %r1723, %r1724, %r1725, %r1611;
	// end inline asm
	ld.shared.u32 	%r1728, [%r1752+88];
	ld.shared.u32 	%r1729, [%r52+108];
	// begin inline asm
	dp4a.s32.s32 %r1727, %r1728, %r1729, %r1615;
	// end inline asm
	ld.shared.u32 	%r1732, [%r1752+152];
	ld.shared.u32 	%r1733, [%r52+108];
	// begin inline asm
	dp4a.s32.s32 %r1731, %r1732, %r1733, %r1619;
	// end inline asm
	ld.shared.u32 	%r1736, [%r1752+216];
	ld.shared.u32 	%r1737, [%r52+108];
	// begin inline asm
	dp4a.s32.s32 %r1735, %r1736, %r1737, %r1623;
	// end inline asm
	ld.shared.u32 	%r1740, [%r1752+280];
	ld.shared.u32 	%r1741, [%r52+108];
	// begin inline asm
	dp4a.s32.s32 %r1739, %r1740, %r1741, %r1627;
	// end inline asm
	ld.shared.u32 	%r1744, [%r1752+344];
	ld.shared.u32 	%r1745, [%r52+108];
	// begin inline asm
	dp4a.s32.s32 %r1743, %r1744, %r1745, %r1631;
	// end inline asm
	ld.shared.u32 	%r1748, [%r1752+408];
	ld.shared.u32 	%r1749, [%r52+108];
	// begin inline asm
	dp4a.s32.s32 %r1747, %r1748, %r1749, %r1635;
	// end inline asm
	mul.lo.s32 	%r1753, %r1, 50176;
	mad.lo.s32 	%r1754, %r9, 802816, %r1753;
	mad.lo.s32 	%r1755, %r7, 224, %r1754;
	add.s32 	%r1756, %r1755, %r10;
	shl.b32 	%r1757, %r1, 2;
	cvta.to.global.u64 	%rd57, %rd234;
	cvta.to.global.u64 	%rd58, %rd233;
	cvt.s64.s32 	%rd59, %r1639;
	mad.lo.s64 	%rd60, %rd59, 45830224347136, 1073741824;
	shr.u64 	%rd61, %rd60, 31;
	cvt.u32.u64 	%r1758, %rd61;
	mul.wide.u32 	%rd62, %r1757, 4;
	add.s64 	%rd63, %rd57, %rd62;
	ld.global.nc.u32 	%r1759, [%rd63];
	add.s32 	%r1760, %r1759, %r1758;
	max.s32 	%r1761, %r1760, 0;
	mul.wide.u32 	%rd64, %r1761, 2073482884;
	add.s64 	%rd65, %rd64, 1073741824;
	shr.u64 	%rd66, %rd65, 31;
	mul.wide.u32 	%rd67, %r1756, 4;
	add.s64 	%rd68, %rd58, %rd67;
	st.global.u32 	[%rd68], %rd66;
	cvt.s64.s32 	%rd69, %r1643;
	mad.lo.s64 	%rd70, %rd69, 45830224347136, 1073741824;
	shr.u64 	%rd71, %rd70, 31;
	cvt.u32.u64 	%r1762, %rd71;
	add.s32 	%r1763, %r1759, %r1762;
	max.s32 	%r1764, %r1763, 0;
	mul.wide.u32 	%rd72, %r1764, 2073482884;
	add.s64 	%rd73, %rd72, 1073741824;
	shr.u64 	%rd74, %rd73, 31;
	st.global.u32 	[%rd68+128], %rd74;
	cvt.s64.s32 	%rd75, %r1647;
	mad.lo.s64 	%rd76, %rd75, 45830224347136, 1073741824;
	shr.u64 	%rd77, %rd76, 31;
	cvt.u32.u64 	%r1765, %rd77;
	add.s32 	%r1766, %r1759, %r1765;
	max.s32 	%r1767, %r1766, 0;
	mul.wide.u32 	%rd78, %r1767, 2073482884;
	add.s64 	%rd79, %rd78, 1073741824;
	shr.u64 	%rd80, %rd79, 31;
	st.global.u32 	[%rd68+256], %rd80;
	cvt.s64.s32 	%rd81, %r1651;
	mad.lo.s64 	%rd82, %rd81, 45830224347136, 1073741824;
	shr.u64 	%rd83, %rd82, 31;
	cvt.u32.u64 	%r1768, %rd83;
	add.s32 	%r1769, %r1759, %r1768;
	max.s32 	%r1770, %r1769, 0;
	mul.wide.u32 	%rd84, %r1770, 2073482884;
	add.s64 	%rd85, %rd84, 1073741824;
	shr.u64 	%rd86, %rd85, 31;
	st.global.u32 	[%rd68+384], %rd86;
	cvt.s64.s32 	%rd87, %r1655;
	mad.lo.s64 	%rd88, %rd87, 45830224347136, 1073741824;
	shr.u64 	%rd89, %rd88, 31;
	cvt.u32.u64 	%r1771, %rd89;
	add.s32 	%r1772, %r1759, %r1771;
	max.s32 	%r1773, %r1772, 0;
	mul.wide.u32 	%rd90, %r1773, 2073482884;
	add.s64 	%rd91, %rd90, 1073741824;
	shr.u64 	%rd92, %rd91, 31;
	st.global.u32 	[%rd68+512], %rd92;
	cvt.s64.s32 	%rd93, %r1659;
	mad.lo.s64 	%rd94, %rd93, 45830224347136, 1073741824;
	shr.u64 	%rd95, %rd94, 31;
	cvt.u32.u64 	%r1774, %rd95;
	add.s32 	%r1775, %r1759, %r1774;
	max.s32 	%r1776, %r1775, 0;
	mul.wide.u32 	%rd96, %r1776, 2073482884;
	add.s64 	%rd97, %rd96, 1073741824;
	shr.u64 	%rd98, %rd97, 31;
	st.global.u32 	[%rd68+640], %rd98;
	cvt.s64.s32 	%rd99, %r1663;
	mad.lo.s64 	%rd100, %rd99, 45830224347136, 1073741824;
	shr.u64 	%rd101, %rd100, 31;
	cvt.u32.u64 	%r1777, %rd101;
	add.s32 	%r1778, %r1759, %r1777;
	max.s32 	%r1779, %r1778, 0;
	mul.wide.u32 	%rd102, %r1779, 2073482884;
	add.s64 	%rd103, %rd102, 1073741824;
	shr.u64 	%rd104, %rd103, 31;
	st.global.u32 	[%rd68+768], %rd104;
	cvt.s64.s32 	%rd105, %r1667;
	mad.lo.s64 	%rd106, %rd105, 45830224347136, 1073741824;
	shr.u64 	%rd107, %rd106, 31;
	cvt.u32.u64 	%r1780, %rd107;
	ld.global.nc.u32 	%r1781, [%rd63+4];
	add.s32 	%r1782, %r1781, %r1780;
	max.s32 	%r1783, %r1782, 0;
	mul.wide.u32 	%rd108, %r1783, 2073482884;
	add.s64 	%rd109, %rd108, 1073741824;
	shr.u64 	%rd110, %rd109, 31;
	st.global.u32 	[%rd68+4], %rd110;
	cvt.s64.s32 	%rd111, %r1671;
	mad.lo.s64 	%rd112, %rd111, 45830224347136, 1073741824;
	shr.u64 	%rd113, %rd112, 31;
	cvt.u32.u64 	%r1784, %rd113;
	add.s32 	%r1785, %r1781, %r1784;
	max.s32 	%r1786, %r1785, 0;
	mul.wide.u32 	%rd114, %r1786, 2073482884;
	add.s64 	%rd115, %rd114, 1073741824;
	shr.u64 	%rd116, %rd115, 31;
	st.global.u32 	[%rd68+132], %rd116;
	cvt.s64.s32 	%rd117, %r1675;
	mad.lo.s64 	%rd118, %rd117, 45830224347136, 1073741824;
	shr.u64 	%rd119, %rd118, 31;
	cvt.u32.u64 	%r1787, %rd119;
	add.s32 	%r1788, %r1781, %r1787;
	max.s32 	%r1789, %r1788, 0;
	mul.wide.u32 	%rd120, %r1789, 2073482884;
	add.s64 	%rd121, %rd120, 1073741824;
	shr.u64 	%rd122, %rd121, 31;
	st.global.u32 	[%rd68+260], %rd122;
	cvt.s64.s32 	%rd123, %r1679;
	mad.lo.s64 	%rd124, %rd123, 45830224347136, 1073741824;
	shr.u64 	%rd125, %rd124, 31;
	cvt.u32.u64 	%r1790, %rd125;
	add.s32 	%r1791, %r1781, %r1790;
	max.s32 	%r1792, %r1791, 0;
	mul.wide.u32 	%rd126, %r1792, 2073482884;
	add.s64 	%rd127, %rd126, 1073741824;
	shr.u64 	%rd128, %rd127, 31;
	st.global.u32 	[%rd68+388], %rd128;
	cvt.s64.s32 	%rd129, %r1683;
	mad.lo.s64 	%rd130, %rd129, 45830224347136, 1073741824;
	shr.u64 	%rd131, %rd130, 31;
	cvt.u32.u64 	%r1793, %rd131;
	add.s32 	%r1794, %r1781, %r1793;
	max.s32 	%r1795, %r1794, 0;
	mul.wide.u32 	%rd132, %r1795, 2073482884;
	add.s64 	%rd133, %rd132, 1073741824;
	shr.u64 	%rd134, %rd133, 31;
	st.global.u32 	[%rd68+516], %rd134;
	cvt.s64.s32 	%rd135, %r1687;
	mad.lo.s64 	%rd136, %rd135, 45830224347136, 1073741824;
	shr.u64 	%rd137, %rd136, 31;
	cvt.u32.u64 	%r1796, %rd137;
	add.s32 	%r1797, %r1781, %r1796;
	max.s32 	%r1798, %r1797, 0;
	mul.wide.u32 	%rd138, %r1798, 2073482884;
	add.s64 	%rd139, %rd138, 1073741824;
	shr.u64 	%rd140, %rd139, 31;
	st.global.u32 	[%rd68+644], %rd140;
	cvt.s64.s32 	%rd141, %r1691;
	mad.lo.s64 	%rd142, %rd141, 45830224347136, 1073741824;
	shr.u64 	%rd143, %rd142, 31;
	cvt.u32.u64 	%r1799, %rd143;
	add.s32 	%r1800, %r1781, %r1799;
	max.s32 	%r1801, %r1800, 0;
	mul.wide.u32 	%rd144, %r1801, 2073482884;
	add.s64 	%rd145, %rd144, 1073741824;
	shr.u64 	%rd146, %rd145, 31;
	st.global.u32 	[%rd68+772], %rd146;
	cvt.s64.s32 	%rd147, %r1695;
	mad.lo.s64 	%rd148, %rd147, 45830224347136, 1073741824;
	shr.u64 	%rd149, %rd148, 31;
	cvt.u32.u64 	%r1802, %rd149;
	ld.global.nc.u32 	%r1803, [%rd63+8];
	add.s32 	%r1804, %r1803, %r1802;
	max.s32 	%r1805, %r1804, 0;
	mul.wide.u32 	%rd150, %r1805, 2073482884;
	add.s64 	%rd151, %rd150, 1073741824;
	shr.u64 	%rd152, %rd151, 31;
	st.global.u32 	[%rd68+8], %rd152;
	cvt.s64.s32 	%rd153, %r1699;
	mad.lo.s64 	%rd154, %rd153, 45830224347136, 1073741824;
	shr.u64 	%rd155, %rd154, 31;
	cvt.u32.u64 	%r1806, %rd155;
	add.s32 	%r1807, %r1803, %r1806;
	max.s32 	%r1808, %r1807, 0;
	mul.wide.u32 	%rd156, %r1808, 2073482884;
	add.s64 	%rd157, %rd156, 1073741824;
	shr.u64 	%rd158, %rd157, 31;
	st.global.u32 	[%rd68+136], %rd158;
	cvt.s64.s32 	%rd159, %r1703;
	mad.lo.s64 	%rd160, %rd159, 45830224347136, 1073741824;
	shr.u64 	%rd161, %rd160, 31;
	cvt.u32.u64 	%r1809, %rd161;
	add.s32 	%r1810, %r1803, %r1809;
	max.s32 	%r1811, %r1810, 0;
	mul.wide.u32 	%rd162, %r1811, 2073482884;
	add.s64 	%rd163, %rd162, 1073741824;
	shr.u64 	%rd164, %rd163, 31;
	st.global.u32 	[%rd68+264], %rd164;
	cvt.s64.s32 	%rd165, %r1707;
	mad.lo.s64 	%rd166, %rd165, 45830224347136, 1073741824;
	shr.u64 	%rd167, %rd166, 31;
	cvt.u32.u64 	%r1812, %rd167;
	add.s32 	%r1813, %r1803, %r1812;
	max.s32 	%r1814, %r1813, 0;
	mul.wide.u32 	%rd168, %r1814, 2073482884;
	add.s64 	%rd169, %rd168, 1073741824;
	shr.u64 	%rd170, %rd169, 31;
	st.global.u32 	[%rd68+392], %rd170;
	cvt.s64.s32 	%rd171, %r1711;
	mad.lo.s64 	%rd172, %rd171, 45830224347136, 1073741824;
	shr.u64 	%rd173, %rd172, 31;
	cvt.u32.u64 	%r1815, %rd173;
	add.s32 	%r1816, %r1803, %r1815;
	max.s32 	%r1817, %r1816, 0;
	mul.wide.u32 	%rd174, %r1817, 2073482884;
	add.s64 	%rd175, %rd174, 1073741824;
	shr.u64 	%rd176, %rd175, 31;
	st.global.u32 	[%rd68+520], %rd176;
	cvt.s64.s32 	%rd177, %r1715;
	mad.lo.s64 	%rd178, %rd177, 45830224347136, 1073741824;
	shr.u64 	%rd179, %rd178, 31;
	cvt.u32.u64 	%r1818, %rd179;
	add.s32 	%r1819, %r1803, %r1818;
	max.s32 	%r1820, %r1819, 0;
	mul.wide.u32 	%rd180, %r1820, 2073482884;
	add.s64 	%rd181, %rd180, 1073741824;
	shr.u64 	%rd182, %rd181, 31;
	st.global.u32 	[%rd68+648], %rd182;
	cvt.s64.s32 	%rd183, %r1719;
	mad.lo.s64 	%rd184, %rd183, 45830224347136, 1073741824;
	shr.u64 	%rd185, %rd184, 31;
	cvt.u32.u64 	%r1821, %rd185;
	add.s32 	%r1822, %r1803, %r1821;
	max.s32 	%r1823, %r1822, 0;
	mul.wide.u32 	%rd186, %r1823, 2073482884;
	add.s64 	%rd187, %rd186, 1073741824;
	shr.u64 	%rd188, %rd187, 31;
	st.global.u32 	[%rd68+776], %rd188;
	cvt.s64.s32 	%rd189, %r1723;
	mad.lo.s64 	%rd190, %rd189, 45830224347136, 1073741824;
	shr.u64 	%rd191, %rd190, 31;
	cvt.u32.u64 	%r1824, %rd191;
	ld.global.nc.u32 	%r1825, [%rd63+12];
	add.s32 	%r1826, %r1825, %r1824;
	max.s32 	%r1827, %r1826, 0;
	mul.wide.u32 	%rd192, %r1827, 2073482884;
	add.s64 	%rd193, %rd192, 1073741824;
	shr.u64 	%rd194, %rd193, 31;
	st.global.u32 	[%rd68+12], %rd194;
	cvt.s64.s32 	%rd195, %r1727;
	mad.lo.s64 	%rd196, %rd195, 45830224347136, 1073741824;
	shr.u64 	%rd197, %rd196, 31;
	cvt.u32.u64 	%r1828, %rd197;
	add.s32 	%r1829, %r1825, %r1828;
	max.s32 	%r1830, %r1829, 0;
	mul.wide.u32 	%rd198, %r1830, 2073482884;
	add.s64 	%rd199, %rd198, 1073741824;
	shr.u64 	%rd200, %rd199, 31;
	st.global.u32 	[%rd68+140], %rd200;
	cvt.s64.s32 	%rd201, %r1731;
	mad.lo.s64 	%rd202, %rd201, 45830224347136, 1073741824;
	shr.u64 	%rd203, %rd202, 31;
	cvt.u32.u64 	%r1831, %rd203;
	add.s32 	%r1832, %r1825, %r1831;
	max.s32 	%r1833, %r1832, 0;
	mul.wide.u32 	%rd204, %r1833, 2073482884;
	add.s64 	%rd205, %rd204, 1073741824;
	shr.u64 	%rd206, %rd205, 31;
	st.global.u32 	[%rd68+268], %rd206;
	cvt.s64.s32 	%rd207, %r1735;
	mad.lo.s64 	%rd208, %rd207, 45830224347136, 1073741824;
	shr.u64 	%rd209, %rd208, 31;
	cvt.u32.u64 	%r1834, %rd209;
	add.s32 	%r1835, %r1825, %r1834;
	max.s32 	%r1836, %r1835, 0;
	mul.wide.u32 	%rd210, %r1836, 2073482884;
	add.s64 	%rd211, %rd210, 1073741824;
	shr.u64 	%rd212, %rd211, 31;
	st.global.u32 	[%rd68+396], %rd212;
	cvt.s64.s32 	%rd213, %r1739;
	mad.lo.s64 	%rd214, %rd213, 45830224347136, 1073741824;
	shr.u64 	%rd215, %rd214, 31;
	cvt.u32.u64 	%r1837, %rd215;
	add.s32 	%r1838, %r1825, %r1837;
	max.s32 	%r1839, %r1838, 0;
	mul.wide.u32 	%rd216, %r1839, 2073482884;
	add.s64 	%rd217, %rd216, 1073741824;
	shr.u64 	%rd218, %rd217, 31;
	st.global.u32 	[%rd68+524], %rd218;
	cvt.s64.s32 	%rd219, %r1743;
	mad.lo.s64 	%rd220, %rd219, 45830224347136, 1073741824;
	shr.u64 	%rd221, %rd220, 31;
	cvt.u32.u64 	%r1840, %rd221;
	add.s32 	%r1841, %r1825, %r1840;
	max.s32 	%r1842, %r1841, 0;
	mul.wide.u32 	%rd222, %r1842, 2073482884;
	add.s64 	%rd223, %rd222, 1073741824;
	shr.u64 	%rd224, %rd223, 31;
	st.global.u32 	[%rd68+652], %rd224;
	cvt.s64.s32 	%rd225, %r1747;
	mad.lo.s64 	%rd226, %rd225, 45830224347136, 1073741824;
	shr.u64 	%rd227, %rd226, 31;
	cvt.u32.u64 	%r1843, %rd227;
	add.s32 	%r1844, %r1825, %r1843;
	max.s32 	%r1845, %r1844, 0;
	mul.wide.u32 	%rd228, %r1845, 2073482884;
	add.s64 	%rd229, %rd228, 1073741824;
	shr.u64 	%rd230, %rd229, 31;
	st.global.u32 	[%rd68+780], %rd230;
	ret;

}
	// .globl	fused_nn_conv2d_cast_fixed_point_multiply_add_cast_nn_relu_cast_fixed_point_mult_18399029763786111876__3_kernel0
.visible .entry fused_nn_conv2d_cast_fixed_point_multiply_add_cast_nn_relu_cast_fixed_point_mult_18399029763786111876__3_kernel0(
	.param .u64 .ptr .align 1 fused_nn_conv2d_cast_fixed_point_multiply_add_cast_nn_relu_cast_fixed_point_mult_18399029763786111876__3_kernel0_param_0,
	.param .u64 .ptr .align 1 fused_nn_conv2d_cast_fixed_point_multiply_add_cast_nn_relu_cast_fixed_point_mult_18399029763786111876__3_kernel0_param_1,
	.param .u64 .ptr .align 1 fused_nn_conv2d_cast_fixed_point_multiply_add_cast_nn_relu_cast_fixed_point_mult_18399029763786111876__3_kernel0_param_2,
	.param .u64 .ptr .align 1 fused_nn_conv2d_cast_fixed_point_multiply_add_cast_nn_relu_cast_fixed_point_mult_18399029763786111876__3_kernel0_param_3
)
{
	.reg .pred 	%p<46>;
	.reg .b16 	%rs<44>;
	.reg .b32 	%r<2403>;
	.reg .b64 	%rd<232>;
	// demoted variable
	.shared .align 4 .b8 _ZZ112fused_nn_conv2d_cast_fixed_point_multiply_add_cast_nn_relu_cast_fixed_point_mult_18399029763786111876__3_kernel0E15pad_data_shared[1024];
	// demoted variable
	.shared .align 4 .b8 _ZZ112fused_nn_conv2d_cast_fixed_point_multiply_add_cast_nn_relu_cast_fixed_point_mult_18399029763786111876__3_kernel0E18placeholder_shared[2304];
	ld.param.u64 	%rd8, [fused_nn_conv2d_cast_fixed_point_multiply_add_cast_nn_relu_cast_fixed_point_mult_18399029763786111876__3_kernel0_param_0];
	ld.param.u64 	%rd9, [fused_nn_conv2d_cast_fixed_point_multiply_add_cast_nn_relu_cast_fixed_point_mult_18399029763786111876__3_kernel0_param_1];
	cvta.to.global.u64 	%rd1, %rd9;
	cvta.to.global.u64 	%rd2, %rd8;
	mov.u32 	%r1, %tid.y;
	add.s32 	%r2, %r1, -15;
	setp.lt.u32 	%p7, %r2, -14;
	mov.b32 	%r2367, 0;
	@%p7 bra 	$L__BB63_3;
	mov.u32 	%r3, %ctaid.x;
	shl.b32 	%r98, %r3, 1;
	mov.u32 	%r4, %tid.x;
	or.b32  	%r99, %r98, %r4;
	setp.eq.s32 	%p8, %r99, 0;
	add.s32 	%r100, %r98, %r4;
	setp.gt.u32 	%p9, %r100, 14;
	or.pred  	%p10, %p8, %p9;
	@%p10 bra 	$L__BB63_3;
	mov.u32 	%r102, %ctaid.z;
	mul.lo.s32 	%r103, %r102, 100352;
	mov.u32 	%r104, %tid.z;
	shl.b32 	%r105, %r3, 3;
	shl.b32 	%r106, %r4, 2;
	mad.lo.s32 	%r107, %r104, 50176, %r103;
	mad.lo.s32 	%r108, %r1, 56, %r107;
	add.s32 	%r109, %r108, %r105;
	add.s32 	%r110, %r109, %r106;
	add.s32 	%r111, %r110, -60;
	cvt.s64.s32 	%rd10, %r111;
	add.s64 	%rd11, %rd2, %rd10;
	ld.global.nc.u32 	%r2367, [%rd11];
$L__BB63_3:
	setp.lt.u32 	%p11, %r2, -14;
	mov.u32 	%r113, %tid.z;
	shl.b32 	%r115, %r113, 8;
	shl.b32 	%r116, %r1, 4;
	add.s32 	%r117, %r115, %r116;
	mov.u32 	%r118, %tid.x;
	shl.b32 	%r119, %r118, 2;
	add.s32 	%r120, %r117, %r119;
	mov.u32 	%r121, _ZZ112fused_nn_conv2d_cast_fixed_point_multiply_add_cast_nn_relu_cast_fixed_point_mult_18399029763786111876__3_kernel0E15pad_data_shared;
	add.s32 	%r7, %r121, %r120;
	st.shared.u32 	[%r7], %r2367;
	mov.u32 	%r122, %ctaid.x;
	shl.b32 	%r123, %r122, 1;
	or.b32  	%r124, %r123, %r118;
	setp.eq.s32 	%p12, %r124, 0;
	add.s32 	%r126, %r123, %r118;
	setp.gt.u32 	%p13, %r126, 14;
	mov.u32 	%r128, %ctaid.z;
	mul.lo.s32 	%r129, %r113, 50176;
	shl.b32 	%r8, %r122, 3;
	shl.b32 	%r130, %r113, 4;
	add.s32 	%r131, %r130, %r1;
	shl.b32 	%r132, %r113, 6;
	shl.b32 	%r133, %r1, 2;
	add.s32 	%r134, %r132, %r118;
	add.s32 	%r135, %r134, %r133;
	mov.u32 	%r137, %ctaid.y;
	mul.lo.s32 	%r138, %r137, 147456;
	shr.u32 	%r9, %r118, 1;
	or.pred  	%p14, %p11, %p12;
	or.pred  	%p1, %p14, %p13;
	setp.lt.u32 	%p15, %r131, 144;
	setp.lt.u32 	%p16, %r135, 576;
	and.pred  	%p17, %p15, %p16;
	setp.lt.u32 	%p18, %r113, 9;
	and.pred  	%p2, %p17, %p18;
	cvt.u16.u32 	%rs5, %r131;
	and.b16  	%rs6, %rs5, 255;
	mul.lo.s16 	%rs7, %rs6, 57;
	shr.u16 	%rs8, %rs7, 9;
	mul.wide.u16 	%r10, %rs8, 9216;
	mul.lo.s16 	%rs9, %rs8, 9;
	sub.s16 	%rs10, %rs5, %rs9;
	shl.b16 	%rs1, %rs10, 4;
	cvt.u32.u16 	%r139, %rs1;
	and.b32  	%r140, %r139, 240;
	mov.u32 	%r141, _ZZ112fused_nn_conv2d_cast_fixed_point_multiply_add_cast_nn_relu_cast_fixed_point_mult_18399029763786111876__3_kernel0E18placeholder_shared;
	add.s32 	%r11, %r141, %r120;
	setp.lt.u32 	%p19, %r131, 112;
	setp.lt.u32 	%p20, %r135, 448;
	and.pred  	%p21, %p19, %p20;
	setp.lt.u32 	%p22, %r113, 7;
	and.pred  	%p3, %p21, %p22;
	add.s16 	%rs11, %rs5, 32;
	and.b16  	%rs12, %rs11, 255;
	mul.lo.s16 	%rs13, %rs12, 57;
	shr.u16 	%rs14, %rs13, 9;
	mul.wide.u16 	%r12, %rs14, 9216;
	mul.lo.s16 	%rs15, %rs14, 9;
	sub.s16 	%rs16, %rs11, %rs15;
	shl.b16 	%rs2, %rs16, 4;
	cvt.u32.u16 	%r142, %rs2;
	and.b32  	%r143, %r142, 240;
	setp.lt.u32 	%p23, %r131, 80;
	setp.lt.u32 	%p24, %r135, 320;
	and.pred  	%p25, %p23, %p24;
	setp.lt.u32 	%p26, %r113, 5;
	and.pred  	%p4, %p25, %p26;
	add.s16 	%rs17, %rs5, 64;
	and.b16  	%rs18, %rs17, 255;
	mul.lo.s16 	%rs19, %rs18, 57;
	shr.u16 	%rs20, %rs19, 9;
	mul.wide.u16 	%r13, %rs20, 9216;
	mul.lo.s16 	%rs21, %rs20, 9;
	sub.s16 	%rs22, %rs17, %rs21;
	shl.b16 	%rs3, %rs22, 4;
	cvt.u32.u16 	%r144, %rs3;
	and.b32  	%r145, %r144, 240;
	setp.lt.u32 	%p27, %r131, 48;
	setp.lt.u32 	%p28, %r135, 192;
	and.pred  	%p29, %p27, %p28;
	setp.lt.u32 	%p30, %r113, 3;
	and.pred  	%p5, %p29, %p30;
	add.s16 	%rs23, %rs5, 96;
	and.b16  	%rs24, %rs23, 255;
	mul.lo.s16 	%rs25, %rs24, 57;
	shr.u16 	%rs26, %rs25, 9;
	mul.wide.u16 	%r14, %rs26, 9216;
	mul.lo.s16 	%rs27, %rs26, 9;
	sub.s16 	%rs28, %rs23, %rs27;
	shl.b16 	%rs4, %rs28, 4;
	cvt.u32.u16 	%r146, %rs4;
	and.b32  	%r147, %r146, 240;
	setp.lt.u32 	%p31, %r131, 16;
	setp.lt.u32 	%p32, %r135, 64;
	and.pred  	%p33, %p31, %p32;
	setp.eq.s32 	%p34, %r113, 0;
	and.pred  	%p6, %p33, %p34;
	xor.b16  	%rs29, %rs5, 128;
	and.b16  	%rs30, %rs29, 255;
	mul.lo.s16 	%rs31, %rs30, 57;
	shr.u16 	%rs32, %rs31, 9;
	mul.wide.u16 	%r148, %rs32, 9216;
	mul.lo.s16 	%rs33, %rs32, 9;
	sub.s16 	%rs34, %rs5, %rs33;
	shl.b16 	%rs35, %rs34, 4;
	cvt.u32.u16 	%r149, %rs35;
	and.b32  	%r150, %r149, 240;
	add.s32 	%r151, %r138, %r148;
	add.s32 	%r152, %r151, %r119;
	add.s32 	%r2372, %r152, %r150;
	add.s32 	%r153, %r138, %r14;
	add.s32 	%r154, %r153, %r119;
	add.s32 	%r2371, %r154, %r147;
	add.s32 	%r155, %r138, %r13;
	add.s32 	%r156, %r155, %r119;
	add.s32 	%r2370, %r156, %r145;
	add.s32 	%r157, %r138, %r12;
	add.s32 	%r158, %r157, %r119;
	add.s32 	%r2369, %r158, %r143;
	add.s32 	%r159, %r138, %r10;
	add.s32 	%r160, %r159, %r119;
	add.s32 	%r2368, %r160, %r140;
	mul.wide.u32 	%rd12, %r118, 4;
	cvt.u64.u32 	%rd13, %r8;
	add.s64 	%rd14, %rd12, %rd13;
	mad.lo.s32 	%r20, %r128, 100352, %r129;
	mad.lo.s32 	%r161, %r1, 56, %r20;
	cvt.u64.u32 	%rd15, %r161;
	add.s64 	%rd16, %rd14, %rd15;
	add.s64 	%rd17, %rd16, %rd2;
	add.s64 	%rd231, %rd17, 724;
	mov.b32 	%r2373, 0;
	mov.u32 	%r2374, %r2373;
	mov.u32 	%r2375, %r2373;
	mov.u32 	%r2376, %r2373;
	mov.u32 	%r2377, %r2373;
	mov.u32 	%r2378, %r2373;
	mov.u32 	%r2379, %r2373;
	mov.u32 	%r2380, %r2373;
	mov.u32 	%r2381, %r2373;
	mov.u32 	%r2382, %r2373;
	mov.u32 	%r2383, %r2373;
	mov.u32 	%r2384, %r2373;
	mov.u32 	%r2385, %r2373;
	mov.u32 	%r2386, %r2373;
	mov.u32 	%r2387, %r2373;
	mov.u32 	%r2388, %r2373;
	mov.u32 	%r2389, %r2373;
	mov.u32 	%r2390, %r2373;
	mov.u32 	%r2391, %r2373;
	mov.u32 	%r2392, %r2373;
	mov.u32 	%r2393, %r2373;
	mov.u32 	%r2394, %r2373;
	mov.u32 	%r2395, %r2373;
	mov.u32 	%r2396, %r2373;
	mov.u32 	%r2397, %r2373;
	mov.u32 	%r2398, %r2373;
	mov.u32 	%r2399, %r2373;
	mov.u32 	%r2400, %r2373;
	mov.u32 	%r2401, %r2373;
$L__BB63_4:
	bar.sync 	0;
	mov.b32 	%r2402, 0;
	@%p1 bra 	$L__BB63_6;
	ld.global.nc.u32 	%r2402, [%rd231];
$L__BB63_6:
	shl.b32 	%r163, %r2401, 9;
	not.b32 	%r164, %r163;
	and.b32  	%r165, %r164, 512;
	add.s32 	%r166, %r7, %r165;
	st.shared.u32 	[%r166], %r2402;
	not.pred 	%p35, %p2;
	@%p35 bra 	$L__BB63_8;
	cvt.u64.u32 	%rd18, %r2368;
	add.s64 	%rd19, %rd1, %rd18;
	ld.global.nc.u32 	%r167, [%rd19];
	st.shared.u32 	[%r11], %r167;
$L__BB63_8:
	not.pred 	%p36, %p3;
	@%p36 bra 	$L__BB63_10;
	cvt.u64.u32 	%rd20, %r2369;
	add.s64 	%rd21, %rd1, %rd20;
	ld.global.nc.u32 	%r168, [%rd21];
	st.shared.u32 	[%r11+512], %r168;
$L__BB63_10:
	not.pred 	%p37, %p4;
	@%p37 bra 	$L__BB63_12;
	cvt.u64.u32 	%rd22, %r2370;
	add.s64 	%rd23, %rd1, %rd22;
	ld.global.nc.u32 	%r169, [%rd23];
	st.shared.u32 	[%r11+1024], %r169;
$L__BB63_12:
	not.pred 	%p38, %p5;
	@%p38 bra 	$L__BB63_14;
	cvt.u64.u32 	%rd24, %r2371;
	add.s64 	%rd25, %rd1, %rd24;
	ld.global.nc.u32 	%r170, [%rd25];
	st.shared.u32 	[%r11+1536], %r170;
$L__BB63_14:
	not.pred 	%p39, %p6;
	@%p39 bra 	$L__BB63_16;
	cvt.u64.u32 	%rd26, %r2372;
	add.s64 	%rd27, %rd1, %rd26;
	ld.global.nc.u32 	%r171, [%rd27];
	st.shared.u32 	[%r11+2048], %r171;
$L__BB63_16:
	bar.sync 	0;
	shl.b32 	%r1180, %r2401, 9;
	and.b32  	%r1181, %r1180, 512;
	mov.u32 	%r1182, %tid.z;
	shl.b32 	%r1183, %r1182, 8;
	mad.lo.s32 	%r57, %r9, 112, %r1183;
	add.s32 	%r1184, %r1181, %r57;
	mov.u32 	%r1185, %tid.x;
	shl.b32 	%r1186, %r1185, 2;
	and.b32  	%r58, %r1186, 4;
	or.b32  	%r1187, %r1184, %r58;
	mov.u32 	%r1188, _ZZ112fused_nn_conv2d_cast_fixed_point_multiply_add_cast_nn_relu_cast_fixed_point_mult_18399029763786111876__3_kernel0E15pad_data_shared;
	add.s32 	%r1189, %r1188, %r1187;
	ld.shared.u32 	%r173, [%r1189];
	mov.u32 	%r1190, _ZZ112fused_nn_conv2d_cast_fixed_point_multiply_add_cast_nn_relu_cast_fixed_point_mult_18399029763786111876__3_kernel0E18placeholder_shared;
	mad.lo.s32 	%r59, %r1, 144, %r1190;
	ld.shared.u32 	%r174, [%r59];
	// begin inline asm
	dp4a.s32.s32 %r172, %r173, %r174, %r2400;
	// end inline asm
	ld.shared.u32 	%r177, [%r1189];
	ld.shared.u32 	%r178, [%r59+4];
	// begin inline asm
	dp4a.s32.s32 %r176, %r177, %r178, %r2399;
	// end inline asm
	ld.shared.u32 	%r181, [%r1189];
	ld.shared.u32 	%r182, [%r59+8];
	// begin inline asm
	dp4a.s32.s32 %r180, %r181, %r182, %r2398;
	// end inline asm
	ld.shared.u32 	%r185, [%r1189];
	ld.shared.u32 	%r186, [%r59+12];
	// begin inline asm
	dp4a.s32.s32 %r184, %r185, %r186, %r2397;
	// end inline asm
	ld.shared.u32 	%r189, [%r1189+16];
	ld.shared.u32 	%r190, [%r59];
	// begin inline asm
	dp4a.s32.s32 %r188, %r189, %r190, %r2396;
	// end inline asm
	ld.shared.u32 	%r193, [%r1189+16];
	ld.shared.u32 	%r194, [%r59+4];
	// begin inline asm
	dp4a.s32.s32 %r192, %r193, %r194, %r2395;
	// end inline asm
	ld.shared.u32 	%r197, [%r1189+16];
	ld.shared.u32 	%r198, [%r59+8];
	// begin inline asm
	dp4a.s32.s32 %r196, %r197, %r198, %r2394;
	// end inline asm
	ld.shared.u32 	%r201, [%r1189+16];
	ld.shared.u32 	%r202, [%r59+12];
	// begin inline asm
	dp4a.s32.s32 %r200, %r201, %r202, %r2393;
	// end inline asm
	ld.shared.u32 	%r205, [%r1189+32];
	ld.shared.u32 	%r206, [%r59];
	// begin inline asm
	dp4a.s32.s32 %r204, %r205, %r206, %r2392;
	// end inline asm
	ld.shared.u32 	%r209, [%r1189+32];
	ld.shared.u32 	%r210, [%r59+4];
	// begin inline asm
	dp4a.s32.s32 %r208, %r209, %r210, %r2391;
	// end inline asm
	ld.shared.u32 	%r213, [%r1189+32];
	ld.shared.u32 	%r214, [%r59+8];
	// begin inline asm
	dp4a.s32.s32 %r212, %r213, %r214, %r2390;
	// end inline asm
	ld.shared.u32 	%r217, [%r1189+32];
	ld.shared.u32 	%r218, [%r59+12];
	// begin inline asm
	dp4a.s32.s32 %r216, %r217, %r218, %r2389;
	// end inline asm
	ld.shared.u32 	%r221, [%r1189+48];
	ld.shared.u32 	%r222, [%r59];
	// begin inline asm
	dp4a.s32.s32 %r220, %r221, %r222, %r2388;
	// end inline asm
	ld.shared.u32 	%r225, [%r1189+48];
	ld.shared.u32 	%r226, [%r59+4];
	// begin inline asm
	dp4a.s32.s32 %r224, %r225, %r226, %r2387;
	// end inline asm
	ld.shared.u32 	%r229, [%r1189+48];
	ld.shared.u32 	%r230, [%r59+8];
	// begin inline asm
	dp4a.s32.s32 %r228, %r229, %r230, %r2386;
	// end inline asm
	ld.shared.u32 	%r233, [%r1189+48];
	ld.shared.u32 	%r234, [%r59+12];
	// begin inline asm
	dp4a.s32.s32 %r232, %r233, %r234, %r2385;
	// end inline asm
	ld.shared.u32 	%r237, [%r1189+64];
	ld.shared.u32 	%r238, [%r59];
	// begin inline asm
	dp4a.s32.s32 %r236, %r237, %r238, %r2384;
	// end inline asm
	ld.shared.u32 	%r241, [%r1189+64];
	ld.shared.u32 	%r242, [%r59+4];
	// begin inline asm
	dp4a.s32.s32 %r240, %r241, %r242, %r2383;
	// end inline asm
	ld.shared.u32 	%r245, [%r1189+64];
	ld.shared.u32 	%r246, [%r59+8];
	// begin inline asm
	dp4a.s32.s32 %r244, %r245, %r246, %r2382;
	// end inline asm
	ld.shared.u32 	%r249, [%r1189+64];
	ld.shared.u32 	%r250, [%r59+12];
	// begin inline asm
	dp4a.s32.s32 %r248, %r249, %r250, %r2381;
	// end inline asm
	ld.shared.u32 	%r253, [%r1189+80];
	ld.shared.u32 	%r254, [%r59];
	// begin inline asm
	dp4a.s32.s32 %r252, %r253, %r254, %r2380;
	// end inline asm
	ld.shared.u32 	%r257, [%r1189+80];
	ld.shared.u32 	%r258, [%r59+4];
	// begin inline asm
	dp4a.s32.s32 %r256, %r257, %r258, %r2379;
	// end inline asm
	ld.shared.u32 	%r261, [%r1189+80];
	ld.shared.u32 	%r262, [%r59+8];
	// begin inline asm
	dp4a.s32.s32 %r260, %r261, %r262, %r2378;
	// end inline asm
	ld.shared.u32 	%r265, [%r1189+80];
	ld.shared.u32 	%r266, [%r59+12];
	// begin inline asm
	dp4a.s32.s32 %r264, %r265, %r266, %r2377;
	// end inline asm
	ld.shared.u32 	%r269, [%r1189+96];
	ld.shared.u32 	%r270, [%r59];
	// begin inline asm
	dp4a.s32.s32 %r268, %r269, %r270, %r2376;
	// end inline asm
	ld.shared.u32 	%r273, [%r1189+96];
	ld.shared.u32 	%r274, [%r59+4];
	// begin inline asm
	dp4a.s32.s32 %r272, %r273, %r274, %r2375;
	// end inline asm
	ld.shared.u32 	%r277, [%r1189+96];
	ld.shared.u32 	%r278, [%r59+8];
	// begin inline asm
	dp4a.s32.s32 %r276, %r277, %r278, %r2374;
	// end inline asm
	ld.shared.u32 	%r281, [%r1189+96];
	ld.shared.u32 	%r282, [%r59+12];
	// begin inline asm
	dp4a.s32.s32 %r280, %r281, %r282, %r2373;
	// end inline asm
	ld.shared.u32 	%r285, [%r1189+16];
	ld.shared.u32 	%r286, [%r59+48];
	// begin inline asm
	dp4a.s32.s32 %r284, %r285, %r286, %r172;
	// end inline asm
	ld.shared.u32 	%r289, [%r1189+16];
	ld.shared.u32 	%r290, [%r59+52];
	// begin inline asm
	dp4a.s32.s32 %r288, %r289, %r290, %r176;
	// end inline asm
	ld.shared.u32 	%r293, [%r1189+16];
	ld.shared.u32 	%r294, [%r59+56];
	// begin inline asm
	dp4a.s32.s32 %r292, %r293, %r294, %r180;
	// end inline asm
	ld.shared.u32 	%r297, [%r1189+16];
	ld.shared.u32 	%r298, [%r59+60];
	// begin inline asm
	dp4a.s32.s32 %r296, %r297, %r298, %r184;
	// end inline asm
	ld.shared.u32 	%r301, [%r1189+32];
	ld.shared.u32 	%r302, [%r59+48];
	// begin inline asm
	dp4a.s32.s32 %r300, %r301, %r302, %r188;
	// end inline asm
	ld.shared.u32 	%r305, [%r1189+32];
	ld.shared.u32 	%r306, [%r59+52];
	// begin inline asm
	dp4a.s32.s32 %r304, %r305, %r306, %r192;
	// end inline asm
	ld.shared.u32 	%r309, [%r1189+32];
	ld.shared.u32 	%r310, [%r59+56];
	// begin inline asm
	dp4a.s32.s32 %r308, %r309, %r310, %r196;
	// end inline asm
	ld.shared.u32 	%r313, [%r1189+32];
	ld.shared.u32 	%r314, [%r59+60];
	// begin inline asm
	dp4a.s32.s32 %r312, %r313, %r314, %r200;
	// end inline asm
	ld.shared.u32 	%r317, [%r1189+48];
	ld.shared.u32 	%r318, [%r59+48];
	// begin inline asm
	dp4a.s32.s32 %r316, %r317, %r318, %r204;
	// end inline asm
	ld.shared.u32 	%r321, [%r1189+48];
	ld.shared.u32 	%r322, [%r59+52];
	// begin inline asm
	dp4a.s32.s32 %r320, %r321, %r322, %r208;
	// end inline asm
	ld.shared.u32 	%r325, [%r1189+48];
	ld.shared.u32 	%r326, [%r59+56];
	// begin inline asm
	dp4a.s32.s32 %r324, %r325, %r326, %r212;
	// end inline asm
	ld.shared.u32 	%r329, [%r1189+48];
	ld.shared.u32 	%r330, [%r59+60];
	// begin inline asm
	dp4a.s32.s32 %r328, %r329, %r330, %r216;
	// end inline asm
	ld.shared.u32 	%r333, [%r1189+64];
	ld.shared.u32 	%r334, [%r59+48];
	// begin inline asm
	dp4a.s32.s32 %r332, %r333, %r334, %r220;
	// end inline asm
	ld.shared.u32 	%r337, [%r1189+64];
	ld.shared.u32 	%r338, [%r59+52];
	// begin inline asm
	dp4a.s32.s32 %r336, %r337, %r338, %r224;
	// end inline asm
	ld.shared.u32 	%r341, [%r1189+64];
	ld.shared.u32 	%r342, [%r59+56];
	// begin inline asm
	dp4a.s32.s32 %r340, %r341, %r342, %r228;
	// end inline asm
	ld.shared.u32 	%r345, [%r1189+64];
	ld.shared.u32 	%r346, [%r59+60];
	// begin inline asm
	dp4a.s32.s32 %r344, %r345, %r346, %r232;
	// end inline asm
	ld.shared.u32 	%r349, [%r1189+80];
	ld.shared.u32 	%r350, [%r59+48];
	// begin inline asm
	dp4a.s32.s32 %r348, %r349, %r350, %r236;
	// end inline asm
	ld.shared.u32 	%r353, [%r1189+80];
	ld.shared.u32 	%r354, [%r59+52];
	// begin inline asm
	dp4a.s32.s32 %r352, %r353, %r354, %r240;
	// end inline asm
	ld.shared.u32 	%r357, [%r1189+80];
	ld.shared.u32 	%r358, [%r59+56];
	// begin inline asm
	dp4a.s32.s32 %r356, %r357, %r358, %r244;
	// end inline asm
	ld.shared.u32 	%r361, [%r1189+80];
	ld.shared.u32 	%r362, [%r59+60];
	// begin inline asm
	dp4a.s32.s32 %r360, %r361, %r362, %r248;
	// end inline asm
	ld.shared.u32 	%r365, [%r1189+96];
	ld.shared.u32 	%r366, [%r59+48];
	// begin inline asm
	dp4a.s32.s32 %r364, %r365, %r366, %r252;
	// end inline asm
	ld.shared.u32 	%r369, [%r1189+96];
	ld.shared.u32 	%r370, [%r59+52];
	// begin inline asm
	dp4a.s32.s32 %r368, %r369, %r370, %r256;
	// end inline asm
	ld.shared.u32 	%r373, [%r1189+96];
	ld.shared.u32 	%r374, [%r59+56];
	// begin inline asm
	dp4a.s32.s32 %r372, %r373, %r374, %r260;
	// end inline asm
	ld.shared.u32 	%r377, [%r1189+96];
	ld.shared.u32 	%r378, [%r59+60];
	// begin inline asm
	dp4a.s32.s32 %r376, %r377, %r378, %r264;
	// end inline asm
	ld.shared.u32 	%r381, [%r1189+112];
	ld.shared.u32 	%r382, [%r59+48];
	// begin inline asm
	dp4a.s32.s32 %r380, %r381, %r382, %r268;
	// end inline asm
	ld.shared.u32 	%r385, [%r1189+112];
	ld.shared.u32 	%r386, [%r59+52];
	// begin inline asm
	dp4a.s32.s32 %r384, %r385, %r386, %r272;
	// end inline asm
	ld.shared.u32 	%r389, [%r1189+112];
	ld.shared.u32 	%r390, [%r59+56];
	// begin inline asm
	dp4a.s32.s32 %r388, %r389, %r390, %r276;
	// end inline asm
	ld.shared.u32 	%r393, [%r1189+112];
	ld.shared.u32 	%r394, [%r59+60];
	// begin inline asm
	dp4a.s32.s32 %r392, %r393, %r394, %r280;
	// end inline asm
	ld.shared.u32 	%r397, [%r1189+32];
	ld.shared.u32 	%r398, [%r59+96];
	// begin inline asm
	dp4a.s32.s32 %r396, %r397, %r398, %r284;
	// end inline asm
	ld.shared.u32 	%r401, [%r1189+32];
	ld.shared.u32 	%r402, [%r59+100];
	// begin inline asm
	dp4a.s32.s32 %r400, %r401, %r402, %r288;
	// end inline asm
	ld.shared.u32 	%r405, [%r1189+32];
	ld.shared.u32 	%r406, [%r59+104];
	// begin inline asm
	dp4a.s32.s32 %r404, %r405, %r406, %r292;
	// end inline asm
	ld.shared.u32 	%r409, [%r1189+32];
	ld.shared.u32 	%r410, [%r59+108];
	// begin inline asm
	dp4a.s32.s32 %r408, %r409, %r410, %r296;
	// end inline asm
	ld.shared.u32 	%r413, [%r1189+48];
	ld.shared.u32 	%r414, [%r59+96];
	// begin inline asm
	dp4a.s32.s32 %r412, %r413, %r414, %r300;
	// end inline asm
	ld.shared.u32 	%r417, [%r1189+48];
	ld.shared.u32 	%r418, [%r59+100];
	// begin inline asm
	dp4a.s32.s32 %r416, %r417, %r418, %r304;
	// end inline asm
	ld.shared.u32 	%r421, [%r1189+48];
	ld.shared.u32 	%r422, [%r59+104];
	// begin inline asm
	dp4a.s32.s32 %r420, %r421, %r422, %r308;
	// end inline asm
	ld.shared.u32 	%r425, [%r1189+48];
	ld.shared.u32 	%r426, [%r59+108];
	// begin inline asm
	dp4a.s32.s32 %r424, %r425, %r426, %r312;
	// end inline asm
	ld.shared.u32 	%r429, [%r1189+64];
	ld.shared.u32 	%r430, [%r59+96];
	// begin inline asm
	dp4a.s32.s32 %r428, %r429, %r430, %r316;
	// end inline asm
	ld.shared.u32 	%r433, [%r1189+64];
	ld.shared.u32 	%r434, [%r59+100];
	// begin inline asm
	dp4a.s32.s32 %r432, %r433, %r434, %r320;
	// end inline asm
	ld.shared.u32 	%r437, [%r1189+64];
	ld.shared.u32 	%r438, [%r59+104];
	// begin inline asm
	dp4a.s32.s32 %r436, %r437, %r438, %r324;
	// end inline asm
	ld.shared.u32 	%r441, [%r1189+64];
	ld.shared.u32 	%r442, [%r59+108];
	// begin inline asm
	dp4a.s32.s32 %r440, %r441, %r442, %r328;
	// end inline asm
	ld.shared.u32 	%r445, [%r1189+80];
	ld.shared.u32 	%r446, [%r59+96];
	// begin inline asm
	dp4a.s32.s32 %r444, %r445, %r446, %r332;
	// end inline asm
	ld.shared.u32 	%r449, [%r1189+80];
	ld.shared.u32 	%r450, [%r59+100];
	// begin inline asm
	dp4a.s32.s32 %r448, %r449, %r450, %r336;
	// end inline asm
	ld.shared.u32 	%r453, [%r1189+80];
	ld.shared.u32 	%r454, [%r59+104];
	// begin inline asm
	dp4a.s32.s32 %r452, %r453, %r454, %r340;
	// end inline asm
	ld.shared.u32 	%r457, [%r1189+80];
	ld.shared.u32 	%r458, [%r59+108];
	// begin inline asm
	dp4a.s32.s32 %r456, %r457, %r458, %r344;
	// end inline asm
	ld.shared.u32 	%r461, [%r1189+96];
	ld.shared.u32 	%r462, [%r59+96];
	// begin inline asm
	dp4a.s32.s32 %r460, %r461, %r462, %r348;
	// end inline asm
	ld.shared.u32 	%r465, [%r1189+96];
	ld.shared.u32 	%r466, [%r59+100];
	// begin inline asm
	dp4a.s32.s32 %r464, %r465, %r466, %r352;
	// end inline asm
	ld.shared.u32 	%r469, [%r1189+96];
	ld.shared.u32 	%r470, [%r59+104];
	// begin inline asm
	dp4a.s32.s32 %r468, %r469, %r470, %r356;
	// end inline asm
	ld.shared.u32 	%r473, [%r1189+96];
	ld.shared.u32 	%r474, [%r59+108];
	// begin inline asm
	dp4a.s32.s32 %r472, %r473, %r474, %r360;
	// end inline asm
	ld.shared.u32 	%r477, [%r1189+112];
	ld.shared.u32 	%r478, [%r59+96];
	// begin inline asm
	dp4a.s32.s32 %r476, %r477, %r478, %r364;
	// end inline asm
	ld.shared.u32 	%r481, [%r1189+112];
	ld.shared.u32 	%r482, [%r59+100];
	// begin inline asm
	dp4a.s32.s32 %r480, %r481, %r482, %r368;
	// end inline asm
	ld.shared.u32 	%r485, [%r1189+112];
	ld.shared.u32 	%r486, [%r59+104];
	// begin inline asm
	dp4a.s32.s32 %r484, %r485, %r486, %r372;
	// end inline asm
	ld.shared.u32 	%r489, [%r1189+112];
	ld.shared.u32 	%r490, [%r59+108];
	// begin inline asm
	dp4a.s32.s32 %r488, %r489, %r490, %r376;
	// end inline asm
	ld.shared.u32 	%r493, [%r1189+128];
	ld.shared.u32 	%r494, [%r59+96];
	// begin inline asm
	dp4a.s32.s32 %r492, %r493, %r494, %r380;
	// end inline asm
	ld.shared.u32 	%r497, [%r1189+128];
	ld.shared.u32 	%r498, [%r59+100];
	// begin inline asm
	dp4a.s32.s32 %r496, %r497, %r498, %r384;
	// end inline asm
	ld.shared.u32 	%r501, [%r1189+128];
	ld.shared.u32 	%r502, [%r59+104];
	// begin inline asm
	dp4a.s32.s32 %r500, %r501, %r502, %r388;
	// end inline asm
	ld.shared.u32 	%r505, [%r1189+128];
	ld.shared.u32 	%r506, [%r59+108];
	// begin inline asm
	dp4a.s32.s32 %r504, %r505, %r506, %r392;
	// end inline asm
	ld.shared.u32 	%r509, [%r1189+4];
	ld.shared.u32 	%r510, [%r59+16];
	// begin inline asm
	dp4a.s32.s32 %r508, %r509, %r510, %r396;
	// end inline asm
	ld.shared.u32 	%r513, [%r1189+4];
	ld.shared.u32 	%r514, [%r59+20];
	// begin inline asm
	dp4a.s32.s32 %r512, %r513, %r514, %r400;
	// end inline asm
	ld.shared.u32 	%r517, [%r1189+4];
	ld.shared.u32 	%r518, [%r59+24];
	// begin inline asm
	dp4a.s32.s32 %r516, %r517, %r518, %r404;
	// end inline asm
	ld.shared.u32 	%r521, [%r1189+4];
	ld.shared.u32 	%r522, [%r59+28];
	// begin inline asm
	dp4a.s32.s32 %r520, %r521, %r522, %r408;
	// end inline asm
	ld.shared.u32 	%r525, [%r1189+20];
	ld.shared.u32 	%r526, [%r59+16];
	// begin inline asm
	dp4a.s32.s32 %r524, %r525, %r526, %r412;
	// end inline asm
	ld.shared.u32 	%r529, [%r1189+20];
	ld.shared.u32 	%r530, [%r59+20];
	// begin inline asm
	dp4a.s32.s32 %r528, %r529, %r530, %r416;
	// end inline asm
	ld.shared.u32 	%r533, [%r1189+20];
	ld.shared.u32 	%r534, [%r59+24];
	// begin inline asm
	dp4a.s32.s32 %r532, %r533, %r534, %r420;
	// end inline asm
	ld.shared.u32 	%r537, [%r1189+20];
	ld.shared.u32 	%r538, [%r59+28];
	// begin inline asm
	dp4a.s32.s32 %r536, %r537, %r538, %r424;
	// end inline asm
	ld.shared.u32 	%r541, [%r1189+36];
	ld.shared.u32 	%r542, [%r59+16];
	// begin inline asm
	dp4a.s32.s32 %r540, %r541, %r542, %r428;
	// end inline asm
	ld.shared.u32 	%r545, [%r1189+36];
	ld.shared.u32 	%r546, [%r59+20];
	// begin inline asm
	dp4a.s32.s32 %r544, %r545, %r546, %r432;
	// end inline asm
	ld.shared.u32 	%r549, [%r1189+36];
	ld.shared.u32 	%r550, [%r59+24];
	// begin inline asm
	dp4a.s32.s32 %r548, %r549, %r550, %r436;
	// end inline asm
	ld.shared.u32 	%r553, [%r1189+36];
	ld.shared.u32 	%r554, [%r59+28];
	// begin inline asm
	dp4a.s32.s32 %r552, %r553, %r554, %r440;
	// end inline asm
	ld.shared.u32 	%r557, [%r1189+52];
	ld.shared.u32 	%r558, [%r59+16];
	// begin inline asm
	dp4a.s32.s32 %r556, %r557, %r558, %r444;
	// end inline asm
	ld.shared.u32 	%r561, [%r1189+52];
	ld.shared.u32 	%r562, [%r59+20];
	// begin inline asm
	dp4a.s32.s32 %r560, %r561, %r562, %r448;
	// end inline asm
	ld.shared.u32 	%r565, [%r1189+52];
	ld.shared.u32 	%r566, [%r59+24];
	// begin inline asm
	dp4a.s32.s32 %r564, %r565, %r566, %r452;
	// end inline asm
	ld.shared.u32 	%r569, [%r1189+52];
	ld.shared.u32 	%r570, [%r59+28];
	// begin inline asm
	dp4a.s32.s32 %r568, %r569, %r570, %r456;
	// end inline asm
	ld.shared.u32 	%r573, [%r1189+68];
	ld.shared.u32 	%r574, [%r59+16];
	// begin inline asm
	dp4a.s32.s32 %r572, %r573, %r574, %r460;
	// end inline asm
	ld.shared.u32 	%r577, [%r1189+68];
	ld.shared.u32 	%r578, [%r59+20];
	// begin inline asm
	dp4a.s32.s32 %r576, %r577, %r578, %r464;
	// end inline asm
	ld.shared.u32 	%r581, [%r1189+68];
	ld.shared.u32 	%r582, [%r59+24];
	// begin inline asm
	dp4a.s32.s32 %r580, %r581, %r582, %r468;
	// end inline asm
	ld.shared.u32 	%r585, [%r1189+68];
	ld.shared.u32 	%r586, [%r59+28];
	// begin inline asm
	dp4a.s32.s32 %r584, %r585, %r586, %r472;
	// end inline asm
	ld.shared.u32 	%r589, [%r1189+84];
	ld.shared.u32 	%r590, [%r59+16];
	// begin inline asm
	dp4a.s32.s32 %r588, %r589, %r590, %r476;
	// end inline asm
	ld.shared.u32 	%r593, [%r1189+84];
	ld.shared.u32 	%r594, [%r59+20];
	// begin inline asm
	dp4a.s32.s32 %r592, %r593, %r594, %r480;
	// end inline asm
	ld.shared.u32 	%r597, [%r1189+84];
	ld.shared.u32 	%r598, [%r59+24];
	// begin inline asm
	dp4a.s32.s32 %r596, %r597, %r598, %r484;
	// end inline asm
	ld.shared.u32 	%r601, [%r1189+84];
	ld.shared.u32 	%r602, [%r59+28];
	// begin inline asm
	dp4a.s32.s32 %r600, %r601, %r602, %r488;
	// end inline asm
	ld.shared.u32 	%r605, [%r1189+100];
	ld.shared.u32 	%r606, [%r59+16];
	// begin inline asm
	dp4a.s32.s32 %r604, %r605, %r606, %r492;
	// end inline asm
	ld.shared.u32 	%r609, [%r1189+100];
	ld.shared.u32 	%r610, [%r59+20];
	// begin inline asm
	dp4a.s32.s32 %r608, %r609, %r610, %r496;
	// end inline asm
	ld.shared.u32 	%r613, [%r1189+100];
	ld.shared.u32 	%r614, [%r59+24];
	// begin inline asm
	dp4a.s32.s32 %r612, %r613, %r614, %r500;
	// end inline asm
	ld.shared.u32 	%r617, [%r1189+100];
	ld.shared.u32 	%r618, [%r59+28];
	// begin inline asm
	dp4a.s32.s32 %r616, %r617, %r618, %r504;
	// end inline asm
	ld.shared.u32 	%r621, [%r1189+20];
	ld.shared.u32 	%r622, [%r59+64];
	// begin inline asm
	dp4a.s32.s32 %r620, %r621, %r622, %r508;
	// end inline asm
	ld.shared.u32 	%r625, [%r1189+20];
	ld.shared.u32 	%r626, [%r59+68];
	// begin inline asm
	dp4a.s32.s32 %r624, %r625, %r626, %r512;
	// end inline asm
	ld.shared.u32 	%r629, [%r1189+20];
	ld.shared.u32 	%r630, [%r59+72];
	// begin inline asm
	dp4a.s32.s32 %r628, %r629, %r630, %r516;
	// end inline asm
	ld.shared.u32 	%r633, [%r1189+20];
	ld.shared.u32 	%r634, [%r59+76];
	// begin inline asm
	dp4a.s32.s32 %r632, %r633, %r634, %r520;
	// end inline asm
	ld.shared.u32 	%r637, [%r1189+36];
	ld.shared.u32 	%r638, [%r59+64];
	// begin inline asm
	dp4a.s32.s32 %r636, %r637, %r638, %r524;
	// end inline asm
	ld.shared.u32 	%r641, [%r1189+36];
	ld.shared.u32 	%r642, [%r59+68];
	// begin inline asm
	dp4a.s32.s32 %r640, %r641, %r642, %r528;
	// end inline asm
	ld.shared.u32 	%r645, [%r1189+36];
	ld.shared.u32 	%r646, [%r59+72];
	// begin inline asm
	dp4a.s32.s32 %r644, %r645, %r646, %r532;
	// end inline asm
	ld.shared.u32 	%r649, [%r1189+36];
	ld.shared.u32 	%r650, [%r59+76];
	// begin inline asm
	dp4a.s32.s32 %r648, %r649, %r650, %r536;
	// end inline asm
	ld.shared.u32 	%r653, [%r1189+52];
	ld.shared.u32 	%r654, [%r59+64];
	// begin inline asm
	dp4a.s32.s32 %r652, %r653, %r654, %r540;
	// end inline asm
	ld.shared.u32 	%r657, [%r1189+52];
	ld.shared.u32 	%r658, [%r59+68];
	// begin inline asm
	dp4a.s32.s32 %r656, %r657, %r658, %r544;
	// end inline asm
	ld.shared.u32 	%r661, [%r1189+52];
	ld.shared.u32 	%r662, [%r59+72];
	// begin inline asm
	dp4a.s32.s32 %r660, %r661, %r662, %r548;
	// end inline asm
	ld.shared.u32 	%r665, [%r1189+52];
	ld.shared.u32 	%r666, [%r59+76];
	// begin inline asm
	dp4a.s32.s32 %r664, %r665, %r666, %r552;
	// end inline asm
	ld.shared.u32 	%r669, [%r1189+68];
	ld.shared.u32 	%r670, [%r59+64];
	// begin inline asm
	dp4a.s32.s32 %r668, %r669, %r670, %r556;
	// end inline asm
	ld.shared.u32 	%r673, [%r1189+68];
	ld.shared.u32 	%r674, [%r59+68];
	// begin inline asm
	dp4a.s32.s32 %r672, %r673, %r674, %r560;
	// end inline asm
	ld.shared.u32 	%r677, [%r1189+68];
	ld.shared.u32 	%r678, [%r59+72];
	// begin inline asm
	dp4a.s32.s32 %r676, %r677, %r678, %r564;
	// end inline asm
	ld.shared.u32 	%r681, [%r1189+68];
	ld.shared.u32 	%r682, [%r59+76];
	// begin inline asm
	dp4a.s32.s32 %r680, %r681, %r682, %r568;
	// end inline asm
	ld.shared.u32 	%r685, [%r1189+84];
	ld.shared.u32 	%r686, [%r59+64];
	// begin inline asm
	dp4a.s32.s32 %r684, %r685, %r686, %r572;
	// end inline asm
	ld.shared.u32 	%r689, [%r1189+84];
	ld.shared.u32 	%r690, [%r59+68];
	// begin inline asm
	dp4a.s32.s32 %r688, %r689, %r690, %r576;
	// end inline asm
	ld.shared.u32 	%r693, [%r1189+84];
	ld.shared.u32 	%r694, [%r59+72];
	// begin inline asm
	dp4a.s32.s32 %r692, %r693, %r694, %r580;
	// end inline asm
	ld.shared.u32 	%r697, [%r1189+84];
	ld.shared.u32 	%r698, [%r59+76];
	// begin inline asm
	dp4a.s32.s32 %r696, %r697, %r698, %r584;
	// end inline asm
	ld.shared.u32 	%r701, [%r1189+100];
	ld.shared.u32 	%r702, [%r59+64];
	// begin inline asm
	dp4a.s32.s32 %r700, %r701, %r702, %r588;
	// end inline asm
	ld.shared.u32 	%r705, [%r1189+100];
	ld.shared.u32 	%r706, [%r59+68];
	// begin inline asm
	dp4a.s32.s32 %r704, %r705, %r706, %r592;
	// end inline asm
	ld.shared.u32 	%r709, [%r1189+100];
	ld.shared.u32 	%r710, [%r59+72];
	// begin inline asm
	dp4a.s32.s32 %r708, %r709, %r710, %r596;
	// end inline asm
	ld.shared.u32 	%r713, [%r1189+100];
	ld.shared.u32 	%r714, [%r59+76];
	// begin inline asm
	dp4a.s32.s32 %r712, %r713, %r714, %r600;
	// end inline asm
	ld.shared.u32 	%r717, [%r1189+116];
	ld.shared.u32 	%r718, [%r59+64];
	// begin inline asm
	dp4a.s32.s32 %r716, %r717, %r718, %r604;
	// end inline asm
	ld.shared.u32 	%r721, [%r1189+116];
	ld.shared.u32 	%r722, [%r59+68];
	// begin inline asm
	dp4a.s32.s32 %r720, %r721, %r722, %r608;
	// end inline asm
	ld.shared.u32 	%r725, [%r1189+116];
	ld.shared.u32 	%r726, [%r59+72];
	// begin inline asm
	dp4a.s32.s32 %r724, %r725, %r726, %r612;
	// end inline asm
	ld.shared.u32 	%r729, [%r1189+116];
	ld.shared.u32 	%r730, [%r59+76];
	// begin inline asm
	dp4a.s32.s32 %r728, %r729, %r730, %r616;
	// end inline asm
	ld.shared.u32 	%r733, [%r1189+36];
	ld.shared.u32 	%r734, [%r59+112];
	// begin inline asm
	dp4a.s32.s32 %r732, %r733, %r734, %r620;
	// end inline asm
	ld.shared.u32 	%r737, [%r1189+36];
	ld.shared.u32 	%r738, [%r59+116];
	// begin inline asm
	dp4a.s32.s32 %r736, %r737, %r738, %r624;
	// end inline asm
	ld.shared.u32 	%r741, [%r1189+36];
	ld.shared.u32 	%r742, [%r59+120];
	// begin inline asm
	dp4a.s32.s32 %r740, %r741, %r742, %r628;
	// end inline asm
	ld.shared.u32 	%r745, [%r1189+36];
	ld.shared.u32 	%r746, [%r59+124];
	// begin inline asm
	dp4a.s32.s32 %r744, %r745, %r746, %r632;
	// end inline asm
	ld.shared.u32 	%r749, [%r1189+52];
	ld.shared.u32 	%r750, [%r59+112];
	// begin inline asm
	dp4a.s32.s32 %r748, %r749, %r750, %r636;
	// end inline asm
	ld.shared.u32 	%r753, [%r1189+52];
	ld.shared.u32 	%r754, [%r59+116];
	// begin inline asm
	dp4a.s32.s32 %r752, %r753, %r754, %r640;
	// end inline asm
	ld.shared.u32 	%r757, [%r1189+52];
	ld.shared.u32 	%r758, [%r59+120];
	// begin inline asm
	dp4a.s32.s32 %r756, %r757, %r758, %r644;
	// end inline asm
	ld.shared.u32 	%r761, [%r1189+52];
	ld.shared.u32 	%r762, [%r59+124];
	// begin inline asm
	dp4a.s32.s32 %r760, %r761, %r762, %r648;
	// end inline asm
	ld.shared.u32 	%r765, [%r1189+68];
	ld.shared.u32 	%r766, [%r59+112];
	// begin inline asm
	dp4a.s32.s32 %r764, %r765, %r766, %r652;
	// end inline asm
	ld.shared.u32 	%r769, [%r1189+68];
	ld.shared.u32 	%r770, [%r59+116];
	// begin inline asm
	dp4a.s32.s32 %r768, %r769, %r770, %r656;
	// end inline asm
	ld.shared.u32 	%r773, [%r1189+68];
	ld.shared.u32 	%r774, [%r59+120];
	// begin inline asm
	dp4a.s32.s32 %r772, %r773, %r774, %r660;
	// end inline asm
	ld.shared.u32 	%r777, [%r1189+68];
	ld.shared.u32 	%r778, [%r59+124];
	// begin inline asm
	dp4a.s32.s32 %r776, %r777, %r778, %r664;
	// end inline asm
	ld.shared.u32 	%r781, [%r1189+84];
	ld.shared.u32 	%r782, [%r59+112];
	// begin inline asm
	dp4a.s32.s32 %r780, %r781, %r782, %r668;
	// end inline asm
	ld.shared.u32 	%r785, [%r1189+84];
	ld.shared.u32 	%r786, [%r59+116];
	// begin inline asm
	dp4a.s32.s32 %r784, %r785, %r786, %r672;
	// end inline asm
	ld.shared.u32 	%r789, [%r1189+84];
	ld.shared.u32 	%r790, [%r59+120];
	// begin inline asm
	dp4a.s32.s32 %r788, %r789, %r790, %r676;
	// end inline asm
	ld.shared.u32 	%r793, [%r1189+84];
	ld.shared.u32 	%r794, [%r59+124];
	// begin inline asm
	dp4a.s32.s32 %r792, %r793, %r794, %r680;
	// end inline asm
	ld.shared.u32 	%r797, [%r1189+100];
	ld.shared.u32 	%r798, [%r59+112];
	// begin inline asm
	dp4a.s32.s32 %r796, %r797, %r798, %r684;
	// end inline asm
	ld.shared.u32 	%r801, [%r1189+100];
	ld.shared.u32 	%r802, [%r59+116];
	// begin inline asm
	dp4a.s32.s32 %r800, %r801, %r802, %r688;
	// end inline asm
	ld.shared.u32 	%r805, [%r1189+100];
	ld.shared.u32 	%r806, [%r59+120];
	// begin inline asm
	dp4a.s32.s32 %r804, %r805, %r806, %r692;
	// end inline asm
	ld.shared.u32 	%r809, [%r1189+100];
	ld.shared.u32 	%r810, [%r59+124];
	// begin inline asm
	dp4a.s32.s32 %r808, %r809, %r810, %r696;
	// end inline asm
	ld.shared.u32 	%r813, [%r1189+116];
	ld.shared.u32 	%r814, [%r59+112];
	// begin inline asm
	dp4a.s32.s32 %r812, %r813, %r814, %r700;
	// end inline asm
	ld.shared.u32 	%r817, [%r1189+116];
	ld.shared.u32 	%r818, [%r59+116];
	// begin inline asm
	dp4a.s32.s32 %r816, %r817, %r818, %r704;
	// end inline asm
	ld.shared.u32 	%r821, [%r1189+116];
	ld.shared.u32 	%r822, [%r59+120];
	// begin inline asm
	dp4a.s32.s32 %r820, %r821, %r822, %r708;
	// end inline asm
	ld.shared.u32 	%r825, [%r1189+116];
	ld.shared.u32 	%r826, [%r59+124];
	// begin inline asm
	dp4a.s32.s32 %r824, %r825, %r826, %r712;
	// end inline asm
	ld.shared.u32 	%r829, [%r1189+132];
	ld.shared.u32 	%r830, [%r59+112];
	// begin inline asm
	dp4a.s32.s32 %r828, %r829, %r830, %r716;
	// end inline asm
	ld.shared.u32 	%r833, [%r1189+132];
	ld.shared.u32 	%r834, [%r59+116];
	// begin inline asm
	dp4a.s32.s32 %r832, %r833, %r834, %r720;
	// end inline asm
	ld.shared.u32 	%r837, [%r1189+132];
	ld.shared.u32 	%r838, [%r59+120];
	// begin inline asm
	dp4a.s32.s32 %r836, %r837, %r838, %r724;
	// end inline asm
	ld.shared.u32 	%r841, [%r1189+132];
	ld.shared.u32 	%r842, [%r59+124];
	// begin inline asm
	dp4a.s32.s32 %r840, %r841, %r842, %r728;
	// end inline asm
	ld.shared.u32 	%r845, [%r1189+8];
	ld.shared.u32 	%r846, [%r59+32];
	// begin inline asm
	dp4a.s32.s32 %r844, %r845, %r846, %r732;
	// end inline asm
	ld.shared.u32 	%r849, [%r1189+8];
	ld.shared.u32 	%r850, [%r59+36];
	// begin inline asm
	dp4a.s32.s32 %r848, %r849, %r850, %r736;
	// end inline asm
	ld.shared.u32 	%r853, [%r1189+8];
	ld.shared.u32 	%r854, [%r59+40];
	// begin inline asm
	dp4a.s32.s32 %r852, %r853, %r854, %r740;
	// end inline asm
	ld.shared.u32 	%r857, [%r1189+8];
	ld.shared.u32 	%r858, [%r59+44];
	// begin inline asm
	dp4a.s32.s32 %r856, %r857, %r858, %r744;
	// end inline asm
	ld.shared.u32 	%r861, [%r1189+24];
	ld.shared.u32 	%r862, [%r59+32];
	// begin inline asm
	dp4a.s32.s32 %r860, %r861, %r862, %r748;
	// end inline asm
	ld.shared.u32 	%r865, [%r1189+24];
	ld.shared.u32 	%r866, [%r59+36];
	// begin inline asm
	dp4a.s32.s32 %r864, %r865, %r866, %r752;
	// end inline asm
	ld.shared.u32 	%r869, [%r1189+24];
	ld.shared.u32 	%r870, [%r59+40];
	// begin inline asm
	dp4a.s32.s32 %r868, %r869, %r870, %r756;
	// end inline asm
	ld.shared.u32 	%r873, [%r1189+24];
	ld.shared.u32 	%r874, [%r59+44];
	// begin inline asm
	dp4a.s32.s32 %r872, %r873, %r874, %r760;
	// end inline asm
	ld.shared.u32 	%r877, [%r1189+40];
	ld.shared.u32 	%r878, [%r59+32];
	// begin inline asm
	dp4a.s32.s32 %r876, %r877, %r878, %r764;
	// end inline asm
	ld.shared.u32 	%r881, [%r1189+40];
	ld.shared.u32 	%r882, [%r59+36];
	// begin inline asm
	dp4a.s32.s32 %r880, %r881, %r882, %r768;
	// end inline asm
	ld.shared.u32 	%r885, [%r1189+40];
	ld.shared.u32 	%r886, [%r59+40];
	// begin inline asm
	dp4a.s32.s32 %r884, %r885, %r886, %r772;
	// end inline asm
	ld.shared.u32 	%r889, [%r1189+40];
	ld.shared.u32 	%r890, [%r59+44];
	// begin inline asm
	dp4a.s32.s32 %r888, %r889, %r890, %r776;
	// end inline asm
	ld.shared.u32 	%r893, [%r1189+56];
	ld.shared.u32 	%r894, [%r59+32];
	// begin inline asm
	dp4a.s32.s32 %r892, %r893, %r894, %r780;
	// end inline asm
	ld.shared.u32 	%r897, [%r1189+56];
	ld.shared.u32 	%r898, [%r59+36];
	// begin inline asm
	dp4a.s32.s32 %r896, %r897, %r898, %r784;
	// end inline asm
	ld.shared.u32 	%r901, [%r1189+56];
	ld.shared.u32 	%r902, [%r59+40];
	// begin inline asm
	dp4a.s32.s32 %r900, %r901, %r902, %r788;
	// end inline asm
	ld.shared.u32 	%r905, [%r1189+56];
	ld.shared.u32 	%r906, [%r59+44];
	// begin inline asm
	dp4a.s32.s32 %r904, %r905, %r906, %r792;
	// end inline asm
	ld.shared.u32 	%r909, [%r1189+72];
	ld.shared.u32 	%r910, [%r59+32];
	// begin inline asm
	dp4a.s32.s32 %r908, %r909, %r910, %r796;
	// end inline asm
	ld.shared.u32 	%r913, [%r1189+72];
	ld.shared.u32 	%r914, [%r59+36];
	// begin inline asm
	dp4a.s32.s32 %r912, %r913, %r914, %r800;
	// end inline asm
	ld.shared.u32 	%r917, [%r1189+72];
	ld.shared.u32 	%r918, [%r59+40];
	// begin inline asm
	dp4a.s32.s32 %r916, %r917, %r918, %r804;
	// end inline asm
	ld.shared.u32 	%r921, [%r1189+72];
	ld.shared.u32 	%r922, [%r59+44];
	// begin inline asm
	dp4a.s32.s32 %r920, %r921, %r922, %r808;
	// end inline asm
	ld.shared.u32 	%r925, [%r1189+88];
	ld.shared.u32 	%r926, [%r59+32];
	// begin inline asm
	dp4a.s32.s32 %r924, %r925, %r926, %r812;
	// end inline asm
	ld.shared.u32 	%r929, [%r1189+88];
	ld.shared.u32 	%r930, [%r59+36];
	// begin inline asm
	dp4a.s32.s32 %r928, %r929, %r930, %r816;
	// end inline asm
	ld.shared.u32 	%r933, [%r1189+88];
	ld.shared.u32 	%r934, [%r59+40];
	// begin inline asm
	dp4a.s32.s32 %r932, %r933, %r934, %r820;
	// end inline asm
	ld.shared.u32 	%r937, [%r1189+88];
	ld.shared.u32 	%r938, [%r59+44];
	// begin inline asm
	dp4a.s32.s32 %r936, %r937, %r938, %r824;
	// end inline asm
	ld.shared.u32 	%r941, [%r1189+104];
	ld.shared.u32 	%r942, [%r59+32];
	// begin inline asm
	dp4a.s32.s32 %r940, %r941, %r942, %r828;
	// end inline asm
	ld.shared.u32 	%r945, [%r1189+104];
	ld.shared.u32 	%r946, [%r59+36];
	// begin inline asm
	dp4a.s32.s32 %r944, %r945, %r946, %r832;
	// end inline asm
	ld.shared.u32 	%r949, [%r1189+104];
	ld.shared.u32 	%r950, [%r59+40];
	// begin inline asm
	dp4a.s32.s32 %r948, %r949, %r950, %r836;
	// end inline asm
	ld.shared.u32 	%r953, [%r1189+104];
	ld.shared.u32 	%r954, [%r59+44];
	// begin inline asm
	dp4a.s32.s32 %r952, %r953, %r954, %r840;
	// end inline asm
	ld.shared.u32 	%r957, [%r1189+24];
	ld.shared.u32 	%r958, [%r59+80];
	// begin inline asm
	dp4a.s32.s32 %r956, %r957, %r958, %r844;
	// end inline asm
	ld.shared.u32 	%r961, [%r1189+24];
	ld.shared.u32 	%r962, [%r59+84];
	// begin inline asm
	dp4a.s32.s32 %r960, %r961, %r962, %r848;
	// end inline asm
	ld.shared.u32 	%r965, [%r1189+24];
	ld.shared.u32 	%r966, [%r59+88];
	// begin inline asm
	dp4a.s32.s32 %r964, %r965, %r966, %r852;
	// end inline asm
	ld.shared.u32 	%r969, [%r1189+24];
	ld.shared.u32 	%r970, [%r59+92];
	// begin inline asm
	dp4a.s32.s32 %r968, %r969, %r970, %r856;
	// end inline asm
	ld.shared.u32 	%r973, [%r1189+40];
	ld.shared.u32 	%r974, [%r59+80];
	// begin inline asm
	dp4a.s32.s32 %r972, %r973, %r974, %r860;
	// end inline asm
	ld.shared.u32 	%r977, [%r1189+40];
	ld.shared.u32 	%r978, [%r59+84];
	// begin inline asm
	dp4a.s32.s32 %r976, %r977, %r978, %r864;
	// end inline asm
	ld.shared.u32 	%r981, [%r1189+40];
	ld.shared.u32 	%r982, [%r59+88];
	// begin inline asm
	dp4a.s32.s32 %r980, %r981, %r982, %r868;
	// end inline asm
	ld.shared.u32 	%r985, [%r1189+40];
	ld.shared.u32 	%r986, [%r59+92];
	// begin inline asm
	dp4a.s32.s32 %r984, %r985, %r986, %r872;
	// end inline asm
	ld.shared.u32 	%r989, [%r1189+56];
	ld.shared.u32 	%r990, [%r59+80];
	// begin inline asm
	dp4a.s32.s32 %r988, %r989, %r990, %r876;
	// end inline asm
	ld.shared.u32 	%r993, [%r1189+56];
	ld.shared.u32 	%r994, [%r59+84];
	// begin inline asm
	dp4a.s32.s32 %r992, %r993, %r994, %r880;
	// end inline asm
	ld.shared.u32 	%r997, [%r1189+56];
	ld.shared.u32 	%r998, [%r59+88];
	// begin inline asm
	dp4a.s32.s32 %r996, %r997, %r998, %r884;
	// end inline asm
	ld.shared.u32 	%r1001, [%r1189+56];
	ld.shared.u32 	%r1002, [%r59+92];
	// begin inline asm
	dp4a.s32.s32 %r1000, %r1001, %r1002, %r888;
	// end inline asm
	ld.shared.u32 	%r1005, [%r1189+72];
	ld.shared.u32 	%r1006, [%r59+80];
	// begin inline asm
	dp4a.s32.s32 %r1004, %r1005, %r1006, %r892;
	// end inline asm
	ld.shared.u32 	%r1009, [%r1189+72];
	ld.shared.u32 	%r1010, [%r59+84];
	// begin inline asm
	dp4a.s32.s32 %r1008, %r1009, %r1010, %r896;
	// end inline asm
	ld.shared.u32 	%r1013, [%r1189+72];
	ld.shared.u32 	%r1014, [%r59+88];
	// begin inline asm
	dp4a.s32.s32 %r1012, %r1013, %r1014, %r900;
	// end inline asm
	ld.shared.u32 	%r1017, [%r1189+72];
	ld.shared.u32 	%r1018, [%r59+92];
	// begin inline asm
	dp4a.s32.s32 %r1016, %r1017, %r1018, %r904;
	// end inline asm
	ld.shared.u32 	%r1021, [%r1189+88];
	ld.shared.u32 	%r1022, [%r59+80];
	// begin inline asm
	dp4a.s32.s32 %r1020, %r1021, %r1022, %r908;
	// end inline asm
	ld.shared.u32 	%r1025, [%r1189+88];
	ld.shared.u32 	%r1026, [%r59+84];
	// begin inline asm
	dp4a.s32.s32 %r1024, %r1025, %r1026, %r912;
	// end inline asm
	ld.shared.u32 	%r1029, [%r1189+88];
	ld.shared.u32 	%r1030, [%r59+88];
	// begin inline asm
	dp4a.s32.s32 %r1028, %r1029, %r1030, %r916;
	// end inline asm
	ld.shared.u32 	%r1033, [%r1189+88];
	ld.shared.u32 	%r1034, [%r59+92];
	// begin inline asm
	dp4a.s32.s32 %r1032, %r1033, %r1034, %r920;
	// end inline asm
	ld.shared.u32 	%r1037, [%r1189+104];
	ld.shared.u32 	%r1038, [%r59+80];
	// begin inline asm
	dp4a.s32.s32 %r1036, %r1037, %r1038, %r924;
	// end inline asm
	ld.shared.u32 	%r1041, [%r1189+104];
	ld.shared.u32 	%r1042, [%r59+84];
	// begin inline asm
	dp4a.s32.s32 %r1040, %r1041, %r1042, %r928;
	// end inline asm
	ld.shared.u32 	%r1045, [%r1189+104];
	ld.shared.u32 	%r1046, [%r59+88];
	// begin inline asm
	dp4a.s32.s32 %r1044, %r1045, %r1046, %r932;
	// end inline asm
	ld.shared.u32 	%r1049, [%r1189+104];
	ld.shared.u32 	%r1050, [%r59+92];
	// begin inline asm
	dp4a.s32.s32 %r1048, %r1049, %r1050, %r936;
	// end inline asm
	ld.shared.u32 	%r1053, [%r1189+120];
	ld.shared.u32 	%r1054, [%r59+80];
	// begin inline asm
	dp4a.s32.s32 %r1052, %r1053, %r1054, %r940;
	// end inline asm
	ld.shared.u32 	%r1057, [%r1189+120];
	ld.shared.u32 	%r1058, [%r59+84];
	// begin inline asm
	dp4a.s32.s32 %r1056, %r1057, %r1058, %r944;
	// end inline asm
	ld.shared.u32 	%r1061, [%r1189+120];
	ld.shared.u32 	%r1062, [%r59+88];
	// begin inline asm
	dp4a.s32.s32 %r1060, %r1061, %r1062, %r948;
	// end inline asm
	ld.shared.u32 	%r1065, [%r1189+120];
	ld.shared.u32 	%r1066, [%r59+92];
	// begin inline asm
	dp4a.s32.s32 %r1064, %r1065, %r1066, %r952;
	// end inline asm
	ld.shared.u32 	%r1069, [%r1189+40];
	ld.shared.u32 	%r1070, [%r59+128];
	// begin inline asm
	dp4a.s32.s32 %r2400, %r1069, %r1070, %r956;
	// end inline asm
	ld.shared.u32 	%r1073, [%r1189+40];
	ld.shared.u32 	%r1074, [%r59+132];
	// begin inline asm
	dp4a.s32.s32 %r2399, %r1073, %r1074, %r960;
	// end inline asm
	ld.shared.u32 	%r1077, [%r1189+40];
	ld.shared.u32 	%r1078, [%r59+136];
	// begin inline asm
	dp4a.s32.s32 %r2398, %r1077, %r1078, %r964;
	// end inline asm
	ld.shared.u32 	%r1081, [%r1189+40];
	ld.shared.u32 	%r1082, [%r59+140];
	// begin inline asm
	dp4a.s32.s32 %r2397, %r1081, %r1082, %r968;
	// end inline asm
	ld.shared.u32 	%r1085, [%r1189+56];
	ld.shared.u32 	%r1086, [%r59+128];
	// begin inline asm
	dp4a.s32.s32 %r2396, %r1085, %r1086, %r972;
	// end inline asm
	ld.shared.u32 	%r1089, [%r1189+56];
	ld.shared.u32 	%r1090, [%r59+132];
	// begin inline asm
	dp4a.s32.s32 %r2395, %r1089, %r1090, %r976;
	// end inline asm
	ld.shared.u32 	%r1093, [%r1189+56];
	ld.shared.u32 	%r1094, [%r59+136];
	// begin inline asm
	dp4a.s32.s32 %r2394, %r1093, %r1094, %r980;
	// end inline asm
	ld.shared.u32 	%r1097, [%r1189+56];
	ld.shared.u32 	%r1098, [%r59+140];
	// begin inline asm
	dp4a.s32.s32 %r2393, %r1097, %r1098, %r984;
	// end inline asm
	ld.shared.u32 	%r1101, [%r1189+72];
	ld.shared.u32 	%r1102, [%r59+128];
	// begin inline asm
	dp4a.s32.s32 %r2392, %r1101, %r1102, %r988;
	// end inline asm
	ld.shared.u32 	%r1105, [%r1189+72];
	ld.shared.u32 	%r1106, [%r59+132];
	// begin inline asm
	dp4a.s32.s32 %r2391, %r1105, %r1106, %r992;
	// end inline asm
	ld.shared.u32 	%r1109, [%r1189+72];
	ld.shared.u32 	%r1110, [%r59+136];
	// begin inline asm
	dp4a.s32.s32 %r2390, %r1109, %r1110, %r996;
	// end inline asm
	ld.shared.u32 	%r1113, [%r1189+72];
	ld.shared.u32 	%r1114, [%r59+140];
	// begin inline asm
	dp4a.s32.s32 %r2389, %r1113, %r1114, %r1000;
	// end inline asm
	ld.shared.u32 	%r1117, [%r1189+88];
	ld.shared.u32 	%r1118, [%r59+128];
	// begin inline asm
	dp4a.s32.s32 %r2388, %r1117, %r1118, %r1004;
	// end inline asm
	ld.shared.u32 	%r1121, [%r1189+88];
	ld.shared.u32 	%r1122, [%r59+132];
	// begin inline asm
	dp4a.s32.s32 %r2387, %r1121, %r1122, %r1008;
	// end inline asm
	ld.shared.u32 	%r1125, [%r1189+88];
	ld.shared.u32 	%r1126, [%r59+136];
	// begin inline asm
	dp4a.s32.s32 %r2386, %r1125, %r1126, %r1012;
	// end inline asm
	ld.shared.u32 	%r1129, [%r1189+88];
	ld.shared.u32 	%r1130, [%r59+140];
	// begin inline asm
	dp4a.s32.s32 %r2385, %r1129, %r1130, %r1016;
	// end inline asm
	ld.shared.u32 	%r1133, [%r1189+104];
	ld.shared.u32 	%r1134, [%r59+128];
	// begin inline asm
	dp4a.s32.s32 %r2384, %r1133, %r1134, %r1020;
	// end inline asm
	ld.shared.u32 	%r1137, [%r1189+104];
	ld.shared.u32 	%r1138, [%r59+132];
	// begin inline asm
	dp4a.s32.s32 %r2383, %r1137, %r1138, %r1024;
	// end inline asm
	ld.shared.u32 	%r1141, [%r1189+104];
	ld.shared.u32 	%r1142, [%r59+136];
	// begin inline asm
	dp4a.s32.s32 %r2382, %r1141, %r1142, %r1028;
	// end inline asm
	ld.shared.u32 	%r1145, [%r1189+104];
	ld.shared.u32 	%r1146, [%r59+140];
	// begin inline asm
	dp4a.s32.s32 %r2381, %r1145, %r1146, %r1032;
	// end inline asm
	ld.shared.u32 	%r1149, [%r1189+120];
	ld.shared.u32 	%r1150, [%r59+128];
	// begin inline asm
	dp4a.s32.s32 %r2380, %r1149, %r1150, %r1036;
	// end inline asm
	ld.shared.u32 	%r1153, [%r1189+120];
	ld.shared.u32 	%r1154, [%r59+132];
	// begin inline asm
	dp4a.s32.s32 %r2379, %r1153, %r1154, %r1040;
	// end inline asm
	ld.shared.u32 	%r1157, [%r1189+120];
	ld.shared.u32 	%r1158, [%r59+136];
	// begin inline asm
	dp4a.s32.s32 %r2378, %r1157, %r1158, %r1044;
	// end inline asm
	ld.shared.u32 	%r1161, [%r1189+120];
	ld.shared.u32 	%r1162, [%r59+140];
	// begin inline asm
	dp4a.s32.s32 %r2377, %r1161, %r1162, %r1048;
	// end inline asm
	ld.shared.u32 	%r1165, [%r1189+136];
	ld.shared.u32 	%r1166, [%r59+128];
	// begin inline asm
	dp4a.s32.s32 %r2376, %r1165, %r1166, %r1052;
	// end inline asm
	ld.shared.u32 	%r1169, [%r1189+136];
	ld.shared.u32 	%r1170, [%r59+132];
	// begin inline asm
	dp4a.s32.s32 %r2375, %r1169, %r1170, %r1056;
	// end inline asm
	ld.shared.u32 	%r1173, [%r1189+136];
	ld.shared.u32 	%r1174, [%r59+136];
	// begin inline asm
	dp4a.s32.s32 %r2374, %r1173, %r1174, %r1060;
	// end inline asm
	ld.shared.u32 	%r1177, [%r1189+136];
	ld.shared.u32 	%r1178, [%r59+140];
	// begin inline asm
	dp4a.s32.s32 %r2373, %r1177, %r1178, %r1064;
	// end inline asm
	add.s32 	%r2401, %r2401, 1;
	add.s32 	%r2372, %r2372, 144;
	add.s32 	%r2371, %r2371, 144;
	add.s32 	%r2370, %r2370, 144;
	add.s32 	%r2369, %r2369, 144;
	add.s32 	%r2368, %r2368, 144;
	add.s64 	%rd231, %rd231, 784;
	setp.ne.s32 	%p40, %r2401, 63;
	@%p40 bra 	$L__BB63_4;
	mov.u32 	%r1191, %tid.x;
	shl.b32 	%r1192, %r1191, 2;
	mov.u32 	%r94, %ctaid.y;
	mul.lo.s32 	%r1193, %r94, 147456;
	or.b32  	%r95, %r1192, %r1193;
	bar.sync 	0;
	@%p35 bra 	$L__BB63_19;
	cvt.u64.u16 	%rd28, %rs1;
	and.b64  	%rd29, %rd28, 255;
	add.s32 	%r1194, %r95, %r10;
	cvt.u64.u32 	%rd30, %r1194;
	add.s64 	%rd31, %rd30, %rd29;
	add.s64 	%rd32, %rd1, %rd31;
	ld.global.nc.u32 	%r1195, [%rd32+9072];
	st.shared.u32 	[%r11], %r1195;
$L__BB63_19:
	@%p36 bra 	$L__BB63_21;
	cvt.u64.u16 	%rd33, %rs2;
	and.b64  	%rd34, %rd33, 255;
	add.s32 	%r1196, %r95, %r12;
	cvt.u64.u32 	%rd35, %r1196;
	add.s64 	%rd36, %rd35, %rd34;
	add.s64 	%rd37, %rd1, %rd36;
	ld.global.nc.u32 	%r1197, [%rd37+9072];
	st.shared.u32 	[%r11+512], %r1197;
$L__BB63_21:
	@%p37 bra 	$L__BB63_23;
	cvt.u64.u16 	%rd38, %rs3;
	and.b64  	%rd39, %rd38, 255;
	add.s32 	%r1198, %r95, %r13;
	cvt.u64.u32 	%rd40, %r1198;
	add.s64 	%rd41, %rd40, %rd39;
	add.s64 	%rd42, %rd1, %rd41;
	ld.global.nc.u32 	%r1199, [%rd42+9072];
	st.shared.u32 	[%r11+1024], %r1199;
$L__BB63_23:
	@%p38 bra 	$L__BB63_25;
	cvt.u64.u16 	%rd43, %rs4;
	and.b64  	%rd44, %rd43, 255;
	add.s32 	%r1200, %r95, %r14;
	cvt.u64.u32 	%rd45, %r1200;
	add.s64 	%rd46, %rd45, %rd44;
	add.s64 	%rd47, %rd1, %rd46;
	ld.global.nc.u32 	%r1201, [%rd47+9072];
	st.shared.u32 	[%r11+1536], %r1201;
$L__BB63_25:
	@%p39 bra 	$L__BB63_27;
	cvt.u16.u32 	%rs36, %r1;
	xor.b16  	%rs37, %rs36, 128;
	and.b16  	%rs38, %rs37, 255;
	mul.lo.s16 	%rs39, %rs38, 57;
	shr.u16 	%rs40, %rs39, 9;
	cvt.u32.u16 	%r1202, %rs40;
	mul.wide.u32 	%rd48, %r1202, 9216;
	mul.lo.s16 	%rs41, %rs40, 9;
	sub.s16 	%rs42, %rs36, %rs41;
	shl.b16 	%rs43, %rs42, 4;
	cvt.u64.u16 	%rd49, %rs43;
	and.b64  	%rd50, %rd49, 240;
	cvt.u64.u32 	%rd51, %r95;
	add.s64 	%rd52, %rd48, %rd51;
	add.s64 	%rd53, %rd52, %rd50;
	add.s64 	%rd54, %rd1, %rd53;
	ld.global.nc.u32 	%r1203, [%rd54+9072];
	st.shared.u32 	[%r11+2048], %r1203;
$L__BB63_27:
	ld.param.u64 	%rd230, [fused_nn_conv2d_cast_fixed_point_multiply_add_cast_nn_relu_cast_fixed_point_mult_18399029763786111876__3_kernel0_param_3];
	ld.param.u64 	%rd229, [fused_nn_conv2d_cast_fixed_point_multiply_add_cast_nn_relu_cast_fixed_point_mult_18399029763786111876__3_kernel0_param_2];
	cvta.to.global.u64 	%rd55, %rd230;
	cvta.to.global.u64 	%rd56, %rd229;
	bar.sync 	0;
	add.s32 	%r2212, %r57, %r58;
	mov.u32 	%r2213, _ZZ112fused_nn_conv2d_cast_fixed_point_multiply_add_cast_nn_relu_cast_fixed_point_mult_18399029763786111876__3_kernel0E15pad_data_shared;
	add.s32 	%r2214, %r2213, %r2212;
	ld.shared.u32 	%r1205, [%r2214+512];
	ld.shared.u32 	%r1206, [%r59];
	// begin inline asm
	dp4a.s32.s32 %r1204, %r1205, %r1206, %r2400;
	// end inline asm
	ld.shared.u32 	%r1209, [%r2214+512];
	ld.shared.u32 	%r1210, [%r59+4];
	// begin inline asm
	dp4a.s32.s32 %r1208, %r1209, %r1210, %r2399;
	// end inline asm
	ld.shared.u32 	%r1213, [%r2214+512];
	ld.shared.u32 	%r1214, [%r59+8];
	// begin inline asm
	dp4a.s32.s32 %r1212, %r1213, %r1214, %r2398;
	// end inline asm
	ld.shared.u32 	%r1217, [%r2214+512];
	ld.shared.u32 	%r1218, [%r59+12];
	// begin inline asm
	dp4a.s32.s32 %r1216, %r1217, %r1218, %r2397;
	// end inline asm
	ld.shared.u32 	%r1221, [%r2214+528];
	ld.shared.u32 	%r1222, [%r59];
	// begin inline asm
	dp4a.s32.s32 %r1220, %r1221, %r1222, %r2396;
	// end inline asm
	ld.shared.u32 	%r1225, [%r2214+528];
	ld.shared.u32 	%r1226, [%r59+4];
	// begin inline asm
	dp4a.s32.s32 %r1224, %r1225, %r1226, %r2395;
	// end inline asm
	ld.shared.u32 	%r1229, [%r2214+528];
	ld.shared.u32 	%r1230, [%r59+8];
	// begin inline asm
	dp4a.s32.s32 %r1228, %r1229, %r1230, %r2394;
	// end inline asm
	ld.shared.u32 	%r1233, [%r2214+528];
	ld.shared.u32 	%r1234, [%r59+12];
	// begin inline asm
	dp4a.s32.s32 %r1232, %r1233, %r1234, %r2393;
	// end inline asm
	ld.shared.u32 	%r1237, [%r2214+544];
	ld.shared.u32 	%r1238, [%r59];
	// begin inline asm
	dp4a.s32.s32 %r1236, %r1237, %r1238, %r2392;
	// end inline asm
	ld.shared.u32 	%r1241, [%r2214+544];
	ld.shared.u32 	%r1242, [%r59+4];
	// begin inline asm
	dp4a.s32.s32 %r1240, %r1241, %r1242, %r2391;
	// end inline asm
	ld.shared.u32 	%r1245, [%r2214+544];
	ld.shared.u32 	%r1246, [%r59+8];
	// begin inline asm
	dp4a.s32.s32 %r1244, %r1245, %r1246, %r2390;
	// end inline asm
	ld.shared.u32 	%r1249, [%r2214+544];
	ld.shared.u32 	%r1250, [%r59+12];
	// begin inline asm
	dp4a.s32.s32 %r1248, %r1249, %r1250, %r2389;
	// end inline asm
	ld.shared.u32 	%r1253, [%r2214+560];
	ld.shared.u32 	%r1254, [%r59];
	// begin inline asm
	dp4a.s32.s32 %r1252, %r1253, %r1254, %r2388;
	// end inline asm
	ld.shared.u32 	%r1257, [%r2214+560];
	ld.shared.u32 	%r1258, [%r59+4];
	// begin inline asm
	dp4a.s32.s32 %r1256, %r1257, %r1258, %r2387;
	// end inline asm
	ld.shared.u32 	%r1261, [%r2214+560];
	ld.shared.u32 	%r1262, [%r59+8];
	// begin inline asm
	dp4a.s32.s32 %r1260, %r1261, %r1262, %r2386;
	// end inline asm
	ld.shared.u32 	%r1265, [%r2214+560];
	ld.shared.u32 	%r1266, [%r59+12];
	// begin inline asm
	dp4a.s32.s32 %r1264, %r1265, %r1266, %r2385;
	// end inline asm
	ld.shared.u32 	%r1269, [%r2214+576];
	ld.shared.u32 	%r1270, [%r59];
	// begin inline asm
	dp4a.s32.s32 %r1268, %r1269, %r1270, %r2384;
	// end inline asm
	ld.shared.u32 	%r1273, [%r2214+576];
	ld.shared.u32 	%r1274, [%r59+4];
	// begin inline asm
	dp4a.s32.s32 %r1272, %r1273, %r1274, %r2383;
	// end inline asm
	ld.shared.u32 	%r1277, [%r2214+576];
	ld.shared.u32 	%r1278, [%r59+8];
	// begin inline asm
	dp4a.s32.s32 %r1276, %r1277, %r1278, %r2382;
	// end inline asm
	ld.shared.u32 	%r1281, [%r2214+576];
	ld.shared.u32 	%r1282, [%r59+12];
	// begin inline asm
	dp4a.s32.s32 %r1280, %r1281, %r1282, %r2381;
	// end inline asm
	ld.shared.u32 	%r1285, [%r2214+592];
	ld.shared.u32 	%r1286, [%r59];
	// begin inline asm
	dp4a.s32.s32 %r1284, %r1285, %r1286, %r2380;
	// end inline asm
	ld.shared.u32 	%r1289, [%r2214+592];
	ld.shared.u32 	%r1290, [%r59+4];
	// begin inline asm
	dp4a.s32.s32 %r1288, %r1289, %r1290, %r2379;
	// end inline asm
	ld.shared.u32 	%r1293, [%r2214+592];
	ld.shared.u32 	%r1294, [%r59+8];
	// begin inline asm
	dp4a.s32.s32 %r1292, %r1293, %r1294, %r2378;
	// end inline asm
	ld.shared.u32 	%r1297, [%r2214+592];
	ld.shared.u32 	%r1298, [%r59+12];
	// begin inline asm
	dp4a.s32.s32 %r1296, %r1297, %r1298, %r2377;
	// end inline asm
	ld.shared.u32 	%r1301, [%r2214+608];
	ld.shared.u32 	%r1302, [%r59];
	// begin inline asm
	dp4a.s32.s32 %r1300, %r1301, %r1302, %r2376;
	// end inline asm
	ld.shared.u32 	%r1305, [%r2214+608];
	ld.shared.u32 	%r1306, [%r59+4];
	// begin inline asm
	dp4a.s32.s32 %r1304, %r1305, %r1306, %r2375;
	// end inline asm
	ld.shared.u32 	%r1309, [%r2214+608];
	ld.shared.u32 	%r1310, [%r59+8];
	// begin inline asm
	dp4a.s32.s32 %r1308, %r1309, %r1310, %r2374;
	// end inline asm
	ld.shared.u32 	%r1313, [%r2214+608];
	ld.shared.u32 	%r1314, [%r59+12];
	// begin inline asm
	dp4a.s32.s32 %r1312, %r1313, %r1314, %r2373;
	// end inline asm
	ld.shared.u32 	%r1317, [%r2214+528];
	ld.shared.u32 	%r1318, [%r59+48];
	// begin inline asm
	dp4a.s32.s32 %r1316, %r1317, %r1318, %r1204;
	// end inline asm
	ld.shared.u32 	%r1321, [%r2214+528];
	ld.shared.u32 	%r1322, [%r59+52];
	// begin inline asm
	dp4a.s32.s32 %r1320, %r1321, %r1322, %r1208;
	// end inline asm
	ld.shared.u32 	%r1325, [%r2214+528];
	ld.shared.u32 	%r1326, [%r59+56];
	// begin inline asm
	dp4a.s32.s32 %r1324, %r1325, %r1326, %r1212;
	// end inline asm
	ld.shared.u32 	%r1329, [%r2214+528];
	ld.shared.u32 	%r1330, [%r59+60];
	// begin inline asm
	dp4a.s32.s32 %r1328, %r1329, %r1330, %r1216;
	// end inline asm
	ld.shared.u32 	%r1333, [%r2214+544];
	ld.shared.u32 	%r1334, [%r59+48];
	// begin inline asm
	dp4a.s32.s32 %r1332, %r1333, %r1334, %r1220;
	// end inline asm
	ld.shared.u32 	%r1337, [%r2214+544];
	ld.shared.u32 	%r1338, [%r59+52];
	// begin inline asm
	dp4a.s32.s32 %r1336, %r1337, %r1338, %r1224;
	// end inline asm
	ld.shared.u32 	%r1341, [%r2214+544];
	ld.shared.u32 	%r1342, [%r59+56];
	// begin inline asm
	dp4a.s32.s32 %r1340, %r1341, %r1342, %r1228;
	// end inline asm
	ld.shared.u32 	%r1345, [%r2214+544];
	ld.shared.u32 	%r1346, [%r59+60];
	// begin inline asm
	dp4a.s32.s32 %r1344, %r1345, %r1346, %r1232;
	// end inline asm
	ld.shared.u32 	%r1349, [%r2214+560];
	ld.shared.u32 	%r1350, [%r59+48];
	// begin inline asm
	dp4a.s32.s32 %r1348, %r1349, %r1350, %r1236;
	// end inline asm
	ld.shared.u32 	%r1353, [%r2214+560];
	ld.shared.u32 	%r1354, [%r59+52];
	// begin inline asm
	dp4a.s32.s32 %r1352, %r1353, %r1354, %r1240;
	// end inline asm
	ld.shared.u32 	%r1357, [%r2214+560];
	ld.shared.u32 	%r1358, [%r59+56];
	// begin inline asm
	dp4a.s32.s32 %r1356, %r1357, %r1358, %r1244;
	// end inline asm
	ld.shared.u32 	%r1361, [%r2214+560];
	ld.shared.u32 	%r1362, [%r59+60];
	// begin inline asm
	dp4a.s32.s32 %r1360, %r1361, %r1362, %r1248;
	// end inline asm
	ld.shared.u32 	%r1365, [%r2214+576];
	ld.shared.u32 	%r1366, [%r59+48];
	// begin inline asm
	dp4a.s32.s32 %r1364, %r1365, %r1366, %r1252;
	// end inline asm
	ld.shared.u32 	%r1369, [%r2214+576];
	ld.shared.u32 	%r1370, [%r59+52];
	// begin inline asm
	dp4a.s32.s32 %r1368, %r1369, %r1370, %r1256;
	// end inline asm
	ld.shared.u32 	%r1373, [%r2214+576];
	ld.shared.u32 	%r1374, [%r59+56];
	// begin inline asm
	dp4a.s32.s32 %r1372, %r1373, %r1374, %r1260;
	// end inline asm
	ld.shared.u32 	%r1377, [%r2214+576];
	ld.shared.u32 	%r1378, [%r59+60];
	// begin inline asm
	dp4a.s32.s32 %r1376, %r1377, %r1378, %r1264;
	// end inline asm
	ld.shared.u32 	%r1381, [%r2214+592];
	ld.shared.u32 	%r1382, [%r59+48];
	// begin inline asm
	dp4a.s32.s32 %r1380, %r1381, %r1382, %r1268;
	// end inline asm
	ld.shared.u32 	%r1385, [%r2214+592];
	ld.shared.u32 	%r1386, [%r59+52];
	// begin inline asm
	dp4a.s32.s32 %r1384, %r1385, %r1386, %r1272;
	// end inline asm
	ld.shared.u32 	%r1389, [%r2214+592];
	ld.shared.u32 	%r1390, [%r59+56];
	// begin inline asm
	dp4a.s32.s32 %r1388, %r1389, %r1390, %r1276;
	// end inline asm
	ld.shared.u32 	%r1393, [%r2214+592];
	ld.shared.u32 	%r1394, [%r59+60];
	// begin inline asm
	dp4a.s32.s32 %r1392, %r1393, %r1394, %r1280;
	// end inline asm
	ld.shared.u32 	%r1397, [%r2214+608];
	ld.shared.u32 	%r1398, [%r59+48];
	// begin inline asm
	dp4a.s32.s32 %r1396, %r1397, %r1398, %r1284;
	// end inline asm
	ld.shared.u32 	%r1401, [%r2214+608];
	ld.shared.u32 	%r1402, [%r59+52];
	// begin inline asm
	dp4a.s32.s32 %r1400, %r1401, %r1402, %r1288;
	// end inline asm
	ld.shared.u32 	%r1405, [%r2214+608];
	ld.shared.u32 	%r1406, [%r59+56];
	// begin inline asm
	dp4a.s32.s32 %r1404, %r1405, %r1406, %r1292;
	// end inline asm
	ld.shared.u32 	%r1409, [%r2214+608];
	ld.shared.u32 	%r1410, [%r59+60];
	// begin inline asm
	dp4a.s32.s32 %r1408, %r1409, %r1410, %r1296;
	// end inline asm
	ld.shared.u32 	%r1413, [%r2214+624];
	ld.shared.u32 	%r1414, [%r59+48];
	// begin inline asm
	dp4a.s32.s32 %r1412, %r1413, %r1414, %r1300;
	// end inline asm
	ld.shared.u32 	%r1417, [%r2214+624];
	ld.shared.u32 	%r1418, [%r59+52];
	// begin inline asm
	dp4a.s32.s32 %r1416, %r1417, %r1418, %r1304;
	// end inline asm
	ld.shared.u32 	%r1421, [%r2214+624];
	ld.shared.u32 	%r1422, [%r59+56];
	// begin inline asm
	dp4a.s32.s32 %r1420, %r1421, %r1422, %r1308;
	// end inline asm
	ld.shared.u32 	%r1425, [%r2214+624];
	ld.shared.u32 	%r1426, [%r59+60];
	// begin inline asm
	dp4a.s32.s32 %r1424, %r1425, %r1426, %r1312;
	// end inline asm
	ld.shared.u32 	%r1429, [%r2214+544];
	ld.shared.u32 	%r1430, [%r59+96];
	// begin inline asm
	dp4a.s32.s32 %r1428, %r1429, %r1430, %r1316;
	// end inline asm
	ld.shared.u32 	%r1433, [%r2214+544];
	ld.shared.u32 	%r1434, [%r59+100];
	// begin inline asm
	dp4a.s32.s32 %r1432, %r1433, %r1434, %r1320;
	// end inline asm
	ld.shared.u32 	%r1437, [%r2214+544];
	ld.shared.u32 	%r1438, [%r59+104];
	// begin inline asm
	dp4a.s32.s32 %r1436, %r1437, %r1438, %r1324;
	// end inline asm
	ld.shared.u32 	%r1441, [%r2214+544];
	ld.shared.u32 	%r1442, [%r59+108];
	// begin inline asm
	dp4a.s32.s32 %r1440, %r1441, %r1442, %r1328;
	// end inline asm
	ld.shared.u32 	%r1445, [%r2214+560];
	ld.shared.u32 	%r1446, [%r59+96];
	// begin inline asm
	dp4a.s32.s32 %r1444, %r1445, %r1446, %r1332;
	// end inline asm
	ld.shared.u32 	%r1449, [%r2214+560];
	ld.shared.u32 	%r1450, [%r59+100];
	// begin inline asm
	dp4a.s32.s32 %r1448, %r1449, %r1450, %r1336;
	// end inline asm
	ld.shared.u32 	%r1453, [%r2214+560];
	ld.shared.u32 	%r1454, [%r59+104];
	// begin inline asm
	dp4a.s32.s32 %r1452, %r1453, %r1454, %r1340;
	// end inline asm
	ld.shared.u32 	%r1457, [%r2214+560];
	ld.shared.u32 	%r1458, [%r59+108];
	// begin inline asm
	dp4a.s32.s32 %r1456, %r1457, %r1458, %r1344;
	// end inline asm
	ld.shared.u32 	%r1461, [%r2214+576];
	ld.shared.u32 	%r1462, [%r59+96];
	// begin inline asm
	dp4a.s32.s32 %r1460, %r1461, %r1462, %r1348;
	// end inline asm
	ld.shared.u32 	%r1465, [%r2214+576];
	ld.shared.u32 	%r1466, [%r59+100];
	// begin inline asm
	dp4a.s32.s32 %r1464, %r1465, %r1466, %r1352;
	// end inline asm
	ld.shared.u32 	%r1469, [%r2214+576];
	ld.shared.u32 	%r1470, [%r59+104];
	// begin inline asm
	dp4a.s32.s32 %r1468, %r1469, %r1470, %r1356;
	// end inline asm
	ld.shared.u32 	%r1473, [%r2214+576];
	ld.shared.u32 	%r1474, [%r59+108];
	// begin inline asm
	dp4a.s32.s32 %r1472, %r1473, %r1474, %r1360;
	// end inline asm
	ld.shared.u32 	%r1477, [%r2214+592];
	ld.shared.u32 	%r1478, [%r59+96];
	// begin inline asm
	dp4a.s32.s32 %r1476, %r1477, %r1478, %r1364;
	// end inline asm
	ld.shared.u32 	%r1481, [%r2214+592];
	ld.shared.u32 	%r1482, [%r59+100];
	// begin inline asm
	dp4a.s32.s32 %r1480, %r1481, %r1482, %r1368;
	// end inline asm
	ld.shared.u32 	%r1485, [%r2214+592];
	ld.shared.u32 	%r1486, [%r59+104];
	// begin inline asm
	dp4a.s32.s32 %r1484, %r1485, %r1486, %r1372;
	// end inline asm
	ld.shared.u32 	%r1489, [%r2214+592];
	ld.shared.u32 	%r1490, [%r59+108];
	// begin inline asm
	dp4a.s32.s32 %r1488, %r1489, %r1490, %r1376;
	// end inline asm
	ld.shared.u32 	%r1493, [%r2214+608];
	ld.shared.u32 	%r1494, [%r59+96];
	// begin inline asm
	dp4a.s32.s32 %r1492, %r1493, %r1494, %r1380;
	// end inline asm
	ld.shared.u32 	%r1497, [%r2214+608];
	ld.shared.u32 	%r1498, [%r59+100];
	// begin inline asm
	dp4a.s32.s32 %r1496, %r1497, %r1498, %r1384;
	// end inline asm
	ld.shared.u32 	%r1501, [%r2214+608];
	ld.shared.u32 	%r1502, [%r59+104];
	// begin inline asm
	dp4a.s32.s32 %r1500, %r1501, %r1502, %r1388;
	// end inline asm
	ld.shared.u32 	%r1505, [%r2214+608];
	ld.shared.u32 	%r1506, [%r59+108];
	// begin inline asm
	dp4a.s32.s32 %r1504, %r1505, %r1506, %r1392;
	// end inline asm
	ld.shared.u32 	%r1509, [%r2214+624];
	ld.shared.u32 	%r1510, [%r59+96];
	// begin inline asm
	dp4a.s32.s32 %r1508, %r1509, %r1510, %r1396;
	// end inline asm
	ld.shared.u32 	%r1513, [%r2214+624];
	ld.shared.u32 	%r1514, [%r59+100];
	// begin inline asm
	dp4a.s32.s32 %r1512, %r1513, %r1514, %r1400;
	// end inline asm
	ld.shared.u32 	%r1517, [%r2214+624];
	ld.shared.u32 	%r1518, [%r59+104];
	// begin inline asm
	dp4a.s32.s32 %r1516, %r1517, %r1518, %r1404;
	// end inline asm
	ld.shared.u32 	%r1521, [%r2214+624];
	ld.shared.u32 	%r1522, [%r59+108];
	// begin inline asm
	dp4a.s32.s32 %r1520, %r1521, %r1522, %r1408;
	// end inline asm
	ld.shared.u32 	%r1525, [%r2214+640];
	ld.shared.u32 	%r1526, [%r59+96];
	// begin inline asm
	dp4a.s32.s32 %r1524, %r1525, %r1526, %r1412;
	// end inline asm
	ld.shared.u32 	%r1529, [%r2214+640];
	ld.shared.u32 	%r1530, [%r59+100];
	// begin inline asm
	dp4a.s32.s32 %r1528, %r1529, %r1530, %r1416;
	// end inline asm
	ld.shared.u32 	%r1533, [%r2214+640];
	ld.shared.u32 	%r1534, [%r59+104];
	// begin inline asm
	dp4a.s32.s32 %r1532, %r1533, %r1534, %r1420;
	// end inline asm
	ld.shared.u32 	%r1537, [%r2214+640];
	ld.shared.u32 	%r1538, [%r59+108];
	// begin inline asm
	dp4a.s32.s32 %r1536, %r1537, %r1538, %r1424;
	// end inline asm
	ld.shared.u32 	%r1541, [%r2214+516];
	ld.shared.u32 	%r1542, [%r59+16];
	// begin inline asm
	dp4a.s32.s32 %r1540, %r1541, %r1542, %r1428;
	// end inline asm
	ld.shared.u32 	%r1545, [%r2214+516];
	ld.shared.u32 	%r1546, [%r59+20];
	// begin inline asm
	dp4a.s32.s32 %r1544, %r1545, %r1546, %r1432;
	// end inline asm
	ld.shared.u32 	%r1549, [%r2214+516];
	ld.shared.u32 	%r1550, [%r59+24];
	// begin inline asm
	dp4a.s32.s32 %r1548, %r1549, %r1550, %r1436;
	// end inline asm
	ld.shared.u32 	%r1553, [%r2214+516];
	ld.shared.u32 	%r1554, [%r59+28];
	// begin inline asm
	dp4a.s32.s32 %r1552, %r1553, %r1554, %r1440;
	// end inline asm
	ld.shared.u32 	%r1557, [%r2214+532];
	ld.shared.u32 	%r1558, [%r59+16];
	// begin inline asm
	dp4a.s32.s32 %r1556, %r1557, %r1558, %r1444;
	// end inline asm
	ld.shared.u32 	%r1561, [%r2214+532];
	ld.shared.u32 	%r1562, [%r59+20];
	// begin inline asm
	dp4a.s32.s32 %r1560, %r1561, %r1562, %r1448;
	// end inline asm
	ld.shared.u32 	%r1565, [%r2214+532];
	ld.shared.u32 	%r1566, [%r59+24];
	// begin inline asm
	dp4a.s32.s32 %r1564, %r1565, %r1566, %r1452;
	// end inline asm
	ld.shared.u32 	%r1569, [%r2214+532];
	ld.shared.u32 	%r1570, [%r59+28];
	// begin inline asm
	dp4a.s32.s32 %r1568, %r1569, %r1570, %r1456;
	// end inline asm
	ld.shared.u32 	%r1573, [%r2214+548];
	ld.shared.u32 	%r1574, [%r59+16];
	// begin inline asm
	dp4a.s32.s32 %r1572, %r1573, %r1574, %r1460;
	// end inline asm
	ld.shared.u32 	%r1577, [%r2214+548];
	ld.shared.u32 	%r1578, [%r59+20];
	// begin inline asm
	dp4a.s32.s32 %r1576, %r1577, %r1578, %r1464;
	// end inline asm
	ld.shared.u32 	%r1581, [%r2214+548];
	ld.shared.u32 	%r1582, [%r59+24];
	// begin inline asm
	dp4a.s32.s32 %r1580, %r1581, %r1582, %r1468;
	// end inline asm
	ld.shared.u32 	%r1585, [%r2214+548];
	ld.shared.u32 	%r1586, [%r59+28];
	// begin inline asm
	dp4a.s32.s32 %r1584, %r1585, %r1586, %r1472;
	// end inline asm
	ld.shared.u32 	%r1589, [%r2214+564];
	ld.shared.u32 	%r1590, [%r59+16];
	// begin inline asm
	dp4a.s32.s32 %r1588, %r1589, %r1590, %r1476;
	// end inline asm
	ld.shared.u32 	%r1593, [%r2214+564];
	ld.shared.u32 	%r1594, [%r59+20];
	// begin inline asm
	dp4a.s32.s32 %r1592, %r1593, %r1594, %r1480;
	// end inline asm
	ld.shared.u32 	%r1597, [%r2214+564];
	ld.shared.u32 	%r1598, [%r59+24];
	// begin inline asm
	dp4a.s32.s32 %r1596, %r1597, %r1598, %r1484;
	// end inline asm
	ld.shared.u32 	%r1601, [%r2214+564];
	ld.shared.u32 	%r1602, [%r59+28];
	// begin inline asm
	dp4a.s32.s32 %r1600, %r1601, %r1602, %r1488;
	// end inline asm
	ld.shared.u32 	%r1605, [%r2214+580];
	ld.shared.u32 	%r1606, [%r59+16];
	// begin inline asm
	dp4a.s32.s32 %r1604, %r1605, %r1606, %r1492;
	// end inline asm
	ld.shared.u32 	%r1609, [%r2214+580];
	ld.shared.u32 	%r1610, [%r59+20];
	// begin inline asm
	dp4a.s32.s32 %r1608, %r1609, %r1610, %r1496;
	// end inline asm
	ld.shared.u32 	%r1613, [%r2214+580];
	ld.shared.u32 	%r1614, [%r59+24];
	// begin inline asm
	dp4a.s32.s32 %r1612, %r1613, %r1614, %r1500;
	// end inline asm
	ld.shared.u32 	%r1617, [%r2214+580];
	ld.shared.u32 	%r1618, [%r59+28];
	// begin inline asm
	dp4a.s32.s32 %r1616, %r1617, %r1618, %r1504;
	// end inline asm
	ld.shared.u32 	%r1621, [%r2214+596];
	ld.shared.u32 	%r1622, [%r59+16];
	// begin inline asm
	dp4a.s32.s32 %r1620, %r1621, %r1622, %r1508;
	// end inline asm
	ld.shared.u32 	%r1625, [%r2214+596];
	ld.shared.u32 	%r1626, [%r59+20];
	// begin inline asm
	dp4a.s32.s32 %r1624, %r1625, %r1626, %r1512;
	// end inline asm
	ld.shared.u32 	%r1629, [%r2214+596];
	ld.shared.u32 	%r1630, [%r59+24];
	// begin inline asm
	dp4a.s32.s32 %r1628, %r1629, %r1630, %r1516;
	// end inline asm
	ld.shared.u32 	%r1633, [%r2214+596];
	ld.shared.u32 	%r1634, [%r59+28];
	// begin inline asm
	dp4a.s32.s32 %r1632, %r1633, %r1634, %r1520;
	// end inline asm
	ld.shared.u32 	%r1637, [%r2214+612];
	ld.shared.u32 	%r1638, [%r59+16];
	// begin inline asm
	dp4a.s32.s32 %r1636, %r1637, %r1638, %r1524;
	// end inline asm
	ld.shared.u32 	%r1641, [%r2214+612];
	ld.shared.u32 	%r1642, [%r59+20];
	// begin inline asm
	dp4a.s32.s32 %r1640, %r1641, %r1642, %r1528;
	// end inline asm
	ld.shared.u32 	%r1645, [%r2214+612];
	ld.shared.u32 	%r1646, [%r59+24];
	// begin inline asm
	dp4a.s32.s32 %r1644, %r1645, %r1646, %r1532;
	// end inline asm
	ld.shared.u32 	%r1649, [%r2214+612];
	ld.shared.u32 	%r1650, [%r59+28];
	// begin inline asm
	dp4a.s32.s32 %r1648, %r1649, %r1650, %r1536;
	// end inline asm
	ld.shared.u32 	%r1653, [%r2214+532];
	ld.shared.u32 	%r1654, [%r59+64];
	// begin inline asm
	dp4a.s32.s32 %r1652, %r1653, %r1654, %r1540;
	// end inline asm
	ld.shared.u32 	%r1657, [%r2214+532];
	ld.shared.u32 	%r1658, [%r59+68];
	// begin inline asm
	dp4a.s32.s32 %r1656, %r1657, %r1658, %r1544;
	// end inline asm
	ld.shared.u32 	%r1661, [%r2214+532];
	ld.shared.u32 	%r1662, [%r59+72];
	// begin inline asm
	dp4a.s32.s32 %r1660, %r1661, %r1662, %r1548;
	// end inline asm
	ld.shared.u32 	%r1665, [%r2214+532];
	ld.shared.u32 	%r1666, [%r59+76];
	// begin inline asm
	dp4a.s32.s32 %r1664, %r1665, %r1666, %r1552;
	// end inline asm
	ld.shared.u32 	%r1669, [%r2214+548];
	ld.shared.u32 	%r1670, [%r59+64];
	// begin inline asm
	dp4a.s32.s32 %r1668, %r1669, %r1670, %r1556;
	// end inline asm
	ld.shared.u32 	%r1673, [%r2214+548];
	ld.shared.u32 	%r1674, [%r59+68];
	// begin inline asm
	dp4a.s32.s32 %r1672, %r1673, %r1674, %r1560;
	// end inline asm
	ld.shared.u32 	%r1677, [%r2214+548];
	ld.shared.u32 	%r1678, [%r59+72];
	// begin inline asm
	dp4a.s32.s32 %r1676, %r1677, %r1678, %r1564;
	// end inline asm
	ld.shared.u32 	%r1681, [%r2214+548];
	ld.shared.u32 	%r1682, [%r59+76];
	// begin inline asm
	dp4a.s32.s32 %r1680, %r1681, %r1682, %r1568;
	// end inline asm
	ld.shared.u32 	%r1685, [%r2214+564];
	ld.shared.u32 	%r1686, [%r59+64];
	// begin inline asm
	dp4a.s32.s32 %r1684, %r1685, %r1686, %r1572;
	// end inline asm
	ld.shared.u32 	%r1689, [%r2214+564];
	ld.shared.u32 	%r1690, [%r59+68];
	// begin inline asm
	dp4a.s32.s32 %r1688, %r1689, %r1690, %r1576;
	// end inline asm
	ld.shared.u32 	%r1693, [%r2214+564];
	ld.shared.u32 	%r1694, [%r59+72];
	// begin inline asm
	dp4a.s32.s32 %r1692, %r1693, %r1694, %r1580;
	// end inline asm
	ld.shared.u32 	%r1697, [%r2214+564];
	ld.shared.u32 	%r1698, [%r59+76];
	// begin inline asm
	dp4a.s32.s32 %r1696, %r1697, %r1698, %r1584;
	// end inline asm
	ld.shared.u32 	%r1701, [%r2214+580];
	ld.shared.u32 	%r1702, [%r59+64];
	// begin inline asm
	dp4a.s32.s32 %r1700, %r1701, %r1702, %r1588;
	// end inline asm
	ld.shared.u32 	%r1705, [%r2214+580];
	ld.shared.u32 	%r1706, [%r59+68];
	// begin inline asm
	dp4a.s32.s32 %r1704, %r1705, %r1706, %r1592;
	// end inline asm
	ld.shared.u32 	%r1709, [%r2214+580];
	ld.shared.u32 	%r1710, [%r59+72];
	// begin inline asm
	dp4a.s32.s32 %r1708, %r1709, %r1710, %r1596;
	// end inline asm
	ld.shared.u32 	%r1713, [%r2214+580];
	ld.shared.u32 	%r1714, [%r59+76];
	// begin inline asm
	dp4a.s32.s32 %r1712, %r1713, %r1714, %r1600;
	// end inline asm
	ld.shared.u32 	%r1717, [%r2214+596];
	ld.shared.u32 	%r1718, [%r59+64];
	// begin inline asm
	dp4a.s32.s32 %r1716, %r1717, %r1718, %r1604;
	// end inline asm
	ld.shared.u32 	%r1721, [%r2214+596];
	ld.shared.u32 	%r1722, [%r59+68];
	// begin inline asm
	dp4a.s32.s32 %r1720, %r1721, %r1722, %r1608;
	// end inline asm
	ld.shared.u32 	%r1725, [%r2214+596];
	ld.shared.u32 	%r1726, [%r59+72];
	// begin inline asm
	dp4a.s32.s32 %r1724, %r1725, %r1726, %r1612;
	// end inline asm
	ld.shared.u32 	%r1729, [%r2214+596];
	ld.shared.u32 	%r1730, [%r59+76];
	// begin inline asm
	dp4a.s32.s32 %r1728, %r1729, %r1730, %r1616;
	// end inline asm
	ld.shared.u32 	%r1733, [%r2214+612];
	ld.shared.u32 	%r1734, [%r59+64];
	// begin inline asm
	dp4a.s32.s32 %r1732, %r1733, %r1734, %r1620;
	// end inline asm
	ld.shared.u32 	%r1737, [%r2214+612];
	ld.shared.u32 	%r1738, [%r59+68];
	// begin inline asm
	dp4a.s32.s32 %r1736, %r1737, %r1738, %r1624;
	// end inline asm
	ld.shared.u32 	%r1741, [%r2214+612];
	ld.shared.u32 	%r1742, [%r59+72];
	// begin inline asm
	dp4a.s32.s32 %r1740, %r1741, %r1742, %r1628;
	// end inline asm
	ld.shared.u32 	%r1745, [%r2214+612];
	ld.shared.u32 	%r1746, [%r59+76];
	// begin inline asm
	dp4a.s32.s32 %r1744, %r1745, %r1746, %r1632;
	// end inline asm
	ld.shared.u32 	%r1749, [%r2214+628];
	ld.shared.u32 	%r1750, [%r59+64];
	// begin inline asm
	dp4a.s32.s32 %r1748, %r1749, %r1750, %r1636;
	// end inline asm
	ld.shared.u32 	%r1753, [%r2214+628];
	ld.shared.u32 	%r1754, [%r59+68];
	// begin inline asm
	dp4a.s32.s32 %r1752, %r1753, %r1754, %r1640;
	// end inline asm
	ld.shared.u32 	%r1757, [%r2214+628];
	ld.shared.u32 	%r1758, [%r59+72];
	// begin inline asm
	dp4a.s32.s32 %r1756, %r1757, %r1758, %r1644;
	// end inline asm
	ld.shared.u32 	%r1761, [%r2214+628];
	ld.shared.u32 	%r1762, [%r59+76];
	// begin inline asm
	dp4a.s32.s32 %r1760, %r1761, %r1762, %r1648;
	// end inline asm
	ld.shared.u32 	%r1765, [%r2214+548];
	ld.shared.u32 	%r1766, [%r59+112];
	// begin inline asm
	dp4a.s32.s32 %r1764, %r1765, %r1766, %r1652;
	// end inline asm
	ld.shared.u32 	%r1769, [%r2214+548];
	ld.shared.u32 	%r1770, [%r59+116];
	// begin inline asm
	dp4a.s32.s32 %r1768, %r1769, %r1770, %r1656;
	// end inline asm
	ld.shared.u32 	%r1773, [%r2214+548];
	ld.shared.u32 	%r1774, [%r59+120];
	// begin inline asm
	dp4a.s32.s32 %r1772, %r1773, %r1774, %r1660;
	// end inline asm
	ld.shared.u32 	%r1777, [%r2214+548];
	ld.shared.u32 	%r1778, [%r59+124];
	// begin inline asm
	dp4a.s32.s32 %r1776, %r1777, %r1778, %r1664;
	// end inline asm
	ld.shared.u32 	%r1781, [%r2214+564];
	ld.shared.u32 	%r1782, [%r59+112];
	// begin inline asm
	dp4a.s32.s32 %r1780, %r1781, %r1782, %r1668;
	// end inline asm
	ld.shared.u32 	%r1785, [%r2214+564];
	ld.shared.u32 	%r1786, [%r59+116];
	// begin inline asm
	dp4a.s32.s32 %r1784, %r1785, %r1786, %r1672;
	// end inline asm
	ld.shared.u32 	%r1789, [%r2214+564];
	ld.shared.u32 	%r1790, [%r59+120];
	// begin inline asm
	dp4a.s32.s32 %r1788, %r1789, %r1790, %r1676;
	// end inline asm
	ld.shared.u32 	%r1793, [%r2214+564];
	ld.shared.u32 	%r1794, [%r59+124];
	// begin inline asm
	dp4a.s32.s32 %r1792, %r1793, %r1794, %r1680;
	// end inline asm
	ld.shared.u32 	%r1797, [%r2214+580];
	ld.shared.u32 	%r1798, [%r59+112];
	// begin inline asm
	dp4a.s32.s32 %r1796, %r1797, %r1798, %r1684;
	// end inline asm
	ld.shared.u32 	%r1801, [%r2214+580];
	ld.shared.u32 	%r1802, [%r59+116];
	// begin inline asm
	dp4a.s32.s32 %r1800, %r1801, %r1802, %r1688;
	// end inline asm
	ld.shared.u32 	%r1805, [%r2214+580];
	ld.shared.u32 	%r1806, [%r59+120];
	// begin inline asm
	dp4a.s32.s32 %r1804, %r1805, %r1806, %r1692;
	// end inline asm
	ld.shared.u32 	%r1809, [%r2214+580];
	ld.shared.u32 	%r1810, [%r59+124];
	// begin inline asm
	dp4a.s32.s32 %r1808, %r1809, %r1810, %r1696;
	// end inline asm
	ld.shared.u32 	%r1813, [%r2214+596];
	ld.shared.u32 	%r1814, [%r59+112];
	// begin inline asm
	dp4a.s32.s32 %r1812, %r1813, %r1814, %r1700;
	// end inline asm
	ld.shared.u32 	%r1817, [%r2214+596];
	ld.shared.u32 	%r1818, [%r59+116];
	// begin inline asm
	dp4a.s32.s32 %r1816, %r1817, %r1818, %r1704;
	// end inline asm
	ld.shared.u32 	%r1821, [%r2214+596];
	ld.shared.u32 	%r1822, [%r59+120];
	// begin inline asm
	dp4a.s32.s32 %r1820, %r1821, %r1822, %r1708;
	// end inline asm
	ld.shared.u32 	%r1825, [%r2214+596];
	ld.shared.u32 	%r1826, [%r59+124];
	// begin inline asm
	dp4a.s32.s32 %r1824, %r1825, %r1826, %r1712;
	// end inline asm
	ld.shared.u32 	%r1829, [%r2214+612];
	ld.shared.u32 	%r1830, [%r59+112];
	// begin inline asm
	dp4a.s32.s32 %r1828, %r1829, %r1830, %r1716;
	// end inline asm
	ld.shared.u32 	%r1833, [%r2214+612];
	ld.shared.u32 	%r1834, [%r59+116];
	// begin inline asm
	dp4a.s32.s32 %r1832, %r1833, %r1834, %r1720;
	// end inline asm
	ld.shared.u32 	%r1837, [%r2214+612];
	ld.shared.u32 	%r1838, [%r59+120];
	// begin inline asm
	dp4a.s32.s32 %r1836, %r1837, %r1838, %r1724;
	// end inline asm
	ld.shared.u32 	%r1841, [%r2214+612];
	ld.shared.u32 	%r1842, [%r59+124];
	// begin inline asm
	dp4a.s32.s32 %r1840, %r1841, %r1842, %r1728;
	// end inline asm
	ld.shared.u32 	%r1845, [%r2214+628];
	ld.shared.u32 	%r1846, [%r59+112];
	// begin inline asm
	dp4a.s32.s32 %r1844, %r1845, %r1846, %r1732;
	// end inline asm
	ld.shared.u32 	%r1849, [%r2214+628];
	ld.shared.u32 	%r1850, [%r59+116];
	// begin inline asm
	dp4a.s32.s32 %r1848, %r1849, %r1850, %r1736;
	// end inline asm
	ld.shared.u32 	%r1853, [%r2214+628];
	ld.shared.u32 	%r1854, [%r59+120];
	// begin inline asm
	dp4a.s32.s32 %r1852, %r1853, %r1854, %r1740;
	// end inline asm
	ld.shared.u32 	%r1857, [%r2214+628];
	ld.shared.u32 	%r1858, [%r59+124];
	// begin inline asm
	dp4a.s32.s32 %r1856, %r1857, %r1858, %r1744;
	// end inline asm
	ld.shared.u32 	%r1861, [%r2214+644];
	ld.shared.u32 	%r1862, [%r59+112];
	// begin inline asm
	dp4a.s32.s32 %r1860, %r1861, %r1862, %r1748;
	// end inline asm
	ld.shared.u32 	%r1865, [%r2214+644];
	ld.shared.u32 	%r1866, [%r59+116];
	// begin inline asm
	dp4a.s32.s32 %r1864, %r1865, %r1866, %r1752;
	// end inline asm
	ld.shared.u32 	%r1869, [%r2214+644];
	ld.shared.u32 	%r1870, [%r59+120];
	// begin inline asm
	dp4a.s32.s32 %r1868, %r1869, %r1870, %r1756;
	// end inline asm
	ld.shared.u32 	%r1873, [%r2214+644];
	ld.shared.u32 	%r1874, [%r59+124];
	// begin inline asm
	dp4a.s32.s32 %r1872, %r1873, %r1874, %r1760;
	// end inline asm
	ld.shared.u32 	%r1877, [%r2214+520];
	ld.shared.u32 	%r1878, [%r59+32];
	// begin inline asm
	dp4a.s32.s32 %r1876, %r1877, %r1878, %r1764;
	// end inline asm
	ld.shared.u32 	%r1881, [%r2214+520];
	ld.shared.u32 	%r1882, [%r59+36];
	// begin inline asm
	dp4a.s32.s32 %r1880, %r1881, %r1882, %r1768;
	// end inline asm
	ld.shared.u32 	%r1885, [%r2214+520];
	ld.shared.u32 	%r1886, [%r59+40];
	// begin inline asm
	dp4a.s32.s32 %r1884, %r1885, %r1886, %r1772;
	// end inline asm
	ld.shared.u32 	%r1889, [%r2214+520];
	ld.shared.u32 	%r1890, [%r59+44];
	// begin inline asm
	dp4a.s32.s32 %r1888, %r1889, %r1890, %r1776;
	// end inline asm
	ld.shared.u32 	%r1893, [%r2214+536];
	ld.shared.u32 	%r1894, [%r59+32];
	// begin inline asm
	dp4a.s32.s32 %r1892, %r1893, %r1894, %r1780;
	// end inline asm
	ld.shared.u32 	%r1897, [%r2214+536];
	ld.shared.u32 	%r1898, [%r59+36];
	// begin inline asm
	dp4a.s32.s32 %r1896, %r1897, %r1898, %r1784;
	// end inline asm
	ld.shared.u32 	%r1901, [%r2214+536];
	ld.shared.u32 	%r1902, [%r59+40];
	// begin inline asm
	dp4a.s32.s32 %r1900, %r1901, %r1902, %r1788;
	// end inline asm
	ld.shared.u32 	%r1905, [%r2214+536];
	ld.shared.u32 	%r1906, [%r59+44];
	// begin inline asm
	dp4a.s32.s32 %r1904, %r1905, %r1906, %r1792;
	// end inline asm
	ld.shared.u32 	%r1909, [%r2214+552];
	ld.shared.u32 	%r1910, [%r59+32];
	// begin inline asm
	dp4a.s32.s32 %r1908, %r1909, %r1910, %r1796;
	// end inline asm
	ld.shared.u32 	%r1913, [%r2214+552];
	ld.shared.u32 	%r1914, [%r59+36];
	// begin inline asm
	dp4a.s32.s32 %r1912, %r1913, %r1914, %r1800;
	// end inline asm
	ld.shared.u32 	%r1917, [%r2214+552];
	ld.shared.u32 	%r1918, [%r59+40];
	// begin inline asm
	dp4a.s32.s32 %r1916, %r1917, %r1918, %r1804;
	// end inline asm
	ld.shared.u32 	%r1921, [%r2214+552];
	ld.shared.u32 	%r1922, [%r59+44];
	// begin inline asm
	dp4a.s32.s32 %r1920, %r1921, %r1922, %r1808;
	// end inline asm
	ld.shared.u32 	%r1925, [%r2214+568];
	ld.shared.u32 	%r1926, [%r59+32];
	// begin inline asm
	dp4a.s32.s32 %r1924, %r1925, %r1926, %r1812;
	// end inline asm
	ld.shared.u32 	%r1929, [%r2214+568];
	ld.shared.u32 	%r1930, [%r59+36];
	// begin inline asm
	dp4a.s32.s32 %r1928, %r1929, %r1930, %r1816;
	// end inline asm
	ld.shared.u32 	%r1933, [%r2214+568];
	ld.shared.u32 	%r1934, [%r59+40];
	// begin inline asm
	dp4a.s32.s32 %r1932, %r1933, %r1934, %r1820;
	// end inline asm
	ld.shared.u32 	%r1937, [%r2214+568];
	ld.shared.u32 	%r1938, [%r59+44];
	// begin inline asm
	dp4a.s32.s32 %r1936, %r1937, %r1938, %r1824;
	// end inline asm
	ld.shared.u32 	%r1941, [%r2214+584];
	ld.shared.u32 	%r1942, [%r59+32];
	// begin inline asm
	dp4a.s32.s32 %r1940, %r1941, %r1942, %r1828;
	// end inline asm
	ld.shared.u32 	%r1945, [%r2214+584];
	ld.shared.u32 	%r1946, [%r59+36];
	// begin inline asm
	dp4a.s32.s32 %r1944, %r1945, %r1946, %r1832;
	// end inline asm
	ld.shared.u32 	%r1949, [%r2214+584];
	ld.shared.u32 	%r1950, [%r59+40];
	// begin inline asm
	dp4a.s32.s32 %r1948, %r1949, %r1950, %r1836;
	// end inline asm
	ld.shared.u32 	%r1953, [%r2214+584];
	ld.shared.u32 	%r1954, [%r59+44];
	// begin inline asm
	dp4a.s32.s32 %r1952, %r1953, %r1954, %r1840;
	// end inline asm
	ld.shared.u32 	%r1957, [%r2214+600];
	ld.shared.u32 	%r1958, [%r59+32];
	// begin inline asm
	dp4a.s32.s32 %r1956, %r1957, %r1958, %r1844;
	// end inline asm
	ld.shared.u32 	%r1961, [%r2214+600];
	ld.shared.u32 	%r1962, [%r59+36];
	// begin inline asm
	dp4a.s32.s32 %r1960, %r1961, %r1962, %r1848;
	// end inline asm
	ld.shared.u32 	%r1965, [%r2214+600];
	ld.shared.u32 	%r1966, [%r59+40];
	// begin inline asm
	dp4a.s32.s32 %r1964, %r1965, %r1966, %r1852;
	// end inline asm
	ld.shared.u32 	%r1969, [%r2214+600];
	ld.shared.u32 	%r1970, [%r59+44];
	// begin inline asm
	dp4a.s32.s32 %r1968, %r1969, %r1970, %r1856;
	// end inline asm
	ld.shared.u32 	%r1973, [%r2214+616];
	ld.shared.u32 	%r1974, [%r59+32];
	// begin inline asm
	dp4a.s32.s32 %r1972, %r1973, %r1974, %r1860;
	// end inline asm
	ld.shared.u32 	%r1977, [%r2214+616];
	ld.shared.u32 	%r1978, [%r59+36];
	// begin inline asm
	dp4a.s32.s32 %r1976, %r1977, %r1978, %r1864;
	// end inline asm
	ld.shared.u32 	%r1981, [%r2214+616];
	ld.shared.u32 	%r1982, [%r59+40];
	// begin inline asm
	dp4a.s32.s32 %r1980, %r1981, %r1982, %r1868;
	// end inline asm
	ld.shared.u32 	%r1985, [%r2214+616];
	ld.shared.u32 	%r1986, [%r59+44];
	// begin inline asm
	dp4a.s32.s32 %r1984, %r1985, %r1986, %r1872;
	// end inline asm
	ld.shared.u32 	%r1989, [%r2214+536];
	ld.shared.u32 	%r1990, [%r59+80];
	// begin inline asm
	dp4a.s32.s32 %r1988, %r1989, %r1990, %r1876;
	// end inline asm
	ld.shared.u32 	%r1993, [%r2214+536];
	ld.shared.u32 	%r1994, [%r59+84];
	// begin inline asm
	dp4a.s32.s32 %r1992, %r1993, %r1994, %r1880;
	// end inline asm
	ld.shared.u32 	%r1997, [%r2214+536];
	ld.shared.u32 	%r1998, [%r59+88];
	// begin inline asm
	dp4a.s32.s32 %r1996, %r1997, %r1998, %r1884;
	// end inline asm
	ld.shared.u32 	%r2001, [%r2214+536];
	ld.shared.u32 	%r2002, [%r59+92];
	// begin inline asm
	dp4a.s32.s32 %r2000, %r2001, %r2002, %r1888;
	// end inline asm
	ld.shared.u32 	%r2005, [%r2214+552];
	ld.shared.u32 	%r2006, [%r59+80];
	// begin inline asm
	dp4a.s32.s32 %r2004, %r2005, %r2006, %r1892;
	// end inline asm
	ld.shared.u32 	%r2009, [%r2214+552];
	ld.shared.u32 	%r2010, [%r59+84];
	// begin inline asm
	dp4a.s32.s32 %r2008, %r2009, %r2010, %r1896;
	// end inline asm
	ld.shared.u32 	%r2013, [%r2214+552];
	ld.shared.u32 	%r2014, [%r59+88];
	// begin inline asm
	dp4a.s32.s32 %r2012, %r2013, %r2014, %r1900;
	// end inline asm
	ld.shared.u32 	%r2017, [%r2214+552];
	ld.shared.u32 	%r2018, [%r59+92];
	// begin inline asm
	dp4a.s32.s32 %r2016, %r2017, %r2018, %r1904;
	// end inline asm
	ld.shared.u32 	%r2021, [%r2214+568];
	ld.shared.u32 	%r2022, [%r59+80];
	// begin inline asm
	dp4a.s32.s32 %r2020, %r2021, %r2022, %r1908;
	// end inline asm
	ld.shared.u32 	%r2025, [%r2214+568];
	ld.shared.u32 	%r2026, [%r59+84];
	// begin inline asm
	dp4a.s32.s32 %r2024, %r2025, %r2026, %r1912;
	// end inline asm
	ld.shared.u32 	%r2029, [%r2214+568];
	ld.shared.u32 	%r2030, [%r59+88];
	// begin inline asm
	dp4a.s32.s32 %r2028, %r2029, %r2030, %r1916;
	// end inline asm
	ld.shared.u32 	%r2033, [%r2214+568];
	ld.shared.u32 	%r2034, [%r59+92];
	// begin inline asm
	dp4a.s32.s32 %r2032, %r2033, %r2034, %r1920;
	// end inline asm
	ld.shared.u32 	%r2037, [%r2214+584];
	ld.shared.u32 	%r2038, [%r59+80];
	// begin inline asm
	dp4a.s32.s32 %r2036, %r2037, %r2038, %r1924;
	// end inline asm
	ld.shared.u32 	%r2041, [%r2214+584];
	ld.shared.u32 	%r2042, [%r59+84];
	// begin inline asm
	dp4a.s32.s32 %r2040, %r2041, %r2042, %r1928;
	// end inline asm
	ld.shared.u32 	%r2045, [%r2214+584];
	ld.shared.u32 	%r2046, [%r59+88];
	// begin inline asm
	dp4a.s32.s32 %r2044, %r2045, %r2046, %r1932;
	// end inline asm
	ld.shared.u32 	%r2049, [%r2214+584];
	ld.shared.u32 	%r2050, [%r59+92];
	// begin inline asm
	dp4a.s32.s32 %r2048, %r2049, %r2050, %r1936;
	// end inline asm
	ld.shared.u32 	%r2053, [%r2214+600];
	ld.shared.u32 	%r2054, [%r59+80];
	// begin inline asm
	dp4a.s32.s32 %r2052, %r2053, %r2054, %r1940;
	// end inline asm
	ld.shared.u32 	%r2057, [%r2214+600];
	ld.shared.u32 	%r2058, [%r59+84];
	// begin inline asm
	dp4a.s32.s32 %r2056, %r2057, %r2058, %r1944;
	// end inline asm
	ld.shared.u32 	%r2061, [%r2214+600];
	ld.shared.u32 	%r2062, [%r59+88];
	// begin inline asm
	dp4a.s32.s32 %r2060, %r2061, %r2062, %r1948;
	// end inline asm
	ld.shared.u32 	%r2065, [%r2214+600];
	ld.shared.u32 	%r2066, [%r59+92];
	// begin inline asm
	dp4a.s32.s32 %r2064, %r2065, %r2066, %r1952;
	// end inline asm
	ld.shared.u32 	%r2069, [%r2214+616];
	ld.shared.u32 	%r2070, [%r59+80];
	// begin inline asm
	dp4a.s32.s32 %r2068, %r2069, %r2070, %r1956;
	// end inline asm
	ld.shared.u32 	%r2073, [%r2214+616];
	ld.shared.u32 	%r2074, [%r59+84];
	// begin inline asm
	dp4a.s32.s32 %r2072, %r2073, %r2074, %r1960;
	// end inline asm
	ld.shared.u32 	%r2077, [%r2214+616];
	ld.shared.u32 	%r2078, [%r59+88];
	// begin inline asm
	dp4a.s32.s32 %r2076, %r2077, %r2078, %r1964;
	// end inline asm
	ld.shared.u32 	%r2081, [%r2214+616];
	ld.shared.u32 	%r2082, [%r59+92];
	// begin inline asm
	dp4a.s32.s32 %r2080, %r2081, %r2082, %r1968;
	// end inline asm
	ld.shared.u32 	%r2085, [%r2214+632];
	ld.shared.u32 	%r2086, [%r59+80];
	// begin inline asm
	dp4a.s32.s32 %r2084, %r2085, %r2086, %r1972;
	// end inline asm
	ld.shared.u32 	%r2089, [%r2214+632];
	ld.shared.u32 	%r2090, [%r59+84];
	// begin inline asm
	dp4a.s32.s32 %r2088, %r2089, %r2090, %r1976;
	// end inline asm
	ld.shared.u32 	%r2093, [%r2214+632];
	ld.shared.u32 	%r2094, [%r59+88];
	// begin inline asm
	dp4a.s32.s32 %r2092, %r2093, %r2094, %r1980;
	// end inline asm
	ld.shared.u32 	%r2097, [%r2214+632];
	ld.shared.u32 	%r2098, [%r59+92];
	// begin inline asm
	dp4a.s32.s32 %r2096, %r2097, %r2098, %r1984;
	// end inline asm
	ld.shared.u32 	%r2101, [%r2214+552];
	ld.shared.u32 	%r2102, [%r59+128];
	// begin inline asm
	dp4a.s32.s32 %r2100, %r2101, %r2102, %r1988;
	// end inline asm
	ld.shared.u32 	%r2105, [%r2214+552];
	ld.shared.u32 	%r2106, [%r59+132];
	// begin inline asm
	dp4a.s32.s32 %r2104, %r2105, %r2106, %r1992;
	// end inline asm
	ld.shared.u32 	%r2109, [%r2214+552];
	ld.shared.u32 	%r2110, [%r59+136];
	// begin inline asm
	dp4a.s32.s32 %r2108, %r2109, %r2110, %r1996;
	// end inline asm
	ld.shared.u32 	%r2113, [%r2214+552];
	ld.shared.u32 	%r2114, [%r59+140];
	// begin inline asm
	dp4a.s32.s32 %r2112, %r2113, %r2114, %r2000;
	// end inline asm
	ld.shared.u32 	%r2117, [%r2214+568];
	ld.shared.u32 	%r2118, [%r59+128];
	// begin inline asm
	dp4a.s32.s32 %r2116, %r2117, %r2118, %r2004;
	// end inline asm
	ld.shared.u32 	%r2121, [%r2214+568];
	ld.shared.u32 	%r2122, [%r59+132];
	// begin inline asm
	dp4a.s32.s32 %r2120, %r2121, %r2122, %r2008;
	// end inline asm
	ld.shared.u32 	%r2125, [%r2214+568];
	ld.shared.u32 	%r2126, [%r59+136];
	// begin inline asm
	dp4a.s32.s32 %r2124, %r2125, %r2126, %r2012;
	// end inline asm
	ld.shared.u32 	%r2129, [%r2214+568];
	ld.shared.u32 	%r2130, [%r59+140];
	// begin inline asm
	dp4a.s32.s32 %r2128, %r2129, %r2130, %r2016;
	// end inline asm
	ld.shared.u32 	%r2133, [%r2214+584];
	ld.shared.u32 	%r2134, [%r59+128];
	// begin inline asm
	dp4a.s32.s32 %r2132, %r2133, %r2134, %r2020;
	// end inline asm
	ld.shared.u32 	%r2137, [%r2214+584];
	ld.shared.u32 	%r2138, [%r59+132];
	// begin inline asm
	dp4a.s32.s32 %r2136, %r2137, %r2138, %r2024;
	// end inline asm
	ld.shared.u32 	%r2141, [%r2214+584];
	ld.shared.u32 	%r2142, [%r59+136];
	// begin inline asm
	dp4a.s32.s32 %r2140, %r2141, %r2142, %r2028;
	// end inline asm
	ld.shared.u32 	%r2145, [%r2214+584];
	ld.shared.u32 	%r2146, [%r59+140];
	// begin inline asm
	dp4a.s32.s32 %r2144, %r2145, %r2146, %r2032;
	// end inline asm
	ld.shared.u32 	%r2149, [%r2214+600];
	ld.shared.u32 	%r2150, [%r59+128];
	// begin inline asm
	dp4a.s32.s32 %r2148, %r2149, %r2150, %r2036;
	// end inline asm
	ld.shared.u32 	%r2153, [%r2214+600];
	ld.shared.u32 	%r2154, [%r59+132];
	// begin inline asm
	dp4a.s32.s32 %r2152, %r2153, %r2154, %r2040;
	// end inline asm
	ld.shared.u32 	%r2157, [%r2214+600];
	ld.shared.u32 	%r2158, [%r59+136];
	// begin inline asm
	dp4a.s32.s32 %r2156, %r2157, %r2158, %r2044;
	// end inline asm
	ld.shared.u32 	%r2161, [%r2214+600];
	ld.shared.u32 	%r2162, [%r59+140];
	// begin inline asm
	dp4a.s32.s32 %r2160, %r2161, %r2162, %r2048;
	// end inline asm
	ld.shared.u32 	%r2165, [%r2214+616];
	ld.shared.u32 	%r2166, [%r59+128];
	// begin inline asm
	dp4a.s32.s32 %r2164, %r2165, %r2166, %r2052;
	// end inline asm
	ld.shared.u32 	%r2169, [%r2214+616];
	ld.shared.u32 	%r2170, [%r59+132];
	// begin inline asm
	dp4a.s32.s32 %r2168, %r2169, %r2170, %r2056;
	// end inline asm
	ld.shared.u32 	%r2173, [%r2214+616];
	ld.shared.u32 	%r2174, [%r59+136];
	// begin inline asm
	dp4a.s32.s32 %r2172, %r2173, %r2174, %r2060;
	// end inline asm
	ld.shared.u32 	%r2177, [%r2214+616];
	ld.shared.u32 	%r2178, [%r59+140];
	// begin inline asm
	dp4a.s32.s32 %r2176, %r2177, %r2178, %r2064;
	// end inline asm
	ld.shared.u32 	%r2181, [%r2214+632];
	ld.shared.u32 	%r2182, [%r59+128];
	// begin inline asm
	dp4a.s32.s32 %r2180, %r2181, %r2182, %r2068;
	// end inline asm
	ld.shared.u32 	%r2185, [%r2214+632];
	ld.shared.u32 	%r2186, [%r59+132];
	// begin inline asm
	dp4a.s32.s32 %r2184, %r2185, %r2186, %r2072;
	// end inline asm
	ld.shared.u32 	%r2189, [%r2214+632];
	ld.shared.u32 	%r2190, [%r59+136];
	// begin inline asm
	dp4a.s32.s32 %r2188, %r2189, %r2190, %r2076;
	// end inline asm
	ld.shared.u32 	%r2193, [%r2214+632];
	ld.shared.u32 	%r2194, [%r59+140];
	// begin inline asm
	dp4a.s32.s32 %r2192, %r2193, %r2194, %r2080;
	// end inline asm
	ld.shared.u32 	%r2197, [%r2214+648];
	ld.shared.u32 	%r2198, [%r59+128];
	// begin inline asm
	dp4a.s32.s32 %r2196, %r2197, %r2198, %r2084;
	// end inline asm
	ld.shared.u32 	%r2201, [%r2214+648];
	ld.shared.u32 	%r2202, [%r59+132];
	// begin inline asm
	dp4a.s32.s32 %r2200, %r2201, %r2202, %r2088;
	// end inline asm
	ld.shared.u32 	%r2205, [%r2214+648];
	ld.shared.u32 	%r2206, [%r59+136];
	// begin inline asm
	dp4a.s32.s32 %r2204, %r2205, %r2206, %r2092;
	// end inline asm
	ld.shared.u32 	%r2209, [%r2214+648];
	ld.shared.u32 	%r2210, [%r59+140];
	// begin inline asm
	dp4a.s32.s32 %r2208, %r2209, %r2210, %r2096;
	// end inline asm
	shl.b32 	%r2215, %r94, 6;
	shl.b32 	%r2216, %r1, 2;
	add.s32 	%r2217, %r2215, %r2216;
	mad.lo.s32 	%r2218, %r94, 12544, %r20;
	mad.lo.s32 	%r2219, %r1, 784, %r2218;
	add.s32 	%r2220, %r2219, %r8;
	mad.lo.s32 	%r2221, %r9, 392, %r2220;
	add.s32 	%r2222, %r2221, %r58;
	cvt.s64.s32 	%rd57, %r2100;
	mad.lo.s64 	%rd58, %rd57, 171761984733184, 1073741824;
	shr.u64 	%rd59, %rd58, 31;
	cvt.u32.u64 	%r2223, %rd59;
	mul.wide.u32 	%rd60, %r2217, 4;
	add.s64 	%rd61, %rd55, %rd60;
	ld.global.nc.u32 	%r2224, [%rd61];
	add.s32 	%r2225, %r2224, %r2223;
	max.s32 	%r2226, %r2225, 0;
	mul.wide.u32 	%rd62, %r2226, 2139368712;
	add.s64 	%rd63, %rd62, 18014398509481984;
	shr.u64 	%rd64, %rd63, 55;
	cvt.u32.u64 	%r2227, %rd64;
	min.u32 	%r2228, %r2227, 127;
	cvt.u64.u32 	%rd65, %r2222;
	add.s64 	%rd66, %rd56, %rd65;
	st.global.u8 	[%rd66], %r2228;
	cvt.s64.s32 	%rd67, %r2104;
	mad.lo.s64 	%rd68, %rd67, 171761984733184, 1073741824;
	shr.u64 	%rd69, %rd68, 31;
	cvt.u32.u64 	%r2229, %rd69;
	ld.global.nc.u32 	%r2230, [%rd61+4];
	add.s32 	%r2231, %r2230, %r2229;
	max.s32 	%r2232, %r2231, 0;
	mul.wide.u32 	%rd70, %r2232, 2139368712;
	add.s64 	%rd71, %rd70, 18014398509481984;
	shr.u64 	%rd72, %rd71, 55;
	cvt.u32.u64 	%r2233, %rd72;
	min.u32 	%r2234, %r2233, 127;
	st.global.u8 	[%rd66+1], %r2234;
	cvt.s64.s32 	%rd73, %r2108;
	mad.lo.s64 	%rd74, %rd73, 171761984733184, 1073741824;
	shr.u64 	%rd75, %rd74, 31;
	cvt.u32.u64 	%r2235, %rd75;
	ld.global.nc.u32 	%r2236, [%rd61+8];
	add.s32 	%r2237, %r2236, %r2235;
	max.s32 	%r2238, %r2237, 0;
	mul.wide.u32 	%rd76, %r2238, 2139368712;
	add.s64 	%rd77, %rd76, 18014398509481984;
	shr.u64 	%rd78, %rd77, 55;
	cvt.u32.u64 	%r2239, %rd78;
	min.u32 	%r2240, %r2239, 127;
	st.global.u8 	[%rd66+2], %r2240;
	cvt.s64.s32 	%rd79, %r2112;
	mad.lo.s64 	%rd80, %rd79, 171761984733184, 1073741824;
	shr.u64 	%rd81, %rd80, 31;
	cvt.u32.u64 	%r2241, %rd81;
	ld.global.nc.u32 	%r2242, [%rd61+12];
	add.s32 	%r2243, %r2242, %r2241;
	max.s32 	%r2244, %r2243, 0;
	mul.wide.u32 	%rd82, %r2244, 2139368712;
	add.s64 	%rd83, %rd82, 18014398509481984;
	shr.u64 	%rd84, %rd83, 55;
	cvt.u32.u64 	%r2245, %rd84;
	min.u32 	%r2246, %r2245, 127;
	st.global.u8 	[%rd66+3], %r2246;
	cvt.s64.s32 	%rd85, %r2116;
	mad.lo.s64 	%rd86, %rd85, 171761984733184, 1073741824;
	shr.u64 	%rd87, %rd86, 31;
	cvt.u32.u64 	%r2247, %rd87;
	add.s32 	%r2248, %r2224, %r2247;
	max.s32 	%r2249, %r2248, 0;
	mul.wide.u32 	%rd88, %r2249, 2139368712;
	add.s64 	%rd89, %rd88, 18014398509481984;
	shr.u64 	%rd90, %rd89, 55;
	cvt.u32.u64 	%r2250, %rd90;
	min.u32 	%r2251, %r2250, 127;
	st.global.u8 	[%rd66+56], %r2251;
	cvt.s64.s32 	%rd91, %r2120;
	mad.lo.s64 	%rd92, %rd91, 171761984733184, 1073741824;
	shr.u64 	%rd93, %rd92, 31;
	cvt.u32.u64 	%r2252, %rd93;
	add.s32 	%r2253, %r2230, %r2252;
	max.s32 	%r2254, %r2253, 0;
	mul.wide.u32 	%rd94, %r2254, 2139368712;
	add.s64 	%rd95, %rd94, 18014398509481984;
	shr.u64 	%rd96, %rd95, 55;
	cvt.u32.u64 	%r2255, %rd96;
	min.u32 	%r2256, %r2255, 127;
	st.global.u8 	[%rd66+57], %r2256;
	cvt.s64.s32 	%rd97, %r2124;
	mad.lo.s64 	%rd98, %rd97, 171761984733184, 1073741824;
	shr.u64 	%rd99, %rd98, 31;
	cvt.u32.u64 	%r2257, %rd99;
	add.s32 	%r2258, %r2236, %r2257;
	max.s32 	%r2259, %r2258, 0;
	mul.wide.u32 	%rd100, %r2259, 2139368712;
	add.s64 	%rd101, %rd100, 18014398509481984;
	shr.u64 	%rd102, %rd101, 55;
	cvt.u32.u64 	%r2260, %rd102;
	min.u32 	%r2261, %r2260, 127;
	st.global.u8 	[%rd66+58], %r2261;
	cvt.s64.s32 	%rd103, %r2128;
	mad.lo.s64 	%rd104, %rd103, 171761984733184, 1073741824;
	shr.u64 	%rd105, %rd104, 31;
	cvt.u32.u64 	%r2262, %rd105;
	add.s32 	%r2263, %r2242, %r2262;
	max.s32 	%r2264, %r2263, 0;
	mul.wide.u32 	%rd106, %r2264, 2139368712;
	add.s64 	%rd107, %rd106, 18014398509481984;
	shr.u64 	%rd108, %rd107, 55;
	cvt.u32.u64 	%r2265, %rd108;
	min.u32 	%r2266, %r2265, 127;
	st.global.u8 	[%rd66+59], %r2266;
	cvt.s64.s32 	%rd109, %r2132;
	mad.lo.s64 	%rd110, %rd109, 171761984733184, 1073741824;
	shr.u64 	%rd111, %rd110, 31;
	cvt.u32.u64 	%r2267, %rd111;
	add.s32 	%r2268, %r2224, %r2267;
	max.s32 	%r2269, %r2268, 0;
	mul.wide.u32 	%rd112, %r2269, 2139368712;
	add.s64 	%rd113, %rd112, 18014398509481984;
	shr.u64 	%rd114, %rd113, 55;
	cvt.u32.u64 	%r2270, %rd114;
	min.u32 	%r2271, %r2270, 127;
	st.global.u8 	[%rd66+112], %r2271;
	cvt.s64.s32 	%rd115, %r2136;
	mad.lo.s64 	%rd116, %rd115, 171761984733184, 1073741824;
	shr.u64 	%rd117, %rd116, 31;
	cvt.u32.u64 	%r2272, %rd117;
	add.s32 	%r2273, %r2230, %r2272;
	max.s32 	%r2274, %r2273, 0;
	mul.wide.u32 	%rd118, %r2274, 2139368712;
	add.s64 	%rd119, %rd118, 18014398509481984;
	shr.u64 	%rd120, %rd119, 55;
	cvt.u32.u64 	%r2275, %rd120;
	min.u32 	%r2276, %r2275, 127;
	st.global.u8 	[%rd66+113], %r2276;
	cvt.s64.s32 	%rd121, %r2140;
	mad.lo.s64 	%rd122, %rd121, 171761984733184, 1073741824;
	shr.u64 	%rd123, %rd122, 31;
	cvt.u32.u64 	%r2277, %rd123;
	add.s32 	%r2278, %r2236, %r2277;
	max.s32 	%r2279, %r2278, 0;
	mul.wide.u32 	%rd124, %r2279, 2139368712;
	add.s64 	%rd125, %rd124, 18014398509481984;
	shr.u64 	%rd126, %rd125, 55;
	cvt.u32.u64 	%r2280, %rd126;
	min.u32 	%r2281, %r2280, 127;
	st.global.u8 	[%rd66+114], %r2281;
	cvt.s64.s32 	%rd127, %r2144;
	mad.lo.s64 	%rd128, %rd127, 171761984733184, 1073741824;
	shr.u64 	%rd129, %rd128, 31;
	cvt.u32.u64 	%r2282, %rd129;
	add.s32 	%r2283, %r2242, %r2282;
	max.s32 	%r2284, %r2283, 0;
	mul.wide.u32 	%rd130, %r2284, 2139368712;
	add.s64 	%rd131, %rd130, 18014398509481984;
	shr.u64 	%rd132, %rd131, 55;
	cvt.u32.u64 	%r2285, %rd132;
	min.u32 	%r2286, %r2285, 127;
	st.global.u8 	[%rd66+115], %r2286;
	cvt.s64.s32 	%rd133, %r2148;
	mad.lo.s64 	%rd134, %rd133, 171761984733184, 1073741824;
	shr.u64 	%rd135, %rd134, 31;
	cvt.u32.u64 	%r2287, %rd135;
	add.s32 	%r2288, %r2224, %r2287;
	max.s32 	%r2289, %r2288, 0;
	mul.wide.u32 	%rd136, %r2289, 2139368712;
	add.s64 	%rd137, %rd136, 18014398509481984;
	shr.u64 	%rd138, %rd137, 55;
	cvt.u32.u64 	%r2290, %rd138;
	min.u32 	%r2291, %r2290, 127;
	st.global.u8 	[%rd66+168], %r2291;
	cvt.s64.s32 	%rd139, %r2152;
	mad.lo.s64 	%rd140, %rd139, 171761984733184, 1073741824;
	shr.u64 	%rd141, %rd140, 31;
	cvt.u32.u64 	%r2292, %rd141;
	add.s32 	%r2293, %r2230, %r2292;
	max.s32 	%r2294, %r2293, 0;
	mul.wide.u32 	%rd142, %r2294, 2139368712;
	add.s64 	%rd143, %rd142, 18014398509481984;
	shr.u64 	%rd144, %rd143, 55;
	cvt.u32.u64 	%r2295, %rd144;
	min.u32 	%r2296, %r2295, 127;
	st.global.u8 	[%rd66+169], %r2296;
	cvt.s64.s32 	%rd145, %r2156;
	mad.lo.s64 	%rd146, %rd145, 171761984733184, 1073741824;
	shr.u64 	%rd147, %rd146, 31;
	cvt.u32.u64 	%r2297, %rd147;
	add.s32 	%r2298, %r2236, %r2297;
	max.s32 	%r2299, %r2298, 0;
	mul.wide.u32 	%rd148, %r2299, 2139368712;
	add.s64 	%rd149, %rd148, 18014398509481984;
	shr.u64 	%rd150, %rd149, 55;
	cvt.u32.u64 	%r2300, %rd150;
	min.u32 	%r2301, %r2300, 127;
	st.global.u8 	[%rd66+170], %r2301;
	cvt.s64.s32 	%rd151, %r2160;
	mad.lo.s64 	%rd152, %rd151, 171761984733184, 1073741824;
	shr.u64 	%rd153, %rd152, 31;
	cvt.u32.u64 	%r2302, %rd153;
	add.s32 	%r2303, %r2242, %r2302;
	max.s32 	%r2304, %r2303, 0;
	mul.wide.u32 	%rd154, %r2304, 2139368712;
	add.s64 	%rd155, %rd154, 18014398509481984;
	shr.u64 	%rd156, %rd155, 55;
	cvt.u32.u64 	%r2305, %rd156;
	min.u32 	%r2306, %r2305, 127;
	st.global.u8 	[%rd66+171], %r2306;
	cvt.s64.s32 	%rd157, %r2164;
	mad.lo.s64 	%rd158, %rd157, 171761984733184, 1073741824;
	shr.u64 	%rd159, %rd158, 31;
	cvt.u32.u64 	%r2307, %rd159;
	add.s32 	%r2308, %r2224, %r2307;
	max.s32 	%r2309, %r2308, 0;
	mul.wide.u32 	%rd160, %r2309, 2139368712;
	add.s64 	%rd161, %rd160, 18014398509481984;
	shr.u64 	%rd162, %rd161, 55;
	cvt.u32.u64 	%r2310, %rd162;
	min.u32 	%r2311, %r2310, 127;
	st.global.u8 	[%rd66+224], %r2311;
	cvt.s64.s32 	%rd163, %r2168;
	mad.lo.s64 	%rd164, %rd163, 171761984733184, 1073741824;
	shr.u64 	%rd165, %rd164, 31;
	cvt.u32.u64 	%r2312, %rd165;
	add.s32 	%r2313, %r2230, %r2312;
	max.s32 	%r2314, %r2313, 0;
	mul.wide.u32 	%rd166, %r2314, 2139368712;
	add.s64 	%rd167, %rd166, 18014398509481984;
	shr.u64 	%rd168, %rd167, 55;
	cvt.u32.u64 	%r2315, %rd168;
	min.u32 	%r2316, %r2315, 127;
	st.global.u8 	[%rd66+225], %r2316;
	cvt.s64.s32 	%rd169, %r2172;
	mad.lo.s64 	%rd170, %rd169, 171761984733184, 1073741824;
	shr.u64 	%rd171, %rd170, 31;
	cvt.u32.u64 	%r2317, %rd171;
	add.s32 	%r2318, %r2236, %r2317;
	max.s32 	%r2319, %r2318, 0;
	mul.wide.u32 	%rd172, %r2319, 2139368712;
	add.s64 	%rd173, %rd172, 18014398509481984;
	shr.u64 	%rd174, %rd173, 55;
	cvt.u32.u64 	%r2320, %rd174;
	min.u32 	%r2321, %r2320, 127;
	st.global.u8 	[%rd66+226], %r2321;
	cvt.s64.s32 	%rd175, %r2176;
	mad.lo.s64 	%rd176, %rd175, 171761984733184, 1073741824;
	shr.u64 	%rd177, %rd176, 31;
	cvt.u32.u64 	%r2322, %rd177;
	add.s32 	%r2323, %r2242, %r2322;
	max.s32 	%r2324, %r2323, 0;
	mul.wide.u32 	%rd178, %r2324, 2139368712;
	add.s64 	%rd179, %rd178, 18014398509481984;
	shr.u64 	%rd180, %rd179, 55;
	cvt.u32.u64 	%r2325, %rd180;
	min.u32 	%r2326, %r2325, 127;
	st.global.u8 	[%rd66+227], %r2326;
	cvt.s64.s32 	%rd181, %r2180;
	mad.lo.s64 	%rd182, %rd181, 171761984733184, 1073741824;
	shr.u64 	%rd183, %rd182, 31;
	cvt.u32.u64 	%r2327, %rd183;
	add.s32 	%r2328, %r2224, %r2327;
	max.s32 	%r2329, %r2328, 0;
	mul.wide.u32 	%rd184, %r2329, 2139368712;
	add.s64 	%rd185, %rd184, 18014398509481984;
	shr.u64 	%rd186, %rd185, 55;
	cvt.u32.u64 	%r2330, %rd186;
	min.u32 	%r2331, %r2330, 127;
	st.global.u8 	[%rd66+280], %r2331;
	cvt.s64.s32 	%rd187, %r2184;
	mad.lo.s64 	%rd188, %rd187, 171761984733184, 1073741824;
	shr.u64 	%rd189, %rd188, 31;
	cvt.u32.u64 	%r2332, %rd189;
	add.s32 	%r2333, %r2230, %r2332;
	max.s32 	%r2334, %r2333, 0;
	mul.wide.u32 	%rd190, %r2334, 2139368712;
	add.s64 	%rd191, %rd190, 18014398509481984;
	shr.u64 	%rd192, %rd191, 55;
	cvt.u32.u64 	%r2335, %rd192;
	min.u32 	%r2336, %r2335, 127;
	st.global.u8 	[%rd66+281], %r2336;
	cvt.s64.s32 	%rd193, %r2188;
	mad.lo.s64 	%rd194, %rd193, 171761984733184, 1073741824;
	shr.u64 	%rd195, %rd194, 31;
	cvt.u32.u64 	%r2337, %rd195;
	add.s32 	%r2338, %r2236, %r2337;
	max.s32 	%r2339, %r2338, 0;
	mul.wide.u32 	%rd196, %r2339, 2139368712;
	add.s64 	%rd197, %rd196, 18014398509481984;
	shr.u64 	%rd198, %rd197, 55;
	cvt.u32.u64 	%r2340, %rd198;
	min.u32 	%r2341, %r2340, 127;
	st.global.u8 	[%rd66+282], %r2341;
	cvt.s64.s32 	%rd199, %r2192;
	mad.lo.s64 	%rd200, %rd199, 171761984733184, 1073741824;
	shr.u64 	%rd201, %rd200, 31;
	cvt.u32.u64 	%r2342, %rd201;
	add.s32 	%r2343, %r2242, %r2342;
	max.s32 	%r2344, %r2343, 0;
	mul.wide.u32 	%rd202, %r2344, 2139368712;
	add.s64 	%rd203, %rd202, 18014398509481984;
	shr.u64 	%rd204, %rd203, 55;
	cvt.u32.u64 	%r2345, %rd204;
	min.u32 	%r2346, %r2345, 127;
	st.global.u8 	[%rd66+283], %r2346;
	cvt.s64.s32 	%rd205, %r2196;
	mad.lo.s64 	%rd206, %rd205, 171761984733184, 1073741824;
	shr.u64 	%rd207, %rd206, 31;
	cvt.u32.u64 	%r2347, %rd207;
	add.s32 	%r2348, %r2224, %r2347;
	max.s32 	%r2349, %r2348, 0;
	mul.wide.u32 	%rd208, %r2349, 2139368712;
	add.s64 	%rd209, %rd208, 18014398509481984;
	shr.u64 	%rd210, %rd209, 55;
	cvt.u32.u64 	%r2350, %rd210;
	min.u32 	%r2351, %r2350, 127;
	st.global.u8 	[%rd66+336], %r2351;
	cvt.s64.s32 	%rd211, %r2200;
	mad.lo.s64 	%rd212, %rd211, 171761984733184, 1073741824;
	shr.u64 	%rd213, %rd212, 31;
	cvt.u32.u64 	%r2352, %rd213;
	add.s32 	%r2353, %r2230, %r2352;
	max.s32 	%r2354, %r2353, 0;
	mul.wide.u32 	%rd214, %r2354, 2139368712;
	add.s64 	%rd215, %rd214, 18014398509481984;
	shr.u64 	%rd216, %rd215, 55;
	cvt.u32.u64 	%r2355, %rd216;
	min.u32 	%r2356, %r2355, 127;
	st.global.u8 	[%rd66+337], %r2356;
	cvt.s64.s32 	%rd217, %r2204;
	mad.lo.s64 	%rd218, %rd217, 171761984733184, 1073741824;
	shr.u64 	%rd219, %rd218, 31;
	cvt.u32.u64 	%r2357, %rd219;
	add.s32 	%r2358, %r2236, %r2357;
	max.s32 	%r2359, %r2358, 0;
	mul.wide.u32 	%rd220, %r2359, 2139368712;
	add.s64 	%rd221, %rd220, 18014398509481984;
	shr.u64 	%rd222, %rd221, 55;
	cvt.u32.u64 	%r2360, %rd222;
	min.u32 	%r2361, %r2360, 127;
	st.global.u8 	[%rd66+338], %r2361;
	cvt.s64.s32 	%rd223, %r2208;
	mad.lo.s64 	%rd224, %rd223, 171761984733184, 1073741824;
	shr.u64 	%rd225, %rd224, 31;
	cvt.u32.u64 	%r2362, %rd225;
	add.s32 	%r2363, %r2242, %r2362;
	max.s32 	%r2364, %r2363, 0;
	mul.wide.u32 	%rd226, %r2364, 2139368712;
	add.s64 	%rd227, %rd226, 18014398509481984;
	shr.u64 	%rd228, %rd227, 55;
	cvt.u32.u64 	%r2365, %rd228;
	min.u32 	%r2366, %r2365, 127;
	st.global.u8 	[%rd66+339], %r2366;
	ret;

}
	// .globl	fused_nn_conv2d_cast_fixed_point_multiply_add_cast_nn_relu_cast_fixed_point_mult_18399029763786111876__15_kernel0
.visible .entry fused_nn_conv2d_cast_fixed_point_multiply_add_cast_nn_relu_cast_fixed_point_mult_18399029763786111876__15_kernel0(
	.param .u64 .ptr .align 1 fused_nn_conv2d_cast_fixed_point_multiply_add_cast_nn_relu_cast_fixed_point_mult_18399029763786111876__15_kernel0_param_0,
	.param .u64 .ptr .align 1 fused_nn_conv2d_cast_fixed_point_multiply_add_cast_nn_relu_cast_fixed_point_mult_18399029763786111876__15_kernel0_param_1,
	.param .u64 .ptr .align 1 fused_nn_conv2d_cast_fixed_point_multiply_add_cast_nn_relu_cast_fixed_point_mult_18399029763786111876__15_kernel0_param_2,
	.param .u64 .ptr .align 1 fused_nn_conv2d_cast_fixed_point_multiply_add_cast_nn_relu_cast_fixed_point_mult_18399029763786111876__15_kernel0_param_3
)
{
	.reg .pred 	%p<53>;
	.reg .b16 	%rs<50>;
	.reg .b32 	%r<1490>;
	.reg .b64 	%rd<177>;
	// demoted variable
	.shared .align 4 .b8 _ZZ113fused_nn_conv2d_cast_fixed_point_multiply_add_cast_nn_relu_cast_fixed_point_mult_18399029763786111876__15_kernel0E15pad_data_shared[480];
	// demoted variable
	.shared .align 4 .b8 _ZZ113fused_nn_conv2d_cast_fixed_point_multiply_add_cast_nn_relu_cast_fixed_point_mult_18399029763786111876__15_kernel0E18placeholder_shared[1152];
	ld.param.u64 	%rd25, [fused_nn_conv2d_cast_fixed_point_multiply_add_cast_nn_relu_cast_fixed_point_mult_18399029763786111876__15_kernel0_param_0];
	ld.param.u64 	%rd22, [fused_nn_conv2d_cast_fixed_point_multiply_add_cast_nn_relu_cast_fixed_point_mult_18399029763786111876__15_kernel0_param_1];
	cvta.to.global.u64 	%rd1, %rd22;
	cvta.to.global.u64 	%rd2, %rd25;
	mov.u32 	%r1, %tid.y;
	shl.b32 	%r60, %r1, 3;
	mov.u32 	%r2, %tid.x;
	add.s32 	%r3, %r60, %r2;
	setp.gt.u32 	%p7, %r3, 59;
	@%p7 bra 	$L__BB64_5;
	mov.u32 	%r4, %ctaid.x;
	mul.hi.u32 	%r62, %r4, -1840700269;
	shr.u32 	%r5, %r62, 2;
	and.b32  	%r63, %r62, 2147483644;
	cvt.u16.u32 	%rs1, %r3;
	mul.lo.s16 	%rs7, %rs1, 205;
	shr.u16 	%rs8, %rs7, 11;
	cvt.u32.u16 	%r6, %rs8;
	or.b32  	%r64, %r63, %r6;
	setp.eq.s32 	%p8, %r64, 0;
	add.s32 	%r65, %r63, %r6;
	setp.gt.u32 	%p9, %r65, 56;
	mov.b32 	%r1471, 0;
	or.pred  	%p10, %p8, %p9;
	@%p10 bra 	$L__BB64_4;
	mul.lo.s32 	%r70, %r5, 7;
	sub.s32 	%r7, %r4, %r70;
	shl.b32 	%r71, %r7, 3;
	and.b16  	%rs9, %rs1, 255;
	mul.lo.s16 	%rs10, %rs9, 205;
	shr.u16 	%rs11, %rs10, 11;
	mul.lo.s16 	%rs12, %rs11, 10;
	sub.s16 	%rs13, %rs1, %rs12;
	cvt.u32.u16 	%r72, %rs13;
	and.b32  	%r8, %r72, 255;
	or.b32  	%r73, %r71, %r8;
	setp.eq.s32 	%p11, %r73, 0;
	add.s32 	%r74, %r71, %r8;
	setp.gt.u32 	%p12, %r74, 56;
	or.pred  	%p13, %p11, %p12;
	@%p13 bra 	$L__BB64_4;
	mov.u32 	%r76, %ctaid.z;
	mul.lo.s32 	%r77, %r5, 896;
	shl.b32 	%r78, %r7, 5;
	shl.b32 	%r79, %r8, 2;
	mad.lo.s32 	%r80, %r76, 200704, %r77;
	add.s32 	%r81, %r80, %r78;
	mad.lo.s32 	%r82, %r6, 224, %r81;
	add.s32 	%r83, %r82, %r79;
	add.s32 	%r84, %r83, -228;
	cvt.s64.s32 	%rd26, %r84;
	add.s64 	%rd27, %rd2, %rd26;
	ld.global.nc.u32 	%r1471, [%rd27];
$L__BB64_4:
	shl.b32 	%r85, %r1, 5;
	shl.b32 	%r86, %r2, 2;
	add.s32 	%r87, %r85, %r86;
	mov.u32 	%r88, _ZZ113fused_nn_conv2d_cast_fixed_point_multiply_add_cast_nn_relu_cast_fixed_point_mult_18399029763786111876__15_kernel0E15pad_data_shared;
	add.s32 	%r89, %r88, %r87;
	st.shared.u32 	[%r89], %r1471;
$L__BB64_5:
	mov.u32 	%r91, %ctaid.x;
	mul.hi.u32 	%r93, %r91, -1840700269;
	and.b32  	%r94, %r93, 2147483644;
	cvt.u16.u32 	%rs14, %r3;
	and.b16  	%rs15, %rs14, 255;
	mul.lo.s16 	%rs16, %rs15, 205;
	shr.u16 	%rs17, %rs16, 11;
	cvt.u32.u16 	%r96, %rs17;
	or.b32  	%r97, %r94, %r96;
	setp.eq.s32 	%p14, %r97, 0;
	add.s32 	%r98, %r94, %r96;
	setp.gt.u32 	%p15, %r98, 56;
	shr.u32 	%r99, %r93, 2;
	mul.lo.s32 	%r100, %r99, 7;
	sub.s32 	%r101, %r91, %r100;
	shl.b32 	%r102, %r101, 3;
	mul.lo.s16 	%rs18, %rs17, 10;
	sub.s16 	%rs19, %rs14, %rs18;
	cvt.u32.u16 	%r103, %rs19;
	and.b32  	%r104, %r103, 255;
	or.b32  	%r105, %r102, %r104;
	setp.eq.s32 	%p16, %r105, 0;
	or.pred  	%p17, %p14, %p16;
	add.s32 	%r107, %r102, %r104;
	setp.gt.u32 	%p18, %r107, 56;
	mov.u32 	%r109, %ctaid.z;
	mul.lo.s32 	%r11, %r99, 896;
	shl.b32 	%r12, %r101, 5;
	shl.b32 	%r110, %r2, 2;
	shl.b32 	%r112, %r1, 1;
	shr.u32 	%r113, %r2, 2;
	add.s32 	%r114, %r113, %r112;
	mov.u32 	%r115, %ctaid.y;
	mul.lo.s32 	%r116, %r115, 18432;
	and.b32  	%r117, %r110, 12;
	or.pred  	%p19, %p17, %p15;
	or.pred  	%p1, %p19, %p18;
	setp.lt.u32 	%p20, %r114, 72;
	setp.lt.u32 	%p21, %r3, 288;
	and.pred  	%p22, %p20, %p21;
	setp.lt.u32 	%p23, %r1, 36;
	and.pred  	%p2, %p22, %p23;
	cvt.u16.u32 	%rs20, %r114;
	and.b16  	%rs21, %rs20, 255;
	mul.lo.s16 	%rs22, %rs21, 57;
	shr.u16 	%rs23, %rs22, 9;
	mul.wide.u16 	%r13, %rs23, 2304;
	mul.lo.s16 	%rs24, %rs23, 9;
	sub.s16 	%rs25, %rs20, %rs24;
	shl.b16 	%rs2, %rs25, 4;
	cvt.u32.u16 	%r118, %rs2;
	and.b32  	%r119, %r118, 240;
	setp.lt.u32 	%p24, %r114, 56;
	setp.lt.u32 	%p25, %r3, 224;
	and.pred  	%p26, %p24, %p25;
	setp.lt.u32 	%p27, %r1, 28;
	and.pred  	%p3, %p26, %p27;
	add.s16 	%rs26, %rs20, 16;
	and.b16  	%rs27, %rs26, 255;
	mul.lo.s16 	%rs28, %rs27, 57;
	shr.u16 	%rs29, %rs28, 9;
	mul.wide.u16 	%r14, %rs29, 2304;
	mul.lo.s16 	%rs30, %rs29, 9;
	sub.s16 	%rs31, %rs26, %rs30;
	shl.b16 	%rs3, %rs31, 4;
	cvt.u32.u16 	%r120, %rs3;
	and.b32  	%r121, %r120, 240;
	setp.lt.u32 	%p28, %r114, 40;
	setp.lt.u32 	%p29, %r3, 160;
	and.pred  	%p30, %p28, %p29;
	setp.lt.u32 	%p31, %r1, 20;
	and.pred  	%p4, %p30, %p31;
	add.s16 	%rs32, %rs20, 32;
	and.b16  	%rs33, %rs32, 255;
	mul.lo.s16 	%rs34, %rs33, 57;
	shr.u16 	%rs35, %rs34, 9;
	mul.wide.u16 	%r15, %rs35, 2304;
	mul.lo.s16 	%rs36, %rs35, 9;
	sub.s16 	%rs37, %rs32, %rs36;
	shl.b16 	%rs4, %rs37, 4;
	cvt.u32.u16 	%r122, %rs4;
	and.b32  	%r123, %r122, 240;
	setp.lt.u32 	%p32, %r114, 24;
	setp.lt.u32 	%p33, %r3, 96;
	and.pred  	%p34, %p32, %p33;
	setp.lt.u32 	%p35, %r1, 12;
	and.pred  	%p5, %p34, %p35;
	add.s16 	%rs38, %rs20, 48;
	and.b16  	%rs39, %rs38, 255;
	mul.lo.s16 	%rs40, %rs39, 57;
	shr.u16 	%rs41, %rs40, 9;
	mul.wide.u16 	%r16, %rs41, 2304;
	mul.lo.s16 	%rs42, %rs41, 9;
	sub.s16 	%rs43, %rs38, %rs42;
	shl.b16 	%rs5, %rs43, 4;
	cvt.u32.u16 	%r124, %rs5;
	and.b32  	%r125, %r124, 240;
	setp.lt.u32 	%p36, %r114, 8;
	setp.lt.u32 	%p37, %r3, 32;
	and.pred  	%p38, %p36, %p37;
	setp.lt.u32 	%p39, %r1, 4;
	and.pred  	%p6, %p38, %p39;
	add.s16 	%rs44, %rs20, 64;
	and.b16  	%rs45, %rs44, 255;
	mul.lo.s16 	%rs46, %rs45, 57;
	shr.u16 	%rs47, %rs46, 9;
	mul.wide.u16 	%r17, %rs47, 2304;
	mul.lo.s16 	%rs48, %rs47, 9;
	sub.s16 	%rs49, %rs44, %rs48;
	shl.b16 	%rs6, %rs49, 4;
	cvt.u32.u16 	%r126, %rs6;
	and.b32  	%r127, %r126, 240;
	add.s32 	%r128, %r116, %r17;
	or.b32  	%r129, %r128, %r117;
	or.b32  	%r130, %r129, %r127;
	cvt.u64.u32 	%rd28, %r130;
	add.s64 	%rd176, %rd1, %rd28;
	add.s32 	%r131, %r116, %r16;
	or.b32  	%r132, %r131, %r117;
	or.b32  	%r133, %r132, %r125;
	cvt.u64.u32 	%rd29, %r133;
	add.s64 	%rd175, %rd1, %rd29;
	add.s32 	%r134, %r116, %r15;
	or.b32  	%r135, %r134, %r117;
	or.b32  	%r136, %r135, %r123;
	cvt.u64.u32 	%rd30, %r136;
	add.s64 	%rd174, %rd1, %rd30;
	add.s32 	%r137, %r116, %r14;
	or.b32  	%r138, %r137, %r117;
	or.b32  	%r139, %r138, %r121;
	cvt.u64.u32 	%rd31, %r139;
	add.s64 	%rd173, %rd1, %rd31;
	add.s32 	%r140, %r116, %r13;
	or.b32  	%r141, %r140, %r117;
	or.b32  	%r142, %r141, %r119;
	cvt.u64.u32 	%rd32, %r142;
	add.s64 	%rd172, %rd1, %rd32;
	and.b32  	%r143, %r3, 255;
	mul.hi.u32 	%r144, %r143, 429496730;
	mul.wide.u32 	%rd33, %r144, 224;
	mul.wide.u32 	%rd34, %r104, 4;
	add.s64 	%rd35, %rd33, %rd34;
	mad.lo.s32 	%r145, %r109, 200704, %r11;
	cvt.u64.u32 	%rd36, %r145;
	add.s64 	%rd37, %rd35, %rd36;
	cvt.u64.u32 	%rd38, %r12;
	add.s64 	%rd39, %rd37, %rd38;
	add.s64 	%rd40, %rd39, %rd2;
	add.s64 	%rd171, %rd40, 12316;
	mov.b32 	%r1472, 0;
	mov.u32 	%r1473, %r1472;
	mov.u32 	%r1474, %r1472;
	mov.u32 	%r1475, %r1472;
	mov.u32 	%r1476, %r1472;
	mov.u32 	%r1477, %r1472;
	mov.u32 	%r1478, %r1472;
	mov.u32 	%r1479, %r1472;
	mov.u32 	%r1480, %r1472;
	mov.u32 	%r1481, %r1472;
	mov.u32 	%r1482, %r1472;
	mov.u32 	%r1483, %r1472;
	mov.u32 	%r1484, %r1472;
	mov.u32 	%r1485, %r1472;
	mov.u32 	%r1486, %r1472;
	mov.u32 	%r1487, %r1472;
	mov.u32 	%r1488, %r1472;
$L__BB64_6:
	mov.u32 	%r146, %tid.y;
	shl.b32 	%r147, %r146, 3;
	mov.u32 	%r148, %tid.x;
	add.s32 	%r149, %r147, %r148;
	setp.gt.u32 	%p40, %r149, 59;
	bar.sync 	0;
	@%p40 bra 	$L__BB64_10;
	mov.b32 	%r1489, 0;
	@%p1 bra 	$L__BB64_9;
	ld.global.nc.u32 	%r1489, [%rd171];
$L__BB64_9:
	not.b32 	%r151, %r1488;
	and.b32  	%r152, %r151, 1;
	mov.u32 	%r153, %tid.y;
	shl.b32 	%r154, %r153, 5;
	mov.u32 	%r155, %tid.x;
	shl.b32 	%r156, %r155, 2;
	add.s32 	%r157, %r156, %r154;
	mad.lo.s32 	%r158, %r152, 240, %r157;
	mov.u32 	%r159, _ZZ113fused_nn_conv2d_cast_fixed_point_multiply_add_cast_nn_relu_cast_fixed_point_mult_18399029763786111876__15_kernel0E15pad_data_shared;
	add.s32 	%r160, %r159, %r158;
	st.shared.u32 	[%r160], %r1489;
$L__BB64_10:
	not.pred 	%p41, %p2;
	@%p41 bra 	$L__BB64_12;
	ld.global.nc.u32 	%r161, [%rd172];
	mov.u32 	%r162, %tid.y;
	shl.b32 	%r163, %r162, 5;
	mov.u32 	%r164, %tid.x;
	shl.b32 	%r165, %r164, 2;
	add.s32 	%r166, %r165, %r163;
	mov.u32 	%r167, _ZZ113fused_nn_conv2d_cast_fixed_point_multiply_add_cast_nn_relu_cast_fixed_point_mult_18399029763786111876__15_kernel0E18placeholder_shared;
	add.s32 	%r168, %r167, %r166;
	st.shared.u32 	[%r168], %r161;
$L__BB64_12:
	not.pred 	%p42, %p3;
	@%p42 bra 	$L__BB64_14;
	ld.global.nc.u32 	%r169, [%rd173];
	mov.u32 	%r170, %tid.y;
	shl.b32 	%r171, %r170, 5;
	mov.u32 	%r172, %tid.x;
	shl.b32 	%r173, %r172, 2;
	add.s32 	%r174, %r173, %r171;
	mov.u32 	%r175, _ZZ113fused_nn_conv2d_cast_fixed_point_multiply_add_cast_nn_relu_cast_fixed_point_mult_18399029763786111876__15_kernel0E18placeholder_shared;
	add.s32 	%r176, %r175, %r174;
	st.shared.u32 	[%r176+256], %r169;
$L__BB64_14:
	not.pred 	%p43, %p4;
	@%p43 bra 	$L__BB64_16;
	ld.global.nc.u32 	%r177, [%rd174];
	mov.u32 	%r178, %tid.y;
	shl.b32 	%r179, %r178, 5;
	mov.u32 	%r180, %tid.x;
	shl.b32 	%r181, %r180, 2;
	add.s32 	%r182, %r181, %r179;
	mov.u32 	%r183, _ZZ113fused_nn_conv2d_cast_fixed_point_multiply_add_cast_nn_relu_cast_fixed_point_mult_18399029763786111876__15_kernel0E18placeholder_shared;
	add.s32 	%r184, %r183, %r182;
	st.shared.u32 	[%r184+512], %r177;
$L__BB64_16:
	not.pred 	%p44, %p5;
	@%p44 bra 	$L__BB64_18;
	ld.global.nc.u32 	%r185, [%rd175];
	mov.u32 	%r186, %tid.y;
	shl.b32 	%r187, %r186, 5;
	mov.u32 	%r188, %tid.x;
	shl.b32 	%r189, %r188, 2;
	add.s32 	%r190, %r189, %r187;
	mov.u32 	%r191, _ZZ113fused_nn_conv2d_cast_fixed_point_multiply_add_cast_nn_relu_cast_fixed_point_mult_18399029763786111876__15_kernel0E18placeholder_shared;
	add.s32 	%r192, %r191, %r190;
	st.shared.u32 	[%r192+768], %r185;
$L__BB64_18:
	not.pred 	%p45, %p6;
	@%p45 bra 	$L__BB64_20;
	ld.global.nc.u32 	%r193, [%rd176];
	mov.u32 	%r194, %tid.y;
	shl.b32 	%r195, %r194, 5;
	mov.u32 	%r196, %tid.x;
	shl.b32 	%r197, %r196, 2;
	add.s32 	%r198, %r197, %r195;
	mov.u32 	%r199, _ZZ113fused_nn_conv2d_cast_fixed_point_multiply_add_cast_nn_relu_cast_fixed_point_mult_18399029763786111876__15_kernel0E18placeholder_shared;
	add.s32 	%r200, %r199, %r198;
	st.shared.u32 	[%r200+1024], %r193;
$L__BB64_20:
	bar.sync 	0;
	and.b32  	%r777, %r1488, 1;
	setp.eq.b32 	%p46, %r777, 1;
	selp.b32 	%r778, 240, 0, %p46;
	mov.u32 	%r779, %tid.x;
	shl.b32 	%r37, %r779, 2;
	add.s32 	%r780, %r37, %r778;
	mov.u32 	%r781, _ZZ113fused_nn_conv2d_cast_fixed_point_multiply_add_cast_nn_relu_cast_fixed_point_mult_18399029763786111876__15_kernel0E15pad_data_shared;
	add.s32 	%r782, %r781, %r780;
	ld.shared.u32 	%r202, [%r782];
	mov.u32 	%r38, %tid.y;
	mov.u32 	%r783, _ZZ113fused_nn_conv2d_cast_fixed_point_multiply_add_cast_nn_relu_cast_fixed_point_mult_18399029763786111876__15_kernel0E18placeholder_shared;
	mad.lo.s32 	%r39, %r38, 144, %r783;
	ld.shared.u32 	%r203, [%r39];
	// begin inline asm
	dp4a.s32.s32 %r201, %r202, %r203, %r1487;
	// end inline asm
	ld.shared.u32 	%r206, [%r782+40];
	ld.shared.u32 	%r207, [%r39];
	// begin inline asm
	dp4a.s32.s32 %r205, %r206, %r207, %r1483;
	// end inline asm
	ld.shared.u32 	%r210, [%r782+80];
	ld.shared.u32 	%r211, [%r39];
	// begin inline asm
	dp4a.s32.s32 %r209, %r210, %r211, %r1479;
	// end inline asm
	ld.shared.u32 	%r214, [%r782+120];
	ld.shared.u32 	%r215, [%r39];
	// begin inline asm
	dp4a.s32.s32 %r213, %r214, %r215, %r1475;
	// end inline asm
	ld.shared.u32 	%r218, [%r782];
	ld.shared.u32 	%r219, [%r39+4];
	// begin inline asm
	dp4a.s32.s32 %r217, %r218, %r219, %r1486;
	// end inline asm
	ld.shared.u32 	%r222, [%r782+40];
	ld.shared.u32 	%r223, [%r39+4];
	// begin inline asm
	dp4a.s32.s32 %r221, %r222, %r223, %r1482;
	// end inline asm
	ld.shared.u32 	%r226, [%r782+80];
	ld.shared.u32 	%r227, [%r39+4];
	// begin inline asm
	dp4a.s32.s32 %r225, %r226, %r227, %r1478;
	// end inline asm
	ld.shared.u32 	%r230, [%r782+120];
	ld.shared.u32 	%r231, [%r39+4];
	// begin inline asm
	dp4a.s32.s32 %r229, %r230, %r231, %r1474;
	// end inline asm
	ld.shared.u32 	%r234, [%r782];
	ld.shared.u32 	%r235, [%r39+8];
	// begin inline asm
	dp4a.s32.s32 %r233, %r234, %r235, %r1485;
	// end inline asm
	ld.shared.u32 	%r238, [%r782+40];
	ld.shared.u32 	%r239, [%r39+8];
	// begin inline asm
	dp4a.s32.s32 %r237, %r238, %r239, %r1481;
	// end inline asm
	ld.shared.u32 	%r242, [%r782+80];
	ld.shared.u32 	%r243, [%r39+8];
	// begin inline asm
	dp4a.s32.s32 %r241, %r242, %r243, %r1477;
	// end inline asm
	ld.shared.u32 	%r246, [%r782+120];
	ld.shared.u32 	%r247, [%r39+8];
	// begin inline asm
	dp4a.s32.s32 %r245, %r246, %r247, %r1473;
	// end inline asm
	ld.shared.u32 	%r250, [%r782];
	ld.shared.u32 	%r251, [%r39+12];
	// begin inline asm
	dp4a.s32.s32 %r249, %r250, %r251, %r1484;
	// end inline asm
	ld.shared.u32 	%r254, [%r782+40];
	ld.shared.u32 	%r255, [%r39+12];
	// begin inline asm
	dp4a.s32.s32 %r253, %r254, %r255, %r1480;
	// end inline asm
	ld.shared.u32 	%r258, [%r782+80];
	ld.shared.u32 	%r259, [%r39+12];
	// begin inline asm
	dp4a.s32.s32 %r257, %r258, %r259, %r1476;
	// end inline asm
	ld.shared.u32 	%r262, [%r782+120];
	ld.shared.u32 	%r263, [%r39+12];
	// begin inline asm
	dp4a.s32.s32 %r261, %r262, %r263, %r1472;
	// end inline asm
	ld.shared.u32 	%r266, [%r782+40];
	ld.shared.u32 	%r267, [%r39+48];
	// begin inline asm
	dp4a.s32.s32 %r265, %r266, %r267, %r201;
	// end inline asm
	ld.shared.u32 	%r270, [%r782+80];
	ld.shared.u32 	%r271, [%r39+48];
	// begin inline asm
	dp4a.s32.s32 %r269, %r270, %r271, %r205;
	// end inline asm
	ld.shared.u32 	%r274, [%r782+120];
	ld.shared.u32 	%r275, [%r39+48];
	// begin inline asm
	dp4a.s32.s32 %r273, %r274, %r275, %r209;
	// end inline asm
	ld.shared.u32 	%r278, [%r782+160];
	ld.shared.u32 	%r279, [%r39+48];
	// begin inline asm
	dp4a.s32.s32 %r277, %r278, %r279, %r213;
	// end inline asm
	ld.shared.u32 	%r282, [%r782+40];
	ld.shared.u32 	%r283, [%r39+52];
	// begin inline asm
	dp4a.s32.s32 %r281, %r282, %r283, %r217;
	// end inline asm
	ld.shared.u32 	%r286, [%r782+80];
	ld.shared.u32 	%r287, [%r39+52];
	// begin inline asm
	dp4a.s32.s32 %r285, %r286, %r287, %r221;
	// end inline asm
	ld.shared.u32 	%r290, [%r782+120];
	ld.shared.u32 	%r291, [%r39+52];
	// begin inline asm
	dp4a.s32.s32 %r289, %r290, %r291, %r225;
	// end inline asm
	ld.shared.u32 	%r294, [%r782+160];
	ld.shared.u32 	%r295, [%r39+52];
	// begin inline asm
	dp4a.s32.s32 %r293, %r294, %r295, %r229;
	// end inline asm
	ld.shared.u32 	%r298, [%r782+40];
	ld.shared.u32 	%r299, [%r39+56];
	// begin inline asm
	dp4a.s32.s32 %r297, %r298, %r299, %r233;
	// end inline asm
	ld.shared.u32 	%r302, [%r782+80];
	ld.shared.u32 	%r303, [%r39+56];
	// begin inline asm
	dp4a.s32.s32 %r301, %r302, %r303, %r237;
	// end inline asm
	ld.shared.u32 	%r306, [%r782+120];
	ld.shared.u32 	%r307, [%r39+56];
	// begin inline asm
	dp4a.s32.s32 %r305, %r306, %r307, %r241;
	// end inline asm
	ld.shared.u32 	%r310, [%r782+160];
	ld.shared.u32 	%r311, [%r39+56];
	// begin inline asm
	dp4a.s32.s32 %r309, %r310, %r311, %r245;
	// end inline asm
	ld.shared.u32 	%r314, [%r782+40];
	ld.shared.u32 	%r315, [%r39+60];
	// begin inline asm
	dp4a.s32.s32 %r313, %r314, %r315, %r249;
	// end inline asm
	ld.shared.u32 	%r318, [%r782+80];
	ld.shared.u32 	%r319, [%r39+60];
	// begin inline asm
	dp4a.s32.s32 %r317, %r318, %r319, %r253;
	// end inline asm
	ld.shared.u32 	%r322, [%r782+120];
	ld.shared.u32 	%r323, [%r39+60];
	// begin inline asm
	dp4a.s32.s32 %r321, %r322, %r323, %r257;
	// end inline asm
	ld.shared.u32 	%r326, [%r782+160];
	ld.shared.u32 	%r327, [%r39+60];
	// begin inline asm
	dp4a.s32.s32 %r325, %r326, %r327, %r261;
	// end inline asm
	ld.shared.u32 	%r330, [%r782+80];
	ld.shared.u32 	%r331, [%r39+96];
	// begin inline asm
	dp4a.s32.s32 %r329, %r330, %r331, %r265;
	// end inline asm
	ld.shared.u32 	%r334, [%r782+120];
	ld.shared.u32 	%r335, [%r39+96];
	// begin inline asm
	dp4a.s32.s32 %r333, %r334, %r335, %r269;
	// end inline asm
	ld.shared.u32 	%r338, [%r782+160];
	ld.shared.u32 	%r339, [%r39+96];
	// begin inline asm
	dp4a.s32.s32 %r337, %r338, %r339, %r273;
	// end inline asm
	ld.shared.u32 	%r342, [%r782+200];
	ld.shared.u32 	%r343, [%r39+96];
	// begin inline asm
	dp4a.s32.s32 %r341, %r342, %r343, %r277;
	// end inline asm
	ld.shared.u32 	%r346, [%r782+80];
	ld.shared.u32 	%r347, [%r39+100];
	// begin inline asm
	dp4a.s32.s32 %r345, %r346, %r347, %r281;
	// end inline asm
	ld.shared.u32 	%r350, [%r782+120];
	ld.shared.u32 	%r351, [%r39+100];
	// begin inline asm
	dp4a.s32.s32 %r349, %r350, %r351, %r285;
	// end inline asm
	ld.shared.u32 	%r354, [%r782+160];
	ld.shared.u32 	%r355, [%r39+100];
	// begin inline asm
	dp4a.s32.s32 %r353, %r354, %r355, %r289;
	// end inline asm
	ld.shared.u32 	%r358, [%r782+200];
	ld.shared.u32 	%r359, [%r39+100];
	// begin inline asm
	dp4a.s32.s32 %r357, %r358, %r359, %r293;
	// end inline asm
	ld.shared.u32 	%r362, [%r782+80];
	ld.shared.u32 	%r363, [%r39+104];
	// begin inline asm
	dp4a.s32.s32 %r361, %r362, %r363, %r297;
	// end inline asm
	ld.shared.u32 	%r366, [%r782+120];
	ld.shared.u32 	%r367, [%r39+104];
	// begin inline asm
	dp4a.s32.s32 %r365, %r366, %r367, %r301;
	// end inline asm
	ld.shared.u32 	%r370, [%r782+160];
	ld.shared.u32 	%r371, [%r39+104];
	// begin inline asm
	dp4a.s32.s32 %r369, %r370, %r371, %r305;
	// end inline asm
	ld.shared.u32 	%r374, [%r782+200];
	ld.shared.u32 	%r375, [%r39+104];
	// begin inline asm
	dp4a.s32.s32 %r373, %r374, %r375, %r309;
	// end inline asm
	ld.shared.u32 	%r378, [%r782+80];
	ld.shared.u32 	%r379, [%r39+108];
	// begin inline asm
	dp4a.s32.s32 %r377, %r378, %r379, %r313;
	// end inline asm
	ld.shared.u32 	%r382, [%r782+120];
	ld.shared.u32 	%r383, [%r39+108];
	// begin inline asm
	dp4a.s32.s32 %r381, %r382, %r383, %r317;
	// end inline asm
	ld.shared.u32 	%r386, [%r782+160];
	ld.shared.u32 	%r387, [%r39+108];
	// begin inline asm
	dp4a.s32.s32 %r385, %r386, %r387, %r321;
	// end inline asm
	ld.shared.u32 	%r390, [%r782+200];
	ld.shared.u32 	%r391, [%r39+108];
	// begin inline asm
	dp4a.s32.s32 %r389, %r390, %r391, %r325;
	// end inline asm
	ld.shared.u32 	%r394, [%r782+4];
	ld.shared.u32 	%r395, [%r39+16];
	// begin inline asm
	dp4a.s32.s32 %r393, %r394, %r395, %r329;
	// end inline asm
	ld.shared.u32 	%r398, [%r782+44];
	ld.shared.u32 	%r399, [%r39+16];
	// begin inline asm
	dp4a.s32.s32 %r397, %r398, %r399, %r333;
	// end inline asm
	ld.shared.u32 	%r402, [%r782+84];
	ld.shared.u32 	%r403, [%r39+16];
	// begin inline asm
	dp4a.s32.s32 %r401, %r402, %r403, %r337;
	// end inline asm
	ld.shared.u32 	%r406, [%r782+124];
	ld.shared.u32 	%r407, [%r39+16];
	// begin inline asm
	dp4a.s32.s32 %r405, %r406, %r407, %r341;
	// end inline asm
	ld.shared.u32 	%r410, [%r782+4];
	ld.shared.u32 	%r411, [%r39+20];
	// begin inline asm
	dp4a.s32.s32 %r409, %r410, %r411, %r345;
	// end inline asm
	ld.shared.u32 	%r414, [%r782+44];
	ld.shared.u32 	%r415, [%r39+20];
	// begin inline asm
	dp4a.s32.s32 %r413, %r414, %r415, %r349;
	// end inline asm
	ld.shared.u32 	%r418, [%r782+84];
	ld.shared.u32 	%r419, [%r39+20];
	// begin inline asm
	dp4a.s32.s32 %r417, %r418, %r419, %r353;
	// end inline asm
	ld.shared.u32 	%r422, [%r782+124];
	ld.shared.u32 	%r423, [%r39+20];
	// begin inline asm
	dp4a.s32.s32 %r421, %r422, %r423, %r357;
	// end inline asm
	ld.shared.u32 	%r426, [%r782+4];
	ld.shared.u32 	%r427, [%r39+24];
	// begin inline asm
	dp4a.s32.s32 %r425, %r426, %r427, %r361;
	// end inline asm
	ld.shared.u32 	%r430, [%r782+44];
	ld.shared.u32 	%r431, [%r39+24];
	// begin inline asm
	dp4a.s32.s32 %r429, %r430, %r431, %r365;
	// end inline asm
	ld.shared.u32 	%r434, [%r782+84];
	ld.shared.u32 	%r435, [%r39+24];
	// begin inline asm
	dp4a.s32.s32 %r433, %r434, %r435, %r369;
	// end inline asm
	ld.shared.u32 	%r438, [%r782+124];
	ld.shared.u32 	%r439, [%r39+24];
	// begin inline asm
	dp4a.s32.s32 %r437, %r438, %r439, %r373;
	// end inline asm
	ld.shared.u32 	%r442, [%r782+4];
	ld.shared.u32 	%r443, [%r39+28];
	// begin inline asm
	dp4a.s32.s32 %r441, %r442, %r443, %r377;
	// end inline asm
	ld.shared.u32 	%r446, [%r782+44];
	ld.shared.u32 	%r447, [%r39+28];
	// begin inline asm
	dp4a.s32.s32 %r445, %r446, %r447, %r381;
	// end inline asm
	ld.shared.u32 	%r450, [%r782+84];
	ld.shared.u32 	%r451, [%r39+28];
	// begin inline asm
	dp4a.s32.s32 %r449, %r450, %r451, %r385;
	// end inline asm
	ld.shared.u32 	%r454, [%r782+124];
	ld.shared.u32 	%r455, [%r39+28];
	// begin inline asm
	dp4a.s32.s32 %r453, %r454, %r455, %r389;
	// end inline asm
	ld.shared.u32 	%r458, [%r782+44];
	ld.shared.u32 	%r459, [%r39+64];
	// begin inline asm
	dp4a.s32.s32 %r457, %r458, %r459, %r393;
	// end inline asm
	ld.shared.u32 	%r462, [%r782+84];
	ld.shared.u32 	%r463, [%r39+64];
	// begin inline asm
	dp4a.s32.s32 %r461, %r462, %r463, %r397;
	// end inline asm
	ld.shared.u32 	%r466, [%r782+124];
	ld.shared.u32 	%r467, [%r39+64];
	// begin inline asm
	dp4a.s32.s32 %r465, %r466, %r467, %r401;
	// end inline asm
	ld.shared.u32 	%r470, [%r782+164];
	ld.shared.u32 	%r471, [%r39+64];
	// begin inline asm
	dp4a.s32.s32 %r469, %r470, %r471, %r405;
	// end inline asm
	ld.shared.u32 	%r474, [%r782+44];
	ld.shared.u32 	%r475, [%r39+68];
	// begin inline asm
	dp4a.s32.s32 %r473, %r474, %r475, %r409;
	// end inline asm
	ld.shared.u32 	%r478, [%r782+84];
	ld.shared.u32 	%r479, [%r39+68];
	// begin inline asm
	dp4a.s32.s32 %r477, %r478, %r479, %r413;
	// end inline asm
	ld.shared.u32 	%r482, [%r782+124];
	ld.shared.u32 	%r483, [%r39+68];
	// begin inline asm
	dp4a.s32.s32 %r481, %r482, %r483, %r417;
	// end inline asm
	ld.shared.u32 	%r486, [%r782+164];
	ld.shared.u32 	%r487, [%r39+68];
	// begin inline asm
	dp4a.s32.s32 %r485, %r486, %r487, %r421;
	// end inline asm
	ld.shared.u32 	%r490, [%r782+44];
	ld.shared.u32 	%r491, [%r39+72];
	// begin inline asm
	dp4a.s32.s32 %r489, %r490, %r491, %r425;
	// end inline asm
	ld.shared.u32 	%r494, [%r782+84];
	ld.shared.u32 	%r495, [%r39+72];
	// begin inline asm
	dp4a.s32.s32 %r493, %r494, %r495, %r429;
	// end inline asm
	ld.shared.u32 	%r498, [%r782+124];
	ld.shared.u32 	%r499, [%r39+72];
	// begin inline asm
	dp4a.s32.s32 %r497, %r498, %r499, %r433;
	// end inline asm
	ld.shared.u32 	%r502, [%r782+164];
	ld.shared.u32 	%r503, [%r39+72];
	// begin inline asm
	dp4a.s32.s32 %r501, %r502, %r503, %r437;
	// end inline asm
	ld.shared.u32 	%r506, [%r782+44];
	ld.shared.u32 	%r507, [%r39+76];
	// begin inline asm
	dp4a.s32.s32 %r505, %r506, %r507, %r441;
	// end inline asm
	ld.shared.u32 	%r510, [%r782+84];
	ld.shared.u32 	%r511, [%r39+76];
	// begin inline asm
	dp4a.s32.s32 %r509, %r510, %r511, %r445;
	// end inline asm
	ld.shared.u32 	%r514, [%r782+124];
	ld.shared.u32 	%r515, [%r39+76];
	// begin inline asm
	dp4a.s32.s32 %r513, %r514, %r515, %r449;
	// end inline asm
	ld.shared.u32 	%r518, [%r782+164];
	ld.shared.u32 	%r519, [%r39+76];
	// begin inline asm
	dp4a.s32.s32 %r517, %r518, %r519, %r453;
	// end inline asm
	ld.shared.u32 	%r522, [%r782+84];
	ld.shared.u32 	%r523, [%r39+112];
	// begin inline asm
	dp4a.s32.s32 %r521, %r522, %r523, %r457;
	// end inline asm
	ld.shared.u32 	%r526, [%r782+124];
	ld.shared.u32 	%r527, [%r39+112];
	// begin inline asm
	dp4a.s32.s32 %r525, %r526, %r527, %r461;
	// end inline asm
	ld.shared.u32 	%r530, [%r782+164];
	ld.shared.u32 	%r531, [%r39+112];
	// begin inline asm
	dp4a.s32.s32 %r529, %r530, %r531, %r465;
	// end inline asm
	ld.shared.u32 	%r534, [%r782+204];
	ld.shared.u32 	%r535, [%r39+112];
	// begin inline asm
	dp4a.s32.s32 %r533, %r534, %r535, %r469;
	// end inline asm
	ld.shared.u32 	%r538, [%r782+84];
	ld.shared.u32 	%r539, [%r39+116];
	// begin inline asm
	dp4a.s32.s32 %r537, %r538, %r539, %r473;
	// end inline asm
	ld.shared.u32 	%r542, [%r782+124];
	ld.shared.u32 	%r543, [%r39+116];
	// begin inline asm
	dp4a.s32.s32 %r541, %r542, %r543, %r477;
	// end inline asm
	ld.shared.u32 	%r546, [%r782+164];
	ld.shared.u32 	%r547, [%r39+116];
	// begin inline asm
	dp4a.s32.s32 %r545, %r546, %r547, %r481;
	// end inline asm
	ld.shared.u32 	%r550, [%r782+204];
	ld.shared.u32 	%r551, [%r39+116];
	// begin inline asm
	dp4a.s32.s32 %r549, %r550, %r551, %r485;
	// end inline asm
	ld.shared.u32 	%r554, [%r782+84];
	ld.shared.u32 	%r555, [%r39+120];
	// begin inline asm
	dp4a.s32.s32 %r553, %r554, %r555, %r489;
	// end inline asm
	ld.shared.u32 	%r558, [%r782+124];
	ld.shared.u32 	%r559, [%r39+120];
	// begin inline asm
	dp4a.s32.s32 %r557, %r558, %r559, %r493;
	// end inline asm
	ld.shared.u32 	%r562, [%r782+164];
	ld.shared.u32 	%r563, [%r39+120];
	// begin inline asm
	dp4a.s32.s32 %r561, %r562, %r563, %r497;
	// end inline asm
	ld.shared.u32 	%r566, [%r782+204];
	ld.shared.u32 	%r567, [%r39+120];
	// begin inline asm
	dp4a.s32.s32 %r565, %r566, %r567, %r501;
	// end inline asm
	ld.shared.u32 	%r570, [%r782+84];
	ld.shared.u32 	%r571, [%r39+124];
	// begin inline asm
	dp4a.s32.s32 %r569, %r570, %r571, %r505;
	// end inline asm
	ld.shared.u32 	%r574, [%r782+124];
	ld.shared.u32 	%r575, [%r39+124];
	// begin inline asm
	dp4a.s32.s32 %r573, %r574, %r575, %r509;
	// end inline asm
	ld.shared.u32 	%r578, [%r782+164];
	ld.shared.u32 	%r579, [%r39+124];
	// begin inline asm
	dp4a.s32.s32 %r577, %r578, %r579, %r513;
	// end inline asm
	ld.shared.u32 	%r582, [%r782+204];
	ld.shared.u32 	%r583, [%r39+124];
	// begin inline asm
	dp4a.s32.s32 %r581, %r582, %r583, %r517;
	// end inline asm
	ld.shared.u32 	%r586, [%r782+8];
	ld.shared.u32 	%r587, [%r39+32];
	// begin inline asm
	dp4a.s32.s32 %r585, %r586, %r587, %r521;
	// end inline asm
	ld.shared.u32 	%r590, [%r782+48];
	ld.shared.u32 	%r591, [%r39+32];
	// begin inline asm
	dp4a.s32.s32 %r589, %r590, %r591, %r525;
	// end inline asm
	ld.shared.u32 	%r594, [%r782+88];
	ld.shared.u32 	%r595, [%r39+32];
	// begin inline asm
	dp4a.s32.s32 %r593, %r594, %r595, %r529;
	// end inline asm
	ld.shared.u32 	%r598, [%r782+128];
	ld.shared.u32 	%r599, [%r39+32];
	// begin inline asm
	dp4a.s32.s32 %r597, %r598, %r599, %r533;
	// end inline asm
	ld.shared.u32 	%r602, [%r782+8];
	ld.shared.u32 	%r603, [%r39+36];
	// begin inline asm
	dp4a.s32.s32 %r601, %r602, %r603, %r537;
	// end inline asm
	ld.shared.u32 	%r606, [%r782+48];
	ld.shared.u32 	%r607, [%r39+36];
	// begin inline asm
	dp4a.s32.s32 %r605, %r606, %r607, %r541;
	// end inline asm
	ld.shared.u32 	%r610, [%r782+88];
	ld.shared.u32 	%r611, [%r39+36];
	// begin inline asm
	dp4a.s32.s32 %r609, %r610, %r611, %r545;
	// end inline asm
	ld.shared.u32 	%r614, [%r782+128];
	ld.shared.u32 	%r615, [%r39+36];
	// begin inline asm
	dp4a.s32.s32 %r613, %r614, %r615, %r549;
	// end inline asm
	ld.shared.u32 	%r618, [%r782+8];
	ld.shared.u32 	%r619, [%r39+40];
	// begin inline asm
	dp4a.s32.s32 %r617, %r618, %r619, %r553;
	// end inline asm
	ld.shared.u32 	%r622, [%r782+48];
	ld.shared.u32 	%r623, [%r39+40];
	// begin inline asm
	dp4a.s32.s32 %r621, %r622, %r623, %r557;
	// end inline asm
	ld.shared.u32 	%r626, [%r782+88];
	ld.shared.u32 	%r627, [%r39+40];
	// begin inline asm
	dp4a.s32.s32 %r625, %r626, %r627, %r561;
	// end inline asm
	ld.shared.u32 	%r630, [%r782+128];
	ld.shared.u32 	%r631, [%r39+40];
	// begin inline asm
	dp4a.s32.s32 %r629, %r630, %r631, %r565;
	// end inline asm
	ld.shared.u32 	%r634, [%r782+8];
	ld.shared.u32 	%r635, [%r39+44];
	// begin inline asm
	dp4a.s32.s32 %r633, %r634, %r635, %r569;
	// end inline asm
	ld.shared.u32 	%r638, [%r782+48];
	ld.shared.u32 	%r639, [%r39+44];
	// begin inline asm
	dp4a.s32.s32 %r637, %r638, %r639, %r573;
	// end inline asm
	ld.shared.u32 	%r642, [%r782+88];
	ld.shared.u32 	%r643, [%r39+44];
	// begin inline asm
	dp4a.s32.s32 %r641, %r642, %r643, %r577;
	// end inline asm
	ld.shared.u32 	%r646, [%r782+128];
	ld.shared.u32 	%r647, [%r39+44];
	// begin inline asm
	dp4a.s32.s32 %r645, %r646, %r647, %r581;
	// end inline asm
	ld.shared.u32 	%r650, [%r782+48];
	ld.shared.u32 	%r651, [%r39+80];
	// begin inline asm
	dp4a.s32.s32 %r649, %r650, %r651, %r585;
	// end inline asm
	ld.shared.u32 	%r654, [%r782+88];
	ld.shared.u32 	%r655, [%r39+80];
	// begin inline asm
	dp4a.s32.s32 %r653, %r654, %r655, %r589;
	// end inline asm
	ld.shared.u32 	%r658, [%r782+128];
	ld.shared.u32 	%r659, [%r39+80];
	// begin inline asm
	dp4a.s32.s32 %r657, %r658, %r659, %r593;
	// end inline asm
	ld.shared.u32 	%r662, [%r782+168];
	ld.shared.u32 	%r663, [%r39+80];
	// begin inline asm
	dp4a.s32.s32 %r661, %r662, %r663, %r597;
	// end inline asm
	ld.shared.u32 	%r666, [%r782+48];
	ld.shared.u32 	%r667, [%r39+84];
	// begin inline asm
	dp4a.s32.s32 %r665, %r666, %r667, %r601;
	// end inline asm
	ld.shared.u32 	%r670, [%r782+88];
	ld.shared.u32 	%r671, [%r39+84];
	// begin inline asm
	dp4a.s32.s32 %r669, %r670, %r671, %r605;
	// end inline asm
	ld.shared.u32 	%r674, [%r782+128];
	ld.shared.u32 	%r675, [%r39+84];
	// begin inline asm
	dp4a.s32.s32 %r673, %r674, %r675, %r609;
	// end inline asm
	ld.shared.u32 	%r678, [%r782+168];
	ld.shared.u32 	%r679, [%r39+84];
	// begin inline asm
	dp4a.s32.s32 %r677, %r678, %r679, %r613;
	// end inline asm
	ld.shared.u32 	%r682, [%r782+48];
	ld.shared.u32 	%r683, [%r39+88];
	// begin inline asm
	dp4a.s32.s32 %r681, %r682, %r683, %r617;
	// end inline asm
	ld.shared.u32 	%r686, [%r782+88];
	ld.shared.u32 	%r687, [%r39+88];
	// begin inline asm
	dp4a.s32.s32 %r685, %r686, %r687, %r621;
	// end inline asm
	ld.shared.u32 	%r690, [%r782+128];
	ld.shared.u32 	%r691, [%r39+88];
	// begin inline asm
	dp4a.s32.s32 %r689, %r690, %r691, %r625;
	// end inline asm
	ld.shared.u32 	%r694, [%r782+168];
	ld.shared.u32 	%r695, [%r39+88];
	// begin inline asm
	dp4a.s32.s32 %r693, %r694, %r695, %r629;
	// end inline asm
	ld.shared.u32 	%r698, [%r782+48];
	ld.shared.u32 	%r699, [%r39+92];
	// begin inline asm
	dp4a.s32.s32 %r697, %r698, %r699, %r633;
	// end inline asm
	ld.shared.u32 	%r702, [%r782+88];
	ld.shared.u32 	%r703, [%r39+92];
	// begin inline asm
	dp4a.s32.s32 %r701, %r702, %r703, %r637;
	// end inline asm
	ld.shared.u32 	%r706, [%r782+128];
	ld.shared.u32 	%r707, [%r39+92];
	// begin inline asm
	dp4a.s32.s32 %r705, %r706, %r707, %r641;
	// end inline asm
	ld.shared.u32 	%r710, [%r782+168];
	ld.shared.u32 	%r711, [%r39+92];
	// begin inline asm
	dp4a.s32.s32 %r709, %r710, %r711, %r645;
	// end inline asm
	ld.shared.u32 	%r714, [%r782+88];
	ld.shared.u32 	%r715, [%r39+128];
	// begin inline asm
	dp4a.s32.s32 %r1487, %r714, %r715, %r649;
	// end inline asm
	ld.shared.u32 	%r718, [%r782+128];
	ld.shared.u32 	%r719, [%r39+128];
	// begin inline asm
	dp4a.s32.s32 %r1483, %r718, %r719, %r653;
	// end inline asm
	ld.shared.u32 	%r722, [%r782+168];
	ld.shared.u32 	%r723, [%r39+128];
	// begin inline asm
	dp4a.s32.s32 %r1479, %r722, %r723, %r657;
	// end inline asm
	ld.shared.u32 	%r726, [%r782+208];
	ld.shared.u32 	%r727, [%r39+128];
	// begin inline asm
	dp4a.s32.s32 %r1475, %r726, %r727, %r661;
	// end inline asm
	ld.shared.u32 	%r730, [%r782+88];
	ld.shared.u32 	%r731, [%r39+132];
	// begin inline asm
	dp4a.s32.s32 %r1486, %r730, %r731, %r665;
	// end inline asm
	ld.shared.u32 	%r734, [%r782+128];
	ld.shared.u32 	%r735, [%r39+132];
	// begin inline asm
	dp4a.s32.s32 %r1482, %r734, %r735, %r669;
	// end inline asm
	ld.shared.u32 	%r738, [%r782+168];
	ld.shared.u32 	%r739, [%r39+132];
	// begin inline asm
	dp4a.s32.s32 %r1478, %r738, %r739, %r673;
	// end inline asm
	ld.shared.u32 	%r742, [%r782+208];
	ld.shared.u32 	%r743, [%r39+132];
	// begin inline asm
	dp4a.s32.s32 %r1474, %r742, %r743, %r677;
	// end inline asm
	ld.shared.u32 	%r746, [%r782+88];
	ld.shared.u32 	%r747, [%r39+136];
	// begin inline asm
	dp4a.s32.s32 %r1485, %r746, %r747, %r681;
	// end inline asm
	ld.shared.u32 	%r750, [%r782+128];
	ld.shared.u32 	%r751, [%r39+136];
	// begin inline asm
	dp4a.s32.s32 %r1481, %r750, %r751, %r685;
	// end inline asm
	ld.shared.u32 	%r754, [%r782+168];
	ld.shared.u32 	%r755, [%r39+136];
	// begin inline asm
	dp4a.s32.s32 %r1477, %r754, %r755, %r689;
	// end inline asm
	ld.shared.u32 	%r758, [%r782+208];
	ld.shared.u32 	%r759, [%r39+136];
	// begin inline asm
	dp4a.s32.s32 %r1473, %r758, %r759, %r693;
	// end inline asm
	ld.shared.u32 	%r762, [%r782+88];
	ld.shared.u32 	%r763, [%r39+140];
	// begin inline asm
	dp4a.s32.s32 %r1484, %r762, %r763, %r697;
	// end inline asm
	ld.shared.u32 	%r766, [%r782+128];
	ld.shared.u32 	%r767, [%r39+140];
	// begin inline asm
	dp4a.s32.s32 %r1480, %r766, %r767, %r701;
	// end inline asm
	ld.shared.u32 	%r770, [%r782+168];
	ld.shared.u32 	%r771, [%r39+140];
	// begin inline asm
	dp4a.s32.s32 %r1476, %r770, %r771, %r705;
	// end inline asm
	ld.shared.u32 	%r774, [%r782+208];
	ld.shared.u32 	%r775, [%r39+140];
	// begin inline asm
	dp4a.s32.s32 %r1472, %r774, %r775, %r709;
	// end inline asm
	add.s32 	%r1488, %r1488, 1;
	add.s64 	%rd176, %rd176, 144;
	add.s64 	%rd175, %rd175, 144;
	add.s64 	%rd174, %rd174, 144;
	add.s64 	%rd173, %rd173, 144;
	add.s64 	%rd172, %rd172, 144;
	add.s64 	%rd171, %rd171, 12544;
	setp.ne.s32 	%p47, %r1488, 15;
	@%p47 bra 	$L__BB64_6;
	ld.param.u64 	%rd168, [fused_nn_conv2d_cast_fixed_point_multiply_add_cast_nn_relu_cast_fixed_point_mult_18399029763786111876__15_kernel0_param_1];
	shl.b32 	%r784, %r38, 5;
	add.s32 	%r785, %r37, %r784;
	add.s32 	%r57, %r783, %r785;
	cvta.to.global.u64 	%rd21, %rd168;
	and.b32  	%r787, %r37, 12;
	mov.u32 	%r58, %ctaid.y;
	mul.lo.s32 	%r788, %r58, 18432;
	or.b32  	%r59, %r787, %r788;
	bar.sync 	0;
	@%p41 bra 	$L__BB64_23;
	cvt.u64.u16 	%rd41, %rs2;
	and.b64  	%rd42, %rd41, 255;
	add.s32 	%r789, %r59, %r13;
	cvt.u64.u32 	%rd43, %r789;
	add.s64 	%rd44, %rd43, %rd42;
	add.s64 	%rd45, %rd21, %rd44;
	ld.global.nc.u32 	%r790, [%rd45+2160];
	st.shared.u32 	[%r57], %r790;
$L__BB64_23:
	@%p42 bra 	$L__BB64_25;
	cvt.u64.u16 	%rd46, %rs3;
	and.b64  	%rd47, %rd46, 255;
	add.s32 	%r791, %r59, %r14;
	cvt.u64.u32 	%rd48, %r791;
	add.s64 	%rd49, %rd48, %rd47;
	add.s64 	%rd50, %rd21, %rd49;
	ld.global.nc.u32 	%r792, [%rd50+2160];
	st.shared.u32 	[%r57+256], %r792;
$L__BB64_25:
	@%p43 bra 	$L__BB64_27;
	cvt.u64.u16 	%rd51, %rs4;
	and.b64  	%rd52, %rd51, 255;
	add.s32 	%r793, %r59, %r15;
	cvt.u64.u32 	%rd53, %r793;
	add.s64 	%rd54, %rd53, %rd52;
	add.s64 	%rd55, %rd21, %rd54;
	ld.global.nc.u32 	%r794, [%rd55+2160];
	st.shared.u32 	[%r57+512], %r794;
$L__BB64_27:
	@%p44 bra 	$L__BB64_29;
	cvt.u64.u16 	%rd56, %rs5;
	and.b64  	%rd57, %rd56, 255;
	add.s32 	%r795, %r59, %r16;
	cvt.u64.u32 	%rd58, %r795;
	add.s64 	%rd59, %rd58, %rd57;
	add.s64 	%rd60, %rd21, %rd59;
	ld.global.nc.u32 	%r796, [%rd60+2160];
	st.shared.u32 	[%r57+768], %r796;
$L__BB64_29:
	@%p45 bra 	$L__BB64_31;
	cvt.u64.u16 	%rd61, %rs6;
	and.b64  	%rd62, %rd61, 255;
	add.s32 	%r797, %r59, %r17;
	cvt.u64.u32 	%rd63, %r797;
	add.s64 	%rd64, %rd63, %rd62;
	add.s64 	%rd65, %rd21, %rd64;
	ld.global.nc.u32 	%r798, [%rd65+2160];
	st.shared.u32 	[%r57+1024], %r798;
$L__BB64_31:
	ld.param.u64 	%rd170, [fused_nn_conv2d_cast_fixed_point_multiply_add_cast_nn_relu_cast_fixed_point_mult_18399029763786111876__15_kernel0_param_3];
	ld.param.u64 	%rd169, [fused_nn_conv2d_cast_fixed_point_multiply_add_cast_nn_relu_cast_fixed_point_mult_18399029763786111876__15_kernel0_param_2];
	bar.sync 	0;
	mov.u32 	%r1375, _ZZ113fused_nn_conv2d_cast_fixed_point_multiply_add_cast_nn_relu_cast_fixed_point_mult_18399029763786111876__15_kernel0E15pad_data_shared;
	add.s32 	%r1376, %r1375, %r37;
	ld.shared.u32 	%r800, [%r1376+240];
	ld.shared.u32 	%r801, [%r39];
	// begin inline asm
	dp4a.s32.s32 %r799, %r800, %r801, %r1487;
	// end inline asm
	ld.shared.u32 	%r804, [%r1376+280];
	ld.shared.u32 	%r805, [%r39];
	// begin inline asm
	dp4a.s32.s32 %r803, %r804, %r805, %r1483;
	// end inline asm
	ld.shared.u32 	%r808, [%r1376+320];
	ld.shared.u32 	%r809, [%r39];
	// begin inline asm
	dp4a.s32.s32 %r807, %r808, %r809, %r1479;
	// end inline asm
	ld.shared.u32 	%r812, [%r1376+360];
	ld.shared.u32 	%r813, [%r39];
	// begin inline asm
	dp4a.s32.s32 %r811, %r812, %r813, %r1475;
	// end inline asm
	ld.shared.u32 	%r816, [%r1376+240];
	ld.shared.u32 	%r817, [%r39+4];
	// begin inline asm
	dp4a.s32.s32 %r815, %r816, %r817, %r1486;
	// end inline asm
	ld.shared.u32 	%r820, [%r1376+280];
	ld.shared.u32 	%r821, [%r39+4];
	// begin inline asm
	dp4a.s32.s32 %r819, %r820, %r821, %r1482;
	// end inline asm
	ld.shared.u32 	%r824, [%r1376+320];
	ld.shared.u32 	%r825, [%r39+4];
	// begin inline asm
	dp4a.s32.s32 %r823, %r824, %r825, %r1478;
	// end inline asm
	ld.shared.u32 	%r828, [%r1376+360];
	ld.shared.u32 	%r829, [%r39+4];
	// begin inline asm
	dp4a.s32.s32 %r827, %r828, %r829, %r1474;
	// end inline asm
	ld.shared.u32 	%r832, [%r1376+240];
	ld.shared.u32 	%r833, [%r39+8];
	// begin inline asm
	dp4a.s32.s32 %r831, %r832, %r833, %r1485;
	// end inline asm
	ld.shared.u32 	%r836, [%r1376+280];
	ld.shared.u32 	%r837, [%r39+8];
	// begin inline asm
	dp4a.s32.s32 %r835, %r836, %r837, %r1481;
	// end inline asm
	ld.shared.u32 	%r840, [%r1376+320];
	ld.shared.u32 	%r841, [%r39+8];
	// begin inline asm
	dp4a.s32.s32 %r839, %r840, %r841, %r1477;
	// end inline asm
	ld.shared.u32 	%r844, [%r1376+360];
	ld.shared.u32 	%r845, [%r39+8];
	// begin inline asm
	dp4a.s32.s32 %r843, %r844, %r845, %r1473;
	// end inline asm
	ld.shared.u32 	%r848, [%r1376+240];
	ld.shared.u32 	%r849, [%r39+12];
	// begin inline asm
	dp4a.s32.s32 %r847, %r848, %r849, %r1484;
	// end inline asm
	ld.shared.u32 	%r852, [%r1376+280];
	ld.shared.u32 	%r853, [%r39+12];
	// begin inline asm
	dp4a.s32.s32 %r851, %r852, %r853, %r1480;
	// end inline asm
	ld.shared.u32 	%r856, [%r1376+320];
	ld.shared.u32 	%r857, [%r39+12];
	// begin inline asm
	dp4a.s32.s32 %r855, %r856, %r857, %r1476;
	// end inline asm
	ld.shared.u32 	%r860, [%r1376+360];
	ld.shared.u32 	%r861, [%r39+12];
	// begin inline asm
	dp4a.s32.s32 %r859, %r860, %r861, %r1472;
	// end inline asm
	ld.shared.u32 	%r864, [%r1376+280];
	ld.shared.u32 	%r865, [%r39+48];
	// begin inline asm
	dp4a.s32.s32 %r863, %r864, %r865, %r799;
	// end inline asm
	ld.shared.u32 	%r868, [%r1376+320];
	ld.shared.u32 	%r869, [%r39+48];
	// begin inline asm
	dp4a.s32.s32 %r867, %r868, %r869, %r803;
	// end inline asm
	ld.shared.u32 	%r872, [%r1376+360];
	ld.shared.u32 	%r873, [%r39+48];
	// begin inline asm
	dp4a.s32.s32 %r871, %r872, %r873, %r807;
	// end inline asm
	ld.shared.u32 	%r876, [%r1376+400];
	ld.shared.u32 	%r877, [%r39+48];
	// begin inline asm
	dp4a.s32.s32 %r875, %r876, %r877, %r811;
	// end inline asm
	ld.shared.u32 	%r880, [%r1376+280];
	ld.shared.u32 	%r881, [%r39+52];
	// begin inline asm
	dp4a.s32.s32 %r879, %r880, %r881, %r815;
	// end inline asm
	ld.shared.u32 	%r884, [%r1376+320];
	ld.shared.u32 	%r885, [%r39+52];
	// begin inline asm
	dp4a.s32.s32 %r883, %r884, %r885, %r819;
	// end inline asm
	ld.shared.u32 	%r888, [%r1376+360];
	ld.shared.u32 	%r889, [%r39+52];
	// begin inline asm
	dp4a.s32.s32 %r887, %r888, %r889, %r823;
	// end inline asm
	ld.shared.u32 	%r892, [%r1376+400];
	ld.shared.u32 	%r893, [%r39+52];
	// begin inline asm
	dp4a.s32.s32 %r891, %r892, %r893, %r827;
	// end inline asm
	ld.shared.u32 	%r896, [%r1376+280];
	ld.shared.u32 	%r897, [%r39+56];
	// begin inline asm
	dp4a.s32.s32 %r895, %r896, %r897, %r831;
	// end inline asm
	ld.shared.u32 	%r900, [%r1376+320];
	ld.shared.u32 	%r901, [%r39+56];
	// begin inline asm
	dp4a.s32.s32 %r899, %r900, %r901, %r835;
	// end inline asm
	ld.shared.u32 	%r904, [%r1376+360];
	ld.shared.u32 	%r905, [%r39+56];
	// begin inline asm
	dp4a.s32.s32 %r903, %r904, %r905, %r839;
	// end inline asm
	ld.shared.u32 	%r908, [%r1376+400];
	ld.shared.u32 	%r909, [%r39+56];
	// begin inline asm
	dp4a.s32.s32 %r907, %r908, %r909, %r843;
	// end inline asm
	ld.shared.u32 	%r912, [%r1376+280];
	ld.shared.u32 	%r913, [%r39+60];
	// begin inline asm
	dp4a.s32.s32 %r911, %r912, %r913, %r847;
	// end inline asm
	ld.shared.u32 	%r916, [%r1376+320];
	ld.shared.u32 	%r917, [%r39+60];
	// begin inline asm
	dp4a.s32.s32 %r915, %r916, %r917, %r851;
	// end inline asm
	ld.shared.u32 	%r920, [%r1376+360];
	ld.shared.u32 	%r921, [%r39+60];
	// begin inline asm
	dp4a.s32.s32 %r919, %r920, %r921, %r855;
	// end inline asm
	ld.shared.u32 	%r924, [%r1376+400];
	ld.shared.u32 	%r925, [%r39+60];
	// begin inline asm
	dp4a.s32.s32 %r923, %r924, %r925, %r859;
	// end inline asm
	ld.shared.u32 	%r928, [%r1376+320];
	ld.shared.u32 	%r929, [%r39+96];
	// begin inline asm
	dp4a.s32.s32 %r927, %r928, %r929, %r863;
	// end inline asm
	ld.shared.u32 	%r932, [%r1376+360];
	ld.shared.u32 	%r933, [%r39+96];
	// begin inline asm
	dp4a.s32.s32 %r931, %r932, %r933, %r867;
	// end inline asm
	ld.shared.u32 	%r936, [%r1376+400];
	ld.shared.u32 	%r937, [%r39+96];
	// begin inline asm
	dp4a.s32.s32 %r935, %r936, %r937, %r871;
	// end inline asm
	ld.shared.u32 	%r940, [%r1376+440];
	ld.shared.u32 	%r941, [%r39+96];
	// begin inline asm
	dp4a.s32.s32 %r939, %r940, %r941, %r875;
	// end inline asm
	ld.shared.u32 	%r944, [%r1376+320];
	ld.shared.u32 	%r945, [%r39+100];
	// begin inline asm
	dp4a.s32.s32 %r943, %r944, %r945, %r879;
	// end inline asm
	ld.shared.u32 	%r948, [%r1376+360];
	ld.shared.u32 	%r949, [%r39+100];
	// begin inline asm
	dp4a.s32.s32 %r947, %r948, %r949, %r883;
	// end inline asm
	ld.shared.u32 	%r952, [%r1376+400];
	ld.shared.u32 	%r953, [%r39+100];
	// begin inline asm
	dp4a.s32.s32 %r951, %r952, %r953, %r887;
	// end inline asm
	ld.shared.u32 	%r956, [%r1376+440];
	ld.shared.u32 	%r957, [%r39+100];
	// begin inline asm
	dp4a.s32.s32 %r955, %r956, %r957, %r891;
	// end inline asm
	ld.shared.u32 	%r960, [%r1376+320];
	ld.shared.u32 	%r961, [%r39+104];
	// begin inline asm
	dp4a.s32.s32 %r959, %r960, %r961, %r895;
	// end inline asm
	ld.shared.u32 	%r964, [%r1376+360];
	ld.shared.u32 	%r965, [%r39+104];
	// begin inline asm
	dp4a.s32.s32 %r963, %r964, %r965, %r899;
	// end inline asm
	ld.shared.u32 	%r968, [%r1376+400];
	ld.shared.u32 	%r969, [%r39+104];
	// begin inline asm
	dp4a.s32.s32 %r967, %r968, %r969, %r903;
	// end inline asm
	ld.shared.u32 	%r972, [%r1376+440];
	ld.shared.u32 	%r973, [%r39+104];
	// begin inline asm
	dp4a.s32.s32 %r971, %r972, %r973, %r907;
	// end inline asm
	ld.shared.u32 	%r976, [%r1376+320];
	ld.shared.u32 	%r977, [%r39+108];
	// begin inline asm
	dp4a.s32.s32 %r975, %r976, %r977, %r911;
	// end inline asm
	ld.shared.u32 	%r980, [%r1376+360];
	ld.shared.u32 	%r981, [%r39+108];
	// begin inline asm
	dp4a.s32.s32 %r979, %r980, %r981, %r915;
	// end inline asm
	ld.shared.u32 	%r984, [%r1376+400];
	ld.shared.u32 	%r985, [%r39+108];
	// begin inline asm
	dp4a.s32.s32 %r983, %r984, %r985, %r919;
	// end inline asm
	ld.shared.u32 	%r988, [%r1376+440];
	ld.shared.u32 	%r989, [%r39+108];
	// begin inline asm
	dp4a.s32.s32 %r987, %r988, %r989, %r923;
	// end inline asm
	ld.shared.u32 	%r992, [%r1376+244];
	ld.shared.u32 	%r993, [%r39+16];
	// begin inline asm
	dp4a.s32.s32 %r991, %r992, %r993, %r927;
	// end inline asm
	ld.shared.u32 	%r996, [%r1376+284];
	ld.shared.u32 	%r997, [%r39+16];
	// begin inline asm
	dp4a.s32.s32 %r995, %r996, %r997, %r931;
	// end inline asm
	ld.shared.u32 	%r1000, [%r1376+324];
	ld.shared.u32 	%r1001, [%r39+16];
	// begin inline asm
	dp4a.s32.s32 %r999, %r1000, %r1001, %r935;
	// end inline asm
	ld.shared.u32 	%r1004, [%r1376+364];
	ld.shared.u32 	%r1005, [%r39+16];
	// begin inline asm
	dp4a.s32.s32 %r1003, %r1004, %r1005, %r939;
	// end inline asm
	ld.shared.u32 	%r1008, [%r1376+244];
	ld.shared.u32 	%r1009, [%r39+20];
	// begin inline asm
	dp4a.s32.s32 %r1007, %r1008, %r1009, %r943;
	// end inline asm
	ld.shared.u32 	%r1012, [%r1376+284];
	ld.shared.u32 	%r1013, [%r39+20];
	// begin inline asm
	dp4a.s32.s32 %r1011, %r1012, %r1013, %r947;
	// end inline asm
	ld.shared.u32 	%r1016, [%r1376+324];
	ld.shared.u32 	%r1017, [%r39+20];
	// begin inline asm
	dp4a.s32.s32 %r1015, %r1016, %r1017, %r951;
	// end inline asm
	ld.shared.u32 	%r1020, [%r1376+364];
	ld.shared.u32 	%r1021, [%r39+20];
	// begin inline asm
	dp4a.s32.s32 %r1019, %r1020, %r1021, %r955;
	// end inline asm
	ld.shared.u32 	%r1024, [%r1376+244];
	ld.shared.u32 	%r1025, [%r39+24];
	// begin inline asm
	dp4a.s32.s32 %r1023, %r1024, %r1025, %r959;
	// end inline asm
	ld.shared.u32 	%r1028, [%r1376+284];
	ld.shared.u32 	%r1029, [%r39+24];
	// begin inline asm
	dp4a.s32.s32 %r1027, %r1028, %r1029, %r963;
	// end inline asm
	ld.shared.u32 	%r1032, [%r1376+324];
	ld.shared.u32 	%r1033, [%r39+24];
	// begin inline asm
	dp4a.s32.s32 %r1031, %r1032, %r1033, %r967;
	// end inline asm
	ld.shared.u32 	%r1036, [%r1376+364];
	ld.shared.u32 	%r1037, [%r39+24];
	// begin inline asm
	dp4a.s32.s32 %r1035, %r1036, %r1037, %r971;
	// end inline asm
	ld.shared.u32 	%r1040, [%r1376+244];
	ld.shared.u32 	%r1041, [%r39+28];
	// begin inline asm
	dp4a.s32.s32 %r1039, %r1040, %r1041, %r975;
	// end inline asm
	ld.shared.u32 	%r1044, [%r1376+284];
	ld.shared.u32 	%r1045, [%r39+28];
	// begin inline asm
	dp4a.s32.s32 %r1043, %r1044, %r1045, %r979;
	// end inline asm
	ld.shared.u32 	%r1048, [%r1376+324];
	ld.shared.u32 	%r1049, [%r39+28];
	// begin inline asm
	dp4a.s32.s32 %r1047, %r1048, %r1049, %r983;
	// end inline asm
	ld.shared.u32 	%r1052, [%r1376+364];
	ld.shared.u32 	%r1053, [%r39+28];
	// begin inline asm
	dp4a.s32.s32 %r1051, %r1052, %r1053, %r987;
	// end inline asm
	ld.shared.u32 	%r1056, [%r1376+284];
	ld.shared.u32 	%r1057, [%r39+64];
	// begin inline asm
	dp4a.s32.s32 %r1055, %r1056, %r1057, %r991;
	// end inline asm
	ld.shared.u32 	%r1060, [%r1376+324];
	ld.shared.u32 	%r1061, [%r39+64];
	// begin inline asm
	dp4a.s32.s32 %r1059, %r1060, %r1061, %r995;
	// end inline asm
	ld.shared.u32 	%r1064, [%r1376+364];
	ld.shared.u32 	%r1065, [%r39+64];
	// begin inline asm
	dp4a.s32.s32 %r1063, %r1064, %r1065, %r999;
	// end inline asm
	ld.shared.u32 	%r1068, [%r1376+404];
	ld.shared.u32 	%r1069, [%r39+64];
	// begin inline asm
	dp4a.s32.s32 %r1067, %r1068, %r1069, %r1003;
	// end inline asm
	ld.shared.u32 	%r1072, [%r1376+284];
	ld.shared.u32 	%r1073, [%r39+68];
	// begin inline asm
	dp4a.s32.s32 %r1071, %r1072, %r1073, %r1007;
	// end inline asm
	ld.shared.u32 	%r1076, [%r1376+324];
	ld.shared.u32 	%r1077, [%r39+68];
	// begin inline asm
	dp4a.s32.s32 %r1075, %r1076, %r1077, %r1011;
	// end inline asm
	ld.shared.u32 	%r1080, [%r1376+364];
	ld.shared.u32 	%r1081, [%r39+68];
	// begin inline asm
	dp4a.s32.s32 %r1079, %r1080, %r1081, %r1015;
	// end inline asm
	ld.shared.u32 	%r1084, [%r1376+404];
	ld.shared.u32 	%r1085, [%r39+68];
	// begin inline asm
	dp4a.s32.s32 %r1083, %r1084, %r1085, %r1019;
	// end inline asm
	ld.shared.u32 	%r1088, [%r1376+284];
	ld.shared.u32 	%r1089, [%r39+72];
	// begin inline asm
	dp4a.s32.s32 %r1087, %r1088, %r1089, %r1023;
	// end inline asm
	ld.shared.u32 	%r1092, [%r1376+324];
	ld.shared.u32 	%r1093, [%r39+72];
	// begin inline asm
	dp4a.s32.s32 %r1091, %r1092, %r1093, %r1027;
	// end inline asm
	ld.shared.u32 	%r1096, [%r1376+364];
	ld.shared.u32 	%r1097, [%r39+72];
	// begin inline asm
	dp4a.s32.s32 %r1095, %r1096, %r1097, %r1031;
	// end inline asm
	ld.shared.u32 	%r1100, [%r1376+404];
	ld.shared.u32 	%r1101, [%r39+72];
	// begin inline asm
	dp4a.s32.s32 %r1099, %r1100, %r1101, %r1035;
	// end inline asm
	ld.shared.u32 	%r1104, [%r1376+284];
	ld.shared.u32 	%r1105, [%r39+76];
	// begin inline asm
	dp4a.s32.s32 %r1103, %r1104, %r1105, %r1039;
	// end inline asm
	ld.shared.u32 	%r1108, [%r1376+324];
	ld.shared.u32 	%r1109, [%r39+76];
	// begin inline asm
	dp4a.s32.s32 %r1107, %r1108, %r1109, %r1043;
	// end inline asm
	ld.shared.u32 	%r1112, [%r1376+364];
	ld.shared.u32 	%r1113, [%r39+76];
	// begin inline asm
	dp4a.s32.s32 %r1111, %r1112, %r1113, %r1047;
	// end inline asm
	ld.shared.u32 	%r1116, [%r1376+404];
	ld.shared.u32 	%r1117, [%r39+76];
	// begin inline asm
	dp4a.s32.s32 %r1115, %r1116, %r1117, %r1051;
	// end inline asm
	ld.shared.u32 	%r1120, [%r1376+324];
	ld.shared.u32 	%r1121, [%r39+112];
	// begin inline asm
	dp4a.s32.s32 %r1119, %r1120, %r1121, %r1055;
	// end inline asm
	ld.shared.u32 	%r1124, [%r1376+364];
	ld.shared.u32 	%r1125, [%r39+112];
	// begin inline asm
	dp4a.s32.s32 %r1123, %r1124, %r1125, %r1059;
	// end inline asm
	ld.shared.u32 	%r1128, [%r1376+404];
	ld.shared.u32 	%r1129, [%r39+112];
	// begin inline asm
	dp4a.s32.s32 %r1127, %r1128, %r1129, %r1063;
	// end inline asm
	ld.shared.u32 	%r1132, [%r1376+444];
	ld.shared.u32 	%r1133, [%r39+112];
	// begin inline asm
	dp4a.s32.s32 %r1131, %r1132, %r1133, %r1067;
	// end inline asm
	ld.shared.u32 	%r1136, [%r1376+324];
	ld.shared.u32 	%r1137, [%r39+116];
	// begin inline asm
	dp4a.s32.s32 %r1135, %r1136, %r1137, %r1071;
	// end inline asm
	ld.shared.u32 	%r1140, [%r1376+364];
	ld.shared.u32 	%r1141, [%r39+116];
	// begin inline asm
	dp4a.s32.s32 %r1139, %r1140, %r1141, %r1075;
	// end inline asm
	ld.shared.u32 	%r1144, [%r1376+404];
	ld.shared.u32 	%r1145, [%r39+116];
	// begin inline asm
	dp4a.s32.s32 %r1143, %r1144, %r1145, %r1079;
	// end inline asm
	ld.shared.u32 	%r1148, [%r1376+444];
	ld.shared.u32 	%r1149, [%r39+116];
	// begin inline asm
	dp4a.s32.s32 %r1147, %r1148, %r1149, %r1083;
	// end inline asm
	ld.shared.u32 	%r1152, [%r1376+324];
	ld.shared.u32 	%r1153, [%r39+120];
	// begin inline asm
	dp4a.s32.s32 %r1151, %r1152, %r1153, %r1087;
	// end inline asm
	ld.shared.u32 	%r1156, [%r1376+364];
	ld.shared.u32 	%r1157, [%r39+120];
	// begin inline asm
	dp4a.s32.s32 %r1155, %r1156, %r1157, %r1091;
	// end inline asm
	ld.shared.u32 	%r1160, [%r1376+404];
	ld.shared.u32 	%r1161, [%r39+120];
	// begin inline asm
	dp4a.s32.s32 %r1159, %r1160, %r1161, %r1095;
	// end inline asm
	ld.shared.u32 	%r1164, [%r1376+444];
	ld.shared.u32 	%r1165, [%r39+120];
	// begin inline asm
	dp4a.s32.s32 %r1163, %r1164, %r1165, %r1099;
	// end inline asm
	ld.shared.u32 	%r1168, [%r1376+324];
	ld.shared.u32 	%r1169, [%r39+124];
	// begin inline asm
	dp4a.s32.s32 %r1167, %r1168, %r1169, %r1103;
	// end inline asm
	ld.shared.u32 	%r1172, [%r1376+364];
	ld.shared.u32 	%r1173, [%r39+124];
	// begin inline asm
	dp4a.s32.s32 %r1171, %r1172, %r1173, %r1107;
	// end inline asm
	ld.shared.u32 	%r1176, [%r1376+404];
	ld.shared.u32 	%r1177, [%r39+124];
	// begin inline asm
	dp4a.s32.s32 %r1175, %r1176, %r1177, %r1111;
	// end inline asm
	ld.shared.u32 	%r1180, [%r1376+444];
	ld.shared.u32 	%r1181, [%r39+124];
	// begin inline asm
	dp4a.s32.s32 %r1179, %r1180, %r1181, %r1115;
	// end inline asm
	ld.shared.u32 	%r1184, [%r1376+248];
	ld.shared.u32 	%r1185, [%r39+32];
	// begin inline asm
	dp4a.s32.s32 %r1183, %r1184, %r1185, %r1119;
	// end inline asm
	ld.shared.u32 	%r1188, [%r1376+288];
	ld.shared.u32 	%r1189, [%r39+32];
	// begin inline asm
	dp4a.s32.s32 %r1187, %r1188, %r1189, %r1123;
	// end inline asm
	ld.shared.u32 	%r1192, [%r1376+328];
	ld.shared.u32 	%r1193, [%r39+32];
	// begin inline asm
	dp4a.s32.s32 %r1191, %r1192, %r1193, %r1127;
	// end inline asm
	ld.shared.u32 	%r1196, [%r1376+368];
	ld.shared.u32 	%r1197, [%r39+32];
	// begin inline asm
	dp4a.s32.s32 %r1195, %r1196, %r1197, %r1131;
	// end inline asm
	ld.shared.u32 	%r1200, [%r1376+248];
	ld.shared.u32 	%r1201, [%r39+36];
	// begin inline asm
	dp4a.s32.s32 %r1199, %r1200, %r1201, %r1135;
	// end inline asm
	ld.shared.u32 	%r1204, [%r1376+288];
	ld.shared.u32 	%r1205, [%r39+36];
	// begin inline asm
	dp4a.s32.s32 %r1203, %r1204, %r1205, %r1139;
	// end inline asm
	ld.shared.u32 	%r1208, [%r1376+328];
	ld.shared.u32 	%r1209, [%r39+36];
	// begin inline asm
	dp4a.s32.s32 %r1207, %r1208, %r1209, %r1143;
	// end inline asm
	ld.shared.u32 	%r1212, [%r1376+368];
	ld.shared.u32 	%r1213, [%r39+36];
	// begin inline asm
	dp4a.s32.s32 %r1211, %r1212, %r1213, %r1147;
	// end inline asm
	ld.shared.u32 	%r1216, [%r1376+248];
	ld.shared.u32 	%r1217, [%r39+40];
	// begin inline asm
	dp4a.s32.s32 %r1215, %r1216, %r1217, %r1151;
	// end inline asm
	ld.shared.u32 	%r1220, [%r1376+288];
	ld.shared.u32 	%r1221, [%r39+40];
	// begin inline asm
	dp4a.s32.s32 %r1219, %r1220, %r1221, %r1155;
	// end inline asm
	ld.shared.u32 	%r1224, [%r1376+328];
	ld.shared.u32 	%r1225, [%r39+40];
	// begin inline asm
	dp4a.s32.s32 %r1223, %r1224, %r1225, %r1159;
	// end inline asm
	ld.shared.u32 	%r1228, [%r1376+368];
	ld.shared.u32 	%r1229, [%r39+40];
	// begin inline asm
	dp4a.s32.s32 %r1227, %r1228, %r1229, %r1163;
	// end inline asm
	ld.shared.u32 	%r1232, [%r1376+248];
	ld.shared.u32 	%r1233, [%r39+44];
	// begin inline asm
	dp4a.s32.s32 %r1231, %r1232, %r1233, %r1167;
	// end inline asm
	ld.shared.u32 	%r1236, [%r1376+288];
	ld.shared.u32 	%r1237, [%r39+44];
	// begin inline asm
	dp4a.s32.s32 %r1235, %r1236, %r1237, %r1171;
	// end inline asm
	ld.shared.u32 	%r1240, [%r1376+328];
	ld.shared.u32 	%r1241, [%r39+44];
	// begin inline asm
	dp4a.s32.s32 %r1239, %r1240, %r1241, %r1175;
	// end inline asm
	ld.shared.u32 	%r1244, [%r1376+368];
	ld.shared.u32 	%r1245, [%r39+44];
	// begin inline asm
	dp4a.s32.s32 %r1243, %r1244, %r1245, %r1179;
	// end inline asm
	ld.shared.u32 	%r1248, [%r1376+288];
	ld.shared.u32 	%r1249, [%r39+80];
	// begin inline asm
	dp4a.s32.s32 %r1247, %r1248, %r1249, %r1183;
	// end inline asm
	ld.shared.u32 	%r1252, [%r1376+328];
	ld.shared.u32 	%r1253, [%r39+80];
	// begin inline asm
	dp4a.s32.s32 %r1251, %r1252, %r1253, %r1187;
	// end inline asm
	ld.shared.u32 	%r1256, [%r1376+368];
	ld.shared.u32 	%r1257, [%r39+80];
	// begin inline asm
	dp4a.s32.s32 %r1255, %r1256, %r1257, %r1191;
	// end inline asm
	ld.shared.u32 	%r1260, [%r1376+408];
	ld.shared.u32 	%r1261, [%r39+80];
	// begin inline asm
	dp4a.s32.s32 %r1259, %r1260, %r1261, %r1195;
	// end inline asm
	ld.shared.u32 	%r1264, [%r1376+288];
	ld.shared.u32 	%r1265, [%r39+84];
	// begin inline asm
	dp4a.s32.s32 %r1263, %r1264, %r1265, %r1199;
	// end inline asm
	ld.shared.u32 	%r1268, [%r1376+328];
	ld.shared.u32 	%r1269, [%r39+84];
	// begin inline asm
	dp4a.s32.s32 %r1267, %r1268, %r1269, %r1203;
	// end inline asm
	ld.shared.u32 	%r1272, [%r1376+368];
	ld.shared.u32 	%r1273, [%r39+84];
	// begin inline asm
	dp4a.s32.s32 %r1271, %r1272, %r1273, %r1207;
	// end inline asm
	ld.shared.u32 	%r1276, [%r1376+408];
	ld.shared.u32 	%r1277, [%r39+84];
	// begin inline asm
	dp4a.s32.s32 %r1275, %r1276, %r1277, %r1211;
	// end inline asm
	ld.shared.u32 	%r1280, [%r1376+288];
	ld.shared.u32 	%r1281, [%r39+88];
	// begin inline asm
	dp4a.s32.s32 %r1279, %r1280, %r1281, %r1215;
	// end inline asm
	ld.shared.u32 	%r1284, [%r1376+328];
	ld.shared.u32 	%r1285, [%r39+88];
	// begin inline asm
	dp4a.s32.s32 %r1283, %r1284, %r1285, %r1219;
	// end inline asm
	ld.shared.u32 	%r1288, [%r1376+368];
	ld.shared.u32 	%r1289, [%r39+88];
	// begin inline asm
	dp4a.s32.s32 %r1287, %r1288, %r1289, %r1223;
	// end inline asm
	ld.shared.u32 	%r1292, [%r1376+408];
	ld.shared.u32 	%r1293, [%r39+88];
	// begin inline asm
	dp4a.s32.s32 %r1291, %r1292, %r1293, %r1227;
	// end inline asm
	ld.shared.u32 	%r1296, [%r1376+288];
	ld.shared.u32 	%r1297, [%r39+92];
	// begin inline asm
	dp4a.s32.s32 %r1295, %r1296, %r1297, %r1231;
	// end inline asm
	ld.shared.u32 	%r1300, [%r1376+328];
	ld.shared.u32 	%r1301, [%r39+92];
	// begin inline asm
	dp4a.s32.s32 %r1299, %r1300, %r1301, %r1235;
	// end inline asm
	ld.shared.u32 	%r1304, [%r1376+368];
	ld.shared.u32 	%r1305, [%r39+92];
	// begin inline asm
	dp4a.s32.s32 %r1303, %r1304, %r1305, %r1239;
	// end inline asm
	ld.shared.u32 	%r1308, [%r1376+408];
	ld.shared.u32 	%r1309, [%r39+92];
	// begin inline asm
	dp4a.s32.s32 %r1307, %r1308, %r1309, %r1243;
	// end inline asm
	ld.shared.u32 	%r1312, [%r1376+328];
	ld.shared.u32 	%r1313, [%r39+128];
	// begin inline asm
	dp4a.s32.s32 %r1311, %r1312, %r1313, %r1247;
	// end inline asm
	ld.shared.u32 	%r1316, [%r1376+368];
	ld.shared.u32 	%r1317, [%r39+128];
	// begin inline asm
	dp4a.s32.s32 %r1315, %r1316, %r1317, %r1251;
	// end inline asm
	ld.shared.u32 	%r1320, [%r1376+408];
	ld.shared.u32 	%r1321, [%r39+128];
	// begin inline asm
	dp4a.s32.s32 %r1319, %r1320, %r1321, %r1255;
	// end inline asm
	ld.shared.u32 	%r1324, [%r1376+448];
	ld.shared.u32 	%r1325, [%r39+128];
	// begin inline asm
	dp4a.s32.s32 %r1323, %r1324, %r1325, %r1259;
	// end inline asm
	ld.shared.u32 	%r1328, [%r1376+328];
	ld.shared.u32 	%r1329, [%r39+132];
	// begin inline asm
	dp4a.s32.s32 %r1327, %r1328, %r1329, %r1263;
	// end inline asm
	ld.shared.u32 	%r1332, [%r1376+368];
	ld.shared.u32 	%r1333, [%r39+132];
	// begin inline asm
	dp4a.s32.s32 %r1331, %r1332, %r1333, %r1267;
	// end inline asm
	ld.shared.u32 	%r1336, [%r1376+408];
	ld.shared.u32 	%r1337, [%r39+132];
	// begin inline asm
	dp4a.s32.s32 %r1335, %r1336, %r1337, %r1271;
	// end inline asm
	ld.shared.u32 	%r1340, [%r1376+448];
	ld.shared.u32 	%r1341, [%r39+132];
	// begin inline asm
	dp4a.s32.s32 %r1339, %r1340, %r1341, %r1275;
	// end inline asm
	ld.shared.u32 	%r1344, [%r1376+328];
	ld.shared.u32 	%r1345, [%r39+136];
	// begin inline asm
	dp4a.s32.s32 %r1343, %r1344, %r1345, %r1279;
	// end inline asm
	ld.shared.u32 	%r1348, [%r1376+368];
	ld.shared.u32 	%r1349, [%r39+136];
	// begin inline asm
	dp4a.s32.s32 %r1347, %r1348, %r1349, %r1283;
	// end inline asm
	ld.shared.u32 	%r1352, [%r1376+408];
	ld.shared.u32 	%r1353, [%r39+136];
	// begin inline asm
	dp4a.s32.s32 %r1351, %r1352, %r1353, %r1287;
	// end inline asm
	ld.shared.u32 	%r1356, [%r1376+448];
	ld.shared.u32 	%r1357, [%r39+136];
	// begin inline asm
	dp4a.s32.s32 %r1355, %r1356, %r1357, %r1291;
	// end inline asm
	ld.shared.u32 	%r1360, [%r1376+328];
	ld.shared.u32 	%r1361, [%r39+140];
	// begin inline asm
	dp4a.s32.s32 %r1359, %r1360, %r1361, %r1295;
	// end inline asm
	ld.shared.u32 	%r1364, [%r1376+368];
	ld.shared.u32 	%r1365, [%r39+140];
	// begin inline asm
	dp4a.s32.s32 %r1363, %r1364, %r1365, %r1299;
	// end inline asm
	ld.shared.u32 	%r1368, [%r1376+408];
	ld.shared.u32 	%r1369, [%r39+140];
	// begin inline asm
	dp4a.s32.s32 %r1367, %r1368, %r1369, %r1303;
	// end inline asm
	ld.shared.u32 	%r1372, [%r1376+448];
	ld.shared.u32 	%r1373, [%r39+140];
	// begin inline asm
	dp4a.s32.s32 %r1371, %r1372, %r1373, %r1307;
	// end inline asm
	shl.b32 	%r1377, %r58, 5;
	shl.b32 	%r1378, %r38, 2;
	add.s32 	%r1379, %r1377, %r1378;
	mul.lo.s32 	%r1380, %r58, 100352;
	mov.u32 	%r1381, %ctaid.z;
	mad.lo.s32 	%r1382, %r1381, 200704, %r1380;
	mad.lo.s32 	%r1383, %r38, 12544, %r1382;
	add.s32 	%r1384, %r1383, %r37;
	add.s32 	%r1385, %r1384, %r11;
	add.s32 	%r1386, %r1385, %r12;
	cvta.to.global.u64 	%rd66, %rd170;
	cvta.to.global.u64 	%rd67, %rd169;
	cvt.s64.s32 	%rd68, %r1311;
	mad.lo.s64 	%rd69, %rd68, 88330330636288, 1073741824;
	shr.u64 	%rd70, %rd69, 31;
	cvt.u32.u64 	%r1387, %rd70;
	mul.wide.u32 	%rd71, %r1379, 4;
	add.s64 	%rd72, %rd66, %rd71;
	ld.global.nc.u32 	%r1388, [%rd72];
	add.s32 	%r1389, %r1388, %r1387;
	max.s32 	%r1390, %r1389, 0;
	mul.wide.u32 	%rd73, %r1390, 1572057641;
	add.s64 	%rd74, %rd73, 9007199254740992;
	shr.u64 	%rd75, %rd74, 54;
	cvt.u32.u64 	%r1391, %rd75;
	min.u32 	%r1392, %r1391, 127;
	cvt.u64.u32 	%rd76, %r1386;
	add.s64 	%rd77, %rd67, %rd76;
	st.global.u8 	[%rd77], %r1392;
	cvt.s64.s32 	%rd78, %r1315;
	mad.lo.s64 	%rd79, %rd78, 88330330636288, 1073741824;
	shr.u64 	%rd80, %rd79, 31;
	cvt.u32.u64 	%r1393, %rd80;
	add.s32 	%r1394, %r1388, %r1393;
	max.s32 	%r1395, %r1394, 0;
	mul.wide.u32 	%rd81, %r1395, 1572057641;
	add.s64 	%rd82, %rd81, 9007199254740992;
	shr.u64 	%rd83, %rd82, 54;
	cvt.u32.u64 	%r1396, %rd83;
	min.u32 	%r1397, %r1396, 127;
	st.global.u8 	[%rd77+224], %r1397;
	cvt.s64.s32 	%rd84, %r1319;
	mad.lo.s64 	%rd85, %rd84, 88330330636288, 1073741824;
	shr.u64 	%rd86, %rd85, 31;
	cvt.u32.u64 	%r1398, %rd86;
	add.s32 	%r1399, %r1388, %r1398;
	max.s32 	%r1400, %r1399, 0;
	mul.wide.u32 	%rd87, %r1400, 1572057641;
	add.s64 	%rd88, %rd87, 9007199254740992;
	shr.u64 	%rd89, %rd88, 54;
	cvt.u32.u64 	%r1401, %rd89;
	min.u32 	%r1402, %r1401, 127;
	st.global.u8 	[%rd77+448], %r1402;
	cvt.s64.s32 	%rd90, %r1323;
	mad.lo.s64 	%rd91, %rd90, 88330330636288, 1073741824;
	shr.u64 	%rd92, %rd91, 31;
	cvt.u32.u64 	%r1403, %rd92;
	add.s32 	%r1404, %r1388, %r1403;
	max.s32 	%r1405, %r1404, 0;
	mul.wide.u32 	%rd93, %r1405, 1572057641;
	add.s64 	%rd94, %rd93, 9007199254740992;
	shr.u64 	%rd95, %rd94, 54;
	cvt.u32.u64 	%r1406, %rd95;
	min.u32 	%r1407, %r1406, 127;
	st.global.u8 	[%rd77+672], %r1407;
	cvt.s64.s32 	%rd96, %r1327;
	mad.lo.s64 	%rd97, %rd96, 88330330636288, 1073741824;
	shr.u64 	%rd98, %rd97, 31;
	cvt.u32.u64 	%r1408, %rd98;
	ld.global.nc.u32 	%r1409, [%rd72+4];
	add.s32 	%r1410, %r1409, %r1408;
	max.s32 	%r1411, %r1410, 0;
	mul.wide.u32 	%rd99, %r1411, 1572057641;
	add.s64 	%rd100, %rd99, 9007199254740992;
	shr.u64 	%rd101, %rd100, 54;
	cvt.u32.u64 	%r1412, %rd101;
	min.u32 	%r1413, %r1412, 127;
	st.global.u8 	[%rd77+1], %r1413;
	cvt.s64.s32 	%rd102, %r1331;
	mad.lo.s64 	%rd103, %rd102, 88330330636288, 1073741824;
	shr.u64 	%rd104, %rd103, 31;
	cvt.u32.u64 	%r1414, %rd104;
	add.s32 	%r1415, %r1409, %r1414;
	max.s32 	%r1416, %r1415, 0;
	mul.wide.u32 	%rd105, %r1416, 1572057641;
	add.s64 	%rd106, %rd105, 9007199254740992;
	shr.u64 	%rd107, %rd106, 54;
	cvt.u32.u64 	%r1417, %rd107;
	min.u32 	%r1418, %r1417, 127;
	st.global.u8 	[%rd77+225], %r1418;
	cvt.s64.s32 	%rd108, %r1335;
	mad.lo.s64 	%rd109, %rd108, 88330330636288, 1073741824;
	shr.u64 	%rd110, %rd109, 31;
	cvt.u32.u64 	%r1419, %rd110;
	add.s32 	%r1420, %r1409, %r1419;
	max.s32 	%r1421, %r1420, 0;
	mul.wide.u32 	%rd111, %r1421, 1572057641;
	add.s64 	%rd112, %rd111, 9007199254740992;
	shr.u64 	%rd113, %rd112, 54;
	cvt.u32.u64 	%r1422, %rd113;
	min.u32 	%r1423, %r1422, 127;
	st.global.u8 	[%rd77+449], %r1423;
	cvt.s64.s32 	%rd114, %r1339;
	mad.lo.s64 	%rd115, %rd114, 88330330636288, 1073741824;
	shr.u64 	%rd116, %rd115, 31;
	cvt.u32.u64 	%r1424, %rd116;
	add.s32 	%r1425, %r1409, %r1424;
	max.s32 	%r1426, %r1425, 0;
	mul.wide.u32 	%rd117, %r1426, 1572057641;
	add.s64 	%rd118, %rd117, 9007199254740992;
	shr.u64 	%rd119, %rd118, 54;
	cvt.u32.u64 	%r1427, %rd119;
	min.u32 	%r1428, %r1427, 127;
	st.global.u8 	[%rd77+673], %r1428;
	cvt.s64.s32 	%rd120, %r1343;
	mad.lo.s64 	%rd121, %rd120, 88330330636288, 1073741824;
	shr.u64 	%rd122, %rd121, 31;
	cvt.u32.u64 	%r1429, %rd122;
	ld.global.nc.u32 	%r1430, [%rd72+8];
	add.s32 	%r1431, %r1430, %r1429;
	max.s32 	%r1432, %r1431, 0;
	mul.wide.u32 	%rd123, %r1432, 1572057641;
	add.s64 	%rd124, %rd123, 9007199254740992;
	shr.u64 	%rd125, %rd124, 54;
	cvt.u32.u64 	%r1433, %rd125;
	min.u32 	%r1434, %r1433, 127;
	st.global.u8 	[%rd77+2], %r1434;
	cvt.s64.s32 	%rd126, %r1347;
	mad.lo.s64 	%rd127, %rd126, 88330330636288, 1073741824;
	shr.u64 	%rd128, %rd127, 31;
	cvt.u32.u64 	%r1435, %rd128;
	add.s32 	%r1436, %r1430, %r1435;
	max.s32 	%r1437, %r1436, 0;
	mul.wide.u32 	%rd129, %r1437, 1572057641;
	add.s64 	%rd130, %rd129, 9007199254740992;
	shr.u64 	%rd131, %rd130, 54;
	cvt.u32.u64 	%r1438, %rd131;
	min.u32 	%r1439, %r1438, 127;
	st.global.u8 	[%rd77+226], %r1439;
	cvt.s64.s32 	%rd132, %r1351;
	mad.lo.s64 	%rd133, %rd132, 88330330636288, 1073741824;
	shr.u64 	%rd134, %rd133, 31;
	cvt.u32.u64 	%r1440, %rd134;
	add.s32 	%r1441, %r1430, %r1440;
	max.s32 	%r1442, %r1441, 0;
	mul.wide.u32 	%rd135, %r1442, 1572057641;
	add.s64 	%rd136, %rd135, 9007199254740992;
	shr.u64 	%rd137, %rd136, 54;
	cvt.u32.u64 	%r1443, %rd137;
	min.u32 	%r1444, %r1443, 127;
	st.global.u8 	[%rd77+450], %r1444;
	cvt.s64.s32 	%rd138, %r1355;
	mad.lo.s64 	%rd139, %rd138, 88330330636288, 1073741824;
	shr.u64 	%rd140, %rd139, 31;
	cvt.u32.u64 	%r1445, %rd140;
	add.s32 	%r1446, %r1430, %r1445;
	max.s32 	%r1447, %r1446, 0;
	mul.wide.u32 	%rd141, %r1447, 1572057641;
	add.s64 	%rd142, %rd141, 9007199254740992;
	shr.u64 	%rd143, %rd142, 54;
	cvt.u32.u64 	%r1448, %rd143;
	min.u32 	%r1449, %r1448, 127;
	st.global.u8 	[%rd77+674], %r1449;
	cvt.s64.s32 	%rd144, %r1359;
	mad.lo.s64 	%rd145, %rd144, 88330330636288, 1073741824;
	shr.u64 	%rd146, %rd145, 31;
	cvt.u32.u64 	%r1450, %rd146;
	ld.global.nc.u32 	%r1451, [%rd72+12];
	add.s32 	%r1452, %r1451, %r1450;
	max.s32 	%r1453, %r1452, 0;
	mul.wide.u32 	%rd147, %r1453, 1572057641;
	add.s64 	%rd148, %rd147, 9007199254740992;
	shr.u64 	%rd149, %rd148, 54;
	cvt.u32.u64 	%r1454, %rd149;
	min.u32 	%r1455, %r1454, 127;
	st.global.u8 	[%rd77+3], %r1455;
	cvt.s64.s32 	%rd150, %r1363;
	mad.lo.s64 	%rd151, %rd150, 88330330636288, 1073741824;
	shr.u64 	%rd152, %rd151, 31;
	cvt.u32.u64 	%r1456, %rd152;
	add.s32 	%r1457, %r1451, %r1456;
	max.s32 	%r1458, %r1457, 0;
	mul.wide.u32 	%rd153, %r1458, 1572057641;
	add.s64 	%rd154, %rd153, 9007199254740992;
	shr.u64 	%rd155, %rd154, 54;
	cvt.u32.u64 	%r1459, %rd155;
	min.u32 	%r1460, %r1459, 127;
	st.global.u8 	[%rd77+227], %r1460;
	cvt.s64.s32 	%rd156, %r1367;
	mad.lo.s64 	%rd157, %rd156, 88330330636288, 1073741824;
	shr.u64 	%rd158, %rd157, 31;
	cvt.u32.u64 	%r1461, %rd158;
	add.s32 	%r1462, %r1451, %r1461;
	max.s32 	%r1463, %r1462, 0;
	mul.wide.u32 	%rd159, %r1463, 1572057641;
	add.s64 	%rd160, %rd159, 9007199254740992;
	shr.u64 	%rd161, %rd160, 54;
	cvt.u32.u64 	%r1464, %rd161;
	min.u32 	%r1465, %r1464, 127;
	st.global.u8 	[%rd77+451], %r1465;
	cvt.s64.s32 	%rd162, %r1371;
	mad.lo.s64 	%rd163, %rd162, 88330330636288, 1073741824;
	shr.u64 	%rd164, %rd163, 31;
	cvt.u32.u64 	%r1466, %rd164;
	add.s32 	%r1467, %r1451, %r1466;
	max.s32 	%r1468, %r1467, 0;
	mul.wide.u32 	%rd165, %r1468, 1572057641;
	add.s64 	%rd166, %rd165, 9007199254740992;
	shr.u64 	%rd167, %rd166, 54;
	cvt.u32.u64 	%r1469, %rd167;
	min.u32 	%r1470, %r1469, 127;
	st.global.u8 	[%rd77+675], %r1470;
	ret;

}
	// .globl	fused_nn_conv2d_cast_fixed_point_multiply_add_cast_nn_relu_cast_fixed_point_mult_18399029763786111876__kernel0
.visible .entry fused_nn_conv2d_cast_fixed_point_multiply_add_cast_nn_relu_cast_fixed_point_mult_18399029763786111876__kernel0(
	.param .u64 .ptr .align 1 fused_nn_conv2d_cast_fixed_point_multiply_add_cast_nn_relu_cast_fixed_point_mult_18399029763786111876__kernel0_param_0,
	.param .u64 .ptr .align 1 fused_nn_conv2d_cast_fixed_point_multiply_add_cast_nn_relu_cast_fixed_point_mult_18399029763786111876__kernel0_param_1,
	.param .u64 .ptr .align 1 fused_nn_conv2d_cast_fixed_point_multiply_add_cast_nn_relu_cast_fixed_point_mult_18399029763786111876__kernel0_param_2,
	.param .u64 .ptr .align 1 fused_nn_conv2d_cast_fixed_point_multiply_add_cast_nn_relu_cast_fixed_point_mult_18399029763786111876__kernel0_param_3
)
{
	.reg .pred 	%p<128>;
	.reg .b16 	%rs<319>;
	.reg .b32 	%r<2820>;
	.reg .b64 	%rd<195>;
	// demoted variable
	.shared .align 4 .b8 _ZZ110fused_nn_conv2d_cast_fixed_point_multiply_add_cast_nn_relu_cast_fixed_point_mult_18399029763786111876__kernel0E15pad_data_shared[3456];
	// demoted variable
	.shared .align 4 .b8 _ZZ110fused_nn_conv2d_cast_fixed_point_multiply_add_cast_nn_relu_cast_fixed_point_mult_18399029763786111876__kernel0E18placeholder_shared[4608];
	ld.param.u64 	%rd11, [fused_nn_conv2d_cast_fixed_point_multiply_add_cast_nn_relu_cast_fixed_point_mult_18399029763786111876__kernel0_param_0];
	ld.param.u64 	%rd12, [fused_nn_conv2d_cast_fixed_point_multiply_add_cast_nn_relu_cast_fixed_point_mult_18399029763786111876__kernel0_param_1];
	cvta.to.global.u64 	%rd1, %rd11;
	cvta.to.global.u64 	%rd2, %rd12;
	mov.u32 	%r1, %tid.z;
	mov.u32 	%r2, %tid.y;
	mul.lo.s32 	%r3, %r2, 7;
	mov.u32 	%r4, %tid.x;
	mad.lo.s32 	%r89, %r1, 56, %r4;
	add.s32 	%r5, %r89, %r3;
	shl.b32 	%r90, %r1, 3;
	add.s32 	%r91, %r90, %r2;
	mov.u32 	%r7, %ctaid.x;
	mov.u32 	%r92, %ctaid.z;
	mul.lo.s32 	%r8, %r92, 200704;
	add.s32 	%r9, %r8, -32;
	mul.lo.s32 	%r93, %r1, 224;
	shl.b32 	%r10, %r4, 2;
	mad.lo.s32 	%r94, %r2, 28, %r93;
	add.s32 	%r95, %r94, %r10;
	setp.gt.u32 	%p6, %r5, 431;
	setp.gt.u32 	%p7, %r91, 61;
	mov.u32 	%r96, _ZZ110fused_nn_conv2d_cast_fixed_point_multiply_add_cast_nn_relu_cast_fixed_point_mult_18399029763786111876__kernel0E15pad_data_shared;
	add.s32 	%r11, %r96, %r95;
	or.pred  	%p8, %p6, %p7;
	@%p8 bra 	$L__BB65_5;
	cvt.u16.u32 	%rs1, %r5;
	mul.hi.u16 	%rs13, %rs1, 19419;
	shr.u16 	%rs14, %rs13, 3;
	mul.lo.s16 	%rs15, %rs14, 27;
	sub.s16 	%rs16, %rs1, %rs15;
	mul.lo.s16 	%rs17, %rs16, 29;
	shr.u16 	%rs18, %rs17, 8;
	cvt.u32.u16 	%r98, %rs18;
	or.b32  	%r99, %r7, %r98;
	setp.eq.s32 	%p9, %r99, 0;
	add.s32 	%r100, %r7, %r98;
	setp.gt.u32 	%p10, %r100, 7;
	mov.b32 	%r2793, 0;
	or.pred  	%p11, %p9, %p10;
	@%p11 bra 	$L__BB65_4;
	mul.hi.u16 	%rs19, %rs1, 7282;
	mul.lo.s16 	%rs20, %rs19, 9;
	sub.s16 	%rs2, %rs1, %rs20;
	add.s16 	%rs21, %rs2, -1;
	setp.gt.u16 	%p12, %rs21, 6;
	@%p12 bra 	$L__BB65_4;
	shr.u16 	%rs23, %rs13, 4;
	mul.wide.u16 	%r102, %rs23, 25088;
	mul.lo.s16 	%rs24, %rs23, 54;
	sub.s16 	%rs25, %rs1, %rs24;
	setp.gt.u16 	%p13, %rs25, 26;
	selp.b32 	%r103, 196, 0, %p13;
	shl.b16 	%rs26, %rs2, 2;
	cvt.u32.u16 	%r104, %rs26;
	add.s32 	%r105, %r9, %r102;
	add.s32 	%r106, %r105, %r103;
	add.s32 	%r107, %r106, %r104;
	mad.lo.s32 	%r108, %r100, 28, %r107;
	cvt.s64.s32 	%rd13, %r108;
	add.s64 	%rd14, %rd1, %rd13;
	ld.global.nc.u32 	%r2793, [%rd14];
$L__BB65_4:
	st.shared.u32 	[%r11], %r2793;
$L__BB65_5:
	add.s32 	%r15, %r5, 112;
	setp.gt.u32 	%p14, %r5, 319;
	setp.gt.u32 	%p15, %r91, 45;
	or.pred  	%p16, %p14, %p15;
	@%p16 bra 	$L__BB65_10;
	cvt.u16.u32 	%rs3, %r15;
	mul.hi.u16 	%rs27, %rs3, -26699;
	shr.u16 	%rs28, %rs27, 4;
	mul.lo.s16 	%rs29, %rs28, 27;
	sub.s16 	%rs30, %rs3, %rs29;
	mul.lo.s16 	%rs31, %rs30, 29;
	shr.u16 	%rs32, %rs31, 8;
	cvt.u32.u16 	%r110, %rs32;
	or.b32  	%r111, %r7, %r110;
	setp.eq.s32 	%p17, %r111, 0;
	add.s32 	%r112, %r7, %r110;
	setp.gt.u32 	%p18, %r112, 7;
	mov.b32 	%r2794, 0;
	or.pred  	%p19, %p17, %p18;
	@%p19 bra 	$L__BB65_9;
	mul.hi.u16 	%rs33, %rs3, 7282;
	mul.lo.s16 	%rs34, %rs33, 9;
	sub.s16 	%rs4, %rs3, %rs34;
	add.s16 	%rs35, %rs4, -1;
	setp.gt.u16 	%p20, %rs35, 6;
	@%p20 bra 	$L__BB65_9;
	shr.u16 	%rs37, %rs27, 5;
	mul.wide.u16 	%r114, %rs37, 25088;
	mul.lo.s16 	%rs38, %rs37, 54;
	sub.s16 	%rs39, %rs3, %rs38;
	setp.gt.u16 	%p21, %rs39, 26;
	selp.b32 	%r115, 196, 0, %p21;
	shl.b16 	%rs40, %rs4, 2;
	cvt.u32.u16 	%r116, %rs40;
	add.s32 	%r117, %r9, %r114;
	add.s32 	%r118, %r117, %r115;
	add.s32 	%r119, %r118, %r116;
	mad.lo.s32 	%r120, %r112, 28, %r119;
	cvt.s64.s32 	%rd15, %r120;
	add.s64 	%rd16, %rd1, %rd15;
	ld.global.nc.u32 	%r2794, [%rd16];
$L__BB65_9:
	st.shared.u32 	[%r11+448], %r2794;
$L__BB65_10:
	add.s32 	%r19, %r5, 224;
	setp.gt.u32 	%p22, %r5, 207;
	setp.gt.u32 	%p23, %r91, 29;
	or.pred  	%p24, %p22, %p23;
	@%p24 bra 	$L__BB65_15;
	cvt.u16.u32 	%rs5, %r19;
	mul.hi.u16 	%rs41, %rs5, -26699;
	shr.u16 	%rs42, %rs41, 4;
	mul.lo.s16 	%rs43, %rs42, 27;
	sub.s16 	%rs44, %rs5, %rs43;
	mul.lo.s16 	%rs45, %rs44, 29;
	shr.u16 	%rs46, %rs45, 8;
	cvt.u32.u16 	%r122, %rs46;
	or.b32  	%r123, %r7, %r122;
	setp.eq.s32 	%p25, %r123, 0;
	add.s32 	%r124, %r7, %r122;
	setp.gt.u32 	%p26, %r124, 7;
	mov.b32 	%r2795, 0;
	or.pred  	%p27, %p25, %p26;
	@%p27 bra 	$L__BB65_14;
	mul.hi.u16 	%rs47, %rs5, 7282;
	mul.lo.s16 	%rs48, %rs47, 9;
	sub.s16 	%rs6, %rs5, %rs48;
	add.s16 	%rs49, %rs6, -1;
	setp.gt.u16 	%p28, %rs49, 6;
	@%p28 bra 	$L__BB65_14;
	shr.u16 	%rs51, %rs41, 5;
	mul.wide.u16 	%r126, %rs51, 25088;
	mul.lo.s16 	%rs52, %rs51, 54;
	sub.s16 	%rs53, %rs5, %rs52;
	setp.gt.u16 	%p29, %rs53, 26;
	selp.b32 	%r127, 196, 0, %p29;
	shl.b16 	%rs54, %rs6, 2;
	cvt.u32.u16 	%r128, %rs54;
	add.s32 	%r129, %r9, %r126;
	add.s32 	%r130, %r129, %r127;
	add.s32 	%r131, %r130, %r128;
	mad.lo.s32 	%r132, %r124, 28, %r131;
	cvt.s64.s32 	%rd17, %r132;
	add.s64 	%rd18, %rd1, %rd17;
	ld.global.nc.u32 	%r2795, [%rd18];
$L__BB65_14:
	st.shared.u32 	[%r11+896], %r2795;
$L__BB65_15:
	add.s32 	%r23, %r5, 336;
	setp.gt.u32 	%p30, %r5, 95;
	setp.gt.u32 	%p31, %r91, 13;
	or.pred  	%p32, %p30, %p31;
	@%p32 bra 	$L__BB65_20;
	cvt.u16.u32 	%rs7, %r23;
	mul.hi.u16 	%rs55, %rs7, -26699;
	shr.u16 	%rs56, %rs55, 4;
	mul.lo.s16 	%rs57, %rs56, 27;
	sub.s16 	%rs58, %rs7, %rs57;
	mul.lo.s16 	%rs59, %rs58, 29;
	shr.u16 	%rs60, %rs59, 8;
	cvt.u32.u16 	%r134, %rs60;
	or.b32  	%r135, %r7, %r134;
	setp.eq.s32 	%p33, %r135, 0;
	add.s32 	%r136, %r7, %r134;
	setp.gt.u32 	%p34, %r136, 7;
	mov.b32 	%r2796, 0;
	or.pred  	%p35, %p33, %p34;
	@%p35 bra 	$L__BB65_19;
	mul.hi.u16 	%rs61, %rs7, 7282;
	mul.lo.s16 	%rs62, %rs61, 9;
	sub.s16 	%rs8, %rs7, %rs62;
	add.s16 	%rs63, %rs8, -1;
	setp.gt.u16 	%p36, %rs63, 6;
	@%p36 bra 	$L__BB65_19;
	shr.u16 	%rs65, %rs55, 5;
	mul.wide.u16 	%r138, %rs65, 25088;
	mul.lo.s16 	%rs66, %rs65, 54;
	sub.s16 	%rs67, %rs7, %rs66;
	setp.gt.u16 	%p37, %rs67, 26;
	selp.b32 	%r139, 196, 0, %p37;
	shl.b16 	%rs68, %rs8, 2;
	cvt.u32.u16 	%r140, %rs68;
	add.s32 	%r141, %r9, %r138;
	add.s32 	%r142, %r141, %r139;
	add.s32 	%r143, %r142, %r140;
	mad.lo.s32 	%r144, %r136, 28, %r143;
	cvt.s64.s32 	%rd19, %r144;
	add.s64 	%rd20, %rd1, %rd19;
	ld.global.nc.u32 	%r2796, [%rd20];
$L__BB65_19:
	st.shared.u32 	[%r11+1344], %r2796;
$L__BB65_20:
	mov.u32 	%r145, %ctaid.y;
	mul.lo.s32 	%r146, %r145, 147456;
	add.s32 	%r148, %r3, %r4;
	shr.u32 	%r27, %r148, 2;
	mad.lo.s32 	%r28, %r1, 14, %r27;
	shl.b32 	%r149, %r148, 2;
	and.b32  	%r29, %r149, 12;
	or.b32  	%r2798, %r29, %r146;
	setp.gt.u32 	%p38, %r5, 575;
	setp.gt.u32 	%p39, %r91, 82;
	or.pred  	%p40, %p38, %p39;
	setp.gt.u32 	%p41, %r1, 10;
	or.pred  	%p42, %p40, %p41;
	@%p42 bra 	$L__BB65_22;
	cvt.u16.u32 	%rs69, %r5;
	mul.hi.u16 	%rs70, %rs69, 3641;
	shr.u16 	%rs71, %rs70, 2;
	mul.wide.u16 	%r150, %rs71, 18432;
	mul.lo.s16 	%rs72, %rs71, 72;
	sub.s16 	%rs73, %rs69, %rs72;
	mul.lo.s16 	%rs74, %rs73, 43;
	shr.u16 	%rs75, %rs74, 9;
	mul.wide.u16 	%r151, %rs75, 48;
	cvt.u16.u32 	%rs76, %r28;
	mul.hi.u16 	%rs77, %rs76, -21845;
	shr.u16 	%rs78, %rs77, 1;
	mul.lo.s16 	%rs79, %rs78, 3;
	sub.s16 	%rs80, %rs76, %rs79;
	shl.b16 	%rs81, %rs80, 4;
	cvt.u32.u16 	%r152, %rs81;
	add.s32 	%r153, %r2798, %r152;
	add.s32 	%r154, %r153, %r150;
	add.s32 	%r155, %r154, %r151;
	cvt.u64.u32 	%rd21, %r155;
	add.s64 	%rd22, %rd2, %rd21;
	ld.global.nc.u32 	%r156, [%rd22];
	mul.hi.u16 	%rs82, %rs69, 10923;
	shr.u16 	%rs83, %rs82, 1;
	mad.lo.s16 	%rs84, %rs83, 48, %rs81;
	cvt.u32.u16 	%r157, %rs84;
	or.b32  	%r158, %r29, %r157;
	mov.u32 	%r159, _ZZ110fused_nn_conv2d_cast_fixed_point_multiply_add_cast_nn_relu_cast_fixed_point_mult_18399029763786111876__kernel0E18placeholder_shared;
	add.s32 	%r160, %r159, %r158;
	st.shared.u32 	[%r160], %r156;
$L__BB65_22:
	setp.gt.u32 	%p43, %r5, 463;
	setp.gt.u32 	%p44, %r91, 66;
	or.pred  	%p45, %p43, %p44;
	setp.gt.u32 	%p46, %r1, 8;
	or.pred  	%p47, %p45, %p46;
	@%p47 bra 	$L__BB65_24;
	cvt.u16.u32 	%rs85, %r15;
	mul.hi.u16 	%rs86, %rs85, 3641;
	shr.u16 	%rs87, %rs86, 2;
	mul.wide.u16 	%r162, %rs87, 18432;
	mul.lo.s16 	%rs88, %rs87, 72;
	sub.s16 	%rs89, %rs85, %rs88;
	mul.lo.s16 	%rs90, %rs89, 43;
	shr.u16 	%rs91, %rs90, 9;
	mul.wide.u16 	%r163, %rs91, 48;
	cvt.u16.u32 	%rs92, %r28;
	add.s16 	%rs93, %rs92, 28;
	mul.hi.u16 	%rs94, %rs93, -21845;
	shr.u16 	%rs95, %rs94, 1;
	mul.lo.s16 	%rs96, %rs95, 3;
	sub.s16 	%rs97, %rs93, %rs96;
	shl.b16 	%rs98, %rs97, 4;
	cvt.u32.u16 	%r164, %rs98;
	add.s32 	%r165, %r2798, %r164;
	add.s32 	%r166, %r165, %r162;
	add.s32 	%r167, %r166, %r163;
	cvt.u64.u32 	%rd23, %r167;
	add.s64 	%rd24, %rd2, %rd23;
	ld.global.nc.u32 	%r168, [%rd24];
	mul.hi.u16 	%rs99, %rs85, 10923;
	shr.u16 	%rs100, %rs99, 1;
	mad.lo.s16 	%rs101, %rs100, 48, %rs98;
	cvt.u32.u16 	%r169, %rs101;
	or.b32  	%r170, %r29, %r169;
	mov.u32 	%r171, _ZZ110fused_nn_conv2d_cast_fixed_point_multiply_add_cast_nn_relu_cast_fixed_point_mult_18399029763786111876__kernel0E18placeholder_shared;
	add.s32 	%r172, %r171, %r170;
	st.shared.u32 	[%r172], %r168;
$L__BB65_24:
	setp.gt.u32 	%p48, %r5, 351;
	setp.gt.u32 	%p49, %r91, 50;
	or.pred  	%p50, %p48, %p49;
	setp.gt.u32 	%p51, %r1, 6;
	or.pred  	%p52, %p50, %p51;
	@%p52 bra 	$L__BB65_26;
	cvt.u16.u32 	%rs102, %r19;
	mul.hi.u16 	%rs103, %rs102, 3641;
	shr.u16 	%rs104, %rs103, 2;
	mul.wide.u16 	%r174, %rs104, 18432;
	mul.lo.s16 	%rs105, %rs104, 72;
	sub.s16 	%rs106, %rs102, %rs105;
	mul.lo.s16 	%rs107, %rs106, 43;
	shr.u16 	%rs108, %rs107, 9;
	mul.wide.u16 	%r175, %rs108, 48;
	cvt.u16.u32 	%rs109, %r28;
	add.s16 	%rs110, %rs109, 56;
	mul.hi.u16 	%rs111, %rs110, -21845;
	shr.u16 	%rs112, %rs111, 1;
	mul.lo.s16 	%rs113, %rs112, 3;
	sub.s16 	%rs114, %rs110, %rs113;
	shl.b16 	%rs115, %rs114, 4;
	cvt.u32.u16 	%r176, %rs115;
	add.s32 	%r177, %r2798, %r176;
	add.s32 	%r178, %r177, %r174;
	add.s32 	%r179, %r178, %r175;
	cvt.u64.u32 	%rd25, %r179;
	add.s64 	%rd26, %rd2, %rd25;
	ld.global.nc.u32 	%r180, [%rd26];
	mul.hi.u16 	%rs116, %rs102, 10923;
	shr.u16 	%rs117, %rs116, 1;
	mad.lo.s16 	%rs118, %rs117, 48, %rs115;
	cvt.u32.u16 	%r181, %rs118;
	or.b32  	%r182, %r29, %r181;
	mov.u32 	%r183, _ZZ110fused_nn_conv2d_cast_fixed_point_multiply_add_cast_nn_relu_cast_fixed_point_mult_18399029763786111876__kernel0E18placeholder_shared;
	add.s32 	%r184, %r183, %r182;
	st.shared.u32 	[%r184], %r180;
$L__BB65_26:
	setp.gt.u32 	%p53, %r5, 239;
	setp.gt.u32 	%p54, %r91, 34;
	or.pred  	%p55, %p53, %p54;
	setp.gt.u32 	%p56, %r1, 4;
	or.pred  	%p57, %p55, %p56;
	@%p57 bra 	$L__BB65_28;
	cvt.u16.u32 	%rs119, %r23;
	mul.hi.u16 	%rs120, %rs119, 3641;
	shr.u16 	%rs121, %rs120, 2;
	mul.wide.u16 	%r186, %rs121, 18432;
	mul.lo.s16 	%rs122, %rs121, 72;
	sub.s16 	%rs123, %rs119, %rs122;
	mul.lo.s16 	%rs124, %rs123, 43;
	shr.u16 	%rs125, %rs124, 9;
	mul.wide.u16 	%r187, %rs125, 48;
	cvt.u16.u32 	%rs126, %r28;
	add.s16 	%rs127, %rs126, 84;
	mul.hi.u16 	%rs128, %rs127, -21845;
	shr.u16 	%rs129, %rs128, 1;
	mul.lo.s16 	%rs130, %rs129, 3;
	sub.s16 	%rs131, %rs127, %rs130;
	shl.b16 	%rs132, %rs131, 4;
	cvt.u32.u16 	%r188, %rs132;
	add.s32 	%r189, %r2798, %r188;
	add.s32 	%r190, %r189, %r186;
	add.s32 	%r191, %r190, %r187;
	cvt.u64.u32 	%rd27, %r191;
	add.s64 	%rd28, %rd2, %rd27;
	ld.global.nc.u32 	%r192, [%rd28];
	mul.hi.u16 	%rs133, %rs119, 10923;
	shr.u16 	%rs134, %rs133, 1;
	mad.lo.s16 	%rs135, %rs134, 48, %rs132;
	cvt.u32.u16 	%r193, %rs135;
	or.b32  	%r194, %r29, %r193;
	mov.u32 	%r195, _ZZ110fused_nn_conv2d_cast_fixed_point_multiply_add_cast_nn_relu_cast_fixed_point_mult_18399029763786111876__kernel0E18placeholder_shared;
	add.s32 	%r196, %r195, %r194;
	st.shared.u32 	[%r196], %r192;
$L__BB65_28:
	setp.gt.u32 	%p58, %r5, 127;
	setp.gt.u32 	%p59, %r91, 18;
	or.pred  	%p60, %p58, %p59;
	setp.gt.u32 	%p61, %r1, 2;
	or.pred  	%p62, %p60, %p61;
	@%p62 bra 	$L__BB65_30;
	cvt.u16.u32 	%rs136, %r5;
	add.s16 	%rs137, %rs136, 448;
	mul.hi.u16 	%rs138, %rs137, 3641;
	shr.u16 	%rs139, %rs138, 2;
	mul.wide.u16 	%r198, %rs139, 18432;
	mul.lo.s16 	%rs140, %rs139, 72;
	sub.s16 	%rs141, %rs137, %rs140;
	mul.lo.s16 	%rs142, %rs141, 43;
	shr.u16 	%rs143, %rs142, 9;
	mul.wide.u16 	%r199, %rs143, 48;
	cvt.u16.u32 	%rs144, %r28;
	add.s16 	%rs145, %rs144, 112;
	mul.hi.u16 	%rs146, %rs145, -21845;
	shr.u16 	%rs147, %rs146, 1;
	mul.lo.s16 	%rs148, %rs147, 3;
	sub.s16 	%rs149, %rs145, %rs148;
	shl.b16 	%rs150, %rs149, 4;
	cvt.u32.u16 	%r200, %rs150;
	add.s32 	%r201, %r2798, %r200;
	add.s32 	%r202, %r201, %r198;
	add.s32 	%r203, %r202, %r199;
	cvt.u64.u32 	%rd29, %r203;
	add.s64 	%rd30, %rd2, %rd29;
	ld.global.nc.u32 	%r204, [%rd30];
	mul.hi.u16 	%rs151, %rs137, 10923;
	shr.u16 	%rs152, %rs151, 1;
	mad.lo.s16 	%rs153, %rs152, 48, %rs150;
	cvt.u32.u16 	%r205, %rs153;
	or.b32  	%r206, %r29, %r205;
	mov.u32 	%r207, _ZZ110fused_nn_conv2d_cast_fixed_point_multiply_add_cast_nn_relu_cast_fixed_point_mult_18399029763786111876__kernel0E18placeholder_shared;
	add.s32 	%r208, %r207, %r206;
	st.shared.u32 	[%r208], %r204;
$L__BB65_30:
	setp.lt.u32 	%p63, %r5, 16;
	setp.lt.u32 	%p64, %r91, 3;
	and.pred  	%p65, %p63, %p64;
	setp.eq.s32 	%p66, %r1, 0;
	and.pred  	%p1, %p65, %p66;
	not.pred 	%p67, %p1;
	@%p67 bra 	$L__BB65_32;
	cvt.u16.u32 	%rs154, %r5;
	add.s16 	%rs155, %rs154, 560;
	mul.hi.u16 	%rs156, %rs155, 3641;
	shr.u16 	%rs157, %rs156, 2;
	mul.wide.u16 	%r209, %rs157, 18432;
	mul.lo.s16 	%rs158, %rs157, 72;
	sub.s16 	%rs159, %rs155, %rs158;
	mul.lo.s16 	%rs160, %rs159, 43;
	shr.u16 	%rs161, %rs160, 9;
	mul.wide.u16 	%r210, %rs161, 48;
	cvt.u16.u32 	%rs162, %r27;
	add.s16 	%rs163, %rs162, 140;
	mul.hi.u16 	%rs164, %rs163, 21846;
	mul.lo.s16 	%rs165, %rs164, 3;
	sub.s16 	%rs166, %rs163, %rs165;
	shl.b16 	%rs167, %rs166, 4;
	cvt.u32.u16 	%r211, %rs167;
	add.s32 	%r212, %r2798, %r211;
	add.s32 	%r213, %r212, %r209;
	add.s32 	%r214, %r213, %r210;
	cvt.u64.u32 	%rd31, %r214;
	add.s64 	%rd32, %rd2, %rd31;
	ld.global.nc.u32 	%r215, [%rd32];
	mul.hi.u16 	%rs168, %rs155, 10923;
	shr.u16 	%rs169, %rs168, 1;
	mad.lo.s16 	%rs170, %rs169, 48, %rs167;
	cvt.u32.u16 	%r216, %rs170;
	or.b32  	%r217, %r29, %r216;
	mov.u32 	%r218, _ZZ110fused_nn_conv2d_cast_fixed_point_multiply_add_cast_nn_relu_cast_fixed_point_mult_18399029763786111876__kernel0E18placeholder_shared;
	add.s32 	%r219, %r218, %r217;
	st.shared.u32 	[%r219], %r215;
$L__BB65_32:
	cvt.u16.u32 	%rs171, %r5;
	mul.hi.u16 	%rs172, %rs171, 19419;
	shr.u16 	%rs173, %rs172, 3;
	mul.lo.s16 	%rs174, %rs173, 27;
	sub.s16 	%rs175, %rs171, %rs174;
	mul.lo.s16 	%rs176, %rs175, 29;
	shr.u16 	%rs177, %rs176, 8;
	cvt.u32.u16 	%r221, %rs177;
	or.b32  	%r222, %r7, %r221;
	setp.eq.s32 	%p68, %r222, 0;
	add.s32 	%r223, %r7, %r221;
	setp.gt.u32 	%p69, %r223, 7;
	or.pred  	%p2, %p68, %p69;
	mul.hi.u16 	%rs178, %rs171, 7282;
	mul.lo.s16 	%rs179, %rs178, 9;
	sub.s16 	%rs180, %rs171, %rs179;
	add.s16 	%rs9, %rs180, -8;
	shr.u16 	%rs181, %rs172, 4;
	mul.wide.u16 	%r225, %rs181, 25088;
	mul.lo.s16 	%rs182, %rs181, 54;
	sub.s16 	%rs183, %rs171, %rs182;
	setp.gt.u16 	%p70, %rs183, 26;
	selp.b32 	%r226, 196, 0, %p70;
	shl.b16 	%rs184, %rs180, 2;
	cvt.u32.u16 	%r227, %rs184;
	or.b32  	%r228, %r225, %r226;
	add.s32 	%r229, %r228, %r227;
	mad.lo.s32 	%r31, %r223, 28, %r229;
	cvt.u16.u32 	%rs185, %r15;
	mul.hi.u16 	%rs186, %rs185, -26699;
	shr.u16 	%rs187, %rs186, 4;
	mul.lo.s16 	%rs188, %rs187, 27;
	sub.s16 	%rs189, %rs185, %rs188;
	mul.lo.s16 	%rs190, %rs189, 29;
	shr.u16 	%rs191, %rs190, 8;
	cvt.u32.u16 	%r230, %rs191;
	or.b32  	%r231, %r7, %r230;
	setp.eq.s32 	%p71, %r231, 0;
	add.s32 	%r232, %r7, %r230;
	setp.gt.u32 	%p72, %r232, 7;
	or.pred  	%p3, %p71, %p72;
	mul.hi.u16 	%rs192, %rs185, 7282;
	mul.lo.s16 	%rs193, %rs192, 9;
	sub.s16 	%rs194, %rs185, %rs193;
	add.s16 	%rs10, %rs194, -8;
	shr.u16 	%rs195, %rs186, 5;
	mul.wide.u16 	%r234, %rs195, 25088;
	mul.lo.s16 	%rs196, %rs195, 54;
	sub.s16 	%rs197, %rs185, %rs196;
	setp.gt.u16 	%p73, %rs197, 26;
	selp.b32 	%r235, 196, 0, %p73;
	shl.b16 	%rs198, %rs194, 2;
	cvt.u32.u16 	%r236, %rs198;
	or.b32  	%r237, %r234, %r235;
	add.s32 	%r238, %r237, %r236;
	mad.lo.s32 	%r32, %r232, 28, %r238;
	cvt.u16.u32 	%rs199, %r19;
	mul.hi.u16 	%rs200, %rs199, -26699;
	shr.u16 	%rs201, %rs200, 4;
	mul.lo.s16 	%rs202, %rs201, 27;
	sub.s16 	%rs203, %rs199, %rs202;
	mul.lo.s16 	%rs204, %rs203, 29;
	shr.u16 	%rs205, %rs204, 8;
	cvt.u32.u16 	%r239, %rs205;
	or.b32  	%r240, %r7, %r239;
	setp.eq.s32 	%p74, %r240, 0;
	add.s32 	%r241, %r7, %r239;
	setp.gt.u32 	%p75, %r241, 7;
	or.pred  	%p4, %p74, %p75;
	mul.hi.u16 	%rs206, %rs199, 7282;
	mul.lo.s16 	%rs207, %rs206, 9;
	sub.s16 	%rs208, %rs199, %rs207;
	add.s16 	%rs11, %rs208, -8;
	shr.u16 	%rs209, %rs200, 5;
	mul.wide.u16 	%r243, %rs209, 25088;
	mul.lo.s16 	%rs210, %rs209, 54;
	sub.s16 	%rs211, %rs199, %rs210;
	setp.gt.u16 	%p76, %rs211, 26;
	selp.b32 	%r244, 196, 0, %p76;
	shl.b16 	%rs212, %rs208, 2;
	cvt.u32.u16 	%r245, %rs212;
	or.b32  	%r246, %r243, %r244;
	add.s32 	%r247, %r246, %r245;
	mad.lo.s32 	%r33, %r241, 28, %r247;
	cvt.u16.u32 	%rs213, %r23;
	mul.hi.u16 	%rs214, %rs213, -26699;
	shr.u16 	%rs215, %rs214, 4;
	mul.lo.s16 	%rs216, %rs215, 27;
	sub.s16 	%rs217, %rs213, %rs216;
	mul.lo.s16 	%rs218, %rs217, 29;
	shr.u16 	%rs219, %rs218, 8;
	cvt.u32.u16 	%r248, %rs219;
	or.b32  	%r249, %r7, %r248;
	setp.eq.s32 	%p77, %r249, 0;
	add.s32 	%r250, %r7, %r248;
	setp.gt.u32 	%p78, %r250, 7;
	or.pred  	%p5, %p77, %p78;
	mul.hi.u16 	%rs220, %rs213, 7282;
	mul.lo.s16 	%rs221, %rs220, 9;
	sub.s16 	%rs222, %rs213, %rs221;
	add.s16 	%rs12, %rs222, -8;
	shr.u16 	%rs223, %rs214, 5;
	mul.wide.u16 	%r252, %rs223, 25088;
	mul.lo.s16 	%rs224, %rs223, 54;
	sub.s16 	%rs225, %rs213, %rs224;
	setp.gt.u16 	%p79, %rs225, 26;
	selp.b32 	%r253, 196, 0, %p79;
	shl.b16 	%rs226, %rs222, 2;
	cvt.u32.u16 	%r254, %rs226;
	or.b32  	%r255, %r252, %r253;
	add.s32 	%r256, %r255, %r254;
	mad.lo.s32 	%r34, %r250, 28, %r256;
	mul.hi.u16 	%rs227, %rs171, 3641;
	shr.u16 	%rs228, %rs227, 2;
	cvt.u32.u16 	%r257, %rs228;
	mul.wide.u32 	%rd33, %r257, 18432;
	mul.lo.s16 	%rs229, %rs228, 72;
	sub.s16 	%rs230, %rs171, %rs229;
	mul.lo.s16 	%rs231, %rs230, 43;
	shr.u16 	%rs232, %rs231, 9;
	cvt.u32.u16 	%r258, %rs232;
	mul.wide.u32 	%rd34, %r258, 48;
	cvt.u16.u32 	%rs233, %r28;
	mul.hi.u16 	%rs234, %rs233, -21845;
	shr.u16 	%rs235, %rs234, 1;
	mul.lo.s16 	%rs236, %rs235, 3;
	sub.s16 	%rs237, %rs233, %rs236;
	shl.b16 	%rs238, %rs237, 4;
	cvt.u64.u16 	%rd35, %rs238;
	or.b64  	%rd36, %rd33, %rd35;
	add.s64 	%rd3, %rd36, %rd34;
	mul.hi.u16 	%rs239, %rs171, 10923;
	shr.u16 	%rs240, %rs239, 1;
	mad.lo.s16 	%rs241, %rs240, 48, %rs238;
	cvt.u32.u16 	%r35, %rs241;
	mul.hi.u16 	%rs242, %rs185, 3641;
	shr.u16 	%rs243, %rs242, 2;
	cvt.u32.u16 	%r259, %rs243;
	mul.wide.u32 	%rd37, %r259, 18432;
	mul.lo.s16 	%rs244, %rs243, 72;
	sub.s16 	%rs245, %rs185, %rs244;
	mul.lo.s16 	%rs246, %rs245, 43;
	shr.u16 	%rs247, %rs246, 9;
	cvt.u32.u16 	%r260, %rs247;
	mul.wide.u32 	%rd38, %r260, 48;
	add.s16 	%rs248, %rs233, 28;
	mul.hi.u16 	%rs249, %rs248, -21845;
	shr.u16 	%rs250, %rs249, 1;
	mul.lo.s16 	%rs251, %rs250, 3;
	sub.s16 	%rs252, %rs248, %rs251;
	shl.b16 	%rs253, %rs252, 4;
	cvt.u64.u16 	%rd39, %rs253;
	or.b64  	%rd40, %rd37, %rd39;
	add.s64 	%rd4, %rd40, %rd38;
	mul.hi.u16 	%rs254, %rs185, 10923;
	shr.u16 	%rs255, %rs254, 1;
	mad.lo.s16 	%rs256, %rs255, 48, %rs253;
	cvt.u32.u16 	%r36, %rs256;
	mul.hi.u16 	%rs257, %rs199, 3641;
	shr.u16 	%rs258, %rs257, 2;
	cvt.u32.u16 	%r261, %rs258;
	mul.wide.u32 	%rd41, %r261, 18432;
	mul.lo.s16 	%rs259, %rs258, 72;
	sub.s16 	%rs260, %rs199, %rs259;
	mul.lo.s16 	%rs261, %rs260, 43;
	shr.u16 	%rs262, %rs261, 9;
	cvt.u32.u16 	%r262, %rs262;
	mul.wide.u32 	%rd42, %r262, 48;
	add.s16 	%rs263, %rs233, 56;
	mul.hi.u16 	%rs264, %rs263, -21845;
	shr.u16 	%rs265, %rs264, 1;
	mul.lo.s16 	%rs266, %rs265, 3;
	sub.s16 	%rs267, %rs263, %rs266;
	shl.b16 	%rs268, %rs267, 4;
	cvt.u64.u16 	%rd43, %rs268;
	or.b64  	%rd44, %rd41, %rd43;
	add.s64 	%rd5, %rd44, %rd42;
	mul.hi.u16 	%rs269, %rs199, 10923;
	shr.u16 	%rs270, %rs269, 1;
	mad.lo.s16 	%rs271, %rs270, 48, %rs268;
	cvt.u32.u16 	%r37, %rs271;
	mul.hi.u16 	%rs272, %rs213, 3641;
	shr.u16 	%rs273, %rs272, 2;
	cvt.u32.u16 	%r263, %rs273;
	mul.wide.u32 	%rd45, %r263, 18432;
	mul.lo.s16 	%rs274, %rs273, 72;
	sub.s16 	%rs275, %rs213, %rs274;
	mul.lo.s16 	%rs276, %rs275, 43;
	shr.u16 	%rs277, %rs276, 9;
	cvt.u32.u16 	%r264, %rs277;
	mul.wide.u32 	%rd46, %r264, 48;
	add.s16 	%rs278, %rs233, 84;
	mul.hi.u16 	%rs279, %rs278, -21845;
	shr.u16 	%rs280, %rs279, 1;
	mul.lo.s16 	%rs281, %rs280, 3;
	sub.s16 	%rs282, %rs278, %rs281;
	shl.b16 	%rs283, %rs282, 4;
	cvt.u64.u16 	%rd47, %rs283;
	or.b64  	%rd48, %rd45, %rd47;
	add.s64 	%rd6, %rd48, %rd46;
	mul.hi.u16 	%rs284, %rs213, 10923;
	shr.u16 	%rs285, %rs284, 1;
	mad.lo.s16 	%rs286, %rs285, 48, %rs283;
	cvt.u32.u16 	%r38, %rs286;
	add.s16 	%rs287, %rs171, 448;
	mul.hi.u16 	%rs288, %rs287, 3641;
	shr.u16 	%rs289, %rs288, 2;
	cvt.u32.u16 	%r265, %rs289;
	mul.wide.u32 	%rd49, %r265, 18432;
	mul.lo.s16 	%rs290, %rs289, 72;
	sub.s16 	%rs291, %rs287, %rs290;
	mul.lo.s16 	%rs292, %rs291, 43;
	shr.u16 	%rs293, %rs292, 9;
	cvt.u32.u16 	%r266, %rs293;
	mul.wide.u32 	%rd50, %r266, 48;
	add.s16 	%rs294, %rs233, 112;
	mul.hi.u16 	%rs295, %rs294, -21845;
	shr.u16 	%rs296, %rs295, 1;
	mul.lo.s16 	%rs297, %rs296, 3;
	sub.s16 	%rs298, %rs294, %rs297;
	shl.b16 	%rs299, %rs298, 4;
	cvt.u64.u16 	%rd51, %rs299;
	or.b64  	%rd52, %rd49, %rd51;
	add.s64 	%rd7, %rd52, %rd50;
	mul.hi.u16 	%rs300, %rs287, 10923;
	shr.u16 	%rs301, %rs300, 1;
	mad.lo.s16 	%rs302, %rs301, 48, %rs299;
	cvt.u32.u16 	%r39, %rs302;
	add.s16 	%rs303, %rs171, 560;
	mul.hi.u16 	%rs304, %rs303, 3641;
	shr.u16 	%rs305, %rs304, 2;
	cvt.u32.u16 	%r267, %rs305;
	mul.wide.u32 	%rd53, %r267, 18432;
	mul.lo.s16 	%rs306, %rs305, 72;
	sub.s16 	%rs307, %rs303, %rs306;
	mul.lo.s16 	%rs308, %rs307, 43;
	shr.u16 	%rs309, %rs308, 9;
	cvt.u32.u16 	%r268, %rs309;
	mul.wide.u32 	%rd54, %r268, 48;
	cvt.u16.u32 	%rs310, %r27;
	add.s16 	%rs311, %rs310, 140;
	mul.hi.u16 	%rs312, %rs311, 21846;
	mul.lo.s16 	%rs313, %rs312, 3;
	sub.s16 	%rs314, %rs311, %rs313;
	shl.b16 	%rs315, %rs314, 4;
	cvt.u64.u16 	%rd55, %rs315;
	or.b64  	%rd56, %rd53, %rd55;
	add.s64 	%rd8, %rd56, %rd54;
	mul.hi.u16 	%rs316, %rs303, 10923;
	shr.u16 	%rs317, %rs316, 1;
	mad.lo.s16 	%rs318, %rs317, 48, %rs315;
	cvt.u32.u16 	%r40, %rs318;
	mov.b32 	%r2799, 0;
	mov.u32 	%r2797, %r8;
	mov.u32 	%r2800, %r2799;
	mov.u32 	%r2801, %r2799;
	mov.u32 	%r2802, %r2799;
	mov.u32 	%r2803, %r2799;
	mov.u32 	%r2804, %r2799;
	mov.u32 	%r2805, %r2799;
	mov.u32 	%r2806, %r2799;
	mov.u32 	%r2807, %r2799;
	mov.u32 	%r2808, %r2799;
	mov.u32 	%r2809, %r2799;
	mov.u32 	%r2810, %r2799;
	mov.u32 	%r2811, %r2799;
	mov.u32 	%r2812, %r2799;
	mov.u32 	%r2813, %r2799;
	mov.u32 	%r2814, %r2799;
	mov.u32 	%r2815, %r2799;
$L__BB65_33:
	bar.sync 	0;
	mov.u32 	%r269, %tid.x;
	mad.lo.s32 	%r270, %r1, 56, %r269;
	mad.lo.s32 	%r271, %r2, 7, %r270;
	setp.gt.u32 	%p80, %r271, 431;
	shl.b32 	%r272, %r1, 3;
	add.s32 	%r273, %r272, %r2;
	setp.gt.u32 	%p81, %r273, 61;
	or.pred  	%p82, %p80, %p81;
	@%p82 bra 	$L__BB65_37;
	setp.lt.u16 	%p83, %rs9, -7;
	or.pred  	%p84, %p2, %p83;
	mov.b32 	%r2816, 0;
	@%p84 bra 	$L__BB65_36;
	cvt.u64.u32 	%rd57, %r31;
	cvt.u64.u32 	%rd58, %r2797;
	add.s64 	%rd59, %rd58, %rd57;
	add.s64 	%rd60, %rd1, %rd59;
	ld.global.nc.u32 	%r2816, [%rd60+360];
$L__BB65_36:
	not.b32 	%r276, %r2815;
	and.b32  	%r277, %r276, 1;
	mul.lo.s32 	%r278, %r1, 224;
	mad.lo.s32 	%r279, %r2, 28, %r278;
	add.s32 	%r280, %r279, %r10;
	mov.u32 	%r281, _ZZ110fused_nn_conv2d_cast_fixed_point_multiply_add_cast_nn_relu_cast_fixed_point_mult_18399029763786111876__kernel0E15pad_data_shared;
	add.s32 	%r282, %r281, %r280;
	mad.lo.s32 	%r283, %r277, 1728, %r282;
	st.shared.u32 	[%r283], %r2816;
$L__BB65_37:
	mov.u32 	%r284, %tid.x;
	mad.lo.s32 	%r285, %r1, 56, %r284;
	mad.lo.s32 	%r286, %r2, 7, %r285;
	setp.gt.u32 	%p85, %r286, 319;
	shl.b32 	%r287, %r1, 3;
	add.s32 	%r288, %r287, %r2;
	setp.gt.u32 	%p86, %r288, 45;
	or.pred  	%p87, %p85, %p86;
	@%p87 bra 	$L__BB65_41;
	setp.lt.u16 	%p88, %rs10, -7;
	or.pred  	%p89, %p3, %p88;
	mov.b32 	%r2817, 0;
	@%p89 bra 	$L__BB65_40;
	cvt.u64.u32 	%rd61, %r32;
	cvt.u64.u32 	%rd62, %r2797;
	add.s64 	%rd63, %rd62, %rd61;
	add.s64 	%rd64, %rd1, %rd63;
	ld.global.nc.u32 	%r2817, [%rd64+360];
$L__BB65_40:
	not.b32 	%r291, %r2815;
	and.b32  	%r292, %r291, 1;
	mul.lo.s32 	%r293, %r1, 224;
	mad.lo.s32 	%r294, %r2, 28, %r293;
	add.s32 	%r295, %r294, %r10;
	mov.u32 	%r296, _ZZ110fused_nn_conv2d_cast_fixed_point_multiply_add_cast_nn_relu_cast_fixed_point_mult_18399029763786111876__kernel0E15pad_data_shared;
	add.s32 	%r297, %r296, %r295;
	mad.lo.s32 	%r298, %r292, 1728, %r297;
	st.shared.u32 	[%r298+448], %r2817;
$L__BB65_41:
	mov.u32 	%r299, %tid.x;
	mad.lo.s32 	%r300, %r1, 56, %r299;
	mad.lo.s32 	%r301, %r2, 7, %r300;
	setp.gt.u32 	%p90, %r301, 207;
	shl.b32 	%r302, %r1, 3;
	add.s32 	%r303, %r302, %r2;
	setp.gt.u32 	%p91, %r303, 29;
	or.pred  	%p92, %p90, %p91;
	@%p92 bra 	$L__BB65_45;
	setp.lt.u16 	%p93, %rs11, -7;
	or.pred  	%p94, %p4, %p93;
	mov.b32 	%r2818, 0;
	@%p94 bra 	$L__BB65_44;
	cvt.u64.u32 	%rd65, %r33;
	cvt.u64.u32 	%rd66, %r2797;
	add.s64 	%rd67, %rd66, %rd65;
	add.s64 	%rd68, %rd1, %rd67;
	ld.global.nc.u32 	%r2818, [%rd68+360];
$L__BB65_44:
	not.b32 	%r306, %r2815;
	and.b32  	%r307, %r306, 1;
	mul.lo.s32 	%r308, %r1, 224;
	mad.lo.s32 	%r309, %r2, 28, %r308;
	add.s32 	%r310, %r309, %r10;
	mov.u32 	%r311, _ZZ110fused_nn_conv2d_cast_fixed_point_multiply_add_cast_nn_relu_cast_fixed_point_mult_18399029763786111876__kernel0E15pad_data_shared;
	add.s32 	%r312, %r311, %r310;
	mad.lo.s32 	%r313, %r307, 1728, %r312;
	st.shared.u32 	[%r313+896], %r2818;
$L__BB65_45:
	mov.u32 	%r314, %tid.x;
	mad.lo.s32 	%r315, %r1, 56, %r314;
	mad.lo.s32 	%r316, %r2, 7, %r315;
	setp.gt.u32 	%p95, %r316, 95;
	shl.b32 	%r317, %r1, 3;
	add.s32 	%r318, %r317, %r2;
	setp.gt.u32 	%p96, %r318, 13;
	or.pred  	%p97, %p95, %p96;
	@%p97 bra 	$L__BB65_49;
	setp.lt.u16 	%p98, %rs12, -7;
	or.pred  	%p99, %p5, %p98;
	mov.b32 	%r2819, 0;
	@%p99 bra 	$L__BB65_48;
	cvt.u64.u32 	%rd69, %r34;
	cvt.u64.u32 	%rd70, %r2797;
	add.s64 	%rd71, %rd70, %rd69;
	add.s64 	%rd72, %rd1, %rd71;
	ld.global.nc.u32 	%r2819, [%rd72+360];
$L__BB65_48:
	not.b32 	%r321, %r2815;
	and.b32  	%r322, %r321, 1;
	mul.lo.s32 	%r323, %r1, 224;
	mad.lo.s32 	%r324, %r2, 28, %r323;
	add.s32 	%r325, %r324, %r10;
	mov.u32 	%r326, _ZZ110fused_nn_conv2d_cast_fixed_point_multiply_add_cast_nn_relu_cast_fixed_point_mult_18399029763786111876__kernel0E15pad_data_shared;
	add.s32 	%r327, %r326, %r325;
	mad.lo.s32 	%r328, %r322, 1728, %r327;
	st.shared.u32 	[%r328+1344], %r2819;
$L__BB65_49:
	mov.u32 	%r330, %tid.x;
	mad.lo.s32 	%r331, %r1, 56, %r330;
	mad.lo.s32 	%r332, %r2, 7, %r331;
	setp.gt.u32 	%p100, %r332, 575;
	shl.b32 	%r333, %r1, 3;
	add.s32 	%r334, %r333, %r2;
	setp.gt.u32 	%p101, %r334, 82;
	or.pred  	%p102, %p100, %p101;
	setp.gt.u32 	%p103, %r1, 10;
	or.pred  	%p104, %p102, %p103;
	@%p104 bra 	$L__BB65_51;
	cvt.u64.u32 	%rd73, %r2798;
	add.s64 	%rd74, %rd3, %rd73;
	add.s64 	%rd75, %rd2, %rd74;
	ld.global.nc.u32 	%r336, [%rd75+288];
	not.b32 	%r337, %r2815;
	and.b32  	%r338, %r337, 1;
	mul.lo.s32 	%r339, %r338, 2304;
	or.b32  	%r340, %r339, %r29;
	add.s32 	%r341, %r340, %r35;
	mov.u32 	%r342, _ZZ110fused_nn_conv2d_cast_fixed_point_multiply_add_cast_nn_relu_cast_fixed_point_mult_18399029763786111876__kernel0E18placeholder_shared;
	add.s32 	%r343, %r342, %r341;
	st.shared.u32 	[%r343], %r336;
$L__BB65_51:
	mov.u32 	%r345, %tid.x;
	mad.lo.s32 	%r346, %r1, 56, %r345;
	mad.lo.s32 	%r347, %r2, 7, %r346;
	setp.gt.u32 	%p105, %r347, 463;
	shl.b32 	%r348, %r1, 3;
	add.s32 	%r349, %r348, %r2;
	setp.gt.u32 	%p106, %r349, 66;
	or.pred  	%p107, %p105, %p106;
	setp.gt.u32 	%p108, %r1, 8;
	or.pred  	%p109, %p107, %p108;
	@%p109 bra 	$L__BB65_53;
	cvt.u64.u32 	%rd76, %r2798;
	add.s64 	%rd77, %rd4, %rd76;
	add.s64 	%rd78, %rd2, %rd77;
	ld.global.nc.u32 	%r351, [%rd78+288];
	not.b32 	%r352, %r2815;
	and.b32  	%r353, %r352, 1;
	mul.lo.s32 	%r354, %r353, 2304;
	or.b32  	%r355, %r354, %r29;
	add.s32 	%r356, %r355, %r36;
	mov.u32 	%r357, _ZZ110fused_nn_conv2d_cast_fixed_point_multiply_add_cast_nn_relu_cast_fixed_point_mult_18399029763786111876__kernel0E18placeholder_shared;
	add.s32 	%r358, %r357, %r356;
	st.shared.u32 	[%r358], %r351;
$L__BB65_53:
	mov.u32 	%r360, %tid.x;
	mad.lo.s32 	%r361, %r1, 56, %r360;
	mad.lo.s32 	%r362, %r2, 7, %r361;
	setp.gt.u32 	%p110, %r362, 351;
	shl.b32 	%r363, %r1, 3;
	add.s32 	%r364, %r363, %r2;
	setp.gt.u32 	%p111, %r364, 50;
	or.pred  	%p112, %p110, %p111;
	setp.gt.u32 	%p113, %r1, 6;
	or.pred  	%p114, %p112, %p113;
	@%p114 bra 	$L__BB65_55;
	cvt.u64.u32 	%rd79, %r2798;
	add.s64 	%rd80, %rd5, %rd79;
	add.s64 	%rd81, %rd2, %rd80;
	ld.global.nc.u32 	%r366, [%rd81+288];
	not.b32 	%r367, %r2815;
	and.b32  	%r368, %r367, 1;
	mul.lo.s32 	%r369, %r368, 2304;
	or.b32  	%r370, %r369, %r29;
	add.s32 	%r371, %r370, %r37;
	mov.u32 	%r372, _ZZ110fused_nn_conv2d_cast_fixed_point_multiply_add_cast_nn_relu_cast_fixed_point_mult_18399029763786111876__kernel0E18placeholder_shared;
	add.s32 	%r373, %r372, %r371;
	st.shared.u32 	[%r373], %r366;
$L__BB65_55:
	mov.u32 	%r375, %tid.x;
	mad.lo.s32 	%r376, %r1, 56, %r375;
	mad.lo.s32 	%r377, %r2, 7, %r376;
	setp.gt.u32 	%p115, %r377, 239;
	shl.b32 	%r378, %r1, 3;
	add.s32 	%r379, %r378, %r2;
	setp.gt.u32 	%p116, %r379, 34;
	or.pred  	%p117, %p115, %p116;
	setp.gt.u32 	%p118, %r1, 4;
	or.pred  	%p119, %p117, %p118;
	@%p119 bra 	$L__BB65_57;
	cvt.u64.u32 	%rd82, %r2798;
	add.s64 	%rd83, %rd6, %rd82;
	add.s64 	%rd84, %rd2, %rd83;
	ld.global.nc.u32 	%r381, [%rd84+288];
	not.b32 	%r382, %r2815;
	and.b32  	%r383, %r382, 1;
	mul.lo.s32 	%r384, %r383, 2304;
	or.b32  	%r385, %r384, %r29;
	add.s32 	%r386, %r385, %r38;
	mov.u32 	%r387, _ZZ110fused_nn_conv2d_cast_fixed_point_multiply_add_cast_nn_relu_cast_fixed_point_mult_18399029763786111876__kernel0E18placeholder_shared;
	add.s32 	%r388, %r387, %r386;
	st.shared.u32 	[%r388], %r381;
$L__BB65_57:
	mov.u32 	%r390, %tid.x;
	mad.lo.s32 	%r391, %r1, 56, %r390;
	mad.lo.s32 	%r392, %r2, 7, %r391;
	setp.gt.u32 	%p120, %r392, 127;
	shl.b32 	%r393, %r1, 3;
	add.s32 	%r394, %r393, %r2;
	setp.gt.u32 	%p121, %r394, 18;
	or.pred  	%p122, %p120, %p121;
	setp.gt.u32 	%p123, %r1, 2;
	or.pred  	%p124, %p122, %p123;
	@%p124 bra 	$L__BB65_59;
	cvt.u64.u32 	%rd85, %r2798;
	add.s64 	%rd86, %rd7, %rd85;
	add.s64 	%rd87, %rd2, %rd86;
	ld.global.nc.u32 	%r396, [%rd87+288];
	not.b32 	%r397, %r2815;
	and.b32  	%r398, %r397, 1;
	mul.lo.s32 	%r399, %r398, 2304;
	or.b32  	%r400, %r399, %r29;
	add.s32 	%r401, %r400, %r39;
	mov.u32 	%r402, _ZZ110fused_nn_conv2d_cast_fixed_point_multiply_add_cast_nn_relu_cast_fixed_point_mult_18399029763786111876__kernel0E18placeholder_shared;
	add.s32 	%r403, %r402, %r401;
	st.shared.u32 	[%r403], %r396;
$L__BB65_59:
	@%p67 bra 	$L__BB65_61;
	cvt.u64.u32 	%rd88, %r2798;
	add.s64 	%rd89, %rd8, %rd88;
	add.s64 	%rd90, %rd2, %rd89;
	ld.global.nc.u32 	%r404, [%rd90+288];
	not.b32 	%r405, %r2815;
	and.b32  	%r406, %r405, 1;
	mul.lo.s32 	%r407, %r406, 2304;
	or.b32  	%r408, %r407, %r29;
	add.s32 	%r409, %r408, %r40;
	mov.u32 	%r410, _ZZ110fused_nn_conv2d_cast_fixed_point_multiply_add_cast_nn_relu_cast_fixed_point_mult_18399029763786111876__kernel0E18placeholder_shared;
	add.s32 	%r411, %r410, %r409;
	st.shared.u32 	[%r411], %r404;
$L__BB65_61:
	and.b32  	%r1564, %r2815, 1;
	setp.eq.b32 	%p126, %r1564, 1;
	selp.b32 	%r1565, 1728, 0, %p126;
	mul.lo.s32 	%r68, %r1, 864;
	add.s32 	%r1566, %r68, %r1565;
	selp.b32 	%r1567, 2304, 0, %p126;
	mul.lo.s32 	%r69, %r2, 288;
	add.s32 	%r1568, %r1567, %r69;
	add.s32 	%r1569, %r1566, %r10;
	mov.u32 	%r1570, _ZZ110fused_nn_conv2d_cast_fixed_point_multiply_add_cast_nn_relu_cast_fixed_point_mult_18399029763786111876__kernel0E15pad_data_shared;
	add.s32 	%r1571, %r1570, %r1569;
	ld.shared.u32 	%r413, [%r1571];
	mov.u32 	%r1572, _ZZ110fused_nn_conv2d_cast_fixed_point_multiply_add_cast_nn_relu_cast_fixed_point_mult_18399029763786111876__kernel0E18placeholder_shared;
	add.s32 	%r1573, %r1572, %r1568;
	ld.shared.u32 	%r414, [%r1573];
	// begin inline asm
	dp4a.s32.s32 %r412, %r413, %r414, %r2814;
	// end inline asm
	ld.shared.u32 	%r417, [%r1571];
	ld.shared.u32 	%r418, [%r1573+4];
	// begin inline asm
	dp4a.s32.s32 %r416, %r417, %r418, %r2813;
	// end inline asm
	ld.shared.u32 	%r421, [%r1571];
	ld.shared.u32 	%r422, [%r1573+8];
	// begin inline asm
	dp4a.s32.s32 %r420, %r421, %r422, %r2812;
	// end inline asm
	ld.shared.u32 	%r425, [%r1571];
	ld.shared.u32 	%r426, [%r1573+12];
	// begin inline asm
	dp4a.s32.s32 %r424, %r425, %r426, %r2811;
	// end inline asm
	ld.shared.u32 	%r429, [%r1571+216];
	ld.shared.u32 	%r430, [%r1573];
	// begin inline asm
	dp4a.s32.s32 %r428, %r429, %r430, %r2810;
	// end inline asm
	ld.shared.u32 	%r433, [%r1571+216];
	ld.shared.u32 	%r434, [%r1573+4];
	// begin inline asm
	dp4a.s32.s32 %r432, %r433, %r434, %r2809;
	// end inline asm
	ld.shared.u32 	%r437, [%r1571+216];
	ld.shared.u32 	%r438, [%r1573+8];
	// begin inline asm
	dp4a.s32.s32 %r436, %r437, %r438, %r2808;
	// end inline asm
	ld.shared.u32 	%r441, [%r1571+216];
	ld.shared.u32 	%r442, [%r1573+12];
	// begin inline asm
	dp4a.s32.s32 %r440, %r441, %r442, %r2807;
	// end inline asm
	ld.shared.u32 	%r445, [%r1571+432];
	ld.shared.u32 	%r446, [%r1573];
	// begin inline asm
	dp4a.s32.s32 %r444, %r445, %r446, %r2806;
	// end inline asm
	ld.shared.u32 	%r449, [%r1571+432];
	ld.shared.u32 	%r450, [%r1573+4];
	// begin inline asm
	dp4a.s32.s32 %r448, %r449, %r450, %r2805;
	// end inline asm
	ld.shared.u32 	%r453, [%r1571+432];
	ld.shared.u32 	%r454, [%r1573+8];
	// begin inline asm
	dp4a.s32.s32 %r452, %r453, %r454, %r2804;
	// end inline asm
	ld.shared.u32 	%r457, [%r1571+432];
	ld.shared.u32 	%r458, [%r1573+12];
	// begin inline asm
	dp4a.s32.s32 %r456, %r457, %r458, %r2803;
	// end inline asm
	ld.shared.u32 	%r461, [%r1571+648];
	ld.shared.u32 	%r462, [%r1573];
	// begin inline asm
	dp4a.s32.s32 %r460, %r461, %r462, %r2802;
	// end inline asm
	ld.shared.u32 	%r465, [%r1571+648];
	ld.shared.u32 	%r466, [%r1573+4];
	// begin inline asm
	dp4a.s32.s32 %r464, %r465, %r466, %r2801;
	// end inline asm
	ld.shared.u32 	%r469, [%r1571+648];
	ld.shared.u32 	%r470, [%r1573+8];
	// begin inline asm
	dp4a.s32.s32 %r468, %r469, %r470, %r2800;
	// end inline asm
	ld.shared.u32 	%r473, [%r1571+648];
	ld.shared.u32 	%r474, [%r1573+12];
	// begin inline asm
	dp4a.s32.s32 %r472, %r473, %r474, %r2799;
	// end inline asm
	ld.shared.u32 	%r477, [%r1571+4];
	ld.shared.u32 	%r478, [%r1573+16];
	// begin inline asm
	dp4a.s32.s32 %r476, %r477, %r478, %r412;
	// end inline asm
	ld.shared.u32 	%r481, [%r1571+4];
	ld.shared.u32 	%r482, [%r1573+20];
	// begin inline asm
	dp4a.s32.s32 %r480, %r481, %r482, %r416;
	// end inline asm
	ld.shared.u32 	%r485, [%r1571+4];
	ld.shared.u32 	%r486, [%r1573+24];
	// begin inline asm
	dp4a.s32.s32 %r484, %r485, %r486, %r420;
	// end inline asm
	ld.shared.u32 	%r489, [%r1571+4];
	ld.shared.u32 	%r490, [%r1573+28];
	// begin inline asm
	dp4a.s32.s32 %r488, %r489, %r490, %r424;
	// end inline asm
	ld.shared.u32 	%r493, [%r1571+220];
	ld.shared.u32 	%r494, [%r1573+16];
	// begin inline asm
	dp4a.s32.s32 %r492, %r493, %r494, %r428;
	// end inline asm
	ld.shared.u32 	%r497, [%r1571+220];
	ld.shared.u32 	%r498, [%r1573+20];
	// begin inline asm
	dp4a.s32.s32 %r496, %r497, %r498, %r432;
	// end inline asm
	ld.shared.u32 	%r501, [%r1571+220];
	ld.shared.u32 	%r502, [%r1573+24];
	// begin inline asm
	dp4a.s32.s32 %r500, %r501, %r502, %r436;
	// end inline asm
	ld.shared.u32 	%r505, [%r1571+220];
	ld.shared.u32 	%r506, [%r1573+28];
	// begin inline asm
	dp4a.s32.s32 %r504, %r505, %r506, %r440;
	// end inline asm
	ld.shared.u32 	%r509, [%r1571+436];
	ld.shared.u32 	%r510, [%r1573+16];
	// begin inline asm
	dp4a.s32.s32 %r508, %r509, %r510, %r444;
	// end inline asm
	ld.shared.u32 	%r513, [%r1571+436];
	ld.shared.u32 	%r514, [%r1573+20];
	// begin inline asm
	dp4a.s32.s32 %r512, %r513, %r514, %r448;
	// end inline asm
	ld.shared.u32 	%r517, [%r1571+436];
	ld.shared.u32 	%r518, [%r1573+24];
	// begin inline asm
	dp4a.s32.s32 %r516, %r517, %r518, %r452;
	// end inline asm
	ld.shared.u32 	%r521, [%r1571+436];
	ld.shared.u32 	%r522, [%r1573+28];
	// begin inline asm
	dp4a.s32.s32 %r520, %r521, %r522, %r456;
	// end inline asm
	ld.shared.u32 	%r525, [%r1571+652];
	ld.shared.u32 	%r526, [%r1573+16];
	// begin inline asm
	dp4a.s32.s32 %r524, %r525, %r526, %r460;
	// end inline asm
	ld.shared.u32 	%r529, [%r1571+652];
	ld.shared.u32 	%r530, [%r1573+20];
	// begin inline asm
	dp4a.s32.s32 %r528, %r529, %r530, %r464;
	// end inline asm
	ld.shared.u32 	%r533, [%r1571+652];
	ld.shared.u32 	%r534, [%r1573+24];
	// begin inline asm
	dp4a.s32.s32 %r532, %r533, %r534, %r468;
	// end inline asm
	ld.shared.u32 	%r537, [%r1571+652];
	ld.shared.u32 	%r538, [%r1573+28];
	// begin inline asm
	dp4a.s32.s32 %r536, %r537, %r538, %r472;
	// end inline asm
	ld.shared.u32 	%r541, [%r1571+8];
	ld.shared.u32 	%r542, [%r1573+32];
	// begin inline asm
	dp4a.s32.s32 %r540, %r541, %r542, %r476;
	// end inline asm
	ld.shared.u32 	%r545, [%r1571+8];
	ld.shared.u32 	%r546, [%r1573+36];
	// begin inline asm
	dp4a.s32.s32 %r544, %r545, %r546, %r480;
	// end inline asm
	ld.shared.u32 	%r549, [%r1571+8];
	ld.shared.u32 	%r550, [%r1573+40];
	// begin inline asm
	dp4a.s32.s32 %r548, %r549, %r550, %r484;
	// end inline asm
	ld.shared.u32 	%r553, [%r1571+8];
	ld.shared.u32 	%r554, [%r1573+44];
	// begin inline asm
	dp4a.s32.s32 %r552, %r553, %r554, %r488;
	// end inline asm
	ld.shared.u32 	%r557, [%r1571+224];
	ld.shared.u32 	%r558, [%r1573+32];
	// begin inline asm
	dp4a.s32.s32 %r556, %r557, %r558, %r492;
	// end inline asm
	ld.shared.u32 	%r561, [%r1571+224];
	ld.shared.u32 	%r562, [%r1573+36];
	// begin inline asm
	dp4a.s32.s32 %r560, %r561, %r562, %r496;
	// end inline asm
	ld.shared.u32 	%r565, [%r1571+224];
	ld.shared.u32 	%r566, [%r1573+40];
	// begin inline asm
	dp4a.s32.s32 %r564, %r565, %r566, %r500;
	// end inline asm
	ld.shared.u32 	%r569, [%r1571+224];
	ld.shared.u32 	%r570, [%r1573+44];
	// begin inline asm
	dp4a.s32.s32 %r568, %r569, %r570, %r504;
	// end inline asm
	ld.shared.u32 	%r573, [%r1571+440];
	ld.shared.u32 	%r574, [%r1573+32];
	// begin inline asm
	dp4a.s32.s32 %r572, %r573, %r574, %r508;
	// end inline asm
	ld.shared.u32 	%r577, [%r1571+440];
	ld.shared.u32 	%r578, [%r1573+36];
	// begin inline asm
	dp4a.s32.s32 %r576, %r577, %r578, %r512;
	// end inline asm
	ld.shared.u32 	%r581, [%r1571+440];
	ld.shared.u32 	%r582, [%r1573+40];
	// begin inline asm
	dp4a.s32.s32 %r580, %r581, %r582, %r516;
	// end inline asm
	ld.shared.u32 	%r585, [%r1571+440];
	ld.shared.u32 	%r586, [%r1573+44];
	// begin inline asm
	dp4a.s32.s32 %r584, %r585, %r586, %r520;
	// end inline asm
	ld.shared.u32 	%r589, [%r1571+656];
	ld.shared.u32 	%r590, [%r1573+32];
	// begin inline asm
	dp4a.s32.s32 %r588, %r589, %r590, %r524;
	// end inline asm
	ld.shared.u32 	%r593, [%r1571+656];
	ld.shared.u32 	%r594, [%r1573+36];
	// begin inline asm
	dp4a.s32.s32 %r592, %r593, %r594, %r528;
	// end inline asm
	ld.shared.u32 	%r597, [%r1571+656];
	ld.shared.u32 	%r598, [%r1573+40];
	// begin inline asm
	dp4a.s32.s32 %r596, %r597, %r598, %r532;
	// end inline asm
	ld.shared.u32 	%r601, [%r1571+656];
	ld.shared.u32 	%r602, [%r1573+44];
	// begin inline asm
	dp4a.s32.s32 %r600, %r601, %r602, %r536;
	// end inline asm
	ld.shared.u32 	%r605, [%r1571+108];
	ld.shared.u32 	%r606, [%r1573+144];
	// begin inline asm
	dp4a.s32.s32 %r604, %r605, %r606, %r540;
	// end inline asm
	ld.shared.u32 	%r609, [%r1571+108];
	ld.shared.u32 	%r610, [%r1573+148];
	// begin inline asm
	dp4a.s32.s32 %r608, %r609, %r610, %r544;
	// end inline asm
	ld.shared.u32 	%r613, [%r1571+108];
	ld.shared.u32 	%r614, [%r1573+152];
	// begin inline asm
	dp4a.s32.s32 %r612, %r613, %r614, %r548;
	// end inline asm
	ld.shared.u32 	%r617, [%r1571+108];
	ld.shared.u32 	%r618, [%r1573+156];
	// begin inline asm
	dp4a.s32.s32 %r616, %r617, %r618, %r552;
	// end inline asm
	ld.shared.u32 	%r621, [%r1571+324];
	ld.shared.u32 	%r622, [%r1573+144];
	// begin inline asm
	dp4a.s32.s32 %r620, %r621, %r622, %r556;
	// end inline asm
	ld.shared.u32 	%r625, [%r1571+324];
	ld.shared.u32 	%r626, [%r1573+148];
	// begin inline asm
	dp4a.s32.s32 %r624, %r625, %r626, %r560;
	// end inline asm
	ld.shared.u32 	%r629, [%r1571+324];
	ld.shared.u32 	%r630, [%r1573+152];
	// begin inline asm
	dp4a.s32.s32 %r628, %r629, %r630, %r564;
	// end inline asm
	ld.shared.u32 	%r633, [%r1571+324];
	ld.shared.u32 	%r634, [%r1573+156];
	// begin inline asm
	dp4a.s32.s32 %r632, %r633, %r634, %r568;
	// end inline asm
	ld.shared.u32 	%r637, [%r1571+540];
	ld.shared.u32 	%r638, [%r1573+144];
	// begin inline asm
	dp4a.s32.s32 %r636, %r637, %r638, %r572;
	// end inline asm
	ld.shared.u32 	%r641, [%r1571+540];
	ld.shared.u32 	%r642, [%r1573+148];
	// begin inline asm
	dp4a.s32.s32 %r640, %r641, %r642, %r576;
	// end inline asm
	ld.shared.u32 	%r645, [%r1571+540];
	ld.shared.u32 	%r646, [%r1573+152];
	// begin inline asm
	dp4a.s32.s32 %r644, %r645, %r646, %r580;
	// end inline asm
	ld.shared.u32 	%r649, [%r1571+540];
	ld.shared.u32 	%r650, [%r1573+156];
	// begin inline asm
	dp4a.s32.s32 %r648, %r649, %r650, %r584;
	// end inline asm
	ld.shared.u32 	%r653, [%r1571+756];
	ld.shared.u32 	%r654, [%r1573+144];
	// begin inline asm
	dp4a.s32.s32 %r652, %r653, %r654, %r588;
	// end inline asm
	ld.shared.u32 	%r657, [%r1571+756];
	ld.shared.u32 	%r658, [%r1573+148];
	// begin inline asm
	dp4a.s32.s32 %r656, %r657, %r658, %r592;
	// end inline asm
	ld.shared.u32 	%r661, [%r1571+756];
	ld.shared.u32 	%r662, [%r1573+152];
	// begin inline asm
	dp4a.s32.s32 %r660, %r661, %r662, %r596;
	// end inline asm
	ld.shared.u32 	%r665, [%r1571+756];
	ld.shared.u32 	%r666, [%r1573+156];
	// begin inline asm
	dp4a.s32.s32 %r664, %r665, %r666, %r600;
	// end inline asm
	ld.shared.u32 	%r669, [%r1571+112];
	ld.shared.u32 	%r670, [%r1573+160];
	// begin inline asm
	dp4a.s32.s32 %r668, %r669, %r670, %r604;
	// end inline asm
	ld.shared.u32 	%r673, [%r1571+112];
	ld.shared.u32 	%r674, [%r1573+164];
	// begin inline asm
	dp4a.s32.s32 %r672, %r673, %r674, %r608;
	// end inline asm
	ld.shared.u32 	%r677, [%r1571+112];
	ld.shared.u32 	%r678, [%r1573+168];
	// begin inline asm
	dp4a.s32.s32 %r676, %r677, %r678, %r612;
	// end inline asm
	ld.shared.u32 	%r681, [%r1571+112];
	ld.shared.u32 	%r682, [%r1573+172];
	// begin inline asm
	dp4a.s32.s32 %r680, %r681, %r682, %r616;
	// end inline asm
	ld.shared.u32 	%r685, [%r1571+328];
	ld.shared.u32 	%r686, [%r1573+160];
	// begin inline asm
	dp4a.s32.s32 %r684, %r685, %r686, %r620;
	// end inline asm
	ld.shared.u32 	%r689, [%r1571+328];
	ld.shared.u32 	%r690, [%r1573+164];
	// begin inline asm
	dp4a.s32.s32 %r688, %r689, %r690, %r624;
	// end inline asm
	ld.shared.u32 	%r693, [%r1571+328];
	ld.shared.u32 	%r694, [%r1573+168];
	// begin inline asm
	dp4a.s32.s32 %r692, %r693, %r694, %r628;
	// end inline asm
	ld.shared.u32 	%r697, [%r1571+328];
	ld.shared.u32 	%r698, [%r1573+172];
	// begin inline asm
	dp4a.s32.s32 %r696, %r697, %r698, %r632;
	// end inline asm
	ld.shared.u32 	%r701, [%r1571+544];
	ld.shared.u32 	%r702, [%r1573+160];
	// begin inline asm
	dp4a.s32.s32 %r700, %r701, %r702, %r636;
	// end inline asm
	ld.shared.u32 	%r705, [%r1571+544];
	ld.shared.u32 	%r706, [%r1573+164];
	// begin inline asm
	dp4a.s32.s32 %r704, %r705, %r706, %r640;
	// end inline asm
	ld.shared.u32 	%r709, [%r1571+544];
	ld.shared.u32 	%r710, [%r1573+168];
	// begin inline asm
	dp4a.s32.s32 %r708, %r709, %r710, %r644;
	// end inline asm
	ld.shared.u32 	%r713, [%r1571+544];
	ld.shared.u32 	%r714, [%r1573+172];
	// begin inline asm
	dp4a.s32.s32 %r712, %r713, %r714, %r648;
	// end inline asm
	ld.shared.u32 	%r717, [%r1571+760];
	ld.shared.u32 	%r718, [%r1573+160];
	// begin inline asm
	dp4a.s32.s32 %r716, %r717, %r718, %r652;
	// end inline asm
	ld.shared.u32 	%r721, [%r1571+760];
	ld.shared.u32 	%r722, [%r1573+164];
	// begin inline asm
	dp4a.s32.s32 %r720, %r721, %r722, %r656;
	// end inline asm
	ld.shared.u32 	%r725, [%r1571+760];
	ld.shared.u32 	%r726, [%r1573+168];
	// begin inline asm
	dp4a.s32.s32 %r724, %r725, %r726, %r660;
	// end inline asm
	ld.shared.u32 	%r729, [%r1571+760];
	ld.shared.u32 	%r730, [%r1573+172];
	// begin inline asm
	dp4a.s32.s32 %r728, %r729, %r730, %r664;
	// end inline asm
	ld.shared.u32 	%r733, [%r1571+116];
	ld.shared.u32 	%r734, [%r1573+176];
	// begin inline asm
	dp4a.s32.s32 %r732, %r733, %r734, %r668;
	// end inline asm
	ld.shared.u32 	%r737, [%r1571+116];
	ld.shared.u32 	%r738, [%r1573+180];
	// begin inline asm
	dp4a.s32.s32 %r736, %r737, %r738, %r672;
	// end inline asm
	ld.shared.u32 	%r741, [%r1571+116];
	ld.shared.u32 	%r742, [%r1573+184];
	// begin inline asm
	dp4a.s32.s32 %r740, %r741, %r742, %r676;
	// end inline asm
	ld.shared.u32 	%r745, [%r1571+116];
	ld.shared.u32 	%r746, [%r1573+188];
	// begin inline asm
	dp4a.s32.s32 %r744, %r745, %r746, %r680;
	// end inline asm
	ld.shared.u32 	%r749, [%r1571+332];
	ld.shared.u32 	%r750, [%r1573+176];
	// begin inline asm
	dp4a.s32.s32 %r748, %r749, %r750, %r684;
	// end inline asm
	ld.shared.u32 	%r753, [%r1571+332];
	ld.shared.u32 	%r754, [%r1573+180];
	// begin inline asm
	dp4a.s32.s32 %r752, %r753, %r754, %r688;
	// end inline asm
	ld.shared.u32 	%r757, [%r1571+332];
	ld.shared.u32 	%r758, [%r1573+184];
	// begin inline asm
	dp4a.s32.s32 %r756, %r757, %r758, %r692;
	// end inline asm
	ld.shared.u32 	%r761, [%r1571+332];
	ld.shared.u32 	%r762, [%r1573+188];
	// begin inline asm
	dp4a.s32.s32 %r760, %r761, %r762, %r696;
	// end inline asm
	ld.shared.u32 	%r765, [%r1571+548];
	ld.shared.u32 	%r766, [%r1573+176];
	// begin inline asm
	dp4a.s32.s32 %r764, %r765, %r766, %r700;
	// end inline asm
	ld.shared.u32 	%r769, [%r1571+548];
	ld.shared.u32 	%r770, [%r1573+180];
	// begin inline asm
	dp4a.s32.s32 %r768, %r769, %r770, %r704;
	// end inline asm
	ld.shared.u32 	%r773, [%r1571+548];
	ld.shared.u32 	%r774, [%r1573+184];
	// begin inline asm
	dp4a.s32.s32 %r772, %r773, %r774, %r708;
	// end inline asm
	ld.shared.u32 	%r777, [%r1571+548];
	ld.shared.u32 	%r778, [%r1573+188];
	// begin inline asm
	dp4a.s32.s32 %r776, %r777, %r778, %r712;
	// end inline asm
	ld.shared.u32 	%r781, [%r1571+764];
	ld.shared.u32 	%r782, [%r1573+176];
	// begin inline asm
	dp4a.s32.s32 %r780, %r781, %r782, %r716;
	// end inline asm
	ld.shared.u32 	%r785, [%r1571+764];
	ld.shared.u32 	%r786, [%r1573+180];
	// begin inline asm
	dp4a.s32.s32 %r784, %r785, %r786, %r720;
	// end inline asm
	ld.shared.u32 	%r789, [%r1571+764];
	ld.shared.u32 	%r790, [%r1573+184];
	// begin inline asm
	dp4a.s32.s32 %r788, %r789, %r790, %r724;
	// end inline asm
	ld.shared.u32 	%r793, [%r1571+764];
	ld.shared.u32 	%r794, [%r1573+188];
	// begin inline asm
	dp4a.s32.s32 %r792, %r793, %r794, %r728;
	// end inline asm
	ld.shared.u32 	%r797, [%r1571+36];
	ld.shared.u32 	%r798, [%r1573+48];
	// begin inline asm
	dp4a.s32.s32 %r796, %r797, %r798, %r732;
	// end inline asm
	ld.shared.u32 	%r801, [%r1571+36];
	ld.shared.u32 	%r802, [%r1573+52];
	// begin inline asm
	dp4a.s32.s32 %r800, %r801, %r802, %r736;
	// end inline asm
	ld.shared.u32 	%r805, [%r1571+36];
	ld.shared.u32 	%r806, [%r1573+56];
	// begin inline asm
	dp4a.s32.s32 %r804, %r805, %r806, %r740;
	// end inline asm
	ld.shared.u32 	%r809, [%r1571+36];
	ld.shared.u32 	%r810, [%r1573+60];
	// begin inline asm
	dp4a.s32.s32 %r808, %r809, %r810, %r744;
	// end inline asm
	ld.shared.u32 	%r813, [%r1571+252];
	ld.shared.u32 	%r814, [%r1573+48];
	// begin inline asm
	dp4a.s32.s32 %r812, %r813, %r814, %r748;
	// end inline asm
	ld.shared.u32 	%r817, [%r1571+252];
	ld.shared.u32 	%r818, [%r1573+52];
	// begin inline asm
	dp4a.s32.s32 %r816, %r817, %r818, %r752;
	// end inline asm
	ld.shared.u32 	%r821, [%r1571+252];
	ld.shared.u32 	%r822, [%r1573+56];
	// begin inline asm
	dp4a.s32.s32 %r820, %r821, %r822, %r756;
	// end inline asm
	ld.shared.u32 	%r825, [%r1571+252];
	ld.shared.u32 	%r826, [%r1573+60];
	// begin inline asm
	dp4a.s32.s32 %r824, %r825, %r826, %r760;
	// end inline asm
	ld.shared.u32 	%r829, [%r1571+468];
	ld.shared.u32 	%r830, [%r1573+48];
	// begin inline asm
	dp4a.s32.s32 %r828, %r829, %r830, %r764;
	// end inline asm
	ld.shared.u32 	%r833, [%r1571+468];
	ld.shared.u32 	%r834, [%r1573+52];
	// begin inline asm
	dp4a.s32.s32 %r832, %r833, %r834, %r768;
	// end inline asm
	ld.shared.u32 	%r837, [%r1571+468];
	ld.shared.u32 	%r838, [%r1573+56];
	// begin inline asm
	dp4a.s32.s32 %r836, %r837, %r838, %r772;
	// end inline asm
	ld.shared.u32 	%r841, [%r1571+468];
	ld.shared.u32 	%r842, [%r1573+60];
	// begin inline asm
	dp4a.s32.s32 %r840, %r841, %r842, %r776;
	// end inline asm
	ld.shared.u32 	%r845, [%r1571+684];
	ld.shared.u32 	%r846, [%r1573+48];
	// begin inline asm
	dp4a.s32.s32 %r844, %r845, %r846, %r780;
	// end inline asm
	ld.shared.u32 	%r849, [%r1571+684];
	ld.shared.u32 	%r850, [%r1573+52];
	// begin inline asm
	dp4a.s32.s32 %r848, %r849, %r850, %r784;
	// end inline asm
	ld.shared.u32 	%r853, [%r1571+684];
	ld.shared.u32 	%r854, [%r1573+56];
	// begin inline asm
	dp4a.s32.s32 %r852, %r853, %r854, %r788;
	// end inline asm
	ld.shared.u32 	%r857, [%r1571+684];
	ld.shared.u32 	%r858, [%r1573+60];
	// begin inline asm
	dp4a.s32.s32 %r856, %r857, %r858, %r792;
	// end inline asm
	ld.shared.u32 	%r861, [%r1571+40];
	ld.shared.u32 	%r862, [%r1573+64];
	// begin inline asm
	dp4a.s32.s32 %r860, %r861, %r862, %r796;
	// end inline asm
	ld.shared.u32 	%r865, [%r1571+40];
	ld.shared.u32 	%r866, [%r1573+68];
	// begin inline asm
	dp4a.s32.s32 %r864, %r865, %r866, %r800;
	// end inline asm
	ld.shared.u32 	%r869, [%r1571+40];
	ld.shared.u32 	%r870, [%r1573+72];
	// begin inline asm
	dp4a.s32.s32 %r868, %r869, %r870, %r804;
	// end inline asm
	ld.shared.u32 	%r873, [%r1571+40];
	ld.shared.u32 	%r874, [%r1573+76];
	// begin inline asm
	dp4a.s32.s32 %r872, %r873, %r874, %r808;
	// end inline asm
	ld.shared.u32 	%r877, [%r1571+256];
	ld.shared.u32 	%r878, [%r1573+64];
	// begin inline asm
	dp4a.s32.s32 %r876, %r877, %r878, %r812;
	// end inline asm
	ld.shared.u32 	%r881, [%r1571+256];
	ld.shared.u32 	%r882, [%r1573+68];
	// begin inline asm
	dp4a.s32.s32 %r880, %r881, %r882, %r816;
	// end inline asm
	ld.shared.u32 	%r885, [%r1571+256];
	ld.shared.u32 	%r886, [%r1573+72];
	// begin inline asm
	dp4a.s32.s32 %r884, %r885, %r886, %r820;
	// end inline asm
	ld.shared.u32 	%r889, [%r1571+256];
	ld.shared.u32 	%r890, [%r1573+76];
	// begin inline asm
	dp4a.s32.s32 %r888, %r889, %r890, %r824;
	// end inline asm
	ld.shared.u32 	%r893, [%r1571+472];
	ld.shared.u32 	%r894, [%r1573+64];
	// begin inline asm
	dp4a.s32.s32 %r892, %r893, %r894, %r828;
	// end inline asm
	ld.shared.u32 	%r897, [%r1571+472];
	ld.shared.u32 	%r898, [%r1573+68];
	// begin inline asm
	dp4a.s32.s32 %r896, %r897, %r898, %r832;
	// end inline asm
	ld.shared.u32 	%r901, [%r1571+472];
	ld.shared.u32 	%r902, [%r1573+72];
	// begin inline asm
	dp4a.s32.s32 %r900, %r901, %r902, %r836;
	// end inline asm
	ld.shared.u32 	%r905, [%r1571+472];
	ld.shared.u32 	%r906, [%r1573+76];
	// begin inline asm
	dp4a.s32.s32 %r904, %r905, %r906, %r840;
	// end inline asm
	ld.shared.u32 	%r909, [%r1571+688];
	ld.shared.u32 	%r910, [%r1573+64];
	// begin inline asm
	dp4a.s32.s32 %r908, %r909, %r910, %r844;
	// end inline asm
	ld.shared.u32 	%r913, [%r1571+688];
	ld.shared.u32 	%r914, [%r1573+68];
	// begin inline asm
	dp4a.s32.s32 %r912, %r913, %r914, %r848;
	// end inline asm
	ld.shared.u32 	%r917, [%r1571+688];
	ld.shared.u32 	%r918, [%r1573+72];
	// begin inline asm
	dp4a.s32.s32 %r916, %r917, %r918, %r852;
	// end inline asm
	ld.shared.u32 	%r921, [%r1571+688];
	ld.shared.u32 	%r922, [%r1573+76];
	// begin inline asm
	dp4a.s32.s32 %r920, %r921, %r922, %r856;
	// end inline asm
	ld.shared.u32 	%r925, [%r1571+44];
	ld.shared.u32 	%r926, [%r1573+80];
	// begin inline asm
	dp4a.s32.s32 %r924, %r925, %r926, %r860;
	// end inline asm
	ld.shared.u32 	%r929, [%r1571+44];
	ld.shared.u32 	%r930, [%r1573+84];
	// begin inline asm
	dp4a.s32.s32 %r928, %r929, %r930, %r864;
	// end inline asm
	ld.shared.u32 	%r933, [%r1571+44];
	ld.shared.u32 	%r934, [%r1573+88];
	// begin inline asm
	dp4a.s32.s32 %r932, %r933, %r934, %r868;
	// end inline asm
	ld.shared.u32 	%r937, [%r1571+44];
	ld.shared.u32 	%r938, [%r1573+92];
	// begin inline asm
	dp4a.s32.s32 %r936, %r937, %r938, %r872;
	// end inline asm
	ld.shared.u32 	%r941, [%r1571+260];
	ld.shared.u32 	%r942, [%r1573+80];
	// begin inline asm
	dp4a.s32.s32 %r940, %r941, %r942, %r876;
	// end inline asm
	ld.shared.u32 	%r945, [%r1571+260];
	ld.shared.u32 	%r946, [%r1573+84];
	// begin inline asm
	dp4a.s32.s32 %r944, %r945, %r946, %r880;
	// end inline asm
	ld.shared.u32 	%r949, [%r1571+260];
	ld.shared.u32 	%r950, [%r1573+88];
	// begin inline asm
	dp4a.s32.s32 %r948, %r949, %r950, %r884;
	// end inline asm
	ld.shared.u32 	%r953, [%r1571+260];
	ld.shared.u32 	%r954, [%r1573+92];
	// begin inline asm
	dp4a.s32.s32 %r952, %r953, %r954, %r888;
	// end inline asm
	ld.shared.u32 	%r957, [%r1571+476];
	ld.shared.u32 	%r958, [%r1573+80];
	// begin inline asm
	dp4a.s32.s32 %r956, %r957, %r958, %r892;
	// end inline asm
	ld.shared.u32 	%r961, [%r1571+476];
	ld.shared.u32 	%r962, [%r1573+84];
	// begin inline asm
	dp4a.s32.s32 %r960, %r961, %r962, %r896;
	// end inline asm
	ld.shared.u32 	%r965, [%r1571+476];
	ld.shared.u32 	%r966, [%r1573+88];
	// begin inline asm
	dp4a.s32.s32 %r964, %r965, %r966, %r900;
	// end inline asm
	ld.shared.u32 	%r969, [%r1571+476];
	ld.shared.u32 	%r970, [%r1573+92];
	// begin inline asm
	dp4a.s32.s32 %r968, %r969, %r970, %r904;
	// end inline asm
	ld.shared.u32 	%r973, [%r1571+692];
	ld.shared.u32 	%r974, [%r1573+80];
	// begin inline asm
	dp4a.s32.s32 %r972, %r973, %r974, %r908;
	// end inline asm
	ld.shared.u32 	%r977, [%r1571+692];
	ld.shared.u32 	%r978, [%r1573+84];
	// begin inline asm
	dp4a.s32.s32 %r976, %r977, %r978, %r912;
	// end inline asm
	ld.shared.u32 	%r981, [%r1571+692];
	ld.shared.u32 	%r982, [%r1573+88];
	// begin inline asm
	dp4a.s32.s32 %r980, %r981, %r982, %r916;
	// end inline asm
	ld.shared.u32 	%r985, [%r1571+692];
	ld.shared.u32 	%r986, [%r1573+92];
	// begin inline asm
	dp4a.s32.s32 %r984, %r985, %r986, %r920;
	// end inline asm
	ld.shared.u32 	%r989, [%r1571+144];
	ld.shared.u32 	%r990, [%r1573+192];
	// begin inline asm
	dp4a.s32.s32 %r988, %r989, %r990, %r924;
	// end inline asm
	ld.shared.u32 	%r993, [%r1571+144];
	ld.shared.u32 	%r994, [%r1573+196];
	// begin inline asm
	dp4a.s32.s32 %r992, %r993, %r994, %r928;
	// end inline asm
	ld.shared.u32 	%r997, [%r1571+144];
	ld.shared.u32 	%r998, [%r1573+200];
	// begin inline asm
	dp4a.s32.s32 %r996, %r997, %r998, %r932;
	// end inline asm
	ld.shared.u32 	%r1001, [%r1571+144];
	ld.shared.u32 	%r1002, [%r1573+204];
	// begin inline asm
	dp4a.s32.s32 %r1000, %r1001, %r1002, %r936;
	// end inline asm
	ld.shared.u32 	%r1005, [%r1571+360];
	ld.shared.u32 	%r1006, [%r1573+192];
	// begin inline asm
	dp4a.s32.s32 %r1004, %r1005, %r1006, %r940;
	// end inline asm
	ld.shared.u32 	%r1009, [%r1571+360];
	ld.shared.u32 	%r1010, [%r1573+196];
	// begin inline asm
	dp4a.s32.s32 %r1008, %r1009, %r1010, %r944;
	// end inline asm
	ld.shared.u32 	%r1013, [%r1571+360];
	ld.shared.u32 	%r1014, [%r1573+200];
	// begin inline asm
	dp4a.s32.s32 %r1012, %r1013, %r1014, %r948;
	// end inline asm
	ld.shared.u32 	%r1017, [%r1571+360];
	ld.shared.u32 	%r1018, [%r1573+204];
	// begin inline asm
	dp4a.s32.s32 %r1016, %r1017, %r1018, %r952;
	// end inline asm
	ld.shared.u32 	%r1021, [%r1571+576];
	ld.shared.u32 	%r1022, [%r1573+192];
	// begin inline asm
	dp4a.s32.s32 %r1020, %r1021, %r1022, %r956;
	// end inline asm
	ld.shared.u32 	%r1025, [%r1571+576];
	ld.shared.u32 	%r1026, [%r1573+196];
	// begin inline asm
	dp4a.s32.s32 %r1024, %r1025, %r1026, %r960;
	// end inline asm
	ld.shared.u32 	%r1029, [%r1571+576];
	ld.shared.u32 	%r1030, [%r1573+200];
	// begin inline asm
	dp4a.s32.s32 %r1028, %r1029, %r1030, %r964;
	// end inline asm
	ld.shared.u32 	%r1033, [%r1571+576];
	ld.shared.u32 	%r1034, [%r1573+204];
	// begin inline asm
	dp4a.s32.s32 %r1032, %r1033, %r1034, %r968;
	// end inline asm
	ld.shared.u32 	%r1037, [%r1571+792];
	ld.shared.u32 	%r1038, [%r1573+192];
	// begin inline asm
	dp4a.s32.s32 %r1036, %r1037, %r1038, %r972;
	// end inline asm
	ld.shared.u32 	%r1041, [%r1571+792];
	ld.shared.u32 	%r1042, [%r1573+196];
	// begin inline asm
	dp4a.s32.s32 %r1040, %r1041, %r1042, %r976;
	// end inline asm
	ld.shared.u32 	%r1045, [%r1571+792];
	ld.shared.u32 	%r1046, [%r1573+200];
	// begin inline asm
	dp4a.s32.s32 %r1044, %r1045, %r1046, %r980;
	// end inline asm
	ld.shared.u32 	%r1049, [%r1571+792];
	ld.shared.u32 	%r1050, [%r1573+204];
	// begin inline asm
	dp4a.s32.s32 %r1048, %r1049, %r1050, %r984;
	// end inline asm
	ld.shared.u32 	%r1053, [%r1571+148];
	ld.shared.u32 	%r1054, [%r1573+208];
	// begin inline asm
	dp4a.s32.s32 %r1052, %r1053, %r1054, %r988;
	// end inline asm
	ld.shared.u32 	%r1057, [%r1571+148];
	ld.shared.u32 	%r1058, [%r1573+212];
	// begin inline asm
	dp4a.s32.s32 %r1056, %r1057, %r1058, %r992;
	// end inline asm
	ld.shared.u32 	%r1061, [%r1571+148];
	ld.shared.u32 	%r1062, [%r1573+216];
	// begin inline asm
	dp4a.s32.s32 %r1060, %r1061, %r1062, %r996;
	// end inline asm
	ld.shared.u32 	%r1065, [%r1571+148];
	ld.shared.u32 	%r1066, [%r1573+220];
	// begin inline asm
	dp4a.s32.s32 %r1064, %r1065, %r1066, %r1000;
	// end inline asm
	ld.shared.u32 	%r1069, [%r1571+364];
	ld.shared.u32 	%r1070, [%r1573+208];
	// begin inline asm
	dp4a.s32.s32 %r1068, %r1069, %r1070, %r1004;
	// end inline asm
	ld.shared.u32 	%r1073, [%r1571+364];
	ld.shared.u32 	%r1074, [%r1573+212];
	// begin inline asm
	dp4a.s32.s32 %r1072, %r1073, %r1074, %r1008;
	// end inline asm
	ld.shared.u32 	%r1077, [%r1571+364];
	ld.shared.u32 	%r1078, [%r1573+216];
	// begin inline asm
	dp4a.s32.s32 %r1076, %r1077, %r1078, %r1012;
	// end inline asm
	ld.shared.u32 	%r1081, [%r1571+364];
	ld.shared.u32 	%r1082, [%r1573+220];
	// begin inline asm
	dp4a.s32.s32 %r1080, %r1081, %r1082, %r1016;
	// end inline asm
	ld.shared.u32 	%r1085, [%r1571+580];
	ld.shared.u32 	%r1086, [%r1573+208];
	// begin inline asm
	dp4a.s32.s32 %r1084, %r1085, %r1086, %r1020;
	// end inline asm
	ld.shared.u32 	%r1089, [%r1571+580];
	ld.shared.u32 	%r1090, [%r1573+212];
	// begin inline asm
	dp4a.s32.s32 %r1088, %r1089, %r1090, %r1024;
	// end inline asm
	ld.shared.u32 	%r1093, [%r1571+580];
	ld.shared.u32 	%r1094, [%r1573+216];
	// begin inline asm
	dp4a.s32.s32 %r1092, %r1093, %r1094, %r1028;
	// end inline asm
	ld.shared.u32 	%r1097, [%r1571+580];
	ld.shared.u32 	%r1098, [%r1573+220];
	// begin inline asm
	dp4a.s32.s32 %r1096, %r1097, %r1098, %r1032;
	// end inline asm
	ld.shared.u32 	%r1101, [%r1571+796];
	ld.shared.u32 	%r1102, [%r1573+208];
	// begin inline asm
	dp4a.s32.s32 %r1100, %r1101, %r1102, %r1036;
	// end inline asm
	ld.shared.u32 	%r1105, [%r1571+796];
	ld.shared.u32 	%r1106, [%r1573+212];
	// begin inline asm
	dp4a.s32.s32 %r1104, %r1105, %r1106, %r1040;
	// end inline asm
	ld.shared.u32 	%r1109, [%r1571+796];
	ld.shared.u32 	%r1110, [%r1573+216];
	// begin inline asm
	dp4a.s32.s32 %r1108, %r1109, %r1110, %r1044;
	// end inline asm
	ld.shared.u32 	%r1113, [%r1571+796];
	ld.shared.u32 	%r1114, [%r1573+220];
	// begin inline asm
	dp4a.s32.s32 %r1112, %r1113, %r1114, %r1048;
	// end inline asm
	ld.shared.u32 	%r1117, [%r1571+152];
	ld.shared.u32 	%r1118, [%r1573+224];
	// begin inline asm
	dp4a.s32.s32 %r1116, %r1117, %r1118, %r1052;
	// end inline asm
	ld.shared.u32 	%r1121, [%r1571+152];
	ld.shared.u32 	%r1122, [%r1573+228];
	// begin inline asm
	dp4a.s32.s32 %r1120, %r1121, %r1122, %r1056;
	// end inline asm
	ld.shared.u32 	%r1125, [%r1571+152];
	ld.shared.u32 	%r1126, [%r1573+232];
	// begin inline asm
	dp4a.s32.s32 %r1124, %r1125, %r1126, %r1060;
	// end inline asm
	ld.shared.u32 	%r1129, [%r1571+152];
	ld.shared.u32 	%r1130, [%r1573+236];
	// begin inline asm
	dp4a.s32.s32 %r1128, %r1129, %r1130, %r1064;
	// end inline asm
	ld.shared.u32 	%r1133, [%r1571+368];
	ld.shared.u32 	%r1134, [%r1573+224];
	// begin inline asm
	dp4a.s32.s32 %r1132, %r1133, %r1134, %r1068;
	// end inline asm
	ld.shared.u32 	%r1137, [%r1571+368];
	ld.shared.u32 	%r1138, [%r1573+228];
	// begin inline asm
	dp4a.s32.s32 %r1136, %r1137, %r1138, %r1072;
	// end inline asm
	ld.shared.u32 	%r1141, [%r1571+368];
	ld.shared.u32 	%r1142, [%r1573+232];
	// begin inline asm
	dp4a.s32.s32 %r1140, %r1141, %r1142, %r1076;
	// end inline asm
	ld.shared.u32 	%r1145, [%r1571+368];
	ld.shared.u32 	%r1146, [%r1573+236];
	// begin inline asm
	dp4a.s32.s32 %r1144, %r1145, %r1146, %r1080;
	// end inline asm
	ld.shared.u32 	%r1149, [%r1571+584];
	ld.shared.u32 	%r1150, [%r1573+224];
	// begin inline asm
	dp4a.s32.s32 %r1148, %r1149, %r1150, %r1084;
	// end inline asm
	ld.shared.u32 	%r1153, [%r1571+584];
	ld.shared.u32 	%r1154, [%r1573+228];
	// begin inline asm
	dp4a.s32.s32 %r1152, %r1153, %r1154, %r1088;
	// end inline asm
	ld.shared.u32 	%r1157, [%r1571+584];
	ld.shared.u32 	%r1158, [%r1573+232];
	// begin inline asm
	dp4a.s32.s32 %r1156, %r1157, %r1158, %r1092;
	// end inline asm
	ld.shared.u32 	%r1161, [%r1571+584];
	ld.shared.u32 	%r1162, [%r1573+236];
	// begin inline asm
	dp4a.s32.s32 %r1160, %r1161, %r1162, %r1096;
	// end inline asm
	ld.shared.u32 	%r1165, [%r1571+800];
	ld.shared.u32 	%r1166, [%r1573+224];
	// begin inline asm
	dp4a.s32.s32 %r1164, %r1165, %r1166, %r1100;
	// end inline asm
	ld.shared.u32 	%r1169, [%r1571+800];
	ld.shared.u32 	%r1170, [%r1573+228];
	// begin inline asm
	dp4a.s32.s32 %r1168, %r1169, %r1170, %r1104;
	// end inline asm
	ld.shared.u32 	%r1173, [%r1571+800];
	ld.shared.u32 	%r1174, [%r1573+232];
	// begin inline asm
	dp4a.s32.s32 %r1172, %r1173, %r1174, %r1108;
	// end inline asm
	ld.shared.u32 	%r1177, [%r1571+800];
	ld.shared.u32 	%r1178, [%r1573+236];
	// begin inline asm
	dp4a.s32.s32 %r1176, %r1177, %r1178, %r1112;
	// end inline asm
	ld.shared.u32 	%r1181, [%r1571+72];
	ld.shared.u32 	%r1182, [%r1573+96];
	// begin inline asm
	dp4a.s32.s32 %r1180, %r1181, %r1182, %r1116;
	// end inline asm
	ld.shared.u32 	%r1185, [%r1571+72];
	ld.shared.u32 	%r1186, [%r1573+100];
	// begin inline asm
	dp4a.s32.s32 %r1184, %r1185, %r1186, %r1120;
	// end inline asm
	ld.shared.u32 	%r1189, [%r1571+72];
	ld.shared.u32 	%r1190, [%r1573+104];
	// begin inline asm
	dp4a.s32.s32 %r1188, %r1189, %r1190, %r1124;
	// end inline asm
	ld.shared.u32 	%r1193, [%r1571+72];
	ld.shared.u32 	%r1194, [%r1573+108];
	// begin inline asm
	dp4a.s32.s32 %r1192, %r1193, %r1194, %r1128;
	// end inline asm
	ld.shared.u32 	%r1197, [%r1571+288];
	ld.shared.u32 	%r1198, [%r1573+96];
	// begin inline asm
	dp4a.s32.s32 %r1196, %r1197, %r1198, %r1132;
	// end inline asm
	ld.shared.u32 	%r1201, [%r1571+288];
	ld.shared.u32 	%r1202, [%r1573+100];
	// begin inline asm
	dp4a.s32.s32 %r1200, %r1201, %r1202, %r1136;
	// end inline asm
	ld.shared.u32 	%r1205, [%r1571+288];
	ld.shared.u32 	%r1206, [%r1573+104];
	// begin inline asm
	dp4a.s32.s32 %r1204, %r1205, %r1206, %r1140;
	// end inline asm
	ld.shared.u32 	%r1209, [%r1571+288];
	ld.shared.u32 	%r1210, [%r1573+108];
	// begin inline asm
	dp4a.s32.s32 %r1208, %r1209, %r1210, %r1144;
	// end inline asm
	ld.shared.u32 	%r1213, [%r1571+504];
	ld.shared.u32 	%r1214, [%r1573+96];
	// begin inline asm
	dp4a.s32.s32 %r1212, %r1213, %r1214, %r1148;
	// end inline asm
	ld.shared.u32 	%r1217, [%r1571+504];
	ld.shared.u32 	%r1218, [%r1573+100];
	// begin inline asm
	dp4a.s32.s32 %r1216, %r1217, %r1218, %r1152;
	// end inline asm
	ld.shared.u32 	%r1221, [%r1571+504];
	ld.shared.u32 	%r1222, [%r1573+104];
	// begin inline asm
	dp4a.s32.s32 %r1220, %r1221, %r1222, %r1156;
	// end inline asm
	ld.shared.u32 	%r1225, [%r1571+504];
	ld.shared.u32 	%r1226, [%r1573+108];
	// begin inline asm
	dp4a.s32.s32 %r1224, %r1225, %r1226, %r1160;
	// end inline asm
	ld.shared.u32 	%r1229, [%r1571+720];
	ld.shared.u32 	%r1230, [%r1573+96];
	// begin inline asm
	dp4a.s32.s32 %r1228, %r1229, %r1230, %r1164;
	// end inline asm
	ld.shared.u32 	%r1233, [%r1571+720];
	ld.shared.u32 	%r1234, [%r1573+100];
	// begin inline asm
	dp4a.s32.s32 %r1232, %r1233, %r1234, %r1168;
	// end inline asm
	ld.shared.u32 	%r1237, [%r1571+720];
	ld.shared.u32 	%r1238, [%r1573+104];
	// begin inline asm
	dp4a.s32.s32 %r1236, %r1237, %r1238, %r1172;
	// end inline asm
	ld.shared.u32 	%r1241, [%r1571+720];
	ld.shared.u32 	%r1242, [%r1573+108];
	// begin inline asm
	dp4a.s32.s32 %r1240, %r1241, %r1242, %r1176;
	// end inline asm
	ld.shared.u32 	%r1245, [%r1571+76];
	ld.shared.u32 	%r1246, [%r1573+112];
	// begin inline asm
	dp4a.s32.s32 %r1244, %r1245, %r1246, %r1180;
	// end inline asm
	ld.shared.u32 	%r1249, [%r1571+76];
	ld.shared.u32 	%r1250, [%r1573+116];
	// begin inline asm
	dp4a.s32.s32 %r1248, %r1249, %r1250, %r1184;
	// end inline asm
	ld.shared.u32 	%r1253, [%r1571+76];
	ld.shared.u32 	%r1254, [%r1573+120];
	// begin inline asm
	dp4a.s32.s32 %r1252, %r1253, %r1254, %r1188;
	// end inline asm
	ld.shared.u32 	%r1257, [%r1571+76];
	ld.shared.u32 	%r1258, [%r1573+124];
	// begin inline asm
	dp4a.s32.s32 %r1256, %r1257, %r1258, %r1192;
	// end inline asm
	ld.shared.u32 	%r1261, [%r1571+292];
	ld.shared.u32 	%r1262, [%r1573+112];
	// begin inline asm
	dp4a.s32.s32 %r1260, %r1261, %r1262, %r1196;
	// end inline asm
	ld.shared.u32 	%r1265, [%r1571+292];
	ld.shared.u32 	%r1266, [%r1573+116];
	// begin inline asm
	dp4a.s32.s32 %r1264, %r1265, %r1266, %r1200;
	// end inline asm
	ld.shared.u32 	%r1269, [%r1571+292];
	ld.shared.u32 	%r1270, [%r1573+120];
	// begin inline asm
	dp4a.s32.s32 %r1268, %r1269, %r1270, %r1204;
	// end inline asm
	ld.shared.u32 	%r1273, [%r1571+292];
	ld.shared.u32 	%r1274, [%r1573+124];
	// begin inline asm
	dp4a.s32.s32 %r1272, %r1273, %r1274, %r1208;
	// end inline asm
	ld.shared.u32 	%r1277, [%r1571+508];
	ld.shared.u32 	%r1278, [%r1573+112];
	// begin inline asm
	dp4a.s32.s32 %r1276, %r1277, %r1278, %r1212;
	// end inline asm
	ld.shared.u32 	%r1281, [%r1571+508];
	ld.shared.u32 	%r1282, [%r1573+116];
	// begin inline asm
	dp4a.s32.s32 %r1280, %r1281, %r1282, %r1216;
	// end inline asm
	ld.shared.u32 	%r1285, [%r1571+508];
	ld.shared.u32 	%r1286, [%r1573+120];
	// begin inline asm
	dp4a.s32.s32 %r1284, %r1285, %r1286, %r1220;
	// end inline asm
	ld.shared.u32 	%r1289, [%r1571+508];
	ld.shared.u32 	%r1290, [%r1573+124];
	// begin inline asm
	dp4a.s32.s32 %r1288, %r1289, %r1290, %r1224;
	// end inline asm
	ld.shared.u32 	%r1293, [%r1571+724];
	ld.shared.u32 	%r1294, [%r1573+112];
	// begin inline asm
	dp4a.s32.s32 %r1292, %r1293, %r1294, %r1228;
	// end inline asm
	ld.shared.u32 	%r1297, [%r1571+724];
	ld.shared.u32 	%r1298, [%r1573+116];
	// begin inline asm
	dp4a.s32.s32 %r1296, %r1297, %r1298, %r1232;
	// end inline asm
	ld.shared.u32 	%r1301, [%r1571+724];
	ld.shared.u32 	%r1302, [%r1573+120];
	// begin inline asm
	dp4a.s32.s32 %r1300, %r1301, %r1302, %r1236;
	// end inline asm
	ld.shared.u32 	%r1305, [%r1571+724];
	ld.shared.u32 	%r1306, [%r1573+124];
	// begin inline asm
	dp4a.s32.s32 %r1304, %r1305, %r1306, %r1240;
	// end inline asm
	ld.shared.u32 	%r1309, [%r1571+80];
	ld.shared.u32 	%r1310, [%r1573+128];
	// begin inline asm
	dp4a.s32.s32 %r1308, %r1309, %r1310, %r1244;
	// end inline asm
	ld.shared.u32 	%r1313, [%r1571+80];
	ld.shared.u32 	%r1314, [%r1573+132];
	// begin inline asm
	dp4a.s32.s32 %r1312, %r1313, %r1314, %r1248;
	// end inline asm
	ld.shared.u32 	%r1317, [%r1571+80];
	ld.shared.u32 	%r1318, [%r1573+136];
	// begin inline asm
	dp4a.s32.s32 %r1316, %r1317, %r1318, %r1252;
	// end inline asm
	ld.shared.u32 	%r1321, [%r1571+80];
	ld.shared.u32 	%r1322, [%r1573+140];
	// begin inline asm
	dp4a.s32.s32 %r1320, %r1321, %r1322, %r1256;
	// end inline asm
	ld.shared.u32 	%r1325, [%r1571+296];
	ld.shared.u32 	%r1326, [%r1573+128];
	// begin inline asm
	dp4a.s32.s32 %r1324, %r1325, %r1326, %r1260;
	// end inline asm
	ld.shared.u32 	%r1329, [%r1571+296];
	ld.shared.u32 	%r1330, [%r1573+132];
	// begin inline asm
	dp4a.s32.s32 %r1328, %r1329, %r1330, %r1264;
	// end inline asm
	ld.shared.u32 	%r1333, [%r1571+296];
	ld.shared.u32 	%r1334, [%r1573+136];
	// begin inline asm
	dp4a.s32.s32 %r1332, %r1333, %r1334, %r1268;
	// end inline asm
	ld.shared.u32 	%r1337, [%r1571+296];
	ld.shared.u32 	%r1338, [%r1573+140];
	// begin inline asm
	dp4a.s32.s32 %r1336, %r1337, %r1338, %r1272;
	// end inline asm
	ld.shared.u32 	%r1341, [%r1571+512];
	ld.shared.u32 	%r1342, [%r1573+128];
	// begin inline asm
	dp4a.s32.s32 %r1340, %r1341, %r1342, %r1276;
	// end inline asm
	ld.shared.u32 	%r1345, [%r1571+512];
	ld.shared.u32 	%r1346, [%r1573+132];
	// begin inline asm
	dp4a.s32.s32 %r1344, %r1345, %r1346, %r1280;
	// end inline asm
	ld.shared.u32 	%r1349, [%r1571+512];
	ld.shared.u32 	%r1350, [%r1573+136];
	// begin inline asm
	dp4a.s32.s32 %r1348, %r1349, %r1350, %r1284;
	// end inline asm
	ld.shared.u32 	%r1353, [%r1571+512];
	ld.shared.u32 	%r1354, [%r1573+140];
	// begin inline asm
	dp4a.s32.s32 %r1352, %r1353, %r1354, %r1288;
	// end inline asm
	ld.shared.u32 	%r1357, [%r1571+728];
	ld.shared.u32 	%r1358, [%r1573+128];
	// begin inline asm
	dp4a.s32.s32 %r1356, %r1357, %r1358, %r1292;
	// end inline asm
	ld.shared.u32 	%r1361, [%r1571+728];
	ld.shared.u32 	%r1362, [%r1573+132];
	// begin inline asm
	dp4a.s32.s32 %r1360, %r1361, %r1362, %r1296;
	// end inline asm
	ld.shared.u32 	%r1365, [%r1571+728];
	ld.shared.u32 	%r1366, [%r1573+136];
	// begin inline asm
	dp4a.s32.s32 %r1364, %r1365, %r1366, %r1300;
	// end inline asm
	ld.shared.u32 	%r1369, [%r1571+728];
	ld.shared.u32 	%r1370, [%r1573+140];
	// begin inline asm
	dp4a.s32.s32 %r1368, %r1369, %r1370, %r1304;
	// end inline asm
	ld.shared.u32 	%r1373, [%r1571+180];
	ld.shared.u32 	%r1374, [%r1573+240];
	// begin inline asm
	dp4a.s32.s32 %r1372, %r1373, %r1374, %r1308;
	// end inline asm
	ld.shared.u32 	%r1377, [%r1571+180];
	ld.shared.u32 	%r1378, [%r1573+244];
	// begin inline asm
	dp4a.s32.s32 %r1376, %r1377, %r1378, %r1312;
	// end inline asm
	ld.shared.u32 	%r1381, [%r1571+180];
	ld.shared.u32 	%r1382, [%r1573+248];
	// begin inline asm
	dp4a.s32.s32 %r1380, %r1381, %r1382, %r1316;
	// end inline asm
	ld.shared.u32 	%r1385, [%r1571+180];
	ld.shared.u32 	%r1386, [%r1573+252];
	// begin inline asm
	dp4a.s32.s32 %r1384, %r1385, %r1386, %r1320;
	// end inline asm
	ld.shared.u32 	%r1389, [%r1571+396];
	ld.shared.u32 	%r1390, [%r1573+240];
	// begin inline asm
	dp4a.s32.s32 %r1388, %r1389, %r1390, %r1324;
	// end inline asm
	ld.shared.u32 	%r1393, [%r1571+396];
	ld.shared.u32 	%r1394, [%r1573+244];
	// begin inline asm
	dp4a.s32.s32 %r1392, %r1393, %r1394, %r1328;
	// end inline asm
	ld.shared.u32 	%r1397, [%r1571+396];
	ld.shared.u32 	%r1398, [%r1573+248];
	// begin inline asm
	dp4a.s32.s32 %r1396, %r1397, %r1398, %r1332;
	// end inline asm
	ld.shared.u32 	%r1401, [%r1571+396];
	ld.shared.u32 	%r1402, [%r1573+252];
	// begin inline asm
	dp4a.s32.s32 %r1400, %r1401, %r1402, %r1336;
	// end inline asm
	ld.shared.u32 	%r1405, [%r1571+612];
	ld.shared.u32 	%r1406, [%r1573+240];
	// begin inline asm
	dp4a.s32.s32 %r1404, %r1405, %r1406, %r1340;
	// end inline asm
	ld.shared.u32 	%r1409, [%r1571+612];
	ld.shared.u32 	%r1410, [%r1573+244];
	// begin inline asm
	dp4a.s32.s32 %r1408, %r1409, %r1410, %r1344;
	// end inline asm
	ld.shared.u32 	%r1413, [%r1571+612];
	ld.shared.u32 	%r1414, [%r1573+248];
	// begin inline asm
	dp4a.s32.s32 %r1412, %r1413, %r1414, %r1348;
	// end inline asm
	ld.shared.u32 	%r1417, [%r1571+612];
	ld.shared.u32 	%r1418, [%r1573+252];
	// begin inline asm
	dp4a.s32.s32 %r1416, %r1417, %r1418, %r1352;
	// end inline asm
	ld.shared.u32 	%r1421, [%r1571+828];
	ld.shared.u32 	%r1422, [%r1573+240];
	// begin inline asm
	dp4a.s32.s32 %r1420, %r1421, %r1422, %r1356;
	// end inline asm
	ld.shared.u32 	%r1425, [%r1571+828];
	ld.shared.u32 	%r1426, [%r1573+244];
	// begin inline asm
	dp4a.s32.s32 %r1424, %r1425, %r1426, %r1360;
	// end inline asm
	ld.shared.u32 	%r1429, [%r1571+828];
	ld.shared.u32 	%r1430, [%r1573+248];
	// begin inline asm
	dp4a.s32.s32 %r1428, %r1429, %r1430, %r1364;
	// end inline asm
	ld.shared.u32 	%r1433, [%r1571+828];
	ld.shared.u32 	%r1434, [%r1573+252];
	// begin inline asm
	dp4a.s32.s32 %r1432, %r1433, %r1434, %r1368;
	// end inline asm
	ld.shared.u32 	%r1437, [%r1571+184];
	ld.shared.u32 	%r1438, [%r1573+256];
	// begin inline asm
	dp4a.s32.s32 %r1436, %r1437, %r1438, %r1372;
	// end inline asm
	ld.shared.u32 	%r1441, [%r1571+184];
	ld.shared.u32 	%r1442, [%r1573+260];
	// begin inline asm
	dp4a.s32.s32 %r1440, %r1441, %r1442, %r1376;
	// end inline asm
	ld.shared.u32 	%r1445, [%r1571+184];
	ld.shared.u32 	%r1446, [%r1573+264];
	// begin inline asm
	dp4a.s32.s32 %r1444, %r1445, %r1446, %r1380;
	// end inline asm
	ld.shared.u32 	%r1449, [%r1571+184];
	ld.shared.u32 	%r1450, [%r1573+268];
	// begin inline asm
	dp4a.s32.s32 %r1448, %r1449, %r1450, %r1384;
	// end inline asm
	ld.shared.u32 	%r1453, [%r1571+400];
	ld.shared.u32 	%r1454, [%r1573+256];
	// begin inline asm
	dp4a.s32.s32 %r1452, %r1453, %r1454, %r1388;
	// end inline asm
	ld.shared.u32 	%r1457, [%r1571+400];
	ld.shared.u32 	%r1458, [%r1573+260];
	// begin inline asm
	dp4a.s32.s32 %r1456, %r1457, %r1458, %r1392;
	// end inline asm
	ld.shared.u32 	%r1461, [%r1571+400];
	ld.shared.u32 	%r1462, [%r1573+264];
	// begin inline asm
	dp4a.s32.s32 %r1460, %r1461, %r1462, %r1396;
	// end inline asm
	ld.shared.u32 	%r1465, [%r1571+400];
	ld.shared.u32 	%r1466, [%r1573+268];
	// begin inline asm
	dp4a.s32.s32 %r1464, %r1465, %r1466, %r1400;
	// end inline asm
	ld.shared.u32 	%r1469, [%r1571+616];
	ld.shared.u32 	%r1470, [%r1573+256];
	// begin inline asm
	dp4a.s32.s32 %r1468, %r1469, %r1470, %r1404;
	// end inline asm
	ld.shared.u32 	%r1473, [%r1571+616];
	ld.shared.u32 	%r1474, [%r1573+260];
	// begin inline asm
	dp4a.s32.s32 %r1472, %r1473, %r1474, %r1408;
	// end inline asm
	ld.shared.u32 	%r1477, [%r1571+616];
	ld.shared.u32 	%r1478, [%r1573+264];
	// begin inline asm
	dp4a.s32.s32 %r1476, %r1477, %r1478, %r1412;
	// end inline asm
	ld.shared.u32 	%r1481, [%r1571+616];
	ld.shared.u32 	%r1482, [%r1573+268];
	// begin inline asm
	dp4a.s32.s32 %r1480, %r1481, %r1482, %r1416;
	// end inline asm
	ld.shared.u32 	%r1485, [%r1571+832];
	ld.shared.u32 	%r1486, [%r1573+256];
	// begin inline asm
	dp4a.s32.s32 %r1484, %r1485, %r1486, %r1420;
	// end inline asm
	ld.shared.u32 	%r1489, [%r1571+832];
	ld.shared.u32 	%r1490, [%r1573+260];
	// begin inline asm
	dp4a.s32.s32 %r1488, %r1489, %r1490, %r1424;
	// end inline asm
	ld.shared.u32 	%r1493, [%r1571+832];
	ld.shared.u32 	%r1494, [%r1573+264];
	// begin inline asm
	dp4a.s32.s32 %r1492, %r1493, %r1494, %r1428;
	// end inline asm
	ld.shared.u32 	%r1497, [%r1571+832];
	ld.shared.u32 	%r1498, [%r1573+268];
	// begin inline asm
	dp4a.s32.s32 %r1496, %r1497, %r1498, %r1432;
	// end inline asm
	ld.shared.u32 	%r1501, [%r1571+188];
	ld.shared.u32 	%r1502, [%r1573+272];
	// begin inline asm
	dp4a.s32.s32 %r2814, %r1501, %r1502, %r1436;
	// end inline asm
	ld.shared.u32 	%r1505, [%r1571+188];
	ld.shared.u32 	%r1506, [%r1573+276];
	// begin inline asm
	dp4a.s32.s32 %r2813, %r1505, %r1506, %r1440;
	// end inline asm
	ld.shared.u32 	%r1509, [%r1571+188];
	ld.shared.u32 	%r1510, [%r1573+280];
	// begin inline asm
	dp4a.s32.s32 %r2812, %r1509, %r1510, %r1444;
	// end inline asm
	ld.shared.u32 	%r1513, [%r1571+188];
	ld.shared.u32 	%r1514, [%r1573+284];
	// begin inline asm
	dp4a.s32.s32 %r2811, %r1513, %r1514, %r1448;
	// end inline asm
	ld.shared.u32 	%r1517, [%r1571+404];
	ld.shared.u32 	%r1518, [%r1573+272];
	// begin inline asm
	dp4a.s32.s32 %r2810, %r1517, %r1518, %r1452;
	// end inline asm
	ld.shared.u32 	%r1521, [%r1571+404];
	ld.shared.u32 	%r1522, [%r1573+276];
	// begin inline asm
	dp4a.s32.s32 %r2809, %r1521, %r1522, %r1456;
	// end inline asm
	ld.shared.u32 	%r1525, [%r1571+404];
	ld.shared.u32 	%r1526, [%r1573+280];
	// begin inline asm
	dp4a.s32.s32 %r2808, %r1525, %r1526, %r1460;
	// end inline asm
	ld.shared.u32 	%r1529, [%r1571+404];
	ld.shared.u32 	%r1530, [%r1573+284];
	// begin inline asm
	dp4a.s32.s32 %r2807, %r1529, %r1530, %r1464;
	// end inline asm
	ld.shared.u32 	%r1533, [%r1571+620];
	ld.shared.u32 	%r1534, [%r1573+272];
	// begin inline asm
	dp4a.s32.s32 %r2806, %r1533, %r1534, %r1468;
	// end inline asm
	ld.shared.u32 	%r1537, [%r1571+620];
	ld.shared.u32 	%r1538, [%r1573+276];
	// begin inline asm
	dp4a.s32.s32 %r2805, %r1537, %r1538, %r1472;
	// end inline asm
	ld.shared.u32 	%r1541, [%r1571+620];
	ld.shared.u32 	%r1542, [%r1573+280];
	// begin inline asm
	dp4a.s32.s32 %r2804, %r1541, %r1542, %r1476;
	// end inline asm
	ld.shared.u32 	%r1545, [%r1571+620];
	ld.shared.u32 	%r1546, [%r1573+284];
	// begin inline asm
	dp4a.s32.s32 %r2803, %r1545, %r1546, %r1480;
	// end inline asm
	ld.shared.u32 	%r1549, [%r1571+836];
	ld.shared.u32 	%r1550, [%r1573+272];
	// begin inline asm
	dp4a.s32.s32 %r2802, %r1549, %r1550, %r1484;
	// end inline asm
	ld.shared.u32 	%r1553, [%r1571+836];
	ld.shared.u32 	%r1554, [%r1573+276];
	// begin inline asm
	dp4a.s32.s32 %r2801, %r1553, %r1554, %r1488;
	// end inline asm
	ld.shared.u32 	%r1557, [%r1571+836];
	ld.shared.u32 	%r1558, [%r1573+280];
	// begin inline asm
	dp4a.s32.s32 %r2800, %r1557, %r1558, %r1492;
	// end inline asm
	ld.shared.u32 	%r1561, [%r1571+836];
	ld.shared.u32 	%r1562, [%r1573+284];
	// begin inline asm
	dp4a.s32.s32 %r2799, %r1561, %r1562, %r1496;
	// end inline asm
	add.s32 	%r2815, %r2815, 1;
	add.s32 	%r2798, %r2798, 288;
	add.s32 	%r2797, %r2797, 392;
	setp.ne.s32 	%p127, %r2815, 63;
	@%p127 bra 	$L__BB65_33;
	ld.param.u64 	%rd194, [fused_nn_conv2d_cast_fixed_point_multiply_add_cast_nn_relu_cast_fixed_point_mult_18399029763786111876__kernel0_param_3];
	ld.param.u64 	%rd193, [fused_nn_conv2d_cast_fixed_point_multiply_add_cast_nn_relu_cast_fixed_point_mult_18399029763786111876__kernel0_param_2];
	cvta.to.global.u64 	%rd91, %rd194;
	cvta.to.global.u64 	%rd92, %rd193;
	bar.sync 	0;
	add.s32 	%r2726, %r68, %r10;
	add.s32 	%r2728, %r1570, %r2726;
	ld.shared.u32 	%r1575, [%r2728+1728];
	add.s32 	%r2730, %r1572, %r69;
	ld.shared.u32 	%r1576, [%r2730+2304];
	// begin inline asm
	dp4a.s32.s32 %r1574, %r1575, %r1576, %r2814;
	// end inline asm
	ld.shared.u32 	%r1579, [%r2728+1728];
	ld.shared.u32 	%r1580, [%r2730+2308];
	// begin inline asm
	dp4a.s32.s32 %r1578, %r1579, %r1580, %r2813;
	// end inline asm
	ld.shared.u32 	%r1583, [%r2728+1728];
	ld.shared.u32 	%r1584, [%r2730+2312];
	// begin inline asm
	dp4a.s32.s32 %r1582, %r1583, %r1584, %r2812;
	// end inline asm
	ld.shared.u32 	%r1587, [%r2728+1728];
	ld.shared.u32 	%r1588, [%r2730+2316];
	// begin inline asm
	dp4a.s32.s32 %r1586, %r1587, %r1588, %r2811;
	// end inline asm
	ld.shared.u32 	%r1591, [%r2728+1944];
	ld.shared.u32 	%r1592, [%r2730+2304];
	// begin inline asm
	dp4a.s32.s32 %r1590, %r1591, %r1592, %r2810;
	// end inline asm
	ld.shared.u32 	%r1595, [%r2728+1944];
	ld.shared.u32 	%r1596, [%r2730+2308];
	// begin inline asm
	dp4a.s32.s32 %r1594, %r1595, %r1596, %r2809;
	// end inline asm
	ld.shared.u32 	%r1599, [%r2728+1944];
	ld.shared.u32 	%r1600, [%r2730+2312];
	// begin inline asm
	dp4a.s32.s32 %r1598, %r1599, %r1600, %r2808;
	// end inline asm
	ld.shared.u32 	%r1603, [%r2728+1944];
	ld.shared.u32 	%r1604, [%r2730+2316];
	// begin inline asm
	dp4a.s32.s32 %r1602, %r1603, %r1604, %r2807;
	// end inline asm
	ld.shared.u32 	%r1607, [%r2728+2160];
	ld.shared.u32 	%r1608, [%r2730+2304];
	// begin inline asm
	dp4a.s32.s32 %r1606, %r1607, %r1608, %r2806;
	// end inline asm
	ld.shared.u32 	%r1611, [%r2728+2160];
	ld.shared.u32 	%r1612, [%r2730+2308];
	// begin inline asm
	dp4a.s32.s32 %r1610, %r1611, %r1612, %r2805;
	// end inline asm
	ld.shared.u32 	%r1615, [%r2728+2160];
	ld.shared.u32 	%r1616, [%r2730+2312];
	// begin inline asm
	dp4a.s32.s32 %r1614, %r1615, %r1616, %r2804;
	// end inline asm
	ld.shared.u32 	%r1619, [%r2728+2160];
	ld.shared.u32 	%r1620, [%r2730+2316];
	// begin inline asm
	dp4a.s32.s32 %r1618, %r1619, %r1620, %r2803;
	// end inline asm
	ld.shared.u32 	%r1623, [%r2728+2376];
	ld.shared.u32 	%r1624, [%r2730+2304];
	// begin inline asm
	dp4a.s32.s32 %r1622, %r1623, %r1624, %r2802;
	// end inline asm
	ld.shared.u32 	%r1627, [%r2728+2376];
	ld.shared.u32 	%r1628, [%r2730+2308];
	// begin inline asm
	dp4a.s32.s32 %r1626, %r1627, %r1628, %r2801;
	// end inline asm
	ld.shared.u32 	%r1631, [%r2728+2376];
	ld.shared.u32 	%r1632, [%r2730+2312];
	// begin inline asm
	dp4a.s32.s32 %r1630, %r1631, %r1632, %r2800;
	// end inline asm
	ld.shared.u32 	%r1635, [%r2728+2376];
	ld.shared.u32 	%r1636, [%r2730+2316];
	// begin inline asm
	dp4a.s32.s32 %r1634, %r1635, %r1636, %r2799;
	// end inline asm
	ld.shared.u32 	%r1639, [%r2728+1732];
	ld.shared.u32 	%r1640, [%r2730+2320];
	// begin inline asm
	dp4a.s32.s32 %r1638, %r1639, %r1640, %r1574;
	// end inline asm
	ld.shared.u32 	%r1643, [%r2728+1732];
	ld.shared.u32 	%r1644, [%r2730+2324];
	// begin inline asm
	dp4a.s32.s32 %r1642, %r1643, %r1644, %r1578;
	// end inline asm
	ld.shared.u32 	%r1647, [%r2728+1732];
	ld.shared.u32 	%r1648, [%r2730+2328];
	// begin inline asm
	dp4a.s32.s32 %r1646, %r1647, %r1648, %r1582;
	// end inline asm
	ld.shared.u32 	%r1651, [%r2728+1732];
	ld.shared.u32 	%r1652, [%r2730+2332];
	// begin inline asm
	dp4a.s32.s32 %r1650, %r1651, %r1652, %r1586;
	// end inline asm
	ld.shared.u32 	%r1655, [%r2728+1948];
	ld.shared.u32 	%r1656, [%r2730+2320];
	// begin inline asm
	dp4a.s32.s32 %r1654, %r1655, %r1656, %r1590;
	// end inline asm
	ld.shared.u32 	%r1659, [%r2728+1948];
	ld.shared.u32 	%r1660, [%r2730+2324];
	// begin inline asm
	dp4a.s32.s32 %r1658, %r1659, %r1660, %r1594;
	// end inline asm
	ld.shared.u32 	%r1663, [%r2728+1948];
	ld.shared.u32 	%r1664, [%r2730+2328];
	// begin inline asm
	dp4a.s32.s32 %r1662, %r1663, %r1664, %r1598;
	// end inline asm
	ld.shared.u32 	%r1667, [%r2728+1948];
	ld.shared.u32 	%r1668, [%r2730+2332];
	// begin inline asm
	dp4a.s32.s32 %r1666, %r1667, %r1668, %r1602;
	// end inline asm
	ld.shared.u32 	%r1671, [%r2728+2164];
	ld.shared.u32 	%r1672, [%r2730+2320];
	// begin inline asm
	dp4a.s32.s32 %r1670, %r1671, %r1672, %r1606;
	// end inline asm
	ld.shared.u32 	%r1675, [%r2728+2164];
	ld.shared.u32 	%r1676, [%r2730+2324];
	// begin inline asm
	dp4a.s32.s32 %r1674, %r1675, %r1676, %r1610;
	// end inline asm
	ld.shared.u32 	%r1679, [%r2728+2164];
	ld.shared.u32 	%r1680, [%r2730+2328];
	// begin inline asm
	dp4a.s32.s32 %r1678, %r1679, %r1680, %r1614;
	// end inline asm
	ld.shared.u32 	%r1683, [%r2728+2164];
	ld.shared.u32 	%r1684, [%r2730+2332];
	// begin inline asm
	dp4a.s32.s32 %r1682, %r1683, %r1684, %r1618;
	// end inline asm
	ld.shared.u32 	%r1687, [%r2728+2380];
	ld.shared.u32 	%r1688, [%r2730+2320];
	// begin inline asm
	dp4a.s32.s32 %r1686, %r1687, %r1688, %r1622;
	// end inline asm
	ld.shared.u32 	%r1691, [%r2728+2380];
	ld.shared.u32 	%r1692, [%r2730+2324];
	// begin inline asm
	dp4a.s32.s32 %r1690, %r1691, %r1692, %r1626;
	// end inline asm
	ld.shared.u32 	%r1695, [%r2728+2380];
	ld.shared.u32 	%r1696, [%r2730+2328];
	// begin inline asm
	dp4a.s32.s32 %r1694, %r1695, %r1696, %r1630;
	// end inline asm
	ld.shared.u32 	%r1699, [%r2728+2380];
	ld.shared.u32 	%r1700, [%r2730+2332];
	// begin inline asm
	dp4a.s32.s32 %r1698, %r1699, %r1700, %r1634;
	// end inline asm
	ld.shared.u32 	%r1703, [%r2728+1736];
	ld.shared.u32 	%r1704, [%r2730+2336];
	// begin inline asm
	dp4a.s32.s32 %r1702, %r1703, %r1704, %r1638;
	// end inline asm
	ld.shared.u32 	%r1707, [%r2728+1736];
	ld.shared.u32 	%r1708, [%r2730+2340];
	// begin inline asm
	dp4a.s32.s32 %r1706, %r1707, %r1708, %r1642;
	// end inline asm
	ld.shared.u32 	%r1711, [%r2728+1736];
	ld.shared.u32 	%r1712, [%r2730+2344];
	// begin inline asm
	dp4a.s32.s32 %r1710, %r1711, %r1712, %r1646;
	// end inline asm
	ld.shared.u32 	%r1715, [%r2728+1736];
	ld.shared.u32 	%r1716, [%r2730+2348];
	// begin inline asm
	dp4a.s32.s32 %r1714, %r1715, %r1716, %r1650;
	// end inline asm
	ld.shared.u32 	%r1719, [%r2728+1952];
	ld.shared.u32 	%r1720, [%r2730+2336];
	// begin inline asm
	dp4a.s32.s32 %r1718, %r1719, %r1720, %r1654;
	// end inline asm
	ld.shared.u32 	%r1723, [%r2728+1952];
	ld.shared.u32 	%r1724, [%r2730+2340];
	// begin inline asm
	dp4a.s32.s32 %r1722, %r1723, %r1724, %r1658;
	// end inline asm
	ld.shared.u32 	%r1727, [%r2728+1952];
	ld.shared.u32 	%r1728, [%r2730+2344];
	// begin inline asm
	dp4a.s32.s32 %r1726, %r1727, %r1728, %r1662;
	// end inline asm
	ld.shared.u32 	%r1731, [%r2728+1952];
	ld.shared.u32 	%r1732, [%r2730+2348];
	// begin inline asm
	dp4a.s32.s32 %r1730, %r1731, %r1732, %r1666;
	// end inline asm
	ld.shared.u32 	%r1735, [%r2728+2168];
	ld.shared.u32 	%r1736, [%r2730+2336];
	// begin inline asm
	dp4a.s32.s32 %r1734, %r1735, %r1736, %r1670;
	// end inline asm
	ld.shared.u32 	%r1739, [%r2728+2168];
	ld.shared.u32 	%r1740, [%r2730+2340];
	// begin inline asm
	dp4a.s32.s32 %r1738, %r1739, %r1740, %r1674;
	// end inline asm
	ld.shared.u32 	%r1743, [%r2728+2168];
	ld.shared.u32 	%r1744, [%r2730+2344];
	// begin inline asm
	dp4a.s32.s32 %r1742, %r1743, %r1744, %r1678;
	// end inline asm
	ld.shared.u32 	%r1747, [%r2728+2168];
	ld.shared.u32 	%r1748, [%r2730+2348];
	// begin inline asm
	dp4a.s32.s32 %r1746, %r1747, %r1748, %r1682;
	// end inline asm
	ld.shared.u32 	%r1751, [%r2728+2384];
	ld.shared.u32 	%r1752, [%r2730+2336];
	// begin inline asm
	dp4a.s32.s32 %r1750, %r1751, %r1752, %r1686;
	// end inline asm
	ld.shared.u32 	%r1755, [%r2728+2384];
	ld.shared.u32 	%r1756, [%r2730+2340];
	// begin inline asm
	dp4a.s32.s32 %r1754, %r1755, %r1756, %r1690;
	// end inline asm
	ld.shared.u32 	%r1759, [%r2728+2384];
	ld.shared.u32 	%r1760, [%r2730+2344];
	// begin inline asm
	dp4a.s32.s32 %r1758, %r1759, %r1760, %r1694;
	// end inline asm
	ld.shared.u32 	%r1763, [%r2728+2384];
	ld.shared.u32 	%r1764, [%r2730+2348];
	// begin inline asm
	dp4a.s32.s32 %r1762, %r1763, %r1764, %r1698;
	// end inline asm
	ld.shared.u32 	%r1767, [%r2728+1836];
	ld.shared.u32 	%r1768, [%r2730+2448];
	// begin inline asm
	dp4a.s32.s32 %r1766, %r1767, %r1768, %r1702;
	// end inline asm
	ld.shared.u32 	%r1771, [%r2728+1836];
	ld.shared.u32 	%r1772, [%r2730+2452];
	// begin inline asm
	dp4a.s32.s32 %r1770, %r1771, %r1772, %r1706;
	// end inline asm
	ld.shared.u32 	%r1775, [%r2728+1836];
	ld.shared.u32 	%r1776, [%r2730+2456];
	// begin inline asm
	dp4a.s32.s32 %r1774, %r1775, %r1776, %r1710;
	// end inline asm
	ld.shared.u32 	%r1779, [%r2728+1836];
	ld.shared.u32 	%r1780, [%r2730+2460];
	// begin inline asm
	dp4a.s32.s32 %r1778, %r1779, %r1780, %r1714;
	// end inline asm
	ld.shared.u32 	%r1783, [%r2728+2052];
	ld.shared.u32 	%r1784, [%r2730+2448];
	// begin inline asm
	dp4a.s32.s32 %r1782, %r1783, %r1784, %r1718;
	// end inline asm
	ld.shared.u32 	%r1787, [%r2728+2052];
	ld.shared.u32 	%r1788, [%r2730+2452];
	// begin inline asm
	dp4a.s32.s32 %r1786, %r1787, %r1788, %r1722;
	// end inline asm
	ld.shared.u32 	%r1791, [%r2728+2052];
	ld.shared.u32 	%r1792, [%r2730+2456];
	// begin inline asm
	dp4a.s32.s32 %r1790, %r1791, %r1792, %r1726;
	// end inline asm
	ld.shared.u32 	%r1795, [%r2728+2052];
	ld.shared.u32 	%r1796, [%r2730+2460];
	// begin inline asm
	dp4a.s32.s32 %r1794, %r1795, %r1796, %r1730;
	// end inline asm
	ld.shared.u32 	%r1799, [%r2728+2268];
	ld.shared.u32 	%r1800, [%r2730+2448];
	// begin inline asm
	dp4a.s32.s32 %r1798, %r1799, %r1800, %r1734;
	// end inline asm
	ld.shared.u32 	%r1803, [%r2728+2268];
	ld.shared.u32 	%r1804, [%r2730+2452];
	// begin inline asm
	dp4a.s32.s32 %r1802, %r1803, %r1804, %r1738;
	// end inline asm
	ld.shared.u32 	%r1807, [%r2728+2268];
	ld.shared.u32 	%r1808, [%r2730+2456];
	// begin inline asm
	dp4a.s32.s32 %r1806, %r1807, %r1808, %r1742;
	// end inline asm
	ld.shared.u32 	%r1811, [%r2728+2268];
	ld.shared.u32 	%r1812, [%r2730+2460];
	// begin inline asm
	dp4a.s32.s32 %r1810, %r1811, %r1812, %r1746;
	// end inline asm
	ld.shared.u32 	%r1815, [%r2728+2484];
	ld.shared.u32 	%r1816, [%r2730+2448];
	// begin inline asm
	dp4a.s32.s32 %r1814, %r1815, %r1816, %r1750;
	// end inline asm
	ld.shared.u32 	%r1819, [%r2728+2484];
	ld.shared.u32 	%r1820, [%r2730+2452];
	// begin inline asm
	dp4a.s32.s32 %r1818, %r1819, %r1820, %r1754;
	// end inline asm
	ld.shared.u32 	%r1823, [%r2728+2484];
	ld.shared.u32 	%r1824, [%r2730+2456];
	// begin inline asm
	dp4a.s32.s32 %r1822, %r1823, %r1824, %r1758;
	// end inline asm
	ld.shared.u32 	%r1827, [%r2728+2484];
	ld.shared.u32 	%r1828, [%r2730+2460];
	// begin inline asm
	dp4a.s32.s32 %r1826, %r1827, %r1828, %r1762;
	// end inline asm
	ld.shared.u32 	%r1831, [%r2728+1840];
	ld.shared.u32 	%r1832, [%r2730+2464];
	// begin inline asm
	dp4a.s32.s32 %r1830, %r1831, %r1832, %r1766;
	// end inline asm
	ld.shared.u32 	%r1835, [%r2728+1840];
	ld.shared.u32 	%r1836, [%r2730+2468];
	// begin inline asm
	dp4a.s32.s32 %r1834, %r1835, %r1836, %r1770;
	// end inline asm
	ld.shared.u32 	%r1839, [%r2728+1840];
	ld.shared.u32 	%r1840, [%r2730+2472];
	// begin inline asm
	dp4a.s32.s32 %r1838, %r1839, %r1840, %r1774;
	// end inline asm
	ld.shared.u32 	%r1843, [%r2728+1840];
	ld.shared.u32 	%r1844, [%r2730+2476];
	// begin inline asm
	dp4a.s32.s32 %r1842, %r1843, %r1844, %r1778;
	// end inline asm
	ld.shared.u32 	%r1847, [%r2728+2056];
	ld.shared.u32 	%r1848, [%r2730+2464];
	// begin inline asm
	dp4a.s32.s32 %r1846, %r1847, %r1848, %r1782;
	// end inline asm
	ld.shared.u32 	%r1851, [%r2728+2056];
	ld.shared.u32 	%r1852, [%r2730+2468];
	// begin inline asm
	dp4a.s32.s32 %r1850, %r1851, %r1852, %r1786;
	// end inline asm
	ld.shared.u32 	%r1855, [%r2728+2056];
	ld.shared.u32 	%r1856, [%r2730+2472];
	// begin inline asm
	dp4a.s32.s32 %r1854, %r1855, %r1856, %r1790;
	// end inline asm
	ld.shared.u32 	%r1859, [%r2728+2056];
	ld.shared.u32 	%r1860, [%r2730+2476];
	// begin inline asm
	dp4a.s32.s32 %r1858, %r1859, %r1860, %r1794;
	// end inline asm
	ld.shared.u32 	%r1863, [%r2728+2272];
	ld.shared.u32 	%r1864, [%r2730+2464];
	// begin inline asm
	dp4a.s32.s32 %r1862, %r1863, %r1864, %r1798;
	// end inline asm
	ld.shared.u32 	%r1867, [%r2728+2272];
	ld.shared.u32 	%r1868, [%r2730+2468];
	// begin inline asm
	dp4a.s32.s32 %r1866, %r1867, %r1868, %r1802;
	// end inline asm
	ld.shared.u32 	%r1871, [%r2728+2272];
	ld.shared.u32 	%r1872, [%r2730+2472];
	// begin inline asm
	dp4a.s32.s32 %r1870, %r1871, %r1872, %r1806;
	// end inline asm
	ld.shared.u32 	%r1875, [%r2728+2272];
	ld.shared.u32 	%r1876, [%r2730+2476];
	// begin inline asm
	dp4a.s32.s32 %r1874, %r1875, %r1876, %r1810;
	// end inline asm
	ld.shared.u32 	%r1879, [%r2728+2488];
	ld.shared.u32 	%r1880, [%r2730+2464];
	// begin inline asm
	dp4a.s32.s32 %r1878, %r1879, %r1880, %r1814;
	// end inline asm
	ld.shared.u32 	%r1883, [%r2728+2488];
	ld.shared.u32 	%r1884, [%r2730+2468];
	// begin inline asm
	dp4a.s32.s32 %r1882, %r1883, %r1884, %r1818;
	// end inline asm
	ld.shared.u32 	%r1887, [%r2728+2488];
	ld.shared.u32 	%r1888, [%r2730+2472];
	// begin inline asm
	dp4a.s32.s32 %r1886, %r1887, %r1888, %r1822;
	// end inline asm
	ld.shared.u32 	%r1891, [%r2728+2488];
	ld.shared.u32 	%r1892, [%r2730+2476];
	// begin inline asm
	dp4a.s32.s32 %r1890, %r1891, %r1892, %r1826;
	// end inline asm
	ld.shared.u32 	%r1895, [%r2728+1844];
	ld.shared.u32 	%r1896, [%r2730+2480];
	// begin inline asm
	dp4a.s32.s32 %r1894, %r1895, %r1896, %r1830;
	// end inline asm
	ld.shared.u32 	%r1899, [%r2728+1844];
	ld.shared.u32 	%r1900, [%r2730+2484];
	// begin inline asm
	dp4a.s32.s32 %r1898, %r1899, %r1900, %r1834;
	// end inline asm
	ld.shared.u32 	%r1903, [%r2728+1844];
	ld.shared.u32 	%r1904, [%r2730+2488];
	// begin inline asm
	dp4a.s32.s32 %r1902, %r1903, %r1904, %r1838;
	// end inline asm
	ld.shared.u32 	%r1907, [%r2728+1844];
	ld.shared.u32 	%r1908, [%r2730+2492];
	// begin inline asm
	dp4a.s32.s32 %r1906, %r1907, %r1908, %r1842;
	// end inline asm
	ld.shared.u32 	%r1911, [%r2728+2060];
	ld.shared.u32 	%r1912, [%r2730+2480];
	// begin inline asm
	dp4a.s32.s32 %r1910, %r1911, %r1912, %r1846;
	// end inline asm
	ld.shared.u32 	%r1915, [%r2728+2060];
	ld.shared.u32 	%r1916, [%r2730+2484];
	// begin inline asm
	dp4a.s32.s32 %r1914, %r1915, %r1916, %r1850;
	// end inline asm
	ld.shared.u32 	%r1919, [%r2728+2060];
	ld.shared.u32 	%r1920, [%r2730+2488];
	// begin inline asm
	dp4a.s32.s32 %r1918, %r1919, %r1920, %r1854;
	// end inline asm
	ld.shared.u32 	%r1923, [%r2728+2060];
	ld.shared.u32 	%r1924, [%r2730+2492];
	// begin inline asm
	dp4a.s32.s32 %r1922, %r1923, %r1924, %r1858;
	// end inline asm
	ld.shared.u32 	%r1927, [%r2728+2276];
	ld.shared.u32 	%r1928, [%r2730+2480];
	// begin inline asm
	dp4a.s32.s32 %r1926, %r1927, %r1928, %r1862;
	// end inline asm
	ld.shared.u32 	%r1931, [%r2728+2276];
	ld.shared.u32 	%r1932, [%r2730+2484];
	// begin inline asm
	dp4a.s32.s32 %r1930, %r1931, %r1932, %r1866;
	// end inline asm
	ld.shared.u32 	%r1935, [%r2728+2276];
	ld.shared.u32 	%r1936, [%r2730+2488];
	// begin inline asm
	dp4a.s32.s32 %r1934, %r1935, %r1936, %r1870;
	// end inline asm
	ld.shared.u32 	%r1939, [%r2728+2276];
	ld.shared.u32 	%r1940, [%r2730+2492];
	// begin inline asm
	dp4a.s32.s32 %r1938, %r1939, %r1940, %r1874;
	// end inline asm
	ld.shared.u32 	%r1943, [%r2728+2492];
	ld.shared.u32 	%r1944, [%r2730+2480];
	// begin inline asm
	dp4a.s32.s32 %r1942, %r1943, %r1944, %r1878;
	// end inline asm
	ld.shared.u32 	%r1947, [%r2728+2492];
	ld.shared.u32 	%r1948, [%r2730+2484];
	// begin inline asm
	dp4a.s32.s32 %r1946, %r1947, %r1948, %r1882;
	// end inline asm
	ld.shared.u32 	%r1951, [%r2728+2492];
	ld.shared.u32 	%r1952, [%r2730+2488];
	// begin inline asm
	dp4a.s32.s32 %r1950, %r1951, %r1952, %r1886;
	// end inline asm
	ld.shared.u32 	%r1955, [%r2728+2492];
	ld.shared.u32 	%r1956, [%r2730+2492];
	// begin inline asm
	dp4a.s32.s32 %r1954, %r1955, %r1956, %r1890;
	// end inline asm
	ld.shared.u32 	%r1959, [%r2728+1764];
	ld.shared.u32 	%r1960, [%r2730+2352];
	// begin inline asm
	dp4a.s32.s32 %r1958, %r1959, %r1960, %r1894;
	// end inline asm
	ld.shared.u32 	%r1963, [%r2728+1764];
	ld.shared.u32 	%r1964, [%r2730+2356];
	// begin inline asm
	dp4a.s32.s32 %r1962, %r1963, %r1964, %r1898;
	// end inline asm
	ld.shared.u32 	%r1967, [%r2728+1764];
	ld.shared.u32 	%r1968, [%r2730+2360];
	// begin inline asm
	dp4a.s32.s32 %r1966, %r1967, %r1968, %r1902;
	// end inline asm
	ld.shared.u32 	%r1971, [%r2728+1764];
	ld.shared.u32 	%r1972, [%r2730+2364];
	// begin inline asm
	dp4a.s32.s32 %r1970, %r1971, %r1972, %r1906;
	// end inline asm
	ld.shared.u32 	%r1975, [%r2728+1980];
	ld.shared.u32 	%r1976, [%r2730+2352];
	// begin inline asm
	dp4a.s32.s32 %r1974, %r1975, %r1976, %r1910;
	// end inline asm
	ld.shared.u32 	%r1979, [%r2728+1980];
	ld.shared.u32 	%r1980, [%r2730+2356];
	// begin inline asm
	dp4a.s32.s32 %r1978, %r1979, %r1980, %r1914;
	// end inline asm
	ld.shared.u32 	%r1983, [%r2728+1980];
	ld.shared.u32 	%r1984, [%r2730+2360];
	// begin inline asm
	dp4a.s32.s32 %r1982, %r1983, %r1984, %r1918;
	// end inline asm
	ld.shared.u32 	%r1987, [%r2728+1980];
	ld.shared.u32 	%r1988, [%r2730+2364];
	// begin inline asm
	dp4a.s32.s32 %r1986, %r1987, %r1988, %r1922;
	// end inline asm
	ld.shared.u32 	%r1991, [%r2728+2196];
	ld.shared.u32 	%r1992, [%r2730+2352];
	// begin inline asm
	dp4a.s32.s32 %r1990, %r1991, %r1992, %r1926;
	// end inline asm
	ld.shared.u32 	%r1995, [%r2728+2196];
	ld.shared.u32 	%r1996, [%r2730+2356];
	// begin inline asm
	dp4a.s32.s32 %r1994, %r1995, %r1996, %r1930;
	// end inline asm
	ld.shared.u32 	%r1999, [%r2728+2196];
	ld.shared.u32 	%r2000, [%r2730+2360];
	// begin inline asm
	dp4a.s32.s32 %r1998, %r1999, %r2000, %r1934;
	// end inline asm
	ld.shared.u32 	%r2003, [%r2728+2196];
	ld.shared.u32 	%r2004, [%r2730+2364];
	// begin inline asm
	dp4a.s32.s32 %r2002, %r2003, %r2004, %r1938;
	// end inline asm
	ld.shared.u32 	%r2007, [%r2728+2412];
	ld.shared.u32 	%r2008, [%r2730+2352];
	// begin inline asm
	dp4a.s32.s32 %r2006, %r2007, %r2008, %r1942;
	// end inline asm
	ld.shared.u32 	%r2011, [%r2728+2412];
	ld.shared.u32 	%r2012, [%r2730+2356];
	// begin inline asm
	dp4a.s32.s32 %r2010, %r2011, %r2012, %r1946;
	// end inline asm
	ld.shared.u32 	%r2015, [%r2728+2412];
	ld.shared.u32 	%r2016, [%r2730+2360];
	// begin inline asm
	dp4a.s32.s32 %r2014, %r2015, %r2016, %r1950;
	// end inline asm
	ld.shared.u32 	%r2019, [%r2728+2412];
	ld.shared.u32 	%r2020, [%r2730+2364];
	// begin inline asm
	dp4a.s32.s32 %r2018, %r2019, %r2020, %r1954;
	// end inline asm
	ld.shared.u32 	%r2023, [%r2728+1768];
	ld.shared.u32 	%r2024, [%r2730+2368];
	// begin inline asm
	dp4a.s32.s32 %r2022, %r2023, %r2024, %r1958;
	// end inline asm
	ld.shared.u32 	%r2027, [%r2728+1768];
	ld.shared.u32 	%r2028, [%r2730+2372];
	// begin inline asm
	dp4a.s32.s32 %r2026, %r2027, %r2028, %r1962;
	// end inline asm
	ld.shared.u32 	%r2031, [%r2728+1768];
	ld.shared.u32 	%r2032, [%r2730+2376];
	// begin inline asm
	dp4a.s32.s32 %r2030, %r2031, %r2032, %r1966;
	// end inline asm
	ld.shared.u32 	%r2035, [%r2728+1768];
	ld.shared.u32 	%r2036, [%r2730+2380];
	// begin inline asm
	dp4a.s32.s32 %r2034, %r2035, %r2036, %r1970;
	// end inline asm
	ld.shared.u32 	%r2039, [%r2728+1984];
	ld.shared.u32 	%r2040, [%r2730+2368];
	// begin inline asm
	dp4a.s32.s32 %r2038, %r2039, %r2040, %r1974;
	// end inline asm
	ld.shared.u32 	%r2043, [%r2728+1984];
	ld.shared.u32 	%r2044, [%r2730+2372];
	// begin inline asm
	dp4a.s32.s32 %r2042, %r2043, %r2044, %r1978;
	// end inline asm
	ld.shared.u32 	%r2047, [%r2728+1984];
	ld.shared.u32 	%r2048, [%r2730+2376];
	// begin inline asm
	dp4a.s32.s32 %r2046, %r2047, %r2048, %r1982;
	// end inline asm
	ld.shared.u32 	%r2051, [%r2728+1984];
	ld.shared.u32 	%r2052, [%r2730+2380];
	// begin inline asm
	dp4a.s32.s32 %r2050, %r2051, %r2052, %r1986;
	// end inline asm
	ld.shared.u32 	%r2055, [%r2728+2200];
	ld.shared.u32 	%r2056, [%r2730+2368];
	// begin inline asm
	dp4a.s32.s32 %r2054, %r2055, %r2056, %r1990;
	// end inline asm
	ld.shared.u32 	%r2059, [%r2728+2200];
	ld.shared.u32 	%r2060, [%r2730+2372];
	// begin inline asm
	dp4a.s32.s32 %r2058, %r2059, %r2060, %r1994;
	// end inline asm
	ld.shared.u32 	%r2063, [%r2728+2200];
	ld.shared.u32 	%r2064, [%r2730+2376];
	// begin inline asm
	dp4a.s32.s32 %r2062, %r2063, %r2064, %r1998;
	// end inline asm
	ld.shared.u32 	%r2067, [%r2728+2200];
	ld.shared.u32 	%r2068, [%r2730+2380];
	// begin inline asm
	dp4a.s32.s32 %r2066, %r2067, %r2068, %r2002;
	// end inline asm
	ld.shared.u32 	%r2071, [%r2728+2416];
	ld.shared.u32 	%r2072, [%r2730+2368];
	// begin inline asm
	dp4a.s32.s32 %r2070, %r2071, %r2072, %r2006;
	// end inline asm
	ld.shared.u32 	%r2075, [%r2728+2416];
	ld.shared.u32 	%r2076, [%r2730+2372];
	// begin inline asm
	dp4a.s32.s32 %r2074, %r2075, %r2076, %r2010;
	// end inline asm
	ld.shared.u32 	%r2079, [%r2728+2416];
	ld.shared.u32 	%r2080, [%r2730+2376];
	// begin inline asm
	dp4a.s32.s32 %r2078, %r2079, %r2080, %r2014;
	// end inline asm
	ld.shared.u32 	%r2083, [%r2728+2416];
	ld.shared.u32 	%r2084, [%r2730+2380];
	// begin inline asm
	dp4a.s32.s32 %r2082, %r2083, %r2084, %r2018;
	// end inline asm
	ld.shared.u32 	%r2087, [%r2728+1772];
	ld.shared.u32 	%r2088, [%r2730+2384];
	// begin inline asm
	dp4a.s32.s32 %r2086, %r2087, %r2088, %r2022;
	// end inline asm
	ld.shared.u32 	%r2091, [%r2728+1772];
	ld.shared.u32 	%r2092, [%r2730+2388];
	// begin inline asm
	dp4a.s32.s32 %r2090, %r2091, %r2092, %r2026;
	// end inline asm
	ld.shared.u32 	%r2095, [%r2728+1772];
	ld.shared.u32 	%r2096, [%r2730+2392];
	// begin inline asm
	dp4a.s32.s32 %r2094, %r2095, %r2096, %r2030;
	// end inline asm
	ld.shared.u32 	%r2099, [%r2728+1772];
	ld.shared.u32 	%r2100, [%r2730+2396];
	// begin inline asm
	dp4a.s32.s32 %r2098, %r2099, %r2100, %r2034;
	// end inline asm
	ld.shared.u32 	%r2103, [%r2728+1988];
	ld.shared.u32 	%r2104, [%r2730+2384];
	// begin inline asm
	dp4a.s32.s32 %r2102, %r2103, %r2104, %r2038;
	// end inline asm
	ld.shared.u32 	%r2107, [%r2728+1988];
	ld.shared.u32 	%r2108, [%r2730+2388];
	// begin inline asm
	dp4a.s32.s32 %r2106, %r2107, %r2108, %r2042;
	// end inline asm
	ld.shared.u32 	%r2111, [%r2728+1988];
	ld.shared.u32 	%r2112, [%r2730+2392];
	// begin inline asm
	dp4a.s32.s32 %r2110, %r2111, %r2112, %r2046;
	// end inline asm
	ld.shared.u32 	%r2115, [%r2728+1988];
	ld.shared.u32 	%r2116, [%r2730+2396];
	// begin inline asm
	dp4a.s32.s32 %r2114, %r2115, %r2116, %r2050;
	// end inline asm
	ld.shared.u32 	%r2119, [%r2728+2204];
	ld.shared.u32 	%r2120, [%r2730+2384];
	// begin inline asm
	dp4a.s32.s32 %r2118, %r2119, %r2120, %r2054;
	// end inline asm
	ld.shared.u32 	%r2123, [%r2728+2204];
	ld.shared.u32 	%r2124, [%r2730+2388];
	// begin inline asm
	dp4a.s32.s32 %r2122, %r2123, %r2124, %r2058;
	// end inline asm
	ld.shared.u32 	%r2127, [%r2728+2204];
	ld.shared.u32 	%r2128, [%r2730+2392];
	// begin inline asm
	dp4a.s32.s32 %r2126, %r2127, %r2128, %r2062;
	// end inline asm
	ld.shared.u32 	%r2131, [%r2728+2204];
	ld.shared.u32 	%r2132, [%r2730+2396];
	// begin inline asm
	dp4a.s32.s32 %r2130, %r2131, %r2132, %r2066;
	// end inline asm
	ld.shared.u32 	%r2135, [%r2728+2420];
	ld.shared.u32 	%r2136, [%r2730+2384];
	// begin inline asm
	dp4a.s32.s32 %r2134, %r2135, %r2136, %r2070;
	// end inline asm
	ld.shared.u32 	%r2139, [%r2728+2420];
	ld.shared.u32 	%r2140, [%r2730+2388];
	// begin inline asm
	dp4a.s32.s32 %r2138, %r2139, %r2140, %r2074;
	// end inline asm
	ld.shared.u32 	%r2143, [%r2728+2420];
	ld.shared.u32 	%r2144, [%r2730+2392];
	// begin inline asm
	dp4a.s32.s32 %r2142, %r2143, %r2144, %r2078;
	// end inline asm
	ld.shared.u32 	%r2147, [%r2728+2420];
	ld.shared.u32 	%r2148, [%r2730+2396];
	// begin inline asm
	dp4a.s32.s32 %r2146, %r2147, %r2148, %r2082;
	// end inline asm
	ld.shared.u32 	%r2151, [%r2728+1872];
	ld.shared.u32 	%r2152, [%r2730+2496];
	// begin inline asm
	dp4a.s32.s32 %r2150, %r2151, %r2152, %r2086;
	// end inline asm
	ld.shared.u32 	%r2155, [%r2728+1872];
	ld.shared.u32 	%r2156, [%r2730+2500];
	// begin inline asm
	dp4a.s32.s32 %r2154, %r2155, %r2156, %r2090;
	// end inline asm
	ld.shared.u32 	%r2159, [%r2728+1872];
	ld.shared.u32 	%r2160, [%r2730+2504];
	// begin inline asm
	dp4a.s32.s32 %r2158, %r2159, %r2160, %r2094;
	// end inline asm
	ld.shared.u32 	%r2163, [%r2728+1872];
	ld.shared.u32 	%r2164, [%r2730+2508];
	// begin inline asm
	dp4a.s32.s32 %r2162, %r2163, %r2164, %r2098;
	// end inline asm
	ld.shared.u32 	%r2167, [%r2728+2088];
	ld.shared.u32 	%r2168, [%r2730+2496];
	// begin inline asm
	dp4a.s32.s32 %r2166, %r2167, %r2168, %r2102;
	// end inline asm
	ld.shared.u32 	%r2171, [%r2728+2088];
	ld.shared.u32 	%r2172, [%r2730+2500];
	// begin inline asm
	dp4a.s32.s32 %r2170, %r2171, %r2172, %r2106;
	// end inline asm
	ld.shared.u32 	%r2175, [%r2728+2088];
	ld.shared.u32 	%r2176, [%r2730+2504];
	// begin inline asm
	dp4a.s32.s32 %r2174, %r2175, %r2176, %r2110;
	// end inline asm
	ld.shared.u32 	%r2179, [%r2728+2088];
	ld.shared.u32 	%r2180, [%r2730+2508];
	// begin inline asm
	dp4a.s32.s32 %r2178, %r2179, %r2180, %r2114;
	// end inline asm
	ld.shared.u32 	%r2183, [%r2728+2304];
	ld.shared.u32 	%r2184, [%r2730+2496];
	// begin inline asm
	dp4a.s32.s32 %r2182, %r2183, %r2184, %r2118;
	// end inline asm
	ld.shared.u32 	%r2187, [%r2728+2304];
	ld.shared.u32 	%r2188, [%r2730+2500];
	// begin inline asm
	dp4a.s32.s32 %r2186, %r2187, %r2188, %r2122;
	// end inline asm
	ld.shared.u32 	%r2191, [%r2728+2304];
	ld.shared.u32 	%r2192, [%r2730+2504];
	// begin inline asm
	dp4a.s32.s32 %r2190, %r2191, %r2192, %r2126;
	// end inline asm
	ld.shared.u32 	%r2195, [%r2728+2304];
	ld.shared.u32 	%r2196, [%r2730+2508];
	// begin inline asm
	dp4a.s32.s32 %r2194, %r2195, %r2196, %r2130;
	// end inline asm
	ld.shared.u32 	%r2199, [%r2728+2520];
	ld.shared.u32 	%r2200, [%r2730+2496];
	// begin inline asm
	dp4a.s32.s32 %r2198, %r2199, %r2200, %r2134;
	// end inline asm
	ld.shared.u32 	%r2203, [%r2728+2520];
	ld.shared.u32 	%r2204, [%r2730+2500];
	// begin inline asm
	dp4a.s32.s32 %r2202, %r2203, %r2204, %r2138;
	// end inline asm
	ld.shared.u32 	%r2207, [%r2728+2520];
	ld.shared.u32 	%r2208, [%r2730+2504];
	// begin inline asm
	dp4a.s32.s32 %r2206, %r2207, %r2208, %r2142;
	// end inline asm
	ld.shared.u32 	%r2211, [%r2728+2520];
	ld.shared.u32 	%r2212, [%r2730+2508];
	// begin inline asm
	dp4a.s32.s32 %r2210, %r2211, %r2212, %r2146;
	// end inline asm
	ld.shared.u32 	%r2215, [%r2728+1876];
	ld.shared.u32 	%r2216, [%r2730+2512];
	// begin inline asm
	dp4a.s32.s32 %r2214, %r2215, %r2216, %r2150;
	// end inline asm
	ld.shared.u32 	%r2219, [%r2728+1876];
	ld.shared.u32 	%r2220, [%r2730+2516];
	// begin inline asm
	dp4a.s32.s32 %r2218, %r2219, %r2220, %r2154;
	// end inline asm
	ld.shared.u32 	%r2223, [%r2728+1876];
	ld.shared.u32 	%r2224, [%r2730+2520];
	// begin inline asm
	dp4a.s32.s32 %r2222, %r2223, %r2224, %r2158;
	// end inline asm
	ld.shared.u32 	%r2227, [%r2728+1876];
	ld.shared.u32 	%r2228, [%r2730+2524];
	// begin inline asm
	dp4a.s32.s32 %r2226, %r2227, %r2228, %r2162;
	// end inline asm
	ld.shared.u32 	%r2231, [%r2728+2092];
	ld.shared.u32 	%r2232, [%r2730+2512];
	// begin inline asm
	dp4a.s32.s32 %r2230, %r2231, %r2232, %r2166;
	// end inline asm
	ld.shared.u32 	%r2235, [%r2728+2092];
	ld.shared.u32 	%r2236, [%r2730+2516];
	// begin inline asm
	dp4a.s32.s32 %r2234, %r2235, %r2236, %r2170;
	// end inline asm
	ld.shared.u32 	%r2239, [%r2728+2092];
	ld.shared.u32 	%r2240, [%r2730+2520];
	// begin inline asm
	dp4a.s32.s32 %r2238, %r2239, %r2240, %r2174;
	// end inline asm
	ld.shared.u32 	%r2243, [%r2728+2092];
	ld.shared.u32 	%r2244, [%r2730+2524];
	// begin inline asm
	dp4a.s32.s32 %r2242, %r2243, %r2244, %r2178;
	// end inline asm
	ld.shared.u32 	%r2247, [%r2728+2308];
	ld.shared.u32 	%r2248, [%r2730+2512];
	// begin inline asm
	dp4a.s32.s32 %r2246, %r2247, %r2248, %r2182;
	// end inline asm
	ld.shared.u32 	%r2251, [%r2728+2308];
	ld.shared.u32 	%r2252, [%r2730+2516];
	// begin inline asm
	dp4a.s32.s32 %r2250, %r2251, %r2252, %r2186;
	// end inline asm
	ld.shared.u32 	%r2255, [%r2728+2308];
	ld.shared.u32 	%r2256, [%r2730+2520];
	// begin inline asm
	dp4a.s32.s32 %r2254, %r2255, %r2256, %r2190;
	// end inline asm
	ld.shared.u32 	%r2259, [%r2728+2308];
	ld.shared.u32 	%r2260, [%r2730+2524];
	// begin inline asm
	dp4a.s32.s32 %r2258, %r2259, %r2260, %r2194;
	// end inline asm
	ld.shared.u32 	%r2263, [%r2728+2524];
	ld.shared.u32 	%r2264, [%r2730+2512];
	// begin inline asm
	dp4a.s32.s32 %r2262, %r2263, %r2264, %r2198;
	// end inline asm
	ld.shared.u32 	%r2267, [%r2728+2524];
	ld.shared.u32 	%r2268, [%r2730+2516];
	// begin inline asm
	dp4a.s32.s32 %r2266, %r2267, %r2268, %r2202;
	// end inline asm
	ld.shared.u32 	%r2271, [%r2728+2524];
	ld.shared.u32 	%r2272, [%r2730+2520];
	// begin inline asm
	dp4a.s32.s32 %r2270, %r2271, %r2272, %r2206;
	// end inline asm
	ld.shared.u32 	%r2275, [%r2728+2524];
	ld.shared.u32 	%r2276, [%r2730+2524];
	// begin inline asm
	dp4a.s32.s32 %r2274, %r2275, %r2276, %r2210;
	// end inline asm
	ld.shared.u32 	%r2279, [%r2728+1880];
	ld.shared.u32 	%r2280, [%r2730+2528];
	// begin inline asm
	dp4a.s32.s32 %r2278, %r2279, %r2280, %r2214;
	// end inline asm
	ld.shared.u32 	%r2283, [%r2728+1880];
	ld.shared.u32 	%r2284, [%r2730+2532];
	// begin inline asm
	dp4a.s32.s32 %r2282, %r2283, %r2284, %r2218;
	// end inline asm
	ld.shared.u32 	%r2287, [%r2728+1880];
	ld.shared.u32 	%r2288, [%r2730+2536];
	// begin inline asm
	dp4a.s32.s32 %r2286, %r2287, %r2288, %r2222;
	// end inline asm
	ld.shared.u32 	%r2291, [%r2728+1880];
	ld.shared.u32 	%r2292, [%r2730+2540];
	// begin inline asm
	dp4a.s32.s32 %r2290, %r2291, %r2292, %r2226;
	// end inline asm
	ld.shared.u32 	%r2295, [%r2728+2096];
	ld.shared.u32 	%r2296, [%r2730+2528];
	// begin inline asm
	dp4a.s32.s32 %r2294, %r2295, %r2296, %r2230;
	// end inline asm
	ld.shared.u32 	%r2299, [%r2728+2096];
	ld.shared.u32 	%r2300, [%r2730+2532];
	// begin inline asm
	dp4a.s32.s32 %r2298, %r2299, %r2300, %r2234;
	// end inline asm
	ld.shared.u32 	%r2303, [%r2728+2096];
	ld.shared.u32 	%r2304, [%r2730+2536];
	// begin inline asm
	dp4a.s32.s32 %r2302, %r2303, %r2304, %r2238;
	// end inline asm
	ld.shared.u32 	%r2307, [%r2728+2096];
	ld.shared.u32 	%r2308, [%r2730+2540];
	// begin inline asm
	dp4a.s32.s32 %r2306, %r2307, %r2308, %r2242;
	// end inline asm
	ld.shared.u32 	%r2311, [%r2728+2312];
	ld.shared.u32 	%r2312, [%r2730+2528];
	// begin inline asm
	dp4a.s32.s32 %r2310, %r2311, %r2312, %r2246;
	// end inline asm
	ld.shared.u32 	%r2315, [%r2728+2312];
	ld.shared.u32 	%r2316, [%r2730+2532];
	// begin inline asm
	dp4a.s32.s32 %r2314, %r2315, %r2316, %r2250;
	// end inline asm
	ld.shared.u32 	%r2319, [%r2728+2312];
	ld.shared.u32 	%r2320, [%r2730+2536];
	// begin inline asm
	dp4a.s32.s32 %r2318, %r2319, %r2320, %r2254;
	// end inline asm
	ld.shared.u32 	%r2323, [%r2728+2312];
	ld.shared.u32 	%r2324, [%r2730+2540];
	// begin inline asm
	dp4a.s32.s32 %r2322, %r2323, %r2324, %r2258;
	// end inline asm
	ld.shared.u32 	%r2327, [%r2728+2528];
	ld.shared.u32 	%r2328, [%r2730+2528];
	// begin inline asm
	dp4a.s32.s32 %r2326, %r2327, %r2328, %r2262;
	// end inline asm
	ld.shared.u32 	%r2331, [%r2728+2528];
	ld.shared.u32 	%r2332, [%r2730+2532];
	// begin inline asm
	dp4a.s32.s32 %r2330, %r2331, %r2332, %r2266;
	// end inline asm
	ld.shared.u32 	%r2335, [%r2728+2528];
	ld.shared.u32 	%r2336, [%r2730+2536];
	// begin inline asm
	dp4a.s32.s32 %r2334, %r2335, %r2336, %r2270;
	// end inline asm
	ld.shared.u32 	%r2339, [%r2728+2528];
	ld.shared.u32 	%r2340, [%r2730+2540];
	// begin inline asm
	dp4a.s32.s32 %r2338, %r2339, %r2340, %r2274;
	// end inline asm
	ld.shared.u32 	%r2343, [%r2728+1800];
	ld.shared.u32 	%r2344, [%r2730+2400];
	// begin inline asm
	dp4a.s32.s32 %r2342, %r2343, %r2344, %r2278;
	// end inline asm
	ld.shared.u32 	%r2347, [%r2728+1800];
	ld.shared.u32 	%r2348, [%r2730+2404];
	// begin inline asm
	dp4a.s32.s32 %r2346, %r2347, %r2348, %r2282;
	// end inline asm
	ld.shared.u32 	%r2351, [%r2728+1800];
	ld.shared.u32 	%r2352, [%r2730+2408];
	// begin inline asm
	dp4a.s32.s32 %r2350, %r2351, %r2352, %r2286;
	// end inline asm
	ld.shared.u32 	%r2355, [%r2728+1800];
	ld.shared.u32 	%r2356, [%r2730+2412];
	// begin inline asm
	dp4a.s32.s32 %r2354, %r2355, %r2356, %r2290;
	// end inline asm
	ld.shared.u32 	%r2359, [%r2728+2016];
	ld.shared.u32 	%r2360, [%r2730+2400];
	// begin inline asm
	dp4a.s32.s32 %r2358, %r2359, %r2360, %r2294;
	// end inline asm
	ld.shared.u32 	%r2363, [%r2728+2016];
	ld.shared.u32 	%r2364, [%r2730+2404];
	// begin inline asm
	dp4a.s32.s32 %r2362, %r2363, %r2364, %r2298;
	// end inline asm
	ld.shared.u32 	%r2367, [%r2728+2016];
	ld.shared.u32 	%r2368, [%r2730+2408];
	// begin inline asm
	dp4a.s32.s32 %r2366, %r2367, %r2368, %r2302;
	// end inline asm
	ld.shared.u32 	%r2371, [%r2728+2016];
	ld.shared.u32 	%r2372, [%r2730+2412];
	// begin inline asm
	dp4a.s32.s32 %r2370, %r2371, %r2372, %r2306;
	// end inline asm
	ld.shared.u32 	%r2375, [%r2728+2232];
	ld.shared.u32 	%r2376, [%r2730+2400];
	// begin inline asm
	dp4a.s32.s32 %r2374, %r2375, %r2376, %r2310;
	// end inline asm
	ld.shared.u32 	%r2379, [%r2728+2232];
	ld.shared.u32 	%r2380, [%r2730+2404];
	// begin inline asm
	dp4a.s32.s32 %r2378, %r2379, %r2380, %r2314;
	// end inline asm
	ld.shared.u32 	%r2383, [%r2728+2232];
	ld.shared.u32 	%r2384, [%r2730+2408];
	// begin inline asm
	dp4a.s32.s32 %r2382, %r2383, %r2384, %r2318;
	// end inline asm
	ld.shared.u32 	%r2387, [%r2728+2232];
	ld.shared.u32 	%r2388, [%r2730+2412];
	// begin inline asm
	dp4a.s32.s32 %r2386, %r2387, %r2388, %r2322;
	// end inline asm
	ld.shared.u32 	%r2391, [%r2728+2448];
	ld.shared.u32 	%r2392, [%r2730+2400];
	// begin inline asm
	dp4a.s32.s32 %r2390, %r2391, %r2392, %r2326;
	// end inline asm
	ld.shared.u32 	%r2395, [%r2728+2448];
	ld.shared.u32 	%r2396, [%r2730+2404];
	// begin inline asm
	dp4a.s32.s32 %r2394, %r2395, %r2396, %r2330;
	// end inline asm
	ld.shared.u32 	%r2399, [%r2728+2448];
	ld.shared.u32 	%r2400, [%r2730+2408];
	// begin inline asm
	dp4a.s32.s32 %r2398, %r2399, %r2400, %r2334;
	// end inline asm
	ld.shared.u32 	%r2403, [%r2728+2448];
	ld.shared.u32 	%r2404, [%r2730+2412];
	// begin inline asm
	dp4a.s32.s32 %r2402, %r2403, %r2404, %r2338;
	// end inline asm
	ld.shared.u32 	%r2407, [%r2728+1804];
	ld.shared.u32 	%r2408, [%r2730+2416];
	// begin inline asm
	dp4a.s32.s32 %r2406, %r2407, %r2408, %r2342;
	// end inline asm
	ld.shared.u32 	%r2411, [%r2728+1804];
	ld.shared.u32 	%r2412, [%r2730+2420];
	// begin inline asm
	dp4a.s32.s32 %r2410, %r2411, %r2412, %r2346;
	// end inline asm
	ld.shared.u32 	%r2415, [%r2728+1804];
	ld.shared.u32 	%r2416, [%r2730+2424];
	// begin inline asm
	dp4a.s32.s32 %r2414, %r2415, %r2416, %r2350;
	// end inline asm
	ld.shared.u32 	%r2419, [%r2728+1804];
	ld.shared.u32 	%r2420, [%r2730+2428];
	// begin inline asm
	dp4a.s32.s32 %r2418, %r2419, %r2420, %r2354;
	// end inline asm
	ld.shared.u32 	%r2423, [%r2728+2020];
	ld.shared.u32 	%r2424, [%r2730+2416];
	// begin inline asm
	dp4a.s32.s32 %r2422, %r2423, %r2424, %r2358;
	// end inline asm
	ld.shared.u32 	%r2427, [%r2728+2020];
	ld.shared.u32 	%r2428, [%r2730+2420];
	// begin inline asm
	dp4a.s32.s32 %r2426, %r2427, %r2428, %r2362;
	// end inline asm
	ld.shared.u32 	%r2431, [%r2728+2020];
	ld.shared.u32 	%r2432, [%r2730+2424];
	// begin inline asm
	dp4a.s32.s32 %r2430, %r2431, %r2432, %r2366;
	// end inline asm
	ld.shared.u32 	%r2435, [%r2728+2020];
	ld.shared.u32 	%r2436, [%r2730+2428];
	// begin inline asm
	dp4a.s32.s32 %r2434, %r2435, %r2436, %r2370;
	// end inline asm
	ld.shared.u32 	%r2439, [%r2728+2236];
	ld.shared.u32 	%r2440, [%r2730+2416];
	// begin inline asm
	dp4a.s32.s32 %r2438, %r2439, %r2440, %r2374;
	// end inline asm
	ld.shared.u32 	%r2443, [%r2728+2236];
	ld.shared.u32 	%r2444, [%r2730+2420];
	// begin inline asm
	dp4a.s32.s32 %r2442, %r2443, %r2444, %r2378;
	// end inline asm
	ld.shared.u32 	%r2447, [%r2728+2236];
	ld.shared.u32 	%r2448, [%r2730+2424];
	// begin inline asm
	dp4a.s32.s32 %r2446, %r2447, %r2448, %r2382;
	// end inline asm
	ld.shared.u32 	%r2451, [%r2728+2236];
	ld.shared.u32 	%r2452, [%r2730+2428];
	// begin inline asm
	dp4a.s32.s32 %r2450, %r2451, %r2452, %r2386;
	// end inline asm
	ld.shared.u32 	%r2455, [%r2728+2452];
	ld.shared.u32 	%r2456, [%r2730+2416];
	// begin inline asm
	dp4a.s32.s32 %r2454, %r2455, %r2456, %r2390;
	// end inline asm
	ld.shared.u32 	%r2459, [%r2728+2452];
	ld.shared.u32 	%r2460, [%r2730+2420];
	// begin inline asm
	dp4a.s32.s32 %r2458, %r2459, %r2460, %r2394;
	// end inline asm
	ld.shared.u32 	%r2463, [%r2728+2452];
	ld.shared.u32 	%r2464, [%r2730+2424];
	// begin inline asm
	dp4a.s32.s32 %r2462, %r2463, %r2464, %r2398;
	// end inline asm
	ld.shared.u32 	%r2467, [%r2728+2452];
	ld.shared.u32 	%r2468, [%r2730+2428];
	// begin inline asm
	dp4a.s32.s32 %r2466, %r2467, %r2468, %r2402;
	// end inline asm
	ld.shared.u32 	%r2471, [%r2728+1808];
	ld.shared.u32 	%r2472, [%r2730+2432];
	// begin inline asm
	dp4a.s32.s32 %r2470, %r2471, %r2472, %r2406;
	// end inline asm
	ld.shared.u32 	%r2475, [%r2728+1808];
	ld.shared.u32 	%r2476, [%r2730+2436];
	// begin inline asm
	dp4a.s32.s32 %r2474, %r2475, %r2476, %r2410;
	// end inline asm
	ld.shared.u32 	%r2479, [%r2728+1808];
	ld.shared.u32 	%r2480, [%r2730+2440];
	// begin inline asm
	dp4a.s32.s32 %r2478, %r2479, %r2480, %r2414;
	// end inline asm
	ld.shared.u32 	%r2483, [%r2728+1808];
	ld.shared.u32 	%r2484, [%r2730+2444];
	// begin inline asm
	dp4a.s32.s32 %r2482, %r2483, %r2484, %r2418;
	// end inline asm
	ld.shared.u32 	%r2487, [%r2728+2024];
	ld.shared.u32 	%r2488, [%r2730+2432];
	// begin inline asm
	dp4a.s32.s32 %r2486, %r2487, %r2488, %r2422;
	// end inline asm
	ld.shared.u32 	%r2491, [%r2728+2024];
	ld.shared.u32 	%r2492, [%r2730+2436];
	// begin inline asm
	dp4a.s32.s32 %r2490, %r2491, %r2492, %r2426;
	// end inline asm
	ld.shared.u32 	%r2495, [%r2728+2024];
	ld.shared.u32 	%r2496, [%r2730+2440];
	// begin inline asm
	dp4a.s32.s32 %r2494, %r2495, %r2496, %r2430;
	// end inline asm
	ld.shared.u32 	%r2499, [%r2728+2024];
	ld.shared.u32 	%r2500, [%r2730+2444];
	// begin inline asm
	dp4a.s32.s32 %r2498, %r2499, %r2500, %r2434;
	// end inline asm
	ld.shared.u32 	%r2503, [%r2728+2240];
	ld.shared.u32 	%r2504, [%r2730+2432];
	// begin inline asm
	dp4a.s32.s32 %r2502, %r2503, %r2504, %r2438;
	// end inline asm
	ld.shared.u32 	%r2507, [%r2728+2240];
	ld.shared.u32 	%r2508, [%r2730+2436];
	// begin inline asm
	dp4a.s32.s32 %r2506, %r2507, %r2508, %r2442;
	// end inline asm
	ld.shared.u32 	%r2511, [%r2728+2240];
	ld.shared.u32 	%r2512, [%r2730+2440];
	// begin inline asm
	dp4a.s32.s32 %r2510, %r2511, %r2512, %r2446;
	// end inline asm
	ld.shared.u32 	%r2515, [%r2728+2240];
	ld.shared.u32 	%r2516, [%r2730+2444];
	// begin inline asm
	dp4a.s32.s32 %r2514, %r2515, %r2516, %r2450;
	// end inline asm
	ld.shared.u32 	%r2519, [%r2728+2456];
	ld.shared.u32 	%r2520, [%r2730+2432];
	// begin inline asm
	dp4a.s32.s32 %r2518, %r2519, %r2520, %r2454;
	// end inline asm
	ld.shared.u32 	%r2523, [%r2728+2456];
	ld.shared.u32 	%r2524, [%r2730+2436];
	// begin inline asm
	dp4a.s32.s32 %r2522, %r2523, %r2524, %r2458;
	// end inline asm
	ld.shared.u32 	%r2527, [%r2728+2456];
	ld.shared.u32 	%r2528, [%r2730+2440];
	// begin inline asm
	dp4a.s32.s32 %r2526, %r2527, %r2528, %r2462;
	// end inline asm
	ld.shared.u32 	%r2531, [%r2728+2456];
	ld.shared.u32 	%r2532, [%r2730+2444];
	// begin inline asm
	dp4a.s32.s32 %r2530, %r2531, %r2532, %r2466;
	// end inline asm
	ld.shared.u32 	%r2535, [%r2728+1908];
	ld.shared.u32 	%r2536, [%r2730+2544];
	// begin inline asm
	dp4a.s32.s32 %r2534, %r2535, %r2536, %r2470;
	// end inline asm
	ld.shared.u32 	%r2539, [%r2728+1908];
	ld.shared.u32 	%r2540, [%r2730+2548];
	// begin inline asm
	dp4a.s32.s32 %r2538, %r2539, %r2540, %r2474;
	// end inline asm
	ld.shared.u32 	%r2543, [%r2728+1908];
	ld.shared.u32 	%r2544, [%r2730+2552];
	// begin inline asm
	dp4a.s32.s32 %r2542, %r2543, %r2544, %r2478;
	// end inline asm
	ld.shared.u32 	%r2547, [%r2728+1908];
	ld.shared.u32 	%r2548, [%r2730+2556];
	// begin inline asm
	dp4a.s32.s32 %r2546, %r2547, %r2548, %r2482;
	// end inline asm
	ld.shared.u32 	%r2551, [%r2728+2124];
	ld.shared.u32 	%r2552, [%r2730+2544];
	// begin inline asm
	dp4a.s32.s32 %r2550, %r2551, %r2552, %r2486;
	// end inline asm
	ld.shared.u32 	%r2555, [%r2728+2124];
	ld.shared.u32 	%r2556, [%r2730+2548];
	// begin inline asm
	dp4a.s32.s32 %r2554, %r2555, %r2556, %r2490;
	// end inline asm
	ld.shared.u32 	%r2559, [%r2728+2124];
	ld.shared.u32 	%r2560, [%r2730+2552];
	// begin inline asm
	dp4a.s32.s32 %r2558, %r2559, %r2560, %r2494;
	// end inline asm
	ld.shared.u32 	%r2563, [%r2728+2124];
	ld.shared.u32 	%r2564, [%r2730+2556];
	// begin inline asm
	dp4a.s32.s32 %r2562, %r2563, %r2564, %r2498;
	// end inline asm
	ld.shared.u32 	%r2567, [%r2728+2340];
	ld.shared.u32 	%r2568, [%r2730+2544];
	// begin inline asm
	dp4a.s32.s32 %r2566, %r2567, %r2568, %r2502;
	// end inline asm
	ld.shared.u32 	%r2571, [%r2728+2340];
	ld.shared.u32 	%r2572, [%r2730+2548];
	// begin inline asm
	dp4a.s32.s32 %r2570, %r2571, %r2572, %r2506;
	// end inline asm
	ld.shared.u32 	%r2575, [%r2728+2340];
	ld.shared.u32 	%r2576, [%r2730+2552];
	// begin inline asm
	dp4a.s32.s32 %r2574, %r2575, %r2576, %r2510;
	// end inline asm
	ld.shared.u32 	%r2579, [%r2728+2340];
	ld.shared.u32 	%r2580, [%r2730+2556];
	// begin inline asm
	dp4a.s32.s32 %r2578, %r2579, %r2580, %r2514;
	// end inline asm
	ld.shared.u32 	%r2583, [%r2728+2556];
	ld.shared.u32 	%r2584, [%r2730+2544];
	// begin inline asm
	dp4a.s32.s32 %r2582, %r2583, %r2584, %r2518;
	// end inline asm
	ld.shared.u32 	%r2587, [%r2728+2556];
	ld.shared.u32 	%r2588, [%r2730+2548];
	// begin inline asm
	dp4a.s32.s32 %r2586, %r2587, %r2588, %r2522;
	// end inline asm
	ld.shared.u32 	%r2591, [%r2728+2556];
	ld.shared.u32 	%r2592, [%r2730+2552];
	// begin inline asm
	dp4a.s32.s32 %r2590, %r2591, %r2592, %r2526;
	// end inline asm
	ld.shared.u32 	%r2595, [%r2728+2556];
	ld.shared.u32 	%r2596, [%r2730+2556];
	// begin inline asm
	dp4a.s32.s32 %r2594, %r2595, %r2596, %r2530;
	// end inline asm
	ld.shared.u32 	%r2599, [%r2728+1912];
	ld.shared.u32 	%r2600, [%r2730+2560];
	// begin inline asm
	dp4a.s32.s32 %r2598, %r2599, %r2600, %r2534;
	// end inline asm
	ld.shared.u32 	%r2603, [%r2728+1912];
	ld.shared.u32 	%r2604, [%r2730+2564];
	// begin inline asm
	dp4a.s32.s32 %r2602, %r2603, %r2604, %r2538;
	// end inline asm
	ld.shared.u32 	%r2607, [%r2728+1912];
	ld.shared.u32 	%r2608, [%r2730+2568];
	// begin inline asm
	dp4a.s32.s32 %r2606, %r2607, %r2608, %r2542;
	// end inline asm
	ld.shared.u32 	%r2611, [%r2728+1912];
	ld.shared.u32 	%r2612, [%r2730+2572];
	// begin inline asm
	dp4a.s32.s32 %r2610, %r2611, %r2612, %r2546;
	// end inline asm
	ld.shared.u32 	%r2615, [%r2728+2128];
	ld.shared.u32 	%r2616, [%r2730+2560];
	// begin inline asm
	dp4a.s32.s32 %r2614, %r2615, %r2616, %r2550;
	// end inline asm
	ld.shared.u32 	%r2619, [%r2728+2128];
	ld.shared.u32 	%r2620, [%r2730+2564];
	// begin inline asm
	dp4a.s32.s32 %r2618, %r2619, %r2620, %r2554;
	// end inline asm
	ld.shared.u32 	%r2623, [%r2728+2128];
	ld.shared.u32 	%r2624, [%r2730+2568];
	// begin inline asm
	dp4a.s32.s32 %r2622, %r2623, %r2624, %r2558;
	// end inline asm
	ld.shared.u32 	%r2627, [%r2728+2128];
	ld.shared.u32 	%r2628, [%r2730+2572];
	// begin inline asm
	dp4a.s32.s32 %r2626, %r2627, %r2628, %r2562;
	// end inline asm
	ld.shared.u32 	%r2631, [%r2728+2344];
	ld.shared.u32 	%r2632, [%r2730+2560];
	// begin inline asm
	dp4a.s32.s32 %r2630, %r2631, %r2632, %r2566;
	// end inline asm
	ld.shared.u32 	%r2635, [%r2728+2344];
	ld.shared.u32 	%r2636, [%r2730+2564];
	// begin inline asm
	dp4a.s32.s32 %r2634, %r2635, %r2636, %r2570;
	// end inline asm
	ld.shared.u32 	%r2639, [%r2728+2344];
	ld.shared.u32 	%r2640, [%r2730+2568];
	// begin inline asm
	dp4a.s32.s32 %r2638, %r2639, %r2640, %r2574;
	// end inline asm
	ld.shared.u32 	%r2643, [%r2728+2344];
	ld.shared.u32 	%r2644, [%r2730+2572];
	// begin inline asm
	dp4a.s32.s32 %r2642, %r2643, %r2644, %r2578;
	// end inline asm
	ld.shared.u32 	%r2647, [%r2728+2560];
	ld.shared.u32 	%r2648, [%r2730+2560];
	// begin inline asm
	dp4a.s32.s32 %r2646, %r2647, %r2648, %r2582;
	// end inline asm
	ld.shared.u32 	%r2651, [%r2728+2560];
	ld.shared.u32 	%r2652, [%r2730+2564];
	// begin inline asm
	dp4a.s32.s32 %r2650, %r2651, %r2652, %r2586;
	// end inline asm
	ld.shared.u32 	%r2655, [%r2728+2560];
	ld.shared.u32 	%r2656, [%r2730+2568];
	// begin inline asm
	dp4a.s32.s32 %r2654, %r2655, %r2656, %r2590;
	// end inline asm
	ld.shared.u32 	%r2659, [%r2728+2560];
	ld.shared.u32 	%r2660, [%r2730+2572];
	// begin inline asm
	dp4a.s32.s32 %r2658, %r2659, %r2660, %r2594;
	// end inline asm
	ld.shared.u32 	%r2663, [%r2728+1916];
	ld.shared.u32 	%r2664, [%r2730+2576];
	// begin inline asm
	dp4a.s32.s32 %r2662, %r2663, %r2664, %r2598;
	// end inline asm
	ld.shared.u32 	%r2667, [%r2728+1916];
	ld.shared.u32 	%r2668, [%r2730+2580];
	// begin inline asm
	dp4a.s32.s32 %r2666, %r2667, %r2668, %r2602;
	// end inline asm
	ld.shared.u32 	%r2671, [%r2728+1916];
	ld.shared.u32 	%r2672, [%r2730+2584];
	// begin inline asm
	dp4a.s32.s32 %r2670, %r2671, %r2672, %r2606;
	// end inline asm
	ld.shared.u32 	%r2675, [%r2728+1916];
	ld.shared.u32 	%r2676, [%r2730+2588];
	// begin inline asm
	dp4a.s32.s32 %r2674, %r2675, %r2676, %r2610;
	// end inline asm
	ld.shared.u32 	%r2679, [%r2728+2132];
	ld.shared.u32 	%r2680, [%r2730+2576];
	// begin inline asm
	dp4a.s32.s32 %r2678, %r2679, %r2680, %r2614;
	// end inline asm
	ld.shared.u32 	%r2683, [%r2728+2132];
	ld.shared.u32 	%r2684, [%r2730+2580];
	// begin inline asm
	dp4a.s32.s32 %r2682, %r2683, %r2684, %r2618;
	// end inline asm
	ld.shared.u32 	%r2687, [%r2728+2132];
	ld.shared.u32 	%r2688, [%r2730+2584];
	// begin inline asm
	dp4a.s32.s32 %r2686, %r2687, %r2688, %r2622;
	// end inline asm
	ld.shared.u32 	%r2691, [%r2728+2132];
	ld.shared.u32 	%r2692, [%r2730+2588];
	// begin inline asm
	dp4a.s32.s32 %r2690, %r2691, %r2692, %r2626;
	// end inline asm
	ld.shared.u32 	%r2695, [%r2728+2348];
	ld.shared.u32 	%r2696, [%r2730+2576];
	// begin inline asm
	dp4a.s32.s32 %r2694, %r2695, %r2696, %r2630;
	// end inline asm
	ld.shared.u32 	%r2699, [%r2728+2348];
	ld.shared.u32 	%r2700, [%r2730+2580];
	// begin inline asm
	dp4a.s32.s32 %r2698, %r2699, %r2700, %r2634;
	// end inline asm
	ld.shared.u32 	%r2703, [%r2728+2348];
	ld.shared.u32 	%r2704, [%r2730+2584];
	// begin inline asm
	dp4a.s32.s32 %r2702, %r2703, %r2704, %r2638;
	// end inline asm
	ld.shared.u32 	%r2707, [%r2728+2348];
	ld.shared.u32 	%r2708, [%r2730+2588];
	// begin inline asm
	dp4a.s32.s32 %r2706, %r2707, %r2708, %r2642;
	// end inline asm
	ld.shared.u32 	%r2711, [%r2728+2564];
	ld.shared.u32 	%r2712, [%r2730+2576];
	// begin inline asm
	dp4a.s32.s32 %r2710, %r2711, %r2712, %r2646;
	// end inline asm
	ld.shared.u32 	%r2715, [%r2728+2564];
	ld.shared.u32 	%r2716, [%r2730+2580];
	// begin inline asm
	dp4a.s32.s32 %r2714, %r2715, %r2716, %r2650;
	// end inline asm
	ld.shared.u32 	%r2719, [%r2728+2564];
	ld.shared.u32 	%r2720, [%r2730+2584];
	// begin inline asm
	dp4a.s32.s32 %r2718, %r2719, %r2720, %r2654;
	// end inline asm
	ld.shared.u32 	%r2723, [%r2728+2564];
	ld.shared.u32 	%r2724, [%r2730+2588];
	// begin inline asm
	dp4a.s32.s32 %r2722, %r2723, %r2724, %r2658;
	// end inline asm
	mov.u32 	%r2731, %ctaid.y;
	shl.b32 	%r2732, %r2731, 5;
	shl.b32 	%r2733, %r2, 2;
	add.s32 	%r2734, %r2732, %r2733;
	mad.lo.s32 	%r2735, %r1, 100352, %r8;
	mov.u32 	%r2736, %ctaid.x;
	mad.lo.s32 	%r2737, %r2731, 1568, %r2735;
	mad.lo.s32 	%r2738, %r2, 196, %r2737;
	mad.lo.s32 	%r2739, %r2736, 28, %r2738;
	add.s32 	%r2740, %r2739, %r10;
	cvt.s64.s32 	%rd93, %r2662;
	mad.lo.s64 	%rd94, %rd93, 100267427889152, 1073741824;
	shr.u64 	%rd95, %rd94, 31;
	cvt.u32.u64 	%r2741, %rd95;
	mul.wide.u32 	%rd96, %r2734, 4;
	add.s64 	%rd97, %rd91, %rd96;
	ld.global.nc.u32 	%r2742, [%rd97];
	add.s32 	%r2743, %r2742, %r2741;
	max.s32 	%r2744, %r2743, 0;
	mul.wide.u32 	%rd98, %r2744, 2094848558;
	add.s64 	%rd99, %rd98, 18014398509481984;
	shr.u64 	%rd100, %rd99, 55;
	cvt.u64.u32 	%rd101, %r2740;
	add.s64 	%rd102, %rd92, %rd101;
	st.global.u8 	[%rd102], %rd100;
	cvt.s64.s32 	%rd103, %r2666;
	mad.lo.s64 	%rd104, %rd103, 100267427889152, 1073741824;
	shr.u64 	%rd105, %rd104, 31;
	cvt.u32.u64 	%r2745, %rd105;
	ld.global.nc.u32 	%r2746, [%rd97+4];
	add.s32 	%r2747, %r2746, %r2745;
	max.s32 	%r2748, %r2747, 0;
	mul.wide.u32 	%rd106, %r2748, 2094848558;
	add.s64 	%rd107, %rd106, 18014398509481984;
	shr.u64 	%rd108, %rd107, 55;
	st.global.u8 	[%rd102+1], %rd108;
	cvt.s64.s32 	%rd109, %r2670;
	mad.lo.s64 	%rd110, %rd109, 100267427889152, 1073741824;
	shr.u64 	%rd111, %rd110, 31;
	cvt.u32.u64 	%r2749, %rd111;
	ld.global.nc.u32 	%r2750, [%rd97+8];
	add.s32 	%r2751, %r2750, %r2749;
	max.s32 	%r2752, %r2751, 0;
	mul.wide.u32 	%rd112, %r2752, 2094848558;
	add.s64 	%rd113, %rd112, 18014398509481984;
	shr.u64 	%rd114, %rd113, 55;
	st.global.u8 	[%rd102+2], %rd114;
	cvt.s64.s32 	%rd115, %r2674;
	mad.lo.s64 	%rd116, %rd115, 100267427889152, 1073741824;
	shr.u64 	%rd117, %rd116, 31;
	cvt.u32.u64 	%r2753, %rd117;
	ld.global.nc.u32 	%r2754, [%rd97+12];
	add.s32 	%r2755, %r2754, %r2753;
	max.s32 	%r2756, %r2755, 0;
	mul.wide.u32 	%rd118, %r2756, 2094848558;
	add.s64 	%rd119, %rd118, 18014398509481984;
	shr.u64 	%rd120, %rd119, 55;
	st.global.u8 	[%rd102+3], %rd120;
	cvt.s64.s32 	%rd121, %r2678;
	mad.lo.s64 	%rd122, %rd121, 100267427889152, 1073741824;
	shr.u64 	%rd123, %rd122, 31;
	cvt.u32.u64 	%r2757, %rd123;
	add.s32 	%r2758, %r2742, %r2757;
	max.s32 	%r2759, %r2758, 0;
	mul.wide.u32 	%rd124, %r2759, 2094848558;
	add.s64 	%rd125, %rd124, 18014398509481984;
	shr.u64 	%rd126, %rd125, 55;
	st.global.u8 	[%rd102+25088], %rd126;
	cvt.s64.s32 	%rd127, %r2682;
	mad.lo.s64 	%rd128, %rd127, 100267427889152, 1073741824;
	shr.u64 	%rd129, %rd128, 31;
	cvt.u32.u64 	%r2760, %rd129;
	add.s32 	%r2761, %r2746, %r2760;
	max.s32 	%r2762, %r2761, 0;
	mul.wide.u32 	%rd130, %r2762, 2094848558;
	add.s64 	%rd131, %rd130, 18014398509481984;
	shr.u64 	%rd132, %rd131, 55;
	st.global.u8 	[%rd102+25089], %rd132;
	cvt.s64.s32 	%rd133, %r2686;
	mad.lo.s64 	%rd134, %rd133, 100267427889152, 1073741824;
	shr.u64 	%rd135, %rd134, 31;
	cvt.u32.u64 	%r2763, %rd135;
	add.s32 	%r2764, %r2750, %r2763;
	max.s32 	%r2765, %r2764, 0;
	mul.wide.u32 	%rd136, %r2765, 2094848558;
	add.s64 	%rd137, %rd136, 18014398509481984;
	shr.u64 	%rd138, %rd137, 55;
	st.global.u8 	[%rd102+25090], %rd138;
	cvt.s64.s32 	%rd139, %r2690;
	mad.lo.s64 	%rd140, %rd139, 100267427889152, 1073741824;
	shr.u64 	%rd141, %rd140, 31;
	cvt.u32.u64 	%r2766, %rd141;
	add.s32 	%r2767, %r2754, %r2766;
	max.s32 	%r2768, %r2767, 0;
	mul.wide.u32 	%rd142, %r2768, 2094848558;
	add.s64 	%rd143, %rd142, 18014398509481984;
	shr.u64 	%rd144, %rd143, 55;
	st.global.u8 	[%rd102+25091], %rd144;
	cvt.s64.s32 	%rd145, %r2694;
	mad.lo.s64 	%rd146, %rd145, 100267427889152, 1073741824;
	shr.u64 	%rd147, %rd146, 31;
	cvt.u32.u64 	%r2769, %rd147;
	add.s32 	%r2770, %r2742, %r2769;
	max.s32 	%r2771, %r2770, 0;
	mul.wide.u32 	%rd148, %r2771, 2094848558;
	add.s64 	%rd149, %rd148, 18014398509481984;
	shr.u64 	%rd150, %rd149, 55;
	st.global.u8 	[%rd102+50176], %rd150;
	cvt.s64.s32 	%rd151, %r2698;
	mad.lo.s64 	%rd152, %rd151, 100267427889152, 1073741824;
	shr.u64 	%rd153, %rd152, 31;
	cvt.u32.u64 	%r2772, %rd153;
	add.s32 	%r2773, %r2746, %r2772;
	max.s32 	%r2774, %r2773, 0;
	mul.wide.u32 	%rd154, %r2774, 2094848558;
	add.s64 	%rd155, %rd154, 18014398509481984;
	shr.u64 	%rd156, %rd155, 55;
	st.global.u8 	[%rd102+50177], %rd156;
	cvt.s64.s32 	%rd157, %r2702;
	mad.lo.s64 	%rd158, %rd157, 100267427889152, 1073741824;
	shr.u64 	%rd159, %rd158, 31;
	cvt.u32.u64 	%r2775, %rd159;
	add.s32 	%r2776, %r2750, %r2775;
	max.s32 	%r2777, %r2776, 0;
	mul.wide.u32 	%rd160, %r2777, 2094848558;
	add.s64 	%rd161, %rd160, 18014398509481984;
	shr.u64 	%rd162, %rd161, 55;
	st.global.u8 	[%rd102+50178], %rd162;
	cvt.s64.s32 	%rd163, %r2706;
	mad.lo.s64 	%rd164, %rd163, 100267427889152, 1073741824;
	shr.u64 	%rd165, %rd164, 31;
	cvt.u32.u64 	%r2778, %rd165;
	add.s32 	%r2779, %r2754, %r2778;
	max.s32 	%r2780, %r2779, 0;
	mul.wide.u32 	%rd166, %r2780, 2094848558;
	add.s64 	%rd167, %rd166, 18014398509481984;
	shr.u64 	%rd168, %rd167, 55;
	st.global.u8 	[%rd102+50179], %rd168;
	cvt.s64.s32 	%rd169, %r2710;
	mad.lo.s64 	%rd170, %rd169, 100267427889152, 1073741824;
	shr.u64 	%rd171, %rd170, 31;
	cvt.u32.u64 	%r2781, %rd171;
	add.s32 	%r2782, %r2742, %r2781;
	max.s32 	%r2783, %r2782, 0;
	mul.wide.u32 	%rd172, %r2783, 2094848558;
	add.s64 	%rd173, %rd172, 18014398509481984;
	shr.u64 	%rd174, %rd173, 55;
	st.global.u8 	[%rd102+75264], %rd174;
	cvt.s64.s32 	%rd175, %r2714;
	mad.lo.s64 	%rd176, %rd175, 100267427889152, 1073741824;
	shr.u64 	%rd177, %rd176, 31;
	cvt.u32.u64 	%r2784, %rd177;
	add.s32 	%r2785, %r2746, %r2784;
	max.s32 	%r2786, %r2785, 0;
	mul.wide.u32 	%rd178, %r2786, 2094848558;
	add.s64 	%rd179, %rd178, 18014398509481984;
	shr.u64 	%rd180, %rd179, 55;
	st.global.u8 	[%rd102+75265], %rd180;
	cvt.s64.s32 	%rd181, %r2718;
	mad.lo.s64 	%rd182, %rd181, 100267427889152, 1073741824;
	shr.u64 	%rd183, %rd182, 31;
	cvt.u32.u64 	%r2787, %rd183;
	add.s32 	%r2788, %r2750, %r2787;
	max.s32 	%r2789, %r2788, 0;
	mul.wide.u32 	%rd184, %r2789, 2094848558;
	add.s64 	%rd185, %rd184, 18014398509481984;
	shr.u64 	%rd186, %rd185, 55;
	st.global.u8 	[%rd102+75266], %rd186;
	cvt.s64.s32 	%rd187, %r2722;
	mad.lo.s64 	%rd188, %rd187, 100267427889152, 1073741824;
	shr.u64 	%rd189, %rd188, 31;
	cvt.u32.u64 	%r2790, %rd189;
	add.s32 	%r2791, %r2754, %r2790;
	max.s32 	%r2792, %r2791, 0;
	mul.wide.u32 	%rd190, %r2792, 2094848558;
	add.s64 	%rd191, %rd190, 18014398509481984;
	shr.u64 	%rd192, %rd191, 55;
	st.global.u8 	[%rd102+75267], %rd192;
	ret;

}
	// .globl	fused_nn_global_avg_pool2d_1_kernel0
.visible .entry fused_nn_global_avg_pool2d_1_kernel0(
	.param .u64 .ptr .align 1 fused_nn_global_avg_pool2d_1_kernel0_param_0,
	.param .u64 .ptr .align 1 fused_nn_global_avg_pool2d_1_kernel0_param_1
)
{
	.reg .b32 	%r<16>;
	.reg .b32 	%f<397>;
	.reg .b64 	%rd<9>;

	ld.param.u64 	%rd1, [fused_nn_global_avg_pool2d_1_kernel0_param_0];
	ld.param.u64 	%rd2, [fused_nn_global_avg_pool2d_1_kernel0_param_1];
	cvta.to.global.u64 	%rd3, %rd1;
	mov.u32 	%r1, %ctaid.y;
	mov.u32 	%r2, %tid.y;
	mul.lo.s32 	%r3, %r2, 100352;
	mad.lo.s32 	%r4, %r1, 802816, %r3;
	mov.u32 	%r5, %ctaid.x;
	mad.lo.s32 	%r6, %r5, 1568, %r4;
	mov.u32 	%r7, %tid.x;
	mad.lo.s32 	%r8, %r7, 196, %r6;
	mul.wide.u32 	%rd4, %r8, 4;
	add.s64 	%rd5, %rd3, %rd4;
	ld.global.nc.f32 	%f1, [%rd5];
	add.f32 	%f2, %f1, 0f00000000;
	ld.global.nc.f32 	%f3, [%rd5+16];
	add.f32 	%f4, %f2, %f3;
	ld.global.nc.f32 	%f5, [%rd5+32];
	add.f32 	%f6, %f4, %f5;
	ld.global.nc.f32 	%f7, [%rd5+48];
	add.f32 	%f8, %f6, %f7;
	ld.global.nc.f32 	%f9, [%rd5+64];
	add.f32 	%f10, %f8, %f9;
	ld.global.nc.f32 	%f11, [%rd5+80];
	add.f32 	%f12, %f10, %f11;
	ld.global.nc.f32 	%f13, [%rd5+96];
	add.f32 	%f14, %f12, %f13;
	ld.global.nc.f32 	%f15, [%rd5+112];
	add.f32 	%f16, %f14, %f15;
	ld.global.nc.f32 	%f17, [%rd5+128];
	add.f32 	%f18, %f16, %f17;
	ld.global.nc.f32 	%f19, [%rd5+144];
	add.f32 	%f20, %f18, %f19;
	ld.global.nc.f32 	%f21, [%rd5+160];
	add.f32 	%f22, %f20, %f21;
	ld.global.nc.f32 	%f23, [%rd5+176];
	add.f32 	%f24, %f22, %f23;
	ld.global.nc.f32 	%f25, [%rd5+192];
	add.f32 	%f26, %f24, %f25;
	ld.global.nc.f32 	%f27, [%rd5+208];
	add.f32 	%f28, %f26, %f27;
	ld.global.nc.f32 	%f29, [%rd5+224];
	add.f32 	%f30, %f28, %f29;
	ld.global.nc.f32 	%f31, [%rd5+240];
	add.f32 	%f32, %f30, %f31;
	ld.global.nc.f32 	%f33, [%rd5+256];
	add.f32 	%f34, %f32, %f33;
	ld.global.nc.f32 	%f35, [%rd5+272];
	add.f32 	%f36, %f34, %f35;
	ld.global.nc.f32 	%f37, [%rd5+288];
	add.f32 	%f38, %f36, %f37;
	ld.global.nc.f32 	%f39, [%rd5+304];
	add.f32 	%f40, %f38, %f39;
	ld.global.nc.f32 	%f41, [%rd5+320];
	add.f32 	%f42, %f40, %f41;
	ld.global.nc.f32 	%f43, [%rd5+336];
	add.f32 	%f44, %f42, %f43;
	ld.global.nc.f32 	%f45, [%rd5+352];
	add.f32 	%f46, %f44, %f45;
	ld.global.nc.f32 	%f47, [%rd5+368];
	add.f32 	%f48, %f46, %f47;
	ld.global.nc.f32 	%f49, [%rd5+384];
	add.f32 	%f50, %f48, %f49;
	ld.global.nc.f32 	%f51, [%rd5+400];
	add.f32 	%f52, %f50, %f51;
	ld.global.nc.f32 	%f53, [%rd5+416];
	add.f32 	%f54, %f52, %f53;
	ld.global.nc.f32 	%f55, [%rd5+432];
	add.f32 	%f56, %f54, %f55;
	ld.global.nc.f32 	%f57, [%rd5+448];
	add.f32 	%f58, %f56, %f57;
	ld.global.nc.f32 	%f59, [%rd5+464];
	add.f32 	%f60, %f58, %f59;
	ld.global.nc.f32 	%f61, [%rd5+480];
	add.f32 	%f62, %f60, %f61;
	ld.global.nc.f32 	%f63, [%rd5+496];
	add.f32 	%f64, %f62, %f63;
	ld.global.nc.f32 	%f65, [%rd5+512];
	add.f32 	%f66, %f64, %f65;
	ld.global.nc.f32 	%f67, [%rd5+528];
	add.f32 	%f68, %f66, %f67;
	ld.global.nc.f32 	%f69, [%rd5+544];
	add.f32 	%f70, %f68, %f69;
	ld.global.nc.f32 	%f71, [%rd5+560];
	add.f32 	%f72, %f70, %f71;
	ld.global.nc.f32 	%f73, [%rd5+576];
	add.f32 	%f74, %f72, %f73;
	ld.global.nc.f32 	%f75, [%rd5+592];
	add.f32 	%f76, %f74, %f75;
	ld.global.nc.f32 	%f77, [%rd5+608];
	add.f32 	%f78, %f76, %f77;
	ld.global.nc.f32 	%f79, [%rd5+624];
	add.f32 	%f80, %f78, %f79;
	ld.global.nc.f32 	%f81, [%rd5+640];
	add.f32 	%f82, %f80, %f81;
	ld.global.nc.f32 	%f83, [%rd5+656];
	add.f32 	%f84, %f82, %f83;
	ld.global.nc.f32 	%f85, [%rd5+672];
	add.f32 	%f86, %f84, %f85;
	ld.global.nc.f32 	%f87, [%rd5+688];
	add.f32 	%f88, %f86, %f87;
	ld.global.nc.f32 	%f89, [%rd5+704];
	add.f32 	%f90, %f88, %f89;
	ld.global.nc.f32 	%f91, [%rd5+720];
	add.f32 	%f92, %f90, %f91;
	ld.global.nc.f32 	%f93, [%rd5+736];
	add.f32 	%f94, %f92, %f93;
	ld.global.nc.f32 	%f95, [%rd5+752];
	add.f32 	%f96, %f94, %f95;
	ld.global.nc.f32 	%f97, [%rd5+768];
	add.f32 	%f98, %f96, %f97;
	ld.global.nc.f32 	%f99, [%rd5+4];
	add.f32 	%f100, %f99, 0f00000000;
	ld.global.nc.f32 	%f101, [%rd5+20];
	add.f32 	%f102, %f100, %f101;
	ld.global.nc.f32 	%f103, [%rd5+36];
	add.f32 	%f104, %f102, %f103;
	ld.global.nc.f32 	%f105, [%rd5+52];
	add.f32 	%f106, %f104, %f105;
	ld.global.nc.f32 	%f107, [%rd5+68];
	add.f32 	%f108, %f106, %f107;
	ld.global.nc.f32 	%f109, [%rd5+84];
	add.f32 	%f110, %f108, %f109;
	ld.global.nc.f32 	%f111, [%rd5+100];
	add.f32 	%f112, %f110, %f111;
	ld.global.nc.f32 	%f113, [%rd5+116];
	add.f32 	%f114, %f112, %f113;
	ld.global.nc.f32 	%f115, [%rd5+132];
	add.f32 	%f116, %f114, %f115;
	ld.global.nc.f32 	%f117, [%rd5+148];
	add.f32 	%f118, %f116, %f117;
	ld.global.nc.f32 	%f119, [%rd5+164];
	add.f32 	%f120, %f118, %f119;
	ld.global.nc.f32 	%f121, [%rd5+180];
	add.f32 	%f122, %f120, %f121;
	ld.global.nc.f32 	%f123, [%rd5+196];
	add.f32 	%f124, %f122, %f123;
	ld.global.nc.f32 	%f125, [%rd5+212];
	add.f32 	%f126, %f124, %f125;
	ld.global.nc.f32 	%f127, [%rd5+228];
	add.f32 	%f128, %f126, %f127;
	ld.global.nc.f32 	%f129, [%rd5+244];
	add.f32 	%f130, %f128, %f129;
	ld.global.nc.f32 	%f131, [%rd5+260];
	add.f32 	%f132, %f130, %f131;
	ld.global.nc.f32 	%f133, [%rd5+276];
	add.f32 	%f134, %f132, %f133;
	ld.global.nc.f32 	%f135, [%rd5+292];
	add.f32 	%f136, %f134, %f135;
	ld.global.nc.f32 	%f137, [%rd5+308];
	add.f32 	%f138, %f136, %f137;
	ld.global.nc.f32 	%f139, [%rd5+324];
	add.f32 	%f140, %f138, %f139;
	ld.global.nc.f32 	%f141, [%rd5+340];
	add.f32 	%f142, %f140, %f141;
	ld.global.nc.f32 	%f143, [%rd5+356];
	add.f32 	%f144, %f142, %f143;
	ld.global.nc.f32 	%f145, [%rd5+372];
	add.f32 	%f146, %f144, %f145;
	ld.global.nc.f32 	%f147, [%rd5+388];
	add.f32 	%f148, %f146, %f147;
	ld.global.nc.f32 	%f149, [%rd5+404];
	add.f32 	%f150, %f148, %f149;
	ld.global.nc.f32 	%f151, [%rd5+420];
	add.f32 	%f152, %f150, %f151;
	ld.global.nc.f32 	%f153, [%rd5+436];
	add.f32 	%f154, %f152, %f153;
	ld.global.nc.f32 	%f155, [%rd5+452];
	add.f32 	%f156, %f154, %f155;
	ld.global.nc.f32 	%f157, [%rd5+468];
	add.f32 	%f158, %f156, %f157;
	ld.global.nc.f32 	%f159, [%rd5+484];
	add.f32 	%f160, %f158, %f159;
	ld.global.nc.f32 	%f161, [%rd5+500];
	add.f32 	%f162, %f160, %f161;
	ld.global.nc.f32 	%f163, [%rd5+516];
	add.f32 	%f164, %f162, %f163;
	ld.global.nc.f32 	%f165, [%rd5+532];
	add.f32 	%f166, %f164, %f165;
	ld.global.nc.f32 	%f167, [%rd5+548];
	add.f32 	%f168, %f166, %f167;
	ld.global.nc.f32 	%f169, [%rd5+564];
	add.f32 	%f170, %f168, %f169;
	ld.global.nc.f32 	%f171, [%rd5+580];
	add.f32 	%f172, %f170, %f171;
	ld.global.nc.f32 	%f173, [%rd5+596];
	add.f32 	%f174, %f172, %f173;
	ld.global.nc.f32 	%f175, [%rd5+612];
	add.f32 	%f176, %f174, %f175;
	ld.global.nc.f32 	%f177, [%rd5+628];
	add.f32 	%f178, %f176, %f177;
	ld.global.nc.f32 	%f179, [%rd5+644];
	add.f32 	%f180, %f178, %f179;
	ld.global.nc.f32 	%f181, [%rd5+660];
	add.f32 	%f182, %f180, %f181;
	ld.global.nc.f32 	%f183, [%rd5+676];
	add.f32 	%f184, %f182, %f183;
	ld.global.nc.f32 	%f185, [%rd5+692];
	add.f32 	%f186, %f184, %f185;
	ld.global.nc.f32 	%f187, [%rd5+708];
	add.f32 	%f188, %f186, %f187;
	ld.global.nc.f32 	%f189, [%rd5+724];
	add.f32 	%f190, %f188, %f189;
	ld.global.nc.f32 	%f191, [%rd5+740];
	add.f32 	%f192, %f190, %f191;
	ld.global.nc.f32 	%f193, [%rd5+756];
	add.f32 	%f194, %f192, %f193;
	ld.global.nc.f32 	%f195, [%rd5+772];
	add.f32 	%f196, %f194, %f195;
	ld.global.nc.f32 	%f197, [%rd5+8];
	add.f32 	%f198, %f197, 0f00000000;
	ld.global.nc.f32 	%f199, [%rd5+24];
	add.f32 	%f200, %f198, %f199;
	ld.global.nc.f32 	%f201, [%rd5+40];
	add.f32 	%f202, %f200, %f201;
	ld.global.nc.f32 	%f203, [%rd5+56];
	add.f32 	%f204, %f202, %f203;
	ld.global.nc.f32 	%f205, [%rd5+72];
	add.f32 	%f206, %f204, %f205;
	ld.global.nc.f32 	%f207, [%rd5+88];
	add.f32 	%f208, %f206, %f207;
	ld.global.nc.f32 	%f209, [%rd5+104];
	add.f32 	%f210, %f208, %f209;
	ld.global.nc.f32 	%f211, [%rd5+120];
	add.f32 	%f212, %f210, %f211;
	ld.global.nc.f32 	%f213, [%rd5+136];
	add.f32 	%f214, %f212, %f213;
	ld.global.nc.f32 	%f215, [%rd5+152];
	add.f32 	%f216, %f214, %f215;
	ld.global.nc.f32 	%f217, [%rd5+168];
	add.f32 	%f218, %f216, %f217;
	ld.global.nc.f32 	%f219, [%rd5+184];
	add.f32 	%f220, %f218, %f219;
	ld.global.nc.f32 	%f221, [%rd5+200];
	add.f32 	%f222, %f220, %f221;
	ld.global.nc.f32 	%f223, [%rd5+216];
	add.f32 	%f224, %f222, %f223;
	ld.global.nc.f32 	%f225, [%rd5+232];
	add.f32 	%f226, %f224, %f225;
	ld.global.nc.f32 	%f227, [%rd5+248];
	add.f32 	%f228, %f226, %f227;
	ld.global.nc.f32 	%f229, [%rd5+264];
	add.f32 	%f230, %f228, %f229;
	ld.global.nc.f32 	%f231, [%rd5+280];
	add.f32 	%f232, %f230, %f231;
	ld.global.nc.f32 	%f233, [%rd5+296];
	add.f32 	%f234, %f232, %f233;
	ld.global.nc.f32 	%f235, [%rd5+312];
	add.f32 	%f236, %f234, %f235;
	ld.global.nc.f32 	%f237, [%rd5+328];
	add.f32 	%f238, %f236, %f237;
	ld.global.nc.f32 	%f239, [%rd5+344];
	add.f32 	%f240, %f238, %f239;
	ld.global.nc.f32 	%f241, [%rd5+360];
	add.f32 	%f242, %f240, %f241;
	ld.global.nc.f32 	%f243, [%rd5+376];
	add.f32 	%f244, %f242, %f243;
	ld.global.nc.f32 	%f245, [%rd5+392];
	add.f32 	%f246, %f244, %f245;
	ld.global.nc.f32 	%f247, [%rd5+408];
	add.f32 	%f248, %f246, %f247;
	ld.global.nc.f32 	%f249, [%rd5+424];
	add.f32 	%f250, %f248, %f249;
	ld.global.nc.f32 	%f251, [%rd5+440];
	add.f32 	%f252, %f250, %f251;
	ld.global.nc.f32 	%f253, [%rd5+456];
	add.f32 	%f254, %f252, %f253;
	ld.global.nc.f32 	%f255, [%rd5+472];
	add.f32 	%f256, %f254, %f255;
	ld.global.nc.f32 	%f257, [%rd5+488];
	add.f32 	%f258, %f256, %f257;
	ld.global.nc.f32 	%f259, [%rd5+504];
	add.f32 	%f260, %f258, %f259;
	ld.global.nc.f32 	%f261, [%rd5+520];
	add.f32 	%f262, %f260, %f261;
	ld.global.nc.f32 	%f263, [%rd5+536];
	add.f32 	%f264, %f262, %f263;
	ld.global.nc.f32 	%f265, [%rd5+552];
	add.f32 	%f266, %f264, %f265;
	ld.global.nc.f32 	%f267, [%rd5+568];
	add.f32 	%f268, %f266, %f267;
	ld.global.nc.f32 	%f269, [%rd5+584];
	add.f32 	%f270, %f268, %f269;
	ld.global.nc.f32 	%f271, [%rd5+600];
	add.f32 	%f272, %f270, %f271;
	ld.global.nc.f32 	%f273, [%rd5+616];
	add.f32 	%f274, %f272, %f273;
	ld.global.nc.f32 	%f275, [%rd5+632];
	add.f32 	%f276, %f274, %f275;
	ld.global.nc.f32 	%f277, [%rd5+648];
	add.f32 	%f278, %f276, %f277;
	ld.global.nc.f32 	%f279, [%rd5+664];
	add.f32 	%f280, %f278, %f279;
	ld.global.nc.f32 	%f281, [%rd5+680];
	add.f32 	%f282, %f280, %f281;
	ld.global.nc.f32 	%f283, [%rd5+696];
	add.f32 	%f284, %f282, %f283;
	ld.global.nc.f32 	%f285, [%rd5+712];
	add.f32 	%f286, %f284, %f285;
	ld.global.nc.f32 	%f287, [%rd5+728];
	add.f32 	%f288, %f286, %f287;
	ld.global.nc.f32 	%f289, [%rd5+744];
	add.f32 	%f290, %f288, %f289;
	ld.global.nc.f32 	%f291, [%rd5+760];
	add.f32 	%f292, %f290, %f291;
	ld.global.nc.f32 	%f293, [%rd5+776];
	add.f32 	%f294, %f292, %f293;
	ld.global.nc.f32 	%f295, [%rd5+12];
	add.f32 	%f296, %f295, 0f00000000;
	ld.global.nc.f32 	%f297, [%rd5+28];
	add.f32 	%f298, %f296, %f297;
	ld.global.nc.f32 	%f299, [%rd5+44];
	add.f32 	%f300, %f298, %f299;
	ld.global.nc.f32 	%f301, [%rd5+60];
	add.f32 	%f302, %f300, %f301;
	ld.global.nc.f32 	%f303, [%rd5+76];
	add.f32 	%f304, %f302, %f303;
	ld.global.nc.f32 	%f305, [%rd5+92];
	add.f32 	%f306, %f304, %f305;
	ld.global.nc.f32 	%f307, [%rd5+108];
	add.f32 	%f308, %f306, %f307;
	ld.global.nc.f32 	%f309, [%rd5+124];
	add.f32 	%f310, %f308, %f309;
	ld.global.nc.f32 	%f311, [%rd5+140];
	add.f32 	%f312, %f310, %f311;
	ld.global.nc.f32 	%f313, [%rd5+156];
	add.f32 	%f314, %f312, %f313;
	ld.global.nc.f32 	%f315, [%rd5+172];
	add.f32 	%f316, %f314, %f315;
	ld.global.nc.f32 	%f317, [%rd5+188];
	add.f32 	%f318, %f316, %f317;
	ld.global.nc.f32 	%f319, [%rd5+204];
	add.f32 	%f320, %f318, %f319;
	ld.global.nc.f32 	%f321, [%rd5+220];
	add.f32 	%f322, %f320, %f321;
	ld.global.nc.f32 	%f323, [%rd5+236];
	add.f32 	%f324, %f322, %f323;
	ld.global.nc.f32 	%f325, [%rd5+252];
	add.f32 	%f326, %f324, %f325;
	ld.global.nc.f32 	%f327, [%rd5+268];
	add.f32 	%f328, %f326, %f327;
	ld.global.nc.f32 	%f329, [%rd5+284];
	add.f32 	%f330, %f328, %f329;
	ld.global.nc.f32 	%f331, [%rd5+300];
	add.f32 	%f332, %f330, %f331;
	ld.global.nc.f32 	%f333, [%rd5+316];
	add.f32 	%f334, %f332, %f333;
	ld.global.nc.f32 	%f335, [%rd5+332];
	add.f32 	%f336, %f334, %f335;
	ld.global.nc.f32 	%f337, [%rd5+348];
	add.f32 	%f338, %f336, %f337;
	ld.global.nc.f32 	%f339, [%rd5+364];
	add.f32 	%f340, %f338, %f339;
	ld.global.nc.f32 	%f341, [%rd5+380];
	add.f32 	%f342, %f340, %f341;
	ld.global.nc.f32 	%f343, [%rd5+396];
	add.f32 	%f344, %f342, %f343;
	ld.global.nc.f32 	%f345, [%rd5+412];
	add.f32 	%f346, %f344, %f345;
	ld.global.nc.f32 	%f347, [%rd5+428];
	add.f32 	%f348, %f346, %f347;
	ld.global.nc.f32 	%f349, [%rd5+444];
	add.f32 	%f350, %f348, %f349;
	ld.global.nc.f32 	%f351, [%rd5+460];
	add.f32 	%f352, %f350, %f351;
	ld.global.nc.f32 	%f353, [%rd5+476];
	add.f32 	%f354, %f352, %f353;
	ld.global.nc.f32 	%f355, [%rd5+492];
	add.f32 	%f356, %f354, %f355;
	ld.global.nc.f32 	%f357, [%rd5+508];
	add.f32 	%f358, %f356, %f357;
	ld.global.nc.f32 	%f359, [%rd5+524];
	add.f32 	%f360, %f358, %f359;
	ld.global.nc.f32 	%f361, [%rd5+540];
	add.f32 	%f362, %f360, %f361;
	ld.global.nc.f32 	%f363, [%rd5+556];
	add.f32 	%f364, %f362, %f363;
	ld.global.nc.f32 	%f365, [%rd5+572];
	add.f32 	%f366, %f364, %f365;
	ld.global.nc.f32 	%f367, [%rd5+588];
	add.f32 	%f368, %f366, %f367;
	ld.global.nc.f32 	%f369, [%rd5+604];
	add.f32 	%f370, %f368, %f369;
	ld.global.nc.f32 	%f371, [%rd5+620];
	add.f32 	%f372, %f370, %f371;
	ld.global.nc.f32 	%f373, [%rd5+636];
	add.f32 	%f374, %f372, %f373;
	ld.global.nc.f32 	%f375, [%rd5+652];
	add.f32 	%f376, %f374, %f375;
	ld.global.nc.f32 	%f377, [%rd5+668];
	add.f32 	%f378, %f376, %f377;
	ld.global.nc.f32 	%f379, [%rd5+684];
	add.f32 	%f380, %f378, %f379;
	ld.global.nc.f32 	%f381, [%rd5+700];
	add.f32 	%f382, %f380, %f381;
	ld.global.nc.f32 	%f383, [%rd5+716];
	add.f32 	%f384, %f382, %f383;
	ld.global.nc.f32 	%f385, [%rd5+732];
	add.f32 	%f386, %f384, %f385;
	ld.global.nc.f32 	%f387, [%rd5+748];
	add.f32 	%f388, %f386, %f387;
	ld.global.nc.f32 	%f389, [%rd5+764];
	add.f32 	%f390, %f388, %f389;
	ld.global.nc.f32 	%f391, [%rd5+780];
	add.f32 	%f392, %f390, %f391;
	shl.b32 	%r9, %r1, 14;
	shl.b32 	%r10, %r2, 11;
	add.s32 	%r11, %r9, %r10;
	shl.b32 	%r12, %r5, 5;
	add.s32 	%r13, %r11, %r12;
	shl.b32 	%r14, %r7, 2;
	add.s32 	%r15, %r13, %r14;
	cvta.to.global.u64 	%rd6, %rd2;
	mul.f32 	%f393, %f98, 0f3CA72F03;
	mul.wide.u32 	%rd7, %r15, 4;
	add.s64 	%rd8, %rd6, %rd7;
	st.global.f32 	[%rd8], %f393;
	mul.f32 	%f394, %f196, 0f3CA72F03;
	st.global.f32 	[%rd8+4], %f394;
	mul.f32 	%f395, %f294, 0f3CA72F03;
	st.global.f32 	[%rd8+8], %f395;
	mul.f32 	%f396, %f392, 0f3CA72F03;
	st.global.f32 	[%rd8+12], %f396;
	ret;

}
	// .globl	fused_nn_conv2d_cast_fixed_point_multiply_add_cast_fixed_point_multiply_add_cast_16086763325481941859__3_kernel0
.visible .entry fused_nn_conv2d_cast_fixed_point_multiply_add_cast_fixed_point_multiply_add_cast_16086763325481941859__3_kernel0(
	.param .u64 .ptr .align 1 fused_nn_conv2d_cast_fixed_point_multiply_add_cast_fixed_point_multiply_add_cast_16086763325481941859__3_kernel0_param_0,
	.param .u64 .ptr .align 1 fused_nn_conv2d_cast_fixed_point_multiply_add_cast_fixed_point_multiply_add_cast_16086763325481941859__3_kernel0_param_1,
	.param .u64 .ptr .align 1 fused_nn_conv2d_cast_fixed_point_multiply_add_cast_fixed_point_multiply_add_cast_16086763325481941859__3_kernel0_param_2,
	.param .u64 .ptr .align 1 fused_nn_conv2d_cast_fixed_point_multiply_add_cast_fixed_point_multiply_add_cast_16086763325481941859__3_kernel0_param_3,
	.param .u64 .ptr .align 1 fused_nn_conv2d_cast_fixed_point_multiply_add_cast_fixed_point_multiply_add_cast_16086763325481941859__3_kernel0_param_4
)
{
	.reg .pred 	%p<37>;
	.reg .b32 	%r<2375>;
	.reg .b64 	%rd<219>;
	// demoted variable
	.shared .align 4 .b8 _ZZ112fused_nn_conv2d_cast_fixed_point_multiply_add_cast_fixed_point_multiply_add_cast_16086763325481941859__3_kernel0E18placeholder_shared[8192];
	// demoted variable
	.shared .align 4 .b8 _ZZ112fused_nn_conv2d_cast_fixed_point_multiply_add_cast_fixed_point_multiply_add_cast_16086763325481941859__3_kernel0E15pad_data_shared[3584];
	ld.param.u64 	%rd6, [fused_nn_conv2d_cast_fixed_point_multiply_add_cast_fixed_point_multiply_add_cast_16086763325481941859__3_kernel0_param_0];
	ld.param.u64 	%rd7, [fused_nn_conv2d_cast_fixed_point_multiply_add_cast_fixed_point_multiply_add_cast_16086763325481941859__3_kernel0_param_1];
	ld.param.u64 	%rd3, [fused_nn_conv2d_cast_fixed_point_multiply_add_cast_fixed_point_multiply_add_cast_16086763325481941859__3_kernel0_param_2];
	ld.param.u64 	%rd4, [fused_nn_conv2d_cast_fixed_point_multiply_add_cast_fixed_point_multiply_add_cast_16086763325481941859__3_kernel0_param_3];
	ld.param.u64 	%rd5, [fused_nn_conv2d_cast_fixed_point_multiply_add_cast_fixed_point_multiply_add_cast_16086763325481941859__3_kernel0_param_4];
	cvta.to.global.u64 	%rd1, %rd6;
	cvta.to.global.u64 	%rd2, %rd7;
	mov.u32 	%r66, %tid.y;
	mov.u32 	%r67, %tid.x;
	shr.u32 	%r68, %r67, 2;
	mad.lo.s32 	%r2, %r66, 7, %r68;
	mad.lo.s32 	%r69, %r66, 28, %r67;
	mov.u32 	%r4, %ctaid.y;
	shl.b32 	%r70, %r4, 16;
	shl.b32 	%r5, %r67, 2;
	and.b32  	%r71, %r5, 12;
	or.b32  	%r6, %r71, %r70;
	mul.lo.s32 	%r7, %r66, 112;
	add.s32 	%r72, %r5, %r7;
	setp.lt.u32 	%p6, %r2, 256;
	setp.lt.u32 	%p7, %r69, 1024;
	and.pred  	%p8, %p6, %p7;
	setp.lt.u32 	%p9, %r66, 37;
	and.pred  	%p1, %p8, %p9;
	mov.u32 	%r73, _ZZ112fused_nn_conv2d_cast_fixed_point_multiply_add_cast_fixed_point_multiply_add_cast_16086763325481941859__3_kernel0E18placeholder_shared;
	add.s32 	%r8, %r73, %r72;
	not.pred 	%p10, %p1;
	@%p10 bra 	$L__BB67_2;
	shl.b32 	%r74, %r2, 8;
	and.b32  	%r75, %r74, 61440;
	shl.b32 	%r76, %r2, 4;
	and.b32  	%r77, %r76, 240;
	add.s32 	%r78, %r6, %r75;
	add.s32 	%r79, %r78, %r77;
	cvt.u64.u32 	%rd8, %r79;
	add.s64 	%rd9, %rd1, %rd8;
	ld.global.nc.u32 	%r80, [%rd9];
	st.shared.u32 	[%r8], %r80;
$L__BB67_2:
	setp.lt.u32 	%p11, %r2, 200;
	setp.lt.u32 	%p12, %r69, 800;
	and.pred  	%p13, %p11, %p12;
	setp.lt.u32 	%p14, %r66, 29;
	and.pred  	%p2, %p13, %p14;
	not.pred 	%p15, %p2;
	@%p15 bra 	$L__BB67_4;
	shl.b32 	%r81, %r2, 8;
	add.s32 	%r82, %r81, 14336;
	and.b32  	%r83, %r82, 61440;
	shl.b32 	%r84, %r2, 4;
	and.b32  	%r85, %r84, 240;
	xor.b32  	%r86, %r85, 128;
	add.s32 	%r87, %r6, %r83;
	add.s32 	%r88, %r87, %r86;
	cvt.u64.u32 	%rd10, %r88;
	add.s64 	%rd11, %rd1, %rd10;
	ld.global.nc.u32 	%r89, [%rd11];
	st.shared.u32 	[%r8+896], %r89;
$L__BB67_4:
	setp.lt.u32 	%p16, %r2, 144;
	setp.lt.u32 	%p17, %r69, 576;
	and.pred  	%p18, %p16, %p17;
	setp.lt.u32 	%p19, %r66, 21;
	and.pred  	%p3, %p18, %p19;
	not.pred 	%p20, %p3;
	@%p20 bra 	$L__BB67_6;
	shl.b32 	%r90, %r2, 8;
	add.s32 	%r91, %r90, 28672;
	and.b32  	%r92, %r91, 61440;
	shl.b32 	%r93, %r2, 4;
	and.b32  	%r94, %r93, 240;
	add.s32 	%r95, %r6, %r92;
	add.s32 	%r96, %r95, %r94;
	cvt.u64.u32 	%rd12, %r96;
	add.s64 	%rd13, %rd1, %rd12;
	ld.global.nc.u32 	%r97, [%rd13];
	st.shared.u32 	[%r8+1792], %r97;
$L__BB67_6:
	setp.lt.u32 	%p21, %r2, 88;
	setp.lt.u32 	%p22, %r69, 352;
	and.pred  	%p23, %p21, %p22;
	setp.lt.u32 	%p24, %r66, 13;
	and.pred  	%p4, %p23, %p24;
	not.pred 	%p25, %p4;
	@%p25 bra 	$L__BB67_8;
	shl.b32 	%r98, %r2, 8;
	add.s32 	%r99, %r98, 43008;
	and.b32  	%r100, %r99, 61440;
	shl.b32 	%r101, %r2, 4;
	and.b32  	%r102, %r101, 240;
	xor.b32  	%r103, %r102, 128;
	add.s32 	%r104, %r6, %r100;
	add.s32 	%r105, %r104, %r103;
	cvt.u64.u32 	%rd14, %r105;
	add.s64 	%rd15, %rd1, %rd14;
	ld.global.nc.u32 	%r106, [%rd15];
	st.shared.u32 	[%r8+2688], %r106;
$L__BB67_8:
	setp.lt.u32 	%p26, %r2, 32;
	setp.lt.u32 	%p27, %r69, 128;
	and.pred  	%p28, %p26, %p27;
	setp.lt.u32 	%p29, %r66, 5;
	and.pred  	%p5, %p28, %p29;
	not.pred 	%p30, %p5;
	@%p30 bra 	$L__BB67_10;
	shl.b32 	%r107, %r2, 8;
	add.s32 	%r108, %r107, 57344;
	and.b32  	%r109, %r108, 61440;
	shl.b32 	%r110, %r2, 4;
	and.b32  	%r111, %r110, 240;
	add.s32 	%r112, %r6, %r109;
	add.s32 	%r113, %r112, %r111;
	cvt.u64.u32 	%rd16, %r113;
	add.s64 	%rd17, %rd1, %rd16;
	ld.global.nc.u32 	%r114, [%rd17];
	st.shared.u32 	[%r8+3584], %r114;
$L__BB67_10:
	mov.u32 	%r9, %ctaid.z;
	mov.u32 	%r116, %ctaid.x;
	mul.lo.s32 	%r10, %r116, 112;
	mad.lo.s32 	%r11, %r9, 401408, %r10;
	shl.b32 	%r12, %r66, 8;
	mov.u32 	%r117, _ZZ112fused_nn_conv2d_cast_fixed_point_multiply_add_cast_fixed_point_multiply_add_cast_16086763325481941859__3_kernel0E15pad_data_shared;
	add.s32 	%r13, %r117, %r5;
	shr.u32 	%r118, %r66, 4;
	mul.lo.s32 	%r14, %r118, 200704;
	and.b32  	%r119, %r66, 15;
	mul.lo.s32 	%r15, %r119, 784;
	add.s32 	%r16, %r14, %r15;
	add.s32 	%r17, %r13, %r7;
	add.s32 	%r120, %r66, 8;
	shr.u32 	%r121, %r120, 4;
	mul.lo.s32 	%r18, %r121, 200704;
	and.b32  	%r122, %r120, 15;
	mul.lo.s32 	%r19, %r122, 784;
	add.s32 	%r123, %r66, 16;
	shr.u32 	%r124, %r123, 4;
	mul.lo.s32 	%r20, %r124, 200704;
	add.s32 	%r21, %r20, %r15;
	add.s32 	%r125, %r66, 24;
	shr.u32 	%r126, %r125, 4;
	mul.lo.s32 	%r22, %r126, 200704;
	add.s32 	%r23, %r22, %r19;
	shl.b32 	%r127, %r2, 8;
	and.b32  	%r128, %r127, 61440;
	shl.b32 	%r129, %r2, 4;
	and.b32  	%r130, %r129, 240;
	or.b32  	%r24, %r128, %r130;
	add.s32 	%r131, %r127, 14336;
	and.b32  	%r132, %r131, 61440;
	xor.b32  	%r133, %r130, 128;
	or.b32  	%r25, %r132, %r133;
	add.s32 	%r134, %r127, 28672;
	and.b32  	%r135, %r134, 61440;
	or.b32  	%r26, %r135, %r130;
	add.s32 	%r136, %r127, 43008;
	and.b32  	%r137, %r136, 61440;
	or.b32  	%r27, %r137, %r133;
	add.s32 	%r138, %r127, 57344;
	and.b32  	%r139, %r138, 61440;
	or.b32  	%r28, %r139, %r130;
	mov.b32 	%r2358, 0;
	cvt.u64.u32 	%rd26, %r24;
	cvt.u64.u32 	%rd30, %r25;
	cvt.u64.u32 	%rd34, %r26;
	cvt.u64.u32 	%rd38, %r27;
	cvt.u64.u32 	%rd42, %r28;
	mov.u32 	%r2359, %r2358;
	mov.u32 	%r2360, %r2358;
	mov.u32 	%r2361, %r2358;
	mov.u32 	%r2362, %r2358;
	mov.u32 	%r2363, %r2358;
	mov.u32 	%r2364, %r2358;
	mov.u32 	%r2365, %r2358;
	mov.u32 	%r2366, %r2358;
	mov.u32 	%r2367, %r2358;
	mov.u32 	%r2368, %r2358;
	mov.u32 	%r2369, %r2358;
	mov.u32 	%r2370, %r2358;
	mov.u32 	%r2371, %r2358;
	mov.u32 	%r2372, %r2358;
	mov.u32 	%r2373, %r2358;
	mov.u32 	%r2374, %r2358;
$L__BB67_11:
	bar.sync 	0;
	add.s32 	%r140, %r11, %r5;
	mad.lo.s32 	%r141, %r2374, 12544, %r140;
	add.s32 	%r142, %r141, %r16;
	cvt.u64.u32 	%rd18, %r142;
	add.s64 	%rd19, %rd2, %rd18;
	ld.global.nc.u32 	%r143, [%rd19];
	st.shared.u32 	[%r17], %r143;
	add.s32 	%r144, %r18, %r19;
	add.s32 	%r145, %r141, %r144;
	cvt.u64.u32 	%rd20, %r145;
	add.s64 	%rd21, %rd2, %rd20;
	ld.global.nc.u32 	%r146, [%rd21];
	st.shared.u32 	[%r17+896], %r146;
	add.s32 	%r147, %r141, %r21;
	cvt.u64.u32 	%rd22, %r147;
	add.s64 	%rd23, %rd2, %rd22;
	ld.global.nc.u32 	%r148, [%rd23];
	st.shared.u32 	[%r17+1792], %r148;
	add.s32 	%r149, %r141, %r23;
	cvt.u64.u32 	%rd24, %r149;
	add.s64 	%rd25, %rd2, %rd24;
	ld.global.nc.u32 	%r150, [%rd25];
	st.shared.u32 	[%r17+2688], %r150;
	shl.b32 	%r46, %r2374, 8;
	and.b32  	%r47, %r2374, 1;
	shl.b32 	%r151, %r2374, 12;
	not.b32 	%r152, %r151;
	and.b32  	%r153, %r152, 4096;
	add.s32 	%r48, %r8, %r153;
	@%p10 bra 	$L__BB67_13;
	add.s32 	%r154, %r6, %r46;
	cvt.u64.u32 	%rd27, %r154;
	add.s64 	%rd28, %rd27, %rd26;
	add.s64 	%rd29, %rd1, %rd28;
	ld.global.nc.u32 	%r155, [%rd29+256];
	st.shared.u32 	[%r48], %r155;
$L__BB67_13:
	@%p15 bra 	$L__BB67_15;
	add.s32 	%r156, %r6, %r46;
	cvt.u64.u32 	%rd31, %r156;
	add.s64 	%rd32, %rd31, %rd30;
	add.s64 	%rd33, %rd1, %rd32;
	ld.global.nc.u32 	%r157, [%rd33+256];
	st.shared.u32 	[%r48+896], %r157;
$L__BB67_15:
	@%p20 bra 	$L__BB67_17;
	add.s32 	%r158, %r6, %r46;
	cvt.u64.u32 	%rd35, %r158;
	add.s64 	%rd36, %rd35, %rd34;
	add.s64 	%rd37, %rd1, %rd36;
	ld.global.nc.u32 	%r159, [%rd37+256];
	st.shared.u32 	[%r48+1792], %r159;
$L__BB67_17:
	@%p25 bra 	$L__BB67_19;
	add.s32 	%r160, %r6, %r46;
	cvt.u64.u32 	%rd39, %r160;
	add.s64 	%rd40, %rd39, %rd38;
	add.s64 	%rd41, %rd1, %rd40;
	ld.global.nc.u32 	%r161, [%rd41+256];
	st.shared.u32 	[%r48+2688], %r161;
$L__BB67_19:
	@%p30 bra 	$L__BB67_21;
	add.s32 	%r162, %r6, %r46;
	cvt.u64.u32 	%rd43, %r162;
	add.s64 	%rd44, %rd43, %rd42;
	add.s64 	%rd45, %rd1, %rd44;
	ld.global.nc.u32 	%r163, [%rd45+256];
	st.shared.u32 	[%r48+3584], %r163;
$L__BB67_21:
	bar.sync 	0;
	shl.b32 	%r1188, %r47, 12;
	add.s32 	%r1189, %r1188, %r12;
	ld.shared.u32 	%r165, [%r13];
	mov.u32 	%r1190, _ZZ112fused_nn_conv2d_cast_fixed_point_multiply_add_cast_fixed_point_multiply_add_cast_16086763325481941859__3_kernel0E18placeholder_shared;
	add.s32 	%r1191, %r1190, %r1189;
	ld.shared.u32 	%r166, [%r1191];
	// begin inline asm
	dp4a.s32.s32 %r164, %r165, %r166, %r2373;
	// end inline asm
	ld.shared.u32 	%r169, [%r13];
	ld.shared.u32 	%r170, [%r1191+2048];
	// begin inline asm
	dp4a.s32.s32 %r168, %r169, %r170, %r2365;
	// end inline asm
	ld.shared.u32 	%r173, [%r13];
	ld.shared.u32 	%r174, [%r1191+4];
	// begin inline asm
	dp4a.s32.s32 %r172, %r173, %r174, %r2372;
	// end inline asm
	ld.shared.u32 	%r177, [%r13];
	ld.shared.u32 	%r178, [%r1191+2052];
	// begin inline asm
	dp4a.s32.s32 %r176, %r177, %r178, %r2364;
	// end inline asm
	ld.shared.u32 	%r181, [%r13];
	ld.shared.u32 	%r182, [%r1191+8];
	// begin inline asm
	dp4a.s32.s32 %r180, %r181, %r182, %r2371;
	// end inline asm
	ld.shared.u32 	%r185, [%r13];
	ld.shared.u32 	%r186, [%r1191+2056];
	// begin inline asm
	dp4a.s32.s32 %r184, %r185, %r186, %r2363;
	// end inline asm
	ld.shared.u32 	%r189, [%r13];
	ld.shared.u32 	%r190, [%r1191+12];
	// begin inline asm
	dp4a.s32.s32 %r188, %r189, %r190, %r2370;
	// end inline asm
	ld.shared.u32 	%r193, [%r13];
	ld.shared.u32 	%r194, [%r1191+2060];
	// begin inline asm
	dp4a.s32.s32 %r192, %r193, %r194, %r2362;
	// end inline asm
	ld.shared.u32 	%r197, [%r13+1792];
	ld.shared.u32 	%r198, [%r1191];
	// begin inline asm
	dp4a.s32.s32 %r196, %r197, %r198, %r2369;
	// end inline asm
	ld.shared.u32 	%r201, [%r13+1792];
	ld.shared.u32 	%r202, [%r1191+2048];
	// begin inline asm
	dp4a.s32.s32 %r200, %r201, %r202, %r2361;
	// end inline asm
	ld.shared.u32 	%r205, [%r13+1792];
	ld.shared.u32 	%r206, [%r1191+4];
	// begin inline asm
	dp4a.s32.s32 %r204, %r205, %r206, %r2368;
	// end inline asm
	ld.shared.u32 	%r209, [%r13+1792];
	ld.shared.u32 	%r210, [%r1191+2052];
	// begin inline asm
	dp4a.s32.s32 %r208, %r209, %r210, %r2360;
	// end inline asm
	ld.shared.u32 	%r213, [%r13+1792];
	ld.shared.u32 	%r214, [%r1191+8];
	// begin inline asm
	dp4a.s32.s32 %r212, %r213, %r214, %r2367;
	// end inline asm
	ld.shared.u32 	%r217, [%r13+1792];
	ld.shared.u32 	%r218, [%r1191+2056];
	// begin inline asm
	dp4a.s32.s32 %r216, %r217, %r218, %r2359;
	// end inline asm
	ld.shared.u32 	%r221, [%r13+1792];
	ld.shared.u32 	%r222, [%r1191+12];
	// begin inline asm
	dp4a.s32.s32 %r220, %r221, %r222, %r2366;
	// end inline asm
	ld.shared.u32 	%r225, [%r13+1792];
	ld.shared.u32 	%r226, [%r1191+2060];
	// begin inline asm
	dp4a.s32.s32 %r224, %r225, %r226, %r2358;
	// end inline asm
	ld.shared.u32 	%r229, [%r13+112];
	ld.shared.u32 	%r230, [%r1191+16];
	// begin inline asm
	dp4a.s32.s32 %r228, %r229, %r230, %r164;
	// end inline asm
	ld.shared.u32 	%r233, [%r13+112];
	ld.shared.u32 	%r234, [%r1191+2064];
	// begin inline asm
	dp4a.s32.s32 %r232, %r233, %r234, %r168;
	// end inline asm
	ld.shared.u32 	%r237, [%r13+112];
	ld.shared.u32 	%r238, [%r1191+20];
	// begin inline asm
	dp4a.s32.s32 %r236, %r237, %r238, %r172;
	// end inline asm
	ld.shared.u32 	%r241, [%r13+112];
	ld.shared.u32 	%r242, [%r1191+2068];
	// begin inline asm
	dp4a.s32.s32 %r240, %r241, %r242, %r176;
	// end inline asm
	ld.shared.u32 	%r245, [%r13+112];
	ld.shared.u32 	%r246, [%r1191+24];
	// begin inline asm
	dp4a.s32.s32 %r244, %r245, %r246, %r180;
	// end inline asm
	ld.shared.u32 	%r249, [%r13+112];
	ld.shared.u32 	%r250, [%r1191+2072];
	// begin inline asm
	dp4a.s32.s32 %r248, %r249, %r250, %r184;
	// end inline asm
	ld.shared.u32 	%r253, [%r13+112];
	ld.shared.u32 	%r254, [%r1191+28];
	// begin inline asm
	dp4a.s32.s32 %r252, %r253, %r254, %r188;
	// end inline asm
	ld.shared.u32 	%r257, [%r13+112];
	ld.shared.u32 	%r258, [%r1191+2076];
	// begin inline asm
	dp4a.s32.s32 %r256, %r257, %r258, %r192;
	// end inline asm
	ld.shared.u32 	%r261, [%r13+1904];
	ld.shared.u32 	%r262, [%r1191+16];
	// begin inline asm
	dp4a.s32.s32 %r260, %r261, %r262, %r196;
	// end inline asm
	ld.shared.u32 	%r265, [%r13+1904];
	ld.shared.u32 	%r266, [%r1191+2064];
	// begin inline asm
	dp4a.s32.s32 %r264, %r265, %r266, %r200;
	// end inline asm
	ld.shared.u32 	%r269, [%r13+1904];
	ld.shared.u32 	%r270, [%r1191+20];
	// begin inline asm
	dp4a.s32.s32 %r268, %r269, %r270, %r204;
	// end inline asm
	ld.shared.u32 	%r273, [%r13+1904];
	ld.shared.u32 	%r274, [%r1191+2068];
	// begin inline asm
	dp4a.s32.s32 %r272, %r273, %r274, %r208;
	// end inline asm
	ld.shared.u32 	%r277, [%r13+1904];
	ld.shared.u32 	%r278, [%r1191+24];
	// begin inline asm
	dp4a.s32.s32 %r276, %r277, %r278, %r212;
	// end inline asm
	ld.shared.u32 	%r281, [%r13+1904];
	ld.shared.u32 	%r282, [%r1191+2072];
	// begin inline asm
	dp4a.s32.s32 %r280, %r281, %r282, %r216;
	// end inline asm
	ld.shared.u32 	%r285, [%r13+1904];
	ld.shared.u32 	%r286, [%r1191+28];
	// begin inline asm
	dp4a.s32.s32 %r284, %r285, %r286, %r220;
	// end inline asm
	ld.shared.u32 	%r289, [%r13+1904];
	ld.shared.u32 	%r290, [%r1191+2076];
	// begin inline asm
	dp4a.s32.s32 %r288, %r289, %r290, %r224;
	// end inline asm
	ld.shared.u32 	%r293, [%r13+224];
	ld.shared.u32 	%r294, [%r1191+32];
	// begin inline asm
	dp4a.s32.s32 %r292, %r293, %r294, %r228;
	// end inline asm
	ld.shared.u32 	%r297, [%r13+224];
	ld.shared.u32 	%r298, [%r1191+2080];
	// begin inline asm
	dp4a.s32.s32 %r296, %r297, %r298, %r232;
	// end inline asm
	ld.shared.u32 	%r301, [%r13+224];
	ld.shared.u32 	%r302, [%r1191+36];
	// begin inline asm
	dp4a.s32.s32 %r300, %r301, %r302, %r236;
	// end inline asm
	ld.shared.u32 	%r305, [%r13+224];
	ld.shared.u32 	%r306, [%r1191+2084];
	// begin inline asm
	dp4a.s32.s32 %r304, %r305, %r306, %r240;
	// end inline asm
	ld.shared.u32 	%r309, [%r13+224];
	ld.shared.u32 	%r310, [%r1191+40];
	// begin inline asm
	dp4a.s32.s32 %r308, %r309, %r310, %r244;
	// end inline asm
	ld.shared.u32 	%r313, [%r13+224];
	ld.shared.u32 	%r314, [%r1191+2088];
	// begin inline asm
	dp4a.s32.s32 %r312, %r313, %r314, %r248;
	// end inline asm
	ld.shared.u32 	%r317, [%r13+224];
	ld.shared.u32 	%r318, [%r1191+44];
	// begin inline asm
	dp4a.s32.s32 %r316, %r317, %r318, %r252;
	// end inline asm
	ld.shared.u32 	%r321, [%r13+224];
	ld.shared.u32 	%r322, [%r1191+2092];
	// begin inline asm
	dp4a.s32.s32 %r320, %r321, %r322, %r256;
	// end inline asm
	ld.shared.u32 	%r325, [%r13+2016];
	ld.shared.u32 	%r326, [%r1191+32];
	// begin inline asm
	dp4a.s32.s32 %r324, %r325, %r326, %r260;
	// end inline asm
	ld.shared.u32 	%r329, [%r13+2016];
	ld.shared.u32 	%r330, [%r1191+2080];
	// begin inline asm
	dp4a.s32.s32 %r328, %r329, %r330, %r264;
	// end inline asm
	ld.shared.u32 	%r333, [%r13+2016];
	ld.shared.u32 	%r334, [%r1191+36];
	// begin inline asm
	dp4a.s32.s32 %r332, %r333, %r334, %r268;
	// end inline asm
	ld.shared.u32 	%r337, [%r13+2016];
	ld.shared.u32 	%r338, [%r1191+2084];
	// begin inline asm
	dp4a.s32.s32 %r336, %r337, %r338, %r272;
	// end inline asm
	ld.shared.u32 	%r341, [%r13+2016];
	ld.shared.u32 	%r342, [%r1191+40];
	// begin inline asm
	dp4a.s32.s32 %r340, %r341, %r342, %r276;
	// end inline asm
	ld.shared.u32 	%r345, [%r13+2016];
	ld.shared.u32 	%r346, [%r1191+2088];
	// begin inline asm
	dp4a.s32.s32 %r344, %r345, %r346, %r280;
	// end inline asm
	ld.shared.u32 	%r349, [%r13+2016];
	ld.shared.u32 	%r350, [%r1191+44];
	// begin inline asm
	dp4a.s32.s32 %r348, %r349, %r350, %r284;
	// end inline asm
	ld.shared.u32 	%r353, [%r13+2016];
	ld.shared.u32 	%r354, [%r1191+2092];
	// begin inline asm
	dp4a.s32.s32 %r352, %r353, %r354, %r288;
	// end inline asm
	ld.shared.u32 	%r357, [%r13+336];
	ld.shared.u32 	%r358, [%r1191+48];
	// begin inline asm
	dp4a.s32.s32 %r356, %r357, %r358, %r292;
	// end inline asm
	ld.shared.u32 	%r361, [%r13+336];
	ld.shared.u32 	%r362, [%r1191+2096];
	// begin inline asm
	dp4a.s32.s32 %r360, %r361, %r362, %r296;
	// end inline asm
	ld.shared.u32 	%r365, [%r13+336];
	ld.shared.u32 	%r366, [%r1191+52];
	// begin inline asm
	dp4a.s32.s32 %r364, %r365, %r366, %r300;
	// end inline asm
	ld.shared.u32 	%r369, [%r13+336];
	ld.shared.u32 	%r370, [%r1191+2100];
	// begin inline asm
	dp4a.s32.s32 %r368, %r369, %r370, %r304;
	// end inline asm
	ld.shared.u32 	%r373, [%r13+336];
	ld.shared.u32 	%r374, [%r1191+56];
	// begin inline asm
	dp4a.s32.s32 %r372, %r373, %r374, %r308;
	// end inline asm
	ld.shared.u32 	%r377, [%r13+336];
	ld.shared.u32 	%r378, [%r1191+2104];
	// begin inline asm
	dp4a.s32.s32 %r376, %r377, %r378, %r312;
	// end inline asm
	ld.shared.u32 	%r381, [%r13+336];
	ld.shared.u32 	%r382, [%r1191+60];
	// begin inline asm
	dp4a.s32.s32 %r380, %r381, %r382, %r316;
	// end inline asm
	ld.shared.u32 	%r385, [%r13+336];
	ld.shared.u32 	%r386, [%r1191+2108];
	// begin inline asm
	dp4a.s32.s32 %r384, %r385, %r386, %r320;
	// end inline asm
	ld.shared.u32 	%r389, [%r13+2128];
	ld.shared.u32 	%r390, [%r1191+48];
	// begin inline asm
	dp4a.s32.s32 %r388, %r389, %r390, %r324;
	// end inline asm
	ld.shared.u32 	%r393, [%r13+2128];
	ld.shared.u32 	%r394, [%r1191+2096];
	// begin inline asm
	dp4a.s32.s32 %r392, %r393, %r394, %r328;
	// end inline asm
	ld.shared.u32 	%r397, [%r13+2128];
	ld.shared.u32 	%r398, [%r1191+52];
	// begin inline asm
	dp4a.s32.s32 %r396, %r397, %r398, %r332;
	// end inline asm
	ld.shared.u32 	%r401, [%r13+2128];
	ld.shared.u32 	%r402, [%r1191+2100];
	// begin inline asm
	dp4a.s32.s32 %r400, %r401, %r402, %r336;
	// end inline asm
	ld.shared.u32 	%r405, [%r13+2128];
	ld.shared.u32 	%r406, [%r1191+56];
	// begin inline asm
	dp4a.s32.s32 %r404, %r405, %r406, %r340;
	// end inline asm
	ld.shared.u32 	%r409, [%r13+2128];
	ld.shared.u32 	%r410, [%r1191+2104];
	// begin inline asm
	dp4a.s32.s32 %r408, %r409, %r410, %r344;
	// end inline asm
	ld.shared.u32 	%r413, [%r13+2128];
	ld.shared.u32 	%r414, [%r1191+60];
	// begin inline asm
	dp4a.s32.s32 %r412, %r413, %r414, %r348;
	// end inline asm
	ld.shared.u32 	%r417, [%r13+2128];
	ld.shared.u32 	%r418, [%r1191+2108];
	// begin inline asm
	dp4a.s32.s32 %r416, %r417, %r418, %r352;
	// end inline asm
	ld.shared.u32 	%r421, [%r13+448];
	ld.shared.u32 	%r422, [%r1191+64];
	// begin inline asm
	dp4a.s32.s32 %r420, %r421, %r422, %r356;
	// end inline asm
	ld.shared.u32 	%r425, [%r13+448];
	ld.shared.u32 	%r426, [%r1191+2112];
	// begin inline asm
	dp4a.s32.s32 %r424, %r425, %r426, %r360;
	// end inline asm
	ld.shared.u32 	%r429, [%r13+448];
	ld.shared.u32 	%r430, [%r1191+68];
	// begin inline asm
	dp4a.s32.s32 %r428, %r429, %r430, %r364;
	// end inline asm
	ld.shared.u32 	%r433, [%r13+448];
	ld.shared.u32 	%r434, [%r1191+2116];
	// begin inline asm
	dp4a.s32.s32 %r432, %r433, %r434, %r368;
	// end inline asm
	ld.shared.u32 	%r437, [%r13+448];
	ld.shared.u32 	%r438, [%r1191+72];
	// begin inline asm
	dp4a.s32.s32 %r436, %r437, %r438, %r372;
	// end inline asm
	ld.shared.u32 	%r441, [%r13+448];
	ld.shared.u32 	%r442, [%r1191+2120];
	// begin inline asm
	dp4a.s32.s32 %r440, %r441, %r442, %r376;
	// end inline asm
	ld.shared.u32 	%r445, [%r13+448];
	ld.shared.u32 	%r446, [%r1191+76];
	// begin inline asm
	dp4a.s32.s32 %r444, %r445, %r446, %r380;
	// end inline asm
	ld.shared.u32 	%r449, [%r13+448];
	ld.shared.u32 	%r450, [%r1191+2124];
	// begin inline asm
	dp4a.s32.s32 %r448, %r449, %r450, %r384;
	// end inline asm
	ld.shared.u32 	%r453, [%r13+2240];
	ld.shared.u32 	%r454, [%r1191+64];
	// begin inline asm
	dp4a.s32.s32 %r452, %r453, %r454, %r388;
	// end inline asm
	ld.shared.u32 	%r457, [%r13+2240];
	ld.shared.u32 	%r458, [%r1191+2112];
	// begin inline asm
	dp4a.s32.s32 %r456, %r457, %r458, %r392;
	// end inline asm
	ld.shared.u32 	%r461, [%r13+2240];
	ld.shared.u32 	%r462, [%r1191+68];
	// begin inline asm
	dp4a.s32.s32 %r460, %r461, %r462, %r396;
	// end inline asm
	ld.shared.u32 	%r465, [%r13+2240];
	ld.shared.u32 	%r466, [%r1191+2116];
	// begin inline asm
	dp4a.s32.s32 %r464, %r465, %r466, %r400;
	// end inline asm
	ld.shared.u32 	%r469, [%r13+2240];
	ld.shared.u32 	%r470, [%r1191+72];
	// begin inline asm
	dp4a.s32.s32 %r468, %r469, %r470, %r404;
	// end inline asm
	ld.shared.u32 	%r473, [%r13+2240];
	ld.shared.u32 	%r474, [%r1191+2120];
	// begin inline asm
	dp4a.s32.s32 %r472, %r473, %r474, %r408;
	// end inline asm
	ld.shared.u32 	%r477, [%r13+2240];
	ld.shared.u32 	%r478, [%r1191+76];
	// begin inline asm
	dp4a.s32.s32 %r476, %r477, %r478, %r412;
	// end inline asm
	ld.shared.u32 	%r481, [%r13+2240];
	ld.shared.u32 	%r482, [%r1191+2124];
	// begin inline asm
	dp4a.s32.s32 %r480, %r481, %r482, %r416;
	// end inline asm
	ld.shared.u32 	%r485, [%r13+560];
	ld.shared.u32 	%r486, [%r1191+80];
	// begin inline asm
	dp4a.s32.s32 %r484, %r485, %r486, %r420;
	// end inline asm
	ld.shared.u32 	%r489, [%r13+560];
	ld.shared.u32 	%r490, [%r1191+2128];
	// begin inline asm
	dp4a.s32.s32 %r488, %r489, %r490, %r424;
	// end inline asm
	ld.shared.u32 	%r493, [%r13+560];
	ld.shared.u32 	%r494, [%r1191+84];
	// begin inline asm
	dp4a.s32.s32 %r492, %r493, %r494, %r428;
	// end inline asm
	ld.shared.u32 	%r497, [%r13+560];
	ld.shared.u32 	%r498, [%r1191+2132];
	// begin inline asm
	dp4a.s32.s32 %r496, %r497, %r498, %r432;
	// end inline asm
	ld.shared.u32 	%r501, [%r13+560];
	ld.shared.u32 	%r502, [%r1191+88];
	// begin inline asm
	dp4a.s32.s32 %r500, %r501, %r502, %r436;
	// end inline asm
	ld.shared.u32 	%r505, [%r13+560];
	ld.shared.u32 	%r506, [%r1191+2136];
	// begin inline asm
	dp4a.s32.s32 %r504, %r505, %r506, %r440;
	// end inline asm
	ld.shared.u32 	%r509, [%r13+560];
	ld.shared.u32 	%r510, [%r1191+92];
	// begin inline asm
	dp4a.s32.s32 %r508, %r509, %r510, %r444;
	// end inline asm
	ld.shared.u32 	%r513, [%r13+560];
	ld.shared.u32 	%r514, [%r1191+2140];
	// begin inline asm
	dp4a.s32.s32 %r512, %r513, %r514, %r448;
	// end inline asm
	ld.shared.u32 	%r517, [%r13+2352];
	ld.shared.u32 	%r518, [%r1191+80];
	// begin inline asm
	dp4a.s32.s32 %r516, %r517, %r518, %r452;
	// end inline asm
	ld.shared.u32 	%r521, [%r13+2352];
	ld.shared.u32 	%r522, [%r1191+2128];
	// begin inline asm
	dp4a.s32.s32 %r520, %r521, %r522, %r456;
	// end inline asm
	ld.shared.u32 	%r525, [%r13+2352];
	ld.shared.u32 	%r526, [%r1191+84];
	// begin inline asm
	dp4a.s32.s32 %r524, %r525, %r526, %r460;
	// end inline asm
	ld.shared.u32 	%r529, [%r13+2352];
	ld.shared.u32 	%r530, [%r1191+2132];
	// begin inline asm
	dp4a.s32.s32 %r528, %r529, %r530, %r464;
	// end inline asm
	ld.shared.u32 	%r533, [%r13+2352];
	ld.shared.u32 	%r534, [%r1191+88];
	// begin inline asm
	dp4a.s32.s32 %r532, %r533, %r534, %r468;
	// end inline asm
	ld.shared.u32 	%r537, [%r13+2352];
	ld.shared.u32 	%r538, [%r1191+2136];
	// begin inline asm
	dp4a.s32.s32 %r536, %r537, %r538, %r472;
	// end inline asm
	ld.shared.u32 	%r541, [%r13+2352];
	ld.shared.u32 	%r542, [%r1191+92];
	// begin inline asm
	dp4a.s32.s32 %r540, %r541, %r542, %r476;
	// end inline asm
	ld.shared.u32 	%r545, [%r13+2352];
	ld.shared.u32 	%r546, [%r1191+2140];
	// begin inline asm
	dp4a.s32.s32 %r544, %r545, %r546, %r480;
	// end inline asm
	ld.shared.u32 	%r549, [%r13+672];
	ld.shared.u32 	%r550, [%r1191+96];
	// begin inline asm
	dp4a.s32.s32 %r548, %r549, %r550, %r484;
	// end inline asm
	ld.shared.u32 	%r553, [%r13+672];
	ld.shared.u32 	%r554, [%r1191+2144];
	// begin inline asm
	dp4a.s32.s32 %r552, %r553, %r554, %r488;
	// end inline asm
	ld.shared.u32 	%r557, [%r13+672];
	ld.shared.u32 	%r558, [%r1191+100];
	// begin inline asm
	dp4a.s32.s32 %r556, %r557, %r558, %r492;
	// end inline asm
	ld.shared.u32 	%r561, [%r13+672];
	ld.shared.u32 	%r562, [%r1191+2148];
	// begin inline asm
	dp4a.s32.s32 %r560, %r561, %r562, %r496;
	// end inline asm
	ld.shared.u32 	%r565, [%r13+672];
	ld.shared.u32 	%r566, [%r1191+104];
	// begin inline asm
	dp4a.s32.s32 %r564, %r565, %r566, %r500;
	// end inline asm
	ld.shared.u32 	%r569, [%r13+672];
	ld.shared.u32 	%r570, [%r1191+2152];
	// begin inline asm
	dp4a.s32.s32 %r568, %r569, %r570, %r504;
	// end inline asm
	ld.shared.u32 	%r573, [%r13+672];
	ld.shared.u32 	%r574, [%r1191+108];
	// begin inline asm
	dp4a.s32.s32 %r572, %r573, %r574, %r508;
	// end inline asm
	ld.shared.u32 	%r577, [%r13+672];
	ld.shared.u32 	%r578, [%r1191+2156];
	// begin inline asm
	dp4a.s32.s32 %r576, %r577, %r578, %r512;
	// end inline asm
	ld.shared.u32 	%r581, [%r13+2464];
	ld.shared.u32 	%r582, [%r1191+96];
	// begin inline asm
	dp4a.s32.s32 %r580, %r581, %r582, %r516;
	// end inline asm
	ld.shared.u32 	%r585, [%r13+2464];
	ld.shared.u32 	%r586, [%r1191+2144];
	// begin inline asm
	dp4a.s32.s32 %r584, %r585, %r586, %r520;
	// end inline asm
	ld.shared.u32 	%r589, [%r13+2464];
	ld.shared.u32 	%r590, [%r1191+100];
	// begin inline asm
	dp4a.s32.s32 %r588, %r589, %r590, %r524;
	// end inline asm
	ld.shared.u32 	%r593, [%r13+2464];
	ld.shared.u32 	%r594, [%r1191+2148];
	// begin inline asm
	dp4a.s32.s32 %r592, %r593, %r594, %r528;
	// end inline asm
	ld.shared.u32 	%r597, [%r13+2464];
	ld.shared.u32 	%r598, [%r1191+104];
	// begin inline asm
	dp4a.s32.s32 %r596, %r597, %r598, %r532;
	// end inline asm
	ld.shared.u32 	%r601, [%r13+2464];
	ld.shared.u32 	%r602, [%r1191+2152];
	// begin inline asm
	dp4a.s32.s32 %r600, %r601, %r602, %r536;
	// end inline asm
	ld.shared.u32 	%r605, [%r13+2464];
	ld.shared.u32 	%r606, [%r1191+108];
	// begin inline asm
	dp4a.s32.s32 %r604, %r605, %r606, %r540;
	// end inline asm
	ld.shared.u32 	%r609, [%r13+2464];
	ld.shared.u32 	%r610, [%r1191+2156];
	// begin inline asm
	dp4a.s32.s32 %r608, %r609, %r610, %r544;
	// end inline asm
	ld.shared.u32 	%r613, [%r13+784];
	ld.shared.u32 	%r614, [%r1191+112];
	// begin inline asm
	dp4a.s32.s32 %r612, %r613, %r614, %r548;
	// end inline asm
	ld.shared.u32 	%r617, [%r13+784];
	ld.shared.u32 	%r618, [%r1191+2160];
	// begin inline asm
	dp4a.s32.s32 %r616, %r617, %r618, %r552;
	// end inline asm
	ld.shared.u32 	%r621, [%r13+784];
	ld.shared.u32 	%r622, [%r1191+116];
	// begin inline asm
	dp4a.s32.s32 %r620, %r621, %r622, %r556;
	// end inline asm
	ld.shared.u32 	%r625, [%r13+784];
	ld.shared.u32 	%r626, [%r1191+2164];
	// begin inline asm
	dp4a.s32.s32 %r624, %r625, %r626, %r560;
	// end inline asm
	ld.shared.u32 	%r629, [%r13+784];
	ld.shared.u32 	%r630, [%r1191+120];
	// begin inline asm
	dp4a.s32.s32 %r628, %r629, %r630, %r564;
	// end inline asm
	ld.shared.u32 	%r633, [%r13+784];
	ld.shared.u32 	%r634, [%r1191+2168];
	// begin inline asm
	dp4a.s32.s32 %r632, %r633, %r634, %r568;
	// end inline asm
	ld.shared.u32 	%r637, [%r13+784];
	ld.shared.u32 	%r638, [%r1191+124];
	// begin inline asm
	dp4a.s32.s32 %r636, %r637, %r638, %r572;
	// end inline asm
	ld.shared.u32 	%r641, [%r13+784];
	ld.shared.u32 	%r642, [%r1191+2172];
	// begin inline asm
	dp4a.s32.s32 %r640, %r641, %r642, %r576;
	// end inline asm
	ld.shared.u32 	%r645, [%r13+2576];
	ld.shared.u32 	%r646, [%r1191+112];
	// begin inline asm
	dp4a.s32.s32 %r644, %r645, %r646, %r580;
	// end inline asm
	ld.shared.u32 	%r649, [%r13+2576];
	ld.shared.u32 	%r650, [%r1191+2160];
	// begin inline asm
	dp4a.s32.s32 %r648, %r649, %r650, %r584;
	// end inline asm
	ld.shared.u32 	%r653, [%r13+2576];
	ld.shared.u32 	%r654, [%r1191+116];
	// begin inline asm
	dp4a.s32.s32 %r652, %r653, %r654, %r588;
	// end inline asm
	ld.shared.u32 	%r657, [%r13+2576];
	ld.shared.u32 	%r658, [%r1191+2164];
	// begin inline asm
	dp4a.s32.s32 %r656, %r657, %r658, %r592;
	// end inline asm
	ld.shared.u32 	%r661, [%r13+2576];
	ld.shared.u32 	%r662, [%r1191+120];
	// begin inline asm
	dp4a.s32.s32 %r660, %r661, %r662, %r596;
	// end inline asm
	ld.shared.u32 	%r665, [%r13+2576];
	ld.shared.u32 	%r666, [%r1191+2168];
	// begin inline asm
	dp4a.s32.s32 %r664, %r665, %r666, %r600;
	// end inline asm
	ld.shared.u32 	%r669, [%r13+2576];
	ld.shared.u32 	%r670, [%r1191+124];
	// begin inline asm
	dp4a.s32.s32 %r668, %r669, %r670, %r604;
	// end inline asm
	ld.shared.u32 	%r673, [%r13+2576];
	ld.shared.u32 	%r674, [%r1191+2172];
	// begin inline asm
	dp4a.s32.s32 %r672, %r673, %r674, %r608;
	// end inline asm
	ld.shared.u32 	%r677, [%r13+896];
	ld.shared.u32 	%r678, [%r1191+128];
	// begin inline asm
	dp4a.s32.s32 %r676, %r677, %r678, %r612;
	// end inline asm
	ld.shared.u32 	%r681, [%r13+896];
	ld.shared.u32 	%r682, [%r1191+2176];
	// begin inline asm
	dp4a.s32.s32 %r680, %r681, %r682, %r616;
	// end inline asm
	ld.shared.u32 	%r685, [%r13+896];
	ld.shared.u32 	%r686, [%r1191+132];
	// begin inline asm
	dp4a.s32.s32 %r684, %r685, %r686, %r620;
	// end inline asm
	ld.shared.u32 	%r689, [%r13+896];
	ld.shared.u32 	%r690, [%r1191+2180];
	// begin inline asm
	dp4a.s32.s32 %r688, %r689, %r690, %r624;
	// end inline asm
	ld.shared.u32 	%r693, [%r13+896];
	ld.shared.u32 	%r694, [%r1191+136];
	// begin inline asm
	dp4a.s32.s32 %r692, %r693, %r694, %r628;
	// end inline asm
	ld.shared.u32 	%r697, [%r13+896];
	ld.shared.u32 	%r698, [%r1191+2184];
	// begin inline asm
	dp4a.s32.s32 %r696, %r697, %r698, %r632;
	// end inline asm
	ld.shared.u32 	%r701, [%r13+896];
	ld.shared.u32 	%r702, [%r1191+140];
	// begin inline asm
	dp4a.s32.s32 %r700, %r701, %r702, %r636;
	// end inline asm
	ld.shared.u32 	%r705, [%r13+896];
	ld.shared.u32 	%r706, [%r1191+2188];
	// begin inline asm
	dp4a.s32.s32 %r704, %r705, %r706, %r640;
	// end inline asm
	ld.shared.u32 	%r709, [%r13+2688];
	ld.shared.u32 	%r710, [%r1191+128];
	// begin inline asm
	dp4a.s32.s32 %r708, %r709, %r710, %r644;
	// end inline asm
	ld.shared.u32 	%r713, [%r13+2688];
	ld.shared.u32 	%r714, [%r1191+2176];
	// begin inline asm
	dp4a.s32.s32 %r712, %r713, %r714, %r648;
	// end inline asm
	ld.shared.u32 	%r717, [%r13+2688];
	ld.shared.u32 	%r718, [%r1191+132];
	// begin inline asm
	dp4a.s32.s32 %r716, %r717, %r718, %r652;
	// end inline asm
	ld.shared.u32 	%r721, [%r13+2688];
	ld.shared.u32 	%r722, [%r1191+2180];
	// begin inline asm
	dp4a.s32.s32 %r720, %r721, %r722, %r656;
	// end inline asm
	ld.shared.u32 	%r725, [%r13+2688];
	ld.shared.u32 	%r726, [%r1191+136];
	// begin inline asm
	dp4a.s32.s32 %r724, %r725, %r726, %r660;
	// end inline asm
	ld.shared.u32 	%r729, [%r13+2688];
	ld.shared.u32 	%r730, [%r1191+2184];
	// begin inline asm
	dp4a.s32.s32 %r728, %r729, %r730, %r664;
	// end inline asm
	ld.shared.u32 	%r733, [%r13+2688];
	ld.shared.u32 	%r734, [%r1191+140];
	// begin inline asm
	dp4a.s32.s32 %r732, %r733, %r734, %r668;
	// end inline asm
	ld.shared.u32 	%r737, [%r13+2688];
	ld.shared.u32 	%r738, [%r1191+2188];
	// begin inline asm
	dp4a.s32.s32 %r736, %r737, %r738, %r672;
	// end inline asm
	ld.shared.u32 	%r741, [%r13+1008];
	ld.shared.u32 	%r742, [%r1191+144];
	// begin inline asm
	dp4a.s32.s32 %r740, %r741, %r742, %r676;
	// end inline asm
	ld.shared.u32 	%r745, [%r13+1008];
	ld.shared.u32 	%r746, [%r1191+2192];
	// begin inline asm
	dp4a.s32.s32 %r744, %r745, %r746, %r680;
	// end inline asm
	ld.shared.u32 	%r749, [%r13+1008];
	ld.shared.u32 	%r750, [%r1191+148];
	// begin inline asm
	dp4a.s32.s32 %r748, %r749, %r750, %r684;
	// end inline asm
	ld.shared.u32 	%r753, [%r13+1008];
	ld.shared.u32 	%r754, [%r1191+2196];
	// begin inline asm
	dp4a.s32.s32 %r752, %r753, %r754, %r688;
	// end inline asm
	ld.shared.u32 	%r757, [%r13+1008];
	ld.shared.u32 	%r758, [%r1191+152];
	// begin inline asm
	dp4a.s32.s32 %r756, %r757, %r758, %r692;
	// end inline asm
	ld.shared.u32 	%r761, [%r13+1008];
	ld.shared.u32 	%r762, [%r1191+2200];
	// begin inline asm
	dp4a.s32.s32 %r760, %r761, %r762, %r696;
	// end inline asm
	ld.shared.u32 	%r765, [%r13+1008];
	ld.shared.u32 	%r766, [%r1191+156];
	// begin inline asm
	dp4a.s32.s32 %r764, %r765, %r766, %r700;
	// end inline asm
	ld.shared.u32 	%r769, [%r13+1008];
	ld.shared.u32 	%r770, [%r1191+2204];
	// begin inline asm
	dp4a.s32.s32 %r768, %r769, %r770, %r704;
	// end inline asm
	ld.shared.u32 	%r773, [%r13+2800];
	ld.shared.u32 	%r774, [%r1191+144];
	// begin inline asm
	dp4a.s32.s32 %r772, %r773, %r774, %r708;
	// end inline asm
	ld.shared.u32 	%r777, [%r13+2800];
	ld.shared.u32 	%r778, [%r1191+2192];
	// begin inline asm
	dp4a.s32.s32 %r776, %r777, %r778, %r712;
	// end inline asm
	ld.shared.u32 	%r781, [%r13+2800];
	ld.shared.u32 	%r782, [%r1191+148];
	// begin inline asm
	dp4a.s32.s32 %r780, %r781, %r782, %r716;
	// end inline asm
	ld.shared.u32 	%r785, [%r13+2800];
	ld.shared.u32 	%r786, [%r1191+2196];
	// begin inline asm
	dp4a.s32.s32 %r784, %r785, %r786, %r720;
	// end inline asm
	ld.shared.u32 	%r789, [%r13+2800];
	ld.shared.u32 	%r790, [%r1191+152];
	// begin inline asm
	dp4a.s32.s32 %r788, %r789, %r790, %r724;
	// end inline asm
	ld.shared.u32 	%r793, [%r13+2800];
	ld.shared.u32 	%r794, [%r1191+2200];
	// begin inline asm
	dp4a.s32.s32 %r792, %r793, %r794, %r728;
	// end inline asm
	ld.shared.u32 	%r797, [%r13+2800];
	ld.shared.u32 	%r798, [%r1191+156];
	// begin inline asm
	dp4a.s32.s32 %r796, %r797, %r798, %r732;
	// end inline asm
	ld.shared.u32 	%r801, [%r13+2800];
	ld.shared.u32 	%r802, [%r1191+2204];
	// begin inline asm
	dp4a.s32.s32 %r800, %r801, %r802, %r736;
	// end inline asm
	ld.shared.u32 	%r805, [%r13+1120];
	ld.shared.u32 	%r806, [%r1191+160];
	// begin inline asm
	dp4a.s32.s32 %r804, %r805, %r806, %r740;
	// end inline asm
	ld.shared.u32 	%r809, [%r13+1120];
	ld.shared.u32 	%r810, [%r1191+2208];
	// begin inline asm
	dp4a.s32.s32 %r808, %r809, %r810, %r744;
	// end inline asm
	ld.shared.u32 	%r813, [%r13+1120];
	ld.shared.u32 	%r814, [%r1191+164];
	// begin inline asm
	dp4a.s32.s32 %r812, %r813, %r814, %r748;
	// end inline asm
	ld.shared.u32 	%r817, [%r13+1120];
	ld.shared.u32 	%r818, [%r1191+2212];
	// begin inline asm
	dp4a.s32.s32 %r816, %r817, %r818, %r752;
	// end inline asm
	ld.shared.u32 	%r821, [%r13+1120];
	ld.shared.u32 	%r822, [%r1191+168];
	// begin inline asm
	dp4a.s32.s32 %r820, %r821, %r822, %r756;
	// end inline asm
	ld.shared.u32 	%r825, [%r13+1120];
	ld.shared.u32 	%r826, [%r1191+2216];
	// begin inline asm
	dp4a.s32.s32 %r824, %r825, %r826, %r760;
	// end inline asm
	ld.shared.u32 	%r829, [%r13+1120];
	ld.shared.u32 	%r830, [%r1191+172];
	// begin inline asm
	dp4a.s32.s32 %r828, %r829, %r830, %r764;
	// end inline asm
	ld.shared.u32 	%r833, [%r13+1120];
	ld.shared.u32 	%r834, [%r1191+2220];
	// begin inline asm
	dp4a.s32.s32 %r832, %r833, %r834, %r768;
	// end inline asm
	ld.shared.u32 	%r837, [%r13+2912];
	ld.shared.u32 	%r838, [%r1191+160];
	// begin inline asm
	dp4a.s32.s32 %r836, %r837, %r838, %r772;
	// end inline asm
	ld.shared.u32 	%r841, [%r13+2912];
	ld.shared.u32 	%r842, [%r1191+2208];
	// begin inline asm
	dp4a.s32.s32 %r840, %r841, %r842, %r776;
	// end inline asm
	ld.shared.u32 	%r845, [%r13+2912];
	ld.shared.u32 	%r846, [%r1191+164];
	// begin inline asm
	dp4a.s32.s32 %r844, %r845, %r846, %r780;
	// end inline asm
	ld.shared.u32 	%r849, [%r13+2912];
	ld.shared.u32 	%r850, [%r1191+2212];
	// begin inline asm
	dp4a.s32.s32 %r848, %r849, %r850, %r784;
	// end inline asm
	ld.shared.u32 	%r853, [%r13+2912];
	ld.shared.u32 	%r854, [%r1191+168];
	// begin inline asm
	dp4a.s32.s32 %r852, %r853, %r854, %r788;
	// end inline asm
	ld.shared.u32 	%r857, [%r13+2912];
	ld.shared.u32 	%r858, [%r1191+2216];
	// begin inline asm
	dp4a.s32.s32 %r856, %r857, %r858, %r792;
	// end inline asm
	ld.shared.u32 	%r861, [%r13+2912];
	ld.shared.u32 	%r862, [%r1191+172];
	// begin inline asm
	dp4a.s32.s32 %r860, %r861, %r862, %r796;
	// end inline asm
	ld.shared.u32 	%r865, [%r13+2912];
	ld.shared.u32 	%r866, [%r1191+2220];
	// begin inline asm
	dp4a.s32.s32 %r864, %r865, %r866, %r800;
	// end inline asm
	ld.shared.u32 	%r869, [%r13+1232];
	ld.shared.u32 	%r870, [%r1191+176];
	// begin inline asm
	dp4a.s32.s32 %r868, %r869, %r870, %r804;
	// end inline asm
	ld.shared.u32 	%r873, [%r13+1232];
	ld.shared.u32 	%r874, [%r1191+2224];
	// begin inline asm
	dp4a.s32.s32 %r872, %r873, %r874, %r808;
	// end inline asm
	ld.shared.u32 	%r877, [%r13+1232];
	ld.shared.u32 	%r878, [%r1191+180];
	// begin inline asm
	dp4a.s32.s32 %r876, %r877, %r878, %r812;
	// end inline asm
	ld.shared.u32 	%r881, [%r13+1232];
	ld.shared.u32 	%r882, [%r1191+2228];
	// begin inline asm
	dp4a.s32.s32 %r880, %r881, %r882, %r816;
	// end inline asm
	ld.shared.u32 	%r885, [%r13+1232];
	ld.shared.u32 	%r886, [%r1191+184];
	// begin inline asm
	dp4a.s32.s32 %r884, %r885, %r886, %r820;
	// end inline asm
	ld.shared.u32 	%r889, [%r13+1232];
	ld.shared.u32 	%r890, [%r1191+2232];
	// begin inline asm
	dp4a.s32.s32 %r888, %r889, %r890, %r824;
	// end inline asm
	ld.shared.u32 	%r893, [%r13+1232];
	ld.shared.u32 	%r894, [%r1191+188];
	// begin inline asm
	dp4a.s32.s32 %r892, %r893, %r894, %r828;
	// end inline asm
	ld.shared.u32 	%r897, [%r13+1232];
	ld.shared.u32 	%r898, [%r1191+2236];
	// begin inline asm
	dp4a.s32.s32 %r896, %r897, %r898, %r832;
	// end inline asm
	ld.shared.u32 	%r901, [%r13+3024];
	ld.shared.u32 	%r902, [%r1191+176];
	// begin inline asm
	dp4a.s32.s32 %r900, %r901, %r902, %r836;
	// end inline asm
	ld.shared.u32 	%r905, [%r13+3024];
	ld.shared.u32 	%r906, [%r1191+2224];
	// begin inline asm
	dp4a.s32.s32 %r904, %r905, %r906, %r840;
	// end inline asm
	ld.shared.u32 	%r909, [%r13+3024];
	ld.shared.u32 	%r910, [%r1191+180];
	// begin inline asm
	dp4a.s32.s32 %r908, %r909, %r910, %r844;
	// end inline asm
	ld.shared.u32 	%r913, [%r13+3024];
	ld.shared.u32 	%r914, [%r1191+2228];
	// begin inline asm
	dp4a.s32.s32 %r912, %r913, %r914, %r848;
	// end inline asm
	ld.shared.u32 	%r917, [%r13+3024];
	ld.shared.u32 	%r918, [%r1191+184];
	// begin inline asm
	dp4a.s32.s32 %r916, %r917, %r918, %r852;
	// end inline asm
	ld.shared.u32 	%r921, [%r13+3024];
	ld.shared.u32 	%r922, [%r1191+2232];
	// begin inline asm
	dp4a.s32.s32 %r920, %r921, %r922, %r856;
	// end inline asm
	ld.shared.u32 	%r925, [%r13+3024];
	ld.shared.u32 	%r926, [%r1191+188];
	// begin inline asm
	dp4a.s32.s32 %r924, %r925, %r926, %r860;
	// end inline asm
	ld.shared.u32 	%r929, [%r13+3024];
	ld.shared.u32 	%r930, [%r1191+2236];
	// begin inline asm
	dp4a.s32.s32 %r928, %r929, %r930, %r864;
	// end inline asm
	ld.shared.u32 	%r933, [%r13+1344];
	ld.shared.u32 	%r934, [%r1191+192];
	// begin inline asm
	dp4a.s32.s32 %r932, %r933, %r934, %r868;
	// end inline asm
	ld.shared.u32 	%r937, [%r13+1344];
	ld.shared.u32 	%r938, [%r1191+2240];
	// begin inline asm
	dp4a.s32.s32 %r936, %r937, %r938, %r872;
	// end inline asm
	ld.shared.u32 	%r941, [%r13+1344];
	ld.shared.u32 	%r942, [%r1191+196];
	// begin inline asm
	dp4a.s32.s32 %r940, %r941, %r942, %r876;
	// end inline asm
	ld.shared.u32 	%r945, [%r13+1344];
	ld.shared.u32 	%r946, [%r1191+2244];
	// begin inline asm
	dp4a.s32.s32 %r944, %r945, %r946, %r880;
	// end inline asm
	ld.shared.u32 	%r949, [%r13+1344];
	ld.shared.u32 	%r950, [%r1191+200];
	// begin inline asm
	dp4a.s32.s32 %r948, %r949, %r950, %r884;
	// end inline asm
	ld.shared.u32 	%r953, [%r13+1344];
	ld.shared.u32 	%r954, [%r1191+2248];
	// begin inline asm
	dp4a.s32.s32 %r952, %r953, %r954, %r888;
	// end inline asm
	ld.shared.u32 	%r957, [%r13+1344];
	ld.shared.u32 	%r958, [%r1191+204];
	// begin inline asm
	dp4a.s32.s32 %r956, %r957, %r958, %r892;
	// end inline asm
	ld.shared.u32 	%r961, [%r13+1344];
	ld.shared.u32 	%r962, [%r1191+2252];
	// begin inline asm
	dp4a.s32.s32 %r960, %r961, %r962, %r896;
	// end inline asm
	ld.shared.u32 	%r965, [%r13+3136];
	ld.shared.u32 	%r966, [%r1191+192];
	// begin inline asm
	dp4a.s32.s32 %r964, %r965, %r966, %r900;
	// end inline asm
	ld.shared.u32 	%r969, [%r13+3136];
	ld.shared.u32 	%r970, [%r1191+2240];
	// begin inline asm
	dp4a.s32.s32 %r968, %r969, %r970, %r904;
	// end inline asm
	ld.shared.u32 	%r973, [%r13+3136];
	ld.shared.u32 	%r974, [%r1191+196];
	// begin inline asm
	dp4a.s32.s32 %r972, %r973, %r974, %r908;
	// end inline asm
	ld.shared.u32 	%r977, [%r13+3136];
	ld.shared.u32 	%r978, [%r1191+2244];
	// begin inline asm
	dp4a.s32.s32 %r976, %r977, %r978, %r912;
	// end inline asm
	ld.shared.u32 	%r981, [%r13+3136];
	ld.shared.u32 	%r982, [%r1191+200];
	// begin inline asm
	dp4a.s32.s32 %r980, %r981, %r982, %r916;
	// end inline asm
	ld.shared.u32 	%r985, [%r13+3136];
	ld.shared.u32 	%r986, [%r1191+2248];
	// begin inline asm
	dp4a.s32.s32 %r984, %r985, %r986, %r920;
	// end inline asm
	ld.shared.u32 	%r989, [%r13+3136];
	ld.shared.u32 	%r990, [%r1191+204];
	// begin inline asm
	dp4a.s32.s32 %r988, %r989, %r990, %r924;
	// end inline asm
	ld.shared.u32 	%r993, [%r13+3136];
	ld.shared.u32 	%r994, [%r1191+2252];
	// begin inline asm
	dp4a.s32.s32 %r992, %r993, %r994, %r928;
	// end inline asm
	ld.shared.u32 	%r997, [%r13+1456];
	ld.shared.u32 	%r998, [%r1191+208];
	// begin inline asm
	dp4a.s32.s32 %r996, %r997, %r998, %r932;
	// end inline asm
	ld.shared.u32 	%r1001, [%r13+1456];
	ld.shared.u32 	%r1002, [%r1191+2256];
	// begin inline asm
	dp4a.s32.s32 %r1000, %r1001, %r1002, %r936;
	// end inline asm
	ld.shared.u32 	%r1005, [%r13+1456];
	ld.shared.u32 	%r1006, [%r1191+212];
	// begin inline asm
	dp4a.s32.s32 %r1004, %r1005, %r1006, %r940;
	// end inline asm
	ld.shared.u32 	%r1009, [%r13+1456];
	ld.shared.u32 	%r1010, [%r1191+2260];
	// begin inline asm
	dp4a.s32.s32 %r1008, %r1009, %r1010, %r944;
	// end inline asm
	ld.shared.u32 	%r1013, [%r13+1456];
	ld.shared.u32 	%r1014, [%r1191+216];
	// begin inline asm
	dp4a.s32.s32 %r1012, %r1013, %r1014, %r948;
	// end inline asm
	ld.shared.u32 	%r1017, [%r13+1456];
	ld.shared.u32 	%r1018, [%r1191+2264];
	// begin inline asm
	dp4a.s32.s32 %r1016, %r1017, %r1018, %r952;
	// end inline asm
	ld.shared.u32 	%r1021, [%r13+1456];
	ld.shared.u32 	%r1022, [%r1191+220];
	// begin inline asm
	dp4a.s32.s32 %r1020, %r1021, %r1022, %r956;
	// end inline asm
	ld.shared.u32 	%r1025, [%r13+1456];
	ld.shared.u32 	%r1026, [%r1191+2268];
	// begin inline asm
	dp4a.s32.s32 %r1024, %r1025, %r1026, %r960;
	// end inline asm
	ld.shared.u32 	%r1029, [%r13+3248];
	ld.shared.u32 	%r1030, [%r1191+208];
	// begin inline asm
	dp4a.s32.s32 %r1028, %r1029, %r1030, %r964;
	// end inline asm
	ld.shared.u32 	%r1033, [%r13+3248];
	ld.shared.u32 	%r1034, [%r1191+2256];
	// begin inline asm
	dp4a.s32.s32 %r1032, %r1033, %r1034, %r968;
	// end inline asm
	ld.shared.u32 	%r1037, [%r13+3248];
	ld.shared.u32 	%r1038, [%r1191+212];
	// begin inline asm
	dp4a.s32.s32 %r1036, %r1037, %r1038, %r972;
	// end inline asm
	ld.shared.u32 	%r1041, [%r13+3248];
	ld.shared.u32 	%r1042, [%r1191+2260];
	// begin inline asm
	dp4a.s32.s32 %r1040, %r1041, %r1042, %r976;
	// end inline asm
	ld.shared.u32 	%r1045, [%r13+3248];
	ld.shared.u32 	%r1046, [%r1191+216];
	// begin inline asm
	dp4a.s32.s32 %r1044, %r1045, %r1046, %r980;
	// end inline asm
	ld.shared.u32 	%r1049, [%r13+3248];
	ld.shared.u32 	%r1050, [%r1191+2264];
	// begin inline asm
	dp4a.s32.s32 %r1048, %r1049, %r1050, %r984;
	// end inline asm
	ld.shared.u32 	%r1053, [%r13+3248];
	ld.shared.u32 	%r1054, [%r1191+220];
	// begin inline asm
	dp4a.s32.s32 %r1052, %r1053, %r1054, %r988;
	// end inline asm
	ld.shared.u32 	%r1057, [%r13+3248];
	ld.shared.u32 	%r1058, [%r1191+2268];
	// begin inline asm
	dp4a.s32.s32 %r1056, %r1057, %r1058, %r992;
	// end inline asm
	ld.shared.u32 	%r1061, [%r13+1568];
	ld.shared.u32 	%r1062, [%r1191+224];
	// begin inline asm
	dp4a.s32.s32 %r1060, %r1061, %r1062, %r996;
	// end inline asm
	ld.shared.u32 	%r1065, [%r13+1568];
	ld.shared.u32 	%r1066, [%r1191+2272];
	// begin inline asm
	dp4a.s32.s32 %r1064, %r1065, %r1066, %r1000;
	// end inline asm
	ld.shared.u32 	%r1069, [%r13+1568];
	ld.shared.u32 	%r1070, [%r1191+228];
	// begin inline asm
	dp4a.s32.s32 %r1068, %r1069, %r1070, %r1004;
	// end inline asm
	ld.shared.u32 	%r1073, [%r13+1568];
	ld.shared.u32 	%r1074, [%r1191+2276];
	// begin inline asm
	dp4a.s32.s32 %r1072, %r1073, %r1074, %r1008;
	// end inline asm
	ld.shared.u32 	%r1077, [%r13+1568];
	ld.shared.u32 	%r1078, [%r1191+232];
	// begin inline asm
	dp4a.s32.s32 %r1076, %r1077, %r1078, %r1012;
	// end inline asm
	ld.shared.u32 	%r1081, [%r13+1568];
	ld.shared.u32 	%r1082, [%r1191+2280];
	// begin inline asm
	dp4a.s32.s32 %r1080, %r1081, %r1082, %r1016;
	// end inline asm
	ld.shared.u32 	%r1085, [%r13+1568];
	ld.shared.u32 	%r1086, [%r1191+236];
	// begin inline asm
	dp4a.s32.s32 %r1084, %r1085, %r1086, %r1020;
	// end inline asm
	ld.shared.u32 	%r1089, [%r13+1568];
	ld.shared.u32 	%r1090, [%r1191+2284];
	// begin inline asm
	dp4a.s32.s32 %r1088, %r1089, %r1090, %r1024;
	// end inline asm
	ld.shared.u32 	%r1093, [%r13+3360];
	ld.shared.u32 	%r1094, [%r1191+224];
	// begin inline asm
	dp4a.s32.s32 %r1092, %r1093, %r1094, %r1028;
	// end inline asm
	ld.shared.u32 	%r1097, [%r13+3360];
	ld.shared.u32 	%r1098, [%r1191+2272];
	// begin inline asm
	dp4a.s32.s32 %r1096, %r1097, %r1098, %r1032;
	// end inline asm
	ld.shared.u32 	%r1101, [%r13+3360];
	ld.shared.u32 	%r1102, [%r1191+228];
	// begin inline asm
	dp4a.s32.s32 %r1100, %r1101, %r1102, %r1036;
	// end inline asm
	ld.shared.u32 	%r1105, [%r13+3360];
	ld.shared.u32 	%r1106, [%r1191+2276];
	// begin inline asm
	dp4a.s32.s32 %r1104, %r1105, %r1106, %r1040;
	// end inline asm
	ld.shared.u32 	%r1109, [%r13+3360];
	ld.shared.u32 	%r1110, [%r1191+232];
	// begin inline asm
	dp4a.s32.s32 %r1108, %r1109, %r1110, %r1044;
	// end inline asm
	ld.shared.u32 	%r1113, [%r13+3360];
	ld.shared.u32 	%r1114, [%r1191+2280];
	// begin inline asm
	dp4a.s32.s32 %r1112, %r1113, %r1114, %r1048;
	// end inline asm
	ld.shared.u32 	%r1117, [%r13+3360];
	ld.shared.u32 	%r1118, [%r1191+236];
	// begin inline asm
	dp4a.s32.s32 %r1116, %r1117, %r1118, %r1052;
	// end inline asm
	ld.shared.u32 	%r1121, [%r13+3360];
	ld.shared.u32 	%r1122, [%r1191+2284];
	// begin inline asm
	dp4a.s32.s32 %r1120, %r1121, %r1122, %r1056;
	// end inline asm
	ld.shared.u32 	%r1125, [%r13+1680];
	ld.shared.u32 	%r1126, [%r1191+240];
	// begin inline asm
	dp4a.s32.s32 %r2373, %r1125, %r1126, %r1060;
	// end inline asm
	ld.shared.u32 	%r1129, [%r13+1680];
	ld.shared.u32 	%r1130, [%r1191+2288];
	// begin inline asm
	dp4a.s32.s32 %r2365, %r1129, %r1130, %r1064;
	// end inline asm
	ld.shared.u32 	%r1133, [%r13+1680];
	ld.shared.u32 	%r1134, [%r1191+244];
	// begin inline asm
	dp4a.s32.s32 %r2372, %r1133, %r1134, %r1068;
	// end inline asm
	ld.shared.u32 	%r1137, [%r13+1680];
	ld.shared.u32 	%r1138, [%r1191+2292];
	// begin inline asm
	dp4a.s32.s32 %r2364, %r1137, %r1138, %r1072;
	// end inline asm
	ld.shared.u32 	%r1141, [%r13+1680];
	ld.shared.u32 	%r1142, [%r1191+248];
	// begin inline asm
	dp4a.s32.s32 %r2371, %r1141, %r1142, %r1076;
	// end inline asm
	ld.shared.u32 	%r1145, [%r13+1680];
	ld.shared.u32 	%r1146, [%r1191+2296];
	// begin inline asm
	dp4a.s32.s32 %r2363, %r1145, %r1146, %r1080;
	// end inline asm
	ld.shared.u32 	%r1149, [%r13+1680];
	ld.shared.u32 	%r1150, [%r1191+252];
	// begin inline asm
	dp4a.s32.s32 %r2370, %r1149, %r1150, %r1084;
	// end inline asm
	ld.shared.u32 	%r1153, [%r13+1680];
	ld.shared.u32 	%r1154, [%r1191+2300];
	// begin inline asm
	dp4a.s32.s32 %r2362, %r1153, %r1154, %r1088;
	// end inline asm
	ld.shared.u32 	%r1157, [%r13+3472];
	ld.shared.u32 	%r1158, [%r1191+240];
	// begin inline asm
	dp4a.s32.s32 %r2369, %r1157, %r1158, %r1092;
	// end inline asm
	ld.shared.u32 	%r1161, [%r13+3472];
	ld.shared.u32 	%r1162, [%r1191+2288];
	// begin inline asm
	dp4a.s32.s32 %r2361, %r1161, %r1162, %r1096;
	// end inline asm
	ld.shared.u32 	%r1165, [%r13+3472];
	ld.shared.u32 	%r1166, [%r1191+244];
	// begin inline asm
	dp4a.s32.s32 %r2368, %r1165, %r1166, %r1100;
	// end inline asm
	ld.shared.u32 	%r1169, [%r13+3472];
	ld.shared.u32 	%r1170, [%r1191+2292];
	// begin inline asm
	dp4a.s32.s32 %r2360, %r1169, %r1170, %r1104;
	// end inline asm
	ld.shared.u32 	%r1173, [%r13+3472];
	ld.shared.u32 	%r1174, [%r1191+248];
	// begin inline asm
	dp4a.s32.s32 %r2367, %r1173, %r1174, %r1108;
	// end inline asm
	ld.shared.u32 	%r1177, [%r13+3472];
	ld.shared.u32 	%r1178, [%r1191+2296];
	// begin inline asm
	dp4a.s32.s32 %r2359, %r1177, %r1178, %r1112;
	// end inline asm
	ld.shared.u32 	%r1181, [%r13+3472];
	ld.shared.u32 	%r1182, [%r1191+252];
	// begin inline asm
	dp4a.s32.s32 %r2366, %r1181, %r1182, %r1116;
	// end inline asm
	ld.shared.u32 	%r1185, [%r13+3472];
	ld.shared.u32 	%r1186, [%r1191+2300];
	// begin inline asm
	dp4a.s32.s32 %r2358, %r1185, %r1186, %r1120;
	// end inline asm
	add.s32 	%r2374, %r2374, 1;
	setp.ne.s32 	%p36, %r2374, 15;
	@%p36 bra 	$L__BB67_11;
	cvta.to.global.u64 	%rd46, %rd4;
	cvta.to.global.u64 	%rd47, %rd5;
	cvta.to.global.u64 	%rd48, %rd3;
	bar.sync 	0;
	cvt.u64.u32 	%rd49, %r15;
	cvt.u64.u32 	%rd50, %r14;
	cvt.u64.u32 	%rd51, %r5;
	cvt.u64.u32 	%rd52, %r11;
	add.s64 	%rd53, %rd52, %rd51;
	add.s64 	%rd54, %rd53, %rd50;
	add.s64 	%rd55, %rd54, %rd49;
	add.s64 	%rd56, %rd2, %rd55;
	ld.global.nc.u32 	%r2216, [%rd56+188160];
	st.shared.u32 	[%r17], %r2216;
	cvt.u64.u32 	%rd57, %r19;
	cvt.u64.u32 	%rd58, %r18;
	add.s64 	%rd59, %rd53, %rd58;
	add.s64 	%rd60, %rd59, %rd57;
	add.s64 	%rd61, %rd2, %rd60;
	ld.global.nc.u32 	%r2217, [%rd61+188160];
	st.shared.u32 	[%r17+896], %r2217;
	cvt.u64.u32 	%rd62, %r20;
	add.s64 	%rd63, %rd53, %rd62;
	add.s64 	%rd64, %rd63, %rd49;
	add.s64 	%rd65, %rd2, %rd64;
	ld.global.nc.u32 	%r2218, [%rd65+188160];
	st.shared.u32 	[%r17+1792], %r2218;
	cvt.u64.u32 	%rd66, %r22;
	add.s64 	%rd67, %rd53, %rd66;
	add.s64 	%rd68, %rd67, %rd57;
	add.s64 	%rd69, %rd2, %rd68;
	ld.global.nc.u32 	%r2219, [%rd69+188160];
	st.shared.u32 	[%r17+2688], %r2219;
	bar.sync 	0;
	ld.shared.u32 	%r1193, [%r13];
	add.s32 	%r2221, %r1190, %r12;
	ld.shared.u32 	%r1194, [%r2221+4096];
	// begin inline asm
	dp4a.s32.s32 %r1192, %r1193, %r1194, %r2373;
	// end inline asm
	ld.shared.u32 	%r1197, [%r13];
	ld.shared.u32 	%r1198, [%r2221+6144];
	// begin inline asm
	dp4a.s32.s32 %r1196, %r1197, %r1198, %r2365;
	// end inline asm
	ld.shared.u32 	%r1201, [%r13];
	ld.shared.u32 	%r1202, [%r2221+4100];
	// begin inline asm
	dp4a.s32.s32 %r1200, %r1201, %r1202, %r2372;
	// end inline asm
	ld.shared.u32 	%r1205, [%r13];
	ld.shared.u32 	%r1206, [%r2221+6148];
	// begin inline asm
	dp4a.s32.s32 %r1204, %r1205, %r1206, %r2364;
	// end inline asm
	ld.shared.u32 	%r1209, [%r13];
	ld.shared.u32 	%r1210, [%r2221+4104];
	// begin inline asm
	dp4a.s32.s32 %r1208, %r1209, %r1210, %r2371;
	// end inline asm
	ld.shared.u32 	%r1213, [%r13];
	ld.shared.u32 	%r1214, [%r2221+6152];
	// begin inline asm
	dp4a.s32.s32 %r1212, %r1213, %r1214, %r2363;
	// end inline asm
	ld.shared.u32 	%r1217, [%r13];
	ld.shared.u32 	%r1218, [%r2221+4108];
	// begin inline asm
	dp4a.s32.s32 %r1216, %r1217, %r1218, %r2370;
	// end inline asm
	ld.shared.u32 	%r1221, [%r13];
	ld.shared.u32 	%r1222, [%r2221+6156];
	// begin inline asm
	dp4a.s32.s32 %r1220, %r1221, %r1222, %r2362;
	// end inline asm
	ld.shared.u32 	%r1225, [%r13+1792];
	ld.shared.u32 	%r1226, [%r2221+4096];
	// begin inline asm
	dp4a.s32.s32 %r1224, %r1225, %r1226, %r2369;
	// end inline asm
	ld.shared.u32 	%r1229, [%r13+1792];
	ld.shared.u32 	%r1230, [%r2221+6144];
	// begin inline asm
	dp4a.s32.s32 %r1228, %r1229, %r1230, %r2361;
	// end inline asm
	ld.shared.u32 	%r1233, [%r13+1792];
	ld.shared.u32 	%r1234, [%r2221+4100];
	// begin inline asm
	dp4a.s32.s32 %r1232, %r1233, %r1234, %r2368;
	// end inline asm
	ld.shared.u32 	%r1237, [%r13+1792];
	ld.shared.u32 	%r1238, [%r2221+6148];
	// begin inline asm
	dp4a.s32.s32 %r1236, %r1237, %r1238, %r2360;
	// end inline asm
	ld.shared.u32 	%r1241, [%r13+1792];
	ld.shared.u32 	%r1242, [%r2221+4104];
	// begin inline asm
	dp4a.s32.s32 %r1240, %r1241, %r1242, %r2367;
	// end inline asm
	ld.shared.u32 	%r1245, [%r13+1792];
	ld.shared.u32 	%r1246, [%r2221+6152];
	// begin inline asm
	dp4a.s32.s32 %r1244, %r1245, %r1246, %r2359;
	// end inline asm
	ld.shared.u32 	%r1249, [%r13+1792];
	ld.shared.u32 	%r1250, [%r2221+4108];
	// begin inline asm
	dp4a.s32.s32 %r1248, %r1249, %r1250, %r2366;
	// end inline asm
	ld.shared.u32 	%r1253, [%r13+1792];
	ld.shared.u32 	%r1254, [%r2221+6156];
	// begin inline asm
	dp4a.s32.s32 %r1252, %r1253, %r1254, %r2358;
	// end inline asm
	ld.shared.u32 	%r1257, [%r13+112];
	ld.shared.u32 	%r1258, [%r2221+4112];
	// begin inline asm
	dp4a.s32.s32 %r1256, %r1257, %r1258, %r1192;
	// end inline asm
	ld.shared.u32 	%r1261, [%r13+112];
	ld.shared.u32 	%r1262, [%r2221+6160];
	// begin inline asm
	dp4a.s32.s32 %r1260, %r1261, %r1262, %r1196;
	// end inline asm
	ld.shared.u32 	%r1265, [%r13+112];
	ld.shared.u32 	%r1266, [%r2221+4116];
	// begin inline asm
	dp4a.s32.s32 %r1264, %r1265, %r1266, %r1200;
	// end inline asm
	ld.shared.u32 	%r1269, [%r13+112];
	ld.shared.u32 	%r1270, [%r2221+6164];
	// begin inline asm
	dp4a.s32.s32 %r1268, %r1269, %r1270, %r1204;
	// end inline asm
	ld.shared.u32 	%r1273, [%r13+112];
	ld.shared.u32 	%r1274, [%r2221+4120];
	// begin inline asm
	dp4a.s32.s32 %r1272, %r1273, %r1274, %r1208;
	// end inline asm
	ld.shared.u32 	%r1277, [%r13+112];
	ld.shared.u32 	%r1278, [%r2221+6168];
	// begin inline asm
	dp4a.s32.s32 %r1276, %r1277, %r1278, %r1212;
	// end inline asm
	ld.shared.u32 	%r1281, [%r13+112];
	ld.shared.u32 	%r1282, [%r2221+4124];
	// begin inline asm
	dp4a.s32.s32 %r1280, %r1281, %r1282, %r1216;
	// end inline asm
	ld.shared.u32 	%r1285, [%r13+112];
	ld.shared.u32 	%r1286, [%r2221+6172];
	// begin inline asm
	dp4a.s32.s32 %r1284, %r1285, %r1286, %r1220;
	// end inline asm
	ld.shared.u32 	%r1289, [%r13+1904];
	ld.shared.u32 	%r1290, [%r2221+4112];
	// begin inline asm
	dp4a.s32.s32 %r1288, %r1289, %r1290, %r1224;
	// end inline asm
	ld.shared.u32 	%r1293, [%r13+1904];
	ld.shared.u32 	%r1294, [%r2221+6160];
	// begin inline asm
	dp4a.s32.s32 %r1292, %r1293, %r1294, %r1228;
	// end inline asm
	ld.shared.u32 	%r1297, [%r13+1904];
	ld.shared.u32 	%r1298, [%r2221+4116];
	// begin inline asm
	dp4a.s32.s32 %r1296, %r1297, %r1298, %r1232;
	// end inline asm
	ld.shared.u32 	%r1301, [%r13+1904];
	ld.shared.u32 	%r1302, [%r2221+6164];
	// begin inline asm
	dp4a.s32.s32 %r1300, %r1301, %r1302, %r1236;
	// end inline asm
	ld.shared.u32 	%r1305, [%r13+1904];
	ld.shared.u32 	%r1306, [%r2221+4120];
	// begin inline asm
	dp4a.s32.s32 %r1304, %r1305, %r1306, %r1240;
	// end inline asm
	ld.shared.u32 	%r1309, [%r13+1904];
	ld.shared.u32 	%r1310, [%r2221+6168];
	// begin inline asm
	dp4a.s32.s32 %r1308, %r1309, %r1310, %r1244;
	// end inline asm
	ld.shared.u32 	%r1313, [%r13+1904];
	ld.shared.u32 	%r1314, [%r2221+4124];
	// begin inline asm
	dp4a.s32.s32 %r1312, %r1313, %r1314, %r1248;
	// end inline asm
	ld.shared.u32 	%r1317, [%r13+1904];
	ld.shared.u32 	%r1318, [%r2221+6172];
	// begin inline asm
	dp4a.s32.s32 %r1316, %r1317, %r1318, %r1252;
	// end inline asm
	ld.shared.u32 	%r1321, [%r13+224];
	ld.shared.u32 	%r1322, [%r2221+4128];
	// begin inline asm
	dp4a.s32.s32 %r1320, %r1321, %r1322, %r1256;
	// end inline asm
	ld.shared.u32 	%r1325, [%r13+224];
	ld.shared.u32 	%r1326, [%r2221+6176];
	// begin inline asm
	dp4a.s32.s32 %r1324, %r1325, %r1326, %r1260;
	// end inline asm
	ld.shared.u32 	%r1329, [%r13+224];
	ld.shared.u32 	%r1330, [%r2221+4132];
	// begin inline asm
	dp4a.s32.s32 %r1328, %r1329, %r1330, %r1264;
	// end inline asm
	ld.shared.u32 	%r1333, [%r13+224];
	ld.shared.u32 	%r1334, [%r2221+6180];
	// begin inline asm
	dp4a.s32.s32 %r1332, %r1333, %r1334, %r1268;
	// end inline asm
	ld.shared.u32 	%r1337, [%r13+224];
	ld.shared.u32 	%r1338, [%r2221+4136];
	// begin inline asm
	dp4a.s32.s32 %r1336, %r1337, %r1338, %r1272;
	// end inline asm
	ld.shared.u32 	%r1341, [%r13+224];
	ld.shared.u32 	%r1342, [%r2221+6184];
	// begin inline asm
	dp4a.s32.s32 %r1340, %r1341, %r1342, %r1276;
	// end inline asm
	ld.shared.u32 	%r1345, [%r13+224];
	ld.shared.u32 	%r1346, [%r2221+4140];
	// begin inline asm
	dp4a.s32.s32 %r1344, %r1345, %r1346, %r1280;
	// end inline asm
	ld.shared.u32 	%r1349, [%r13+224];
	ld.shared.u32 	%r1350, [%r2221+6188];
	// begin inline asm
	dp4a.s32.s32 %r1348, %r1349, %r1350, %r1284;
	// end inline asm
	ld.shared.u32 	%r1353, [%r13+2016];
	ld.shared.u32 	%r1354, [%r2221+4128];
	// begin inline asm
	dp4a.s32.s32 %r1352, %r1353, %r1354, %r1288;
	// end inline asm
	ld.shared.u32 	%r1357, [%r13+2016];
	ld.shared.u32 	%r1358, [%r2221+6176];
	// begin inline asm
	dp4a.s32.s32 %r1356, %r1357, %r1358, %r1292;
	// end inline asm
	ld.shared.u32 	%r1361, [%r13+2016];
	ld.shared.u32 	%r1362, [%r2221+4132];
	// begin inline asm
	dp4a.s32.s32 %r1360, %r1361, %r1362, %r1296;
	// end inline asm
	ld.shared.u32 	%r1365, [%r13+2016];
	ld.shared.u32 	%r1366, [%r2221+6180];
	// begin inline asm
	dp4a.s32.s32 %r1364, %r1365, %r1366, %r1300;
	// end inline asm
	ld.shared.u32 	%r1369, [%r13+2016];
	ld.shared.u32 	%r1370, [%r2221+4136];
	// begin inline asm
	dp4a.s32.s32 %r1368, %r1369, %r1370, %r1304;
	// end inline asm
	ld.shared.u32 	%r1373, [%r13+2016];
	ld.shared.u32 	%r1374, [%r2221+6184];
	// begin inline asm
	dp4a.s32.s32 %r1372, %r1373, %r1374, %r1308;
	// end inline asm
	ld.shared.u32 	%r1377, [%r13+2016];
	ld.shared.u32 	%r1378, [%r2221+4140];
	// begin inline asm
	dp4a.s32.s32 %r1376, %r1377, %r1378, %r1312;
	// end inline asm
	ld.shared.u32 	%r1381, [%r13+2016];
	ld.shared.u32 	%r1382, [%r2221+6188];
	// begin inline asm
	dp4a.s32.s32 %r1380, %r1381, %r1382, %r1316;
	// end inline asm
	ld.shared.u32 	%r1385, [%r13+336];
	ld.shared.u32 	%r1386, [%r2221+4144];
	// begin inline asm
	dp4a.s32.s32 %r1384, %r1385, %r1386, %r1320;
	// end inline asm
	ld.shared.u32 	%r1389, [%r13+336];
	ld.shared.u32 	%r1390, [%r2221+6192];
	// begin inline asm
	dp4a.s32.s32 %r1388, %r1389, %r1390, %r1324;
	// end inline asm
	ld.shared.u32 	%r1393, [%r13+336];
	ld.shared.u32 	%r1394, [%r2221+4148];
	// begin inline asm
	dp4a.s32.s32 %r1392, %r1393, %r1394, %r1328;
	// end inline asm
	ld.shared.u32 	%r1397, [%r13+336];
	ld.shared.u32 	%r1398, [%r2221+6196];
	// begin inline asm
	dp4a.s32.s32 %r1396, %r1397, %r1398, %r1332;
	// end inline asm
	ld.shared.u32 	%r1401, [%r13+336];
	ld.shared.u32 	%r1402, [%r2221+4152];
	// begin inline asm
	dp4a.s32.s32 %r1400, %r1401, %r1402, %r1336;
	// end inline asm
	ld.shared.u32 	%r1405, [%r13+336];
	ld.shared.u32 	%r1406, [%r2221+6200];
	// begin inline asm
	dp4a.s32.s32 %r1404, %r1405, %r1406, %r1340;
	// end inline asm
	ld.shared.u32 	%r1409, [%r13+336];
	ld.shared.u32 	%r1410, [%r2221+4156];
	// begin inline asm
	dp4a.s32.s32 %r1408, %r1409, %r1410, %r1344;
	// end inline asm
	ld.shared.u32 	%r1413, [%r13+336];
	ld.shared.u32 	%r1414, [%r2221+6204];
	// begin inline asm
	dp4a.s32.s32 %r1412, %r1413, %r1414, %r1348;
	// end inline asm
	ld.shared.u32 	%r1417, [%r13+2128];
	ld.shared.u32 	%r1418, [%r2221+4144];
	// begin inline asm
	dp4a.s32.s32 %r1416, %r1417, %r1418, %r1352;
	// end inline asm
	ld.shared.u32 	%r1421, [%r13+2128];
	ld.shared.u32 	%r1422, [%r2221+6192];
	// begin inline asm
	dp4a.s32.s32 %r1420, %r1421, %r1422, %r1356;
	// end inline asm
	ld.shared.u32 	%r1425, [%r13+2128];
	ld.shared.u32 	%r1426, [%r2221+4148];
	// begin inline asm
	dp4a.s32.s32 %r1424, %r1425, %r1426, %r1360;
	// end inline asm
	ld.shared.u32 	%r1429, [%r13+2128];
	ld.shared.u32 	%r1430, [%r2221+6196];
	// begin inline asm
	dp4a.s32.s32 %r1428, %r1429, %r1430, %r1364;
	// end inline asm
	ld.shared.u32 	%r1433, [%r13+2128];
	ld.shared.u32 	%r1434, [%r2221+4152];
	// begin inline asm
	dp4a.s32.s32 %r1432, %r1433, %r1434, %r1368;
	// end inline asm
	ld.shared.u32 	%r1437, [%r13+2128];
	ld.shared.u32 	%r1438, [%r2221+6200];
	// begin inline asm
	dp4a.s32.s32 %r1436, %r1437, %r1438, %r1372;
	// end inline asm
	ld.shared.u32 	%r1441, [%r13+2128];
	ld.shared.u32 	%r1442, [%r2221+4156];
	// begin inline asm
	dp4a.s32.s32 %r1440, %r1441, %r1442, %r1376;
	// end inline asm
	ld.shared.u32 	%r1445, [%r13+2128];
	ld.shared.u32 	%r1446, [%r2221+6204];
	// begin inline asm
	dp4a.s32.s32 %r1444, %r1445, %r1446, %r1380;
	// end inline asm
	ld.shared.u32 	%r1449, [%r13+448];
	ld.shared.u32 	%r1450, [%r2221+4160];
	// begin inline asm
	dp4a.s32.s32 %r1448, %r1449, %r1450, %r1384;
	// end inline asm
	ld.shared.u32 	%r1453, [%r13+448];
	ld.shared.u32 	%r1454, [%r2221+6208];
	// begin inline asm
	dp4a.s32.s32 %r1452, %r1453, %r1454, %r1388;
	// end inline asm
	ld.shared.u32 	%r1457, [%r13+448];
	ld.shared.u32 	%r1458, [%r2221+4164];
	// begin inline asm
	dp4a.s32.s32 %r1456, %r1457, %r1458, %r1392;
	// end inline asm
	ld.shared.u32 	%r1461, [%r13+448];
	ld.shared.u32 	%r1462, [%r2221+6212];
	// begin inline asm
	dp4a.s32.s32 %r1460, %r1461, %r1462, %r1396;
	// end inline asm
	ld.shared.u32 	%r1465, [%r13+448];
	ld.shared.u32 	%r1466, [%r2221+4168];
	// begin inline asm
	dp4a.s32.s32 %r1464, %r1465, %r1466, %r1400;
	// end inline asm
	ld.shared.u32 	%r1469, [%r13+448];
	ld.shared.u32 	%r1470, [%r2221+6216];
	// begin inline asm
	dp4a.s32.s32 %r1468, %r1469, %r1470, %r1404;
	// end inline asm
	ld.shared.u32 	%r1473, [%r13+448];
	ld.shared.u32 	%r1474, [%r2221+4172];
	// begin inline asm
	dp4a.s32.s32 %r1472, %r1473, %r1474, %r1408;
	// end inline asm
	ld.shared.u32 	%r1477, [%r13+448];
	ld.shared.u32 	%r1478, [%r2221+6220];
	// begin inline asm
	dp4a.s32.s32 %r1476, %r1477, %r1478, %r1412;
	// end inline asm
	ld.shared.u32 	%r1481, [%r13+2240];
	ld.shared.u32 	%r1482, [%r2221+4160];
	// begin inline asm
	dp4a.s32.s32 %r1480, %r1481, %r1482, %r1416;
	// end inline asm
	ld.shared.u32 	%r1485, [%r13+2240];
	ld.shared.u32 	%r1486, [%r2221+6208];
	// begin inline asm
	dp4a.s32.s32 %r1484, %r1485, %r1486, %r1420;
	// end inline asm
	ld.shared.u32 	%r1489, [%r13+2240];
	ld.shared.u32 	%r1490, [%r2221+4164];
	// begin inline asm
	dp4a.s32.s32 %r1488, %r1489, %r1490, %r1424;
	// end inline asm
	ld.shared.u32 	%r1493, [%r13+2240];
	ld.shared.u32 	%r1494, [%r2221+6212];
	// begin inline asm
	dp4a.s32.s32 %r1492, %r1493, %r1494, %r1428;
	// end inline asm
	ld.shared.u32 	%r1497, [%r13+2240];
	ld.shared.u32 	%r1498, [%r2221+4168];
	// begin inline asm
	dp4a.s32.s32 %r1496, %r1497, %r1498, %r1432;
	// end inline asm
	ld.shared.u32 	%r1501, [%r13+2240];
	ld.shared.u32 	%r1502, [%r2221+6216];
	// begin inline asm
	dp4a.s32.s32 %r1500, %r1501, %r1502, %r1436;
	// end inline asm
	ld.shared.u32 	%r1505, [%r13+2240];
	ld.shared.u32 	%r1506, [%r2221+4172];
	// begin inline asm
	dp4a.s32.s32 %r1504, %r1505, %r1506, %r1440;
	// end inline asm
	ld.shared.u32 	%r1509, [%r13+2240];
	ld.shared.u32 	%r1510, [%r2221+6220];
	// begin inline asm
	dp4a.s32.s32 %r1508, %r1509, %r1510, %r1444;
	// end inline asm
	ld.shared.u32 	%r1513, [%r13+560];
	ld.shared.u32 	%r1514, [%r2221+4176];
	// begin inline asm
	dp4a.s32.s32 %r1512, %r1513, %r1514, %r1448;
	// end inline asm
	ld.shared.u32 	%r1517, [%r13+560];
	ld.shared.u32 	%r1518, [%r2221+6224];
	// begin inline asm
	dp4a.s32.s32 %r1516, %r1517, %r1518, %r1452;
	// end inline asm
	ld.shared.u32 	%r1521, [%r13+560];
	ld.shared.u32 	%r1522, [%r2221+4180];
	// begin inline asm
	dp4a.s32.s32 %r1520, %r1521, %r1522, %r1456;
	// end inline asm
	ld.shared.u32 	%r1525, [%r13+560];
	ld.shared.u32 	%r1526, [%r2221+6228];
	// begin inline asm
	dp4a.s32.s32 %r1524, %r1525, %r1526, %r1460;
	// end inline asm
	ld.shared.u32 	%r1529, [%r13+560];
	ld.shared.u32 	%r1530, [%r2221+4184];
	// begin inline asm
	dp4a.s32.s32 %r1528, %r1529, %r1530, %r1464;
	// end inline asm
	ld.shared.u32 	%r1533, [%r13+560];
	ld.shared.u32 	%r1534, [%r2221+6232];
	// begin inline asm
	dp4a.s32.s32 %r1532, %r1533, %r1534, %r1468;
	// end inline asm
	ld.shared.u32 	%r1537, [%r13+560];
	ld.shared.u32 	%r1538, [%r2221+4188];
	// begin inline asm
	dp4a.s32.s32 %r1536, %r1537, %r1538, %r1472;
	// end inline asm
	ld.shared.u32 	%r1541, [%r13+560];
	ld.shared.u32 	%r1542, [%r2221+6236];
	// begin inline asm
	dp4a.s32.s32 %r1540, %r1541, %r1542, %r1476;
	// end inline asm
	ld.shared.u32 	%r1545, [%r13+2352];
	ld.shared.u32 	%r1546, [%r2221+4176];
	// begin inline asm
	dp4a.s32.s32 %r1544, %r1545, %r1546, %r1480;
	// end inline asm
	ld.shared.u32 	%r1549, [%r13+2352];
	ld.shared.u32 	%r1550, [%r2221+6224];
	// begin inline asm
	dp4a.s32.s32 %r1548, %r1549, %r1550, %r1484;
	// end inline asm
	ld.shared.u32 	%r1553, [%r13+2352];
	ld.shared.u32 	%r1554, [%r2221+4180];
	// begin inline asm
	dp4a.s32.s32 %r1552, %r1553, %r1554, %r1488;
	// end inline asm
	ld.shared.u32 	%r1557, [%r13+2352];
	ld.shared.u32 	%r1558, [%r2221+6228];
	// begin inline asm
	dp4a.s32.s32 %r1556, %r1557, %r1558, %r1492;
	// end inline asm
	ld.shared.u32 	%r1561, [%r13+2352];
	ld.shared.u32 	%r1562, [%r2221+4184];
	// begin inline asm
	dp4a.s32.s32 %r1560, %r1561, %r1562, %r1496;
	// end inline asm
	ld.shared.u32 	%r1565, [%r13+2352];
	ld.shared.u32 	%r1566, [%r2221+6232];
	// begin inline asm
	dp4a.s32.s32 %r1564, %r1565, %r1566, %r1500;
	// end inline asm
	ld.shared.u32 	%r1569, [%r13+2352];
	ld.shared.u32 	%r1570, [%r2221+4188];
	// begin inline asm
	dp4a.s32.s32 %r1568, %r1569, %r1570, %r1504;
	// end inline asm
	ld.shared.u32 	%r1573, [%r13+2352];
	ld.shared.u32 	%r1574, [%r2221+6236];
	// begin inline asm
	dp4a.s32.s32 %r1572, %r1573, %r1574, %r1508;
	// end inline asm
	ld.shared.u32 	%r1577, [%r13+672];
	ld.shared.u32 	%r1578, [%r2221+4192];
	// begin inline asm
	dp4a.s32.s32 %r1576, %r1577, %r1578, %r1512;
	// end inline asm
	ld.shared.u32 	%r1581, [%r13+672];
	ld.shared.u32 	%r1582, [%r2221+6240];
	// begin inline asm
	dp4a.s32.s32 %r1580, %r1581, %r1582, %r1516;
	// end inline asm
	ld.shared.u32 	%r1585, [%r13+672];
	ld.shared.u32 	%r1586, [%r2221+4196];
	// begin inline asm
	dp4a.s32.s32 %r1584, %r1585, %r1586, %r1520;
	// end inline asm
	ld.shared.u32 	%r1589, [%r13+672];
	ld.shared.u32 	%r1590, [%r2221+6244];
	// begin inline asm
	dp4a.s32.s32 %r1588, %r1589, %r1590, %r1524;
	// end inline asm
	ld.shared.u32 	%r1593, [%r13+672];
	ld.shared.u32 	%r1594, [%r2221+4200];
	// begin inline asm
	dp4a.s32.s32 %r1592, %r1593, %r1594, %r1528;
	// end inline asm
	ld.shared.u32 	%r1597, [%r13+672];
	ld.shared.u32 	%r1598, [%r2221+6248];
	// begin inline asm
	dp4a.s32.s32 %r1596, %r1597, %r1598, %r1532;
	// end inline asm
	ld.shared.u32 	%r1601, [%r13+672];
	ld.shared.u32 	%r1602, [%r2221+4204];
	// begin inline asm
	dp4a.s32.s32 %r1600, %r1601, %r1602, %r1536;
	// end inline asm
	ld.shared.u32 	%r1605, [%r13+672];
	ld.shared.u32 	%r1606, [%r2221+6252];
	// begin inline asm
	dp4a.s32.s32 %r1604, %r1605, %r1606, %r1540;
	// end inline asm
	ld.shared.u32 	%r1609, [%r13+2464];
	ld.shared.u32 	%r1610, [%r2221+4192];
	// begin inline asm
	dp4a.s32.s32 %r1608, %r1609, %r1610, %r1544;
	// end inline asm
	ld.shared.u32 	%r1613, [%r13+2464];
	ld.shared.u32 	%r1614, [%r2221+6240];
	// begin inline asm
	dp4a.s32.s32 %r1612, %r1613, %r1614, %r1548;
	// end inline asm
	ld.shared.u32 	%r1617, [%r13+2464];
	ld.shared.u32 	%r1618, [%r2221+4196];
	// begin inline asm
	dp4a.s32.s32 %r1616, %r1617, %r1618, %r1552;
	// end inline asm
	ld.shared.u32 	%r1621, [%r13+2464];
	ld.shared.u32 	%r1622, [%r2221+6244];
	// begin inline asm
	dp4a.s32.s32 %r1620, %r1621, %r1622, %r1556;
	// end inline asm
	ld.shared.u32 	%r1625, [%r13+2464];
	ld.shared.u32 	%r1626, [%r2221+4200];
	// begin inline asm
	dp4a.s32.s32 %r1624, %r1625, %r1626, %r1560;
	// end inline asm
	ld.shared.u32 	%r1629, [%r13+2464];
	ld.shared.u32 	%r1630, [%r2221+6248];
	// begin inline asm
	dp4a.s32.s32 %r1628, %r1629, %r1630, %r1564;
	// end inline asm
	ld.shared.u32 	%r1633, [%r13+2464];
	ld.shared.u32 	%r1634, [%r2221+4204];
	// begin inline asm
	dp4a.s32.s32 %r1632, %r1633, %r1634, %r1568;
	// end inline asm
	ld.shared.u32 	%r1637, [%r13+2464];
	ld.shared.u32 	%r1638, [%r2221+6252];
	// begin inline asm
	dp4a.s32.s32 %r1636, %r1637, %r1638, %r1572;
	// end inline asm
	ld.shared.u32 	%r1641, [%r13+784];
	ld.shared.u32 	%r1642, [%r2221+4208];
	// begin inline asm
	dp4a.s32.s32 %r1640, %r1641, %r1642, %r1576;
	// end inline asm
	ld.shared.u32 	%r1645, [%r13+784];
	ld.shared.u32 	%r1646, [%r2221+6256];
	// begin inline asm
	dp4a.s32.s32 %r1644, %r1645, %r1646, %r1580;
	// end inline asm
	ld.shared.u32 	%r1649, [%r13+784];
	ld.shared.u32 	%r1650, [%r2221+4212];
	// begin inline asm
	dp4a.s32.s32 %r1648, %r1649, %r1650, %r1584;
	// end inline asm
	ld.shared.u32 	%r1653, [%r13+784];
	ld.shared.u32 	%r1654, [%r2221+6260];
	// begin inline asm
	dp4a.s32.s32 %r1652, %r1653, %r1654, %r1588;
	// end inline asm
	ld.shared.u32 	%r1657, [%r13+784];
	ld.shared.u32 	%r1658, [%r2221+4216];
	// begin inline asm
	dp4a.s32.s32 %r1656, %r1657, %r1658, %r1592;
	// end inline asm
	ld.shared.u32 	%r1661, [%r13+784];
	ld.shared.u32 	%r1662, [%r2221+6264];
	// begin inline asm
	dp4a.s32.s32 %r1660, %r1661, %r1662, %r1596;
	// end inline asm
	ld.shared.u32 	%r1665, [%r13+784];
	ld.shared.u32 	%r1666, [%r2221+4220];
	// begin inline asm
	dp4a.s32.s32 %r1664, %r1665, %r1666, %r1600;
	// end inline asm
	ld.shared.u32 	%r1669, [%r13+784];
	ld.shared.u32 	%r1670, [%r2221+6268];
	// begin inline asm
	dp4a.s32.s32 %r1668, %r1669, %r1670, %r1604;
	// end inline asm
	ld.shared.u32 	%r1673, [%r13+2576];
	ld.shared.u32 	%r1674, [%r2221+4208];
	// begin inline asm
	dp4a.s32.s32 %r1672, %r1673, %r1674, %r1608;
	// end inline asm
	ld.shared.u32 	%r1677, [%r13+2576];
	ld.shared.u32 	%r1678, [%r2221+6256];
	// begin inline asm
	dp4a.s32.s32 %r1676, %r1677, %r1678, %r1612;
	// end inline asm
	ld.shared.u32 	%r1681, [%r13+2576];
	ld.shared.u32 	%r1682, [%r2221+4212];
	// begin inline asm
	dp4a.s32.s32 %r1680, %r1681, %r1682, %r1616;
	// end inline asm
	ld.shared.u32 	%r1685, [%r13+2576];
	ld.shared.u32 	%r1686, [%r2221+6260];
	// begin inline asm
	dp4a.s32.s32 %r1684, %r1685, %r1686, %r1620;
	// end inline asm
	ld.shared.u32 	%r1689, [%r13+2576];
	ld.shared.u32 	%r1690, [%r2221+4216];
	// begin inline asm
	dp4a.s32.s32 %r1688, %r1689, %r1690, %r1624;
	// end inline asm
	ld.shared.u32 	%r1693, [%r13+2576];
	ld.shared.u32 	%r1694, [%r2221+6264];
	// begin inline asm
	dp4a.s32.s32 %r1692, %r1693, %r1694, %r1628;
	// end inline asm
	ld.shared.u32 	%r1697, [%r13+2576];
	ld.shared.u32 	%r1698, [%r2221+4220];
	// begin inline asm
	dp4a.s32.s32 %r1696, %r1697, %r1698, %r1632;
	// end inline asm
	ld.shared.u32 	%r1701, [%r13+2576];
	ld.shared.u32 	%r1702, [%r2221+6268];
	// begin inline asm
	dp4a.s32.s32 %r1700, %r1701, %r1702, %r1636;
	// end inline asm
	ld.shared.u32 	%r1705, [%r13+896];
	ld.shared.u32 	%r1706, [%r2221+4224];
	// begin inline asm
	dp4a.s32.s32 %r1704, %r1705, %r1706, %r1640;
	// end inline asm
	ld.shared.u32 	%r1709, [%r13+896];
	ld.shared.u32 	%r1710, [%r2221+6272];
	// begin inline asm
	dp4a.s32.s32 %r1708, %r1709, %r1710, %r1644;
	// end inline asm
	ld.shared.u32 	%r1713, [%r13+896];
	ld.shared.u32 	%r1714, [%r2221+4228];
	// begin inline asm
	dp4a.s32.s32 %r1712, %r1713, %r1714, %r1648;
	// end inline asm
	ld.shared.u32 	%r1717, [%r13+896];
	ld.shared.u32 	%r1718, [%r2221+6276];
	// begin inline asm
	dp4a.s32.s32 %r1716, %r1717, %r1718, %r1652;
	// end inline asm
	ld.shared.u32 	%r1721, [%r13+896];
	ld.shared.u32 	%r1722, [%r2221+4232];
	// begin inline asm
	dp4a.s32.s32 %r1720, %r1721, %r1722, %r1656;
	// end inline asm
	ld.shared.u32 	%r1725, [%r13+896];
	ld.shared.u32 	%r1726, [%r2221+6280];
	// begin inline asm
	dp4a.s32.s32 %r1724, %r1725, %r1726, %r1660;
	// end inline asm
	ld.shared.u32 	%r1729, [%r13+896];
	ld.shared.u32 	%r1730, [%r2221+4236];
	// begin inline asm
	dp4a.s32.s32 %r1728, %r1729, %r1730, %r1664;
	// end inline asm
	ld.shared.u32 	%r1733, [%r13+896];
	ld.shared.u32 	%r1734, [%r2221+6284];
	// begin inline asm
	dp4a.s32.s32 %r1732, %r1733, %r1734, %r1668;
	// end inline asm
	ld.shared.u32 	%r1737, [%r13+2688];
	ld.shared.u32 	%r1738, [%r2221+4224];
	// begin inline asm
	dp4a.s32.s32 %r1736, %r1737, %r1738, %r1672;
	// end inline asm
	ld.shared.u32 	%r1741, [%r13+2688];
	ld.shared.u32 	%r1742, [%r2221+6272];
	// begin inline asm
	dp4a.s32.s32 %r1740, %r1741, %r1742, %r1676;
	// end inline asm
	ld.shared.u32 	%r1745, [%r13+2688];
	ld.shared.u32 	%r1746, [%r2221+4228];
	// begin inline asm
	dp4a.s32.s32 %r1744, %r1745, %r1746, %r1680;
	// end inline asm
	ld.shared.u32 	%r1749, [%r13+2688];
	ld.shared.u32 	%r1750, [%r2221+6276];
	// begin inline asm
	dp4a.s32.s32 %r1748, %r1749, %r1750, %r1684;
	// end inline asm
	ld.shared.u32 	%r1753, [%r13+2688];
	ld.shared.u32 	%r1754, [%r2221+4232];
	// begin inline asm
	dp4a.s32.s32 %r1752, %r1753, %r1754, %r1688;
	// end inline asm
	ld.shared.u32 	%r1757, [%r13+2688];
	ld.shared.u32 	%r1758, [%r2221+6280];
	// begin inline asm
	dp4a.s32.s32 %r1756, %r1757, %r1758, %r1692;
	// end inline asm
	ld.shared.u32 	%r1761, [%r13+2688];
	ld.shared.u32 	%r1762, [%r2221+4236];
	// begin inline asm
	dp4a.s32.s32 %r1760, %r1761, %r1762, %r1696;
	// end inline asm
	ld.shared.u32 	%r1765, [%r13+2688];
	ld.shared.u32 	%r1766, [%r2221+6284];
	// begin inline asm
	dp4a.s32.s32 %r1764, %r1765, %r1766, %r1700;
	// end inline asm
	ld.shared.u32 	%r1769, [%r13+1008];
	ld.shared.u32 	%r1770, [%r2221+4240];
	// begin inline asm
	dp4a.s32.s32 %r1768, %r1769, %r1770, %r1704;
	// end inline asm
	ld.shared.u32 	%r1773, [%r13+1008];
	ld.shared.u32 	%r1774, [%r2221+6288];
	// begin inline asm
	dp4a.s32.s32 %r1772, %r1773, %r1774, %r1708;
	// end inline asm
	ld.shared.u32 	%r1777, [%r13+1008];
	ld.shared.u32 	%r1778, [%r2221+4244];
	// begin inline asm
	dp4a.s32.s32 %r1776, %r1777, %r1778, %r1712;
	// end inline asm
	ld.shared.u32 	%r1781, [%r13+1008];
	ld.shared.u32 	%r1782, [%r2221+6292];
	// begin inline asm
	dp4a.s32.s32 %r1780, %r1781, %r1782, %r1716;
	// end inline asm
	ld.shared.u32 	%r1785, [%r13+1008];
	ld.shared.u32 	%r1786, [%r2221+4248];
	// begin inline asm
	dp4a.s32.s32 %r1784, %r1785, %r1786, %r1720;
	// end inline asm
	ld.shared.u32 	%r1789, [%r13+1008];
	ld.shared.u32 	%r1790, [%r2221+6296];
	// begin inline asm
	dp4a.s32.s32 %r1788, %r1789, %r1790, %r1724;
	// end inline asm
	ld.shared.u32 	%r1793, [%r13+1008];
	ld.shared.u32 	%r1794, [%r2221+4252];
	// begin inline asm
	dp4a.s32.s32 %r1792, %r1793, %r1794, %r1728;
	// end inline asm
	ld.shared.u32 	%r1797, [%r13+1008];
	ld.shared.u32 	%r1798, [%r2221+6300];
	// begin inline asm
	dp4a.s32.s32 %r1796, %r1797, %r1798, %r1732;
	// end inline asm
	ld.shared.u32 	%r1801, [%r13+2800];
	ld.shared.u32 	%r1802, [%r2221+4240];
	// begin inline asm
	dp4a.s32.s32 %r1800, %r1801, %r1802, %r1736;
	// end inline asm
	ld.shared.u32 	%r1805, [%r13+2800];
	ld.shared.u32 	%r1806, [%r2221+6288];
	// begin inline asm
	dp4a.s32.s32 %r1804, %r1805, %r1806, %r1740;
	// end inline asm
	ld.shared.u32 	%r1809, [%r13+2800];
	ld.shared.u32 	%r1810, [%r2221+4244];
	// begin inline asm
	dp4a.s32.s32 %r1808, %r1809, %r1810, %r1744;
	// end inline asm
	ld.shared.u32 	%r1813, [%r13+2800];
	ld.shared.u32 	%r1814, [%r2221+6292];
	// begin inline asm
	dp4a.s32.s32 %r1812, %r1813, %r1814, %r1748;
	// end inline asm
	ld.shared.u32 	%r1817, [%r13+2800];
	ld.shared.u32 	%r1818, [%r2221+4248];
	// begin inline asm
	dp4a.s32.s32 %r1816, %r1817, %r1818, %r1752;
	// end inline asm
	ld.shared.u32 	%r1821, [%r13+2800];
	ld.shared.u32 	%r1822, [%r2221+6296];
	// begin inline asm
	dp4a.s32.s32 %r1820, %r1821, %r1822, %r1756;
	// end inline asm
	ld.shared.u32 	%r1825, [%r13+2800];
	ld.shared.u32 	%r1826, [%r2221+4252];
	// begin inline asm
	dp4a.s32.s32 %r1824, %r1825, %r1826, %r1760;
	// end inline asm
	ld.shared.u32 	%r1829, [%r13+2800];
	ld.shared.u32 	%r1830, [%r2221+6300];
	// begin inline asm
	dp4a.s32.s32 %r1828, %r1829, %r1830, %r1764;
	// end inline asm
	ld.shared.u32 	%r1833, [%r13+1120];
	ld.shared.u32 	%r1834, [%r2221+4256];
	// begin inline asm
	dp4a.s32.s32 %r1832, %r1833, %r1834, %r1768;
	// end inline asm
	ld.shared.u32 	%r1837, [%r13+1120];
	ld.shared.u32 	%r1838, [%r2221+6304];
	// begin inline asm
	dp4a.s32.s32 %r1836, %r1837, %r1838, %r1772;
	// end inline asm
	ld.shared.u32 	%r1841, [%r13+1120];
	ld.shared.u32 	%r1842, [%r2221+4260];
	// begin inline asm
	dp4a.s32.s32 %r1840, %r1841, %r1842, %r1776;
	// end inline asm
	ld.shared.u32 	%r1845, [%r13+1120];
	ld.shared.u32 	%r1846, [%r2221+6308];
	// begin inline asm
	dp4a.s32.s32 %r1844, %r1845, %r1846, %r1780;
	// end inline asm
	ld.shared.u32 	%r1849, [%r13+1120];
	ld.shared.u32 	%r1850, [%r2221+4264];
	// begin inline asm
	dp4a.s32.s32 %r1848, %r1849, %r1850, %r1784;
	// end inline asm
	ld.shared.u32 	%r1853, [%r13+1120];
	ld.shared.u32 	%r1854, [%r2221+6312];
	// begin inline asm
	dp4a.s32.s32 %r1852, %r1853, %r1854, %r1788;
	// end inline asm
	ld.shared.u32 	%r1857, [%r13+1120];
	ld.shared.u32 	%r1858, [%r2221+4268];
	// begin inline asm
	dp4a.s32.s32 %r1856, %r1857, %r1858, %r1792;
	// end inline asm
	ld.shared.u32 	%r1861, [%r13+1120];
	ld.shared.u32 	%r1862, [%r2221+6316];
	// begin inline asm
	dp4a.s32.s32 %r1860, %r1861, %r1862, %r1796;
	// end inline asm
	ld.shared.u32 	%r1865, [%r13+2912];
	ld.shared.u32 	%r1866, [%r2221+4256];
	// begin inline asm
	dp4a.s32.s32 %r1864, %r1865, %r1866, %r1800;
	// end inline asm
	ld.shared.u32 	%r1869, [%r13+2912];
	ld.shared.u32 	%r1870, [%r2221+6304];
	// begin inline asm
	dp4a.s32.s32 %r1868, %r1869, %r1870, %r1804;
	// end inline asm
	ld.shared.u32 	%r1873, [%r13+2912];
	ld.shared.u32 	%r1874, [%r2221+4260];
	// begin inline asm
	dp4a.s32.s32 %r1872, %r1873, %r1874, %r1808;
	// end inline asm
	ld.shared.u32 	%r1877, [%r13+2912];
	ld.shared.u32 	%r1878, [%r2221+6308];
	// begin inline asm
	dp4a.s32.s32 %r1876, %r1877, %r1878, %r1812;
	// end inline asm
	ld.shared.u32 	%r1881, [%r13+2912];
	ld.shared.u32 	%r1882, [%r2221+4264];
	// begin inline asm
	dp4a.s32.s32 %r1880, %r1881, %r1882, %r1816;
	// end inline asm
	ld.shared.u32 	%r1885, [%r13+2912];
	ld.shared.u32 	%r1886, [%r2221+6312];
	// begin inline asm
	dp4a.s32.s32 %r1884, %r1885, %r1886, %r1820;
	// end inline asm
	ld.shared.u32 	%r1889, [%r13+2912];
	ld.shared.u32 	%r1890, [%r2221+4268];
	// begin inline asm
	dp4a.s32.s32 %r1888, %r1889, %r1890, %r1824;
	// end inline asm
	ld.shared.u32 	%r1893, [%r13+2912];
	ld.shared.u32 	%r1894, [%r2221+6316];
	// begin inline asm
	dp4a.s32.s32 %r1892, %r1893, %r1894, %r1828;
	// end inline asm
	ld.shared.u32 	%r1897, [%r13+1232];
	ld.shared.u32 	%r1898, [%r2221+4272];
	// begin inline asm
	dp4a.s32.s32 %r1896, %r1897, %r1898, %r1832;
	// end inline asm
	ld.shared.u32 	%r1901, [%r13+1232];
	ld.shared.u32 	%r1902, [%r2221+6320];
	// begin inline asm
	dp4a.s32.s32 %r1900, %r1901, %r1902, %r1836;
	// end inline asm
	ld.shared.u32 	%r1905, [%r13+1232];
	ld.shared.u32 	%r1906, [%r2221+4276];
	// begin inline asm
	dp4a.s32.s32 %r1904, %r1905, %r1906, %r1840;
	// end inline asm
	ld.shared.u32 	%r1909, [%r13+1232];
	ld.shared.u32 	%r1910, [%r2221+6324];
	// begin inline asm
	dp4a.s32.s32 %r1908, %r1909, %r1910, %r1844;
	// end inline asm
	ld.shared.u32 	%r1913, [%r13+1232];
	ld.shared.u32 	%r1914, [%r2221+4280];
	// begin inline asm
	dp4a.s32.s32 %r1912, %r1913, %r1914, %r1848;
	// end inline asm
	ld.shared.u32 	%r1917, [%r13+1232];
	ld.shared.u32 	%r1918, [%r2221+6328];
	// begin inline asm
	dp4a.s32.s32 %r1916, %r1917, %r1918, %r1852;
	// end inline asm
	ld.shared.u32 	%r1921, [%r13+1232];
	ld.shared.u32 	%r1922, [%r2221+4284];
	// begin inline asm
	dp4a.s32.s32 %r1920, %r1921, %r1922, %r1856;
	// end inline asm
	ld.shared.u32 	%r1925, [%r13+1232];
	ld.shared.u32 	%r1926, [%r2221+6332];
	// begin inline asm
	dp4a.s32.s32 %r1924, %r1925, %r1926, %r1860;
	// end inline asm
	ld.shared.u32 	%r1929, [%r13+3024];
	ld.shared.u32 	%r1930, [%r2221+4272];
	// begin inline asm
	dp4a.s32.s32 %r1928, %r1929, %r1930, %r1864;
	// end inline asm
	ld.shared.u32 	%r1933, [%r13+3024];
	ld.shared.u32 	%r1934, [%r2221+6320];
	// begin inline asm
	dp4a.s32.s32 %r1932, %r1933, %r1934, %r1868;
	// end inline asm
	ld.shared.u32 	%r1937, [%r13+3024];
	ld.shared.u32 	%r1938, [%r2221+4276];
	// begin inline asm
	dp4a.s32.s32 %r1936, %r1937, %r1938, %r1872;
	// end inline asm
	ld.shared.u32 	%r1941, [%r13+3024];
	ld.shared.u32 	%r1942, [%r2221+6324];
	// begin inline asm
	dp4a.s32.s32 %r1940, %r1941, %r1942, %r1876;
	// end inline asm
	ld.shared.u32 	%r1945, [%r13+3024];
	ld.shared.u32 	%r1946, [%r2221+4280];
	// begin inline asm
	dp4a.s32.s32 %r1944, %r1945, %r1946, %r1880;
	// end inline asm
	ld.shared.u32 	%r1949, [%r13+3024];
	ld.shared.u32 	%r1950, [%r2221+6328];
	// begin inline asm
	dp4a.s32.s32 %r1948, %r1949, %r1950, %r1884;
	// end inline asm
	ld.shared.u32 	%r1953, [%r13+3024];
	ld.shared.u32 	%r1954, [%r2221+4284];
	// begin inline asm
	dp4a.s32.s32 %r1952, %r1953, %r1954, %r1888;
	// end inline asm
	ld.shared.u32 	%r1957, [%r13+3024];
	ld.shared.u32 	%r1958, [%r2221+6332];
	// begin inline asm
	dp4a.s32.s32 %r1956, %r1957, %r1958, %r1892;
	// end inline asm
	ld.shared.u32 	%r1961, [%r13+1344];
	ld.shared.u32 	%r1962, [%r2221+4288];
	// begin inline asm
	dp4a.s32.s32 %r1960, %r1961, %r1962, %r1896;
	// end inline asm
	ld.shared.u32 	%r1965, [%r13+1344];
	ld.shared.u32 	%r1966, [%r2221+6336];
	// begin inline asm
	dp4a.s32.s32 %r1964, %r1965, %r1966, %r1900;
	// end inline asm
	ld.shared.u32 	%r1969, [%r13+1344];
	ld.shared.u32 	%r1970, [%r2221+4292];
	// begin inline asm
	dp4a.s32.s32 %r1968, %r1969, %r1970, %r1904;
	// end inline asm
	ld.shared.u32 	%r1973, [%r13+1344];
	ld.shared.u32 	%r1974, [%r2221+6340];
	// begin inline asm
	dp4a.s32.s32 %r1972, %r1973, %r1974, %r1908;
	// end inline asm
	ld.shared.u32 	%r1977, [%r13+1344];
	ld.shared.u32 	%r1978, [%r2221+4296];
	// begin inline asm
	dp4a.s32.s32 %r1976, %r1977, %r1978, %r1912;
	// end inline asm
	ld.shared.u32 	%r1981, [%r13+1344];
	ld.shared.u32 	%r1982, [%r2221+6344];
	// begin inline asm
	dp4a.s32.s32 %r1980, %r1981, %r1982, %r1916;
	// end inline asm
	ld.shared.u32 	%r1985, [%r13+1344];
	ld.shared.u32 	%r1986, [%r2221+4300];
	// begin inline asm
	dp4a.s32.s32 %r1984, %r1985, %r1986, %r1920;
	// end inline asm
	ld.shared.u32 	%r1989, [%r13+1344];
	ld.shared.u32 	%r1990, [%r2221+6348];
	// begin inline asm
	dp4a.s32.s32 %r1988, %r1989, %r1990, %r1924;
	// end inline asm
	ld.shared.u32 	%r1993, [%r13+3136];
	ld.shared.u32 	%r1994, [%r2221+4288];
	// begin inline asm
	dp4a.s32.s32 %r1992, %r1993, %r1994, %r1928;
	// end inline asm
	ld.shared.u32 	%r1997, [%r13+3136];
	ld.shared.u32 	%r1998, [%r2221+6336];
	// begin inline asm
	dp4a.s32.s32 %r1996, %r1997, %r1998, %r1932;
	// end inline asm
	ld.shared.u32 	%r2001, [%r13+3136];
	ld.shared.u32 	%r2002, [%r2221+4292];
	// begin inline asm
	dp4a.s32.s32 %r2000, %r2001, %r2002, %r1936;
	// end inline asm
	ld.shared.u32 	%r2005, [%r13+3136];
	ld.shared.u32 	%r2006, [%r2221+6340];
	// begin inline asm
	dp4a.s32.s32 %r2004, %r2005, %r2006, %r1940;
	// end inline asm
	ld.shared.u32 	%r2009, [%r13+3136];
	ld.shared.u32 	%r2010, [%r2221+4296];
	// begin inline asm
	dp4a.s32.s32 %r2008, %r2009, %r2010, %r1944;
	// end inline asm
	ld.shared.u32 	%r2013, [%r13+3136];
	ld.shared.u32 	%r2014, [%r2221+6344];
	// begin inline asm
	dp4a.s32.s32 %r2012, %r2013, %r2014, %r1948;
	// end inline asm
	ld.shared.u32 	%r2017, [%r13+3136];
	ld.shared.u32 	%r2018, [%r2221+4300];
	// begin inline asm
	dp4a.s32.s32 %r2016, %r2017, %r2018, %r1952;
	// end inline asm
	ld.shared.u32 	%r2021, [%r13+3136];
	ld.shared.u32 	%r2022, [%r2221+6348];
	// begin inline asm
	dp4a.s32.s32 %r2020, %r2021, %r2022, %r1956;
	// end inline asm
	ld.shared.u32 	%r2025, [%r13+1456];
	ld.shared.u32 	%r2026, [%r2221+4304];
	// begin inline asm
	dp4a.s32.s32 %r2024, %r2025, %r2026, %r1960;
	// end inline asm
	ld.shared.u32 	%r2029, [%r13+1456];
	ld.shared.u32 	%r2030, [%r2221+6352];
	// begin inline asm
	dp4a.s32.s32 %r2028, %r2029, %r2030, %r1964;
	// end inline asm
	ld.shared.u32 	%r2033, [%r13+1456];
	ld.shared.u32 	%r2034, [%r2221+4308];
	// begin inline asm
	dp4a.s32.s32 %r2032, %r2033, %r2034, %r1968;
	// end inline asm
	ld.shared.u32 	%r2037, [%r13+1456];
	ld.shared.u32 	%r2038, [%r2221+6356];
	// begin inline asm
	dp4a.s32.s32 %r2036, %r2037, %r2038, %r1972;
	// end inline asm
	ld.shared.u32 	%r2041, [%r13+1456];
	ld.shared.u32 	%r2042, [%r2221+4312];
	// begin inline asm
	dp4a.s32.s32 %r2040, %r2041, %r2042, %r1976;
	// end inline asm
	ld.shared.u32 	%r2045, [%r13+1456];
	ld.shared.u32 	%r2046, [%r2221+6360];
	// begin inline asm
	dp4a.s32.s32 %r2044, %r2045, %r2046, %r1980;
	// end inline asm
	ld.shared.u32 	%r2049, [%r13+1456];
	ld.shared.u32 	%r2050, [%r2221+4316];
	// begin inline asm
	dp4a.s32.s32 %r2048, %r2049, %r2050, %r1984;
	// end inline asm
	ld.shared.u32 	%r2053, [%r13+1456];
	ld.shared.u32 	%r2054, [%r2221+6364];
	// begin inline asm
	dp4a.s32.s32 %r2052, %r2053, %r2054, %r1988;
	// end inline asm
	ld.shared.u32 	%r2057, [%r13+3248];
	ld.shared.u32 	%r2058, [%r2221+4304];
	// begin inline asm
	dp4a.s32.s32 %r2056, %r2057, %r2058, %r1992;
	// end inline asm
	ld.shared.u32 	%r2061, [%r13+3248];
	ld.shared.u32 	%r2062, [%r2221+6352];
	// begin inline asm
	dp4a.s32.s32 %r2060, %r2061, %r2062, %r1996;
	// end inline asm
	ld.shared.u32 	%r2065, [%r13+3248];
	ld.shared.u32 	%r2066, [%r2221+4308];
	// begin inline asm
	dp4a.s32.s32 %r2064, %r2065, %r2066, %r2000;
	// end inline asm
	ld.shared.u32 	%r2069, [%r13+3248];
	ld.shared.u32 	%r2070, [%r2221+6356];
	// begin inline asm
	dp4a.s32.s32 %r2068, %r2069, %r2070, %r2004;
	// end inline asm
	ld.shared.u32 	%r2073, [%r13+3248];
	ld.shared.u32 	%r2074, [%r2221+4312];
	// begin inline asm
	dp4a.s32.s32 %r2072, %r2073, %r2074, %r2008;
	// end inline asm
	ld.shared.u32 	%r2077, [%r13+3248];
	ld.shared.u32 	%r2078, [%r2221+6360];
	// begin inline asm
	dp4a.s32.s32 %r2076, %r2077, %r2078, %r2012;
	// end inline asm
	ld.shared.u32 	%r2081, [%r13+3248];
	ld.shared.u32 	%r2082, [%r2221+4316];
	// begin inline asm
	dp4a.s32.s32 %r2080, %r2081, %r2082, %r2016;
	// end inline asm
	ld.shared.u32 	%r2085, [%r13+3248];
	ld.shared.u32 	%r2086, [%r2221+6364];
	// begin inline asm
	dp4a.s32.s32 %r2084, %r2085, %r2086, %r2020;
	// end inline asm
	ld.shared.u32 	%r2089, [%r13+1568];
	ld.shared.u32 	%r2090, [%r2221+4320];
	// begin inline asm
	dp4a.s32.s32 %r2088, %r2089, %r2090, %r2024;
	// end inline asm
	ld.shared.u32 	%r2093, [%r13+1568];
	ld.shared.u32 	%r2094, [%r2221+6368];
	// begin inline asm
	dp4a.s32.s32 %r2092, %r2093, %r2094, %r2028;
	// end inline asm
	ld.shared.u32 	%r2097, [%r13+1568];
	ld.shared.u32 	%r2098, [%r2221+4324];
	// begin inline asm
	dp4a.s32.s32 %r2096, %r2097, %r2098, %r2032;
	// end inline asm
	ld.shared.u32 	%r2101, [%r13+1568];
	ld.shared.u32 	%r2102, [%r2221+6372];
	// begin inline asm
	dp4a.s32.s32 %r2100, %r2101, %r2102, %r2036;
	// end inline asm
	ld.shared.u32 	%r2105, [%r13+1568];
	ld.shared.u32 	%r2106, [%r2221+4328];
	// begin inline asm
	dp4a.s32.s32 %r2104, %r2105, %r2106, %r2040;
	// end inline asm
	ld.shared.u32 	%r2109, [%r13+1568];
	ld.shared.u32 	%r2110, [%r2221+6376];
	// begin inline asm
	dp4a.s32.s32 %r2108, %r2109, %r2110, %r2044;
	// end inline asm
	ld.shared.u32 	%r2113, [%r13+1568];
	ld.shared.u32 	%r2114, [%r2221+4332];
	// begin inline asm
	dp4a.s32.s32 %r2112, %r2113, %r2114, %r2048;
	// end inline asm
	ld.shared.u32 	%r2117, [%r13+1568];
	ld.shared.u32 	%r2118, [%r2221+6380];
	// begin inline asm
	dp4a.s32.s32 %r2116, %r2117, %r2118, %r2052;
	// end inline asm
	ld.shared.u32 	%r2121, [%r13+3360];
	ld.shared.u32 	%r2122, [%r2221+4320];
	// begin inline asm
	dp4a.s32.s32 %r2120, %r2121, %r2122, %r2056;
	// end inline asm
	ld.shared.u32 	%r2125, [%r13+3360];
	ld.shared.u32 	%r2126, [%r2221+6368];
	// begin inline asm
	dp4a.s32.s32 %r2124, %r2125, %r2126, %r2060;
	// end inline asm
	ld.shared.u32 	%r2129, [%r13+3360];
	ld.shared.u32 	%r2130, [%r2221+4324];
	// begin inline asm
	dp4a.s32.s32 %r2128, %r2129, %r2130, %r2064;
	// end inline asm
	ld.shared.u32 	%r2133, [%r13+3360];
	ld.shared.u32 	%r2134, [%r2221+6372];
	// begin inline asm
	dp4a.s32.s32 %r2132, %r2133, %r2134, %r2068;
	// end inline asm
	ld.shared.u32 	%r2137, [%r13+3360];
	ld.shared.u32 	%r2138, [%r2221+4328];
	// begin inline asm
	dp4a.s32.s32 %r2136, %r2137, %r2138, %r2072;
	// end inline asm
	ld.shared.u32 	%r2141, [%r13+3360];
	ld.shared.u32 	%r2142, [%r2221+6376];
	// begin inline asm
	dp4a.s32.s32 %r2140, %r2141, %r2142, %r2076;
	// end inline asm
	ld.shared.u32 	%r2145, [%r13+3360];
	ld.shared.u32 	%r2146, [%r2221+4332];
	// begin inline asm
	dp4a.s32.s32 %r2144, %r2145, %r2146, %r2080;
	// end inline asm
	ld.shared.u32 	%r2149, [%r13+3360];
	ld.shared.u32 	%r2150, [%r2221+6380];
	// begin inline asm
	dp4a.s32.s32 %r2148, %r2149, %r2150, %r2084;
	// end inline asm
	ld.shared.u32 	%r2153, [%r13+1680];
	ld.shared.u32 	%r2154, [%r2221+4336];
	// begin inline asm
	dp4a.s32.s32 %r2152, %r2153, %r2154, %r2088;
	// end inline asm
	ld.shared.u32 	%r2157, [%r13+1680];
	ld.shared.u32 	%r2158, [%r2221+6384];
	// begin inline asm
	dp4a.s32.s32 %r2156, %r2157, %r2158, %r2092;
	// end inline asm
	ld.shared.u32 	%r2161, [%r13+1680];
	ld.shared.u32 	%r2162, [%r2221+4340];
	// begin inline asm
	dp4a.s32.s32 %r2160, %r2161, %r2162, %r2096;
	// end inline asm
	ld.shared.u32 	%r2165, [%r13+1680];
	ld.shared.u32 	%r2166, [%r2221+6388];
	// begin inline asm
	dp4a.s32.s32 %r2164, %r2165, %r2166, %r2100;
	// end inline asm
	ld.shared.u32 	%r2169, [%r13+1680];
	ld.shared.u32 	%r2170, [%r2221+4344];
	// begin inline asm
	dp4a.s32.s32 %r2168, %r2169, %r2170, %r2104;
	// end inline asm
	ld.shared.u32 	%r2173, [%r13+1680];
	ld.shared.u32 	%r2174, [%r2221+6392];
	// begin inline asm
	dp4a.s32.s32 %r2172, %r2173, %r2174, %r2108;
	// end inline asm
	ld.shared.u32 	%r2177, [%r13+1680];
	ld.shared.u32 	%r2178, [%r2221+4348];
	// begin inline asm
	dp4a.s32.s32 %r2176, %r2177, %r2178, %r2112;
	// end inline asm
	ld.shared.u32 	%r2181, [%r13+1680];
	ld.shared.u32 	%r2182, [%r2221+6396];
	// begin inline asm
	dp4a.s32.s32 %r2180, %r2181, %r2182, %r2116;
	// end inline asm
	ld.shared.u32 	%r2185, [%r13+3472];
	ld.shared.u32 	%r2186, [%r2221+4336];
	// begin inline asm
	dp4a.s32.s32 %r2184, %r2185, %r2186, %r2120;
	// end inline asm
	ld.shared.u32 	%r2189, [%r13+3472];
	ld.shared.u32 	%r2190, [%r2221+6384];
	// begin inline asm
	dp4a.s32.s32 %r2188, %r2189, %r2190, %r2124;
	// end inline asm
	ld.shared.u32 	%r2193, [%r13+3472];
	ld.shared.u32 	%r2194, [%r2221+4340];
	// begin inline asm
	dp4a.s32.s32 %r2192, %r2193, %r2194, %r2128;
	// end inline asm
	ld.shared.u32 	%r2197, [%r13+3472];
	ld.shared.u32 	%r2198, [%r2221+6388];
	// begin inline asm
	dp4a.s32.s32 %r2196, %r2197, %r2198, %r2132;
	// end inline asm
	ld.shared.u32 	%r2201, [%r13+3472];
	ld.shared.u32 	%r2202, [%r2221+4344];
	// begin inline asm
	dp4a.s32.s32 %r2200, %r2201, %r2202, %r2136;
	// end inline asm
	ld.shared.u32 	%r2205, [%r13+3472];
	ld.shared.u32 	%r2206, [%r2221+6392];
	// begin inline asm
	dp4a.s32.s32 %r2204, %r2205, %r2206, %r2140;
	// end inline asm
	ld.shared.u32 	%r2209, [%r13+3472];
	ld.shared.u32 	%r2210, [%r2221+4348];
	// begin inline asm
	dp4a.s32.s32 %r2208, %r2209, %r2210, %r2144;
	// end inline asm
	ld.shared.u32 	%r2213, [%r13+3472];
	ld.shared.u32 	%r2214, [%r2221+6396];
	// begin inline asm
	dp4a.s32.s32 %r2212, %r2213, %r2214, %r2148;
	// end inline asm
	shl.b32 	%r2222, %r4, 6;
	shl.b32 	%r2223, %r66, 2;
	add.s32 	%r2224, %r2222, %r2223;
	mul.lo.s32 	%r2225, %r9, 100352;
	mad.lo.s32 	%r2226, %r4, 12544, %r2225;
	mad.lo.s32 	%r2227, %r66, 784, %r2226;
	add.s32 	%r2228, %r2227, %r10;
	add.s32 	%r2229, %r2228, %r5;
	cvt.s64.s32 	%rd70, %r2152;
	mad.lo.s64 	%rd71, %rd70, 195110236454912, 1073741824;
	shr.u64 	%rd72, %rd71, 31;
	cvt.u32.u64 	%r2230, %rd72;
	mul.wide.u32 	%rd73, %r2224, 4;
	add.s64 	%rd74, %rd46, %rd73;
	ld.global.nc.u32 	%r2231, [%rd74];
	add.s32 	%r2232, %r2231, %r2230;
	mul.wide.s32 	%rd75, %r2232, 2147475317;
	add.s64 	%rd76, %rd75, 1073741824;
	shr.u64 	%rd77, %rd76, 31;
	cvt.u32.u64 	%r2233, %rd77;
	add.s64 	%rd78, %rd47, %rd73;
	ld.global.nc.u32 	%r2234, [%rd78];
	add.s32 	%r2235, %r2234, %r2233;
	max.s32 	%r2236, %r2235, 0;
	mul.wide.u32 	%rd79, %r2236, 1085271558;
	add.s64 	%rd80, %rd79, 9007199254740992;
	shr.u64 	%rd81, %rd80, 54;
	cvt.u32.u64 	%r2237, %rd81;
	min.u32 	%r2238, %r2237, 127;
	cvt.u64.u32 	%rd82, %r2229;
	add.s64 	%rd83, %rd48, %rd82;
	st.global.u8 	[%rd83], %r2238;
	cvt.s64.s32 	%rd84, %r2156;
	mad.lo.s64 	%rd85, %rd84, 195110236454912, 1073741824;
	shr.u64 	%rd86, %rd85, 31;
	cvt.u32.u64 	%r2239, %rd86;
	ld.global.nc.u32 	%r2240, [%rd74+128];
	add.s32 	%r2241, %r2240, %r2239;
	mul.wide.s32 	%rd87, %r2241, 2147475317;
	add.s64 	%rd88, %rd87, 1073741824;
	shr.u64 	%rd89, %rd88, 31;
	cvt.u32.u64 	%r2242, %rd89;
	ld.global.nc.u32 	%r2243, [%rd78+128];
	add.s32 	%r2244, %r2243, %r2242;
	max.s32 	%r2245, %r2244, 0;
	mul.wide.u32 	%rd90, %r2245, 1085271558;
	add.s64 	%rd91, %rd90, 9007199254740992;
	shr.u64 	%rd92, %rd91, 54;
	cvt.u32.u64 	%r2246, %rd92;
	min.u32 	%r2247, %r2246, 127;
	st.global.u8 	[%rd83+6272], %r2247;
	cvt.s64.s32 	%rd93, %r2160;
	mad.lo.s64 	%rd94, %rd93, 195110236454912, 1073741824;
	shr.u64 	%rd95, %rd94, 31;
	cvt.u32.u64 	%r2248, %rd95;
	ld.global.nc.u32 	%r2249, [%rd74+4];
	add.s32 	%r2250, %r2249, %r2248;
	mul.wide.s32 	%rd96, %r2250, 2147475317;
	add.s64 	%rd97, %rd96, 1073741824;
	shr.u64 	%rd98, %rd97, 31;
	cvt.u32.u64 	%r2251, %rd98;
	ld.global.nc.u32 	%r2252, [%rd78+4];
	add.s32 	%r2253, %r2252, %r2251;
	max.s32 	%r2254, %r2253, 0;
	mul.wide.u32 	%rd99, %r2254, 1085271558;
	add.s64 	%rd100, %rd99, 9007199254740992;
	shr.u64 	%rd101, %rd100, 54;
	cvt.u32.u64 	%r2255, %rd101;
	min.u32 	%r2256, %r2255, 127;
	st.global.u8 	[%rd83+1], %r2256;
	cvt.s64.s32 	%rd102, %r2164;
	mad.lo.s64 	%rd103, %rd102, 195110236454912, 1073741824;
	shr.u64 	%rd104, %rd103, 31;
	cvt.u32.u64 	%r2257, %rd104;
	ld.global.nc.u32 	%r2258, [%rd74+132];
	add.s32 	%r2259, %r2258, %r2257;
	mul.wide.s32 	%rd105, %r2259, 2147475317;
	add.s64 	%rd106, %rd105, 1073741824;
	shr.u64 	%rd107, %rd106, 31;
	cvt.u32.u64 	%r2260, %rd107;
	ld.global.nc.u32 	%r2261, [%rd78+132];
	add.s32 	%r2262, %r2261, %r2260;
	max.s32 	%r2263, %r2262, 0;
	mul.wide.u32 	%rd108, %r2263, 1085271558;
	add.s64 	%rd109, %rd108, 9007199254740992;
	shr.u64 	%rd110, %rd109, 54;
	cvt.u32.u64 	%r2264, %rd110;
	min.u32 	%r2265, %r2264, 127;
	st.global.u8 	[%rd83+6273], %r2265;
	cvt.s64.s32 	%rd111, %r2168;
	mad.lo.s64 	%rd112, %rd111, 195110236454912, 1073741824;
	shr.u64 	%rd113, %rd112, 31;
	cvt.u32.u64 	%r2266, %rd113;
	ld.global.nc.u32 	%r2267, [%rd74+8];
	add.s32 	%r2268, %r2267, %r2266;
	mul.wide.s32 	%rd114, %r2268, 2147475317;
	add.s64 	%rd115, %rd114, 1073741824;
	shr.u64 	%rd116, %rd115, 31;
	cvt.u32.u64 	%r2269, %rd116;
	ld.global.nc.u32 	%r2270, [%rd78+8];
	add.s32 	%r2271, %r2270, %r2269;
	max.s32 	%r2272, %r2271, 0;
	mul.wide.u32 	%rd117, %r2272, 1085271558;
	add.s64 	%rd118, %rd117, 9007199254740992;
	shr.u64 	%rd119, %rd118, 54;
	cvt.u32.u64 	%r2273, %rd119;
	min.u32 	%r2274, %r2273, 127;
	st.global.u8 	[%rd83+2], %r2274;
	cvt.s64.s32 	%rd120, %r2172;
	mad.lo.s64 	%rd121, %rd120, 195110236454912, 1073741824;
	shr.u64 	%rd122, %rd121, 31;
	cvt.u32.u64 	%r2275, %rd122;
	ld.global.nc.u32 	%r2276, [%rd74+136];
	add.s32 	%r2277, %r2276, %r2275;
	mul.wide.s32 	%rd123, %r2277, 2147475317;
	add.s64 	%rd124, %rd123, 1073741824;
	shr.u64 	%rd125, %rd124, 31;
	cvt.u32.u64 	%r2278, %rd125;
	ld.global.nc.u32 	%r2279, [%rd78+136];
	add.s32 	%r2280, %r2279, %r2278;
	max.s32 	%r2281, %r2280, 0;
	mul.wide.u32 	%rd126, %r2281, 1085271558;
	add.s64 	%rd127, %rd126, 9007199254740992;
	shr.u64 	%rd128, %rd127, 54;
	cvt.u32.u64 	%r2282, %rd128;
	min.u32 	%r2283, %r2282, 127;
	st.global.u8 	[%rd83+6274], %r2283;
	cvt.s64.s32 	%rd129, %r2176;
	mad.lo.s64 	%rd130, %rd129, 195110236454912, 1073741824;
	shr.u64 	%rd131, %rd130, 31;
	cvt.u32.u64 	%r2284, %rd131;
	ld.global.nc.u32 	%r2285, [%rd74+12];
	add.s32 	%r2286, %r2285, %r2284;
	mul.wide.s32 	%rd132, %r2286, 2147475317;
	add.s64 	%rd133, %rd132, 1073741824;
	shr.u64 	%rd134, %rd133, 31;
	cvt.u32.u64 	%r2287, %rd134;
	ld.global.nc.u32 	%r2288, [%rd78+12];
	add.s32 	%r2289, %r2288, %r2287;
	max.s32 	%r2290, %r2289, 0;
	mul.wide.u32 	%rd135, %r2290, 1085271558;
	add.s64 	%rd136, %rd135, 9007199254740992;
	shr.u64 	%rd137, %rd136, 54;
	cvt.u32.u64 	%r2291, %rd137;
	min.u32 	%r2292, %r2291, 127;
	st.global.u8 	[%rd83+3], %r2292;
	cvt.s64.s32 	%rd138, %r2180;
	mad.lo.s64 	%rd139, %rd138, 195110236454912, 1073741824;
	shr.u64 	%rd140, %rd139, 31;
	cvt.u32.u64 	%r2293, %rd140;
	ld.global.nc.u32 	%r2294, [%rd74+140];
	add.s32 	%r2295, %r2294, %r2293;
	mul.wide.s32 	%rd141, %r2295, 2147475317;
	add.s64 	%rd142, %rd141, 1073741824;
	shr.u64 	%rd143, %rd142, 31;
	cvt.u32.u64 	%r2296, %rd143;
	ld.global.nc.u32 	%r2297, [%rd78+140];
	add.s32 	%r2298, %r2297, %r2296;
	max.s32 	%r2299, %r2298, 0;
	mul.wide.u32 	%rd144, %r2299, 1085271558;
	add.s64 	%rd145, %rd144, 9007199254740992;
	shr.u64 	%rd146, %rd145, 54;
	cvt.u32.u64 	%r2300, %rd146;
	min.u32 	%r2301, %r2300, 127;
	st.global.u8 	[%rd83+6275], %r2301;
	cvt.s64.s32 	%rd147, %r2184;
	mad.lo.s64 	%rd148, %rd147, 195110236454912, 1073741824;
	shr.u64 	%rd149, %rd148, 31;
	cvt.u32.u64 	%r2302, %rd149;
	add.s32 	%r2303, %r2231, %r2302;
	mul.wide.s32 	%rd150, %r2303, 2147475317;
	add.s64 	%rd151, %rd150, 1073741824;
	shr.u64 	%rd152, %rd151, 31;
	cvt.u32.u64 	%r2304, %rd152;
	add.s32 	%r2305, %r2234, %r2304;
	max.s32 	%r2306, %r2305, 0;
	mul.wide.u32 	%rd153, %r2306, 1085271558;
	add.s64 	%rd154, %rd153, 9007199254740992;
	shr.u64 	%rd155, %rd154, 54;
	cvt.u32.u64 	%r2307, %rd155;
	min.u32 	%r2308, %r2307, 127;
	st.global.u8 	[%rd83+50176], %r2308;
	cvt.s64.s32 	%rd156, %r2188;
	mad.lo.s64 	%rd157, %rd156, 195110236454912, 1073741824;
	shr.u64 	%rd158, %rd157, 31;
	cvt.u32.u64 	%r2309, %rd158;
	add.s32 	%r2310, %r2240, %r2309;
	mul.wide.s32 	%rd159, %r2310, 2147475317;
	add.s64 	%rd160, %rd159, 1073741824;
	shr.u64 	%rd161, %rd160, 31;
	cvt.u32.u64 	%r2311, %rd161;
	add.s32 	%r2312, %r2243, %r2311;
	max.s32 	%r2313, %r2312, 0;
	mul.wide.u32 	%rd162, %r2313, 1085271558;
	add.s64 	%rd163, %rd162, 9007199254740992;
	shr.u64 	%rd164, %rd163, 54;
	cvt.u32.u64 	%r2314, %rd164;
	min.u32 	%r2315, %r2314, 127;
	st.global.u8 	[%rd83+56448], %r2315;
	cvt.s64.s32 	%rd165, %r2192;
	mad.lo.s64 	%rd166, %rd165, 195110236454912, 1073741824;
	shr.u64 	%rd167, %rd166, 31;
	cvt.u32.u64 	%r2316, %rd167;
	add.s32 	%r2317, %r2249, %r2316;
	mul.wide.s32 	%rd168, %r2317, 2147475317;
	add.s64 	%rd169, %rd168, 1073741824;
	shr.u64 	%rd170, %rd169, 31;
	cvt.u32.u64 	%r2318, %rd170;
	add.s32 	%r2319, %r2252, %r2318;
	max.s32 	%r2320, %r2319, 0;
	mul.wide.u32 	%rd171, %r2320, 1085271558;
	add.s64 	%rd172, %rd171, 9007199254740992;
	shr.u64 	%rd173, %rd172, 54;
	cvt.u32.u64 	%r2321, %rd173;
	min.u32 	%r2322, %r2321, 127;
	st.global.u8 	[%rd83+50177], %r2322;
	cvt.s64.s32 	%rd174, %r2196;
	mad.lo.s64 	%rd175, %rd174, 195110236454912, 1073741824;
	shr.u64 	%rd176, %rd175, 31;
	cvt.u32.u64 	%r2323, %rd176;
	add.s32 	%r2324, %r2258, %r2323;
	mul.wide.s32 	%rd177, %r2324, 2147475317;
	add.s64 	%rd178, %rd177, 1073741824;
	shr.u64 	%rd179, %rd178, 31;
	cvt.u32.u64 	%r2325, %rd179;
	add.s32 	%r2326, %r2261, %r2325;
	max.s32 	%r2327, %r2326, 0;
	mul.wide.u32 	%rd180, %r2327, 1085271558;
	add.s64 	%rd181, %rd180, 9007199254740992;
	shr.u64 	%rd182, %rd181, 54;
	cvt.u32.u64 	%r2328, %rd182;
	min.u32 	%r2329, %r2328, 127;
	st.global.u8 	[%rd83+56449], %r2329;
	cvt.s64.s32 	%rd183, %r2200;
	mad.lo.s64 	%rd184, %rd183, 195110236454912, 1073741824;
	shr.u64 	%rd185, %rd184, 31;
	cvt.u32.u64 	%r2330, %rd185;
	add.s32 	%r2331, %r2267, %r2330;
	mul.wide.s32 	%rd186, %r2331, 2147475317;
	add.s64 	%rd187, %rd186, 1073741824;
	shr.u64 	%rd188, %rd187, 31;
	cvt.u32.u64 	%r2332, %rd188;
	add.s32 	%r2333, %r2270, %r2332;
	max.s32 	%r2334, %r2333, 0;
	mul.wide.u32 	%rd189, %r2334, 1085271558;
	add.s64 	%rd190, %rd189, 9007199254740992;
	shr.u64 	%rd191, %rd190, 54;
	cvt.u32.u64 	%r2335, %rd191;
	min.u32 	%r2336, %r2335, 127;
	st.global.u8 	[%rd83+50178], %r2336;
	cvt.s64.s32 	%rd192, %r2204;
	mad.lo.s64 	%rd193, %rd192, 195110236454912, 1073741824;
	shr.u64 	%rd194, %rd193, 31;
	cvt.u32.u64 	%r2337, %rd194;
	add.s32 	%r2338, %r2276, %r2337;
	mul.wide.s32 	%rd195, %r2338, 2147475317;
	add.s64 	%rd196, %rd195, 1073741824;
	shr.u64 	%rd197, %rd196, 31;
	cvt.u32.u64 	%r2339, %rd197;
	add.s32 	%r2340, %r2279, %r2339;
	max.s32 	%r2341, %r2340, 0;
	mul.wide.u32 	%rd198, %r2341, 1085271558;
	add.s64 	%rd199, %rd198, 9007199254740992;
	shr.u64 	%rd200, %rd199, 54;
	cvt.u32.u64 	%r2342, %rd200;
	min.u32 	%r2343, %r2342, 127;
	st.global.u8 	[%rd83+56450], %r2343;
	cvt.s64.s32 	%rd201, %r2208;
	mad.lo.s64 	%rd202, %rd201, 195110236454912, 1073741824;
	shr.u64 	%rd203, %rd202, 31;
	cvt.u32.u64 	%r2344, %rd203;
	add.s32 	%r2345, %r2285, %r2344;
	mul.wide.s32 	%rd204, %r2345, 2147475317;
	add.s64 	%rd205, %rd204, 1073741824;
	shr.u64 	%rd206, %rd205, 31;
	cvt.u32.u64 	%r2346, %rd206;
	add.s32 	%r2347, %r2288, %r2346;
	max.s32 	%r2348, %r2347, 0;
	mul.wide.u32 	%rd207, %r2348, 1085271558;
	add.s64 	%rd208, %rd207, 9007199254740992;
	shr.u64 	%rd209, %rd208, 54;
	cvt.u32.u64 	%r2349, %rd209;
	min.u32 	%r2350, %r2349, 127;
	st.global.u8 	[%rd83+50179], %r2350;
	cvt.s64.s32 	%rd210, %r2212;
	mad.lo.s64 	%rd211, %rd210, 195110236454912, 1073741824;
	shr.u64 	%rd212, %rd211, 31;
	cvt.u32.u64 	%r2351, %rd212;
	add.s32 	%r2352, %r2294, %r2351;
	mul.wide.s32 	%rd213, %r2352, 2147475317;
	add.s64 	%rd214, %rd213, 1073741824;
	shr.u64 	%rd215, %rd214, 31;
	cvt.u32.u64 	%r2353, %rd215;
	add.s32 	%r2354, %r2297, %r2353;
	max.s32 	%r2355, %r2354, 0;
	mul.wide.u32 	%rd216, %r2355, 1085271558;
	add.s64 	%rd217, %rd216, 9007199254740992;
	shr.u64 	%rd218, %rd217, 54;
	cvt.u32.u64 	%r2356, %rd218;
	min.u32 	%r2357, %r2356, 127;
	st.global.u8 	[%rd83+56451], %r2357;
	ret;

}
	// .globl	fused_nn_conv2d_cast_fixed_point_multiply_add_cast_fixed_point_multiply_add_cast_16086763325481941859__kernel0
.visible .entry fused_nn_conv2d_cast_fixed_point_multiply_add_cast_fixed_point_multiply_add_cast_16086763325481941859__kernel0(
	.param .u64 .ptr .align 1 fused_nn_conv2d_cast_fixed_point_multiply_add_cast_fixed_point_multiply_add_cast_16086763325481941859__kernel0_param_0,
	.param .u64 .ptr .align 1 fused_nn_conv2d_cast_fixed_point_multiply_add_cast_fixed_point_multiply_add_cast_16086763325481941859__kernel0_param_1,
	.param .u64 .ptr .align 1 fused_nn_conv2d_cast_fixed_point_multiply_add_cast_fixed_point_multiply_add_cast_16086763325481941859__kernel0_param_2,
	.param .u64 .ptr .align 1 fused_nn_conv2d_cast_fixed_point_multiply_add_cast_fixed_point_multiply_add_cast_16086763325481941859__kernel0_param_3,
	.param .u64 .ptr .align 1 fused_nn_conv2d_cast_fixed_point_multiply_add_cast_fixed_point_multiply_add_cast_16086763325481941859__kernel0_param_4
)
{
	.reg .pred 	%p<37>;
	.reg .b32 	%r<1507>;
	.reg .b64 	%rd<334>;
	// demoted variable
	.shared .align 4 .b8 _ZZ110fused_nn_conv2d_cast_fixed_point_multiply_add_cast_fixed_point_multiply_add_cast_16086763325481941859__kernel0E15pad_data_shared[896];
	// demoted variable
	.shared .align 4 .b8 _ZZ110fused_nn_conv2d_cast_fixed_point_multiply_add_cast_fixed_point_multiply_add_cast_16086763325481941859__kernel0E18placeholder_shared[4096];
	ld.param.u64 	%rd9, [fused_nn_conv2d_cast_fixed_point_multiply_add_cast_fixed_point_multiply_add_cast_16086763325481941859__kernel0_param_1];
	cvta.to.global.u64 	%rd1, %rd9;
	mov.u32 	%r1, %ctaid.z;
	mov.u32 	%r107, %tid.y;
	shr.u32 	%r108, %r107, 3;
	mul.lo.s32 	%r109, %r108, 100352;
	and.b32  	%r110, %r107, 7;
	mul.lo.s32 	%r111, %r110, 196;
	mov.u32 	%r112, %ctaid.x;
	mul.lo.s32 	%r3, %r112, 28;
	mov.u32 	%r113, %tid.x;
	shl.b32 	%r4, %r113, 2;
	mad.lo.s32 	%r114, %r107, 7, %r113;
	mov.u32 	%r5, %ctaid.y;
	shl.b32 	%r115, %r5, 18;
	shl.b32 	%r116, %r114, 2;
	and.b32  	%r117, %r116, 112;
	and.b32  	%r118, %r116, 12;
	mov.u32 	%r119, _ZZ110fused_nn_conv2d_cast_fixed_point_multiply_add_cast_fixed_point_multiply_add_cast_16086763325481941859__kernel0E15pad_data_shared;
	add.s32 	%r6, %r119, %r4;
	shl.b32 	%r120, %r114, 8;
	and.b32  	%r121, %r120, 253952;
	setp.lt.u32 	%p6, %r114, 912;
	setp.lt.u32 	%p7, %r107, 131;
	and.pred  	%p1, %p6, %p7;
	add.s32 	%r122, %r114, 112;
	shl.b32 	%r123, %r122, 8;
	and.b32  	%r124, %r123, 253952;
	xor.b32  	%r125, %r117, 64;
	shl.b32 	%r126, %r122, 2;
	and.b32  	%r127, %r126, 3968;
	or.b32  	%r128, %r125, %r118;
	or.b32  	%r129, %r128, %r127;
	mov.u32 	%r130, _ZZ110fused_nn_conv2d_cast_fixed_point_multiply_add_cast_fixed_point_multiply_add_cast_16086763325481941859__kernel0E18placeholder_shared;
	add.s32 	%r7, %r130, %r129;
	add.s32 	%r131, %r120, 57344;
	and.b32  	%r132, %r131, 253952;
	add.s32 	%r133, %r120, 86016;
	and.b32  	%r134, %r133, 253952;
	add.s32 	%r135, %r120, 114688;
	and.b32  	%r136, %r135, 253952;
	setp.lt.u32 	%p8, %r114, 464;
	setp.lt.u32 	%p9, %r107, 67;
	and.pred  	%p2, %p8, %p9;
	add.s32 	%r137, %r114, 560;
	shl.b32 	%r138, %r137, 8;
	and.b32  	%r139, %r138, 253952;
	shl.b32 	%r140, %r137, 2;
	and.b32  	%r141, %r140, 3968;
	or.b32  	%r142, %r128, %r141;
	add.s32 	%r8, %r130, %r142;
	setp.lt.u32 	%p10, %r114, 352;
	setp.lt.u32 	%p11, %r107, 51;
	and.pred  	%p3, %p10, %p11;
	add.s32 	%r143, %r120, 172032;
	and.b32  	%r144, %r143, 253952;
	setp.lt.u32 	%p12, %r114, 240;
	setp.lt.u32 	%p13, %r107, 35;
	and.pred  	%p4, %p12, %p13;
	add.s32 	%r145, %r114, 784;
	shl.b32 	%r146, %r145, 8;
	and.b32  	%r147, %r146, 253952;
	shl.b32 	%r148, %r145, 2;
	and.b32  	%r149, %r148, 3968;
	or.b32  	%r150, %r128, %r149;
	add.s32 	%r9, %r130, %r150;
	setp.lt.u32 	%p14, %r114, 128;
	setp.lt.u32 	%p15, %r107, 19;
	and.pred  	%p5, %p14, %p15;
	add.s32 	%r151, %r120, 229376;
	and.b32  	%r152, %r151, 253952;
	or.b32  	%r153, %r128, %r115;
	cvt.u64.u32 	%rd10, %r153;
	add.s64 	%rd11, %rd10, %rd1;
	add.s64 	%rd333, %rd11, 253952;
	or.b32  	%r154, %r115, %r152;
	or.b32  	%r155, %r154, %r117;
	or.b32  	%r1473, %r155, %r118;
	or.b32  	%r1472, %r153, %r147;
	or.b32  	%r156, %r115, %r144;
	or.b32  	%r157, %r156, %r117;
	or.b32  	%r1471, %r157, %r118;
	or.b32  	%r1470, %r153, %r139;
	or.b32  	%r158, %r115, %r136;
	or.b32  	%r159, %r158, %r117;
	or.b32  	%r1469, %r159, %r118;
	or.b32  	%r1468, %r153, %r134;
	or.b32  	%r160, %r115, %r132;
	or.b32  	%r161, %r160, %r117;
	or.b32  	%r1467, %r161, %r118;
	or.b32  	%r1466, %r153, %r124;
	or.b32  	%r162, %r115, %r121;
	or.b32  	%r163, %r162, %r117;
	or.b32  	%r1465, %r163, %r118;
	mad.lo.s32 	%r164, %r1, 401408, %r109;
	or.b32  	%r165, %r164, %r111;
	add.s32 	%r166, %r165, %r3;
	add.s32 	%r1464, %r166, %r4;
	mov.b32 	%r1474, 0;
	not.pred 	%p19, %p1;
	not.pred 	%p29, %p2;
	not.pred 	%p30, %p3;
	not.pred 	%p31, %p4;
	not.pred 	%p32, %p5;
	mov.u32 	%r1475, %r1474;
	mov.u32 	%r1476, %r1474;
	mov.u32 	%r1477, %r1474;
	mov.u32 	%r1478, %r1474;
	mov.u32 	%r1479, %r1474;
	mov.u32 	%r1480, %r1474;
	mov.u32 	%r1481, %r1474;
	mov.u32 	%r1482, %r1474;
	mov.u32 	%r1483, %r1474;
	mov.u32 	%r1484, %r1474;
	mov.u32 	%r1485, %r1474;
	mov.u32 	%r1486, %r1474;
	mov.u32 	%r1487, %r1474;
	mov.u32 	%r1488, %r1474;
	mov.u32 	%r1489, %r1474;
	mov.u32 	%r1490, %r1474;
	mov.u32 	%r1491, %r1474;
	mov.u32 	%r1492, %r1474;
	mov.u32 	%r1493, %r1474;
	mov.u32 	%r1494, %r1474;
	mov.u32 	%r1495, %r1474;
	mov.u32 	%r1496, %r1474;
	mov.u32 	%r1497, %r1474;
	mov.u32 	%r1498, %r1474;
	mov.u32 	%r1499, %r1474;
	mov.u32 	%r1500, %r1474;
	mov.u32 	%r1501, %r1474;
	mov.u32 	%r1502, %r1474;
	mov.u32 	%r1503, %r1474;
	mov.u32 	%r1504, %r1474;
	mov.u32 	%r1505, %r1474;
	mov.u32 	%r1506, %r1474;
$L__BB68_1:
	ld.param.u64 	%rd329, [fused_nn_conv2d_cast_fixed_point_multiply_add_cast_fixed_point_multiply_add_cast_16086763325481941859__kernel0_param_0];
	bar.sync 	0;
	cvt.u64.u32 	%rd12, %r1464;
	cvta.to.global.u64 	%rd13, %rd329;
	add.s64 	%rd14, %rd13, %rd12;
	ld.global.nc.u32 	%r167, [%rd14];
	mad.lo.s32 	%r168, %r107, 28, %r6;
	st.shared.u32 	[%r168], %r167;
	ld.global.nc.u32 	%r169, [%rd14+200704];
	st.shared.u32 	[%r168+448], %r169;
	mov.u32 	%r170, %tid.x;
	mad.lo.s32 	%r171, %r107, 7, %r170;
	setp.gt.u32 	%p16, %r171, 1023;
	setp.gt.u32 	%p17, %r107, 146;
	or.pred  	%p18, %p16, %p17;
	@%p18 bra 	$L__BB68_3;
	cvt.u64.u32 	%rd15, %r1465;
	add.s64 	%rd16, %rd1, %rd15;
	ld.global.nc.u32 	%r172, [%rd16];
	mov.u32 	%r173, %tid.x;
	mad.lo.s32 	%r174, %r107, 7, %r173;
	shl.b32 	%r175, %r174, 2;
	and.b32  	%r176, %r175, 4092;
	mov.u32 	%r177, _ZZ110fused_nn_conv2d_cast_fixed_point_multiply_add_cast_fixed_point_multiply_add_cast_16086763325481941859__kernel0E18placeholder_shared;
	add.s32 	%r178, %r177, %r176;
	st.shared.u32 	[%r178], %r172;
$L__BB68_3:
	@%p19 bra 	$L__BB68_5;
	cvt.u64.u32 	%rd17, %r1466;
	add.s64 	%rd18, %rd1, %rd17;
	ld.global.nc.u32 	%r179, [%rd18];
	st.shared.u32 	[%r7], %r179;
$L__BB68_5:
	mov.u32 	%r180, %tid.x;
	mad.lo.s32 	%r181, %r107, 7, %r180;
	setp.gt.u32 	%p20, %r181, 799;
	setp.gt.u32 	%p21, %r107, 114;
	or.pred  	%p22, %p20, %p21;
	@%p22 bra 	$L__BB68_7;
	cvt.u64.u32 	%rd19, %r1467;
	add.s64 	%rd20, %rd1, %rd19;
	ld.global.nc.u32 	%r182, [%rd20];
	mov.u32 	%r183, %tid.x;
	mad.lo.s32 	%r184, %r107, 7, %r183;
	shl.b32 	%r185, %r184, 2;
	and.b32  	%r186, %r185, 124;
	add.s32 	%r187, %r185, 896;
	and.b32  	%r188, %r187, 3968;
	or.b32  	%r189, %r186, %r188;
	mov.u32 	%r190, _ZZ110fused_nn_conv2d_cast_fixed_point_multiply_add_cast_fixed_point_multiply_add_cast_16086763325481941859__kernel0E18placeholder_shared;
	add.s32 	%r191, %r190, %r189;
	st.shared.u32 	[%r191], %r182;
$L__BB68_7:
	mov.u32 	%r192, %tid.x;
	mad.lo.s32 	%r193, %r107, 7, %r192;
	setp.gt.u32 	%p23, %r193, 687;
	setp.gt.u32 	%p24, %r107, 98;
	or.pred  	%p25, %p23, %p24;
	@%p25 bra 	$L__BB68_9;
	cvt.u64.u32 	%rd21, %r1468;
	add.s64 	%rd22, %rd1, %rd21;
	ld.global.nc.u32 	%r194, [%rd22];
	mov.u32 	%r195, %tid.x;
	mad.lo.s32 	%r196, %r107, 7, %r195;
	shl.b32 	%r197, %r196, 2;
	and.b32  	%r198, %r197, 112;
	xor.b32  	%r199, %r198, 64;
	and.b32  	%r200, %r197, 12;
	or.b32  	%r201, %r199, %r200;
	add.s32 	%r202, %r197, 1344;
	and.b32  	%r203, %r202, 3968;
	or.b32  	%r204, %r201, %r203;
	mov.u32 	%r205, _ZZ110fused_nn_conv2d_cast_fixed_point_multiply_add_cast_fixed_point_multiply_add_cast_16086763325481941859__kernel0E18placeholder_shared;
	add.s32 	%r206, %r205, %r204;
	st.shared.u32 	[%r206], %r194;
$L__BB68_9:
	mov.u32 	%r207, %tid.x;
	mad.lo.s32 	%r208, %r107, 7, %r207;
	setp.gt.u32 	%p26, %r208, 575;
	setp.gt.u32 	%p27, %r107, 82;
	or.pred  	%p28, %p26, %p27;
	@%p28 bra 	$L__BB68_11;
	cvt.u64.u32 	%rd23, %r1469;
	add.s64 	%rd24, %rd1, %rd23;
	ld.global.nc.u32 	%r209, [%rd24];
	mov.u32 	%r210, %tid.x;
	mad.lo.s32 	%r211, %r107, 7, %r210;
	shl.b32 	%r212, %r211, 2;
	and.b32  	%r213, %r212, 124;
	add.s32 	%r214, %r212, 1792;
	and.b32  	%r215, %r214, 3968;
	or.b32  	%r216, %r213, %r215;
	mov.u32 	%r217, _ZZ110fused_nn_conv2d_cast_fixed_point_multiply_add_cast_fixed_point_multiply_add_cast_16086763325481941859__kernel0E18placeholder_shared;
	add.s32 	%r218, %r217, %r216;
	st.shared.u32 	[%r218], %r209;
$L__BB68_11:
	@%p29 bra 	$L__BB68_13;
	cvt.u64.u32 	%rd25, %r1470;
	add.s64 	%rd26, %rd1, %rd25;
	ld.global.nc.u32 	%r219, [%rd26];
	st.shared.u32 	[%r8], %r219;
$L__BB68_13:
	@%p30 bra 	$L__BB68_15;
	cvt.u64.u32 	%rd27, %r1471;
	add.s64 	%rd28, %rd1, %rd27;
	ld.global.nc.u32 	%r220, [%rd28];
	mov.u32 	%r221, %tid.x;
	mad.lo.s32 	%r222, %r107, 7, %r221;
	shl.b32 	%r223, %r222, 2;
	and.b32  	%r224, %r223, 124;
	add.s32 	%r225, %r223, 2688;
	and.b32  	%r226, %r225, 3968;
	or.b32  	%r227, %r224, %r226;
	mov.u32 	%r228, _ZZ110fused_nn_conv2d_cast_fixed_point_multiply_add_cast_fixed_point_multiply_add_cast_16086763325481941859__kernel0E18placeholder_shared;
	add.s32 	%r229, %r228, %r227;
	st.shared.u32 	[%r229], %r220;
$L__BB68_15:
	@%p31 bra 	$L__BB68_17;
	cvt.u64.u32 	%rd29, %r1472;
	add.s64 	%rd30, %rd1, %rd29;
	ld.global.nc.u32 	%r230, [%rd30];
	st.shared.u32 	[%r9], %r230;
$L__BB68_17:
	@%p32 bra 	$L__BB68_19;
	cvt.u64.u32 	%rd31, %r1473;
	add.s64 	%rd32, %rd1, %rd31;
	ld.global.nc.u32 	%r231, [%rd32];
	mov.u32 	%r232, %tid.x;
	mad.lo.s32 	%r233, %r107, 7, %r232;
	shl.b32 	%r234, %r233, 2;
	and.b32  	%r235, %r234, 124;
	add.s32 	%r236, %r234, 3584;
	and.b32  	%r237, %r236, 3968;
	or.b32  	%r238, %r235, %r237;
	mov.u32 	%r239, _ZZ110fused_nn_conv2d_cast_fixed_point_multiply_add_cast_fixed_point_multiply_add_cast_16086763325481941859__kernel0E18placeholder_shared;
	add.s32 	%r240, %r239, %r238;
	st.shared.u32 	[%r240], %r231;
$L__BB68_19:
	mov.u32 	%r241, %tid.x;
	mad.lo.s32 	%r242, %r107, 7, %r241;
	setp.gt.u32 	%p33, %r242, 15;
	setp.gt.u32 	%p34, %r107, 2;
	or.pred  	%p35, %p33, %p34;
	@%p35 bra 	$L__BB68_21;
	ld.global.nc.u32 	%r243, [%rd333];
	mov.u32 	%r244, %tid.x;
	mad.lo.s32 	%r245, %r107, 7, %r244;
	shl.b32 	%r246, %r245, 2;
	and.b32  	%r247, %r246, 112;
	xor.b32  	%r248, %r247, 64;
	and.b32  	%r249, %r246, 12;
	or.b32  	%r250, %r248, %r249;
	mov.u32 	%r251, _ZZ110fused_nn_conv2d_cast_fixed_point_multiply_add_cast_fixed_point_multiply_add_cast_16086763325481941859__kernel0E18placeholder_shared;
	add.s32 	%r252, %r251, %r250;
	st.shared.u32 	[%r252+3968], %r243;
$L__BB68_21:
	bar.sync 	0;
	ld.shared.u32 	%r254, [%r6];
	shl.b32 	%r1277, %r107, 7;
	mov.u32 	%r1278, _ZZ110fused_nn_conv2d_cast_fixed_point_multiply_add_cast_fixed_point_multiply_add_cast_16086763325481941859__kernel0E18placeholder_shared;
	add.s32 	%r1279, %r1278, %r1277;
	ld.shared.u32 	%r255, [%r1279];
	// begin inline asm
	dp4a.s32.s32 %r253, %r254, %r255, %r1505;
	// end inline asm
	ld.shared.u32 	%r258, [%r6+224];
	ld.shared.u32 	%r259, [%r1279];
	// begin inline asm
	dp4a.s32.s32 %r257, %r258, %r259, %r1497;
	// end inline asm
	ld.shared.u32 	%r262, [%r6+448];
	ld.shared.u32 	%r263, [%r1279];
	// begin inline asm
	dp4a.s32.s32 %r261, %r262, %r263, %r1489;
	// end inline asm
	ld.shared.u32 	%r266, [%r6+672];
	ld.shared.u32 	%r267, [%r1279];
	// begin inline asm
	dp4a.s32.s32 %r265, %r266, %r267, %r1481;
	// end inline asm
	ld.shared.u32 	%r270, [%r6];
	ld.shared.u32 	%r271, [%r1279+2048];
	// begin inline asm
	dp4a.s32.s32 %r269, %r270, %r271, %r1501;
	// end inline asm
	ld.shared.u32 	%r274, [%r6+224];
	ld.shared.u32 	%r275, [%r1279+2048];
	// begin inline asm
	dp4a.s32.s32 %r273, %r274, %r275, %r1493;
	// end inline asm
	ld.shared.u32 	%r278, [%r6+448];
	ld.shared.u32 	%r279, [%r1279+2048];
	// begin inline asm
	dp4a.s32.s32 %r277, %r278, %r279, %r1485;
	// end inline asm
	ld.shared.u32 	%r282, [%r6+672];
	ld.shared.u32 	%r283, [%r1279+2048];
	// begin inline asm
	dp4a.s32.s32 %r281, %r282, %r283, %r1477;
	// end inline asm
	ld.shared.u32 	%r286, [%r6];
	ld.shared.u32 	%r287, [%r1279+4];
	// begin inline asm
	dp4a.s32.s32 %r285, %r286, %r287, %r1504;
	// end inline asm
	ld.shared.u32 	%r290, [%r6+224];
	ld.shared.u32 	%r291, [%r1279+4];
	// begin inline asm
	dp4a.s32.s32 %r289, %r290, %r291, %r1496;
	// end inline asm
	ld.shared.u32 	%r294, [%r6+448];
	ld.shared.u32 	%r295, [%r1279+4];
	// begin inline asm
	dp4a.s32.s32 %r293, %r294, %r295, %r1488;
	// end inline asm
	ld.shared.u32 	%r298, [%r6+672];
	ld.shared.u32 	%r299, [%r1279+4];
	// begin inline asm
	dp4a.s32.s32 %r297, %r298, %r299, %r1480;
	// end inline asm
	ld.shared.u32 	%r302, [%r6];
	ld.shared.u32 	%r303, [%r1279+2052];
	// begin inline asm
	dp4a.s32.s32 %r301, %r302, %r303, %r1500;
	// end inline asm
	ld.shared.u32 	%r306, [%r6+224];
	ld.shared.u32 	%r307, [%r1279+2052];
	// begin inline asm
	dp4a.s32.s32 %r305, %r306, %r307, %r1492;
	// end inline asm
	ld.shared.u32 	%r310, [%r6+448];
	ld.shared.u32 	%r311, [%r1279+2052];
	// begin inline asm
	dp4a.s32.s32 %r309, %r310, %r311, %r1484;
	// end inline asm
	ld.shared.u32 	%r314, [%r6+672];
	ld.shared.u32 	%r315, [%r1279+2052];
	// begin inline asm
	dp4a.s32.s32 %r313, %r314, %r315, %r1476;
	// end inline asm
	ld.shared.u32 	%r318, [%r6];
	ld.shared.u32 	%r319, [%r1279+8];
	// begin inline asm
	dp4a.s32.s32 %r317, %r318, %r319, %r1503;
	// end inline asm
	ld.shared.u32 	%r322, [%r6+224];
	ld.shared.u32 	%r323, [%r1279+8];
	// begin inline asm
	dp4a.s32.s32 %r321, %r322, %r323, %r1495;
	// end inline asm
	ld.shared.u32 	%r326, [%r6+448];
	ld.shared.u32 	%r327, [%r1279+8];
	// begin inline asm
	dp4a.s32.s32 %r325, %r326, %r327, %r1487;
	// end inline asm
	ld.shared.u32 	%r330, [%r6+672];
	ld.shared.u32 	%r331, [%r1279+8];
	// begin inline asm
	dp4a.s32.s32 %r329, %r330, %r331, %r1479;
	// end inline asm
	ld.shared.u32 	%r334, [%r6];
	ld.shared.u32 	%r335, [%r1279+2056];
	// begin inline asm
	dp4a.s32.s32 %r333, %r334, %r335, %r1499;
	// end inline asm
	ld.shared.u32 	%r338, [%r6+224];
	ld.shared.u32 	%r339, [%r1279+2056];
	// begin inline asm
	dp4a.s32.s32 %r337, %r338, %r339, %r1491;
	// end inline asm
	ld.shared.u32 	%r342, [%r6+448];
	ld.shared.u32 	%r343, [%r1279+2056];
	// begin inline asm
	dp4a.s32.s32 %r341, %r342, %r343, %r1483;
	// end inline asm
	ld.shared.u32 	%r346, [%r6+672];
	ld.shared.u32 	%r347, [%r1279+2056];
	// begin inline asm
	dp4a.s32.s32 %r345, %r346, %r347, %r1475;
	// end inline asm
	ld.shared.u32 	%r350, [%r6];
	ld.shared.u32 	%r351, [%r1279+12];
	// begin inline asm
	dp4a.s32.s32 %r349, %r350, %r351, %r1502;
	// end inline asm
	ld.shared.u32 	%r354, [%r6+224];
	ld.shared.u32 	%r355, [%r1279+12];
	// begin inline asm
	dp4a.s32.s32 %r353, %r354, %r355, %r1494;
	// end inline asm
	ld.shared.u32 	%r358, [%r6+448];
	ld.shared.u32 	%r359, [%r1279+12];
	// begin inline asm
	dp4a.s32.s32 %r357, %r358, %r359, %r1486;
	// end inline asm
	ld.shared.u32 	%r362, [%r6+672];
	ld.shared.u32 	%r363, [%r1279+12];
	// begin inline asm
	dp4a.s32.s32 %r361, %r362, %r363, %r1478;
	// end inline asm
	ld.shared.u32 	%r366, [%r6];
	ld.shared.u32 	%r367, [%r1279+2060];
	// begin inline asm
	dp4a.s32.s32 %r365, %r366, %r367, %r1498;
	// end inline asm
	ld.shared.u32 	%r370, [%r6+224];
	ld.shared.u32 	%r371, [%r1279+2060];
	// begin inline asm
	dp4a.s32.s32 %r369, %r370, %r371, %r1490;
	// end inline asm
	ld.shared.u32 	%r374, [%r6+448];
	ld.shared.u32 	%r375, [%r1279+2060];
	// begin inline asm
	dp4a.s32.s32 %r373, %r374, %r375, %r1482;
	// end inline asm
	ld.shared.u32 	%r378, [%r6+672];
	ld.shared.u32 	%r379, [%r1279+2060];
	// begin inline asm
	dp4a.s32.s32 %r377, %r378, %r379, %r1474;
	// end inline asm
	ld.shared.u32 	%r382, [%r6+28];
	ld.shared.u32 	%r383, [%r1279+16];
	// begin inline asm
	dp4a.s32.s32 %r381, %r382, %r383, %r253;
	// end inline asm
	ld.shared.u32 	%r386, [%r6+252];
	ld.shared.u32 	%r387, [%r1279+16];
	// begin inline asm
	dp4a.s32.s32 %r385, %r386, %r387, %r257;
	// end inline asm
	ld.shared.u32 	%r390, [%r6+476];
	ld.shared.u32 	%r391, [%r1279+16];
	// begin inline asm
	dp4a.s32.s32 %r389, %r390, %r391, %r261;
	// end inline asm
	ld.shared.u32 	%r394, [%r6+700];
	ld.shared.u32 	%r395, [%r1279+16];
	// begin inline asm
	dp4a.s32.s32 %r393, %r394, %r395, %r265;
	// end inline asm
	ld.shared.u32 	%r398, [%r6+28];
	ld.shared.u32 	%r399, [%r1279+2064];
	// begin inline asm
	dp4a.s32.s32 %r397, %r398, %r399, %r269;
	// end inline asm
	ld.shared.u32 	%r402, [%r6+252];
	ld.shared.u32 	%r403, [%r1279+2064];
	// begin inline asm
	dp4a.s32.s32 %r401, %r402, %r403, %r273;
	// end inline asm
	ld.shared.u32 	%r406, [%r6+476];
	ld.shared.u32 	%r407, [%r1279+2064];
	// begin inline asm
	dp4a.s32.s32 %r405, %r406, %r407, %r277;
	// end inline asm
	ld.shared.u32 	%r410, [%r6+700];
	ld.shared.u32 	%r411, [%r1279+2064];
	// begin inline asm
	dp4a.s32.s32 %r409, %r410, %r411, %r281;
	// end inline asm
	ld.shared.u32 	%r414, [%r6+28];
	ld.shared.u32 	%r415, [%r1279+20];
	// begin inline asm
	dp4a.s32.s32 %r413, %r414, %r415, %r285;
	// end inline asm
	ld.shared.u32 	%r418, [%r6+252];
	ld.shared.u32 	%r419, [%r1279+20];
	// begin inline asm
	dp4a.s32.s32 %r417, %r418, %r419, %r289;
	// end inline asm
	ld.shared.u32 	%r422, [%r6+476];
	ld.shared.u32 	%r423, [%r1279+20];
	// begin inline asm
	dp4a.s32.s32 %r421, %r422, %r423, %r293;
	// end inline asm
	ld.shared.u32 	%r426, [%r6+700];
	ld.shared.u32 	%r427, [%r1279+20];
	// begin inline asm
	dp4a.s32.s32 %r425, %r426, %r427, %r297;
	// end inline asm
	ld.shared.u32 	%r430, [%r6+28];
	ld.shared.u32 	%r431, [%r1279+2068];
	// begin inline asm
	dp4a.s32.s32 %r429, %r430, %r431, %r301;
	// end inline asm
	ld.shared.u32 	%r434, [%r6+252];
	ld.shared.u32 	%r435, [%r1279+2068];
	// begin inline asm
	dp4a.s32.s32 %r433, %r434, %r435, %r305;
	// end inline asm
	ld.shared.u32 	%r438, [%r6+476];
	ld.shared.u32 	%r439, [%r1279+2068];
	// begin inline asm
	dp4a.s32.s32 %r437, %r438, %r439, %r309;
	// end inline asm
	ld.shared.u32 	%r442, [%r6+700];
	ld.shared.u32 	%r443, [%r1279+2068];
	// begin inline asm
	dp4a.s32.s32 %r441, %r442, %r443, %r313;
	// end inline asm
	ld.shared.u32 	%r446, [%r6+28];
	ld.shared.u32 	%r447, [%r1279+24];
	// begin inline asm
	dp4a.s32.s32 %r445, %r446, %r447, %r317;
	// end inline asm
	ld.shared.u32 	%r450, [%r6+252];
	ld.shared.u32 	%r451, [%r1279+24];
	// begin inline asm
	dp4a.s32.s32 %r449, %r450, %r451, %r321;
	// end inline asm
	ld.shared.u32 	%r454, [%r6+476];
	ld.shared.u32 	%r455, [%r1279+24];
	// begin inline asm
	dp4a.s32.s32 %r453, %r454, %r455, %r325;
	// end inline asm
	ld.shared.u32 	%r458, [%r6+700];
	ld.shared.u32 	%r459, [%r1279+24];
	// begin inline asm
	dp4a.s32.s32 %r457, %r458, %r459, %r329;
	// end inline asm
	ld.shared.u32 	%r462, [%r6+28];
	ld.shared.u32 	%r463, [%r1279+2072];
	// begin inline asm
	dp4a.s32.s32 %r461, %r462, %r463, %r333;
	// end inline asm
	ld.shared.u32 	%r466, [%r6+252];
	ld.shared.u32 	%r467, [%r1279+2072];
	// begin inline asm
	dp4a.s32.s32 %r465, %r466, %r467, %r337;
	// end inline asm
	ld.shared.u32 	%r470, [%r6+476];
	ld.shared.u32 	%r471, [%r1279+2072];
	// begin inline asm
	dp4a.s32.s32 %r469, %r470, %r471, %r341;
	// end inline asm
	ld.shared.u32 	%r474, [%r6+700];
	ld.shared.u32 	%r475, [%r1279+2072];
	// begin inline asm
	dp4a.s32.s32 %r473, %r474, %r475, %r345;
	// end inline asm
	ld.shared.u32 	%r478, [%r6+28];
	ld.shared.u32 	%r479, [%r1279+28];
	// begin inline asm
	dp4a.s32.s32 %r477, %r478, %r479, %r349;
	// end inline asm
	ld.shared.u32 	%r482, [%r6+252];
	ld.shared.u32 	%r483, [%r1279+28];
	// begin inline asm
	dp4a.s32.s32 %r481, %r482, %r483, %r353;
	// end inline asm
	ld.shared.u32 	%r486, [%r6+476];
	ld.shared.u32 	%r487, [%r1279+28];
	// begin inline asm
	dp4a.s32.s32 %r485, %r486, %r487, %r357;
	// end inline asm
	ld.shared.u32 	%r490, [%r6+700];
	ld.shared.u32 	%r491, [%r1279+28];
	// begin inline asm
	dp4a.s32.s32 %r489, %r490, %r491, %r361;
	// end inline asm
	ld.shared.u32 	%r494, [%r6+28];
	ld.shared.u32 	%r495, [%r1279+2076];
	// begin inline asm
	dp4a.s32.s32 %r493, %r494, %r495, %r365;
	// end inline asm
	ld.shared.u32 	%r498, [%r6+252];
	ld.shared.u32 	%r499, [%r1279+2076];
	// begin inline asm
	dp4a.s32.s32 %r497, %r498, %r499, %r369;
	// end inline asm
	ld.shared.u32 	%r502, [%r6+476];
	ld.shared.u32 	%r503, [%r1279+2076];
	// begin inline asm
	dp4a.s32.s32 %r501, %r502, %r503, %r373;
	// end inline asm
	ld.shared.u32 	%r506, [%r6+700];
	ld.shared.u32 	%r507, [%r1279+2076];
	// begin inline asm
	dp4a.s32.s32 %r505, %r506, %r507, %r377;
	// end inline asm
	ld.shared.u32 	%r510, [%r6+56];
	ld.shared.u32 	%r511, [%r1279+32];
	// begin inline asm
	dp4a.s32.s32 %r509, %r510, %r511, %r381;
	// end inline asm
	ld.shared.u32 	%r514, [%r6+280];
	ld.shared.u32 	%r515, [%r1279+32];
	// begin inline asm
	dp4a.s32.s32 %r513, %r514, %r515, %r385;
	// end inline asm
	ld.shared.u32 	%r518, [%r6+504];
	ld.shared.u32 	%r519, [%r1279+32];
	// begin inline asm
	dp4a.s32.s32 %r517, %r518, %r519, %r389;
	// end inline asm
	ld.shared.u32 	%r522, [%r6+728];
	ld.shared.u32 	%r523, [%r1279+32];
	// begin inline asm
	dp4a.s32.s32 %r521, %r522, %r523, %r393;
	// end inline asm
	ld.shared.u32 	%r526, [%r6+56];
	ld.shared.u32 	%r527, [%r1279+2080];
	// begin inline asm
	dp4a.s32.s32 %r525, %r526, %r527, %r397;
	// end inline asm
	ld.shared.u32 	%r530, [%r6+280];
	ld.shared.u32 	%r531, [%r1279+2080];
	// begin inline asm
	dp4a.s32.s32 %r529, %r530, %r531, %r401;
	// end inline asm
	ld.shared.u32 	%r534, [%r6+504];
	ld.shared.u32 	%r535, [%r1279+2080];
	// begin inline asm
	dp4a.s32.s32 %r533, %r534, %r535, %r405;
	// end inline asm
	ld.shared.u32 	%r538, [%r6+728];
	ld.shared.u32 	%r539, [%r1279+2080];
	// begin inline asm
	dp4a.s32.s32 %r537, %r538, %r539, %r409;
	// end inline asm
	ld.shared.u32 	%r542, [%r6+56];
	ld.shared.u32 	%r543, [%r1279+36];
	// begin inline asm
	dp4a.s32.s32 %r541, %r542, %r543, %r413;
	// end inline asm
	ld.shared.u32 	%r546, [%r6+280];
	ld.shared.u32 	%r547, [%r1279+36];
	// begin inline asm
	dp4a.s32.s32 %r545, %r546, %r547, %r417;
	// end inline asm
	ld.shared.u32 	%r550, [%r6+504];
	ld.shared.u32 	%r551, [%r1279+36];
	// begin inline asm
	dp4a.s32.s32 %r549, %r550, %r551, %r421;
	// end inline asm
	ld.shared.u32 	%r554, [%r6+728];
	ld.shared.u32 	%r555, [%r1279+36];
	// begin inline asm
	dp4a.s32.s32 %r553, %r554, %r555, %r425;
	// end inline asm
	ld.shared.u32 	%r558, [%r6+56];
	ld.shared.u32 	%r559, [%r1279+2084];
	// begin inline asm
	dp4a.s32.s32 %r557, %r558, %r559, %r429;
	// end inline asm
	ld.shared.u32 	%r562, [%r6+280];
	ld.shared.u32 	%r563, [%r1279+2084];
	// begin inline asm
	dp4a.s32.s32 %r561, %r562, %r563, %r433;
	// end inline asm
	ld.shared.u32 	%r566, [%r6+504];
	ld.shared.u32 	%r567, [%r1279+2084];
	// begin inline asm
	dp4a.s32.s32 %r565, %r566, %r567, %r437;
	// end inline asm
	ld.shared.u32 	%r570, [%r6+728];
	ld.shared.u32 	%r571, [%r1279+2084];
	// begin inline asm
	dp4a.s32.s32 %r569, %r570, %r571, %r441;
	// end inline asm
	ld.shared.u32 	%r574, [%r6+56];
	ld.shared.u32 	%r575, [%r1279+40];
	// begin inline asm
	dp4a.s32.s32 %r573, %r574, %r575, %r445;
	// end inline asm
	ld.shared.u32 	%r578, [%r6+280];
	ld.shared.u32 	%r579, [%r1279+40];
	// begin inline asm
	dp4a.s32.s32 %r577, %r578, %r579, %r449;
	// end inline asm
	ld.shared.u32 	%r582, [%r6+504];
	ld.shared.u32 	%r583, [%r1279+40];
	// begin inline asm
	dp4a.s32.s32 %r581, %r582, %r583, %r453;
	// end inline asm
	ld.shared.u32 	%r586, [%r6+728];
	ld.shared.u32 	%r587, [%r1279+40];
	// begin inline asm
	dp4a.s32.s32 %r585, %r586, %r587, %r457;
	// end inline asm
	ld.shared.u32 	%r590, [%r6+56];
	ld.shared.u32 	%r591, [%r1279+2088];
	// begin inline asm
	dp4a.s32.s32 %r589, %r590, %r591, %r461;
	// end inline asm
	ld.shared.u32 	%r594, [%r6+280];
	ld.shared.u32 	%r595, [%r1279+2088];
	// begin inline asm
	dp4a.s32.s32 %r593, %r594, %r595, %r465;
	// end inline asm
	ld.shared.u32 	%r598, [%r6+504];
	ld.shared.u32 	%r599, [%r1279+2088];
	// begin inline asm
	dp4a.s32.s32 %r597, %r598, %r599, %r469;
	// end inline asm
	ld.shared.u32 	%r602, [%r6+728];
	ld.shared.u32 	%r603, [%r1279+2088];
	// begin inline asm
	dp4a.s32.s32 %r601, %r602, %r603, %r473;
	// end inline asm
	ld.shared.u32 	%r606, [%r6+56];
	ld.shared.u32 	%r607, [%r1279+44];
	// begin inline asm
	dp4a.s32.s32 %r605, %r606, %r607, %r477;
	// end inline asm
	ld.shared.u32 	%r610, [%r6+280];
	ld.shared.u32 	%r611, [%r1279+44];
	// begin inline asm
	dp4a.s32.s32 %r609, %r610, %r611, %r481;
	// end inline asm
	ld.shared.u32 	%r614, [%r6+504];
	ld.shared.u32 	%r615, [%r1279+44];
	// begin inline asm
	dp4a.s32.s32 %r613, %r614, %r615, %r485;
	// end inline asm
	ld.shared.u32 	%r618, [%r6+728];
	ld.shared.u32 	%r619, [%r1279+44];
	// begin inline asm
	dp4a.s32.s32 %r617, %r618, %r619, %r489;
	// end inline asm
	ld.shared.u32 	%r622, [%r6+56];
	ld.shared.u32 	%r623, [%r1279+2092];
	// begin inline asm
	dp4a.s32.s32 %r621, %r622, %r623, %r493;
	// end inline asm
	ld.shared.u32 	%r626, [%r6+280];
	ld.shared.u32 	%r627, [%r1279+2092];
	// begin inline asm
	dp4a.s32.s32 %r625, %r626, %r627, %r497;
	// end inline asm
	ld.shared.u32 	%r630, [%r6+504];
	ld.shared.u32 	%r631, [%r1279+2092];
	// begin inline asm
	dp4a.s32.s32 %r629, %r630, %r631, %r501;
	// end inline asm
	ld.shared.u32 	%r634, [%r6+728];
	ld.shared.u32 	%r635, [%r1279+2092];
	// begin inline asm
	dp4a.s32.s32 %r633, %r634, %r635, %r505;
	// end inline asm
	ld.shared.u32 	%r638, [%r6+84];
	ld.shared.u32 	%r639, [%r1279+48];
	// begin inline asm
	dp4a.s32.s32 %r637, %r638, %r639, %r509;
	// end inline asm
	ld.shared.u32 	%r642, [%r6+308];
	ld.shared.u32 	%r643, [%r1279+48];
	// begin inline asm
	dp4a.s32.s32 %r641, %r642, %r643, %r513;
	// end inline asm
	ld.shared.u32 	%r646, [%r6+532];
	ld.shared.u32 	%r647, [%r1279+48];
	// begin inline asm
	dp4a.s32.s32 %r645, %r646, %r647, %r517;
	// end inline asm
	ld.shared.u32 	%r650, [%r6+756];
	ld.shared.u32 	%r651, [%r1279+48];
	// begin inline asm
	dp4a.s32.s32 %r649, %r650, %r651, %r521;
	// end inline asm
	ld.shared.u32 	%r654, [%r6+84];
	ld.shared.u32 	%r655, [%r1279+2096];
	// begin inline asm
	dp4a.s32.s32 %r653, %r654, %r655, %r525;
	// end inline asm
	ld.shared.u32 	%r658, [%r6+308];
	ld.shared.u32 	%r659, [%r1279+2096];
	// begin inline asm
	dp4a.s32.s32 %r657, %r658, %r659, %r529;
	// end inline asm
	ld.shared.u32 	%r662, [%r6+532];
	ld.shared.u32 	%r663, [%r1279+2096];
	// begin inline asm
	dp4a.s32.s32 %r661, %r662, %r663, %r533;
	// end inline asm
	ld.shared.u32 	%r666, [%r6+756];
	ld.shared.u32 	%r667, [%r1279+2096];
	// begin inline asm
	dp4a.s32.s32 %r665, %r666, %r667, %r537;
	// end inline asm
	ld.shared.u32 	%r670, [%r6+84];
	ld.shared.u32 	%r671, [%r1279+52];
	// begin inline asm
	dp4a.s32.s32 %r669, %r670, %r671, %r541;
	// end inline asm
	ld.shared.u32 	%r674, [%r6+308];
	ld.shared.u32 	%r675, [%r1279+52];
	// begin inline asm
	dp4a.s32.s32 %r673, %r674, %r675, %r545;
	// end inline asm
	ld.shared.u32 	%r678, [%r6+532];
	ld.shared.u32 	%r679, [%r1279+52];
	// begin inline asm
	dp4a.s32.s32 %r677, %r678, %r679, %r549;
	// end inline asm
	ld.shared.u32 	%r682, [%r6+756];
	ld.shared.u32 	%r683, [%r1279+52];
	// begin inline asm
	dp4a.s32.s32 %r681, %r682, %r683, %r553;
	// end inline asm
	ld.shared.u32 	%r686, [%r6+84];
	ld.shared.u32 	%r687, [%r1279+2100];
	// begin inline asm
	dp4a.s32.s32 %r685, %r686, %r687, %r557;
	// end inline asm
	ld.shared.u32 	%r690, [%r6+308];
	ld.shared.u32 	%r691, [%r1279+2100];
	// begin inline asm
	dp4a.s32.s32 %r689, %r690, %r691, %r561;
	// end inline asm
	ld.shared.u32 	%r694, [%r6+532];
	ld.shared.u32 	%r695, [%r1279+2100];
	// begin inline asm
	dp4a.s32.s32 %r693, %r694, %r695, %r565;
	// end inline asm
	ld.shared.u32 	%r698, [%r6+756];
	ld.shared.u32 	%r699, [%r1279+2100];
	// begin inline asm
	dp4a.s32.s32 %r697, %r698, %r699, %r569;
	// end inline asm
	ld.shared.u32 	%r702, [%r6+84];
	ld.shared.u32 	%r703, [%r1279+56];
	// begin inline asm
	dp4a.s32.s32 %r701, %r702, %r703, %r573;
	// end inline asm
	ld.shared.u32 	%r706, [%r6+308];
	ld.shared.u32 	%r707, [%r1279+56];
	// begin inline asm
	dp4a.s32.s32 %r705, %r706, %r707, %r577;
	// end inline asm
	ld.shared.u32 	%r710, [%r6+532];
	ld.shared.u32 	%r711, [%r1279+56];
	// begin inline asm
	dp4a.s32.s32 %r709, %r710, %r711, %r581;
	// end inline asm
	ld.shared.u32 	%r714, [%r6+756];
	ld.shared.u32 	%r715, [%r1279+56];
	// begin inline asm
	dp4a.s32.s32 %r713, %r714, %r715, %r585;
	// end inline asm
	ld.shared.u32 	%r718, [%r6+84];
	ld.shared.u32 	%r719, [%r1279+2104];
	// begin inline asm
	dp4a.s32.s32 %r717, %r718, %r719, %r589;
	// end inline asm
	ld.shared.u32 	%r722, [%r6+308];
	ld.shared.u32 	%r723, [%r1279+2104];
	// begin inline asm
	dp4a.s32.s32 %r721, %r722, %r723, %r593;
	// end inline asm
	ld.shared.u32 	%r726, [%r6+532];
	ld.shared.u32 	%r727, [%r1279+2104];
	// begin inline asm
	dp4a.s32.s32 %r725, %r726, %r727, %r597;
	// end inline asm
	ld.shared.u32 	%r730, [%r6+756];
	ld.shared.u32 	%r731, [%r1279+2104];
	// begin inline asm
	dp4a.s32.s32 %r729, %r730, %r731, %r601;
	// end inline asm
	ld.shared.u32 	%r734, [%r6+84];
	ld.shared.u32 	%r735, [%r1279+60];
	// begin inline asm
	dp4a.s32.s32 %r733, %r734, %r735, %r605;
	// end inline asm
	ld.shared.u32 	%r738, [%r6+308];
	ld.shared.u32 	%r739, [%r1279+60];
	// begin inline asm
	dp4a.s32.s32 %r737, %r738, %r739, %r609;
	// end inline asm
	ld.shared.u32 	%r742, [%r6+532];
	ld.shared.u32 	%r743, [%r1279+60];
	// begin inline asm
	dp4a.s32.s32 %r741, %r742, %r743, %r613;
	// end inline asm
	ld.shared.u32 	%r746, [%r6+756];
	ld.shared.u32 	%r747, [%r1279+60];
	// begin inline asm
	dp4a.s32.s32 %r745, %r746, %r747, %r617;
	// end inline asm
	ld.shared.u32 	%r750, [%r6+84];
	ld.shared.u32 	%r751, [%r1279+2108];
	// begin inline asm
	dp4a.s32.s32 %r749, %r750, %r751, %r621;
	// end inline asm
	ld.shared.u32 	%r754, [%r6+308];
	ld.shared.u32 	%r755, [%r1279+2108];
	// begin inline asm
	dp4a.s32.s32 %r753, %r754, %r755, %r625;
	// end inline asm
	ld.shared.u32 	%r758, [%r6+532];
	ld.shared.u32 	%r759, [%r1279+2108];
	// begin inline asm
	dp4a.s32.s32 %r757, %r758, %r759, %r629;
	// end inline asm
	ld.shared.u32 	%r762, [%r6+756];
	ld.shared.u32 	%r763, [%r1279+2108];
	// begin inline asm
	dp4a.s32.s32 %r761, %r762, %r763, %r633;
	// end inline asm
	ld.shared.u32 	%r766, [%r6+112];
	ld.shared.u32 	%r767, [%r1279+64];
	// begin inline asm
	dp4a.s32.s32 %r765, %r766, %r767, %r637;
	// end inline asm
	ld.shared.u32 	%r770, [%r6+336];
	ld.shared.u32 	%r771, [%r1279+64];
	// begin inline asm
	dp4a.s32.s32 %r769, %r770, %r771, %r641;
	// end inline asm
	ld.shared.u32 	%r774, [%r6+560];
	ld.shared.u32 	%r775, [%r1279+64];
	// begin inline asm
	dp4a.s32.s32 %r773, %r774, %r775, %r645;
	// end inline asm
	ld.shared.u32 	%r778, [%r6+784];
	ld.shared.u32 	%r779, [%r1279+64];
	// begin inline asm
	dp4a.s32.s32 %r777, %r778, %r779, %r649;
	// end inline asm
	ld.shared.u32 	%r782, [%r6+112];
	ld.shared.u32 	%r783, [%r1279+2112];
	// begin inline asm
	dp4a.s32.s32 %r781, %r782, %r783, %r653;
	// end inline asm
	ld.shared.u32 	%r786, [%r6+336];
	ld.shared.u32 	%r787, [%r1279+2112];
	// begin inline asm
	dp4a.s32.s32 %r785, %r786, %r787, %r657;
	// end inline asm
	ld.shared.u32 	%r790, [%r6+560];
	ld.shared.u32 	%r791, [%r1279+2112];
	// begin inline asm
	dp4a.s32.s32 %r789, %r790, %r791, %r661;
	// end inline asm
	ld.shared.u32 	%r794, [%r6+784];
	ld.shared.u32 	%r795, [%r1279+2112];
	// begin inline asm
	dp4a.s32.s32 %r793, %r794, %r795, %r665;
	// end inline asm
	ld.shared.u32 	%r798, [%r6+112];
	ld.shared.u32 	%r799, [%r1279+68];
	// begin inline asm
	dp4a.s32.s32 %r797, %r798, %r799, %r669;
	// end inline asm
	ld.shared.u32 	%r802, [%r6+336];
	ld.shared.u32 	%r803, [%r1279+68];
	// begin inline asm
	dp4a.s32.s32 %r801, %r802, %r803, %r673;
	// end inline asm
	ld.shared.u32 	%r806, [%r6+560];
	ld.shared.u32 	%r807, [%r1279+68];
	// begin inline asm
	dp4a.s32.s32 %r805, %r806, %r807, %r677;
	// end inline asm
	ld.shared.u32 	%r810, [%r6+784];
	ld.shared.u32 	%r811, [%r1279+68];
	// begin inline asm
	dp4a.s32.s32 %r809, %r810, %r811, %r681;
	// end inline asm
	ld.shared.u32 	%r814, [%r6+112];
	ld.shared.u32 	%r815, [%r1279+2116];
	// begin inline asm
	dp4a.s32.s32 %r813, %r814, %r815, %r685;
	// end inline asm
	ld.shared.u32 	%r818, [%r6+336];
	ld.shared.u32 	%r819, [%r1279+2116];
	// begin inline asm
	dp4a.s32.s32 %r817, %r818, %r819, %r689;
	// end inline asm
	ld.shared.u32 	%r822, [%r6+560];
	ld.shared.u32 	%r823, [%r1279+2116];
	// begin inline asm
	dp4a.s32.s32 %r821, %r822, %r823, %r693;
	// end inline asm
	ld.shared.u32 	%r826, [%r6+784];
	ld.shared.u32 	%r827, [%r1279+2116];
	// begin inline asm
	dp4a.s32.s32 %r825, %r826, %r827, %r697;
	// end inline asm
	ld.shared.u32 	%r830, [%r6+112];
	ld.shared.u32 	%r831, [%r1279+72];
	// begin inline asm
	dp4a.s32.s32 %r829, %r830, %r831, %r701;
	// end inline asm
	ld.shared.u32 	%r834, [%r6+336];
	ld.shared.u32 	%r835, [%r1279+72];
	// begin inline asm
	dp4a.s32.s32 %r833, %r834, %r835, %r705;
	// end inline asm
	ld.shared.u32 	%r838, [%r6+560];
	ld.shared.u32 	%r839, [%r1279+72];
	// begin inline asm
	dp4a.s32.s32 %r837, %r838, %r839, %r709;
	// end inline asm
	ld.shared.u32 	%r842, [%r6+784];
	ld.shared.u32 	%r843, [%r1279+72];
	// begin inline asm
	dp4a.s32.s32 %r841, %r842, %r843, %r713;
	// end inline asm
	ld.shared.u32 	%r846, [%r6+112];
	ld.shared.u32 	%r847, [%r1279+2120];
	// begin inline asm
	dp4a.s32.s32 %r845, %r846, %r847, %r717;
	// end inline asm
	ld.shared.u32 	%r850, [%r6+336];
	ld.shared.u32 	%r851, [%r1279+2120];
	// begin inline asm
	dp4a.s32.s32 %r849, %r850, %r851, %r721;
	// end inline asm
	ld.shared.u32 	%r854, [%r6+560];
	ld.shared.u32 	%r855, [%r1279+2120];
	// begin inline asm
	dp4a.s32.s32 %r853, %r854, %r855, %r725;
	// end inline asm
	ld.shared.u32 	%r858, [%r6+784];
	ld.shared.u32 	%r859, [%r1279+2120];
	// begin inline asm
	dp4a.s32.s32 %r857, %r858, %r859, %r729;
	// end inline asm
	ld.shared.u32 	%r862, [%r6+112];
	ld.shared.u32 	%r863, [%r1279+76];
	// begin inline asm
	dp4a.s32.s32 %r861, %r862, %r863, %r733;
	// end inline asm
	ld.shared.u32 	%r866, [%r6+336];
	ld.shared.u32 	%r867, [%r1279+76];
	// begin inline asm
	dp4a.s32.s32 %r865, %r866, %r867, %r737;
	// end inline asm
	ld.shared.u32 	%r870, [%r6+560];
	ld.shared.u32 	%r871, [%r1279+76];
	// begin inline asm
	dp4a.s32.s32 %r869, %r870, %r871, %r741;
	// end inline asm
	ld.shared.u32 	%r874, [%r6+784];
	ld.shared.u32 	%r875, [%r1279+76];
	// begin inline asm
	dp4a.s32.s32 %r873, %r874, %r875, %r745;
	// end inline asm
	ld.shared.u32 	%r878, [%r6+112];
	ld.shared.u32 	%r879, [%r1279+2124];
	// begin inline asm
	dp4a.s32.s32 %r877, %r878, %r879, %r749;
	// end inline asm
	ld.shared.u32 	%r882, [%r6+336];
	ld.shared.u32 	%r883, [%r1279+2124];
	// begin inline asm
	dp4a.s32.s32 %r881, %r882, %r883, %r753;
	// end inline asm
	ld.shared.u32 	%r886, [%r6+560];
	ld.shared.u32 	%r887, [%r1279+2124];
	// begin inline asm
	dp4a.s32.s32 %r885, %r886, %r887, %r757;
	// end inline asm
	ld.shared.u32 	%r890, [%r6+784];
	ld.shared.u32 	%r891, [%r1279+2124];
	// begin inline asm
	dp4a.s32.s32 %r889, %r890, %r891, %r761;
	// end inline asm
	ld.shared.u32 	%r894, [%r6+140];
	ld.shared.u32 	%r895, [%r1279+80];
	// begin inline asm
	dp4a.s32.s32 %r893, %r894, %r895, %r765;
	// end inline asm
	ld.shared.u32 	%r898, [%r6+364];
	ld.shared.u32 	%r899, [%r1279+80];
	// begin inline asm
	dp4a.s32.s32 %r897, %r898, %r899, %r769;
	// end inline asm
	ld.shared.u32 	%r902, [%r6+588];
	ld.shared.u32 	%r903, [%r1279+80];
	// begin inline asm
	dp4a.s32.s32 %r901, %r902, %r903, %r773;
	// end inline asm
	ld.shared.u32 	%r906, [%r6+812];
	ld.shared.u32 	%r907, [%r1279+80];
	// begin inline asm
	dp4a.s32.s32 %r905, %r906, %r907, %r777;
	// end inline asm
	ld.shared.u32 	%r910, [%r6+140];
	ld.shared.u32 	%r911, [%r1279+2128];
	// begin inline asm
	dp4a.s32.s32 %r909, %r910, %r911, %r781;
	// end inline asm
	ld.shared.u32 	%r914, [%r6+364];
	ld.shared.u32 	%r915, [%r1279+2128];
	// begin inline asm
	dp4a.s32.s32 %r913, %r914, %r915, %r785;
	// end inline asm
	ld.shared.u32 	%r918, [%r6+588];
	ld.shared.u32 	%r919, [%r1279+2128];
	// begin inline asm
	dp4a.s32.s32 %r917, %r918, %r919, %r789;
	// end inline asm
	ld.shared.u32 	%r922, [%r6+812];
	ld.shared.u32 	%r923, [%r1279+2128];
	// begin inline asm
	dp4a.s32.s32 %r921, %r922, %r923, %r793;
	// end inline asm
	ld.shared.u32 	%r926, [%r6+140];
	ld.shared.u32 	%r927, [%r1279+84];
	// begin inline asm
	dp4a.s32.s32 %r925, %r926, %r927, %r797;
	// end inline asm
	ld.shared.u32 	%r930, [%r6+364];
	ld.shared.u32 	%r931, [%r1279+84];
	// begin inline asm
	dp4a.s32.s32 %r929, %r930, %r931, %r801;
	// end inline asm
	ld.shared.u32 	%r934, [%r6+588];
	ld.shared.u32 	%r935, [%r1279+84];
	// begin inline asm
	dp4a.s32.s32 %r933, %r934, %r935, %r805;
	// end inline asm
	ld.shared.u32 	%r938, [%r6+812];
	ld.shared.u32 	%r939, [%r1279+84];
	// begin inline asm
	dp4a.s32.s32 %r937, %r938, %r939, %r809;
	// end inline asm
	ld.shared.u32 	%r942, [%r6+140];
	ld.shared.u32 	%r943, [%r1279+2132];
	// begin inline asm
	dp4a.s32.s32 %r941, %r942, %r943, %r813;
	// end inline asm
	ld.shared.u32 	%r946, [%r6+364];
	ld.shared.u32 	%r947, [%r1279+2132];
	// begin inline asm
	dp4a.s32.s32 %r945, %r946, %r947, %r817;
	// end inline asm
	ld.shared.u32 	%r950, [%r6+588];
	ld.shared.u32 	%r951, [%r1279+2132];
	// begin inline asm
	dp4a.s32.s32 %r949, %r950, %r951, %r821;
	// end inline asm
	ld.shared.u32 	%r954, [%r6+812];
	ld.shared.u32 	%r955, [%r1279+2132];
	// begin inline asm
	dp4a.s32.s32 %r953, %r954, %r955, %r825;
	// end inline asm
	ld.shared.u32 	%r958, [%r6+140];
	ld.shared.u32 	%r959, [%r1279+88];
	// begin inline asm
	dp4a.s32.s32 %r957, %r958, %r959, %r829;
	// end inline asm
	ld.shared.u32 	%r962, [%r6+364];
	ld.shared.u32 	%r963, [%r1279+88];
	// begin inline asm
	dp4a.s32.s32 %r961, %r962, %r963, %r833;
	// end inline asm
	ld.shared.u32 	%r966, [%r6+588];
	ld.shared.u32 	%r967, [%r1279+88];
	// begin inline asm
	dp4a.s32.s32 %r965, %r966, %r967, %r837;
	// end inline asm
	ld.shared.u32 	%r970, [%r6+812];
	ld.shared.u32 	%r971, [%r1279+88];
	// begin inline asm
	dp4a.s32.s32 %r969, %r970, %r971, %r841;
	// end inline asm
	ld.shared.u32 	%r974, [%r6+140];
	ld.shared.u32 	%r975, [%r1279+2136];
	// begin inline asm
	dp4a.s32.s32 %r973, %r974, %r975, %r845;
	// end inline asm
	ld.shared.u32 	%r978, [%r6+364];
	ld.shared.u32 	%r979, [%r1279+2136];
	// begin inline asm
	dp4a.s32.s32 %r977, %r978, %r979, %r849;
	// end inline asm
	ld.shared.u32 	%r982, [%r6+588];
	ld.shared.u32 	%r983, [%r1279+2136];
	// begin inline asm
	dp4a.s32.s32 %r981, %r982, %r983, %r853;
	// end inline asm
	ld.shared.u32 	%r986, [%r6+812];
	ld.shared.u32 	%r987, [%r1279+2136];
	// begin inline asm
	dp4a.s32.s32 %r985, %r986, %r987, %r857;
	// end inline asm
	ld.shared.u32 	%r990, [%r6+140];
	ld.shared.u32 	%r991, [%r1279+92];
	// begin inline asm
	dp4a.s32.s32 %r989, %r990, %r991, %r861;
	// end inline asm
	ld.shared.u32 	%r994, [%r6+364];
	ld.shared.u32 	%r995, [%r1279+92];
	// begin inline asm
	dp4a.s32.s32 %r993, %r994, %r995, %r865;
	// end inline asm
	ld.shared.u32 	%r998, [%r6+588];
	ld.shared.u32 	%r999, [%r1279+92];
	// begin inline asm
	dp4a.s32.s32 %r997, %r998, %r999, %r869;
	// end inline asm
	ld.shared.u32 	%r1002, [%r6+812];
	ld.shared.u32 	%r1003, [%r1279+92];
	// begin inline asm
	dp4a.s32.s32 %r1001, %r1002, %r1003, %r873;
	// end inline asm
	ld.shared.u32 	%r1006, [%r6+140];
	ld.shared.u32 	%r1007, [%r1279+2140];
	// begin inline asm
	dp4a.s32.s32 %r1005, %r1006, %r1007, %r877;
	// end inline asm
	ld.shared.u32 	%r1010, [%r6+364];
	ld.shared.u32 	%r1011, [%r1279+2140];
	// begin inline asm
	dp4a.s32.s32 %r1009, %r1010, %r1011, %r881;
	// end inline asm
	ld.shared.u32 	%r1014, [%r6+588];
	ld.shared.u32 	%r1015, [%r1279+2140];
	// begin inline asm
	dp4a.s32.s32 %r1013, %r1014, %r1015, %r885;
	// end inline asm
	ld.shared.u32 	%r1018, [%r6+812];
	ld.shared.u32 	%r1019, [%r1279+2140];
	// begin inline asm
	dp4a.s32.s32 %r1017, %r1018, %r1019, %r889;
	// end inline asm
	ld.shared.u32 	%r1022, [%r6+168];
	ld.shared.u32 	%r1023, [%r1279+96];
	// begin inline asm
	dp4a.s32.s32 %r1021, %r1022, %r1023, %r893;
	// end inline asm
	ld.shared.u32 	%r1026, [%r6+392];
	ld.shared.u32 	%r1027, [%r1279+96];
	// begin inline asm
	dp4a.s32.s32 %r1025, %r1026, %r1027, %r897;
	// end inline asm
	ld.shared.u32 	%r1030, [%r6+616];
	ld.shared.u32 	%r1031, [%r1279+96];
	// begin inline asm
	dp4a.s32.s32 %r1029, %r1030, %r1031, %r901;
	// end inline asm
	ld.shared.u32 	%r1034, [%r6+840];
	ld.shared.u32 	%r1035, [%r1279+96];
	// begin inline asm
	dp4a.s32.s32 %r1033, %r1034, %r1035, %r905;
	// end inline asm
	ld.shared.u32 	%r1038, [%r6+168];
	ld.shared.u32 	%r1039, [%r1279+2144];
	// begin inline asm
	dp4a.s32.s32 %r1037, %r1038, %r1039, %r909;
	// end inline asm
	ld.shared.u32 	%r1042, [%r6+392];
	ld.shared.u32 	%r1043, [%r1279+2144];
	// begin inline asm
	dp4a.s32.s32 %r1041, %r1042, %r1043, %r913;
	// end inline asm
	ld.shared.u32 	%r1046, [%r6+616];
	ld.shared.u32 	%r1047, [%r1279+2144];
	// begin inline asm
	dp4a.s32.s32 %r1045, %r1046, %r1047, %r917;
	// end inline asm
	ld.shared.u32 	%r1050, [%r6+840];
	ld.shared.u32 	%r1051, [%r1279+2144];
	// begin inline asm
	dp4a.s32.s32 %r1049, %r1050, %r1051, %r921;
	// end inline asm
	ld.shared.u32 	%r1054, [%r6+168];
	ld.shared.u32 	%r1055, [%r1279+100];
	// begin inline asm
	dp4a.s32.s32 %r1053, %r1054, %r1055, %r925;
	// end inline asm
	ld.shared.u32 	%r1058, [%r6+392];
	ld.shared.u32 	%r1059, [%r1279+100];
	// begin inline asm
	dp4a.s32.s32 %r1057, %r1058, %r1059, %r929;
	// end inline asm
	ld.shared.u32 	%r1062, [%r6+616];
	ld.shared.u32 	%r1063, [%r1279+100];
	// begin inline asm
	dp4a.s32.s32 %r1061, %r1062, %r1063, %r933;
	// end inline asm
	ld.shared.u32 	%r1066, [%r6+840];
	ld.shared.u32 	%r1067, [%r1279+100];
	// begin inline asm
	dp4a.s32.s32 %r1065, %r1066, %r1067, %r937;
	// end inline asm
	ld.shared.u32 	%r1070, [%r6+168];
	ld.shared.u32 	%r1071, [%r1279+2148];
	// begin inline asm
	dp4a.s32.s32 %r1069, %r1070, %r1071, %r941;
	// end inline asm
	ld.shared.u32 	%r1074, [%r6+392];
	ld.shared.u32 	%r1075, [%r1279+2148];
	// begin inline asm
	dp4a.s32.s32 %r1073, %r1074, %r1075, %r945;
	// end inline asm
	ld.shared.u32 	%r1078, [%r6+616];
	ld.shared.u32 	%r1079, [%r1279+2148];
	// begin inline asm
	dp4a.s32.s32 %r1077, %r1078, %r1079, %r949;
	// end inline asm
	ld.shared.u32 	%r1082, [%r6+840];
	ld.shared.u32 	%r1083, [%r1279+2148];
	// begin inline asm
	dp4a.s32.s32 %r1081, %r1082, %r1083, %r953;
	// end inline asm
	ld.shared.u32 	%r1086, [%r6+168];
	ld.shared.u32 	%r1087, [%r1279+104];
	// begin inline asm
	dp4a.s32.s32 %r1085, %r1086, %r1087, %r957;
	// end inline asm
	ld.shared.u32 	%r1090, [%r6+392];
	ld.shared.u32 	%r1091, [%r1279+104];
	// begin inline asm
	dp4a.s32.s32 %r1089, %r1090, %r1091, %r961;
	// end inline asm
	ld.shared.u32 	%r1094, [%r6+616];
	ld.shared.u32 	%r1095, [%r1279+104];
	// begin inline asm
	dp4a.s32.s32 %r1093, %r1094, %r1095, %r965;
	// end inline asm
	ld.shared.u32 	%r1098, [%r6+840];
	ld.shared.u32 	%r1099, [%r1279+104];
	// begin inline asm
	dp4a.s32.s32 %r1097, %r1098, %r1099, %r969;
	// end inline asm
	ld.shared.u32 	%r1102, [%r6+168];
	ld.shared.u32 	%r1103, [%r1279+2152];
	// begin inline asm
	dp4a.s32.s32 %r1101, %r1102, %r1103, %r973;
	// end inline asm
	ld.shared.u32 	%r1106, [%r6+392];
	ld.shared.u32 	%r1107, [%r1279+2152];
	// begin inline asm
	dp4a.s32.s32 %r1105, %r1106, %r1107, %r977;
	// end inline asm
	ld.shared.u32 	%r1110, [%r6+616];
	ld.shared.u32 	%r1111, [%r1279+2152];
	// begin inline asm
	dp4a.s32.s32 %r1109, %r1110, %r1111, %r981;
	// end inline asm
	ld.shared.u32 	%r1114, [%r6+840];
	ld.shared.u32 	%r1115, [%r1279+2152];
	// begin inline asm
	dp4a.s32.s32 %r1113, %r1114, %r1115, %r985;
	// end inline asm
	ld.shared.u32 	%r1118, [%r6+168];
	ld.shared.u32 	%r1119, [%r1279+108];
	// begin inline asm
	dp4a.s32.s32 %r1117, %r1118, %r1119, %r989;
	// end inline asm
	ld.shared.u32 	%r1122, [%r6+392];
	ld.shared.u32 	%r1123, [%r1279+108];
	// begin inline asm
	dp4a.s32.s32 %r1121, %r1122, %r1123, %r993;
	// end inline asm
	ld.shared.u32 	%r1126, [%r6+616];
	ld.shared.u32 	%r1127, [%r1279+108];
	// begin inline asm
	dp4a.s32.s32 %r1125, %r1126, %r1127, %r997;
	// end inline asm
	ld.shared.u32 	%r1130, [%r6+840];
	ld.shared.u32 	%r1131, [%r1279+108];
	// begin inline asm
	dp4a.s32.s32 %r1129, %r1130, %r1131, %r1001;
	// end inline asm
	ld.shared.u32 	%r1134, [%r6+168];
	ld.shared.u32 	%r1135, [%r1279+2156];
	// begin inline asm
	dp4a.s32.s32 %r1133, %r1134, %r1135, %r1005;
	// end inline asm
	ld.shared.u32 	%r1138, [%r6+392];
	ld.shared.u32 	%r1139, [%r1279+2156];
	// begin inline asm
	dp4a.s32.s32 %r1137, %r1138, %r1139, %r1009;
	// end inline asm
	ld.shared.u32 	%r1142, [%r6+616];
	ld.shared.u32 	%r1143, [%r1279+2156];
	// begin inline asm
	dp4a.s32.s32 %r1141, %r1142, %r1143, %r1013;
	// end inline asm
	ld.shared.u32 	%r1146, [%r6+840];
	ld.shared.u32 	%r1147, [%r1279+2156];
	// begin inline asm
	dp4a.s32.s32 %r1145, %r1146, %r1147, %r1017;
	// end inline asm
	ld.shared.u32 	%r1150, [%r6+196];
	ld.shared.u32 	%r1151, [%r1279+112];
	// begin inline asm
	dp4a.s32.s32 %r1505, %r1150, %r1151, %r1021;
	// end inline asm
	ld.shared.u32 	%r1154, [%r6+420];
	ld.shared.u32 	%r1155, [%r1279+112];
	// begin inline asm
	dp4a.s32.s32 %r1497, %r1154, %r1155, %r1025;
	// end inline asm
	ld.shared.u32 	%r1158, [%r6+644];
	ld.shared.u32 	%r1159, [%r1279+112];
	// begin inline asm
	dp4a.s32.s32 %r1489, %r1158, %r1159, %r1029;
	// end inline asm
	ld.shared.u32 	%r1162, [%r6+868];
	ld.shared.u32 	%r1163, [%r1279+112];
	// begin inline asm
	dp4a.s32.s32 %r1481, %r1162, %r1163, %r1033;
	// end inline asm
	ld.shared.u32 	%r1166, [%r6+196];
	ld.shared.u32 	%r1167, [%r1279+2160];
	// begin inline asm
	dp4a.s32.s32 %r1501, %r1166, %r1167, %r1037;
	// end inline asm
	ld.shared.u32 	%r1170, [%r6+420];
	ld.shared.u32 	%r1171, [%r1279+2160];
	// begin inline asm
	dp4a.s32.s32 %r1493, %r1170, %r1171, %r1041;
	// end inline asm
	ld.shared.u32 	%r1174, [%r6+644];
	ld.shared.u32 	%r1175, [%r1279+2160];
	// begin inline asm
	dp4a.s32.s32 %r1485, %r1174, %r1175, %r1045;
	// end inline asm
	ld.shared.u32 	%r1178, [%r6+868];
	ld.shared.u32 	%r1179, [%r1279+2160];
	// begin inline asm
	dp4a.s32.s32 %r1477, %r1178, %r1179, %r1049;
	// end inline asm
	ld.shared.u32 	%r1182, [%r6+196];
	ld.shared.u32 	%r1183, [%r1279+116];
	// begin inline asm
	dp4a.s32.s32 %r1504, %r1182, %r1183, %r1053;
	// end inline asm
	ld.shared.u32 	%r1186, [%r6+420];
	ld.shared.u32 	%r1187, [%r1279+116];
	// begin inline asm
	dp4a.s32.s32 %r1496, %r1186, %r1187, %r1057;
	// end inline asm
	ld.shared.u32 	%r1190, [%r6+644];
	ld.shared.u32 	%r1191, [%r1279+116];
	// begin inline asm
	dp4a.s32.s32 %r1488, %r1190, %r1191, %r1061;
	// end inline asm
	ld.shared.u32 	%r1194, [%r6+868];
	ld.shared.u32 	%r1195, [%r1279+116];
	// begin inline asm
	dp4a.s32.s32 %r1480, %r1194, %r1195, %r1065;
	// end inline asm
	ld.shared.u32 	%r1198, [%r6+196];
	ld.shared.u32 	%r1199, [%r1279+2164];
	// begin inline asm
	dp4a.s32.s32 %r1500, %r1198, %r1199, %r1069;
	// end inline asm
	ld.shared.u32 	%r1202, [%r6+420];
	ld.shared.u32 	%r1203, [%r1279+2164];
	// begin inline asm
	dp4a.s32.s32 %r1492, %r1202, %r1203, %r1073;
	// end inline asm
	ld.shared.u32 	%r1206, [%r6+644];
	ld.shared.u32 	%r1207, [%r1279+2164];
	// begin inline asm
	dp4a.s32.s32 %r1484, %r1206, %r1207, %r1077;
	// end inline asm
	ld.shared.u32 	%r1210, [%r6+868];
	ld.shared.u32 	%r1211, [%r1279+2164];
	// begin inline asm
	dp4a.s32.s32 %r1476, %r1210, %r1211, %r1081;
	// end inline asm
	ld.shared.u32 	%r1214, [%r6+196];
	ld.shared.u32 	%r1215, [%r1279+120];
	// begin inline asm
	dp4a.s32.s32 %r1503, %r1214, %r1215, %r1085;
	// end inline asm
	ld.shared.u32 	%r1218, [%r6+420];
	ld.shared.u32 	%r1219, [%r1279+120];
	// begin inline asm
	dp4a.s32.s32 %r1495, %r1218, %r1219, %r1089;
	// end inline asm
	ld.shared.u32 	%r1222, [%r6+644];
	ld.shared.u32 	%r1223, [%r1279+120];
	// begin inline asm
	dp4a.s32.s32 %r1487, %r1222, %r1223, %r1093;
	// end inline asm
	ld.shared.u32 	%r1226, [%r6+868];
	ld.shared.u32 	%r1227, [%r1279+120];
	// begin inline asm
	dp4a.s32.s32 %r1479, %r1226, %r1227, %r1097;
	// end inline asm
	ld.shared.u32 	%r1230, [%r6+196];
	ld.shared.u32 	%r1231, [%r1279+2168];
	// begin inline asm
	dp4a.s32.s32 %r1499, %r1230, %r1231, %r1101;
	// end inline asm
	ld.shared.u32 	%r1234, [%r6+420];
	ld.shared.u32 	%r1235, [%r1279+2168];
	// begin inline asm
	dp4a.s32.s32 %r1491, %r1234, %r1235, %r1105;
	// end inline asm
	ld.shared.u32 	%r1238, [%r6+644];
	ld.shared.u32 	%r1239, [%r1279+2168];
	// begin inline asm
	dp4a.s32.s32 %r1483, %r1238, %r1239, %r1109;
	// end inline asm
	ld.shared.u32 	%r1242, [%r6+868];
	ld.shared.u32 	%r1243, [%r1279+2168];
	// begin inline asm
	dp4a.s32.s32 %r1475, %r1242, %r1243, %r1113;
	// end inline asm
	ld.shared.u32 	%r1246, [%r6+196];
	ld.shared.u32 	%r1247, [%r1279+124];
	// begin inline asm
	dp4a.s32.s32 %r1502, %r1246, %r1247, %r1117;
	// end inline asm
	ld.shared.u32 	%r1250, [%r6+420];
	ld.shared.u32 	%r1251, [%r1279+124];
	// begin inline asm
	dp4a.s32.s32 %r1494, %r1250, %r1251, %r1121;
	// end inline asm
	ld.shared.u32 	%r1254, [%r6+644];
	ld.shared.u32 	%r1255, [%r1279+124];
	// begin inline asm
	dp4a.s32.s32 %r1486, %r1254, %r1255, %r1125;
	// end inline asm
	ld.shared.u32 	%r1258, [%r6+868];
	ld.shared.u32 	%r1259, [%r1279+124];
	// begin inline asm
	dp4a.s32.s32 %r1478, %r1258, %r1259, %r1129;
	// end inline asm
	ld.shared.u32 	%r1262, [%r6+196];
	ld.shared.u32 	%r1263, [%r1279+2172];
	// begin inline asm
	dp4a.s32.s32 %r1498, %r1262, %r1263, %r1133;
	// end inline asm
	ld.shared.u32 	%r1266, [%r6+420];
	ld.shared.u32 	%r1267, [%r1279+2172];
	// begin inline asm
	dp4a.s32.s32 %r1490, %r1266, %r1267, %r1137;
	// end inline asm
	ld.shared.u32 	%r1270, [%r6+644];
	ld.shared.u32 	%r1271, [%r1279+2172];
	// begin inline asm
	dp4a.s32.s32 %r1482, %r1270, %r1271, %r1141;
	// end inline asm
	ld.shared.u32 	%r1274, [%r6+868];
	ld.shared.u32 	%r1275, [%r1279+2172];
	// begin inline asm
	dp4a.s32.s32 %r1474, %r1274, %r1275, %r1145;
	// end inline asm
	add.s32 	%r1506, %r1506, 1;
	add.s64 	%rd333, %rd333, 128;
	add.s32 	%r1473, %r1473, 128;
	add.s32 	%r1472, %r1472, 128;
	add.s32 	%r1471, %r1471, 128;
	add.s32 	%r1470, %r1470, 128;
	add.s32 	%r1469, %r1469, 128;
	add.s32 	%r1468, %r1468, 128;
	add.s32 	%r1467, %r1467, 128;
	add.s32 	%r1466, %r1466, 128;
	add.s32 	%r1465, %r1465, 128;
	add.s32 	%r1464, %r1464, 1568;
	setp.ne.s32 	%p36, %r1506, 64;
	@%p36 bra 	$L__BB68_1;
	ld.param.u64 	%rd332, [fused_nn_conv2d_cast_fixed_point_multiply_add_cast_fixed_point_multiply_add_cast_16086763325481941859__kernel0_param_4];
	ld.param.u64 	%rd331, [fused_nn_conv2d_cast_fixed_point_multiply_add_cast_fixed_point_multiply_add_cast_16086763325481941859__kernel0_param_3];
	ld.param.u64 	%rd330, [fused_nn_conv2d_cast_fixed_point_multiply_add_cast_fixed_point_multiply_add_cast_16086763325481941859__kernel0_param_2];
	shl.b32 	%r1280, %r5, 7;
	shl.b32 	%r1281, %r107, 2;
	add.s32 	%r1282, %r1280, %r1281;
	mul.lo.s32 	%r1283, %r5, 6272;
	mad.lo.s32 	%r1284, %r1, 100352, %r1283;
	mad.lo.s32 	%r1285, %r107, 196, %r1284;
	add.s32 	%r1286, %r1285, %r3;
	add.s32 	%r1287, %r1286, %r4;
	cvta.to.global.u64 	%rd33, %rd331;
	cvta.to.global.u64 	%rd34, %rd332;
	cvta.to.global.u64 	%rd35, %rd330;
	cvt.s64.s32 	%rd36, %r1505;
	mad.lo.s64 	%rd37, %rd36, 134614315040768, 1073741824;
	shr.u64 	%rd38, %rd37, 31;
	cvt.u32.u64 	%r1288, %rd38;
	mul.wide.u32 	%rd39, %r1282, 4;
	add.s64 	%rd40, %rd33, %rd39;
	ld.global.nc.u32 	%r1289, [%rd40];
	add.s32 	%r1290, %r1289, %r1288;
	cvt.s64.s32 	%rd41, %r1290;
	mad.lo.s64 	%rd42, %rd41, 2147483876, 1073741824;
	shr.u64 	%rd43, %rd42, 31;
	cvt.u32.u64 	%r1291, %rd43;
	add.s64 	%rd44, %rd34, %rd39;
	ld.global.nc.u32 	%r1292, [%rd44];
	add.s32 	%r1293, %r1292, %r1291;
	max.s32 	%r1294, %r1293, 0;
	mul.wide.u32 	%rd45, %r1294, 2131207242;
	add.s64 	%rd46, %rd45, 18014398509481984;
	shr.u64 	%rd47, %rd46, 55;
	cvt.u64.u32 	%rd48, %r1287;
	add.s64 	%rd49, %rd35, %rd48;
	st.global.u8 	[%rd49], %rd47;
	cvt.s64.s32 	%rd50, %r1497;
	mad.lo.s64 	%rd51, %rd50, 134614315040768, 1073741824;
	shr.u64 	%rd52, %rd51, 31;
	cvt.u32.u64 	%r1295, %rd52;
	add.s32 	%r1296, %r1289, %r1295;
	cvt.s64.s32 	%rd53, %r1296;
	mad.lo.s64 	%rd54, %rd53, 2147483876, 1073741824;
	shr.u64 	%rd55, %rd54, 31;
	cvt.u32.u64 	%r1297, %rd55;
	add.s32 	%r1298, %r1292, %r1297;
	max.s32 	%r1299, %r1298, 0;
	mul.wide.u32 	%rd56, %r1299, 2131207242;
	add.s64 	%rd57, %rd56, 18014398509481984;
	shr.u64 	%rd58, %rd57, 55;
	st.global.u8 	[%rd49+25088], %rd58;
	cvt.s64.s32 	%rd59, %r1489;
	mad.lo.s64 	%rd60, %rd59, 134614315040768, 1073741824;
	shr.u64 	%rd61, %rd60, 31;
	cvt.u32.u64 	%r1300, %rd61;
	add.s32 	%r1301, %r1289, %r1300;
	cvt.s64.s32 	%rd62, %r1301;
	mad.lo.s64 	%rd63, %rd62, 2147483876, 1073741824;
	shr.u64 	%rd64, %rd63, 31;
	cvt.u32.u64 	%r1302, %rd64;
	add.s32 	%r1303, %r1292, %r1302;
	max.s32 	%r1304, %r1303, 0;
	mul.wide.u32 	%rd65, %r1304, 2131207242;
	add.s64 	%rd66, %rd65, 18014398509481984;
	shr.u64 	%rd67, %rd66, 55;
	st.global.u8 	[%rd49+50176], %rd67;
	cvt.s64.s32 	%rd68, %r1481;
	mad.lo.s64 	%rd69, %rd68, 134614315040768, 1073741824;
	shr.u64 	%rd70, %rd69, 31;
	cvt.u32.u64 	%r1305, %rd70;
	add.s32 	%r1306, %r1289, %r1305;
	cvt.s64.s32 	%rd71, %r1306;
	mad.lo.s64 	%rd72, %rd71, 2147483876, 1073741824;
	shr.u64 	%rd73, %rd72, 31;
	cvt.u32.u64 	%r1307, %rd73;
	add.s32 	%r1308, %r1292, %r1307;
	max.s32 	%r1309, %r1308, 0;
	mul.wide.u32 	%rd74, %r1309, 2131207242;
	add.s64 	%rd75, %rd74, 18014398509481984;
	shr.u64 	%rd76, %rd75, 55;
	st.global.u8 	[%rd49+75264], %rd76;
	cvt.s64.s32 	%rd77, %r1501;
	mad.lo.s64 	%rd78, %rd77, 134614315040768, 1073741824;
	shr.u64 	%rd79, %rd78, 31;
	cvt.u32.u64 	%r1310, %rd79;
	ld.global.nc.u32 	%r1311, [%rd40+256];
	add.s32 	%r1312, %r1311, %r1310;
	cvt.s64.s32 	%rd80, %r1312;
	mad.lo.s64 	%rd81, %rd80, 2147483876, 1073741824;
	shr.u64 	%rd82, %rd81, 31;
	cvt.u32.u64 	%r1313, %rd82;
	ld.global.nc.u32 	%r1314, [%rd44+256];
	add.s32 	%r1315, %r1314, %r1313;
	max.s32 	%r1316, %r1315, 0;
	mul.wide.u32 	%rd83, %r1316, 2131207242;
	add.s64 	%rd84, %rd83, 18014398509481984;
	shr.u64 	%rd85, %rd84, 55;
	st.global.u8 	[%rd49+3136], %rd85;
	cvt.s64.s32 	%rd86, %r1493;
	mad.lo.s64 	%rd87, %rd86, 134614315040768, 1073741824;
	shr.u64 	%rd88, %rd87, 31;
	cvt.u32.u64 	%r1317, %rd88;
	add.s32 	%r1318, %r1311, %r1317;
	cvt.s64.s32 	%rd89, %r1318;
	mad.lo.s64 	%rd90, %rd89, 2147483876, 1073741824;
	shr.u64 	%rd91, %rd90, 31;
	cvt.u32.u64 	%r1319, %rd91;
	add.s32 	%r1320, %r1314, %r1319;
	max.s32 	%r1321, %r1320, 0;
	mul.wide.u32 	%rd92, %r1321, 2131207242;
	add.s64 	%rd93, %rd92, 18014398509481984;
	shr.u64 	%rd94, %rd93, 55;
	st.global.u8 	[%rd49+28224], %rd94;
	cvt.s64.s32 	%rd95, %r1485;
	mad.lo.s64 	%rd96, %rd95, 134614315040768, 1073741824;
	shr.u64 	%rd97, %rd96, 31;
	cvt.u32.u64 	%r1322, %rd97;
	add.s32 	%r1323, %r1311, %r1322;
	cvt.s64.s32 	%rd98, %r1323;
	mad.lo.s64 	%rd99, %rd98, 2147483876, 1073741824;
	shr.u64 	%rd100, %rd99, 31;
	cvt.u32.u64 	%r1324, %rd100;
	add.s32 	%r1325, %r1314, %r1324;
	max.s32 	%r1326, %r1325, 0;
	mul.wide.u32 	%rd101, %r1326, 2131207242;
	add.s64 	%rd102, %rd101, 18014398509481984;
	shr.u64 	%rd103, %rd102, 55;
	st.global.u8 	[%rd49+53312], %rd103;
	cvt.s64.s32 	%rd104, %r1477;
	mad.lo.s64 	%rd105, %rd104, 134614315040768, 1073741824;
	shr.u64 	%rd106, %rd105, 31;
	cvt.u32.u64 	%r1327, %rd106;
	add.s32 	%r1328, %r1311, %r1327;
	cvt.s64.s32 	%rd107, %r1328;
	mad.lo.s64 	%rd108, %rd107, 2147483876, 1073741824;
	shr.u64 	%rd109, %rd108, 31;
	cvt.u32.u64 	%r1329, %rd109;
	add.s32 	%r1330, %r1314, %r1329;
	max.s32 	%r1331, %r1330, 0;
	mul.wide.u32 	%rd110, %r1331, 2131207242;
	add.s64 	%rd111, %rd110, 18014398509481984;
	shr.u64 	%rd112, %rd111, 55;
	st.global.u8 	[%rd49+78400], %rd112;
	cvt.s64.s32 	%rd113, %r1504;
	mad.lo.s64 	%rd114, %rd113, 134614315040768, 1073741824;
	shr.u64 	%rd115, %rd114, 31;
	cvt.u32.u64 	%r1332, %rd115;
	ld.global.nc.u32 	%r1333, [%rd40+4];
	add.s32 	%r1334, %r1333, %r1332;
	cvt.s64.s32 	%rd116, %r1334;
	mad.lo.s64 	%rd117, %rd116, 2147483876, 1073741824;
	shr.u64 	%rd118, %rd117, 31;
	cvt.u32.u64 	%r1335, %rd118;
	ld.global.nc.u32 	%r1336, [%rd44+4];
	add.s32 	%r1337, %r1336, %r1335;
	max.s32 	%r1338, %r1337, 0;
	mul.wide.u32 	%rd119, %r1338, 2131207242;
	add.s64 	%rd120, %rd119, 18014398509481984;
	shr.u64 	%rd121, %rd120, 55;
	st.global.u8 	[%rd49+1], %rd121;
	cvt.s64.s32 	%rd122, %r1496;
	mad.lo.s64 	%rd123, %rd122, 134614315040768, 1073741824;
	shr.u64 	%rd124, %rd123, 31;
	cvt.u32.u64 	%r1339, %rd124;
	add.s32 	%r1340, %r1333, %r1339;
	cvt.s64.s32 	%rd125, %r1340;
	mad.lo.s64 	%rd126, %rd125, 2147483876, 1073741824;
	shr.u64 	%rd127, %rd126, 31;
	cvt.u32.u64 	%r1341, %rd127;
	add.s32 	%r1342, %r1336, %r1341;
	max.s32 	%r1343, %r1342, 0;
	mul.wide.u32 	%rd128, %r1343, 2131207242;
	add.s64 	%rd129, %rd128, 18014398509481984;
	shr.u64 	%rd130, %rd129, 55;
	st.global.u8 	[%rd49+25089], %rd130;
	cvt.s64.s32 	%rd131, %r1488;
	mad.lo.s64 	%rd132, %rd131, 134614315040768, 1073741824;
	shr.u64 	%rd133, %rd132, 31;
	cvt.u32.u64 	%r1344, %rd133;
	add.s32 	%r1345, %r1333, %r1344;
	cvt.s64.s32 	%rd134, %r1345;
	mad.lo.s64 	%rd135, %rd134, 2147483876, 1073741824;
	shr.u64 	%rd136, %rd135, 31;
	cvt.u32.u64 	%r1346, %rd136;
	add.s32 	%r1347, %r1336, %r1346;
	max.s32 	%r1348, %r1347, 0;
	mul.wide.u32 	%rd137, %r1348, 2131207242;
	add.s64 	%rd138, %rd137, 18014398509481984;
	shr.u64 	%rd139, %rd138, 55;
	st.global.u8 	[%rd49+50177], %rd139;
	cvt.s64.s32 	%rd140, %r1480;
	mad.lo.s64 	%rd141, %rd140, 134614315040768, 1073741824;
	shr.u64 	%rd142, %rd141, 31;
	cvt.u32.u64 	%r1349, %rd142;
	add.s32 	%r1350, %r1333, %r1349;
	cvt.s64.s32 	%rd143, %r1350;
	mad.lo.s64 	%rd144, %rd143, 2147483876, 1073741824;
	shr.u64 	%rd145, %rd144, 31;
	cvt.u32.u64 	%r1351, %rd145;
	add.s32 	%r1352, %r1336, %r1351;
	max.s32 	%r1353, %r1352, 0;
	mul.wide.u32 	%rd146, %r1353, 2131207242;
	add.s64 	%rd147, %rd146, 18014398509481984;
	shr.u64 	%rd148, %rd147, 55;
	st.global.u8 	[%rd49+75265], %rd148;
	cvt.s64.s32 	%rd149, %r1500;
	mad.lo.s64 	%rd150, %rd149, 134614315040768, 1073741824;
	shr.u64 	%rd151, %rd150, 31;
	cvt.u32.u64 	%r1354, %rd151;
	ld.global.nc.u32 	%r1355, [%rd40+260];
	add.s32 	%r1356, %r1355, %r1354;
	cvt.s64.s32 	%rd152, %r1356;
	mad.lo.s64 	%rd153, %rd152, 2147483876, 1073741824;
	shr.u64 	%rd154, %rd153, 31;
	cvt.u32.u64 	%r1357, %rd154;
	ld.global.nc.u32 	%r1358, [%rd44+260];
	add.s32 	%r1359, %r1358, %r1357;
	max.s32 	%r1360, %r1359, 0;
	mul.wide.u32 	%rd155, %r1360, 2131207242;
	add.s64 	%rd156, %rd155, 18014398509481984;
	shr.u64 	%rd157, %rd156, 55;
	st.global.u8 	[%rd49+3137], %rd157;
	cvt.s64.s32 	%rd158, %r1492;
	mad.lo.s64 	%rd159, %rd158, 134614315040768, 1073741824;
	shr.u64 	%rd160, %rd159, 31;
	cvt.u32.u64 	%r1361, %rd160;
	add.s32 	%r1362, %r1355, %r1361;
	cvt.s64.s32 	%rd161, %r1362;
	mad.lo.s64 	%rd162, %rd161, 2147483876, 1073741824;
	shr.u64 	%rd163, %rd162, 31;
	cvt.u32.u64 	%r1363, %rd163;
	add.s32 	%r1364, %r1358, %r1363;
	max.s32 	%r1365, %r1364, 0;
	mul.wide.u32 	%rd164, %r1365, 2131207242;
	add.s64 	%rd165, %rd164, 18014398509481984;
	shr.u64 	%rd166, %rd165, 55;
	st.global.u8 	[%rd49+28225], %rd166;
	cvt.s64.s32 	%rd167, %r1484;
	mad.lo.s64 	%rd168, %rd167, 134614315040768, 1073741824;
	shr.u64 	%rd169, %rd168, 31;
	cvt.u32.u64 	%r1366, %rd169;
	add.s32 	%r1367, %r1355, %r1366;
	cvt.s64.s32 	%rd170, %r1367;
	mad.lo.s64 	%rd171, %rd170, 2147483876, 1073741824;
	shr.u64 	%rd172, %rd171, 31;
	cvt.u32.u64 	%r1368, %rd172;
	add.s32 	%r1369, %r1358, %r1368;
	max.s32 	%r1370, %r1369, 0;
	mul.wide.u32 	%rd173, %r1370, 2131207242;
	add.s64 	%rd174, %rd173, 18014398509481984;
	shr.u64 	%rd175, %rd174, 55;
	st.global.u8 	[%rd49+53313], %rd175;
	cvt.s64.s32 	%rd176, %r1476;
	mad.lo.s64 	%rd177, %rd176, 134614315040768, 1073741824;
	shr.u64 	%rd178, %rd177, 31;
	cvt.u32.u64 	%r1371, %rd178;
	add.s32 	%r1372, %r1355, %r1371;
	cvt.s64.s32 	%rd179, %r1372;
	mad.lo.s64 	%rd180, %rd179, 2147483876, 1073741824;
	shr.u64 	%rd181, %rd180, 31;
	cvt.u32.u64 	%r1373, %rd181;
	add.s32 	%r1374, %r1358, %r1373;
	max.s32 	%r1375, %r1374, 0;
	mul.wide.u32 	%rd182, %r1375, 2131207242;
	add.s64 	%rd183, %rd182, 18014398509481984;
	shr.u64 	%rd184, %rd183, 55;
	st.global.u8 	[%rd49+78401], %rd184;
	cvt.s64.s32 	%rd185, %r1503;
	mad.lo.s64 	%rd186, %rd185, 134614315040768, 1073741824;
	shr.u64 	%rd187, %rd186, 31;
	cvt.u32.u64 	%r1376, %rd187;
	ld.global.nc.u32 	%r1377, [%rd40+8];
	add.s32 	%r1378, %r1377, %r1376;
	cvt.s64.s32 	%rd188, %r1378;
	mad.lo.s64 	%rd189, %rd188, 2147483876, 1073741824;
	shr.u64 	%rd190, %rd189, 31;
	cvt.u32.u64 	%r1379, %rd190;
	ld.global.nc.u32 	%r1380, [%rd44+8];
	add.s32 	%r1381, %r1380, %r1379;
	max.s32 	%r1382, %r1381, 0;
	mul.wide.u32 	%rd191, %r1382, 2131207242;
	add.s64 	%rd192, %rd191, 18014398509481984;
	shr.u64 	%rd193, %rd192, 55;
	st.global.u8 	[%rd49+2], %rd193;
	cvt.s64.s32 	%rd194, %r1495;
	mad.lo.s64 	%rd195, %rd194, 134614315040768, 1073741824;
	shr.u64 	%rd196, %rd195, 31;
	cvt.u32.u64 	%r1383, %rd196;
	add.s32 	%r1384, %r1377, %r1383;
	cvt.s64.s32 	%rd197, %r1384;
	mad.lo.s64 	%rd198, %rd197, 2147483876, 1073741824;
	shr.u64 	%rd199, %rd198, 31;
	cvt.u32.u64 	%r1385, %rd199;
	add.s32 	%r1386, %r1380, %r1385;
	max.s32 	%r1387, %r1386, 0;
	mul.wide.u32 	%rd200, %r1387, 2131207242;
	add.s64 	%rd201, %rd200, 18014398509481984;
	shr.u64 	%rd202, %rd201, 55;
	st.global.u8 	[%rd49+25090], %rd202;
	cvt.s64.s32 	%rd203, %r1487;
	mad.lo.s64 	%rd204, %rd203, 134614315040768, 1073741824;
	shr.u64 	%rd205, %rd204, 31;
	cvt.u32.u64 	%r1388, %rd205;
	add.s32 	%r1389, %r1377, %r1388;
	cvt.s64.s32 	%rd206, %r1389;
	mad.lo.s64 	%rd207, %rd206, 2147483876, 1073741824;
	shr.u64 	%rd208, %rd207, 31;
	cvt.u32.u64 	%r1390, %rd208;
	add.s32 	%r1391, %r1380, %r1390;
	max.s32 	%r1392, %r1391, 0;
	mul.wide.u32 	%rd209, %r1392, 2131207242;
	add.s64 	%rd210, %rd209, 18014398509481984;
	shr.u64 	%rd211, %rd210, 55;
	st.global.u8 	[%rd49+50178], %rd211;
	cvt.s64.s32 	%rd212, %r1479;
	mad.lo.s64 	%rd213, %rd212, 134614315040768, 1073741824;
	shr.u64 	%rd214, %rd213, 31;
	cvt.u32.u64 	%r1393, %rd214;
	add.s32 	%r1394, %r1377, %r1393;
	cvt.s64.s32 	%rd215, %r1394;
	mad.lo.s64 	%rd216, %rd215, 2147483876, 1073741824;
	shr.u64 	%rd217, %rd216, 31;
	cvt.u32.u64 	%r1395, %rd217;
	add.s32 	%r1396, %r1380, %r1395;
	max.s32 	%r1397, %r1396, 0;
	mul.wide.u32 	%rd218, %r1397, 2131207242;
	add.s64 	%rd219, %rd218, 18014398509481984;
	shr.u64 	%rd220, %rd219, 55;
	st.global.u8 	[%rd49+75266], %rd220;
	cvt.s64.s32 	%rd221, %r1499;
	mad.lo.s64 	%rd222, %rd221, 134614315040768, 1073741824;
	shr.u64 	%rd223, %rd222, 31;
	cvt.u32.u64 	%r1398, %rd223;
	ld.global.nc.u32 	%r1399, [%rd40+264];
	add.s32 	%r1400, %r1399, %r1398;
	cvt.s64.s32 	%rd224, %r1400;
	mad.lo.s64 	%rd225, %rd224, 2147483876, 1073741824;
	shr.u64 	%rd226, %rd225, 31;
	cvt.u32.u64 	%r1401, %rd226;
	ld.global.nc.u32 	%r1402, [%rd44+264];
	add.s32 	%r1403, %r1402, %r1401;
	max.s32 	%r1404, %r1403, 0;
	mul.wide.u32 	%rd227, %r1404, 2131207242;
	add.s64 	%rd228, %rd227, 18014398509481984;
	shr.u64 	%rd229, %rd228, 55;
	st.global.u8 	[%rd49+3138], %rd229;
	cvt.s64.s32 	%rd230, %r1491;
	mad.lo.s64 	%rd231, %rd230, 134614315040768, 1073741824;
	shr.u64 	%rd232, %rd231, 31;
	cvt.u32.u64 	%r1405, %rd232;
	add.s32 	%r1406, %r1399, %r1405;
	cvt.s64.s32 	%rd233, %r1406;
	mad.lo.s64 	%rd234, %rd233, 2147483876, 1073741824;
	shr.u64 	%rd235, %rd234, 31;
	cvt.u32.u64 	%r1407, %rd235;
	add.s32 	%r1408, %r1402, %r1407;
	max.s32 	%r1409, %r1408, 0;
	mul.wide.u32 	%rd236, %r1409, 2131207242;
	add.s64 	%rd237, %rd236, 18014398509481984;
	shr.u64 	%rd238, %rd237, 55;
	st.global.u8 	[%rd49+28226], %rd238;
	cvt.s64.s32 	%rd239, %r1483;
	mad.lo.s64 	%rd240, %rd239, 134614315040768, 1073741824;
	shr.u64 	%rd241, %rd240, 31;
	cvt.u32.u64 	%r1410, %rd241;
	add.s32 	%r1411, %r1399, %r1410;
	cvt.s64.s32 	%rd242, %r1411;
	mad.lo.s64 	%rd243, %rd242, 2147483876, 1073741824;
	shr.u64 	%rd244, %rd243, 31;
	cvt.u32.u64 	%r1412, %rd244;
	add.s32 	%r1413, %r1402, %r1412;
	max.s32 	%r1414, %r1413, 0;
	mul.wide.u32 	%rd245, %r1414, 2131207242;
	add.s64 	%rd246, %rd245, 18014398509481984;
	shr.u64 	%rd247, %rd246, 55;
	st.global.u8 	[%rd49+53314], %rd247;
	cvt.s64.s32 	%rd248, %r1475;
	mad.lo.s64 	%rd249, %rd248, 134614315040768, 1073741824;
	shr.u64 	%rd250, %rd249, 31;
	cvt.u32.u64 	%r1415, %rd250;
	add.s32 	%r1416, %r1399, %r1415;
	cvt.s64.s32 	%rd251, %r1416;
	mad.lo.s64 	%rd252, %rd251, 2147483876, 1073741824;
	shr.u64 	%rd253, %rd252, 31;
	cvt.u32.u64 	%r1417, %rd253;
	add.s32 	%r1418, %r1402, %r1417;
	max.s32 	%r1419, %r1418, 0;
	mul.wide.u32 	%rd254, %r1419, 2131207242;
	add.s64 	%rd255, %rd254, 18014398509481984;
	shr.u64 	%rd256, %rd255, 55;
	st.global.u8 	[%rd49+78402], %rd256;
	cvt.s64.s32 	%rd257, %r1502;
	mad.lo.s64 	%rd258, %rd257, 134614315040768, 1073741824;
	shr.u64 	%rd259, %rd258, 31;
	cvt.u32.u64 	%r1420, %rd259;
	ld.global.nc.u32 	%r1421, [%rd40+12];
	add.s32 	%r1422, %r1421, %r1420;
	cvt.s64.s32 	%rd260, %r1422;
	mad.lo.s64 	%rd261, %rd260, 2147483876, 1073741824;
	shr.u64 	%rd262, %rd261, 31;
	cvt.u32.u64 	%r1423, %rd262;
	ld.global.nc.u32 	%r1424, [%rd44+12];
	add.s32 	%r1425, %r1424, %r1423;
	max.s32 	%r1426, %r1425, 0;
	mul.wide.u32 	%rd263, %r1426, 2131207242;
	add.s64 	%rd264, %rd263, 18014398509481984;
	shr.u64 	%rd265, %rd264, 55;
	st.global.u8 	[%rd49+3], %rd265;
	cvt.s64.s32 	%rd266, %r1494;
	mad.lo.s64 	%rd267, %rd266, 134614315040768, 1073741824;
	shr.u64 	%rd268, %rd267, 31;
	cvt.u32.u64 	%r1427, %rd268;
	add.s32 	%r1428, %r1421, %r1427;
	cvt.s64.s32 	%rd269, %r1428;
	mad.lo.s64 	%rd270, %rd269, 2147483876, 1073741824;
	shr.u64 	%rd271, %rd270, 31;
	cvt.u32.u64 	%r1429, %rd271;
	add.s32 	%r1430, %r1424, %r1429;
	max.s32 	%r1431, %r1430, 0;
	mul.wide.u32 	%rd272, %r1431, 2131207242;
	add.s64 	%rd273, %rd272, 18014398509481984;
	shr.u64 	%rd274, %rd273, 55;
	st.global.u8 	[%rd49+25091], %rd274;
	cvt.s64.s32 	%rd275, %r1486;
	mad.lo.s64 	%rd276, %rd275, 134614315040768, 1073741824;
	shr.u64 	%rd277, %rd276, 31;
	cvt.u32.u64 	%r1432, %rd277;
	add.s32 	%r1433, %r1421, %r1432;
	cvt.s64.s32 	%rd278, %r1433;
	mad.lo.s64 	%rd279, %rd278, 2147483876, 1073741824;
	shr.u64 	%rd280, %rd279, 31;
	cvt.u32.u64 	%r1434, %rd280;
	add.s32 	%r1435, %r1424, %r1434;
	max.s32 	%r1436, %r1435, 0;
	mul.wide.u32 	%rd281, %r1436, 2131207242;
	add.s64 	%rd282, %rd281, 18014398509481984;
	shr.u64 	%rd283, %rd282, 55;
	st.global.u8 	[%rd49+50179], %rd283;
	cvt.s64.s32 	%rd284, %r1478;
	mad.lo.s64 	%rd285, %rd284, 134614315040768, 1073741824;
	shr.u64 	%rd286, %rd285, 31;
	cvt.u32.u64 	%r1437, %rd286;
	add.s32 	%r1438, %r1421, %r1437;
	cvt.s64.s32 	%rd287, %r1438;
	mad.lo.s64 	%rd288, %rd287, 2147483876, 1073741824;
	shr.u64 	%rd289, %rd288, 31;
	cvt.u32.u64 	%r1439, %rd289;
	add.s32 	%r1440, %r1424, %r1439;
	max.s32 	%r1441, %r1440, 0;
	mul.wide.u32 	%rd290, %r1441, 2131207242;
	add.s64 	%rd291, %rd290, 18014398509481984;
	shr.u64 	%rd292, %rd291, 55;
	st.global.u8 	[%rd49+75267], %rd292;
	cvt.s64.s32 	%rd293, %r1498;
	mad.lo.s64 	%rd294, %rd293, 134614315040768, 1073741824;
	shr.u64 	%rd295, %rd294, 31;
	cvt.u32.u64 	%r1442, %rd295;
	ld.global.nc.u32 	%r1443, [%rd40+268];
	add.s32 	%r1444, %r1443, %r1442;
	cvt.s64.s32 	%rd296, %r1444;
	mad.lo.s64 	%rd297, %rd296, 2147483876, 1073741824;
	shr.u64 	%rd298, %rd297, 31;
	cvt.u32.u64 	%r1445, %rd298;
	ld.global.nc.u32 	%r1446, [%rd44+268];
	add.s32 	%r1447, %r1446, %r1445;
	max.s32 	%r1448, %r1447, 0;
	mul.wide.u32 	%rd299, %r1448, 2131207242;
	add.s64 	%rd300, %rd299, 18014398509481984;
	shr.u64 	%rd301, %rd300, 55;
	st.global.u8 	[%rd49+3139], %rd301;
	cvt.s64.s32 	%rd302, %r1490;
	mad.lo.s64 	%rd303, %rd302, 134614315040768, 1073741824;
	shr.u64 	%rd304, %rd303, 31;
	cvt.u32.u64 	%r1449, %rd304;
	add.s32 	%r1450, %r1443, %r1449;
	cvt.s64.s32 	%rd305, %r1450;
	mad.lo.s64 	%rd306, %rd305, 2147483876, 1073741824;
	shr.u64 	%rd307, %rd306, 31;
	cvt.u32.u64 	%r1451, %rd307;
	add.s32 	%r1452, %r1446, %r1451;
	max.s32 	%r1453, %r1452, 0;
	mul.wide.u32 	%rd308, %r1453, 2131207242;
	add.s64 	%rd309, %rd308, 18014398509481984;
	shr.u64 	%rd310, %rd309, 55;
	st.global.u8 	[%rd49+28227], %rd310;
	cvt.s64.s32 	%rd311, %r1482;
	mad.lo.s64 	%rd312, %rd311, 134614315040768, 1073741824;
	shr.u64 	%rd313, %rd312, 31;
	cvt.u32.u64 	%r1454, %rd313;
	add.s32 	%r1455, %r1443, %r1454;
	cvt.s64.s32 	%rd314, %r1455;
	mad.lo.s64 	%rd315, %rd314, 2147483876, 1073741824;
	shr.u64 	%rd316, %rd315, 31;
	cvt.u32.u64 	%r1456, %rd316;
	add.s32 	%r1457, %r1446, %r1456;
	max.s32 	%r1458, %r1457, 0;
	mul.wide.u32 	%rd317, %r1458, 2131207242;
	add.s64 	%rd318, %rd317, 18014398509481984;
	shr.u64 	%rd319, %rd318, 55;
	st.global.u8 	[%rd49+53315], %rd319;
	cvt.s64.s32 	%rd320, %r1474;
	mad.lo.s64 	%rd321, %rd320, 134614315040768, 1073741824;
	shr.u64 	%rd322, %rd321, 31;
	cvt.u32.u64 	%r1459, %rd322;
	add.s32 	%r1460, %r1443, %r1459;
	cvt.s64.s32 	%rd323, %r1460;
	mad.lo.s64 	%rd324, %rd323, 2147483876, 1073741824;
	shr.u64 	%rd325, %rd324, 31;
	cvt.u32.u64 	%r1461, %rd325;
	add.s32 	%r1462, %r1446, %r1461;
	max.s32 	%r1463, %r1462, 0;
	mul.wide.u32 	%rd326, %r1463, 2131207242;
	add.s64 	%rd327, %rd326, 18014398509481984;
	shr.u64 	%rd328, %rd327, 55;
	st.global.u8 	[%rd49+78403], %rd328;
	ret;

}
	// .globl	fused_cast_fixed_point_multiply_clip_cast_12_kernel0
.visible .entry fused_cast_fixed_point_multiply_clip_cast_12_kernel0(
	.param .u64 .ptr .align 1 fused_cast_fixed_point_multiply_clip_cast_12_kernel0_param_0,
	.param .u64 .ptr .align 1 fused_cast_fixed_point_multiply_clip_cast_12_kernel0_param_1
)
{
	.reg .pred 	%p<2>;
	.reg .b32 	%r<9>;
	.reg .b64 	%rd<27>;

	ld.param.u64 	%rd7, [fused_cast_fixed_point_multiply_clip_cast_12_kernel0_param_0];
	ld.param.u64 	%rd8, [fused_cast_fixed_point_multiply_clip_cast_12_kernel0_param_1];
	cvta.to.global.u64 	%rd9, %rd7;
	cvta.to.global.u64 	%rd10, %rd8;
	mov.u32 	%r4, %ctaid.x;
	mov.u32 	%r5, %tid.x;
	mul.wide.u32 	%rd11, %r4, 4096;
	cvt.u64.u32 	%rd12, %r5;
	mul.wide.u32 	%rd13, %r5, 4;
	or.b64  	%rd14, %rd11, %rd13;
	add.s64 	%rd15, %rd14, %rd10;
	add.s64 	%rd26, %rd15, 1048576;
	mul.wide.u32 	%rd16, %r4, 1024;
	or.b64  	%rd17, %rd16, %rd12;
	add.s64 	%rd18, %rd17, %rd9;
	add.s64 	%rd25, %rd18, 262144;
	mov.b32 	%r8, 0;
$L__BB69_1:
	ld.global.nc.u32 	%r6, [%rd26+-1048576];
	mul.wide.s32 	%rd19, %r6, 2127229536;
	add.s64 	%rd20, %rd19, 18014398509481984;
	shr.u64 	%rd21, %rd20, 55;
	st.global.u8 	[%rd25+-262144], %rd21;
	ld.global.nc.u32 	%r7, [%rd26];
	mul.wide.s32 	%rd22, %r7, 2127229536;
	add.s64 	%rd23, %rd22, 18014398509481984;
	shr.u64 	%rd24, %rd23, 55;
	st.global.u8 	[%rd25], %rd24;
	add.s32 	%r8, %r8, 2;
	add.s64 	%rd26, %rd26, 2097152;
	add.s64 	%rd25, %rd25, 524288;
	setp.ne.s32 	%p1, %r8, 98;
	@%p1 bra 	$L__BB69_1;
	ret;

}
	// .globl	fused_nn_conv2d_cast_fixed_point_multiply_add_cast_fixed_point_multiply_add_cast_15119380522063600768__9_kernel0
.visible .entry fused_nn_conv2d_cast_fixed_point_multiply_add_cast_fixed_point_multiply_add_cast_15119380522063600768__9_kernel0(
	.param .u64 .ptr .align 1 fused_nn_conv2d_cast_fixed_point_multiply_add_cast_fixed_point_multiply_add_cast_15119380522063600768__9_kernel0_param_0,
	.param .u64 .ptr .align 1 fused_nn_conv2d_cast_fixed_point_multiply_add_cast_fixed_point_multiply_add_cast_15119380522063600768__9_kernel0_param_1,
	.param .u64 .ptr .align 1 fused_nn_conv2d_cast_fixed_point_multiply_add_cast_fixed_point_multiply_add_cast_15119380522063600768__9_kernel0_param_2,
	.param .u64 .ptr .align 1 fused_nn_conv2d_cast_fixed_point_multiply_add_cast_fixed_point_multiply_add_cast_15119380522063600768__9_kernel0_param_3,
	.param .u64 .ptr .align 1 fused_nn_conv2d_cast_fixed_point_multiply_add_cast_fixed_point_multiply_add_cast_15119380522063600768__9_kernel0_param_4,
	.param .u64 .ptr .align 1 fused_nn_conv2d_cast_fixed_point_multiply_add_cast_fixed_point_multiply_add_cast_15119380522063600768__9_kernel0_param_5
)
{
	.reg .pred 	%p<2>;
	.reg .b32 	%r<1257>;
	.reg .b64 	%rd<215>;
	// demoted variable
	.shared .align 4 .b8 _ZZ112fused_nn_conv2d_cast_fixed_point_multiply_add_cast_fixed_point_multiply_add_cast_15119380522063600768__9_kernel0E15pad_data_shared[512];
	// demoted variable
	.shared .align 4 .b8 _ZZ112fused_nn_conv2d_cast_fixed_point_multiply_add_cast_fixed_point_multiply_add_cast_15119380522063600768__9_kernel0E18placeholder_shared[4096];
	ld.param.u64 	%rd1, [fused_nn_conv2d_cast_fixed_point_multiply_add_cast_fixed_point_multiply_add_cast_15119380522063600768__9_kernel0_param_0];
	ld.param.u64 	%rd2, [fused_nn_conv2d_cast_fixed_point_multiply_add_cast_fixed_point_multiply_add_cast_15119380522063600768__9_kernel0_param_1];
	ld.param.u64 	%rd3, [fused_nn_conv2d_cast_fixed_point_multiply_add_cast_fixed_point_multiply_add_cast_15119380522063600768__9_kernel0_param_2];
	ld.param.u64 	%rd4, [fused_nn_conv2d_cast_fixed_point_multiply_add_cast_fixed_point_multiply_add_cast_15119380522063600768__9_kernel0_param_3];
	ld.param.u64 	%rd5, [fused_nn_conv2d_cast_fixed_point_multiply_add_cast_fixed_point_multiply_add_cast_15119380522063600768__9_kernel0_param_4];
	ld.param.u64 	%rd6, [fused_nn_conv2d_cast_fixed_point_multiply_add_cast_fixed_point_multiply_add_cast_15119380522063600768__9_kernel0_param_5];
	cvta.to.global.u64 	%rd7, %rd2;
	cvta.to.global.u64 	%rd8, %rd1;
	cvta.to.global.u64 	%rd9, %rd3;
	cvta.to.global.u64 	%rd10, %rd6;
	cvta.to.global.u64 	%rd11, %rd5;
	cvta.to.global.u64 	%rd12, %rd4;
	mov.u32 	%r1025, %ctaid.z;
	mul.lo.s32 	%r1026, %r1025, 200704;
	mov.u32 	%r1027, %tid.y;
	shr.u32 	%r1028, %r1027, 1;
	mov.u32 	%r1029, %ctaid.x;
	mul.hi.u32 	%r1030, %r1029, -1840700269;
	shr.u32 	%r1031, %r1030, 2;
	mul.lo.s32 	%r1032, %r1031, 448;
	and.b32  	%r1033, %r1027, 1;
	setp.eq.b32 	%p1, %r1033, 1;
	selp.b32 	%r1034, 224, 0, %p1;
	mul.lo.s32 	%r1035, %r1031, 7;
	sub.s32 	%r1036, %r1029, %r1035;
	shl.b32 	%r1037, %r1036, 5;
	mov.u32 	%r1038, %tid.x;
	shl.b32 	%r1039, %r1038, 2;
	or.b32  	%r1040, %r1039, %r1026;
	mad.lo.s32 	%r1041, %r1028, 12544, %r1040;
	add.s32 	%r1042, %r1041, %r1032;
	add.s32 	%r1043, %r1042, %r1034;
	add.s32 	%r1044, %r1043, %r1037;
	shl.b32 	%r1045, %r1027, 5;
	add.s32 	%r1046, %r1045, %r1039;
	mov.u32 	%r1047, _ZZ112fused_nn_conv2d_cast_fixed_point_multiply_add_cast_fixed_point_multiply_add_cast_15119380522063600768__9_kernel0E15pad_data_shared;
	add.s32 	%r1048, %r1047, %r1046;
	mov.u32 	%r1049, %ctaid.y;
	shl.b32 	%r1050, %r1049, 13;
	shl.b32 	%r1051, %r1027, 6;
	shl.b32 	%r1052, %r1038, 3;
	and.b32  	%r1053, %r1052, 8160;
	add.s32 	%r1054, %r1051, %r1053;
	and.b32  	%r1055, %r1054, 130816;
	shl.b32 	%r1056, %r1027, 1;
	shr.u32 	%r1057, %r1038, 2;
	add.s32 	%r1058, %r1056, %r1057;
	shl.b32 	%r1059, %r1058, 4;
	and.b32  	%r1060, %r1059, 112;
	and.b32  	%r1061, %r1039, 12;
	or.b32  	%r1062, %r1061, %r1050;
	add.s32 	%r1063, %r1062, %r1055;
	or.b32  	%r1064, %r1063, %r1060;
	shl.b32 	%r1065, %r1027, 8;
	bar.sync 	0;
	cvt.u64.u32 	%rd13, %r1044;
	add.s64 	%rd14, %rd8, %rd13;
	ld.global.nc.u32 	%r1066, [%rd14];
	st.shared.u32 	[%r1048], %r1066;
	cvt.u64.u32 	%rd15, %r1064;
	add.s64 	%rd16, %rd7, %rd15;
	ld.global.nc.u32 	%r1067, [%rd16];
	mov.u32 	%r1068, _ZZ112fused_nn_conv2d_cast_fixed_point_multiply_add_cast_fixed_point_multiply_add_cast_15119380522063600768__9_kernel0E18placeholder_shared;
	add.s32 	%r1069, %r1068, %r1046;
	st.shared.u32 	[%r1069], %r1067;
	ld.global.nc.u32 	%r1070, [%rd16+1024];
	st.shared.u32 	[%r1069+512], %r1070;
	ld.global.nc.u32 	%r1071, [%rd16+2048];
	st.shared.u32 	[%r1069+1024], %r1071;
	ld.global.nc.u32 	%r1072, [%rd16+3072];
	st.shared.u32 	[%r1069+1536], %r1072;
	ld.global.nc.u32 	%r1073, [%rd16+4096];
	st.shared.u32 	[%r1069+2048], %r1073;
	ld.global.nc.u32 	%r1074, [%rd16+5120];
	st.shared.u32 	[%r1069+2560], %r1074;
	ld.global.nc.u32 	%r1075, [%rd16+6144];
	st.shared.u32 	[%r1069+3072], %r1075;
	ld.global.nc.u32 	%r1076, [%rd16+7168];
	st.shared.u32 	[%r1069+3584], %r1076;
	bar.sync 	0;
	add.s32 	%r1077, %r1047, %r1039;
	ld.shared.u32 	%r2, [%r1077];
	add.s32 	%r1078, %r1068, %r1065;
	ld.shared.u32 	%r3, [%r1078];
	mov.b32 	%r64, 0;
	// begin inline asm
	dp4a.s32.s32 %r1, %r2, %r3, %r64;
	// end inline asm
	ld.shared.u32 	%r6, [%r1077+32];
	ld.shared.u32 	%r7, [%r1078];
	// begin inline asm
	dp4a.s32.s32 %r5, %r6, %r7, %r64;
	// end inline asm
	ld.shared.u32 	%r10, [%r1077];
	ld.shared.u32 	%r11, [%r1078+4];
	// begin inline asm
	dp4a.s32.s32 %r9, %r10, %r11, %r64;
	// end inline asm
	ld.shared.u32 	%r14, [%r1077+32];
	ld.shared.u32 	%r15, [%r1078+4];
	// begin inline asm
	dp4a.s32.s32 %r13, %r14, %r15, %r64;
	// end inline asm
	ld.shared.u32 	%r18, [%r1077];
	ld.shared.u32 	%r19, [%r1078+8];
	// begin inline asm
	dp4a.s32.s32 %r17, %r18, %r19, %r64;
	// end inline asm
	ld.shared.u32 	%r22, [%r1077+32];
	ld.shared.u32 	%r23, [%r1078+8];
	// begin inline asm
	dp4a.s32.s32 %r21, %r22, %r23, %r64;
	// end inline asm
	ld.shared.u32 	%r26, [%r1077];
	ld.shared.u32 	%r27, [%r1078+12];
	// begin inline asm
	dp4a.s32.s32 %r25, %r26, %r27, %r64;
	// end inline asm
	ld.shared.u32 	%r30, [%r1077+32];
	ld.shared.u32 	%r31, [%r1078+12];
	// begin inline asm
	dp4a.s32.s32 %r29, %r30, %r31, %r64;
	// end inline asm
	ld.shared.u32 	%r34, [%r1077];
	ld.shared.u32 	%r35, [%r1078+128];
	// begin inline asm
	dp4a.s32.s32 %r33, %r34, %r35, %r64;
	// end inline asm
	ld.shared.u32 	%r38, [%r1077+32];
	ld.shared.u32 	%r39, [%r1078+128];
	// begin inline asm
	dp4a.s32.s32 %r37, %r38, %r39, %r64;
	// end inline asm
	ld.shared.u32 	%r42, [%r1077];
	ld.shared.u32 	%r43, [%r1078+132];
	// begin inline asm
	dp4a.s32.s32 %r41, %r42, %r43, %r64;
	// end inline asm
	ld.shared.u32 	%r46, [%r1077+32];
	ld.shared.u32 	%r47, [%r1078+132];
	// begin inline asm
	dp4a.s32.s32 %r45, %r46, %r47, %r64;
	// end inline asm
	ld.shared.u32 	%r50, [%r1077];
	ld.shared.u32 	%r51, [%r1078+136];
	// begin inline asm
	dp4a.s32.s32 %r49, %r50, %r51, %r64;
	// end inline asm
	ld.shared.u32 	%r54, [%r1077+32];
	ld.shared.u32 	%r55, [%r1078+136];
	// begin inline asm
	dp4a.s32.s32 %r53, %r54, %r55, %r64;
	// end inline asm
	ld.shared.u32 	%r58, [%r1077];
	ld.shared.u32 	%r59, [%r1078+140];
	// begin inline asm
	dp4a.s32.s32 %r57, %r58, %r59, %r64;
	// end inline asm
	ld.shared.u32 	%r62, [%r1077+32];
	ld.shared.u32 	%r63, [%r1078+140];
	// begin inline asm
	dp4a.s32.s32 %r61, %r62, %r63, %r64;
	// end inline asm
	ld.shared.u32 	%r66, [%r1077+64];
	ld.shared.u32 	%r67, [%r1078+16];
	// begin inline asm
	dp4a.s32.s32 %r65, %r66, %r67, %r1;
	// end inline asm
	ld.shared.u32 	%r70, [%r1077+96];
	ld.shared.u32 	%r71, [%r1078+16];
	// begin inline asm
	dp4a.s32.s32 %r69, %r70, %r71, %r5;
	// end inline asm
	ld.shared.u32 	%r74, [%r1077+64];
	ld.shared.u32 	%r75, [%r1078+20];
	// begin inline asm
	dp4a.s32.s32 %r73, %r74, %r75, %r9;
	// end inline asm
	ld.shared.u32 	%r78, [%r1077+96];
	ld.shared.u32 	%r79, [%r1078+20];
	// begin inline asm
	dp4a.s32.s32 %r77, %r78, %r79, %r13;
	// end inline asm
	ld.shared.u32 	%r82, [%r1077+64];
	ld.shared.u32 	%r83, [%r1078+24];
	// begin inline asm
	dp4a.s32.s32 %r81, %r82, %r83, %r17;
	// end inline asm
	ld.shared.u32 	%r86, [%r1077+96];
	ld.shared.u32 	%r87, [%r1078+24];
	// begin inline asm
	dp4a.s32.s32 %r85, %r86, %r87, %r21;
	// end inline asm
	ld.shared.u32 	%r90, [%r1077+64];
	ld.shared.u32 	%r91, [%r1078+28];
	// begin inline asm
	dp4a.s32.s32 %r89, %r90, %r91, %r25;
	// end inline asm
	ld.shared.u32 	%r94, [%r1077+96];
	ld.shared.u32 	%r95, [%r1078+28];
	// begin inline asm
	dp4a.s32.s32 %r93, %r94, %r95, %r29;
	// end inline asm
	ld.shared.u32 	%r98, [%r1077+64];
	ld.shared.u32 	%r99, [%r1078+144];
	// begin inline asm
	dp4a.s32.s32 %r97, %r98, %r99, %r33;
	// end inline asm
	ld.shared.u32 	%r102, [%r1077+96];
	ld.shared.u32 	%r103, [%r1078+144];
	// begin inline asm
	dp4a.s32.s32 %r101, %r102, %r103, %r37;
	// end inline asm
	ld.shared.u32 	%r106, [%r1077+64];
	ld.shared.u32 	%r107, [%r1078+148];
	// begin inline asm
	dp4a.s32.s32 %r105, %r106, %r107, %r41;
	// end inline asm
	ld.shared.u32 	%r110, [%r1077+96];
	ld.shared.u32 	%r111, [%r1078+148];
	// begin inline asm
	dp4a.s32.s32 %r109, %r110, %r111, %r45;
	// end inline asm
	ld.shared.u32 	%r114, [%r1077+64];
	ld.shared.u32 	%r115, [%r1078+152];
	// begin inline asm
	dp4a.s32.s32 %r113, %r114, %r115, %r49;
	// end inline asm
	ld.shared.u32 	%r118, [%r1077+96];
	ld.shared.u32 	%r119, [%r1078+152];
	// begin inline asm
	dp4a.s32.s32 %r117, %r118, %r119, %r53;
	// end inline asm
	ld.shared.u32 	%r122, [%r1077+64];
	ld.shared.u32 	%r123, [%r1078+156];
	// begin inline asm
	dp4a.s32.s32 %r121, %r122, %r123, %r57;
	// end inline asm
	ld.shared.u32 	%r126, [%r1077+96];
	ld.shared.u32 	%r127, [%r1078+156];
	// begin inline asm
	dp4a.s32.s32 %r125, %r126, %r127, %r61;
	// end inline asm
	ld.shared.u32 	%r130, [%r1077+128];
	ld.shared.u32 	%r131, [%r1078+32];
	// begin inline asm
	dp4a.s32.s32 %r129, %r130, %r131, %r65;
	// end inline asm
	ld.shared.u32 	%r134, [%r1077+160];
	ld.shared.u32 	%r135, [%r1078+32];
	// begin inline asm
	dp4a.s32.s32 %r133, %r134, %r135, %r69;
	// end inline asm
	ld.shared.u32 	%r138, [%r1077+128];
	ld.shared.u32 	%r139, [%r1078+36];
	// begin inline asm
	dp4a.s32.s32 %r137, %r138, %r139, %r73;
	// end inline asm
	ld.shared.u32 	%r142, [%r1077+160];
	ld.shared.u32 	%r143, [%r1078+36];
	// begin inline asm
	dp4a.s32.s32 %r141, %r142, %r143, %r77;
	// end inline asm
	ld.shared.u32 	%r146, [%r1077+128];
	ld.shared.u32 	%r147, [%r1078+40];
	// begin inline asm
	dp4a.s32.s32 %r145, %r146, %r147, %r81;
	// end inline asm
	ld.shared.u32 	%r150, [%r1077+160];
	ld.shared.u32 	%r151, [%r1078+40];
	// begin inline asm
	dp4a.s32.s32 %r149, %r150, %r151, %r85;
	// end inline asm
	ld.shared.u32 	%r154, [%r1077+128];
	ld.shared.u32 	%r155, [%r1078+44];
	// begin inline asm
	dp4a.s32.s32 %r153, %r154, %r155, %r89;
	// end inline asm
	ld.shared.u32 	%r158, [%r1077+160];
	ld.shared.u32 	%r159, [%r1078+44];
	// begin inline asm
	dp4a.s32.s32 %r157, %r158, %r159, %r93;
	// end inline asm
	ld.shared.u32 	%r162, [%r1077+128];
	ld.shared.u32 	%r163, [%r1078+160];
	// begin inline asm
	dp4a.s32.s32 %r161, %r162, %r163, %r97;
	// end inline asm
	ld.shared.u32 	%r166, [%r1077+160];
	ld.shared.u32 	%r167, [%r1078+160];
	// begin inline asm
	dp4a.s32.s32 %r165, %r166, %r167, %r101;
	// end inline asm
	ld.shared.u32 	%r170, [%r1077+128];
	ld.shared.u32 	%r171, [%r1078+164];
	// begin inline asm
	dp4a.s32.s32 %r169, %r170, %r171, %r105;
	// end inline asm
	ld.shared.u32 	%r174, [%r1077+160];
	ld.shared.u32 	%r175, [%r1078+164];
	// begin inline asm
	dp4a.s32.s32 %r173, %r174, %r175, %r109;
	// end inline asm
	ld.shared.u32 	%r178, [%r1077+128];
	ld.shared.u32 	%r179, [%r1078+168];
	// begin inline asm
	dp4a.s32.s32 %r177, %r178, %r179, %r113;
	// end inline asm
	ld.shared.u32 	%r182, [%r1077+160];
	ld.shared.u32 	%r183, [%r1078+168];
	// begin inline asm
	dp4a.s32.s32 %r181, %r182, %r183, %r117;
	// end inline asm
	ld.shared.u32 	%r186, [%r1077+128];
	ld.shared.u32 	%r187, [%r1078+172];
	// begin inline asm
	dp4a.s32.s32 %r185, %r186, %r187, %r121;
	// end inline asm
	ld.shared.u32 	%r190, [%r1077+160];
	ld.shared.u32 	%r191, [%r1078+172];
	// begin inline asm
	dp4a.s32.s32 %r189, %r190, %r191, %r125;
	// end inline asm
	ld.shared.u32 	%r194, [%r1077+192];
	ld.shared.u32 	%r195, [%r1078+48];
	// begin inline asm
	dp4a.s32.s32 %r193, %r194, %r195, %r129;
	// end inline asm
	ld.shared.u32 	%r198, [%r1077+224];
	ld.shared.u32 	%r199, [%r1078+48];
	// begin inline asm
	dp4a.s32.s32 %r197, %r198, %r199, %r133;
	// end inline asm
	ld.shared.u32 	%r202, [%r1077+192];
	ld.shared.u32 	%r203, [%r1078+52];
	// begin inline asm
	dp4a.s32.s32 %r201, %r202, %r203, %r137;
	// end inline asm
	ld.shared.u32 	%r206, [%r1077+224];
	ld.shared.u32 	%r207, [%r1078+52];
	// begin inline asm
	dp4a.s32.s32 %r205, %r206, %r207, %r141;
	// end inline asm
	ld.shared.u32 	%r210, [%r1077+192];
	ld.shared.u32 	%r211, [%r1078+56];
	// begin inline asm
	dp4a.s32.s32 %r209, %r210, %r211, %r145;
	// end inline asm
	ld.shared.u32 	%r214, [%r1077+224];
	ld.shared.u32 	%r215, [%r1078+56];
	// begin inline asm
	dp4a.s32.s32 %r213, %r214, %r215, %r149;
	// end inline asm
	ld.shared.u32 	%r218, [%r1077+192];
	ld.shared.u32 	%r219, [%r1078+60];
	// begin inline asm
	dp4a.s32.s32 %r217, %r218, %r219, %r153;
	// end inline asm
	ld.shared.u32 	%r222, [%r1077+224];
	ld.shared.u32 	%r223, [%r1078+60];
	// begin inline asm
	dp4a.s32.s32 %r221, %r222, %r223, %r157;
	// end inline asm
	ld.shared.u32 	%r226, [%r1077+192];
	ld.shared.u32 	%r227, [%r1078+176];
	// begin inline asm
	dp4a.s32.s32 %r225, %r226, %r227, %r161;
	// end inline asm
	ld.shared.u32 	%r230, [%r1077+224];
	ld.shared.u32 	%r231, [%r1078+176];
	// begin inline asm
	dp4a.s32.s32 %r229, %r230, %r231, %r165;
	// end inline asm
	ld.shared.u32 	%r234, [%r1077+192];
	ld.shared.u32 	%r235, [%r1078+180];
	// begin inline asm
	dp4a.s32.s32 %r233, %r234, %r235, %r169;
	// end inline asm
	ld.shared.u32 	%r238, [%r1077+224];
	ld.shared.u32 	%r239, [%r1078+180];
	// begin inline asm
	dp4a.s32.s32 %r237, %r238, %r239, %r173;
	// end inline asm
	ld.shared.u32 	%r242, [%r1077+192];
	ld.shared.u32 	%r243, [%r1078+184];
	// begin inline asm
	dp4a.s32.s32 %r241, %r242, %r243, %r177;
	// end inline asm
	ld.shared.u32 	%r246, [%r1077+224];
	ld.shared.u32 	%r247, [%r1078+184];
	// begin inline asm
	dp4a.s32.s32 %r245, %r246, %r247, %r181;
	// end inline asm
	ld.shared.u32 	%r250, [%r1077+192];
	ld.shared.u32 	%r251, [%r1078+188];
	// begin inline asm
	dp4a.s32.s32 %r249, %r250, %r251, %r185;
	// end inline asm
	ld.shared.u32 	%r254, [%r1077+224];
	ld.shared.u32 	%r255, [%r1078+188];
	// begin inline asm
	dp4a.s32.s32 %r253, %r254, %r255, %r189;
	// end inline asm
	ld.shared.u32 	%r258, [%r1077+256];
	ld.shared.u32 	%r259, [%r1078+64];
	// begin inline asm
	dp4a.s32.s32 %r257, %r258, %r259, %r193;
	// end inline asm
	ld.shared.u32 	%r262, [%r1077+288];
	ld.shared.u32 	%r263, [%r1078+64];
	// begin inline asm
	dp4a.s32.s32 %r261, %r262, %r263, %r197;
	// end inline asm
	ld.shared.u32 	%r266, [%r1077+256];
	ld.shared.u32 	%r267, [%r1078+68];
	// begin inline asm
	dp4a.s32.s32 %r265, %r266, %r267, %r201;
	// end inline asm
	ld.shared.u32 	%r270, [%r1077+288];
	ld.shared.u32 	%r271, [%r1078+68];
	// begin inline asm
	dp4a.s32.s32 %r269, %r270, %r271, %r205;
	// end inline asm
	ld.shared.u32 	%r274, [%r1077+256];
	ld.shared.u32 	%r275, [%r1078+72];
	// begin inline asm
	dp4a.s32.s32 %r273, %r274, %r275, %r209;
	// end inline asm
	ld.shared.u32 	%r278, [%r1077+288];
	ld.shared.u32 	%r279, [%r1078+72];
	// begin inline asm
	dp4a.s32.s32 %r277, %r278, %r279, %r213;
	// end inline asm
	ld.shared.u32 	%r282, [%r1077+256];
	ld.shared.u32 	%r283, [%r1078+76];
	// begin inline asm
	dp4a.s32.s32 %r281, %r282, %r283, %r217;
	// end inline asm
	ld.shared.u32 	%r286, [%r1077+288];
	ld.shared.u32 	%r287, [%r1078+76];
	// begin inline asm
	dp4a.s32.s32 %r285, %r286, %r287, %r221;
	// end inline asm
	ld.shared.u32 	%r290, [%r1077+256];
	ld.shared.u32 	%r291, [%r1078+192];
	// begin inline asm
	dp4a.s32.s32 %r289, %r290, %r291, %r225;
	// end inline asm
	ld.shared.u32 	%r294, [%r1077+288];
	ld.shared.u32 	%r295, [%r1078+192];
	// begin inline asm
	dp4a.s32.s32 %r293, %r294, %r295, %r229;
	// end inline asm
	ld.shared.u32 	%r298, [%r1077+256];
	ld.shared.u32 	%r299, [%r1078+196];
	// begin inline asm
	dp4a.s32.s32 %r297, %r298, %r299, %r233;
	// end inline asm
	ld.shared.u32 	%r302, [%r1077+288];
	ld.shared.u32 	%r303, [%r1078+196];
	// begin inline asm
	dp4a.s32.s32 %r301, %r302, %r303, %r237;
	// end inline asm
	ld.shared.u32 	%r306, [%r1077+256];
	ld.shared.u32 	%r307, [%r1078+200];
	// begin inline asm
	dp4a.s32.s32 %r305, %r306, %r307, %r241;
	// end inline asm
	ld.shared.u32 	%r310, [%r1077+288];
	ld.shared.u32 	%r311, [%r1078+200];
	// begin inline asm
	dp4a.s32.s32 %r309, %r310, %r311, %r245;
	// end inline asm
	ld.shared.u32 	%r314, [%r1077+256];
	ld.shared.u32 	%r315, [%r1078+204];
	// begin inline asm
	dp4a.s32.s32 %r313, %r314, %r315, %r249;
	// end inline asm
	ld.shared.u32 	%r318, [%r1077+288];
	ld.shared.u32 	%r319, [%r1078+204];
	// begin inline asm
	dp4a.s32.s32 %r317, %r318, %r319, %r253;
	// end inline asm
	ld.shared.u32 	%r322, [%r1077+320];
	ld.shared.u32 	%r323, [%r1078+80];
	// begin inline asm
	dp4a.s32.s32 %r321, %r322, %r323, %r257;
	// end inline asm
	ld.shared.u32 	%r326, [%r1077+352];
	ld.shared.u32 	%r327, [%r1078+80];
	// begin inline asm
	dp4a.s32.s32 %r325, %r326, %r327, %r261;
	// end inline asm
	ld.shared.u32 	%r330, [%r1077+320];
	ld.shared.u32 	%r331, [%r1078+84];
	// begin inline asm
	dp4a.s32.s32 %r329, %r330, %r331, %r265;
	// end inline asm
	ld.shared.u32 	%r334, [%r1077+352];
	ld.shared.u32 	%r335, [%r1078+84];
	// begin inline asm
	dp4a.s32.s32 %r333, %r334, %r335, %r269;
	// end inline asm
	ld.shared.u32 	%r338, [%r1077+320];
	ld.shared.u32 	%r339, [%r1078+88];
	// begin inline asm
	dp4a.s32.s32 %r337, %r338, %r339, %r273;
	// end inline asm
	ld.shared.u32 	%r342, [%r1077+352];
	ld.shared.u32 	%r343, [%r1078+88];
	// begin inline asm
	dp4a.s32.s32 %r341, %r342, %r343, %r277;
	// end inline asm
	ld.shared.u32 	%r346, [%r1077+320];
	ld.shared.u32 	%r347, [%r1078+92];
	// begin inline asm
	dp4a.s32.s32 %r345, %r346, %r347, %r281;
	// end inline asm
	ld.shared.u32 	%r350, [%r1077+352];
	ld.shared.u32 	%r351, [%r1078+92];
	// begin inline asm
	dp4a.s32.s32 %r349, %r350, %r351, %r285;
	// end inline asm
	ld.shared.u32 	%r354, [%r1077+320];
	ld.shared.u32 	%r355, [%r1078+208];
	// begin inline asm
	dp4a.s32.s32 %r353, %r354, %r355, %r289;
	// end inline asm
	ld.shared.u32 	%r358, [%r1077+352];
	ld.shared.u32 	%r359, [%r1078+208];
	// begin inline asm
	dp4a.s32.s32 %r357, %r358, %r359, %r293;
	// end inline asm
	ld.shared.u32 	%r362, [%r1077+320];
	ld.shared.u32 	%r363, [%r1078+212];
	// begin inline asm
	dp4a.s32.s32 %r361, %r362, %r363, %r297;
	// end inline asm
	ld.shared.u32 	%r366, [%r1077+352];
	ld.shared.u32 	%r367, [%r1078+212];
	// begin inline asm
	dp4a.s32.s32 %r365, %r366, %r367, %r301;
	// end inline asm
	ld.shared.u32 	%r370, [%r1077+320];
	ld.shared.u32 	%r371, [%r1078+216];
	// begin inline asm
	dp4a.s32.s32 %r369, %r370, %r371, %r305;
	// end inline asm
	ld.shared.u32 	%r374, [%r1077+352];
	ld.shared.u32 	%r375, [%r1078+216];
	// begin inline asm
	dp4a.s32.s32 %r373, %r374, %r375, %r309;
	// end inline asm
	ld.shared.u32 	%r378, [%r1077+320];
	ld.shared.u32 	%r379, [%r1078+220];
	// begin inline asm
	dp4a.s32.s32 %r377, %r378, %r379, %r313;
	// end inline asm
	ld.shared.u32 	%r382, [%r1077+352];
	ld.shared.u32 	%r383, [%r1078+220];
	// begin inline asm
	dp4a.s32.s32 %r381, %r382, %r383, %r317;
	// end inline asm
	ld.shared.u32 	%r386, [%r1077+384];
	ld.shared.u32 	%r387, [%r1078+96];
	// begin inline asm
	dp4a.s32.s32 %r385, %r386, %r387, %r321;
	// end inline asm
	ld.shared.u32 	%r390, [%r1077+416];
	ld.shared.u32 	%r391, [%r1078+96];
	// begin inline asm
	dp4a.s32.s32 %r389, %r390, %r391, %r325;
	// end inline asm
	ld.shared.u32 	%r394, [%r1077+384];
	ld.shared.u32 	%r395, [%r1078+100];
	// begin inline asm
	dp4a.s32.s32 %r393, %r394, %r395, %r329;
	// end inline asm
	ld.shared.u32 	%r398, [%r1077+416];
	ld.shared.u32 	%r399, [%r1078+100];
	// begin inline asm
	dp4a.s32.s32 %r397, %r398, %r399, %r333;
	// end inline asm
	ld.shared.u32 	%r402, [%r1077+384];
	ld.shared.u32 	%r403, [%r1078+104];
	// begin inline asm
	dp4a.s32.s32 %r401, %r402, %r403, %r337;
	// end inline asm
	ld.shared.u32 	%r406, [%r1077+416];
	ld.shared.u32 	%r407, [%r1078+104];
	// begin inline asm
	dp4a.s32.s32 %r405, %r406, %r407, %r341;
	// end inline asm
	ld.shared.u32 	%r410, [%r1077+384];
	ld.shared.u32 	%r411, [%r1078+108];
	// begin inline asm
	dp4a.s32.s32 %r409, %r410, %r411, %r345;
	// end inline asm
	ld.shared.u32 	%r414, [%r1077+416];
	ld.shared.u32 	%r415, [%r1078+108];
	// begin inline asm
	dp4a.s32.s32 %r413, %r414, %r415, %r349;
	// end inline asm
	ld.shared.u32 	%r418, [%r1077+384];
	ld.shared.u32 	%r419, [%r1078+224];
	// begin inline asm
	dp4a.s32.s32 %r417, %r418, %r419, %r353;
	// end inline asm
	ld.shared.u32 	%r422, [%r1077+416];
	ld.shared.u32 	%r423, [%r1078+224];
	// begin inline asm
	dp4a.s32.s32 %r421, %r422, %r423, %r357;
	// end inline asm
	ld.shared.u32 	%r426, [%r1077+384];
	ld.shared.u32 	%r427, [%r1078+228];
	// begin inline asm
	dp4a.s32.s32 %r425, %r426, %r427, %r361;
	// end inline asm
	ld.shared.u32 	%r430, [%r1077+416];
	ld.shared.u32 	%r431, [%r1078+228];
	// begin inline asm
	dp4a.s32.s32 %r429, %r430, %r431, %r365;
	// end inline asm
	ld.shared.u32 	%r434, [%r1077+384];
	ld.shared.u32 	%r435, [%r1078+232];
	// begin inline asm
	dp4a.s32.s32 %r433, %r434, %r435, %r369;
	// end inline asm
	ld.shared.u32 	%r438, [%r1077+416];
	ld.shared.u32 	%r439, [%r1078+232];
	// begin inline asm
	dp4a.s32.s32 %r437, %r438, %r439, %r373;
	// end inline asm
	ld.shared.u32 	%r442, [%r1077+384];
	ld.shared.u32 	%r443, [%r1078+236];
	// begin inline asm
	dp4a.s32.s32 %r441, %r442, %r443, %r377;
	// end inline asm
	ld.shared.u32 	%r446, [%r1077+416];
	ld.shared.u32 	%r447, [%r1078+236];
	// begin inline asm
	dp4a.s32.s32 %r445, %r446, %r447, %r381;
	// end inline asm
	ld.shared.u32 	%r450, [%r1077+448];
	ld.shared.u32 	%r451, [%r1078+112];
	// begin inline asm
	dp4a.s32.s32 %r449, %r450, %r451, %r385;
	// end inline asm
	ld.shared.u32 	%r454, [%r1077+480];
	ld.shared.u32 	%r455, [%r1078+112];
	// begin inline asm
	dp4a.s32.s32 %r453, %r454, %r455, %r389;
	// end inline asm
	ld.shared.u32 	%r458, [%r1077+448];
	ld.shared.u32 	%r459, [%r1078+116];
	// begin inline asm
	dp4a.s32.s32 %r457, %r458, %r459, %r393;
	// end inline asm
	ld.shared.u32 	%r462, [%r1077+480];
	ld.shared.u32 	%r463, [%r1078+116];
	// begin inline asm
	dp4a.s32.s32 %r461, %r462, %r463, %r397;
	// end inline asm
	ld.shared.u32 	%r466, [%r1077+448];
	ld.shared.u32 	%r467, [%r1078+120];
	// begin inline asm
	dp4a.s32.s32 %r465, %r466, %r467, %r401;
	// end inline asm
	ld.shared.u32 	%r470, [%r1077+480];
	ld.shared.u32 	%r471, [%r1078+120];
	// begin inline asm
	dp4a.s32.s32 %r469, %r470, %r471, %r405;
	// end inline asm
	ld.shared.u32 	%r474, [%r1077+448];
	ld.shared.u32 	%r475, [%r1078+124];
	// begin inline asm
	dp4a.s32.s32 %r473, %r474, %r475, %r409;
	// end inline asm
	ld.shared.u32 	%r478, [%r1077+480];
	ld.shared.u32 	%r479, [%r1078+124];
	// begin inline asm
	dp4a.s32.s32 %r477, %r478, %r479, %r413;
	// end inline asm
	ld.shared.u32 	%r482, [%r1077+448];
	ld.shared.u32 	%r483, [%r1078+240];
	// begin inline asm
	dp4a.s32.s32 %r481, %r482, %r483, %r417;
	// end inline asm
	ld.shared.u32 	%r486, [%r1077+480];
	ld.shared.u32 	%r487, [%r1078+240];
	// begin inline asm
	dp4a.s32.s32 %r485, %r486, %r487, %r421;
	// end inline asm
	ld.shared.u32 	%r490, [%r1077+448];
	ld.shared.u32 	%r491, [%r1078+244];
	// begin inline asm
	dp4a.s32.s32 %r489, %r490, %r491, %r425;
	// end inline asm
	ld.shared.u32 	%r494, [%r1077+480];
	ld.shared.u32 	%r495, [%r1078+244];
	// begin inline asm
	dp4a.s32.s32 %r493, %r494, %r495, %r429;
	// end inline asm
	ld.shared.u32 	%r498, [%r1077+448];
	ld.shared.u32 	%r499, [%r1078+248];
	// begin inline asm
	dp4a.s32.s32 %r497, %r498, %r499, %r433;
	// end inline asm
	ld.shared.u32 	%r502, [%r1077+480];
	ld.shared.u32 	%r503, [%r1078+248];
	// begin inline asm
	dp4a.s32.s32 %r501, %r502, %r503, %r437;
	// end inline asm
	ld.shared.u32 	%r506, [%r1077+448];
	ld.shared.u32 	%r507, [%r1078+252];
	// begin inline asm
	dp4a.s32.s32 %r505, %r506, %r507, %r441;
	// end inline asm
	ld.shared.u32 	%r510, [%r1077+480];
	ld.shared.u32 	%r511, [%r1078+252];
	// begin inline asm
	dp4a.s32.s32 %r509, %r510, %r511, %r445;
	// end inline asm
	bar.sync 	0;
	ld.global.nc.u32 	%r1079, [%rd14+100352];
	st.shared.u32 	[%r1048], %r1079;
	ld.global.nc.u32 	%r1080, [%rd16+128];
	st.shared.u32 	[%r1069], %r1080;
	ld.global.nc.u32 	%r1081, [%rd16+1152];
	st.shared.u32 	[%r1069+512], %r1081;
	ld.global.nc.u32 	%r1082, [%rd16+2176];
	st.shared.u32 	[%r1069+1024], %r1082;
	ld.global.nc.u32 	%r1083, [%rd16+3200];
	st.shared.u32 	[%r1069+1536], %r1083;
	ld.global.nc.u32 	%r1084, [%rd16+4224];
	st.shared.u32 	[%r1069+2048], %r1084;
	ld.global.nc.u32 	%r1085, [%rd16+5248];
	st.shared.u32 	[%r1069+2560], %r1085;
	ld.global.nc.u32 	%r1086, [%rd16+6272];
	st.shared.u32 	[%r1069+3072], %r1086;
	ld.global.nc.u32 	%r1087, [%rd16+7296];
	st.shared.u32 	[%r1069+3584], %r1087;
	bar.sync 	0;
	ld.shared.u32 	%r514, [%r1077];
	ld.shared.u32 	%r515, [%r1078];
	// begin inline asm
	dp4a.s32.s32 %r513, %r514, %r515, %r449;
	// end inline asm
	ld.shared.u32 	%r518, [%r1077+32];
	ld.shared.u32 	%r519, [%r1078];
	// begin inline asm
	dp4a.s32.s32 %r517, %r518, %r519, %r453;
	// end inline asm
	ld.shared.u32 	%r522, [%r1077];
	ld.shared.u32 	%r523, [%r1078+4];
	// begin inline asm
	dp4a.s32.s32 %r521, %r522, %r523, %r457;
	// end inline asm
	ld.shared.u32 	%r526, [%r1077+32];
	ld.shared.u32 	%r527, [%r1078+4];
	// begin inline asm
	dp4a.s32.s32 %r525, %r526, %r527, %r461;
	// end inline asm
	ld.shared.u32 	%r530, [%r1077];
	ld.shared.u32 	%r531, [%r1078+8];
	// begin inline asm
	dp4a.s32.s32 %r529, %r530, %r531, %r465;
	// end inline asm
	ld.shared.u32 	%r534, [%r1077+32];
	ld.shared.u32 	%r535, [%r1078+8];
	// begin inline asm
	dp4a.s32.s32 %r533, %r534, %r535, %r469;
	// end inline asm
	ld.shared.u32 	%r538, [%r1077];
	ld.shared.u32 	%r539, [%r1078+12];
	// begin inline asm
	dp4a.s32.s32 %r537, %r538, %r539, %r473;
	// end inline asm
	ld.shared.u32 	%r542, [%r1077+32];
	ld.shared.u32 	%r543, [%r1078+12];
	// begin inline asm
	dp4a.s32.s32 %r541, %r542, %r543, %r477;
	// end inline asm
	ld.shared.u32 	%r546, [%r1077];
	ld.shared.u32 	%r547, [%r1078+128];
	// begin inline asm
	dp4a.s32.s32 %r545, %r546, %r547, %r481;
	// end inline asm
	ld.shared.u32 	%r550, [%r1077+32];
	ld.shared.u32 	%r551, [%r1078+128];
	// begin inline asm
	dp4a.s32.s32 %r549, %r550, %r551, %r485;
	// end inline asm
	ld.shared.u32 	%r554, [%r1077];
	ld.shared.u32 	%r555, [%r1078+132];
	// begin inline asm
	dp4a.s32.s32 %r553, %r554, %r555, %r489;
	// end inline asm
	ld.shared.u32 	%r558, [%r1077+32];
	ld.shared.u32 	%r559, [%r1078+132];
	// begin inline asm
	dp4a.s32.s32 %r557, %r558, %r559, %r493;
	// end inline asm
	ld.shared.u32 	%r562, [%r1077];
	ld.shared.u32 	%r563, [%r1078+136];
	// begin inline asm
	dp4a.s32.s32 %r561, %r562, %r563, %r497;
	// end inline asm
	ld.shared.u32 	%r566, [%r1077+32];
	ld.shared.u32 	%r567, [%r1078+136];
	// begin inline asm
	dp4a.s32.s32 %r565, %r566, %r567, %r501;
	// end inline asm
	ld.shared.u32 	%r570, [%r1077];
	ld.shared.u32 	%r571, [%r1078+140];
	// begin inline asm
	dp4a.s32.s32 %r569, %r570, %r571, %r505;
	// end inline asm
	ld.shared.u32 	%r574, [%r1077+32];
	ld.shared.u32 	%r575, [%r1078+140];
	// begin inline asm
	dp4a.s32.s32 %r573, %r574, %r575, %r509;
	// end inline asm
	ld.shared.u32 	%r578, [%r1077+64];
	ld.shared.u32 	%r579, [%r1078+16];
	// begin inline asm
	dp4a.s32.s32 %r577, %r578, %r579, %r513;
	// end inline asm
	ld.shared.u32 	%r582, [%r1077+96];
	ld.shared.u32 	%r583, [%r1078+16];
	// begin inline asm
	dp4a.s32.s32 %r581, %r582, %r583, %r517;
	// end inline asm
	ld.shared.u32 	%r586, [%r1077+64];
	ld.shared.u32 	%r587, [%r1078+20];
	// begin inline asm
	dp4a.s32.s32 %r585, %r586, %r587, %r521;
	// end inline asm
	ld.shared.u32 	%r590, [%r1077+96];
	ld.shared.u32 	%r591, [%r1078+20];
	// begin inline asm
	dp4a.s32.s32 %r589, %r590, %r591, %r525;
	// end inline asm
	ld.shared.u32 	%r594, [%r1077+64];
	ld.shared.u32 	%r595, [%r1078+24];
	// begin inline asm
	dp4a.s32.s32 %r593, %r594, %r595, %r529;
	// end inline asm
	ld.shared.u32 	%r598, [%r1077+96];
	ld.shared.u32 	%r599, [%r1078+24];
	// begin inline asm
	dp4a.s32.s32 %r597, %r598, %r599, %r533;
	// end inline asm
	ld.shared.u32 	%r602, [%r1077+64];
	ld.shared.u32 	%r603, [%r1078+28];
	// begin inline asm
	dp4a.s32.s32 %r601, %r602, %r603, %r537;
	// end inline asm
	ld.shared.u32 	%r606, [%r1077+96];
	ld.shared.u32 	%r607, [%r1078+28];
	// begin inline asm
	dp4a.s32.s32 %r605, %r606, %r607, %r541;
	// end inline asm
	ld.shared.u32 	%r610, [%r1077+64];
	ld.shared.u32 	%r611, [%r1078+144];
	// begin inline asm
	dp4a.s32.s32 %r609, %r610, %r611, %r545;
	// end inline asm
	ld.shared.u32 	%r614, [%r1077+96];
	ld.shared.u32 	%r615, [%r1078+144];
	// begin inline asm
	dp4a.s32.s32 %r613, %r614, %r615, %r549;
	// end inline asm
	ld.shared.u32 	%r618, [%r1077+64];
	ld.shared.u32 	%r619, [%r1078+148];
	// begin inline asm
	dp4a.s32.s32 %r617, %r618, %r619, %r553;
	// end inline asm
	ld.shared.u32 	%r622, [%r1077+96];
	ld.shared.u32 	%r623, [%r1078+148];
	// begin inline asm
	dp4a.s32.s32 %r621, %r622, %r623, %r557;
	// end inline asm
	ld.shared.u32 	%r626, [%r1077+64];
	ld.shared.u32 	%r627, [%r1078+152];
	// begin inline asm
	dp4a.s32.s32 %r625, %r626, %r627, %r561;
	// end inline asm
	ld.shared.u32 	%r630, [%r1077+96];
	ld.shared.u32 	%r631, [%r1078+152];
	// begin inline asm
	dp4a.s32.s32 %r629, %r630, %r631, %r565;
	// end inline asm
	ld.shared.u32 	%r634, [%r1077+64];
	ld.shared.u32 	%r635, [%r1078+156];
	// begin inline asm
	dp4a.s32.s32 %r633, %r634, %r635, %r569;
	// end inline asm
	ld.shared.u32 	%r638, [%r1077+96];
	ld.shared.u32 	%r639, [%r1078+156];
	// begin inline asm
	dp4a.s32.s32 %r637, %r638, %r639, %r573;
	// end inline asm
	ld.shared.u32 	%r642, [%r1077+128];
	ld.shared.u32 	%r643, [%r1078+32];
	// begin inline asm
	dp4a.s32.s32 %r641, %r642, %r643, %r577;
	// end inline asm
	ld.shared.u32 	%r646, [%r1077+160];
	ld.shared.u32 	%r647, [%r1078+32];
	// begin inline asm
	dp4a.s32.s32 %r645, %r646, %r647, %r581;
	// end inline asm
	ld.shared.u32 	%r650, [%r1077+128];
	ld.shared.u32 	%r651, [%r1078+36];
	// begin inline asm
	dp4a.s32.s32 %r649, %r650, %r651, %r585;
	// end inline asm
	ld.shared.u32 	%r654, [%r1077+160];
	ld.shared.u32 	%r655, [%r1078+36];
	// begin inline asm
	dp4a.s32.s32 %r653, %r654, %r655, %r589;
	// end inline asm
	ld.shared.u32 	%r658, [%r1077+128];
	ld.shared.u32 	%r659, [%r1078+40];
	// begin inline asm
	dp4a.s32.s32 %r657, %r658, %r659, %r593;
	// end inline asm
	ld.shared.u32 	%r662, [%r1077+160];
	ld.shared.u32 	%r663, [%r1078+40];
	// begin inline asm
	dp4a.s32.s32 %r661, %r662, %r663, %r597;
	// end inline asm
	ld.shared.u32 	%r666, [%r1077+128];
	ld.shared.u32 	%r667, [%r1078+44];
	// begin inline asm
	dp4a.s32.s32 %r665, %r666, %r667, %r601;
	// end inline asm
	ld.shared.u32 	%r670, [%r1077+160];
	ld.shared.u32 	%r671, [%r1078+44];
	// begin inline asm
	dp4a.s32.s32 %r669, %r670, %r671, %r605;
	// end inline asm
	ld.shared.u32 	%r674, [%r1077+128];
	ld.shared.u32 	%r675, [%r1078+160];
	// begin inline asm
	dp4a.s32.s32 %r673, %r674, %r675, %r609;
	// end inline asm
	ld.shared.u32 	%r678, [%r1077+160];
	ld.shared.u32 	%r679, [%r1078+160];
	// begin inline asm
	dp4a.s32.s32 %r677, %r678, %r679, %r613;
	// end inline asm
	ld.shared.u32 	%r682, [%r1077+128];
	ld.shared.u32 	%r683, [%r1078+164];
	// begin inline asm
	dp4a.s32.s32 %r681, %r682, %r683, %r617;
	// end inline asm
	ld.shared.u32 	%r686, [%r1077+160];
	ld.shared.u32 	%r687, [%r1078+164];
	// begin inline asm
	dp4a.s32.s32 %r685, %r686, %r687, %r621;
	// end inline asm
	ld.shared.u32 	%r690, [%r1077+128];
	ld.shared.u32 	%r691, [%r1078+168];
	// begin inline asm
	dp4a.s32.s32 %r689, %r690, %r691, %r625;
	// end inline asm
	ld.shared.u32 	%r694, [%r1077+160];
	ld.shared.u32 	%r695, [%r1078+168];
	// begin inline asm
	dp4a.s32.s32 %r693, %r694, %r695, %r629;
	// end inline asm
	ld.shared.u32 	%r698, [%r1077+128];
	ld.shared.u32 	%r699, [%r1078+172];
	// begin inline asm
	dp4a.s32.s32 %r697, %r698, %r699, %r633;
	// end inline asm
	ld.shared.u32 	%r702, [%r1077+160];
	ld.shared.u32 	%r703, [%r1078+172];
	// begin inline asm
	dp4a.s32.s32 %r701, %r702, %r703, %r637;
	// end inline asm
	ld.shared.u32 	%r706, [%r1077+192];
	ld.shared.u32 	%r707, [%r1078+48];
	// begin inline asm
	dp4a.s32.s32 %r705, %r706, %r707, %r641;
	// end inline asm
	ld.shared.u32 	%r710, [%r1077+224];
	ld.shared.u32 	%r711, [%r1078+48];
	// begin inline asm
	dp4a.s32.s32 %r709, %r710, %r711, %r645;
	// end inline asm
	ld.shared.u32 	%r714, [%r1077+192];
	ld.shared.u32 	%r715, [%r1078+52];
	// begin inline asm
	dp4a.s32.s32 %r713, %r714, %r715, %r649;
	// end inline asm
	ld.shared.u32 	%r718, [%r1077+224];
	ld.shared.u32 	%r719, [%r1078+52];
	// begin inline asm
	dp4a.s32.s32 %r717, %r718, %r719, %r653;
	// end inline asm
	ld.shared.u32 	%r722, [%r1077+192];
	ld.shared.u32 	%r723, [%r1078+56];
	// begin inline asm
	dp4a.s32.s32 %r721, %r722, %r723, %r657;
	// end inline asm
	ld.shared.u32 	%r726, [%r1077+224];
	ld.shared.u32 	%r727, [%r1078+56];
	// begin inline asm
	dp4a.s32.s32 %r725, %r726, %r727, %r661;
	// end inline asm
	ld.shared.u32 	%r730, [%r1077+192];
	ld.shared.u32 	%r731, [%r1078+60];
	// begin inline asm
	dp4a.s32.s32 %r729, %r730, %r731, %r665;
	// end inline asm
	ld.shared.u32 	%r734, [%r1077+224];
	ld.shared.u32 	%r735, [%r1078+60];
	// begin inline asm
	dp4a.s32.s32 %r733, %r734, %r735, %r669;
	// end inline asm
	ld.shared.u32 	%r738, [%r1077+192];
	ld.shared.u32 	%r739, [%r1078+176];
	// begin inline asm
	dp4a.s32.s32 %r737, %r738, %r739, %r673;
	// end inline asm
	ld.shared.u32 	%r742, [%r1077+224];
	ld.shared.u32 	%r743, [%r1078+176];
	// begin inline asm
	dp4a.s32.s32 %r741, %r742, %r743, %r677;
	// end inline asm
	ld.shared.u32 	%r746, [%r1077+192];
	ld.shared.u32 	%r747, [%r1078+180];
	// begin inline asm
	dp4a.s32.s32 %r745, %r746, %r747, %r681;
	// end inline asm
	ld.shared.u32 	%r750, [%r1077+224];
	ld.shared.u32 	%r751, [%r1078+180];
	// begin inline asm
	dp4a.s32.s32 %r749, %r750, %r751, %r685;
	// end inline asm
	ld.shared.u32 	%r754, [%r1077+192];
	ld.shared.u32 	%r755, [%r1078+184];
	// begin inline asm
	dp4a.s32.s32 %r753, %r754, %r755, %r689;
	// end inline asm
	ld.shared.u32 	%r758, [%r1077+224];
	ld.shared.u32 	%r759, [%r1078+184];
	// begin inline asm
	dp4a.s32.s32 %r757, %r758, %r759, %r693;
	// end inline asm
	ld.shared.u32 	%r762, [%r1077+192];
	ld.shared.u32 	%r763, [%r1078+188];
	// begin inline asm
	dp4a.s32.s32 %r761, %r762, %r763, %r697;
	// end inline asm
	ld.shared.u32 	%r766, [%r1077+224];
	ld.shared.u32 	%r767, [%r1078+188];
	// begin inline asm
	dp4a.s32.s32 %r765, %r766, %r767, %r701;
	// end inline asm
	ld.shared.u32 	%r770, [%r1077+256];
	ld.shared.u32 	%r771, [%r1078+64];
	// begin inline asm
	dp4a.s32.s32 %r769, %r770, %r771, %r705;
	// end inline asm
	ld.shared.u32 	%r774, [%r1077+288];
	ld.shared.u32 	%r775, [%r1078+64];
	// begin inline asm
	dp4a.s32.s32 %r773, %r774, %r775, %r709;
	// end inline asm
	ld.shared.u32 	%r778, [%r1077+256];
	ld.shared.u32 	%r779, [%r1078+68];
	// begin inline asm
	dp4a.s32.s32 %r777, %r778, %r779, %r713;
	// end inline asm
	ld.shared.u32 	%r782, [%r1077+288];
	ld.shared.u32 	%r783, [%r1078+68];
	// begin inline asm
	dp4a.s32.s32 %r781, %r782, %r783, %r717;
	// end inline asm
	ld.shared.u32 	%r786, [%r1077+256];
	ld.shared.u32 	%r787, [%r1078+72];
	// begin inline asm
	dp4a.s32.s32 %r785, %r786, %r787, %r721;
	// end inline asm
	ld.shared.u32 	%r790, [%r1077+288];
	ld.shared.u32 	%r791, [%r1078+72];
	// begin inline asm
	dp4a.s32.s32 %r789, %r790, %r791, %r725;
	// end inline asm
	ld.shared.u32 	%r794, [%r1077+256];
	ld.shared.u32 	%r795, [%r1078+76];
	// begin inline asm
	dp4a.s32.s32 %r793, %r794, %r795, %r729;
	// end inline asm
	ld.shared.u32 	%r798, [%r1077+288];
	ld.shared.u32 	%r799, [%r1078+76];
	// begin inline asm
	dp4a.s32.s32 %r797, %r798, %r799, %r733;
	// end inline asm
	ld.shared.u32 	%r802, [%r1077+256];
	ld.shared.u32 	%r803, [%r1078+192];
	// begin inline asm
	dp4a.s32.s32 %r801, %r802, %r803, %r737;
	// end inline asm
	ld.shared.u32 	%r806, [%r1077+288];
	ld.shared.u32 	%r807, [%r1078+192];
	// begin inline asm
	dp4a.s32.s32 %r805, %r806, %r807, %r741;
	// end inline asm
	ld.shared.u32 	%r810, [%r1077+256];
	ld.shared.u32 	%r811, [%r1078+196];
	// begin inline asm
	dp4a.s32.s32 %r809, %r810, %r811, %r745;
	// end inline asm
	ld.shared.u32 	%r814, [%r1077+288];
	ld.shared.u32 	%r815, [%r1078+196];
	// begin inline asm
	dp4a.s32.s32 %r813, %r814, %r815, %r749;
	// end inline asm
	ld.shared.u32 	%r818, [%r1077+256];
	ld.shared.u32 	%r819, [%r1078+200];
	// begin inline asm
	dp4a.s32.s32 %r817, %r818, %r819, %r753;
	// end inline asm
	ld.shared.u32 	%r822, [%r1077+288];
	ld.shared.u32 	%r823, [%r1078+200];
	// begin inline asm
	dp4a.s32.s32 %r821, %r822, %r823, %r757;
	// end inline asm
	ld.shared.u32 	%r826, [%r1077+256];
	ld.shared.u32 	%r827, [%r1078+204];
	// begin inline asm
	dp4a.s32.s32 %r825, %r826, %r827, %r761;
	// end inline asm
	ld.shared.u32 	%r830, [%r1077+288];
	ld.shared.u32 	%r831, [%r1078+204];
	// begin inline asm
	dp4a.s32.s32 %r829, %r830, %r831, %r765;
	// end inline asm
	ld.shared.u32 	%r834, [%r1077+320];
	ld.shared.u32 	%r835, [%r1078+80];
	// begin inline asm
	dp4a.s32.s32 %r833, %r834, %r835, %r769;
	// end inline asm
	ld.shared.u32 	%r838, [%r1077+352];
	ld.shared.u32 	%r839, [%r1078+80];
	// begin inline asm
	dp4a.s32.s32 %r837, %r838, %r839, %r773;
	// end inline asm
	ld.shared.u32 	%r842, [%r1077+320];
	ld.shared.u32 	%r843, [%r1078+84];
	// begin inline asm
	dp4a.s32.s32 %r841, %r842, %r843, %r777;
	// end inline asm
	ld.shared.u32 	%r846, [%r1077+352];
	ld.shared.u32 	%r847, [%r1078+84];
	// begin inline asm
	dp4a.s32.s32 %r845, %r846, %r847, %r781;
	// end inline asm
	ld.shared.u32 	%r850, [%r1077+320];
	ld.shared.u32 	%r851, [%r1078+88];
	// begin inline asm
	dp4a.s32.s32 %r849, %r850, %r851, %r785;
	// end inline asm
	ld.shared.u32 	%r854, [%r1077+352];
	ld.shared.u32 	%r855, [%r1078+88];
	// begin inline asm
	dp4a.s32.s32 %r853, %r854, %r855, %r789;
	// end inline asm
	ld.shared.u32 	%r858, [%r1077+320];
	ld.shared.u32 	%r859, [%r1078+92];
	// begin inline asm
	dp4a.s32.s32 %r857, %r858, %r859, %r793;
	// end inline asm
	ld.shared.u32 	%r862, [%r1077+352];
	ld.shared.u32 	%r863, [%r1078+92];
	// begin inline asm
	dp4a.s32.s32 %r861, %r862, %r863, %r797;
	// end inline asm
	ld.shared.u32 	%r866, [%r1077+320];
	ld.shared.u32 	%r867, [%r1078+208];
	// begin inline asm
	dp4a.s32.s32 %r865, %r866, %r867, %r801;
	// end inline asm
	ld.shared.u32 	%r870, [%r1077+352];
	ld.shared.u32 	%r871, [%r1078+208];
	// begin inline asm
	dp4a.s32.s32 %r869, %r870, %r871, %r805;
	// end inline asm
	ld.shared.u32 	%r874, [%r1077+320];
	ld.shared.u32 	%r875, [%r1078+212];
	// begin inline asm
	dp4a.s32.s32 %r873, %r874, %r875, %r809;
	// end inline asm
	ld.shared.u32 	%r878, [%r1077+352];
	ld.shared.u32 	%r879, [%r1078+212];
	// begin inline asm
	dp4a.s32.s32 %r877, %r878, %r879, %r813;
	// end inline asm
	ld.shared.u32 	%r882, [%r1077+320];
	ld.shared.u32 	%r883, [%r1078+216];
	// begin inline asm
	dp4a.s32.s32 %r881, %r882, %r883, %r817;
	// end inline asm
	ld.shared.u32 	%r886, [%r1077+352];
	ld.shared.u32 	%r887, [%r1078+216];
	// begin inline asm
	dp4a.s32.s32 %r885, %r886, %r887, %r821;
	// end inline asm
	ld.shared.u32 	%r890, [%r1077+320];
	ld.shared.u32 	%r891, [%r1078+220];
	// begin inline asm
	dp4a.s32.s32 %r889, %r890, %r891, %r825;
	// end inline asm
	ld.shared.u32 	%r894, [%r1077+352];
	ld.shared.u32 	%r895, [%r1078+220];
	// begin inline asm
	dp4a.s32.s32 %r893, %r894, %r895, %r829;
	// end inline asm
	ld.shared.u32 	%r898, [%r1077+384];
	ld.shared.u32 	%r899, [%r1078+96];
	// begin inline asm
	dp4a.s32.s32 %r897, %r898, %r899, %r833;
	// end inline asm
	ld.shared.u32 	%r902, [%r1077+416];
	ld.shared.u32 	%r903, [%r1078+96];
	// begin inline asm
	dp4a.s32.s32 %r901, %r902, %r903, %r837;
	// end inline asm
	ld.shared.u32 	%r906, [%r1077+384];
	ld.shared.u32 	%r907, [%r1078+100];
	// begin inline asm
	dp4a.s32.s32 %r905, %r906, %r907, %r841;
	// end inline asm
	ld.shared.u32 	%r910, [%r1077+416];
	ld.shared.u32 	%r911, [%r1078+100];
	// begin inline asm
	dp4a.s32.s32 %r909, %r910, %r911, %r845;
	// end inline asm
	ld.shared.u32 	%r914, [%r1077+384];
	ld.shared.u32 	%r915, [%r1078+104];
	// begin inline asm
	dp4a.s32.s32 %r913, %r914, %r915, %r849;
	// end inline asm
	ld.shared.u32 	%r918, [%r1077+416];
	ld.shared.u32 	%r919, [%r1078+104];
	// begin inline asm
	dp4a.s32.s32 %r917, %r918, %r919, %r853;
	// end inline asm
	ld.shared.u32 	%r922, [%r1077+384];
	ld.shared.u32 	%r923, [%r1078+108];
	// begin inline asm
	dp4a.s32.s32 %r921, %r922, %r923, %r857;
	// end inline asm
	ld.shared.u32 	%r926, [%r1077+416];
	ld.shared.u32 	%r927, [%r1078+108];
	// begin inline asm
	dp4a.s32.s32 %r925, %r926, %r927, %r861;
	// end inline asm
	ld.shared.u32 	%r930, [%r1077+384];
	ld.shared.u32 	%r931, [%r1078+224];
	// begin inline asm
	dp4a.s32.s32 %r929, %r930, %r931, %r865;
	// end inline asm
	ld.shared.u32 	%r934, [%r1077+416];
	ld.shared.u32 	%r935, [%r1078+224];
	// begin inline asm
	dp4a.s32.s32 %r933, %r934, %r935, %r869;
	// end inline asm
	ld.shared.u32 	%r938, [%r1077+384];
	ld.shared.u32 	%r939, [%r1078+228];
	// begin inline asm
	dp4a.s32.s32 %r937, %r938, %r939, %r873;
	// end inline asm
	ld.shared.u32 	%r942, [%r1077+416];
	ld.shared.u32 	%r943, [%r1078+228];
	// begin inline asm
	dp4a.s32.s32 %r941, %r942, %r943, %r877;
	// end inline asm
	ld.shared.u32 	%r946, [%r1077+384];
	ld.shared.u32 	%r947, [%r1078+232];
	// begin inline asm
	dp4a.s32.s32 %r945, %r946, %r947, %r881;
	// end inline asm
	ld.shared.u32 	%r950, [%r1077+416];
	ld.shared.u32 	%r951, [%r1078+232];
	// begin inline asm
	dp4a.s32.s32 %r949, %r950, %r951, %r885;
	// end inline asm
	ld.shared.u32 	%r954, [%r1077+384];
	ld.shared.u32 	%r955, [%r1078+236];
	// begin inline asm
	dp4a.s32.s32 %r953, %r954, %r955, %r889;
	// end inline asm
	ld.shared.u32 	%r958, [%r1077+416];
	ld.shared.u32 	%r959, [%r1078+236];
	// begin inline asm
	dp4a.s32.s32 %r957, %r958, %r959, %r893;
	// end inline asm
	ld.shared.u32 	%r962, [%r1077+448];
	ld.shared.u32 	%r963, [%r1078+112];
	// begin inline asm
	dp4a.s32.s32 %r961, %r962, %r963, %r897;
	// end inline asm
	ld.shared.u32 	%r966, [%r1077+480];
	ld.shared.u32 	%r967, [%r1078+112];
	// begin inline asm
	dp4a.s32.s32 %r965, %r966, %r967, %r901;
	// end inline asm
	ld.shared.u32 	%r970, [%r1077+448];
	ld.shared.u32 	%r971, [%r1078+116];
	// begin inline asm
	dp4a.s32.s32 %r969, %r970, %r971, %r905;
	// end inline asm
	ld.shared.u32 	%r974, [%r1077+480];
	ld.shared.u32 	%r975, [%r1078+116];
	// begin inline asm
	dp4a.s32.s32 %r973, %r974, %r975, %r909;
	// end inline asm
	ld.shared.u32 	%r978, [%r1077+448];
	ld.shared.u32 	%r979, [%r1078+120];
	// begin inline asm
	dp4a.s32.s32 %r977, %r978, %r979, %r913;
	// end inline asm
	ld.shared.u32 	%r982, [%r1077+480];
	ld.shared.u32 	%r983, [%r1078+120];
	// begin inline asm
	dp4a.s32.s32 %r981, %r982, %r983, %r917;
	// end inline asm
	ld.shared.u32 	%r986, [%r1077+448];
	ld.shared.u32 	%r987, [%r1078+124];
	// begin inline asm
	dp4a.s32.s32 %r985, %r986, %r987, %r921;
	// end inline asm
	ld.shared.u32 	%r990, [%r1077+480];
	ld.shared.u32 	%r991, [%r1078+124];
	// begin inline asm
	dp4a.s32.s32 %r989, %r990, %r991, %r925;
	// end inline asm
	ld.shared.u32 	%r994, [%r1077+448];
	ld.shared.u32 	%r995, [%r1078+240];
	// begin inline asm
	dp4a.s32.s32 %r993, %r994, %r995, %r929;
	// end inline asm
	ld.shared.u32 	%r998, [%r1077+480];
	ld.shared.u32 	%r999, [%r1078+240];
	// begin inline asm
	dp4a.s32.s32 %r997, %r998, %r999, %r933;
	// end inline asm
	ld.shared.u32 	%r1002, [%r1077+448];
	ld.shared.u32 	%r1003, [%r1078+244];
	// begin inline asm
	dp4a.s32.s32 %r1001, %r1002, %r1003, %r937;
	// end inline asm
	ld.shared.u32 	%r1006, [%r1077+480];
	ld.shared.u32 	%r1007, [%r1078+244];
	// begin inline asm
	dp4a.s32.s32 %r1005, %r1006, %r1007, %r941;
	// end inline asm
	ld.shared.u32 	%r1010, [%r1077+448];
	ld.shared.u32 	%r1011, [%r1078+248];
	// begin inline asm
	dp4a.s32.s32 %r1009, %r1010, %r1011, %r945;
	// end inline asm
	ld.shared.u32 	%r1014, [%r1077+480];
	ld.shared.u32 	%r1015, [%r1078+248];
	// begin inline asm
	dp4a.s32.s32 %r1013, %r1014, %r1015, %r949;
	// end inline asm
	ld.shared.u32 	%r1018, [%r1077+448];
	ld.shared.u32 	%r1019, [%r1078+252];
	// begin inline asm
	dp4a.s32.s32 %r1017, %r1018, %r1019, %r953;
	// end inline asm
	ld.shared.u32 	%r1022, [%r1077+480];
	ld.shared.u32 	%r1023, [%r1078+252];
	// begin inline asm
	dp4a.s32.s32 %r1021, %r1022, %r1023, %r957;
	// end inline asm
	shl.b32 	%r1088, %r1049, 7;
	shl.b32 	%r1089, %r1027, 3;
	add.s32 	%r1090, %r1088, %r1089;
	mul.lo.s32 	%r1091, %r1049, 401408;
	mad.lo.s32 	%r1092, %r1025, 802816, %r1091;
	mad.lo.s32 	%r1093, %r1027, 25088, %r1092;
	add.s32 	%r1094, %r1093, %r1039;
	add.s32 	%r1095, %r1094, %r1032;
	add.s32 	%r1096, %r1095, %r1037;
	cvt.s64.s32 	%rd17, %r961;
	mad.lo.s64 	%rd18, %rd17, 324420569661440, 1073741824;
	shr.u64 	%rd19, %rd18, 31;
	cvt.u32.u64 	%r1097, %rd19;
	mul.wide.u32 	%rd20, %r1090, 4;
	add.s64 	%rd21, %rd12, %rd20;
	ld.global.nc.u32 	%r1098, [%rd21];
	add.s32 	%r1099, %r1098, %r1097;
	cvt.s64.s32 	%rd22, %r1099;
	mad.lo.s64 	%rd23, %rd22, 2147692324, 1073741824;
	shr.u64 	%rd24, %rd23, 31;
	cvt.u32.u64 	%r1100, %rd24;
	add.s64 	%rd25, %rd11, %rd20;
	ld.global.nc.u32 	%r1101, [%rd25];
	add.s32 	%r1102, %r1101, %r1100;
	mul.wide.s32 	%rd26, %r1102, 2009407807;
	add.s64 	%rd27, %rd26, 1073741824;
	shr.u64 	%rd28, %rd27, 31;
	cvt.u32.u64 	%r1103, %rd28;
	mul.wide.u32 	%rd29, %r1096, 4;
	add.s64 	%rd30, %rd10, %rd29;
	ld.global.nc.u32 	%r1104, [%rd30];
	cvt.s64.s32 	%rd31, %r1104;
	mad.lo.s64 	%rd32, %rd31, 2235094112, 1073741824;
	shr.u64 	%rd33, %rd32, 31;
	cvt.u32.u64 	%r1105, %rd33;
	add.s32 	%r1106, %r1103, %r1105;
	max.s32 	%r1107, %r1106, 0;
	add.s64 	%rd34, %rd9, %rd29;
	st.global.u32 	[%rd34], %r1107;
	cvt.s64.s32 	%rd35, %r965;
	mad.lo.s64 	%rd36, %rd35, 324420569661440, 1073741824;
	shr.u64 	%rd37, %rd36, 31;
	cvt.u32.u64 	%r1108, %rd37;
	add.s32 	%r1109, %r1098, %r1108;
	cvt.s64.s32 	%rd38, %r1109;
	mad.lo.s64 	%rd39, %rd38, 2147692324, 1073741824;
	shr.u64 	%rd40, %rd39, 31;
	cvt.u32.u64 	%r1110, %rd40;
	add.s32 	%r1111, %r1101, %r1110;
	mul.wide.s32 	%rd41, %r1111, 2009407807;
	add.s64 	%rd42, %rd41, 1073741824;
	shr.u64 	%rd43, %rd42, 31;
	cvt.u32.u64 	%r1112, %rd43;
	ld.global.nc.u32 	%r1113, [%rd30+896];
	cvt.s64.s32 	%rd44, %r1113;
	mad.lo.s64 	%rd45, %rd44, 2235094112, 1073741824;
	shr.u64 	%rd46, %rd45, 31;
	cvt.u32.u64 	%r1114, %rd46;
	add.s32 	%r1115, %r1112, %r1114;
	max.s32 	%r1116, %r1115, 0;
	st.global.u32 	[%rd34+896], %r1116;
	cvt.s64.s32 	%rd47, %r969;
	mad.lo.s64 	%rd48, %rd47, 324420569661440, 1073741824;
	shr.u64 	%rd49, %rd48, 31;
	cvt.u32.u64 	%r1117, %rd49;
	ld.global.nc.u32 	%r1118, [%rd21+4];
	add.s32 	%r1119, %r1118, %r1117;
	cvt.s64.s32 	%rd50, %r1119;
	mad.lo.s64 	%rd51, %rd50, 2147692324, 1073741824;
	shr.u64 	%rd52, %rd51, 31;
	cvt.u32.u64 	%r1120, %rd52;
	ld.global.nc.u32 	%r1121, [%rd25+4];
	add.s32 	%r1122, %r1121, %r1120;
	mul.wide.s32 	%rd53, %r1122, 2009407807;
	add.s64 	%rd54, %rd53, 1073741824;
	shr.u64 	%rd55, %rd54, 31;
	cvt.u32.u64 	%r1123, %rd55;
	ld.global.nc.u32 	%r1124, [%rd30+4];
	cvt.s64.s32 	%rd56, %r1124;
	mad.lo.s64 	%rd57, %rd56, 2235094112, 1073741824;
	shr.u64 	%rd58, %rd57, 31;
	cvt.u32.u64 	%r1125, %rd58;
	add.s32 	%r1126, %r1123, %r1125;
	max.s32 	%r1127, %r1126, 0;
	st.global.u32 	[%rd34+4], %r1127;
	cvt.s64.s32 	%rd59, %r973;
	mad.lo.s64 	%rd60, %rd59, 324420569661440, 1073741824;
	shr.u64 	%rd61, %rd60, 31;
	cvt.u32.u64 	%r1128, %rd61;
	add.s32 	%r1129, %r1118, %r1128;
	cvt.s64.s32 	%rd62, %r1129;
	mad.lo.s64 	%rd63, %rd62, 2147692324, 1073741824;
	shr.u64 	%rd64, %rd63, 31;
	cvt.u32.u64 	%r1130, %rd64;
	add.s32 	%r1131, %r1121, %r1130;
	mul.wide.s32 	%rd65, %r1131, 2009407807;
	add.s64 	%rd66, %rd65, 1073741824;
	shr.u64 	%rd67, %rd66, 31;
	cvt.u32.u64 	%r1132, %rd67;
	ld.global.nc.u32 	%r1133, [%rd30+900];
	cvt.s64.s32 	%rd68, %r1133;
	mad.lo.s64 	%rd69, %rd68, 2235094112, 1073741824;
	shr.u64 	%rd70, %rd69, 31;
	cvt.u32.u64 	%r1134, %rd70;
	add.s32 	%r1135, %r1132, %r1134;
	max.s32 	%r1136, %r1135, 0;
	st.global.u32 	[%rd34+900], %r1136;
	cvt.s64.s32 	%rd71, %r977;
	mad.lo.s64 	%rd72, %rd71, 324420569661440, 1073741824;
	shr.u64 	%rd73, %rd72, 31;
	cvt.u32.u64 	%r1137, %rd73;
	ld.global.nc.u32 	%r1138, [%rd21+8];
	add.s32 	%r1139, %r1138, %r1137;
	cvt.s64.s32 	%rd74, %r1139;
	mad.lo.s64 	%rd75, %rd74, 2147692324, 1073741824;
	shr.u64 	%rd76, %rd75, 31;
	cvt.u32.u64 	%r1140, %rd76;
	ld.global.nc.u32 	%r1141, [%rd25+8];
	add.s32 	%r1142, %r1141, %r1140;
	mul.wide.s32 	%rd77, %r1142, 2009407807;
	add.s64 	%rd78, %rd77, 1073741824;
	shr.u64 	%rd79, %rd78, 31;
	cvt.u32.u64 	%r1143, %rd79;
	ld.global.nc.u32 	%r1144, [%rd30+8];
	cvt.s64.s32 	%rd80, %r1144;
	mad.lo.s64 	%rd81, %rd80, 2235094112, 1073741824;
	shr.u64 	%rd82, %rd81, 31;
	cvt.u32.u64 	%r1145, %rd82;
	add.s32 	%r1146, %r1143, %r1145;
	max.s32 	%r1147, %r1146, 0;
	st.global.u32 	[%rd34+8], %r1147;
	cvt.s64.s32 	%rd83, %r981;
	mad.lo.s64 	%rd84, %rd83, 324420569661440, 1073741824;
	shr.u64 	%rd85, %rd84, 31;
	cvt.u32.u64 	%r1148, %rd85;
	add.s32 	%r1149, %r1138, %r1148;
	cvt.s64.s32 	%rd86, %r1149;
	mad.lo.s64 	%rd87, %rd86, 2147692324, 1073741824;
	shr.u64 	%rd88, %rd87, 31;
	cvt.u32.u64 	%r1150, %rd88;
	add.s32 	%r1151, %r1141, %r1150;
	mul.wide.s32 	%rd89, %r1151, 2009407807;
	add.s64 	%rd90, %rd89, 1073741824;
	shr.u64 	%rd91, %rd90, 31;
	cvt.u32.u64 	%r1152, %rd91;
	ld.global.nc.u32 	%r1153, [%rd30+904];
	cvt.s64.s32 	%rd92, %r1153;
	mad.lo.s64 	%rd93, %rd92, 2235094112, 1073741824;
	shr.u64 	%rd94, %rd93, 31;
	cvt.u32.u64 	%r1154, %rd94;
	add.s32 	%r1155, %r1152, %r1154;
	max.s32 	%r1156, %r1155, 0;
	st.global.u32 	[%rd34+904], %r1156;
	cvt.s64.s32 	%rd95, %r985;
	mad.lo.s64 	%rd96, %rd95, 324420569661440, 1073741824;
	shr.u64 	%rd97, %rd96, 31;
	cvt.u32.u64 	%r1157, %rd97;
	ld.global.nc.u32 	%r1158, [%rd21+12];
	add.s32 	%r1159, %r1158, %r1157;
	cvt.s64.s32 	%rd98, %r1159;
	mad.lo.s64 	%rd99, %rd98, 2147692324, 1073741824;
	shr.u64 	%rd100, %rd99, 31;
	cvt.u32.u64 	%r1160, %rd100;
	ld.global.nc.u32 	%r1161, [%rd25+12];
	add.s32 	%r1162, %r1161, %r1160;
	mul.wide.s32 	%rd101, %r1162, 2009407807;
	add.s64 	%rd102, %rd101, 1073741824;
	shr.u64 	%rd103, %rd102, 31;
	cvt.u32.u64 	%r1163, %rd103;
	ld.global.nc.u32 	%r1164, [%rd30+12];
	cvt.s64.s32 	%rd104, %r1164;
	mad.lo.s64 	%rd105, %rd104, 2235094112, 1073741824;
	shr.u64 	%rd106, %rd105, 31;
	cvt.u32.u64 	%r1165, %rd106;
	add.s32 	%r1166, %r1163, %r1165;
	max.s32 	%r1167, %r1166, 0;
	st.global.u32 	[%rd34+12], %r1167;
	cvt.s64.s32 	%rd107, %r989;
	mad.lo.s64 	%rd108, %rd107, 324420569661440, 1073741824;
	shr.u64 	%rd109, %rd108, 31;
	cvt.u32.u64 	%r1168, %rd109;
	add.s32 	%r1169, %r1158, %r1168;
	cvt.s64.s32 	%rd110, %r1169;
	mad.lo.s64 	%rd111, %rd110, 2147692324, 1073741824;
	shr.u64 	%rd112, %rd111, 31;
	cvt.u32.u64 	%r1170, %rd112;
	add.s32 	%r1171, %r1161, %r1170;
	mul.wide.s32 	%rd113, %r1171, 2009407807;
	add.s64 	%rd114, %rd113, 1073741824;
	shr.u64 	%rd115, %rd114, 31;
	cvt.u32.u64 	%r1172, %rd115;
	ld.global.nc.u32 	%r1173, [%rd30+908];
	cvt.s64.s32 	%rd116, %r1173;
	mad.lo.s64 	%rd117, %rd116, 2235094112, 1073741824;
	shr.u64 	%rd118, %rd117, 31;
	cvt.u32.u64 	%r1174, %rd118;
	add.s32 	%r1175, %r1172, %r1174;
	max.s32 	%r1176, %r1175, 0;
	st.global.u32 	[%rd34+908], %r1176;
	cvt.s64.s32 	%rd119, %r993;
	mad.lo.s64 	%rd120, %rd119, 324420569661440, 1073741824;
	shr.u64 	%rd121, %rd120, 31;
	cvt.u32.u64 	%r1177, %rd121;
	ld.global.nc.u32 	%r1178, [%rd21+16];
	add.s32 	%r1179, %r1178, %r1177;
	cvt.s64.s32 	%rd122, %r1179;
	mad.lo.s64 	%rd123, %rd122, 2147692324, 1073741824;
	shr.u64 	%rd124, %rd123, 31;
	cvt.u32.u64 	%r1180, %rd124;
	ld.global.nc.u32 	%r1181, [%rd25+16];
	add.s32 	%r1182, %r1181, %r1180;
	mul.wide.s32 	%rd125, %r1182, 2009407807;
	add.s64 	%rd126, %rd125, 1073741824;
	shr.u64 	%rd127, %rd126, 31;
	cvt.u32.u64 	%r1183, %rd127;
	ld.global.nc.u32 	%r1184, [%rd30+50176];
	cvt.s64.s32 	%rd128, %r1184;
	mad.lo.s64 	%rd129, %rd128, 2235094112, 1073741824;
	shr.u64 	%rd130, %rd129, 31;
	cvt.u32.u64 	%r1185, %rd130;
	add.s32 	%r1186, %r1183, %r1185;
	max.s32 	%r1187, %r1186, 0;
	st.global.u32 	[%rd34+50176], %r1187;
	cvt.s64.s32 	%rd131, %r997;
	mad.lo.s64 	%rd132, %rd131, 324420569661440, 1073741824;
	shr.u64 	%rd133, %rd132, 31;
	cvt.u32.u64 	%r1188, %rd133;
	add.s32 	%r1189, %r1178, %r1188;
	cvt.s64.s32 	%rd134, %r1189;
	mad.lo.s64 	%rd135, %rd134, 2147692324, 1073741824;
	shr.u64 	%rd136, %rd135, 31;
	cvt.u32.u64 	%r1190, %rd136;
	add.s32 	%r1191, %r1181, %r1190;
	mul.wide.s32 	%rd137, %r1191, 2009407807;
	add.s64 	%rd138, %rd137, 1073741824;
	shr.u64 	%rd139, %rd138, 31;
	cvt.u32.u64 	%r1192, %rd139;
	ld.global.nc.u32 	%r1193, [%rd30+51072];
	cvt.s64.s32 	%rd140, %r1193;
	mad.lo.s64 	%rd141, %rd140, 2235094112, 1073741824;
	shr.u64 	%rd142, %rd141, 31;
	cvt.u32.u64 	%r1194, %rd142;
	add.s32 	%r1195, %r1192, %r1194;
	max.s32 	%r1196, %r1195, 0;
	st.global.u32 	[%rd34+51072], %r1196;
	cvt.s64.s32 	%rd143, %r1001;
	mad.lo.s64 	%rd144, %rd143, 324420569661440, 1073741824;
	shr.u64 	%rd145, %rd144, 31;
	cvt.u32.u64 	%r1197, %rd145;
	ld.global.nc.u32 	%r1198, [%rd21+20];
	add.s32 	%r1199, %r1198, %r1197;
	cvt.s64.s32 	%rd146, %r1199;
	mad.lo.s64 	%rd147, %rd146, 2147692324, 1073741824;
	shr.u64 	%rd148, %rd147, 31;
	cvt.u32.u64 	%r1200, %rd148;
	ld.global.nc.u32 	%r1201, [%rd25+20];
	add.s32 	%r1202, %r1201, %r1200;
	mul.wide.s32 	%rd149, %r1202, 2009407807;
	add.s64 	%rd150, %rd149, 1073741824;
	shr.u64 	%rd151, %rd150, 31;
	cvt.u32.u64 	%r1203, %rd151;
	ld.global.nc.u32 	%r1204, [%rd30+50180];
	cvt.s64.s32 	%rd152, %r1204;
	mad.lo.s64 	%rd153, %rd152, 2235094112, 1073741824;
	shr.u64 	%rd154, %rd153, 31;
	cvt.u32.u64 	%r1205, %rd154;
	add.s32 	%r1206, %r1203, %r1205;
	max.s32 	%r1207, %r1206, 0;
	st.global.u32 	[%rd34+50180], %r1207;
	cvt.s64.s32 	%rd155, %r1005;
	mad.lo.s64 	%rd156, %rd155, 324420569661440, 1073741824;
	shr.u64 	%rd157, %rd156, 31;
	cvt.u32.u64 	%r1208, %rd157;
	add.s32 	%r1209, %r1198, %r1208;
	cvt.s64.s32 	%rd158, %r1209;
	mad.lo.s64 	%rd159, %rd158, 2147692324, 1073741824;
	shr.u64 	%rd160, %rd159, 31;
	cvt.u32.u64 	%r1210, %rd160;
	add.s32 	%r1211, %r1201, %r1210;
	mul.wide.s32 	%rd161, %r1211, 2009407807;
	add.s64 	%rd162, %rd161, 1073741824;
	shr.u64 	%rd163, %rd162, 31;
	cvt.u32.u64 	%r1212, %rd163;
	ld.global.nc.u32 	%r1213, [%rd30+51076];
	cvt.s64.s32 	%rd164, %r1213;
	mad.lo.s64 	%rd165, %rd164, 2235094112, 1073741824;
	shr.u64 	%rd166, %rd165, 31;
	cvt.u32.u64 	%r1214, %rd166;
	add.s32 	%r1215, %r1212, %r1214;
	max.s32 	%r1216, %r1215, 0;
	st.global.u32 	[%rd34+51076], %r1216;
	cvt.s64.s32 	%rd167, %r1009;
	mad.lo.s64 	%rd168, %rd167, 324420569661440, 1073741824;
	shr.u64 	%rd169, %rd168, 31;
	cvt.u32.u64 	%r1217, %rd169;
	ld.global.nc.u32 	%r1218, [%rd21+24];
	add.s32 	%r1219, %r1218, %r1217;
	cvt.s64.s32 	%rd170, %r1219;
	mad.lo.s64 	%rd171, %rd170, 2147692324, 1073741824;
	shr.u64 	%rd172, %rd171, 31;
	cvt.u32.u64 	%r1220, %rd172;
	ld.global.nc.u32 	%r1221, [%rd25+24];
	add.s32 	%r1222, %r1221, %r1220;
	mul.wide.s32 	%rd173, %r1222, 2009407807;
	add.s64 	%rd174, %rd173, 1073741824;
	shr.u64 	%rd175, %rd174, 31;
	cvt.u32.u64 	%r1223, %rd175;
	ld.global.nc.u32 	%r1224, [%rd30+50184];
	cvt.s64.s32 	%rd176, %r1224;
	mad.lo.s64 	%rd177, %rd176, 2235094112, 1073741824;
	shr.u64 	%rd178, %rd177, 31;
	cvt.u32.u64 	%r1225, %rd178;
	add.s32 	%r1226, %r1223, %r1225;
	max.s32 	%r1227, %r1226, 0;
	st.global.u32 	[%rd34+50184], %r1227;
	cvt.s64.s32 	%rd179, %r1013;
	mad.lo.s64 	%rd180, %rd179, 324420569661440, 1073741824;
	shr.u64 	%rd181, %rd180, 31;
	cvt.u32.u64 	%r1228, %rd181;
	add.s32 	%r1229, %r1218, %r1228;
	cvt.s64.s32 	%rd182, %r1229;
	mad.lo.s64 	%rd183, %rd182, 2147692324, 1073741824;
	shr.u64 	%rd184, %rd183, 31;
	cvt.u32.u64 	%r1230, %rd184;
	add.s32 	%r1231, %r1221, %r1230;
	mul.wide.s32 	%rd185, %r1231, 2009407807;
	add.s64 	%rd186, %rd185, 1073741824;
	shr.u64 	%rd187, %rd186, 31;
	cvt.u32.u64 	%r1232, %rd187;
	ld.global.nc.u32 	%r1233, [%rd30+51080];
	cvt.s64.s32 	%rd188, %r1233;
	mad.lo.s64 	%rd189, %rd188, 2235094112, 1073741824;
	shr.u64 	%rd190, %rd189, 31;
	cvt.u32.u64 	%r1234, %rd190;
	add.s32 	%r1235, %r1232, %r1234;
	max.s32 	%r1236, %r1235, 0;
	st.global.u32 	[%rd34+51080], %r1236;
	cvt.s64.s32 	%rd191, %r1017;
	mad.lo.s64 	%rd192, %rd191, 324420569661440, 1073741824;
	shr.u64 	%rd193, %rd192, 31;
	cvt.u32.u64 	%r1237, %rd193;
	ld.global.nc.u32 	%r1238, [%rd21+28];
	add.s32 	%r1239, %r1238, %r1237;
	cvt.s64.s32 	%rd194, %r1239;
	mad.lo.s64 	%rd195, %rd194, 2147692324, 1073741824;
	shr.u64 	%rd196, %rd195, 31;
	cvt.u32.u64 	%r1240, %rd196;
	ld.global.nc.u32 	%r1241, [%rd25+28];
	add.s32 	%r1242, %r1241, %r1240;
	mul.wide.s32 	%rd197, %r1242, 2009407807;
	add.s64 	%rd198, %rd197, 1073741824;
	shr.u64 	%rd199, %rd198, 31;
	cvt.u32.u64 	%r1243, %rd199;
	ld.global.nc.u32 	%r1244, [%rd30+50188];
	cvt.s64.s32 	%rd200, %r1244;
	mad.lo.s64 	%rd201, %rd200, 2235094112, 1073741824;
	shr.u64 	%rd202, %rd201, 31;
	cvt.u32.u64 	%r1245, %rd202;
	add.s32 	%r1246, %r1243, %r1245;
	max.s32 	%r1247, %r1246, 0;
	st.global.u32 	[%rd34+50188], %r1247;
	cvt.s64.s32 	%rd203, %r1021;
	mad.lo.s64 	%rd204, %rd203, 324420569661440, 1073741824;
	shr.u64 	%rd205, %rd204, 31;
	cvt.u32.u64 	%r1248, %rd205;
	add.s32 	%r1249, %r1238, %r1248;
	cvt.s64.s32 	%rd206, %r1249;
	mad.lo.s64 	%rd207, %rd206, 2147692324, 1073741824;
	shr.u64 	%rd208, %rd207, 31;
	cvt.u32.u64 	%r1250, %rd208;
	add.s32 	%r1251, %r1241, %r1250;
	mul.wide.s32 	%rd209, %r1251, 2009407807;
	add.s64 	%rd210, %rd209, 1073741824;
	shr.u64 	%rd211, %rd210, 31;
	cvt.u32.u64 	%r1252, %rd211;
	ld.global.nc.u32 	%r1253, [%rd30+51084];
	cvt.s64.s32 	%rd212, %r1253;
	mad.lo.s64 	%rd213, %rd212, 2235094112, 1073741824;
	shr.u64 	%rd214, %rd213, 31;
	cvt.u32.u64 	%r1254, %rd214;
	add.s32 	%r1255, %r1252, %r1254;
	max.s32 	%r1256, %r1255, 0;
	st.global.u32 	[%rd34+51084], %r1256;
	ret;

}
	// .globl	fused_nn_conv2d_cast_fixed_point_multiply_add_cast_nn_relu_cast_fixed_point_mult_18399029763786111876__12_kernel0
.visible .entry fused_nn_conv2d_cast_fixed_point_multiply_add_cast_nn_relu_cast_fixed_point_mult_18399029763786111876__12_kernel0(
	.param .u64 .ptr .align 1 fused_nn_conv2d_cast_fixed_point_multiply_add_cast_nn_relu_cast_fixed_point_mult_18399029763786111876__12_kernel0_param_0,
	.param .u64 .ptr .align 1 fused_nn_conv2d_cast_fixed_point_multiply_add_cast_nn_relu_cast_fixed_point_mult_18399029763786111876__12_kernel0_param_1,
	.param .u64 .ptr .align 1 fused_nn_conv2d_cast_fixed_point_multiply_add_cast_nn_relu_cast_fixed_point_mult_18399029763786111876__12_kernel0_param_2,
	.param .u64 .ptr .align 1 fused_nn_conv2d_cast_fixed_point_multiply_add_cast_nn_relu_cast_fixed_point_mult_18399029763786111876__12_kernel0_param_3
)
{
	.reg .pred 	%p<53>;
	.reg .b16 	%rs<107>;
	.reg .b32 	%r<2673>;
	.reg .b64 	%rd<176>;
	// demoted variable
	.shared .align 4 .b8 _ZZ113fused_nn_conv2d_cast_fixed_point_multiply_add_cast_nn_relu_cast_fixed_point_mult_18399029763786111876__12_kernel0E15pad_data_shared[1152];
	// demoted variable
	.shared .align 4 .b8 _ZZ113fused_nn_conv2d_cast_fixed_point_multiply_add_cast_nn_relu_cast_fixed_point_mult_18399029763786111876__12_kernel0E18placeholder_shared[9216];
	ld.param.u64 	%rd5, [fused_nn_conv2d_cast_fixed_point_multiply_add_cast_nn_relu_cast_fixed_point_mult_18399029763786111876__12_kernel0_param_0];
	ld.param.u64 	%rd6, [fused_nn_conv2d_cast_fixed_point_multiply_add_cast_nn_relu_cast_fixed_point_mult_18399029763786111876__12_kernel0_param_1];
	ld.param.u64 	%rd4, [fused_nn_conv2d_cast_fixed_point_multiply_add_cast_nn_relu_cast_fixed_point_mult_18399029763786111876__12_kernel0_param_3];
	cvta.to.global.u64 	%rd1, %rd5;
	cvta.to.global.u64 	%rd2, %rd6;
	mov.u32 	%r85, %tid.z;
	shl.b32 	%r86, %r85, 6;
	mov.u32 	%r2, %tid.y;
	shl.b32 	%r3, %r2, 2;
	add.s32 	%r87, %r3, %r86;
	mov.u32 	%r89, %tid.x;
	shl.b32 	%r90, %r85, 4;
	add.s32 	%r91, %r90, %r2;
	mov.u32 	%r92, %ctaid.x;
	mul.hi.u32 	%r93, %r92, -1840700269;
	and.b32  	%r5, %r93, 2147483644;
	shr.u32 	%r94, %r93, 2;
	mul.lo.s32 	%r95, %r94, 7;
	sub.s32 	%r96, %r92, %r95;
	shl.b32 	%r6, %r96, 2;
	xor.b32  	%r7, %r6, 29;
	mov.u32 	%r97, %ctaid.z;
	mul.lo.s32 	%r8, %r97, 200704;
	mul.lo.s32 	%r9, %r94, 448;
	shl.b32 	%r10, %r96, 4;
	add.s32 	%r98, %r8, %r9;
	add.s32 	%r99, %r98, %r10;
	add.s32 	%r11, %r99, -116;
	shl.b32 	%r100, %r85, 8;
	shl.b32 	%r101, %r2, 4;
	shl.b32 	%r12, %r89, 2;
	add.s32 	%r102, %r101, %r100;
	add.s32 	%r13, %r102, %r12;
	add.s32 	%r14, %r87, %r89;
	setp.lt.u32 	%p5, %r14, 144;
	setp.lt.u32 	%p6, %r91, 36;
	and.pred  	%p7, %p5, %p6;
	setp.lt.u32 	%p8, %r85, 3;
	and.pred  	%p1, %p7, %p8;
	mov.u32 	%r103, _ZZ113fused_nn_conv2d_cast_fixed_point_multiply_add_cast_nn_relu_cast_fixed_point_mult_18399029763786111876__12_kernel0E15pad_data_shared;
	add.s32 	%r15, %r103, %r13;
	not.pred 	%p9, %p1;
	@%p9 bra 	$L__BB71_5;
	cvt.u16.u32 	%rs1, %r14;
	mul.lo.s16 	%rs3, %rs1, 57;
	shr.u16 	%rs4, %rs3, 11;
	mul.lo.s16 	%rs5, %rs4, 36;
	sub.s16 	%rs6, %rs1, %rs5;
	and.b16  	%rs7, %rs6, 255;
	mul.lo.s16 	%rs8, %rs7, 43;
	shr.u16 	%rs9, %rs8, 8;
	cvt.u32.u16 	%r16, %rs9;
	or.b32  	%r105, %r5, %r16;
	setp.eq.s32 	%p10, %r105, 0;
	add.s32 	%r106, %r5, %r16;
	setp.gt.u32 	%p11, %r106, 28;
	mov.b32 	%r2652, 0;
	or.pred  	%p12, %p10, %p11;
	@%p12 bra 	$L__BB71_4;
	and.b16  	%rs10, %rs1, 255;
	mul.lo.s16 	%rs11, %rs10, 171;
	shr.u16 	%rs12, %rs11, 10;
	mul.lo.s16 	%rs13, %rs12, 6;
	sub.s16 	%rs14, %rs1, %rs13;
	cvt.u32.u16 	%r109, %rs14;
	and.b32  	%r17, %r109, 255;
	or.b32  	%r110, %r6, %r17;
	setp.eq.s32 	%p13, %r110, 0;
	setp.le.u32 	%p14, %r7, %r17;
	or.pred  	%p15, %p13, %p14;
	@%p15 bra 	$L__BB71_4;
	setp.gt.u32 	%p16, %r14, 71;
	selp.b32 	%r112, 100352, 0, %p16;
	add.s32 	%r113, %r14, -72;
	setp.lt.u32 	%p17, %r14, 72;
	selp.b32 	%r114, %r14, %r113, %p17;
	setp.gt.u32 	%p18, %r114, 35;
	selp.b32 	%r115, 3136, 0, %p18;
	shl.b32 	%r116, %r17, 2;
	add.s32 	%r117, %r11, %r112;
	add.s32 	%r118, %r117, %r115;
	add.s32 	%r119, %r118, %r116;
	mad.lo.s32 	%r120, %r16, 112, %r119;
	cvt.s64.s32 	%rd7, %r120;
	add.s64 	%rd8, %rd1, %rd7;
	ld.global.nc.u32 	%r2652, [%rd8];
$L__BB71_4:
	st.shared.u32 	[%r15], %r2652;
$L__BB71_5:
	add.s32 	%r20, %r14, 128;
	setp.lt.u32 	%p19, %r20, 144;
	setp.lt.u32 	%p20, %r91, 4;
	and.pred  	%p21, %p19, %p20;
	setp.eq.s32 	%p22, %r85, 0;
	and.pred  	%p2, %p21, %p22;
	not.pred 	%p23, %p2;
	@%p23 bra 	$L__BB71_10;
	cvt.u16.u32 	%rs2, %r20;
	mul.lo.s16 	%rs15, %rs2, 57;
	shr.u16 	%rs16, %rs15, 11;
	mul.lo.s16 	%rs17, %rs16, 36;
	sub.s16 	%rs18, %rs2, %rs17;
	and.b16  	%rs19, %rs18, 255;
	mul.lo.s16 	%rs20, %rs19, 43;
	shr.u16 	%rs21, %rs20, 8;
	cvt.u32.u16 	%r21, %rs21;
	or.b32  	%r122, %r5, %r21;
	setp.eq.s32 	%p24, %r122, 0;
	add.s32 	%r123, %r5, %r21;
	setp.gt.u32 	%p25, %r123, 28;
	mov.b32 	%r2653, 0;
	or.pred  	%p26, %p24, %p25;
	@%p26 bra 	$L__BB71_9;
	and.b16  	%rs22, %rs2, 255;
	mul.lo.s16 	%rs23, %rs22, 171;
	shr.u16 	%rs24, %rs23, 10;
	mul.lo.s16 	%rs25, %rs24, 6;
	sub.s16 	%rs26, %rs2, %rs25;
	cvt.u32.u16 	%r126, %rs26;
	and.b32  	%r22, %r126, 255;
	or.b32  	%r127, %r6, %r22;
	setp.eq.s32 	%p27, %r127, 0;
	setp.le.u32 	%p28, %r7, %r22;
	or.pred  	%p29, %p27, %p28;
	@%p29 bra 	$L__BB71_9;
	setp.gt.u32 	%p30, %r20, 71;
	selp.b32 	%r129, 100352, 0, %p30;
	add.s32 	%r130, %r14, 56;
	setp.lt.u32 	%p31, %r20, 72;
	selp.b32 	%r131, %r20, %r130, %p31;
	setp.gt.u32 	%p32, %r131, 35;
	selp.b32 	%r132, 3136, 0, %p32;
	shl.b32 	%r133, %r22, 2;
	add.s32 	%r134, %r11, %r129;
	add.s32 	%r135, %r134, %r132;
	add.s32 	%r136, %r135, %r133;
	mad.lo.s32 	%r137, %r21, 112, %r136;
	cvt.s64.s32 	%rd9, %r137;
	add.s64 	%rd10, %rd1, %rd9;
	ld.global.nc.u32 	%r2653, [%rd10];
$L__BB71_9:
	st.shared.u32 	[%r15+512], %r2653;
$L__BB71_10:
	mov.u32 	%r25, %ctaid.y;
	mul.lo.s32 	%r139, %r25, 73728;
	or.b32  	%r26, %r12, %r139;
	cvt.u16.u32 	%rs27, %r91;
	mul.hi.u16 	%rs28, %rs27, -7281;
	shr.u16 	%rs29, %rs28, 4;
	mul.wide.u16 	%r140, %rs29, 4608;
	mul.lo.s16 	%rs30, %rs29, 18;
	sub.s16 	%rs31, %rs27, %rs30;
	shl.b16 	%rs32, %rs31, 4;
	cvt.u32.u16 	%r141, %rs32;
	add.s32 	%r142, %r26, %r140;
	add.s32 	%r143, %r142, %r141;
	cvt.u64.u32 	%rd11, %r143;
	add.s64 	%rd12, %rd2, %rd11;
	ld.global.nc.u32 	%r144, [%rd12];
	mov.u32 	%r145, _ZZ113fused_nn_conv2d_cast_fixed_point_multiply_add_cast_nn_relu_cast_fixed_point_mult_18399029763786111876__12_kernel0E18placeholder_shared;
	add.s32 	%r146, %r145, %r13;
	st.shared.u32 	[%r146], %r144;
	add.s16 	%rs33, %rs27, 32;
	mul.hi.u16 	%rs34, %rs33, -7281;
	shr.u16 	%rs35, %rs34, 4;
	mul.wide.u16 	%r147, %rs35, 4608;
	mul.lo.s16 	%rs36, %rs35, 18;
	sub.s16 	%rs37, %rs33, %rs36;
	shl.b16 	%rs38, %rs37, 4;
	cvt.u32.u16 	%r148, %rs38;
	add.s32 	%r149, %r26, %r147;
	add.s32 	%r150, %r149, %r148;
	cvt.u64.u32 	%rd13, %r150;
	add.s64 	%rd14, %rd2, %rd13;
	ld.global.nc.u32 	%r151, [%rd14];
	st.shared.u32 	[%r146+512], %r151;
	add.s16 	%rs39, %rs27, 64;
	mul.hi.u16 	%rs40, %rs39, -7281;
	shr.u16 	%rs41, %rs40, 4;
	mul.wide.u16 	%r152, %rs41, 4608;
	mul.lo.s16 	%rs42, %rs41, 18;
	sub.s16 	%rs43, %rs39, %rs42;
	shl.b16 	%rs44, %rs43, 4;
	cvt.u32.u16 	%r153, %rs44;
	add.s32 	%r154, %r26, %r152;
	add.s32 	%r155, %r154, %r153;
	cvt.u64.u32 	%rd15, %r155;
	add.s64 	%rd16, %rd2, %rd15;
	ld.global.nc.u32 	%r156, [%rd16];
	st.shared.u32 	[%r146+1024], %r156;
	add.s16 	%rs45, %rs27, 96;
	mul.hi.u16 	%rs46, %rs45, -7281;
	shr.u16 	%rs47, %rs46, 4;
	mul.wide.u16 	%r157, %rs47, 4608;
	mul.lo.s16 	%rs48, %rs47, 18;
	sub.s16 	%rs49, %rs45, %rs48;
	shl.b16 	%rs50, %rs49, 4;
	cvt.u32.u16 	%r158, %rs50;
	add.s32 	%r159, %r26, %r157;
	add.s32 	%r160, %r159, %r158;
	cvt.u64.u32 	%rd17, %r160;
	add.s64 	%rd18, %rd2, %rd17;
	ld.global.nc.u32 	%r161, [%rd18];
	st.shared.u32 	[%r146+1536], %r161;
	add.s16 	%rs51, %rs27, 128;
	mul.hi.u16 	%rs52, %rs51, -7281;
	shr.u16 	%rs53, %rs52, 4;
	mul.wide.u16 	%r162, %rs53, 4608;
	mul.lo.s16 	%rs54, %rs53, 18;
	sub.s16 	%rs55, %rs51, %rs54;
	shl.b16 	%rs56, %rs55, 4;
	cvt.u32.u16 	%r163, %rs56;
	add.s32 	%r164, %r26, %r162;
	add.s32 	%r165, %r164, %r163;
	cvt.u64.u32 	%rd19, %r165;
	add.s64 	%rd20, %rd2, %rd19;
	ld.global.nc.u32 	%r166, [%rd20];
	st.shared.u32 	[%r146+2048], %r166;
	add.s16 	%rs57, %rs27, 160;
	mul.hi.u16 	%rs58, %rs57, -7281;
	shr.u16 	%rs59, %rs58, 4;
	mul.wide.u16 	%r167, %rs59, 4608;
	mul.lo.s16 	%rs60, %rs59, 18;
	sub.s16 	%rs61, %rs57, %rs60;
	shl.b16 	%rs62, %rs61, 4;
	cvt.u32.u16 	%r168, %rs62;
	add.s32 	%r169, %r26, %r167;
	add.s32 	%r170, %r169, %r168;
	cvt.u64.u32 	%rd21, %r170;
	add.s64 	%rd22, %rd2, %rd21;
	ld.global.nc.u32 	%r171, [%rd22];
	st.shared.u32 	[%r146+2560], %r171;
	add.s16 	%rs63, %rs27, 192;
	mul.hi.u16 	%rs64, %rs63, -7281;
	shr.u16 	%rs65, %rs64, 4;
	mul.wide.u16 	%r172, %rs65, 4608;
	mul.lo.s16 	%rs66, %rs65, 18;
	sub.s16 	%rs67, %rs63, %rs66;
	shl.b16 	%rs68, %rs67, 4;
	cvt.u32.u16 	%r173, %rs68;
	add.s32 	%r174, %r26, %r172;
	add.s32 	%r175, %r174, %r173;
	cvt.u64.u32 	%rd23, %r175;
	add.s64 	%rd24, %rd2, %rd23;
	ld.global.nc.u32 	%r176, [%rd24];
	st.shared.u32 	[%r146+3072], %r176;
	add.s16 	%rs69, %rs27, 224;
	mul.hi.u16 	%rs70, %rs69, -7281;
	shr.u16 	%rs71, %rs70, 4;
	mul.wide.u16 	%r177, %rs71, 4608;
	mul.lo.s16 	%rs72, %rs71, 18;
	sub.s16 	%rs73, %rs69, %rs72;
	shl.b16 	%rs74, %rs73, 4;
	cvt.u32.u16 	%r178, %rs74;
	add.s32 	%r179, %r26, %r177;
	add.s32 	%r180, %r179, %r178;
	cvt.u64.u32 	%rd25, %r180;
	add.s64 	%rd26, %rd2, %rd25;
	ld.global.nc.u32 	%r181, [%rd26];
	st.shared.u32 	[%r146+3584], %r181;
	add.s16 	%rs75, %rs27, 256;
	mul.hi.u16 	%rs76, %rs75, -7281;
	shr.u16 	%rs77, %rs76, 4;
	mul.wide.u16 	%r182, %rs77, 4608;
	mul.lo.s16 	%rs78, %rs77, 18;
	sub.s16 	%rs79, %rs75, %rs78;
	shl.b16 	%rs80, %rs79, 4;
	cvt.u32.u16 	%r183, %rs80;
	add.s32 	%r184, %r26, %r182;
	add.s32 	%r185, %r184, %r183;
	cvt.u64.u32 	%rd27, %r185;
	add.s64 	%rd28, %rd2, %rd27;
	ld.global.nc.u32 	%r186, [%rd28];
	st.shared.u32 	[%r146+4096], %r186;
	cvt.u16.u32 	%rs81, %r14;
	mul.lo.s16 	%rs82, %rs81, 57;
	shr.u16 	%rs83, %rs82, 11;
	mul.lo.s16 	%rs84, %rs83, 36;
	sub.s16 	%rs85, %rs81, %rs84;
	and.b16  	%rs86, %rs85, 255;
	mul.lo.s16 	%rs87, %rs86, 43;
	shr.u16 	%rs88, %rs87, 8;
	cvt.u32.u16 	%r187, %rs88;
	or.b32  	%r188, %r5, %r187;
	setp.eq.s32 	%p33, %r188, 0;
	add.s32 	%r189, %r5, %r187;
	setp.gt.u32 	%p34, %r189, 28;
	or.pred  	%p3, %p33, %p34;
	mul.lo.s16 	%rs89, %rs81, 171;
	shr.u16 	%rs90, %rs89, 10;
	mul.lo.s16 	%rs91, %rs90, 6;
	sub.s16 	%rs92, %rs81, %rs91;
	cvt.u32.u16 	%r191, %rs92;
	and.b32  	%r27, %r191, 255;
	or.b32  	%r28, %r6, %r27;
	setp.gt.u32 	%p35, %r14, 71;
	selp.b32 	%r192, 100352, 0, %p35;
	add.s32 	%r193, %r14, -72;
	setp.lt.u32 	%p36, %r14, 72;
	selp.b32 	%r194, %r14, %r193, %p36;
	mul.hi.u32 	%r195, %r194, 954437177;
	shr.u32 	%r196, %r195, 3;
	mul.wide.u16 	%r197, %rs88, 112;
	and.b16  	%rs93, %rs92, 255;
	mul.wide.u16 	%r198, %rs93, 4;
	mad.lo.s32 	%r199, %r196, 3136, %r192;
	or.b32  	%r200, %r199, %r198;
	add.s32 	%r29, %r200, %r197;
	cvt.u16.u32 	%rs94, %r20;
	mul.lo.s16 	%rs95, %rs94, 57;
	shr.u16 	%rs96, %rs95, 11;
	mul.lo.s16 	%rs97, %rs96, 36;
	sub.s16 	%rs98, %rs94, %rs97;
	and.b16  	%rs99, %rs98, 255;
	mul.lo.s16 	%rs100, %rs99, 43;
	shr.u16 	%rs101, %rs100, 8;
	cvt.u32.u16 	%r201, %rs101;
	or.b32  	%r202, %r5, %r201;
	setp.eq.s32 	%p37, %r202, 0;
	add.s32 	%r203, %r5, %r201;
	setp.gt.u32 	%p38, %r203, 28;
	or.pred  	%p4, %p37, %p38;
	mul.lo.s16 	%rs102, %rs94, 171;
	shr.u16 	%rs103, %rs102, 10;
	mul.lo.s16 	%rs104, %rs103, 6;
	sub.s16 	%rs105, %rs94, %rs104;
	cvt.u32.u16 	%r205, %rs105;
	and.b32  	%r30, %r205, 255;
	or.b32  	%r31, %r6, %r30;
	setp.gt.u32 	%p39, %r20, 71;
	selp.b32 	%r206, 100352, 0, %p39;
	add.s32 	%r207, %r14, 56;
	setp.lt.u32 	%p40, %r20, 72;
	selp.b32 	%r208, %r20, %r207, %p40;
	mul.hi.u32 	%r209, %r208, 954437177;
	shr.u32 	%r210, %r209, 3;
	mul.wide.u16 	%r211, %rs101, 112;
	and.b16  	%rs106, %rs105, 255;
	mul.wide.u16 	%r212, %rs106, 4;
	mad.lo.s32 	%r213, %r210, 3136, %r206;
	or.b32  	%r214, %r213, %r212;
	add.s32 	%r32, %r214, %r211;
	or.b32  	%r33, %r140, %r141;
	or.b32  	%r34, %r147, %r148;
	or.b32  	%r35, %r152, %r153;
	or.b32  	%r36, %r157, %r158;
	or.b32  	%r37, %r162, %r163;
	or.b32  	%r38, %r167, %r168;
	or.b32  	%r39, %r172, %r173;
	or.b32  	%r40, %r177, %r178;
	or.b32  	%r41, %r182, %r183;
	mov.b32 	%r2654, 0;
	cvt.u64.u32 	%rd29, %r29;
	cvt.u64.u32 	%rd31, %r10;
	cvt.u64.u32 	%rd37, %r32;
	cvt.u64.u32 	%rd45, %r33;
	cvt.u64.u32 	%rd49, %r34;
	mov.u32 	%r2655, %r2654;
	mov.u32 	%r2656, %r2654;
	mov.u32 	%r2657, %r2654;
	mov.u32 	%r2658, %r2654;
	mov.u32 	%r2659, %r2654;
	mov.u32 	%r2660, %r2654;
	mov.u32 	%r2661, %r2654;
	mov.u32 	%r2662, %r2654;
	mov.u32 	%r2663, %r2654;
	mov.u32 	%r2664, %r2654;
	mov.u32 	%r2665, %r2654;
	mov.u32 	%r2666, %r2654;
	mov.u32 	%r2667, %r2654;
	mov.u32 	%r2668, %r2654;
	mov.u32 	%r2669, %r2654;
	mov.u32 	%r2670, %r2654;
$L__BB71_11:
	bar.sync 	0;
	not.b32 	%r215, %r2670;
	and.b32  	%r59, %r215, 1;
	mul.lo.s32 	%r60, %r59, 576;
	add.s32 	%r61, %r15, %r60;
	@%p9 bra 	$L__BB71_15;
	setp.le.u32 	%p42, %r7, %r27;
	setp.eq.s32 	%p43, %r28, 0;
	or.pred  	%p44, %p3, %p43;
	or.pred  	%p45, %p44, %p42;
	mov.b32 	%r2671, 0;
	@%p45 bra 	$L__BB71_14;
	mul.lo.s32 	%r220, %r2670, 6272;
	cvt.u64.u32 	%rd30, %r220;
	add.s32 	%r221, %r8, %r9;
	cvt.u64.u32 	%rd32, %r221;
	add.s64 	%rd33, %rd32, %rd31;
	add.s64 	%rd34, %rd33, %rd30;
	add.s64 	%rd35, %rd34, %rd29;
	add.s64 	%rd36, %rd1, %rd35;
	ld.global.nc.u32 	%r2671, [%rd36+6156];
$L__BB71_14:
	st.shared.u32 	[%r61], %r2671;
$L__BB71_15:
	@%p23 bra 	$L__BB71_19;
	setp.le.u32 	%p47, %r7, %r30;
	setp.eq.s32 	%p48, %r31, 0;
	or.pred  	%p49, %p4, %p48;
	or.pred  	%p50, %p49, %p47;
	mov.b32 	%r2672, 0;
	@%p50 bra 	$L__BB71_18;
	mul.lo.s32 	%r226, %r2670, 6272;
	cvt.u64.u32 	%rd38, %r226;
	add.s32 	%r227, %r8, %r9;
	cvt.u64.u32 	%rd40, %r227;
	add.s64 	%rd41, %rd40, %rd31;
	add.s64 	%rd42, %rd41, %rd38;
	add.s64 	%rd43, %rd42, %rd37;
	add.s64 	%rd44, %rd1, %rd43;
	ld.global.nc.u32 	%r2672, [%rd44+6156];
$L__BB71_18:
	st.shared.u32 	[%r61+512], %r2672;
$L__BB71_19:
	add.s32 	%r1380, %r13, %r60;
	mad.lo.s32 	%r1381, %r59, 4032, %r1380;
	mad.lo.s32 	%r1382, %r2670, 288, %r26;
	cvt.u64.u32 	%rd46, %r1382;
	add.s64 	%rd47, %rd46, %rd45;
	add.s64 	%rd48, %rd2, %rd47;
	ld.global.nc.u32 	%r1383, [%rd48+288];
	mov.u32 	%r1384, _ZZ113fused_nn_conv2d_cast_fixed_point_multiply_add_cast_nn_relu_cast_fixed_point_mult_18399029763786111876__12_kernel0E18placeholder_shared;
	add.s32 	%r1385, %r1384, %r1381;
	st.shared.u32 	[%r1385], %r1383;
	add.s64 	%rd50, %rd46, %rd49;
	add.s64 	%rd51, %rd2, %rd50;
	ld.global.nc.u32 	%r1386, [%rd51+288];
	st.shared.u32 	[%r1385+512], %r1386;
	cvt.u64.u32 	%rd52, %r35;
	add.s64 	%rd53, %rd46, %rd52;
	add.s64 	%rd54, %rd2, %rd53;
	ld.global.nc.u32 	%r1387, [%rd54+288];
	st.shared.u32 	[%r1385+1024], %r1387;
	cvt.u64.u32 	%rd55, %r36;
	add.s64 	%rd56, %rd46, %rd55;
	add.s64 	%rd57, %rd2, %rd56;
	ld.global.nc.u32 	%r1388, [%rd57+288];
	st.shared.u32 	[%r1385+1536], %r1388;
	cvt.u64.u32 	%rd58, %r37;
	add.s64 	%rd59, %rd46, %rd58;
	add.s64 	%rd60, %rd2, %rd59;
	ld.global.nc.u32 	%r1389, [%rd60+288];
	st.shared.u32 	[%r1385+2048], %r1389;
	cvt.u64.u32 	%rd61, %r38;
	add.s64 	%rd62, %rd46, %rd61;
	add.s64 	%rd63, %rd2, %rd62;
	ld.global.nc.u32 	%r1390, [%rd63+288];
	st.shared.u32 	[%r1385+2560], %r1390;
	cvt.u64.u32 	%rd64, %r39;
	add.s64 	%rd65, %rd46, %rd64;
	add.s64 	%rd66, %rd2, %rd65;
	ld.global.nc.u32 	%r1391, [%rd66+288];
	st.shared.u32 	[%r1385+3072], %r1391;
	cvt.u64.u32 	%rd67, %r40;
	add.s64 	%rd68, %rd46, %rd67;
	add.s64 	%rd69, %rd2, %rd68;
	ld.global.nc.u32 	%r1392, [%rd69+288];
	st.shared.u32 	[%r1385+3584], %r1392;
	cvt.u64.u32 	%rd70, %r41;
	add.s64 	%rd71, %rd46, %rd70;
	add.s64 	%rd72, %rd2, %rd71;
	ld.global.nc.u32 	%r1393, [%rd72+288];
	st.shared.u32 	[%r1385+4096], %r1393;
	and.b32  	%r1394, %r2670, 1;
	setp.eq.b32 	%p51, %r1394, 1;
	selp.b32 	%r1395, 576, 0, %p51;
	mul.lo.s32 	%r66, %r85, 288;
	add.s32 	%r1396, %r1395, %r66;
	selp.b32 	%r1397, 4608, 0, %p51;
	mul.lo.s32 	%r67, %r2, 288;
	add.s32 	%r1398, %r1397, %r67;
	add.s32 	%r1399, %r1396, %r12;
	mov.u32 	%r1400, _ZZ113fused_nn_conv2d_cast_fixed_point_multiply_add_cast_nn_relu_cast_fixed_point_mult_18399029763786111876__12_kernel0E15pad_data_shared;
	add.s32 	%r1401, %r1400, %r1399;
	ld.shared.u32 	%r229, [%r1401];
	add.s32 	%r1402, %r1384, %r1398;
	ld.shared.u32 	%r230, [%r1402];
	// begin inline asm
	dp4a.s32.s32 %r228, %r229, %r230, %r2669;
	// end inline asm
	ld.shared.u32 	%r233, [%r1401+48];
	ld.shared.u32 	%r234, [%r1402];
	// begin inline asm
	dp4a.s32.s32 %r232, %r233, %r234, %r2661;
	// end inline asm
	ld.shared.u32 	%r237, [%r1401];
	ld.shared.u32 	%r238, [%r1402+4];
	// begin inline asm
	dp4a.s32.s32 %r236, %r237, %r238, %r2668;
	// end inline asm
	ld.shared.u32 	%r241, [%r1401+48];
	ld.shared.u32 	%r242, [%r1402+4];
	// begin inline asm
	dp4a.s32.s32 %r240, %r241, %r242, %r2660;
	// end inline asm
	ld.shared.u32 	%r245, [%r1401];
	ld.shared.u32 	%r246, [%r1402+8];
	// begin inline asm
	dp4a.s32.s32 %r244, %r245, %r246, %r2667;
	// end inline asm
	ld.shared.u32 	%r249, [%r1401+48];
	ld.shared.u32 	%r250, [%r1402+8];
	// begin inline asm
	dp4a.s32.s32 %r248, %r249, %r250, %r2659;
	// end inline asm
	ld.shared.u32 	%r253, [%r1401];
	ld.shared.u32 	%r254, [%r1402+12];
	// begin inline asm
	dp4a.s32.s32 %r252, %r253, %r254, %r2666;
	// end inline asm
	ld.shared.u32 	%r257, [%r1401+48];
	ld.shared.u32 	%r258, [%r1402+12];
	// begin inline asm
	dp4a.s32.s32 %r256, %r257, %r258, %r2658;
	// end inline asm
	ld.shared.u32 	%r261, [%r1401+24];
	ld.shared.u32 	%r262, [%r1402];
	// begin inline asm
	dp4a.s32.s32 %r260, %r261, %r262, %r2665;
	// end inline asm
	ld.shared.u32 	%r265, [%r1401+72];
	ld.shared.u32 	%r266, [%r1402];
	// begin inline asm
	dp4a.s32.s32 %r264, %r265, %r266, %r2657;
	// end inline asm
	ld.shared.u32 	%r269, [%r1401+24];
	ld.shared.u32 	%r270, [%r1402+4];
	// begin inline asm
	dp4a.s32.s32 %r268, %r269, %r270, %r2664;
	// end inline asm
	ld.shared.u32 	%r273, [%r1401+72];
	ld.shared.u32 	%r274, [%r1402+4];
	// begin inline asm
	dp4a.s32.s32 %r272, %r273, %r274, %r2656;
	// end inline asm
	ld.shared.u32 	%r277, [%r1401+24];
	ld.shared.u32 	%r278, [%r1402+8];
	// begin inline asm
	dp4a.s32.s32 %r276, %r277, %r278, %r2663;
	// end inline asm
	ld.shared.u32 	%r281, [%r1401+72];
	ld.shared.u32 	%r282, [%r1402+8];
	// begin inline asm
	dp4a.s32.s32 %r280, %r281, %r282, %r2655;
	// end inline asm
	ld.shared.u32 	%r285, [%r1401+24];
	ld.shared.u32 	%r286, [%r1402+12];
	// begin inline asm
	dp4a.s32.s32 %r284, %r285, %r286, %r2662;
	// end inline asm
	ld.shared.u32 	%r289, [%r1401+72];
	ld.shared.u32 	%r290, [%r1402+12];
	// begin inline asm
	dp4a.s32.s32 %r288, %r289, %r290, %r2654;
	// end inline asm
	ld.shared.u32 	%r293, [%r1401+24];
	ld.shared.u32 	%r294, [%r1402+48];
	// begin inline asm
	dp4a.s32.s32 %r292, %r293, %r294, %r228;
	// end inline asm
	ld.shared.u32 	%r297, [%r1401+72];
	ld.shared.u32 	%r298, [%r1402+48];
	// begin inline asm
	dp4a.s32.s32 %r296, %r297, %r298, %r232;
	// end inline asm
	ld.shared.u32 	%r301, [%r1401+24];
	ld.shared.u32 	%r302, [%r1402+52];
	// begin inline asm
	dp4a.s32.s32 %r300, %r301, %r302, %r236;
	// end inline asm
	ld.shared.u32 	%r305, [%r1401+72];
	ld.shared.u32 	%r306, [%r1402+52];
	// begin inline asm
	dp4a.s32.s32 %r304, %r305, %r306, %r240;
	// end inline asm
	ld.shared.u32 	%r309, [%r1401+24];
	ld.shared.u32 	%r310, [%r1402+56];
	// begin inline asm
	dp4a.s32.s32 %r308, %r309, %r310, %r244;
	// end inline asm
	ld.shared.u32 	%r313, [%r1401+72];
	ld.shared.u32 	%r314, [%r1402+56];
	// begin inline asm
	dp4a.s32.s32 %r312, %r313, %r314, %r248;
	// end inline asm
	ld.shared.u32 	%r317, [%r1401+24];
	ld.shared.u32 	%r318, [%r1402+60];
	// begin inline asm
	dp4a.s32.s32 %r316, %r317, %r318, %r252;
	// end inline asm
	ld.shared.u32 	%r321, [%r1401+72];
	ld.shared.u32 	%r322, [%r1402+60];
	// begin inline asm
	dp4a.s32.s32 %r320, %r321, %r322, %r256;
	// end inline asm
	ld.shared.u32 	%r325, [%r1401+48];
	ld.shared.u32 	%r326, [%r1402+48];
	// begin inline asm
	dp4a.s32.s32 %r324, %r325, %r326, %r260;
	// end inline asm
	ld.shared.u32 	%r329, [%r1401+96];
	ld.shared.u32 	%r330, [%r1402+48];
	// begin inline asm
	dp4a.s32.s32 %r328, %r329, %r330, %r264;
	// end inline asm
	ld.shared.u32 	%r333, [%r1401+48];
	ld.shared.u32 	%r334, [%r1402+52];
	// begin inline asm
	dp4a.s32.s32 %r332, %r333, %r334, %r268;
	// end inline asm
	ld.shared.u32 	%r337, [%r1401+96];
	ld.shared.u32 	%r338, [%r1402+52];
	// begin inline asm
	dp4a.s32.s32 %r336, %r337, %r338, %r272;
	// end inline asm
	ld.shared.u32 	%r341, [%r1401+48];
	ld.shared.u32 	%r342, [%r1402+56];
	// begin inline asm
	dp4a.s32.s32 %r340, %r341, %r342, %r276;
	// end inline asm
	ld.shared.u32 	%r345, [%r1401+96];
	ld.shared.u32 	%r346, [%r1402+56];
	// begin inline asm
	dp4a.s32.s32 %r344, %r345, %r346, %r280;
	// end inline asm
	ld.shared.u32 	%r349, [%r1401+48];
	ld.shared.u32 	%r350, [%r1402+60];
	// begin inline asm
	dp4a.s32.s32 %r348, %r349, %r350, %r284;
	// end inline asm
	ld.shared.u32 	%r353, [%r1401+96];
	ld.shared.u32 	%r354, [%r1402+60];
	// begin inline asm
	dp4a.s32.s32 %r352, %r353, %r354, %r288;
	// end inline asm
	ld.shared.u32 	%r357, [%r1401+48];
	ld.shared.u32 	%r358, [%r1402+96];
	// begin inline asm
	dp4a.s32.s32 %r356, %r357, %r358, %r292;
	// end inline asm
	ld.shared.u32 	%r361, [%r1401+96];
	ld.shared.u32 	%r362, [%r1402+96];
	// begin inline asm
	dp4a.s32.s32 %r360, %r361, %r362, %r296;
	// end inline asm
	ld.shared.u32 	%r365, [%r1401+48];
	ld.shared.u32 	%r366, [%r1402+100];
	// begin inline asm
	dp4a.s32.s32 %r364, %r365, %r366, %r300;
	// end inline asm
	ld.shared.u32 	%r369, [%r1401+96];
	ld.shared.u32 	%r370, [%r1402+100];
	// begin inline asm
	dp4a.s32.s32 %r368, %r369, %r370, %r304;
	// end inline asm
	ld.shared.u32 	%r373, [%r1401+48];
	ld.shared.u32 	%r374, [%r1402+104];
	// begin inline asm
	dp4a.s32.s32 %r372, %r373, %r374, %r308;
	// end inline asm
	ld.shared.u32 	%r377, [%r1401+96];
	ld.shared.u32 	%r378, [%r1402+104];
	// begin inline asm
	dp4a.s32.s32 %r376, %r377, %r378, %r312;
	// end inline asm
	ld.shared.u32 	%r381, [%r1401+48];
	ld.shared.u32 	%r382, [%r1402+108];
	// begin inline asm
	dp4a.s32.s32 %r380, %r381, %r382, %r316;
	// end inline asm
	ld.shared.u32 	%r385, [%r1401+96];
	ld.shared.u32 	%r386, [%r1402+108];
	// begin inline asm
	dp4a.s32.s32 %r384, %r385, %r386, %r320;
	// end inline asm
	ld.shared.u32 	%r389, [%r1401+72];
	ld.shared.u32 	%r390, [%r1402+96];
	// begin inline asm
	dp4a.s32.s32 %r388, %r389, %r390, %r324;
	// end inline asm
	ld.shared.u32 	%r393, [%r1401+120];
	ld.shared.u32 	%r394, [%r1402+96];
	// begin inline asm
	dp4a.s32.s32 %r392, %r393, %r394, %r328;
	// end inline asm
	ld.shared.u32 	%r397, [%r1401+72];
	ld.shared.u32 	%r398, [%r1402+100];
	// begin inline asm
	dp4a.s32.s32 %r396, %r397, %r398, %r332;
	// end inline asm
	ld.shared.u32 	%r401, [%r1401+120];
	ld.shared.u32 	%r402, [%r1402+100];
	// begin inline asm
	dp4a.s32.s32 %r400, %r401, %r402, %r336;
	// end inline asm
	ld.shared.u32 	%r405, [%r1401+72];
	ld.shared.u32 	%r406, [%r1402+104];
	// begin inline asm
	dp4a.s32.s32 %r404, %r405, %r406, %r340;
	// end inline asm
	ld.shared.u32 	%r409, [%r1401+120];
	ld.shared.u32 	%r410, [%r1402+104];
	// begin inline asm
	dp4a.s32.s32 %r408, %r409, %r410, %r344;
	// end inline asm
	ld.shared.u32 	%r413, [%r1401+72];
	ld.shared.u32 	%r414, [%r1402+108];
	// begin inline asm
	dp4a.s32.s32 %r412, %r413, %r414, %r348;
	// end inline asm
	ld.shared.u32 	%r417, [%r1401+120];
	ld.shared.u32 	%r418, [%r1402+108];
	// begin inline asm
	dp4a.s32.s32 %r416, %r417, %r418, %r352;
	// end inline asm
	ld.shared.u32 	%r421, [%r1401+144];
	ld.shared.u32 	%r422, [%r1402+144];
	// begin inline asm
	dp4a.s32.s32 %r420, %r421, %r422, %r356;
	// end inline asm
	ld.shared.u32 	%r425, [%r1401+192];
	ld.shared.u32 	%r426, [%r1402+144];
	// begin inline asm
	dp4a.s32.s32 %r424, %r425, %r426, %r360;
	// end inline asm
	ld.shared.u32 	%r429, [%r1401+144];
	ld.shared.u32 	%r430, [%r1402+148];
	// begin inline asm
	dp4a.s32.s32 %r428, %r429, %r430, %r364;
	// end inline asm
	ld.shared.u32 	%r433, [%r1401+192];
	ld.shared.u32 	%r434, [%r1402+148];
	// begin inline asm
	dp4a.s32.s32 %r432, %r433, %r434, %r368;
	// end inline asm
	ld.shared.u32 	%r437, [%r1401+144];
	ld.shared.u32 	%r438, [%r1402+152];
	// begin inline asm
	dp4a.s32.s32 %r436, %r437, %r438, %r372;
	// end inline asm
	ld.shared.u32 	%r441, [%r1401+192];
	ld.shared.u32 	%r442, [%r1402+152];
	// begin inline asm
	dp4a.s32.s32 %r440, %r441, %r442, %r376;
	// end inline asm
	ld.shared.u32 	%r445, [%r1401+144];
	ld.shared.u32 	%r446, [%r1402+156];
	// begin inline asm
	dp4a.s32.s32 %r444, %r445, %r446, %r380;
	// end inline asm
	ld.shared.u32 	%r449, [%r1401+192];
	ld.shared.u32 	%r450, [%r1402+156];
	// begin inline asm
	dp4a.s32.s32 %r448, %r449, %r450, %r384;
	// end inline asm
	ld.shared.u32 	%r453, [%r1401+168];
	ld.shared.u32 	%r454, [%r1402+144];
	// begin inline asm
	dp4a.s32.s32 %r452, %r453, %r454, %r388;
	// end inline asm
	ld.shared.u32 	%r457, [%r1401+216];
	ld.shared.u32 	%r458, [%r1402+144];
	// begin inline asm
	dp4a.s32.s32 %r456, %r457, %r458, %r392;
	// end inline asm
	ld.shared.u32 	%r461, [%r1401+168];
	ld.shared.u32 	%r462, [%r1402+148];
	// begin inline asm
	dp4a.s32.s32 %r460, %r461, %r462, %r396;
	// end inline asm
	ld.shared.u32 	%r465, [%r1401+216];
	ld.shared.u32 	%r466, [%r1402+148];
	// begin inline asm
	dp4a.s32.s32 %r464, %r465, %r466, %r400;
	// end inline asm
	ld.shared.u32 	%r469, [%r1401+168];
	ld.shared.u32 	%r470, [%r1402+152];
	// begin inline asm
	dp4a.s32.s32 %r468, %r469, %r470, %r404;
	// end inline asm
	ld.shared.u32 	%r473, [%r1401+216];
	ld.shared.u32 	%r474, [%r1402+152];
	// begin inline asm
	dp4a.s32.s32 %r472, %r473, %r474, %r408;
	// end inline asm
	ld.shared.u32 	%r477, [%r1401+168];
	ld.shared.u32 	%r478, [%r1402+156];
	// begin inline asm
	dp4a.s32.s32 %r476, %r477, %r478, %r412;
	// end inline asm
	ld.shared.u32 	%r481, [%r1401+216];
	ld.shared.u32 	%r482, [%r1402+156];
	// begin inline asm
	dp4a.s32.s32 %r480, %r481, %r482, %r416;
	// end inline asm
	ld.shared.u32 	%r485, [%r1401+168];
	ld.shared.u32 	%r486, [%r1402+192];
	// begin inline asm
	dp4a.s32.s32 %r484, %r485, %r486, %r420;
	// end inline asm
	ld.shared.u32 	%r489, [%r1401+216];
	ld.shared.u32 	%r490, [%r1402+192];
	// begin inline asm
	dp4a.s32.s32 %r488, %r489, %r490, %r424;
	// end inline asm
	ld.shared.u32 	%r493, [%r1401+168];
	ld.shared.u32 	%r494, [%r1402+196];
	// begin inline asm
	dp4a.s32.s32 %r492, %r493, %r494, %r428;
	// end inline asm
	ld.shared.u32 	%r497, [%r1401+216];
	ld.shared.u32 	%r498, [%r1402+196];
	// begin inline asm
	dp4a.s32.s32 %r496, %r497, %r498, %r432;
	// end inline asm
	ld.shared.u32 	%r501, [%r1401+168];
	ld.shared.u32 	%r502, [%r1402+200];
	// begin inline asm
	dp4a.s32.s32 %r500, %r501, %r502, %r436;
	// end inline asm
	ld.shared.u32 	%r505, [%r1401+216];
	ld.shared.u32 	%r506, [%r1402+200];
	// begin inline asm
	dp4a.s32.s32 %r504, %r505, %r506, %r440;
	// end inline asm
	ld.shared.u32 	%r509, [%r1401+168];
	ld.shared.u32 	%r510, [%r1402+204];
	// begin inline asm
	dp4a.s32.s32 %r508, %r509, %r510, %r444;
	// end inline asm
	ld.shared.u32 	%r513, [%r1401+216];
	ld.shared.u32 	%r514, [%r1402+204];
	// begin inline asm
	dp4a.s32.s32 %r512, %r513, %r514, %r448;
	// end inline asm
	ld.shared.u32 	%r517, [%r1401+192];
	ld.shared.u32 	%r518, [%r1402+192];
	// begin inline asm
	dp4a.s32.s32 %r516, %r517, %r518, %r452;
	// end inline asm
	ld.shared.u32 	%r521, [%r1401+240];
	ld.shared.u32 	%r522, [%r1402+192];
	// begin inline asm
	dp4a.s32.s32 %r520, %r521, %r522, %r456;
	// end inline asm
	ld.shared.u32 	%r525, [%r1401+192];
	ld.shared.u32 	%r526, [%r1402+196];
	// begin inline asm
	dp4a.s32.s32 %r524, %r525, %r526, %r460;
	// end inline asm
	ld.shared.u32 	%r529, [%r1401+240];
	ld.shared.u32 	%r530, [%r1402+196];
	// begin inline asm
	dp4a.s32.s32 %r528, %r529, %r530, %r464;
	// end inline asm
	ld.shared.u32 	%r533, [%r1401+192];
	ld.shared.u32 	%r534, [%r1402+200];
	// begin inline asm
	dp4a.s32.s32 %r532, %r533, %r534, %r468;
	// end inline asm
	ld.shared.u32 	%r537, [%r1401+240];
	ld.shared.u32 	%r538, [%r1402+200];
	// begin inline asm
	dp4a.s32.s32 %r536, %r537, %r538, %r472;
	// end inline asm
	ld.shared.u32 	%r541, [%r1401+192];
	ld.shared.u32 	%r542, [%r1402+204];
	// begin inline asm
	dp4a.s32.s32 %r540, %r541, %r542, %r476;
	// end inline asm
	ld.shared.u32 	%r545, [%r1401+240];
	ld.shared.u32 	%r546, [%r1402+204];
	// begin inline asm
	dp4a.s32.s32 %r544, %r545, %r546, %r480;
	// end inline asm
	ld.shared.u32 	%r549, [%r1401+192];
	ld.shared.u32 	%r550, [%r1402+240];
	// begin inline asm
	dp4a.s32.s32 %r548, %r549, %r550, %r484;
	// end inline asm
	ld.shared.u32 	%r553, [%r1401+240];
	ld.shared.u32 	%r554, [%r1402+240];
	// begin inline asm
	dp4a.s32.s32 %r552, %r553, %r554, %r488;
	// end inline asm
	ld.shared.u32 	%r557, [%r1401+192];
	ld.shared.u32 	%r558, [%r1402+244];
	// begin inline asm
	dp4a.s32.s32 %r556, %r557, %r558, %r492;
	// end inline asm
	ld.shared.u32 	%r561, [%r1401+240];
	ld.shared.u32 	%r562, [%r1402+244];
	// begin inline asm
	dp4a.s32.s32 %r560, %r561, %r562, %r496;
	// end inline asm
	ld.shared.u32 	%r565, [%r1401+192];
	ld.shared.u32 	%r566, [%r1402+248];
	// begin inline asm
	dp4a.s32.s32 %r564, %r565, %r566, %r500;
	// end inline asm
	ld.shared.u32 	%r569, [%r1401+240];
	ld.shared.u32 	%r570, [%r1402+248];
	// begin inline asm
	dp4a.s32.s32 %r568, %r569, %r570, %r504;
	// end inline asm
	ld.shared.u32 	%r573, [%r1401+192];
	ld.shared.u32 	%r574, [%r1402+252];
	// begin inline asm
	dp4a.s32.s32 %r572, %r573, %r574, %r508;
	// end inline asm
	ld.shared.u32 	%r577, [%r1401+240];
	ld.shared.u32 	%r578, [%r1402+252];
	// begin inline asm
	dp4a.s32.s32 %r576, %r577, %r578, %r512;
	// end inline asm
	ld.shared.u32 	%r581, [%r1401+216];
	ld.shared.u32 	%r582, [%r1402+240];
	// begin inline asm
	dp4a.s32.s32 %r580, %r581, %r582, %r516;
	// end inline asm
	ld.shared.u32 	%r585, [%r1401+264];
	ld.shared.u32 	%r586, [%r1402+240];
	// begin inline asm
	dp4a.s32.s32 %r584, %r585, %r586, %r520;
	// end inline asm
	ld.shared.u32 	%r589, [%r1401+216];
	ld.shared.u32 	%r590, [%r1402+244];
	// begin inline asm
	dp4a.s32.s32 %r588, %r589, %r590, %r524;
	// end inline asm
	ld.shared.u32 	%r593, [%r1401+264];
	ld.shared.u32 	%r594, [%r1402+244];
	// begin inline asm
	dp4a.s32.s32 %r592, %r593, %r594, %r528;
	// end inline asm
	ld.shared.u32 	%r597, [%r1401+216];
	ld.shared.u32 	%r598, [%r1402+248];
	// begin inline asm
	dp4a.s32.s32 %r596, %r597, %r598, %r532;
	// end inline asm
	ld.shared.u32 	%r601, [%r1401+264];
	ld.shared.u32 	%r602, [%r1402+248];
	// begin inline asm
	dp4a.s32.s32 %r600, %r601, %r602, %r536;
	// end inline asm
	ld.shared.u32 	%r605, [%r1401+216];
	ld.shared.u32 	%r606, [%r1402+252];
	// begin inline asm
	dp4a.s32.s32 %r604, %r605, %r606, %r540;
	// end inline asm
	ld.shared.u32 	%r609, [%r1401+264];
	ld.shared.u32 	%r610, [%r1402+252];
	// begin inline asm
	dp4a.s32.s32 %r608, %r609, %r610, %r544;
	// end inline asm
	ld.shared.u32 	%r613, [%r1401+4];
	ld.shared.u32 	%r614, [%r1402+16];
	// begin inline asm
	dp4a.s32.s32 %r612, %r613, %r614, %r548;
	// end inline asm
	ld.shared.u32 	%r617, [%r1401+52];
	ld.shared.u32 	%r618, [%r1402+16];
	// begin inline asm
	dp4a.s32.s32 %r616, %r617, %r618, %r552;
	// end inline asm
	ld.shared.u32 	%r621, [%r1401+4];
	ld.shared.u32 	%r622, [%r1402+20];
	// begin inline asm
	dp4a.s32.s32 %r620, %r621, %r622, %r556;
	// end inline asm
	ld.shared.u32 	%r625, [%r1401+52];
	ld.shared.u32 	%r626, [%r1402+20];
	// begin inline asm
	dp4a.s32.s32 %r624, %r625, %r626, %r560;
	// end inline asm
	ld.shared.u32 	%r629, [%r1401+4];
	ld.shared.u32 	%r630, [%r1402+24];
	// begin inline asm
	dp4a.s32.s32 %r628, %r629, %r630, %r564;
	// end inline asm
	ld.shared.u32 	%r633, [%r1401+52];
	ld.shared.u32 	%r634, [%r1402+24];
	// begin inline asm
	dp4a.s32.s32 %r632, %r633, %r634, %r568;
	// end inline asm
	ld.shared.u32 	%r637, [%r1401+4];
	ld.shared.u32 	%r638, [%r1402+28];
	// begin inline asm
	dp4a.s32.s32 %r636, %r637, %r638, %r572;
	// end inline asm
	ld.shared.u32 	%r641, [%r1401+52];
	ld.shared.u32 	%r642, [%r1402+28];
	// begin inline asm
	dp4a.s32.s32 %r640, %r641, %r642, %r576;
	// end inline asm
	ld.shared.u32 	%r645, [%r1401+28];
	ld.shared.u32 	%r646, [%r1402+16];
	// begin inline asm
	dp4a.s32.s32 %r644, %r645, %r646, %r580;
	// end inline asm
	ld.shared.u32 	%r649, [%r1401+76];
	ld.shared.u32 	%r650, [%r1402+16];
	// begin inline asm
	dp4a.s32.s32 %r648, %r649, %r650, %r584;
	// end inline asm
	ld.shared.u32 	%r653, [%r1401+28];
	ld.shared.u32 	%r654, [%r1402+20];
	// begin inline asm
	dp4a.s32.s32 %r652, %r653, %r654, %r588;
	// end inline asm
	ld.shared.u32 	%r657, [%r1401+76];
	ld.shared.u32 	%r658, [%r1402+20];
	// begin inline asm
	dp4a.s32.s32 %r656, %r657, %r658, %r592;
	// end inline asm
	ld.shared.u32 	%r661, [%r1401+28];
	ld.shared.u32 	%r662, [%r1402+24];
	// begin inline asm
	dp4a.s32.s32 %r660, %r661, %r662, %r596;
	// end inline asm
	ld.shared.u32 	%r665, [%r1401+76];
	ld.shared.u32 	%r666, [%r1402+24];
	// begin inline asm
	dp4a.s32.s32 %r664, %r665, %r666, %r600;
	// end inline asm
	ld.shared.u32 	%r669, [%r1401+28];
	ld.shared.u32 	%r670, [%r1402+28];
	// begin inline asm
	dp4a.s32.s32 %r668, %r669, %r670, %r604;
	// end inline asm
	ld.shared.u32 	%r673, [%r1401+76];
	ld.shared.u32 	%r674, [%r1402+28];
	// begin inline asm
	dp4a.s32.s32 %r672, %r673, %r674, %r608;
	// end inline asm
	ld.shared.u32 	%r677, [%r1401+28];
	ld.shared.u32 	%r678, [%r1402+64];
	// begin inline asm
	dp4a.s32.s32 %r676, %r677, %r678, %r612;
	// end inline asm
	ld.shared.u32 	%r681, [%r1401+76];
	ld.shared.u32 	%r682, [%r1402+64];
	// begin inline asm
	dp4a.s32.s32 %r680, %r681, %r682, %r616;
	// end inline asm
	ld.shared.u32 	%r685, [%r1401+28];
	ld.shared.u32 	%r686, [%r1402+68];
	// begin inline asm
	dp4a.s32.s32 %r684, %r685, %r686, %r620;
	// end inline asm
	ld.shared.u32 	%r689, [%r1401+76];
	ld.shared.u32 	%r690, [%r1402+68];
	// begin inline asm
	dp4a.s32.s32 %r688, %r689, %r690, %r624;
	// end inline asm
	ld.shared.u32 	%r693, [%r1401+28];
	ld.shared.u32 	%r694, [%r1402+72];
	// begin inline asm
	dp4a.s32.s32 %r692, %r693, %r694, %r628;
	// end inline asm
	ld.shared.u32 	%r697, [%r1401+76];
	ld.shared.u32 	%r698, [%r1402+72];
	// begin inline asm
	dp4a.s32.s32 %r696, %r697, %r698, %r632;
	// end inline asm
	ld.shared.u32 	%r701, [%r1401+28];
	ld.shared.u32 	%r702, [%r1402+76];
	// begin inline asm
	dp4a.s32.s32 %r700, %r701, %r702, %r636;
	// end inline asm
	ld.shared.u32 	%r705, [%r1401+76];
	ld.shared.u32 	%r706, [%r1402+76];
	// begin inline asm
	dp4a.s32.s32 %r704, %r705, %r706, %r640;
	// end inline asm
	ld.shared.u32 	%r709, [%r1401+52];
	ld.shared.u32 	%r710, [%r1402+64];
	// begin inline asm
	dp4a.s32.s32 %r708, %r709, %r710, %r644;
	// end inline asm
	ld.shared.u32 	%r713, [%r1401+100];
	ld.shared.u32 	%r714, [%r1402+64];
	// begin inline asm
	dp4a.s32.s32 %r712, %r713, %r714, %r648;
	// end inline asm
	ld.shared.u32 	%r717, [%r1401+52];
	ld.shared.u32 	%r718, [%r1402+68];
	// begin inline asm
	dp4a.s32.s32 %r716, %r717, %r718, %r652;
	// end inline asm
	ld.shared.u32 	%r721, [%r1401+100];
	ld.shared.u32 	%r722, [%r1402+68];
	// begin inline asm
	dp4a.s32.s32 %r720, %r721, %r722, %r656;
	// end inline asm
	ld.shared.u32 	%r725, [%r1401+52];
	ld.shared.u32 	%r726, [%r1402+72];
	// begin inline asm
	dp4a.s32.s32 %r724, %r725, %r726, %r660;
	// end inline asm
	ld.shared.u32 	%r729, [%r1401+100];
	ld.shared.u32 	%r730, [%r1402+72];
	// begin inline asm
	dp4a.s32.s32 %r728, %r729, %r730, %r664;
	// end inline asm
	ld.shared.u32 	%r733, [%r1401+52];
	ld.shared.u32 	%r734, [%r1402+76];
	// begin inline asm
	dp4a.s32.s32 %r732, %r733, %r734, %r668;
	// end inline asm
	ld.shared.u32 	%r737, [%r1401+100];
	ld.shared.u32 	%r738, [%r1402+76];
	// begin inline asm
	dp4a.s32.s32 %r736, %r737, %r738, %r672;
	// end inline asm
	ld.shared.u32 	%r741, [%r1401+52];
	ld.shared.u32 	%r742, [%r1402+112];
	// begin inline asm
	dp4a.s32.s32 %r740, %r741, %r742, %r676;
	// end inline asm
	ld.shared.u32 	%r745, [%r1401+100];
	ld.shared.u32 	%r746, [%r1402+112];
	// begin inline asm
	dp4a.s32.s32 %r744, %r745, %r746, %r680;
	// end inline asm
	ld.shared.u32 	%r749, [%r1401+52];
	ld.shared.u32 	%r750, [%r1402+116];
	// begin inline asm
	dp4a.s32.s32 %r748, %r749, %r750, %r684;
	// end inline asm
	ld.shared.u32 	%r753, [%r1401+100];
	ld.shared.u32 	%r754, [%r1402+116];
	// begin inline asm
	dp4a.s32.s32 %r752, %r753, %r754, %r688;
	// end inline asm
	ld.shared.u32 	%r757, [%r1401+52];
	ld.shared.u32 	%r758, [%r1402+120];
	// begin inline asm
	dp4a.s32.s32 %r756, %r757, %r758, %r692;
	// end inline asm
	ld.shared.u32 	%r761, [%r1401+100];
	ld.shared.u32 	%r762, [%r1402+120];
	// begin inline asm
	dp4a.s32.s32 %r760, %r761, %r762, %r696;
	// end inline asm
	ld.shared.u32 	%r765, [%r1401+52];
	ld.shared.u32 	%r766, [%r1402+124];
	// begin inline asm
	dp4a.s32.s32 %r764, %r765, %r766, %r700;
	// end inline asm
	ld.shared.u32 	%r769, [%r1401+100];
	ld.shared.u32 	%r770, [%r1402+124];
	// begin inline asm
	dp4a.s32.s32 %r768, %r769, %r770, %r704;
	// end inline asm
	ld.shared.u32 	%r773, [%r1401+76];
	ld.shared.u32 	%r774, [%r1402+112];
	// begin inline asm
	dp4a.s32.s32 %r772, %r773, %r774, %r708;
	// end inline asm
	ld.shared.u32 	%r777, [%r1401+124];
	ld.shared.u32 	%r778, [%r1402+112];
	// begin inline asm
	dp4a.s32.s32 %r776, %r777, %r778, %r712;
	// end inline asm
	ld.shared.u32 	%r781, [%r1401+76];
	ld.shared.u32 	%r782, [%r1402+116];
	// begin inline asm
	dp4a.s32.s32 %r780, %r781, %r782, %r716;
	// end inline asm
	ld.shared.u32 	%r785, [%r1401+124];
	ld.shared.u32 	%r786, [%r1402+116];
	// begin inline asm
	dp4a.s32.s32 %r784, %r785, %r786, %r720;
	// end inline asm
	ld.shared.u32 	%r789, [%r1401+76];
	ld.shared.u32 	%r790, [%r1402+120];
	// begin inline asm
	dp4a.s32.s32 %r788, %r789, %r790, %r724;
	// end inline asm
	ld.shared.u32 	%r793, [%r1401+124];
	ld.shared.u32 	%r794, [%r1402+120];
	// begin inline asm
	dp4a.s32.s32 %r792, %r793, %r794, %r728;
	// end inline asm
	ld.shared.u32 	%r797, [%r1401+76];
	ld.shared.u32 	%r798, [%r1402+124];
	// begin inline asm
	dp4a.s32.s32 %r796, %r797, %r798, %r732;
	// end inline asm
	ld.shared.u32 	%r801, [%r1401+124];
	ld.shared.u32 	%r802, [%r1402+124];
	// begin inline asm
	dp4a.s32.s32 %r800, %r801, %r802, %r736;
	// end inline asm
	ld.shared.u32 	%r805, [%r1401+148];
	ld.shared.u32 	%r806, [%r1402+160];
	// begin inline asm
	dp4a.s32.s32 %r804, %r805, %r806, %r740;
	// end inline asm
	ld.shared.u32 	%r809, [%r1401+196];
	ld.shared.u32 	%r810, [%r1402+160];
	// begin inline asm
	dp4a.s32.s32 %r808, %r809, %r810, %r744;
	// end inline asm
	ld.shared.u32 	%r813, [%r1401+148];
	ld.shared.u32 	%r814, [%r1402+164];
	// begin inline asm
	dp4a.s32.s32 %r812, %r813, %r814, %r748;
	// end inline asm
	ld.shared.u32 	%r817, [%r1401+196];
	ld.shared.u32 	%r818, [%r1402+164];
	// begin inline asm
	dp4a.s32.s32 %r816, %r817, %r818, %r752;
	// end inline asm
	ld.shared.u32 	%r821, [%r1401+148];
	ld.shared.u32 	%r822, [%r1402+168];
	// begin inline asm
	dp4a.s32.s32 %r820, %r821, %r822, %r756;
	// end inline asm
	ld.shared.u32 	%r825, [%r1401+196];
	ld.shared.u32 	%r826, [%r1402+168];
	// begin inline asm
	dp4a.s32.s32 %r824, %r825, %r826, %r760;
	// end inline asm
	ld.shared.u32 	%r829, [%r1401+148];
	ld.shared.u32 	%r830, [%r1402+172];
	// begin inline asm
	dp4a.s32.s32 %r828, %r829, %r830, %r764;
	// end inline asm
	ld.shared.u32 	%r833, [%r1401+196];
	ld.shared.u32 	%r834, [%r1402+172];
	// begin inline asm
	dp4a.s32.s32 %r832, %r833, %r834, %r768;
	// end inline asm
	ld.shared.u32 	%r837, [%r1401+172];
	ld.shared.u32 	%r838, [%r1402+160];
	// begin inline asm
	dp4a.s32.s32 %r836, %r837, %r838, %r772;
	// end inline asm
	ld.shared.u32 	%r841, [%r1401+220];
	ld.shared.u32 	%r842, [%r1402+160];
	// begin inline asm
	dp4a.s32.s32 %r840, %r841, %r842, %r776;
	// end inline asm
	ld.shared.u32 	%r845, [%r1401+172];
	ld.shared.u32 	%r846, [%r1402+164];
	// begin inline asm
	dp4a.s32.s32 %r844, %r845, %r846, %r780;
	// end inline asm
	ld.shared.u32 	%r849, [%r1401+220];
	ld.shared.u32 	%r850, [%r1402+164];
	// begin inline asm
	dp4a.s32.s32 %r848, %r849, %r850, %r784;
	// end inline asm
	ld.shared.u32 	%r853, [%r1401+172];
	ld.shared.u32 	%r854, [%r1402+168];
	// begin inline asm
	dp4a.s32.s32 %r852, %r853, %r854, %r788;
	// end inline asm
	ld.shared.u32 	%r857, [%r1401+220];
	ld.shared.u32 	%r858, [%r1402+168];
	// begin inline asm
	dp4a.s32.s32 %r856, %r857, %r858, %r792;
	// end inline asm
	ld.shared.u32 	%r861, [%r1401+172];
	ld.shared.u32 	%r862, [%r1402+172];
	// begin inline asm
	dp4a.s32.s32 %r860, %r861, %r862, %r796;
	// end inline asm
	ld.shared.u32 	%r865, [%r1401+220];
	ld.shared.u32 	%r866, [%r1402+172];
	// begin inline asm
	dp4a.s32.s32 %r864, %r865, %r866, %r800;
	// end inline asm
	ld.shared.u32 	%r869, [%r1401+172];
	ld.shared.u32 	%r870, [%r1402+208];
	// begin inline asm
	dp4a.s32.s32 %r868, %r869, %r870, %r804;
	// end inline asm
	ld.shared.u32 	%r873, [%r1401+220];
	ld.shared.u32 	%r874, [%r1402+208];
	// begin inline asm
	dp4a.s32.s32 %r872, %r873, %r874, %r808;
	// end inline asm
	ld.shared.u32 	%r877, [%r1401+172];
	ld.shared.u32 	%r878, [%r1402+212];
	// begin inline asm
	dp4a.s32.s32 %r876, %r877, %r878, %r812;
	// end inline asm
	ld.shared.u32 	%r881, [%r1401+220];
	ld.shared.u32 	%r882, [%r1402+212];
	// begin inline asm
	dp4a.s32.s32 %r880, %r881, %r882, %r816;
	// end inline asm
	ld.shared.u32 	%r885, [%r1401+172];
	ld.shared.u32 	%r886, [%r1402+216];
	// begin inline asm
	dp4a.s32.s32 %r884, %r885, %r886, %r820;
	// end inline asm
	ld.shared.u32 	%r889, [%r1401+220];
	ld.shared.u32 	%r890, [%r1402+216];
	// begin inline asm
	dp4a.s32.s32 %r888, %r889, %r890, %r824;
	// end inline asm
	ld.shared.u32 	%r893, [%r1401+172];
	ld.shared.u32 	%r894, [%r1402+220];
	// begin inline asm
	dp4a.s32.s32 %r892, %r893, %r894, %r828;
	// end inline asm
	ld.shared.u32 	%r897, [%r1401+220];
	ld.shared.u32 	%r898, [%r1402+220];
	// begin inline asm
	dp4a.s32.s32 %r896, %r897, %r898, %r832;
	// end inline asm
	ld.shared.u32 	%r901, [%r1401+196];
	ld.shared.u32 	%r902, [%r1402+208];
	// begin inline asm
	dp4a.s32.s32 %r900, %r901, %r902, %r836;
	// end inline asm
	ld.shared.u32 	%r905, [%r1401+244];
	ld.shared.u32 	%r906, [%r1402+208];
	// begin inline asm
	dp4a.s32.s32 %r904, %r905, %r906, %r840;
	// end inline asm
	ld.shared.u32 	%r909, [%r1401+196];
	ld.shared.u32 	%r910, [%r1402+212];
	// begin inline asm
	dp4a.s32.s32 %r908, %r909, %r910, %r844;
	// end inline asm
	ld.shared.u32 	%r913, [%r1401+244];
	ld.shared.u32 	%r914, [%r1402+212];
	// begin inline asm
	dp4a.s32.s32 %r912, %r913, %r914, %r848;
	// end inline asm
	ld.shared.u32 	%r917, [%r1401+196];
	ld.shared.u32 	%r918, [%r1402+216];
	// begin inline asm
	dp4a.s32.s32 %r916, %r917, %r918, %r852;
	// end inline asm
	ld.shared.u32 	%r921, [%r1401+244];
	ld.shared.u32 	%r922, [%r1402+216];
	// begin inline asm
	dp4a.s32.s32 %r920, %r921, %r922, %r856;
	// end inline asm
	ld.shared.u32 	%r925, [%r1401+196];
	ld.shared.u32 	%r926, [%r1402+220];
	// begin inline asm
	dp4a.s32.s32 %r924, %r925, %r926, %r860;
	// end inline asm
	ld.shared.u32 	%r929, [%r1401+244];
	ld.shared.u32 	%r930, [%r1402+220];
	// begin inline asm
	dp4a.s32.s32 %r928, %r929, %r930, %r864;
	// end inline asm
	ld.shared.u32 	%r933, [%r1401+196];
	ld.shared.u32 	%r934, [%r1402+256];
	// begin inline asm
	dp4a.s32.s32 %r932, %r933, %r934, %r868;
	// end inline asm
	ld.shared.u32 	%r937, [%r1401+244];
	ld.shared.u32 	%r938, [%r1402+256];
	// begin inline asm
	dp4a.s32.s32 %r936, %r937, %r938, %r872;
	// end inline asm
	ld.shared.u32 	%r941, [%r1401+196];
	ld.shared.u32 	%r942, [%r1402+260];
	// begin inline asm
	dp4a.s32.s32 %r940, %r941, %r942, %r876;
	// end inline asm
	ld.shared.u32 	%r945, [%r1401+244];
	ld.shared.u32 	%r946, [%r1402+260];
	// begin inline asm
	dp4a.s32.s32 %r944, %r945, %r946, %r880;
	// end inline asm
	ld.shared.u32 	%r949, [%r1401+196];
	ld.shared.u32 	%r950, [%r1402+264];
	// begin inline asm
	dp4a.s32.s32 %r948, %r949, %r950, %r884;
	// end inline asm
	ld.shared.u32 	%r953, [%r1401+244];
	ld.shared.u32 	%r954, [%r1402+264];
	// begin inline asm
	dp4a.s32.s32 %r952, %r953, %r954, %r888;
	// end inline asm
	ld.shared.u32 	%r957, [%r1401+196];
	ld.shared.u32 	%r958, [%r1402+268];
	// begin inline asm
	dp4a.s32.s32 %r956, %r957, %r958, %r892;
	// end inline asm
	ld.shared.u32 	%r961, [%r1401+244];
	ld.shared.u32 	%r962, [%r1402+268];
	// begin inline asm
	dp4a.s32.s32 %r960, %r961, %r962, %r896;
	// end inline asm
	ld.shared.u32 	%r965, [%r1401+220];
	ld.shared.u32 	%r966, [%r1402+256];
	// begin inline asm
	dp4a.s32.s32 %r964, %r965, %r966, %r900;
	// end inline asm
	ld.shared.u32 	%r969, [%r1401+268];
	ld.shared.u32 	%r970, [%r1402+256];
	// begin inline asm
	dp4a.s32.s32 %r968, %r969, %r970, %r904;
	// end inline asm
	ld.shared.u32 	%r973, [%r1401+220];
	ld.shared.u32 	%r974, [%r1402+260];
	// begin inline asm
	dp4a.s32.s32 %r972, %r973, %r974, %r908;
	// end inline asm
	ld.shared.u32 	%r977, [%r1401+268];
	ld.shared.u32 	%r978, [%r1402+260];
	// begin inline asm
	dp4a.s32.s32 %r976, %r977, %r978, %r912;
	// end inline asm
	ld.shared.u32 	%r981, [%r1401+220];
	ld.shared.u32 	%r982, [%r1402+264];
	// begin inline asm
	dp4a.s32.s32 %r980, %r981, %r982, %r916;
	// end inline asm
	ld.shared.u32 	%r985, [%r1401+268];
	ld.shared.u32 	%r986, [%r1402+264];
	// begin inline asm
	dp4a.s32.s32 %r984, %r985, %r986, %r920;
	// end inline asm
	ld.shared.u32 	%r989, [%r1401+220];
	ld.shared.u32 	%r990, [%r1402+268];
	// begin inline asm
	dp4a.s32.s32 %r988, %r989, %r990, %r924;
	// end inline asm
	ld.shared.u32 	%r993, [%r1401+268];
	ld.shared.u32 	%r994, [%r1402+268];
	// begin inline asm
	dp4a.s32.s32 %r992, %r993, %r994, %r928;
	// end inline asm
	ld.shared.u32 	%r997, [%r1401+8];
	ld.shared.u32 	%r998, [%r1402+32];
	// begin inline asm
	dp4a.s32.s32 %r996, %r997, %r998, %r932;
	// end inline asm
	ld.shared.u32 	%r1001, [%r1401+56];
	ld.shared.u32 	%r1002, [%r1402+32];
	// begin inline asm
	dp4a.s32.s32 %r1000, %r1001, %r1002, %r936;
	// end inline asm
	ld.shared.u32 	%r1005, [%r1401+8];
	ld.shared.u32 	%r1006, [%r1402+36];
	// begin inline asm
	dp4a.s32.s32 %r1004, %r1005, %r1006, %r940;
	// end inline asm
	ld.shared.u32 	%r1009, [%r1401+56];
	ld.shared.u32 	%r1010, [%r1402+36];
	// begin inline asm
	dp4a.s32.s32 %r1008, %r1009, %r1010, %r944;
	// end inline asm
	ld.shared.u32 	%r1013, [%r1401+8];
	ld.shared.u32 	%r1014, [%r1402+40];
	// begin inline asm
	dp4a.s32.s32 %r1012, %r1013, %r1014, %r948;
	// end inline asm
	ld.shared.u32 	%r1017, [%r1401+56];
	ld.shared.u32 	%r1018, [%r1402+40];
	// begin inline asm
	dp4a.s32.s32 %r1016, %r1017, %r1018, %r952;
	// end inline asm
	ld.shared.u32 	%r1021, [%r1401+8];
	ld.shared.u32 	%r1022, [%r1402+44];
	// begin inline asm
	dp4a.s32.s32 %r1020, %r1021, %r1022, %r956;
	// end inline asm
	ld.shared.u32 	%r1025, [%r1401+56];
	ld.shared.u32 	%r1026, [%r1402+44];
	// begin inline asm
	dp4a.s32.s32 %r1024, %r1025, %r1026, %r960;
	// end inline asm
	ld.shared.u32 	%r1029, [%r1401+32];
	ld.shared.u32 	%r1030, [%r1402+32];
	// begin inline asm
	dp4a.s32.s32 %r1028, %r1029, %r1030, %r964;
	// end inline asm
	ld.shared.u32 	%r1033, [%r1401+80];
	ld.shared.u32 	%r1034, [%r1402+32];
	// begin inline asm
	dp4a.s32.s32 %r1032, %r1033, %r1034, %r968;
	// end inline asm
	ld.shared.u32 	%r1037, [%r1401+32];
	ld.shared.u32 	%r1038, [%r1402+36];
	// begin inline asm
	dp4a.s32.s32 %r1036, %r1037, %r1038, %r972;
	// end inline asm
	ld.shared.u32 	%r1041, [%r1401+80];
	ld.shared.u32 	%r1042, [%r1402+36];
	// begin inline asm
	dp4a.s32.s32 %r1040, %r1041, %r1042, %r976;
	// end inline asm
	ld.shared.u32 	%r1045, [%r1401+32];
	ld.shared.u32 	%r1046, [%r1402+40];
	// begin inline asm
	dp4a.s32.s32 %r1044, %r1045, %r1046, %r980;
	// end inline asm
	ld.shared.u32 	%r1049, [%r1401+80];
	ld.shared.u32 	%r1050, [%r1402+40];
	// begin inline asm
	dp4a.s32.s32 %r1048, %r1049, %r1050, %r984;
	// end inline asm
	ld.shared.u32 	%r1053, [%r1401+32];
	ld.shared.u32 	%r1054, [%r1402+44];
	// begin inline asm
	dp4a.s32.s32 %r1052, %r1053, %r1054, %r988;
	// end inline asm
	ld.shared.u32 	%r1057, [%r1401+80];
	ld.shared.u32 	%r1058, [%r1402+44];
	// begin inline asm
	dp4a.s32.s32 %r1056, %r1057, %r1058, %r992;
	// end inline asm
	ld.shared.u32 	%r1061, [%r1401+32];
	ld.shared.u32 	%r1062, [%r1402+80];
	// begin inline asm
	dp4a.s32.s32 %r1060, %r1061, %r1062, %r996;
	// end inline asm
	ld.shared.u32 	%r1065, [%r1401+80];
	ld.shared.u32 	%r1066, [%r1402+80];
	// begin inline asm
	dp4a.s32.s32 %r1064, %r1065, %r1066, %r1000;
	// end inline asm
	ld.shared.u32 	%r1069, [%r1401+32];
	ld.shared.u32 	%r1070, [%r1402+84];
	// begin inline asm
	dp4a.s32.s32 %r1068, %r1069, %r1070, %r1004;
	// end inline asm
	ld.shared.u32 	%r1073, [%r1401+80];
	ld.shared.u32 	%r1074, [%r1402+84];
	// begin inline asm
	dp4a.s32.s32 %r1072, %r1073, %r1074, %r1008;
	// end inline asm
	ld.shared.u32 	%r1077, [%r1401+32];
	ld.shared.u32 	%r1078, [%r1402+88];
	// begin inline asm
	dp4a.s32.s32 %r1076, %r1077, %r1078, %r1012;
	// end inline asm
	ld.shared.u32 	%r1081, [%r1401+80];
	ld.shared.u32 	%r1082, [%r1402+88];
	// begin inline asm
	dp4a.s32.s32 %r1080, %r1081, %r1082, %r1016;
	// end inline asm
	ld.shared.u32 	%r1085, [%r1401+32];
	ld.shared.u32 	%r1086, [%r1402+92];
	// begin inline asm
	dp4a.s32.s32 %r1084, %r1085, %r1086, %r1020;
	// end inline asm
	ld.shared.u32 	%r1089, [%r1401+80];
	ld.shared.u32 	%r1090, [%r1402+92];
	// begin inline asm
	dp4a.s32.s32 %r1088, %r1089, %r1090, %r1024;
	// end inline asm
	ld.shared.u32 	%r1093, [%r1401+56];
	ld.shared.u32 	%r1094, [%r1402+80];
	// begin inline asm
	dp4a.s32.s32 %r1092, %r1093, %r1094, %r1028;
	// end inline asm
	ld.shared.u32 	%r1097, [%r1401+104];
	ld.shared.u32 	%r1098, [%r1402+80];
	// begin inline asm
	dp4a.s32.s32 %r1096, %r1097, %r1098, %r1032;
	// end inline asm
	ld.shared.u32 	%r1101, [%r1401+56];
	ld.shared.u32 	%r1102, [%r1402+84];
	// begin inline asm
	dp4a.s32.s32 %r1100, %r1101, %r1102, %r1036;
	// end inline asm
	ld.shared.u32 	%r1105, [%r1401+104];
	ld.shared.u32 	%r1106, [%r1402+84];
	// begin inline asm
	dp4a.s32.s32 %r1104, %r1105, %r1106, %r1040;
	// end inline asm
	ld.shared.u32 	%r1109, [%r1401+56];
	ld.shared.u32 	%r1110, [%r1402+88];
	// begin inline asm
	dp4a.s32.s32 %r1108, %r1109, %r1110, %r1044;
	// end inline asm
	ld.shared.u32 	%r1113, [%r1401+104];
	ld.shared.u32 	%r1114, [%r1402+88];
	// begin inline asm
	dp4a.s32.s32 %r1112, %r1113, %r1114, %r1048;
	// end inline asm
	ld.shared.u32 	%r1117, [%r1401+56];
	ld.shared.u32 	%r1118, [%r1402+92];
	// begin inline asm
	dp4a.s32.s32 %r1116, %r1117, %r1118, %r1052;
	// end inline asm
	ld.shared.u32 	%r1121, [%r1401+104];
	ld.shared.u32 	%r1122, [%r1402+92];
	// begin inline asm
	dp4a.s32.s32 %r1120, %r1121, %r1122, %r1056;
	// end inline asm
	ld.shared.u32 	%r1125, [%r1401+56];
	ld.shared.u32 	%r1126, [%r1402+128];
	// begin inline asm
	dp4a.s32.s32 %r1124, %r1125, %r1126, %r1060;
	// end inline asm
	ld.shared.u32 	%r1129, [%r1401+104];
	ld.shared.u32 	%r1130, [%r1402+128];
	// begin inline asm
	dp4a.s32.s32 %r1128, %r1129, %r1130, %r1064;
	// end inline asm
	ld.shared.u32 	%r1133, [%r1401+56];
	ld.shared.u32 	%r1134, [%r1402+132];
	// begin inline asm
	dp4a.s32.s32 %r1132, %r1133, %r1134, %r1068;
	// end inline asm
	ld.shared.u32 	%r1137, [%r1401+104];
	ld.shared.u32 	%r1138, [%r1402+132];
	// begin inline asm
	dp4a.s32.s32 %r1136, %r1137, %r1138, %r1072;
	// end inline asm
	ld.shared.u32 	%r1141, [%r1401+56];
	ld.shared.u32 	%r1142, [%r1402+136];
	// begin inline asm
	dp4a.s32.s32 %r1140, %r1141, %r1142, %r1076;
	// end inline asm
	ld.shared.u32 	%r1145, [%r1401+104];
	ld.shared.u32 	%r1146, [%r1402+136];
	// begin inline asm
	dp4a.s32.s32 %r1144, %r1145, %r1146, %r1080;
	// end inline asm
	ld.shared.u32 	%r1149, [%r1401+56];
	ld.shared.u32 	%r1150, [%r1402+140];
	// begin inline asm
	dp4a.s32.s32 %r1148, %r1149, %r1150, %r1084;
	// end inline asm
	ld.shared.u32 	%r1153, [%r1401+104];
	ld.shared.u32 	%r1154, [%r1402+140];
	// begin inline asm
	dp4a.s32.s32 %r1152, %r1153, %r1154, %r1088;
	// end inline asm
	ld.shared.u32 	%r1157, [%r1401+80];
	ld.shared.u32 	%r1158, [%r1402+128];
	// begin inline asm
	dp4a.s32.s32 %r1156, %r1157, %r1158, %r1092;
	// end inline asm
	ld.shared.u32 	%r1161, [%r1401+128];
	ld.shared.u32 	%r1162, [%r1402+128];
	// begin inline asm
	dp4a.s32.s32 %r1160, %r1161, %r1162, %r1096;
	// end inline asm
	ld.shared.u32 	%r1165, [%r1401+80];
	ld.shared.u32 	%r1166, [%r1402+132];
	// begin inline asm
	dp4a.s32.s32 %r1164, %r1165, %r1166, %r1100;
	// end inline asm
	ld.shared.u32 	%r1169, [%r1401+128];
	ld.shared.u32 	%r1170, [%r1402+132];
	// begin inline asm
	dp4a.s32.s32 %r1168, %r1169, %r1170, %r1104;
	// end inline asm
	ld.shared.u32 	%r1173, [%r1401+80];
	ld.shared.u32 	%r1174, [%r1402+136];
	// begin inline asm
	dp4a.s32.s32 %r1172, %r1173, %r1174, %r1108;
	// end inline asm
	ld.shared.u32 	%r1177, [%r1401+128];
	ld.shared.u32 	%r1178, [%r1402+136];
	// begin inline asm
	dp4a.s32.s32 %r1176, %r1177, %r1178, %r1112;
	// end inline asm
	ld.shared.u32 	%r1181, [%r1401+80];
	ld.shared.u32 	%r1182, [%r1402+140];
	// begin inline asm
	dp4a.s32.s32 %r1180, %r1181, %r1182, %r1116;
	// end inline asm
	ld.shared.u32 	%r1185, [%r1401+128];
	ld.shared.u32 	%r1186, [%r1402+140];
	// begin inline asm
	dp4a.s32.s32 %r1184, %r1185, %r1186, %r1120;
	// end inline asm
	ld.shared.u32 	%r1189, [%r1401+152];
	ld.shared.u32 	%r1190, [%r1402+176];
	// begin inline asm
	dp4a.s32.s32 %r1188, %r1189, %r1190, %r1124;
	// end inline asm
	ld.shared.u32 	%r1193, [%r1401+200];
	ld.shared.u32 	%r1194, [%r1402+176];
	// begin inline asm
	dp4a.s32.s32 %r1192, %r1193, %r1194, %r1128;
	// end inline asm
	ld.shared.u32 	%r1197, [%r1401+152];
	ld.shared.u32 	%r1198, [%r1402+180];
	// begin inline asm
	dp4a.s32.s32 %r1196, %r1197, %r1198, %r1132;
	// end inline asm
	ld.shared.u32 	%r1201, [%r1401+200];
	ld.shared.u32 	%r1202, [%r1402+180];
	// begin inline asm
	dp4a.s32.s32 %r1200, %r1201, %r1202, %r1136;
	// end inline asm
	ld.shared.u32 	%r1205, [%r1401+152];
	ld.shared.u32 	%r1206, [%r1402+184];
	// begin inline asm
	dp4a.s32.s32 %r1204, %r1205, %r1206, %r1140;
	// end inline asm
	ld.shared.u32 	%r1209, [%r1401+200];
	ld.shared.u32 	%r1210, [%r1402+184];
	// begin inline asm
	dp4a.s32.s32 %r1208, %r1209, %r1210, %r1144;
	// end inline asm
	ld.shared.u32 	%r1213, [%r1401+152];
	ld.shared.u32 	%r1214, [%r1402+188];
	// begin inline asm
	dp4a.s32.s32 %r1212, %r1213, %r1214, %r1148;
	// end inline asm
	ld.shared.u32 	%r1217, [%r1401+200];
	ld.shared.u32 	%r1218, [%r1402+188];
	// begin inline asm
	dp4a.s32.s32 %r1216, %r1217, %r1218, %r1152;
	// end inline asm
	ld.shared.u32 	%r1221, [%r1401+176];
	ld.shared.u32 	%r1222, [%r1402+176];
	// begin inline asm
	dp4a.s32.s32 %r1220, %r1221, %r1222, %r1156;
	// end inline asm
	ld.shared.u32 	%r1225, [%r1401+224];
	ld.shared.u32 	%r1226, [%r1402+176];
	// begin inline asm
	dp4a.s32.s32 %r1224, %r1225, %r1226, %r1160;
	// end inline asm
	ld.shared.u32 	%r1229, [%r1401+176];
	ld.shared.u32 	%r1230, [%r1402+180];
	// begin inline asm
	dp4a.s32.s32 %r1228, %r1229, %r1230, %r1164;
	// end inline asm
	ld.shared.u32 	%r1233, [%r1401+224];
	ld.shared.u32 	%r1234, [%r1402+180];
	// begin inline asm
	dp4a.s32.s32 %r1232, %r1233, %r1234, %r1168;
	// end inline asm
	ld.shared.u32 	%r1237, [%r1401+176];
	ld.shared.u32 	%r1238, [%r1402+184];
	// begin inline asm
	dp4a.s32.s32 %r1236, %r1237, %r1238, %r1172;
	// end inline asm
	ld.shared.u32 	%r1241, [%r1401+224];
	ld.shared.u32 	%r1242, [%r1402+184];
	// begin inline asm
	dp4a.s32.s32 %r1240, %r1241, %r1242, %r1176;
	// end inline asm
	ld.shared.u32 	%r1245, [%r1401+176];
	ld.shared.u32 	%r1246, [%r1402+188];
	// begin inline asm
	dp4a.s32.s32 %r1244, %r1245, %r1246, %r1180;
	// end inline asm
	ld.shared.u32 	%r1249, [%r1401+224];
	ld.shared.u32 	%r1250, [%r1402+188];
	// begin inline asm
	dp4a.s32.s32 %r1248, %r1249, %r1250, %r1184;
	// end inline asm
	ld.shared.u32 	%r1253, [%r1401+176];
	ld.shared.u32 	%r1254, [%r1402+224];
	// begin inline asm
	dp4a.s32.s32 %r1252, %r1253, %r1254, %r1188;
	// end inline asm
	ld.shared.u32 	%r1257, [%r1401+224];
	ld.shared.u32 	%r1258, [%r1402+224];
	// begin inline asm
	dp4a.s32.s32 %r1256, %r1257, %r1258, %r1192;
	// end inline asm
	ld.shared.u32 	%r1261, [%r1401+176];
	ld.shared.u32 	%r1262, [%r1402+228];
	// begin inline asm
	dp4a.s32.s32 %r1260, %r1261, %r1262, %r1196;
	// end inline asm
	ld.shared.u32 	%r1265, [%r1401+224];
	ld.shared.u32 	%r1266, [%r1402+228];
	// begin inline asm
	dp4a.s32.s32 %r1264, %r1265, %r1266, %r1200;
	// end inline asm
	ld.shared.u32 	%r1269, [%r1401+176];
	ld.shared.u32 	%r1270, [%r1402+232];
	// begin inline asm
	dp4a.s32.s32 %r1268, %r1269, %r1270, %r1204;
	// end inline asm
	ld.shared.u32 	%r1273, [%r1401+224];
	ld.shared.u32 	%r1274, [%r1402+232];
	// begin inline asm
	dp4a.s32.s32 %r1272, %r1273, %r1274, %r1208;
	// end inline asm
	ld.shared.u32 	%r1277, [%r1401+176];
	ld.shared.u32 	%r1278, [%r1402+236];
	// begin inline asm
	dp4a.s32.s32 %r1276, %r1277, %r1278, %r1212;
	// end inline asm
	ld.shared.u32 	%r1281, [%r1401+224];
	ld.shared.u32 	%r1282, [%r1402+236];
	// begin inline asm
	dp4a.s32.s32 %r1280, %r1281, %r1282, %r1216;
	// end inline asm
	ld.shared.u32 	%r1285, [%r1401+200];
	ld.shared.u32 	%r1286, [%r1402+224];
	// begin inline asm
	dp4a.s32.s32 %r1284, %r1285, %r1286, %r1220;
	// end inline asm
	ld.shared.u32 	%r1289, [%r1401+248];
	ld.shared.u32 	%r1290, [%r1402+224];
	// begin inline asm
	dp4a.s32.s32 %r1288, %r1289, %r1290, %r1224;
	// end inline asm
	ld.shared.u32 	%r1293, [%r1401+200];
	ld.shared.u32 	%r1294, [%r1402+228];
	// begin inline asm
	dp4a.s32.s32 %r1292, %r1293, %r1294, %r1228;
	// end inline asm
	ld.shared.u32 	%r1297, [%r1401+248];
	ld.shared.u32 	%r1298, [%r1402+228];
	// begin inline asm
	dp4a.s32.s32 %r1296, %r1297, %r1298, %r1232;
	// end inline asm
	ld.shared.u32 	%r1301, [%r1401+200];
	ld.shared.u32 	%r1302, [%r1402+232];
	// begin inline asm
	dp4a.s32.s32 %r1300, %r1301, %r1302, %r1236;
	// end inline asm
	ld.shared.u32 	%r1305, [%r1401+248];
	ld.shared.u32 	%r1306, [%r1402+232];
	// begin inline asm
	dp4a.s32.s32 %r1304, %r1305, %r1306, %r1240;
	// end inline asm
	ld.shared.u32 	%r1309, [%r1401+200];
	ld.shared.u32 	%r1310, [%r1402+236];
	// begin inline asm
	dp4a.s32.s32 %r1308, %r1309, %r1310, %r1244;
	// end inline asm
	ld.shared.u32 	%r1313, [%r1401+248];
	ld.shared.u32 	%r1314, [%r1402+236];
	// begin inline asm
	dp4a.s32.s32 %r1312, %r1313, %r1314, %r1248;
	// end inline asm
	ld.shared.u32 	%r1317, [%r1401+200];
	ld.shared.u32 	%r1318, [%r1402+272];
	// begin inline asm
	dp4a.s32.s32 %r2669, %r1317, %r1318, %r1252;
	// end inline asm
	ld.shared.u32 	%r1321, [%r1401+248];
	ld.shared.u32 	%r1322, [%r1402+272];
	// begin inline asm
	dp4a.s32.s32 %r2661, %r1321, %r1322, %r1256;
	// end inline asm
	ld.shared.u32 	%r1325, [%r1401+200];
	ld.shared.u32 	%r1326, [%r1402+276];
	// begin inline asm
	dp4a.s32.s32 %r2668, %r1325, %r1326, %r1260;
	// end inline asm
	ld.shared.u32 	%r1329, [%r1401+248];
	ld.shared.u32 	%r1330, [%r1402+276];
	// begin inline asm
	dp4a.s32.s32 %r2660, %r1329, %r1330, %r1264;
	// end inline asm
	ld.shared.u32 	%r1333, [%r1401+200];
	ld.shared.u32 	%r1334, [%r1402+280];
	// begin inline asm
	dp4a.s32.s32 %r2667, %r1333, %r1334, %r1268;
	// end inline asm
	ld.shared.u32 	%r1337, [%r1401+248];
	ld.shared.u32 	%r1338, [%r1402+280];
	// begin inline asm
	dp4a.s32.s32 %r2659, %r1337, %r1338, %r1272;
	// end inline asm
	ld.shared.u32 	%r1341, [%r1401+200];
	ld.shared.u32 	%r1342, [%r1402+284];
	// begin inline asm
	dp4a.s32.s32 %r2666, %r1341, %r1342, %r1276;
	// end inline asm
	ld.shared.u32 	%r1345, [%r1401+248];
	ld.shared.u32 	%r1346, [%r1402+284];
	// begin inline asm
	dp4a.s32.s32 %r2658, %r1345, %r1346, %r1280;
	// end inline asm
	ld.shared.u32 	%r1349, [%r1401+224];
	ld.shared.u32 	%r1350, [%r1402+272];
	// begin inline asm
	dp4a.s32.s32 %r2665, %r1349, %r1350, %r1284;
	// end inline asm
	ld.shared.u32 	%r1353, [%r1401+272];
	ld.shared.u32 	%r1354, [%r1402+272];
	// begin inline asm
	dp4a.s32.s32 %r2657, %r1353, %r1354, %r1288;
	// end inline asm
	ld.shared.u32 	%r1357, [%r1401+224];
	ld.shared.u32 	%r1358, [%r1402+276];
	// begin inline asm
	dp4a.s32.s32 %r2664, %r1357, %r1358, %r1292;
	// end inline asm
	ld.shared.u32 	%r1361, [%r1401+272];
	ld.shared.u32 	%r1362, [%r1402+276];
	// begin inline asm
	dp4a.s32.s32 %r2656, %r1361, %r1362, %r1296;
	// end inline asm
	ld.shared.u32 	%r1365, [%r1401+224];
	ld.shared.u32 	%r1366, [%r1402+280];
	// begin inline asm
	dp4a.s32.s32 %r2663, %r1365, %r1366, %r1300;
	// end inline asm
	ld.shared.u32 	%r1369, [%r1401+272];
	ld.shared.u32 	%r1370, [%r1402+280];
	// begin inline asm
	dp4a.s32.s32 %r2655, %r1369, %r1370, %r1304;
	// end inline asm
	ld.shared.u32 	%r1373, [%r1401+224];
	ld.shared.u32 	%r1374, [%r1402+284];
	// begin inline asm
	dp4a.s32.s32 %r2662, %r1373, %r1374, %r1308;
	// end inline asm
	ld.shared.u32 	%r1377, [%r1401+272];
	ld.shared.u32 	%r1378, [%r1402+284];
	// begin inline asm
	dp4a.s32.s32 %r2654, %r1377, %r1378, %r1312;
	// end inline asm
	add.s32 	%r2670, %r2670, 1;
	setp.ne.s32 	%p52, %r2670, 15;
	@%p52 bra 	$L__BB71_11;
	ld.param.u64 	%rd175, [fused_nn_conv2d_cast_fixed_point_multiply_add_cast_nn_relu_cast_fixed_point_mult_18399029763786111876__12_kernel0_param_2];
	cvta.to.global.u64 	%rd73, %rd4;
	cvta.to.global.u64 	%rd74, %rd175;
	bar.sync 	0;
	add.s32 	%r2555, %r12, %r66;
	add.s32 	%r2557, %r1400, %r2555;
	ld.shared.u32 	%r1404, [%r2557+576];
	add.s32 	%r2559, %r1384, %r67;
	ld.shared.u32 	%r1405, [%r2559+4608];
	// begin inline asm
	dp4a.s32.s32 %r1403, %r1404, %r1405, %r2669;
	// end inline asm
	ld.shared.u32 	%r1408, [%r2557+624];
	ld.shared.u32 	%r1409, [%r2559+4608];
	// begin inline asm
	dp4a.s32.s32 %r1407, %r1408, %r1409, %r2661;
	// end inline asm
	ld.shared.u32 	%r1412, [%r2557+576];
	ld.shared.u32 	%r1413, [%r2559+4612];
	// begin inline asm
	dp4a.s32.s32 %r1411, %r1412, %r1413, %r2668;
	// end inline asm
	ld.shared.u32 	%r1416, [%r2557+624];
	ld.shared.u32 	%r1417, [%r2559+4612];
	// begin inline asm
	dp4a.s32.s32 %r1415, %r1416, %r1417, %r2660;
	// end inline asm
	ld.shared.u32 	%r1420, [%r2557+576];
	ld.shared.u32 	%r1421, [%r2559+4616];
	// begin inline asm
	dp4a.s32.s32 %r1419, %r1420, %r1421, %r2667;
	// end inline asm
	ld.shared.u32 	%r1424, [%r2557+624];
	ld.shared.u32 	%r1425, [%r2559+4616];
	// begin inline asm
	dp4a.s32.s32 %r1423, %r1424, %r1425, %r2659;
	// end inline asm
	ld.shared.u32 	%r1428, [%r2557+576];
	ld.shared.u32 	%r1429, [%r2559+4620];
	// begin inline asm
	dp4a.s32.s32 %r1427, %r1428, %r1429, %r2666;
	// end inline asm
	ld.shared.u32 	%r1432, [%r2557+624];
	ld.shared.u32 	%r1433, [%r2559+4620];
	// begin inline asm
	dp4a.s32.s32 %r1431, %r1432, %r1433, %r2658;
	// end inline asm
	ld.shared.u32 	%r1436, [%r2557+600];
	ld.shared.u32 	%r1437, [%r2559+4608];
	// begin inline asm
	dp4a.s32.s32 %r1435, %r1436, %r1437, %r2665;
	// end inline asm
	ld.shared.u32 	%r1440, [%r2557+648];
	ld.shared.u32 	%r1441, [%r2559+4608];
	// begin inline asm
	dp4a.s32.s32 %r1439, %r1440, %r1441, %r2657;
	// end inline asm
	ld.shared.u32 	%r1444, [%r2557+600];
	ld.shared.u32 	%r1445, [%r2559+4612];
	// begin inline asm
	dp4a.s32.s32 %r1443, %r1444, %r1445, %r2664;
	// end inline asm
	ld.shared.u32 	%r1448, [%r2557+648];
	ld.shared.u32 	%r1449, [%r2559+4612];
	// begin inline asm
	dp4a.s32.s32 %r1447, %r1448, %r1449, %r2656;
	// end inline asm
	ld.shared.u32 	%r1452, [%r2557+600];
	ld.shared.u32 	%r1453, [%r2559+4616];
	// begin inline asm
	dp4a.s32.s32 %r1451, %r1452, %r1453, %r2663;
	// end inline asm
	ld.shared.u32 	%r1456, [%r2557+648];
	ld.shared.u32 	%r1457, [%r2559+4616];
	// begin inline asm
	dp4a.s32.s32 %r1455, %r1456, %r1457, %r2655;
	// end inline asm
	ld.shared.u32 	%r1460, [%r2557+600];
	ld.shared.u32 	%r1461, [%r2559+4620];
	// begin inline asm
	dp4a.s32.s32 %r1459, %r1460, %r1461, %r2662;
	// end inline asm
	ld.shared.u32 	%r1464, [%r2557+648];
	ld.shared.u32 	%r1465, [%r2559+4620];
	// begin inline asm
	dp4a.s32.s32 %r1463, %r1464, %r1465, %r2654;
	// end inline asm
	ld.shared.u32 	%r1468, [%r2557+600];
	ld.shared.u32 	%r1469, [%r2559+4656];
	// begin inline asm
	dp4a.s32.s32 %r1467, %r1468, %r1469, %r1403;
	// end inline asm
	ld.shared.u32 	%r1472, [%r2557+648];
	ld.shared.u32 	%r1473, [%r2559+4656];
	// begin inline asm
	dp4a.s32.s32 %r1471, %r1472, %r1473, %r1407;
	// end inline asm
	ld.shared.u32 	%r1476, [%r2557+600];
	ld.shared.u32 	%r1477, [%r2559+4660];
	// begin inline asm
	dp4a.s32.s32 %r1475, %r1476, %r1477, %r1411;
	// end inline asm
	ld.shared.u32 	%r1480, [%r2557+648];
	ld.shared.u32 	%r1481, [%r2559+4660];
	// begin inline asm
	dp4a.s32.s32 %r1479, %r1480, %r1481, %r1415;
	// end inline asm
	ld.shared.u32 	%r1484, [%r2557+600];
	ld.shared.u32 	%r1485, [%r2559+4664];
	// begin inline asm
	dp4a.s32.s32 %r1483, %r1484, %r1485, %r1419;
	// end inline asm
	ld.shared.u32 	%r1488, [%r2557+648];
	ld.shared.u32 	%r1489, [%r2559+4664];
	// begin inline asm
	dp4a.s32.s32 %r1487, %r1488, %r1489, %r1423;
	// end inline asm
	ld.shared.u32 	%r1492, [%r2557+600];
	ld.shared.u32 	%r1493, [%r2559+4668];
	// begin inline asm
	dp4a.s32.s32 %r1491, %r1492, %r1493, %r1427;
	// end inline asm
	ld.shared.u32 	%r1496, [%r2557+648];
	ld.shared.u32 	%r1497, [%r2559+4668];
	// begin inline asm
	dp4a.s32.s32 %r1495, %r1496, %r1497, %r1431;
	// end inline asm
	ld.shared.u32 	%r1500, [%r2557+624];
	ld.shared.u32 	%r1501, [%r2559+4656];
	// begin inline asm
	dp4a.s32.s32 %r1499, %r1500, %r1501, %r1435;
	// end inline asm
	ld.shared.u32 	%r1504, [%r2557+672];
	ld.shared.u32 	%r1505, [%r2559+4656];
	// begin inline asm
	dp4a.s32.s32 %r1503, %r1504, %r1505, %r1439;
	// end inline asm
	ld.shared.u32 	%r1508, [%r2557+624];
	ld.shared.u32 	%r1509, [%r2559+4660];
	// begin inline asm
	dp4a.s32.s32 %r1507, %r1508, %r1509, %r1443;
	// end inline asm
	ld.shared.u32 	%r1512, [%r2557+672];
	ld.shared.u32 	%r1513, [%r2559+4660];
	// begin inline asm
	dp4a.s32.s32 %r1511, %r1512, %r1513, %r1447;
	// end inline asm
	ld.shared.u32 	%r1516, [%r2557+624];
	ld.shared.u32 	%r1517, [%r2559+4664];
	// begin inline asm
	dp4a.s32.s32 %r1515, %r1516, %r1517, %r1451;
	// end inline asm
	ld.shared.u32 	%r1520, [%r2557+672];
	ld.shared.u32 	%r1521, [%r2559+4664];
	// begin inline asm
	dp4a.s32.s32 %r1519, %r1520, %r1521, %r1455;
	// end inline asm
	ld.shared.u32 	%r1524, [%r2557+624];
	ld.shared.u32 	%r1525, [%r2559+4668];
	// begin inline asm
	dp4a.s32.s32 %r1523, %r1524, %r1525, %r1459;
	// end inline asm
	ld.shared.u32 	%r1528, [%r2557+672];
	ld.shared.u32 	%r1529, [%r2559+4668];
	// begin inline asm
	dp4a.s32.s32 %r1527, %r1528, %r1529, %r1463;
	// end inline asm
	ld.shared.u32 	%r1532, [%r2557+624];
	ld.shared.u32 	%r1533, [%r2559+4704];
	// begin inline asm
	dp4a.s32.s32 %r1531, %r1532, %r1533, %r1467;
	// end inline asm
	ld.shared.u32 	%r1536, [%r2557+672];
	ld.shared.u32 	%r1537, [%r2559+4704];
	// begin inline asm
	dp4a.s32.s32 %r1535, %r1536, %r1537, %r1471;
	// end inline asm
	ld.shared.u32 	%r1540, [%r2557+624];
	ld.shared.u32 	%r1541, [%r2559+4708];
	// begin inline asm
	dp4a.s32.s32 %r1539, %r1540, %r1541, %r1475;
	// end inline asm
	ld.shared.u32 	%r1544, [%r2557+672];
	ld.shared.u32 	%r1545, [%r2559+4708];
	// begin inline asm
	dp4a.s32.s32 %r1543, %r1544, %r1545, %r1479;
	// end inline asm
	ld.shared.u32 	%r1548, [%r2557+624];
	ld.shared.u32 	%r1549, [%r2559+4712];
	// begin inline asm
	dp4a.s32.s32 %r1547, %r1548, %r1549, %r1483;
	// end inline asm
	ld.shared.u32 	%r1552, [%r2557+672];
	ld.shared.u32 	%r1553, [%r2559+4712];
	// begin inline asm
	dp4a.s32.s32 %r1551, %r1552, %r1553, %r1487;
	// end inline asm
	ld.shared.u32 	%r1556, [%r2557+624];
	ld.shared.u32 	%r1557, [%r2559+4716];
	// begin inline asm
	dp4a.s32.s32 %r1555, %r1556, %r1557, %r1491;
	// end inline asm
	ld.shared.u32 	%r1560, [%r2557+672];
	ld.shared.u32 	%r1561, [%r2559+4716];
	// begin inline asm
	dp4a.s32.s32 %r1559, %r1560, %r1561, %r1495;
	// end inline asm
	ld.shared.u32 	%r1564, [%r2557+648];
	ld.shared.u32 	%r1565, [%r2559+4704];
	// begin inline asm
	dp4a.s32.s32 %r1563, %r1564, %r1565, %r1499;
	// end inline asm
	ld.shared.u32 	%r1568, [%r2557+696];
	ld.shared.u32 	%r1569, [%r2559+4704];
	// begin inline asm
	dp4a.s32.s32 %r1567, %r1568, %r1569, %r1503;
	// end inline asm
	ld.shared.u32 	%r1572, [%r2557+648];
	ld.shared.u32 	%r1573, [%r2559+4708];
	// begin inline asm
	dp4a.s32.s32 %r1571, %r1572, %r1573, %r1507;
	// end inline asm
	ld.shared.u32 	%r1576, [%r2557+696];
	ld.shared.u32 	%r1577, [%r2559+4708];
	// begin inline asm
	dp4a.s32.s32 %r1575, %r1576, %r1577, %r1511;
	// end inline asm
	ld.shared.u32 	%r1580, [%r2557+648];
	ld.shared.u32 	%r1581, [%r2559+4712];
	// begin inline asm
	dp4a.s32.s32 %r1579, %r1580, %r1581, %r1515;
	// end inline asm
	ld.shared.u32 	%r1584, [%r2557+696];
	ld.shared.u32 	%r1585, [%r2559+4712];
	// begin inline asm
	dp4a.s32.s32 %r1583, %r1584, %r1585, %r1519;
	// end inline asm
	ld.shared.u32 	%r1588, [%r2557+648];
	ld.shared.u32 	%r1589, [%r2559+4716];
	// begin inline asm
	dp4a.s32.s32 %r1587, %r1588, %r1589, %r1523;
	// end inline asm
	ld.shared.u32 	%r1592, [%r2557+696];
	ld.shared.u32 	%r1593, [%r2559+4716];
	// begin inline asm
	dp4a.s32.s32 %r1591, %r1592, %r1593, %r1527;
	// end inline asm
	ld.shared.u32 	%r1596, [%r2557+720];
	ld.shared.u32 	%r1597, [%r2559+4752];
	// begin inline asm
	dp4a.s32.s32 %r1595, %r1596, %r1597, %r1531;
	// end inline asm
	ld.shared.u32 	%r1600, [%r2557+768];
	ld.shared.u32 	%r1601, [%r2559+4752];
	// begin inline asm
	dp4a.s32.s32 %r1599, %r1600, %r1601, %r1535;
	// end inline asm
	ld.shared.u32 	%r1604, [%r2557+720];
	ld.shared.u32 	%r1605, [%r2559+4756];
	// begin inline asm
	dp4a.s32.s32 %r1603, %r1604, %r1605, %r1539;
	// end inline asm
	ld.shared.u32 	%r1608, [%r2557+768];
	ld.shared.u32 	%r1609, [%r2559+4756];
	// begin inline asm
	dp4a.s32.s32 %r1607, %r1608, %r1609, %r1543;
	// end inline asm
	ld.shared.u32 	%r1612, [%r2557+720];
	ld.shared.u32 	%r1613, [%r2559+4760];
	// begin inline asm
	dp4a.s32.s32 %r1611, %r1612, %r1613, %r1547;
	// end inline asm
	ld.shared.u32 	%r1616, [%r2557+768];
	ld.shared.u32 	%r1617, [%r2559+4760];
	// begin inline asm
	dp4a.s32.s32 %r1615, %r1616, %r1617, %r1551;
	// end inline asm
	ld.shared.u32 	%r1620, [%r2557+720];
	ld.shared.u32 	%r1621, [%r2559+4764];
	// begin inline asm
	dp4a.s32.s32 %r1619, %r1620, %r1621, %r1555;
	// end inline asm
	ld.shared.u32 	%r1624, [%r2557+768];
	ld.shared.u32 	%r1625, [%r2559+4764];
	// begin inline asm
	dp4a.s32.s32 %r1623, %r1624, %r1625, %r1559;
	// end inline asm
	ld.shared.u32 	%r1628, [%r2557+744];
	ld.shared.u32 	%r1629, [%r2559+4752];
	// begin inline asm
	dp4a.s32.s32 %r1627, %r1628, %r1629, %r1563;
	// end inline asm
	ld.shared.u32 	%r1632, [%r2557+792];
	ld.shared.u32 	%r1633, [%r2559+4752];
	// begin inline asm
	dp4a.s32.s32 %r1631, %r1632, %r1633, %r1567;
	// end inline asm
	ld.shared.u32 	%r1636, [%r2557+744];
	ld.shared.u32 	%r1637, [%r2559+4756];
	// begin inline asm
	dp4a.s32.s32 %r1635, %r1636, %r1637, %r1571;
	// end inline asm
	ld.shared.u32 	%r1640, [%r2557+792];
	ld.shared.u32 	%r1641, [%r2559+4756];
	// begin inline asm
	dp4a.s32.s32 %r1639, %r1640, %r1641, %r1575;
	// end inline asm
	ld.shared.u32 	%r1644, [%r2557+744];
	ld.shared.u32 	%r1645, [%r2559+4760];
	// begin inline asm
	dp4a.s32.s32 %r1643, %r1644, %r1645, %r1579;
	// end inline asm
	ld.shared.u32 	%r1648, [%r2557+792];
	ld.shared.u32 	%r1649, [%r2559+4760];
	// begin inline asm
	dp4a.s32.s32 %r1647, %r1648, %r1649, %r1583;
	// end inline asm
	ld.shared.u32 	%r1652, [%r2557+744];
	ld.shared.u32 	%r1653, [%r2559+4764];
	// begin inline asm
	dp4a.s32.s32 %r1651, %r1652, %r1653, %r1587;
	// end inline asm
	ld.shared.u32 	%r1656, [%r2557+792];
	ld.shared.u32 	%r1657, [%r2559+4764];
	// begin inline asm
	dp4a.s32.s32 %r1655, %r1656, %r1657, %r1591;
	// end inline asm
	ld.shared.u32 	%r1660, [%r2557+744];
	ld.shared.u32 	%r1661, [%r2559+4800];
	// begin inline asm
	dp4a.s32.s32 %r1659, %r1660, %r1661, %r1595;
	// end inline asm
	ld.shared.u32 	%r1664, [%r2557+792];
	ld.shared.u32 	%r1665, [%r2559+4800];
	// begin inline asm
	dp4a.s32.s32 %r1663, %r1664, %r1665, %r1599;
	// end inline asm
	ld.shared.u32 	%r1668, [%r2557+744];
	ld.shared.u32 	%r1669, [%r2559+4804];
	// begin inline asm
	dp4a.s32.s32 %r1667, %r1668, %r1669, %r1603;
	// end inline asm
	ld.shared.u32 	%r1672, [%r2557+792];
	ld.shared.u32 	%r1673, [%r2559+4804];
	// begin inline asm
	dp4a.s32.s32 %r1671, %r1672, %r1673, %r1607;
	// end inline asm
	ld.shared.u32 	%r1676, [%r2557+744];
	ld.shared.u32 	%r1677, [%r2559+4808];
	// begin inline asm
	dp4a.s32.s32 %r1675, %r1676, %r1677, %r1611;
	// end inline asm
	ld.shared.u32 	%r1680, [%r2557+792];
	ld.shared.u32 	%r1681, [%r2559+4808];
	// begin inline asm
	dp4a.s32.s32 %r1679, %r1680, %r1681, %r1615;
	// end inline asm
	ld.shared.u32 	%r1684, [%r2557+744];
	ld.shared.u32 	%r1685, [%r2559+4812];
	// begin inline asm
	dp4a.s32.s32 %r1683, %r1684, %r1685, %r1619;
	// end inline asm
	ld.shared.u32 	%r1688, [%r2557+792];
	ld.shared.u32 	%r1689, [%r2559+4812];
	// begin inline asm
	dp4a.s32.s32 %r1687, %r1688, %r1689, %r1623;
	// end inline asm
	ld.shared.u32 	%r1692, [%r2557+768];
	ld.shared.u32 	%r1693, [%r2559+4800];
	// begin inline asm
	dp4a.s32.s32 %r1691, %r1692, %r1693, %r1627;
	// end inline asm
	ld.shared.u32 	%r1696, [%r2557+816];
	ld.shared.u32 	%r1697, [%r2559+4800];
	// begin inline asm
	dp4a.s32.s32 %r1695, %r1696, %r1697, %r1631;
	// end inline asm
	ld.shared.u32 	%r1700, [%r2557+768];
	ld.shared.u32 	%r1701, [%r2559+4804];
	// begin inline asm
	dp4a.s32.s32 %r1699, %r1700, %r1701, %r1635;
	// end inline asm
	ld.shared.u32 	%r1704, [%r2557+816];
	ld.shared.u32 	%r1705, [%r2559+4804];
	// begin inline asm
	dp4a.s32.s32 %r1703, %r1704, %r1705, %r1639;
	// end inline asm
	ld.shared.u32 	%r1708, [%r2557+768];
	ld.shared.u32 	%r1709, [%r2559+4808];
	// begin inline asm
	dp4a.s32.s32 %r1707, %r1708, %r1709, %r1643;
	// end inline asm
	ld.shared.u32 	%r1712, [%r2557+816];
	ld.shared.u32 	%r1713, [%r2559+4808];
	// begin inline asm
	dp4a.s32.s32 %r1711, %r1712, %r1713, %r1647;
	// end inline asm
	ld.shared.u32 	%r1716, [%r2557+768];
	ld.shared.u32 	%r1717, [%r2559+4812];
	// begin inline asm
	dp4a.s32.s32 %r1715, %r1716, %r1717, %r1651;
	// end inline asm
	ld.shared.u32 	%r1720, [%r2557+816];
	ld.shared.u32 	%r1721, [%r2559+4812];
	// begin inline asm
	dp4a.s32.s32 %r1719, %r1720, %r1721, %r1655;
	// end inline asm
	ld.shared.u32 	%r1724, [%r2557+768];
	ld.shared.u32 	%r1725, [%r2559+4848];
	// begin inline asm
	dp4a.s32.s32 %r1723, %r1724, %r1725, %r1659;
	// end inline asm
	ld.shared.u32 	%r1728, [%r2557+816];
	ld.shared.u32 	%r1729, [%r2559+4848];
	// begin inline asm
	dp4a.s32.s32 %r1727, %r1728, %r1729, %r1663;
	// end inline asm
	ld.shared.u32 	%r1732, [%r2557+768];
	ld.shared.u32 	%r1733, [%r2559+4852];
	// begin inline asm
	dp4a.s32.s32 %r1731, %r1732, %r1733, %r1667;
	// end inline asm
	ld.shared.u32 	%r1736, [%r2557+816];
	ld.shared.u32 	%r1737, [%r2559+4852];
	// begin inline asm
	dp4a.s32.s32 %r1735, %r1736, %r1737, %r1671;
	// end inline asm
	ld.shared.u32 	%r1740, [%r2557+768];
	ld.shared.u32 	%r1741, [%r2559+4856];
	// begin inline asm
	dp4a.s32.s32 %r1739, %r1740, %r1741, %r1675;
	// end inline asm
	ld.shared.u32 	%r1744, [%r2557+816];
	ld.shared.u32 	%r1745, [%r2559+4856];
	// begin inline asm
	dp4a.s32.s32 %r1743, %r1744, %r1745, %r1679;
	// end inline asm
	ld.shared.u32 	%r1748, [%r2557+768];
	ld.shared.u32 	%r1749, [%r2559+4860];
	// begin inline asm
	dp4a.s32.s32 %r1747, %r1748, %r1749, %r1683;
	// end inline asm
	ld.shared.u32 	%r1752, [%r2557+816];
	ld.shared.u32 	%r1753, [%r2559+4860];
	// begin inline asm
	dp4a.s32.s32 %r1751, %r1752, %r1753, %r1687;
	// end inline asm
	ld.shared.u32 	%r1756, [%r2557+792];
	ld.shared.u32 	%r1757, [%r2559+4848];
	// begin inline asm
	dp4a.s32.s32 %r1755, %r1756, %r1757, %r1691;
	// end inline asm
	ld.shared.u32 	%r1760, [%r2557+840];
	ld.shared.u32 	%r1761, [%r2559+4848];
	// begin inline asm
	dp4a.s32.s32 %r1759, %r1760, %r1761, %r1695;
	// end inline asm
	ld.shared.u32 	%r1764, [%r2557+792];
	ld.shared.u32 	%r1765, [%r2559+4852];
	// begin inline asm
	dp4a.s32.s32 %r1763, %r1764, %r1765, %r1699;
	// end inline asm
	ld.shared.u32 	%r1768, [%r2557+840];
	ld.shared.u32 	%r1769, [%r2559+4852];
	// begin inline asm
	dp4a.s32.s32 %r1767, %r1768, %r1769, %r1703;
	// end inline asm
	ld.shared.u32 	%r1772, [%r2557+792];
	ld.shared.u32 	%r1773, [%r2559+4856];
	// begin inline asm
	dp4a.s32.s32 %r1771, %r1772, %r1773, %r1707;
	// end inline asm
	ld.shared.u32 	%r1776, [%r2557+840];
	ld.shared.u32 	%r1777, [%r2559+4856];
	// begin inline asm
	dp4a.s32.s32 %r1775, %r1776, %r1777, %r1711;
	// end inline asm
	ld.shared.u32 	%r1780, [%r2557+792];
	ld.shared.u32 	%r1781, [%r2559+4860];
	// begin inline asm
	dp4a.s32.s32 %r1779, %r1780, %r1781, %r1715;
	// end inline asm
	ld.shared.u32 	%r1784, [%r2557+840];
	ld.shared.u32 	%r1785, [%r2559+4860];
	// begin inline asm
	dp4a.s32.s32 %r1783, %r1784, %r1785, %r1719;
	// end inline asm
	ld.shared.u32 	%r1788, [%r2557+580];
	ld.shared.u32 	%r1789, [%r2559+4624];
	// begin inline asm
	dp4a.s32.s32 %r1787, %r1788, %r1789, %r1723;
	// end inline asm
	ld.shared.u32 	%r1792, [%r2557+628];
	ld.shared.u32 	%r1793, [%r2559+4624];
	// begin inline asm
	dp4a.s32.s32 %r1791, %r1792, %r1793, %r1727;
	// end inline asm
	ld.shared.u32 	%r1796, [%r2557+580];
	ld.shared.u32 	%r1797, [%r2559+4628];
	// begin inline asm
	dp4a.s32.s32 %r1795, %r1796, %r1797, %r1731;
	// end inline asm
	ld.shared.u32 	%r1800, [%r2557+628];
	ld.shared.u32 	%r1801, [%r2559+4628];
	// begin inline asm
	dp4a.s32.s32 %r1799, %r1800, %r1801, %r1735;
	// end inline asm
	ld.shared.u32 	%r1804, [%r2557+580];
	ld.shared.u32 	%r1805, [%r2559+4632];
	// begin inline asm
	dp4a.s32.s32 %r1803, %r1804, %r1805, %r1739;
	// end inline asm
	ld.shared.u32 	%r1808, [%r2557+628];
	ld.shared.u32 	%r1809, [%r2559+4632];
	// begin inline asm
	dp4a.s32.s32 %r1807, %r1808, %r1809, %r1743;
	// end inline asm
	ld.shared.u32 	%r1812, [%r2557+580];
	ld.shared.u32 	%r1813, [%r2559+4636];
	// begin inline asm
	dp4a.s32.s32 %r1811, %r1812, %r1813, %r1747;
	// end inline asm
	ld.shared.u32 	%r1816, [%r2557+628];
	ld.shared.u32 	%r1817, [%r2559+4636];
	// begin inline asm
	dp4a.s32.s32 %r1815, %r1816, %r1817, %r1751;
	// end inline asm
	ld.shared.u32 	%r1820, [%r2557+604];
	ld.shared.u32 	%r1821, [%r2559+4624];
	// begin inline asm
	dp4a.s32.s32 %r1819, %r1820, %r1821, %r1755;
	// end inline asm
	ld.shared.u32 	%r1824, [%r2557+652];
	ld.shared.u32 	%r1825, [%r2559+4624];
	// begin inline asm
	dp4a.s32.s32 %r1823, %r1824, %r1825, %r1759;
	// end inline asm
	ld.shared.u32 	%r1828, [%r2557+604];
	ld.shared.u32 	%r1829, [%r2559+4628];
	// begin inline asm
	dp4a.s32.s32 %r1827, %r1828, %r1829, %r1763;
	// end inline asm
	ld.shared.u32 	%r1832, [%r2557+652];
	ld.shared.u32 	%r1833, [%r2559+4628];
	// begin inline asm
	dp4a.s32.s32 %r1831, %r1832, %r1833, %r1767;
	// end inline asm
	ld.shared.u32 	%r1836, [%r2557+604];
	ld.shared.u32 	%r1837, [%r2559+4632];
	// begin inline asm
	dp4a.s32.s32 %r1835, %r1836, %r1837, %r1771;
	// end inline asm
	ld.shared.u32 	%r1840, [%r2557+652];
	ld.shared.u32 	%r1841, [%r2559+4632];
	// begin inline asm
	dp4a.s32.s32 %r1839, %r1840, %r1841, %r1775;
	// end inline asm
	ld.shared.u32 	%r1844, [%r2557+604];
	ld.shared.u32 	%r1845, [%r2559+4636];
	// begin inline asm
	dp4a.s32.s32 %r1843, %r1844, %r1845, %r1779;
	// end inline asm
	ld.shared.u32 	%r1848, [%r2557+652];
	ld.shared.u32 	%r1849, [%r2559+4636];
	// begin inline asm
	dp4a.s32.s32 %r1847, %r1848, %r1849, %r1783;
	// end inline asm
	ld.shared.u32 	%r1852, [%r2557+604];
	ld.shared.u32 	%r1853, [%r2559+4672];
	// begin inline asm
	dp4a.s32.s32 %r1851, %r1852, %r1853, %r1787;
	// end inline asm
	ld.shared.u32 	%r1856, [%r2557+652];
	ld.shared.u32 	%r1857, [%r2559+4672];
	// begin inline asm
	dp4a.s32.s32 %r1855, %r1856, %r1857, %r1791;
	// end inline asm
	ld.shared.u32 	%r1860, [%r2557+604];
	ld.shared.u32 	%r1861, [%r2559+4676];
	// begin inline asm
	dp4a.s32.s32 %r1859, %r1860, %r1861, %r1795;
	// end inline asm
	ld.shared.u32 	%r1864, [%r2557+652];
	ld.shared.u32 	%r1865, [%r2559+4676];
	// begin inline asm
	dp4a.s32.s32 %r1863, %r1864, %r1865, %r1799;
	// end inline asm
	ld.shared.u32 	%r1868, [%r2557+604];
	ld.shared.u32 	%r1869, [%r2559+4680];
	// begin inline asm
	dp4a.s32.s32 %r1867, %r1868, %r1869, %r1803;
	// end inline asm
	ld.shared.u32 	%r1872, [%r2557+652];
	ld.shared.u32 	%r1873, [%r2559+4680];
	// begin inline asm
	dp4a.s32.s32 %r1871, %r1872, %r1873, %r1807;
	// end inline asm
	ld.shared.u32 	%r1876, [%r2557+604];
	ld.shared.u32 	%r1877, [%r2559+4684];
	// begin inline asm
	dp4a.s32.s32 %r1875, %r1876, %r1877, %r1811;
	// end inline asm
	ld.shared.u32 	%r1880, [%r2557+652];
	ld.shared.u32 	%r1881, [%r2559+4684];
	// begin inline asm
	dp4a.s32.s32 %r1879, %r1880, %r1881, %r1815;
	// end inline asm
	ld.shared.u32 	%r1884, [%r2557+628];
	ld.shared.u32 	%r1885, [%r2559+4672];
	// begin inline asm
	dp4a.s32.s32 %r1883, %r1884, %r1885, %r1819;
	// end inline asm
	ld.shared.u32 	%r1888, [%r2557+676];
	ld.shared.u32 	%r1889, [%r2559+4672];
	// begin inline asm
	dp4a.s32.s32 %r1887, %r1888, %r1889, %r1823;
	// end inline asm
	ld.shared.u32 	%r1892, [%r2557+628];
	ld.shared.u32 	%r1893, [%r2559+4676];
	// begin inline asm
	dp4a.s32.s32 %r1891, %r1892, %r1893, %r1827;
	// end inline asm
	ld.shared.u32 	%r1896, [%r2557+676];
	ld.shared.u32 	%r1897, [%r2559+4676];
	// begin inline asm
	dp4a.s32.s32 %r1895, %r1896, %r1897, %r1831;
	// end inline asm
	ld.shared.u32 	%r1900, [%r2557+628];
	ld.shared.u32 	%r1901, [%r2559+4680];
	// begin inline asm
	dp4a.s32.s32 %r1899, %r1900, %r1901, %r1835;
	// end inline asm
	ld.shared.u32 	%r1904, [%r2557+676];
	ld.shared.u32 	%r1905, [%r2559+4680];
	// begin inline asm
	dp4a.s32.s32 %r1903, %r1904, %r1905, %r1839;
	// end inline asm
	ld.shared.u32 	%r1908, [%r2557+628];
	ld.shared.u32 	%r1909, [%r2559+4684];
	// begin inline asm
	dp4a.s32.s32 %r1907, %r1908, %r1909, %r1843;
	// end inline asm
	ld.shared.u32 	%r1912, [%r2557+676];
	ld.shared.u32 	%r1913, [%r2559+4684];
	// begin inline asm
	dp4a.s32.s32 %r1911, %r1912, %r1913, %r1847;
	// end inline asm
	ld.shared.u32 	%r1916, [%r2557+628];
	ld.shared.u32 	%r1917, [%r2559+4720];
	// begin inline asm
	dp4a.s32.s32 %r1915, %r1916, %r1917, %r1851;
	// end inline asm
	ld.shared.u32 	%r1920, [%r2557+676];
	ld.shared.u32 	%r1921, [%r2559+4720];
	// begin inline asm
	dp4a.s32.s32 %r1919, %r1920, %r1921, %r1855;
	// end inline asm
	ld.shared.u32 	%r1924, [%r2557+628];
	ld.shared.u32 	%r1925, [%r2559+4724];
	// begin inline asm
	dp4a.s32.s32 %r1923, %r1924, %r1925, %r1859;
	// end inline asm
	ld.shared.u32 	%r1928, [%r2557+676];
	ld.shared.u32 	%r1929, [%r2559+4724];
	// begin inline asm
	dp4a.s32.s32 %r1927, %r1928, %r1929, %r1863;
	// end inline asm
	ld.shared.u32 	%r1932, [%r2557+628];
	ld.shared.u32 	%r1933, [%r2559+4728];
	// begin inline asm
	dp4a.s32.s32 %r1931, %r1932, %r1933, %r1867;
	// end inline asm
	ld.shared.u32 	%r1936, [%r2557+676];
	ld.shared.u32 	%r1937, [%r2559+4728];
	// begin inline asm
	dp4a.s32.s32 %r1935, %r1936, %r1937, %r1871;
	// end inline asm
	ld.shared.u32 	%r1940, [%r2557+628];
	ld.shared.u32 	%r1941, [%r2559+4732];
	// begin inline asm
	dp4a.s32.s32 %r1939, %r1940, %r1941, %r1875;
	// end inline asm
	ld.shared.u32 	%r1944, [%r2557+676];
	ld.shared.u32 	%r1945, [%r2559+4732];
	// begin inline asm
	dp4a.s32.s32 %r1943, %r1944, %r1945, %r1879;
	// end inline asm
	ld.shared.u32 	%r1948, [%r2557+652];
	ld.shared.u32 	%r1949, [%r2559+4720];
	// begin inline asm
	dp4a.s32.s32 %r1947, %r1948, %r1949, %r1883;
	// end inline asm
	ld.shared.u32 	%r1952, [%r2557+700];
	ld.shared.u32 	%r1953, [%r2559+4720];
	// begin inline asm
	dp4a.s32.s32 %r1951, %r1952, %r1953, %r1887;
	// end inline asm
	ld.shared.u32 	%r1956, [%r2557+652];
	ld.shared.u32 	%r1957, [%r2559+4724];
	// begin inline asm
	dp4a.s32.s32 %r1955, %r1956, %r1957, %r1891;
	// end inline asm
	ld.shared.u32 	%r1960, [%r2557+700];
	ld.shared.u32 	%r1961, [%r2559+4724];
	// begin inline asm
	dp4a.s32.s32 %r1959, %r1960, %r1961, %r1895;
	// end inline asm
	ld.shared.u32 	%r1964, [%r2557+652];
	ld.shared.u32 	%r1965, [%r2559+4728];
	// begin inline asm
	dp4a.s32.s32 %r1963, %r1964, %r1965, %r1899;
	// end inline asm
	ld.shared.u32 	%r1968, [%r2557+700];
	ld.shared.u32 	%r1969, [%r2559+4728];
	// begin inline asm
	dp4a.s32.s32 %r1967, %r1968, %r1969, %r1903;
	// end inline asm
	ld.shared.u32 	%r1972, [%r2557+652];
	ld.shared.u32 	%r1973, [%r2559+4732];
	// begin inline asm
	dp4a.s32.s32 %r1971, %r1972, %r1973, %r1907;
	// end inline asm
	ld.shared.u32 	%r1976, [%r2557+700];
	ld.shared.u32 	%r1977, [%r2559+4732];
	// begin inline asm
	dp4a.s32.s32 %r1975, %r1976, %r1977, %r1911;
	// end inline asm
	ld.shared.u32 	%r1980, [%r2557+724];
	ld.shared.u32 	%r1981, [%r2559+4768];
	// begin inline asm
	dp4a.s32.s32 %r1979, %r1980, %r1981, %r1915;
	// end inline asm
	ld.shared.u32 	%r1984, [%r2557+772];
	ld.shared.u32 	%r1985, [%r2559+4768];
	// begin inline asm
	dp4a.s32.s32 %r1983, %r1984, %r1985, %r1919;
	// end inline asm
	ld.shared.u32 	%r1988, [%r2557+724];
	ld.shared.u32 	%r1989, [%r2559+4772];
	// begin inline asm
	dp4a.s32.s32 %r1987, %r1988, %r1989, %r1923;
	// end inline asm
	ld.shared.u32 	%r1992, [%r2557+772];
	ld.shared.u32 	%r1993, [%r2559+4772];
	// begin inline asm
	dp4a.s32.s32 %r1991, %r1992, %r1993, %r1927;
	// end inline asm
	ld.shared.u32 	%r1996, [%r2557+724];
	ld.shared.u32 	%r1997, [%r2559+4776];
	// begin inline asm
	dp4a.s32.s32 %r1995, %r1996, %r1997, %r1931;
	// end inline asm
	ld.shared.u32 	%r2000, [%r2557+772];
	ld.shared.u32 	%r2001, [%r2559+4776];
	// begin inline asm
	dp4a.s32.s32 %r1999, %r2000, %r2001, %r1935;
	// end inline asm
	ld.shared.u32 	%r2004, [%r2557+724];
	ld.shared.u32 	%r2005, [%r2559+4780];
	// begin inline asm
	dp4a.s32.s32 %r2003, %r2004, %r2005, %r1939;
	// end inline asm
	ld.shared.u32 	%r2008, [%r2557+772];
	ld.shared.u32 	%r2009, [%r2559+4780];
	// begin inline asm
	dp4a.s32.s32 %r2007, %r2008, %r2009, %r1943;
	// end inline asm
	ld.shared.u32 	%r2012, [%r2557+748];
	ld.shared.u32 	%r2013, [%r2559+4768];
	// begin inline asm
	dp4a.s32.s32 %r2011, %r2012, %r2013, %r1947;
	// end inline asm
	ld.shared.u32 	%r2016, [%r2557+796];
	ld.shared.u32 	%r2017, [%r2559+4768];
	// begin inline asm
	dp4a.s32.s32 %r2015, %r2016, %r2017, %r1951;
	// end inline asm
	ld.shared.u32 	%r2020, [%r2557+748];
	ld.shared.u32 	%r2021, [%r2559+4772];
	// begin inline asm
	dp4a.s32.s32 %r2019, %r2020, %r2021, %r1955;
	// end inline asm
	ld.shared.u32 	%r2024, [%r2557+796];
	ld.shared.u32 	%r2025, [%r2559+4772];
	// begin inline asm
	dp4a.s32.s32 %r2023, %r2024, %r2025, %r1959;
	// end inline asm
	ld.shared.u32 	%r2028, [%r2557+748];
	ld.shared.u32 	%r2029, [%r2559+4776];
	// begin inline asm
	dp4a.s32.s32 %r2027, %r2028, %r2029, %r1963;
	// end inline asm
	ld.shared.u32 	%r2032, [%r2557+796];
	ld.shared.u32 	%r2033, [%r2559+4776];
	// begin inline asm
	dp4a.s32.s32 %r2031, %r2032, %r2033, %r1967;
	// end inline asm
	ld.shared.u32 	%r2036, [%r2557+748];
	ld.shared.u32 	%r2037, [%r2559+4780];
	// begin inline asm
	dp4a.s32.s32 %r2035, %r2036, %r2037, %r1971;
	// end inline asm
	ld.shared.u32 	%r2040, [%r2557+796];
	ld.shared.u32 	%r2041, [%r2559+4780];
	// begin inline asm
	dp4a.s32.s32 %r2039, %r2040, %r2041, %r1975;
	// end inline asm
	ld.shared.u32 	%r2044, [%r2557+748];
	ld.shared.u32 	%r2045, [%r2559+4816];
	// begin inline asm
	dp4a.s32.s32 %r2043, %r2044, %r2045, %r1979;
	// end inline asm
	ld.shared.u32 	%r2048, [%r2557+796];
	ld.shared.u32 	%r2049, [%r2559+4816];
	// begin inline asm
	dp4a.s32.s32 %r2047, %r2048, %r2049, %r1983;
	// end inline asm
	ld.shared.u32 	%r2052, [%r2557+748];
	ld.shared.u32 	%r2053, [%r2559+4820];
	// begin inline asm
	dp4a.s32.s32 %r2051, %r2052, %r2053, %r1987;
	// end inline asm
	ld.shared.u32 	%r2056, [%r2557+796];
	ld.shared.u32 	%r2057, [%r2559+4820];
	// begin inline asm
	dp4a.s32.s32 %r2055, %r2056, %r2057, %r1991;
	// end inline asm
	ld.shared.u32 	%r2060, [%r2557+748];
	ld.shared.u32 	%r2061, [%r2559+4824];
	// begin inline asm
	dp4a.s32.s32 %r2059, %r2060, %r2061, %r1995;
	// end inline asm
	ld.shared.u32 	%r2064, [%r2557+796];
	ld.shared.u32 	%r2065, [%r2559+4824];
	// begin inline asm
	dp4a.s32.s32 %r2063, %r2064, %r2065, %r1999;
	// end inline asm
	ld.shared.u32 	%r2068, [%r2557+748];
	ld.shared.u32 	%r2069, [%r2559+4828];
	// begin inline asm
	dp4a.s32.s32 %r2067, %r2068, %r2069, %r2003;
	// end inline asm
	ld.shared.u32 	%r2072, [%r2557+796];
	ld.shared.u32 	%r2073, [%r2559+4828];
	// begin inline asm
	dp4a.s32.s32 %r2071, %r2072, %r2073, %r2007;
	// end inline asm
	ld.shared.u32 	%r2076, [%r2557+772];
	ld.shared.u32 	%r2077, [%r2559+4816];
	// begin inline asm
	dp4a.s32.s32 %r2075, %r2076, %r2077, %r2011;
	// end inline asm
	ld.shared.u32 	%r2080, [%r2557+820];
	ld.shared.u32 	%r2081, [%r2559+4816];
	// begin inline asm
	dp4a.s32.s32 %r2079, %r2080, %r2081, %r2015;
	// end inline asm
	ld.shared.u32 	%r2084, [%r2557+772];
	ld.shared.u32 	%r2085, [%r2559+4820];
	// begin inline asm
	dp4a.s32.s32 %r2083, %r2084, %r2085, %r2019;
	// end inline asm
	ld.shared.u32 	%r2088, [%r2557+820];
	ld.shared.u32 	%r2089, [%r2559+4820];
	// begin inline asm
	dp4a.s32.s32 %r2087, %r2088, %r2089, %r2023;
	// end inline asm
	ld.shared.u32 	%r2092, [%r2557+772];
	ld.shared.u32 	%r2093, [%r2559+4824];
	// begin inline asm
	dp4a.s32.s32 %r2091, %r2092, %r2093, %r2027;
	// end inline asm
	ld.shared.u32 	%r2096, [%r2557+820];
	ld.shared.u32 	%r2097, [%r2559+4824];
	// begin inline asm
	dp4a.s32.s32 %r2095, %r2096, %r2097, %r2031;
	// end inline asm
	ld.shared.u32 	%r2100, [%r2557+772];
	ld.shared.u32 	%r2101, [%r2559+4828];
	// begin inline asm
	dp4a.s32.s32 %r2099, %r2100, %r2101, %r2035;
	// end inline asm
	ld.shared.u32 	%r2104, [%r2557+820];
	ld.shared.u32 	%r2105, [%r2559+4828];
	// begin inline asm
	dp4a.s32.s32 %r2103, %r2104, %r2105, %r2039;
	// end inline asm
	ld.shared.u32 	%r2108, [%r2557+772];
	ld.shared.u32 	%r2109, [%r2559+4864];
	// begin inline asm
	dp4a.s32.s32 %r2107, %r2108, %r2109, %r2043;
	// end inline asm
	ld.shared.u32 	%r2112, [%r2557+820];
	ld.shared.u32 	%r2113, [%r2559+4864];
	// begin inline asm
	dp4a.s32.s32 %r2111, %r2112, %r2113, %r2047;
	// end inline asm
	ld.shared.u32 	%r2116, [%r2557+772];
	ld.shared.u32 	%r2117, [%r2559+4868];
	// begin inline asm
	dp4a.s32.s32 %r2115, %r2116, %r2117, %r2051;
	// end inline asm
	ld.shared.u32 	%r2120, [%r2557+820];
	ld.shared.u32 	%r2121, [%r2559+4868];
	// begin inline asm
	dp4a.s32.s32 %r2119, %r2120, %r2121, %r2055;
	// end inline asm
	ld.shared.u32 	%r2124, [%r2557+772];
	ld.shared.u32 	%r2125, [%r2559+4872];
	// begin inline asm
	dp4a.s32.s32 %r2123, %r2124, %r2125, %r2059;
	// end inline asm
	ld.shared.u32 	%r2128, [%r2557+820];
	ld.shared.u32 	%r2129, [%r2559+4872];
	// begin inline asm
	dp4a.s32.s32 %r2127, %r2128, %r2129, %r2063;
	// end inline asm
	ld.shared.u32 	%r2132, [%r2557+772];
	ld.shared.u32 	%r2133, [%r2559+4876];
	// begin inline asm
	dp4a.s32.s32 %r2131, %r2132, %r2133, %r2067;
	// end inline asm
	ld.shared.u32 	%r2136, [%r2557+820];
	ld.shared.u32 	%r2137, [%r2559+4876];
	// begin inline asm
	dp4a.s32.s32 %r2135, %r2136, %r2137, %r2071;
	// end inline asm
	ld.shared.u32 	%r2140, [%r2557+796];
	ld.shared.u32 	%r2141, [%r2559+4864];
	// begin inline asm
	dp4a.s32.s32 %r2139, %r2140, %r2141, %r2075;
	// end inline asm
	ld.shared.u32 	%r2144, [%r2557+844];
	ld.shared.u32 	%r2145, [%r2559+4864];
	// begin inline asm
	dp4a.s32.s32 %r2143, %r2144, %r2145, %r2079;
	// end inline asm
	ld.shared.u32 	%r2148, [%r2557+796];
	ld.shared.u32 	%r2149, [%r2559+4868];
	// begin inline asm
	dp4a.s32.s32 %r2147, %r2148, %r2149, %r2083;
	// end inline asm
	ld.shared.u32 	%r2152, [%r2557+844];
	ld.shared.u32 	%r2153, [%r2559+4868];
	// begin inline asm
	dp4a.s32.s32 %r2151, %r2152, %r2153, %r2087;
	// end inline asm
	ld.shared.u32 	%r2156, [%r2557+796];
	ld.shared.u32 	%r2157, [%r2559+4872];
	// begin inline asm
	dp4a.s32.s32 %r2155, %r2156, %r2157, %r2091;
	// end inline asm
	ld.shared.u32 	%r2160, [%r2557+844];
	ld.shared.u32 	%r2161, [%r2559+4872];
	// begin inline asm
	dp4a.s32.s32 %r2159, %r2160, %r2161, %r2095;
	// end inline asm
	ld.shared.u32 	%r2164, [%r2557+796];
	ld.shared.u32 	%r2165, [%r2559+4876];
	// begin inline asm
	dp4a.s32.s32 %r2163, %r2164, %r2165, %r2099;
	// end inline asm
	ld.shared.u32 	%r2168, [%r2557+844];
	ld.shared.u32 	%r2169, [%r2559+4876];
	// begin inline asm
	dp4a.s32.s32 %r2167, %r2168, %r2169, %r2103;
	// end inline asm
	ld.shared.u32 	%r2172, [%r2557+584];
	ld.shared.u32 	%r2173, [%r2559+4640];
	// begin inline asm
	dp4a.s32.s32 %r2171, %r2172, %r2173, %r2107;
	// end inline asm
	ld.shared.u32 	%r2176, [%r2557+632];
	ld.shared.u32 	%r2177, [%r2559+4640];
	// begin inline asm
	dp4a.s32.s32 %r2175, %r2176, %r2177, %r2111;
	// end inline asm
	ld.shared.u32 	%r2180, [%r2557+584];
	ld.shared.u32 	%r2181, [%r2559+4644];
	// begin inline asm
	dp4a.s32.s32 %r2179, %r2180, %r2181, %r2115;
	// end inline asm
	ld.shared.u32 	%r2184, [%r2557+632];
	ld.shared.u32 	%r2185, [%r2559+4644];
	// begin inline asm
	dp4a.s32.s32 %r2183, %r2184, %r2185, %r2119;
	// end inline asm
	ld.shared.u32 	%r2188, [%r2557+584];
	ld.shared.u32 	%r2189, [%r2559+4648];
	// begin inline asm
	dp4a.s32.s32 %r2187, %r2188, %r2189, %r2123;
	// end inline asm
	ld.shared.u32 	%r2192, [%r2557+632];
	ld.shared.u32 	%r2193, [%r2559+4648];
	// begin inline asm
	dp4a.s32.s32 %r2191, %r2192, %r2193, %r2127;
	// end inline asm
	ld.shared.u32 	%r2196, [%r2557+584];
	ld.shared.u32 	%r2197, [%r2559+4652];
	// begin inline asm
	dp4a.s32.s32 %r2195, %r2196, %r2197, %r2131;
	// end inline asm
	ld.shared.u32 	%r2200, [%r2557+632];
	ld.shared.u32 	%r2201, [%r2559+4652];
	// begin inline asm
	dp4a.s32.s32 %r2199, %r2200, %r2201, %r2135;
	// end inline asm
	ld.shared.u32 	%r2204, [%r2557+608];
	ld.shared.u32 	%r2205, [%r2559+4640];
	// begin inline asm
	dp4a.s32.s32 %r2203, %r2204, %r2205, %r2139;
	// end inline asm
	ld.shared.u32 	%r2208, [%r2557+656];
	ld.shared.u32 	%r2209, [%r2559+4640];
	// begin inline asm
	dp4a.s32.s32 %r2207, %r2208, %r2209, %r2143;
	// end inline asm
	ld.shared.u32 	%r2212, [%r2557+608];
	ld.shared.u32 	%r2213, [%r2559+4644];
	// begin inline asm
	dp4a.s32.s32 %r2211, %r2212, %r2213, %r2147;
	// end inline asm
	ld.shared.u32 	%r2216, [%r2557+656];
	ld.shared.u32 	%r2217, [%r2559+4644];
	// begin inline asm
	dp4a.s32.s32 %r2215, %r2216, %r2217, %r2151;
	// end inline asm
	ld.shared.u32 	%r2220, [%r2557+608];
	ld.shared.u32 	%r2221, [%r2559+4648];
	// begin inline asm
	dp4a.s32.s32 %r2219, %r2220, %r2221, %r2155;
	// end inline asm
	ld.shared.u32 	%r2224, [%r2557+656];
	ld.shared.u32 	%r2225, [%r2559+4648];
	// begin inline asm
	dp4a.s32.s32 %r2223, %r2224, %r2225, %r2159;
	// end inline asm
	ld.shared.u32 	%r2228, [%r2557+608];
	ld.shared.u32 	%r2229, [%r2559+4652];
	// begin inline asm
	dp4a.s32.s32 %r2227, %r2228, %r2229, %r2163;
	// end inline asm
	ld.shared.u32 	%r2232, [%r2557+656];
	ld.shared.u32 	%r2233, [%r2559+4652];
	// begin inline asm
	dp4a.s32.s32 %r2231, %r2232, %r2233, %r2167;
	// end inline asm
	ld.shared.u32 	%r2236, [%r2557+608];
	ld.shared.u32 	%r2237, [%r2559+4688];
	// begin inline asm
	dp4a.s32.s32 %r2235, %r2236, %r2237, %r2171;
	// end inline asm
	ld.shared.u32 	%r2240, [%r2557+656];
	ld.shared.u32 	%r2241, [%r2559+4688];
	// begin inline asm
	dp4a.s32.s32 %r2239, %r2240, %r2241, %r2175;
	// end inline asm
	ld.shared.u32 	%r2244, [%r2557+608];
	ld.shared.u32 	%r2245, [%r2559+4692];
	// begin inline asm
	dp4a.s32.s32 %r2243, %r2244, %r2245, %r2179;
	// end inline asm
	ld.shared.u32 	%r2248, [%r2557+656];
	ld.shared.u32 	%r2249, [%r2559+4692];
	// begin inline asm
	dp4a.s32.s32 %r2247, %r2248, %r2249, %r2183;
	// end inline asm
	ld.shared.u32 	%r2252, [%r2557+608];
	ld.shared.u32 	%r2253, [%r2559+4696];
	// begin inline asm
	dp4a.s32.s32 %r2251, %r2252, %r2253, %r2187;
	// end inline asm
	ld.shared.u32 	%r2256, [%r2557+656];
	ld.shared.u32 	%r2257, [%r2559+4696];
	// begin inline asm
	dp4a.s32.s32 %r2255, %r2256, %r2257, %r2191;
	// end inline asm
	ld.shared.u32 	%r2260, [%r2557+608];
	ld.shared.u32 	%r2261, [%r2559+4700];
	// begin inline asm
	dp4a.s32.s32 %r2259, %r2260, %r2261, %r2195;
	// end inline asm
	ld.shared.u32 	%r2264, [%r2557+656];
	ld.shared.u32 	%r2265, [%r2559+4700];
	// begin inline asm
	dp4a.s32.s32 %r2263, %r2264, %r2265, %r2199;
	// end inline asm
	ld.shared.u32 	%r2268, [%r2557+632];
	ld.shared.u32 	%r2269, [%r2559+4688];
	// begin inline asm
	dp4a.s32.s32 %r2267, %r2268, %r2269, %r2203;
	// end inline asm
	ld.shared.u32 	%r2272, [%r2557+680];
	ld.shared.u32 	%r2273, [%r2559+4688];
	// begin inline asm
	dp4a.s32.s32 %r2271, %r2272, %r2273, %r2207;
	// end inline asm
	ld.shared.u32 	%r2276, [%r2557+632];
	ld.shared.u32 	%r2277, [%r2559+4692];
	// begin inline asm
	dp4a.s32.s32 %r2275, %r2276, %r2277, %r2211;
	// end inline asm
	ld.shared.u32 	%r2280, [%r2557+680];
	ld.shared.u32 	%r2281, [%r2559+4692];
	// begin inline asm
	dp4a.s32.s32 %r2279, %r2280, %r2281, %r2215;
	// end inline asm
	ld.shared.u32 	%r2284, [%r2557+632];
	ld.shared.u32 	%r2285, [%r2559+4696];
	// begin inline asm
	dp4a.s32.s32 %r2283, %r2284, %r2285, %r2219;
	// end inline asm
	ld.shared.u32 	%r2288, [%r2557+680];
	ld.shared.u32 	%r2289, [%r2559+4696];
	// begin inline asm
	dp4a.s32.s32 %r2287, %r2288, %r2289, %r2223;
	// end inline asm
	ld.shared.u32 	%r2292, [%r2557+632];
	ld.shared.u32 	%r2293, [%r2559+4700];
	// begin inline asm
	dp4a.s32.s32 %r2291, %r2292, %r2293, %r2227;
	// end inline asm
	ld.shared.u32 	%r2296, [%r2557+680];
	ld.shared.u32 	%r2297, [%r2559+4700];
	// begin inline asm
	dp4a.s32.s32 %r2295, %r2296, %r2297, %r2231;
	// end inline asm
	ld.shared.u32 	%r2300, [%r2557+632];
	ld.shared.u32 	%r2301, [%r2559+4736];
	// begin inline asm
	dp4a.s32.s32 %r2299, %r2300, %r2301, %r2235;
	// end inline asm
	ld.shared.u32 	%r2304, [%r2557+680];
	ld.shared.u32 	%r2305, [%r2559+4736];
	// begin inline asm
	dp4a.s32.s32 %r2303, %r2304, %r2305, %r2239;
	// end inline asm
	ld.shared.u32 	%r2308, [%r2557+632];
	ld.shared.u32 	%r2309, [%r2559+4740];
	// begin inline asm
	dp4a.s32.s32 %r2307, %r2308, %r2309, %r2243;
	// end inline asm
	ld.shared.u32 	%r2312, [%r2557+680];
	ld.shared.u32 	%r2313, [%r2559+4740];
	// begin inline asm
	dp4a.s32.s32 %r2311, %r2312, %r2313, %r2247;
	// end inline asm
	ld.shared.u32 	%r2316, [%r2557+632];
	ld.shared.u32 	%r2317, [%r2559+4744];
	// begin inline asm
	dp4a.s32.s32 %r2315, %r2316, %r2317, %r2251;
	// end inline asm
	ld.shared.u32 	%r2320, [%r2557+680];
	ld.shared.u32 	%r2321, [%r2559+4744];
	// begin inline asm
	dp4a.s32.s32 %r2319, %r2320, %r2321, %r2255;
	// end inline asm
	ld.shared.u32 	%r2324, [%r2557+632];
	ld.shared.u32 	%r2325, [%r2559+4748];
	// begin inline asm
	dp4a.s32.s32 %r2323, %r2324, %r2325, %r2259;
	// end inline asm
	ld.shared.u32 	%r2328, [%r2557+680];
	ld.shared.u32 	%r2329, [%r2559+4748];
	// begin inline asm
	dp4a.s32.s32 %r2327, %r2328, %r2329, %r2263;
	// end inline asm
	ld.shared.u32 	%r2332, [%r2557+656];
	ld.shared.u32 	%r2333, [%r2559+4736];
	// begin inline asm
	dp4a.s32.s32 %r2331, %r2332, %r2333, %r2267;
	// end inline asm
	ld.shared.u32 	%r2336, [%r2557+704];
	ld.shared.u32 	%r2337, [%r2559+4736];
	// begin inline asm
	dp4a.s32.s32 %r2335, %r2336, %r2337, %r2271;
	// end inline asm
	ld.shared.u32 	%r2340, [%r2557+656];
	ld.shared.u32 	%r2341, [%r2559+4740];
	// begin inline asm
	dp4a.s32.s32 %r2339, %r2340, %r2341, %r2275;
	// end inline asm
	ld.shared.u32 	%r2344, [%r2557+704];
	ld.shared.u32 	%r2345, [%r2559+4740];
	// begin inline asm
	dp4a.s32.s32 %r2343, %r2344, %r2345, %r2279;
	// end inline asm
	ld.shared.u32 	%r2348, [%r2557+656];
	ld.shared.u32 	%r2349, [%r2559+4744];
	// begin inline asm
	dp4a.s32.s32 %r2347, %r2348, %r2349, %r2283;
	// end inline asm
	ld.shared.u32 	%r2352, [%r2557+704];
	ld.shared.u32 	%r2353, [%r2559+4744];
	// begin inline asm
	dp4a.s32.s32 %r2351, %r2352, %r2353, %r2287;
	// end inline asm
	ld.shared.u32 	%r2356, [%r2557+656];
	ld.shared.u32 	%r2357, [%r2559+4748];
	// begin inline asm
	dp4a.s32.s32 %r2355, %r2356, %r2357, %r2291;
	// end inline asm
	ld.shared.u32 	%r2360, [%r2557+704];
	ld.shared.u32 	%r2361, [%r2559+4748];
	// begin inline asm
	dp4a.s32.s32 %r2359, %r2360, %r2361, %r2295;
	// end inline asm
	ld.shared.u32 	%r2364, [%r2557+728];
	ld.shared.u32 	%r2365, [%r2559+4784];
	// begin inline asm
	dp4a.s32.s32 %r2363, %r2364, %r2365, %r2299;
	// end inline asm
	ld.shared.u32 	%r2368, [%r2557+776];
	ld.shared.u32 	%r2369, [%r2559+4784];
	// begin inline asm
	dp4a.s32.s32 %r2367, %r2368, %r2369, %r2303;
	// end inline asm
	ld.shared.u32 	%r2372, [%r2557+728];
	ld.shared.u32 	%r2373, [%r2559+4788];
	// begin inline asm
	dp4a.s32.s32 %r2371, %r2372, %r2373, %r2307;
	// end inline asm
	ld.shared.u32 	%r2376, [%r2557+776];
	ld.shared.u32 	%r2377, [%r2559+4788];
	// begin inline asm
	dp4a.s32.s32 %r2375, %r2376, %r2377, %r2311;
	// end inline asm
	ld.shared.u32 	%r2380, [%r2557+728];
	ld.shared.u32 	%r2381, [%r2559+4792];
	// begin inline asm
	dp4a.s32.s32 %r2379, %r2380, %r2381, %r2315;
	// end inline asm
	ld.shared.u32 	%r2384, [%r2557+776];
	ld.shared.u32 	%r2385, [%r2559+4792];
	// begin inline asm
	dp4a.s32.s32 %r2383, %r2384, %r2385, %r2319;
	// end inline asm
	ld.shared.u32 	%r2388, [%r2557+728];
	ld.shared.u32 	%r2389, [%r2559+4796];
	// begin inline asm
	dp4a.s32.s32 %r2387, %r2388, %r2389, %r2323;
	// end inline asm
	ld.shared.u32 	%r2392, [%r2557+776];
	ld.shared.u32 	%r2393, [%r2559+4796];
	// begin inline asm
	dp4a.s32.s32 %r2391, %r2392, %r2393, %r2327;
	// end inline asm
	ld.shared.u32 	%r2396, [%r2557+752];
	ld.shared.u32 	%r2397, [%r2559+4784];
	// begin inline asm
	dp4a.s32.s32 %r2395, %r2396, %r2397, %r2331;
	// end inline asm
	ld.shared.u32 	%r2400, [%r2557+800];
	ld.shared.u32 	%r2401, [%r2559+4784];
	// begin inline asm
	dp4a.s32.s32 %r2399, %r2400, %r2401, %r2335;
	// end inline asm
	ld.shared.u32 	%r2404, [%r2557+752];
	ld.shared.u32 	%r2405, [%r2559+4788];
	// begin inline asm
	dp4a.s32.s32 %r2403, %r2404, %r2405, %r2339;
	// end inline asm
	ld.shared.u32 	%r2408, [%r2557+800];
	ld.shared.u32 	%r2409, [%r2559+4788];
	// begin inline asm
	dp4a.s32.s32 %r2407, %r2408, %r2409, %r2343;
	// end inline asm
	ld.shared.u32 	%r2412, [%r2557+752];
	ld.shared.u32 	%r2413, [%r2559+4792];
	// begin inline asm
	dp4a.s32.s32 %r2411, %r2412, %r2413, %r2347;
	// end inline asm
	ld.shared.u32 	%r2416, [%r2557+800];
	ld.shared.u32 	%r2417, [%r2559+4792];
	// begin inline asm
	dp4a.s32.s32 %r2415, %r2416, %r2417, %r2351;
	// end inline asm
	ld.shared.u32 	%r2420, [%r2557+752];
	ld.shared.u32 	%r2421, [%r2559+4796];
	// begin inline asm
	dp4a.s32.s32 %r2419, %r2420, %r2421, %r2355;
	// end inline asm
	ld.shared.u32 	%r2424, [%r2557+800];
	ld.shared.u32 	%r2425, [%r2559+4796];
	// begin inline asm
	dp4a.s32.s32 %r2423, %r2424, %r2425, %r2359;
	// end inline asm
	ld.shared.u32 	%r2428, [%r2557+752];
	ld.shared.u32 	%r2429, [%r2559+4832];
	// begin inline asm
	dp4a.s32.s32 %r2427, %r2428, %r2429, %r2363;
	// end inline asm
	ld.shared.u32 	%r2432, [%r2557+800];
	ld.shared.u32 	%r2433, [%r2559+4832];
	// begin inline asm
	dp4a.s32.s32 %r2431, %r2432, %r2433, %r2367;
	// end inline asm
	ld.shared.u32 	%r2436, [%r2557+752];
	ld.shared.u32 	%r2437, [%r2559+4836];
	// begin inline asm
	dp4a.s32.s32 %r2435, %r2436, %r2437, %r2371;
	// end inline asm
	ld.shared.u32 	%r2440, [%r2557+800];
	ld.shared.u32 	%r2441, [%r2559+4836];
	// begin inline asm
	dp4a.s32.s32 %r2439, %r2440, %r2441, %r2375;
	// end inline asm
	ld.shared.u32 	%r2444, [%r2557+752];
	ld.shared.u32 	%r2445, [%r2559+4840];
	// begin inline asm
	dp4a.s32.s32 %r2443, %r2444, %r2445, %r2379;
	// end inline asm
	ld.shared.u32 	%r2448, [%r2557+800];
	ld.shared.u32 	%r2449, [%r2559+4840];
	// begin inline asm
	dp4a.s32.s32 %r2447, %r2448, %r2449, %r2383;
	// end inline asm
	ld.shared.u32 	%r2452, [%r2557+752];
	ld.shared.u32 	%r2453, [%r2559+4844];
	// begin inline asm
	dp4a.s32.s32 %r2451, %r2452, %r2453, %r2387;
	// end inline asm
	ld.shared.u32 	%r2456, [%r2557+800];
	ld.shared.u32 	%r2457, [%r2559+4844];
	// begin inline asm
	dp4a.s32.s32 %r2455, %r2456, %r2457, %r2391;
	// end inline asm
	ld.shared.u32 	%r2460, [%r2557+776];
	ld.shared.u32 	%r2461, [%r2559+4832];
	// begin inline asm
	dp4a.s32.s32 %r2459, %r2460, %r2461, %r2395;
	// end inline asm
	ld.shared.u32 	%r2464, [%r2557+824];
	ld.shared.u32 	%r2465, [%r2559+4832];
	// begin inline asm
	dp4a.s32.s32 %r2463, %r2464, %r2465, %r2399;
	// end inline asm
	ld.shared.u32 	%r2468, [%r2557+776];
	ld.shared.u32 	%r2469, [%r2559+4836];
	// begin inline asm
	dp4a.s32.s32 %r2467, %r2468, %r2469, %r2403;
	// end inline asm
	ld.shared.u32 	%r2472, [%r2557+824];
	ld.shared.u32 	%r2473, [%r2559+4836];
	// begin inline asm
	dp4a.s32.s32 %r2471, %r2472, %r2473, %r2407;
	// end inline asm
	ld.shared.u32 	%r2476, [%r2557+776];
	ld.shared.u32 	%r2477, [%r2559+4840];
	// begin inline asm
	dp4a.s32.s32 %r2475, %r2476, %r2477, %r2411;
	// end inline asm
	ld.shared.u32 	%r2480, [%r2557+824];
	ld.shared.u32 	%r2481, [%r2559+4840];
	// begin inline asm
	dp4a.s32.s32 %r2479, %r2480, %r2481, %r2415;
	// end inline asm
	ld.shared.u32 	%r2484, [%r2557+776];
	ld.shared.u32 	%r2485, [%r2559+4844];
	// begin inline asm
	dp4a.s32.s32 %r2483, %r2484, %r2485, %r2419;
	// end inline asm
	ld.shared.u32 	%r2488, [%r2557+824];
	ld.shared.u32 	%r2489, [%r2559+4844];
	// begin inline asm
	dp4a.s32.s32 %r2487, %r2488, %r2489, %r2423;
	// end inline asm
	ld.shared.u32 	%r2492, [%r2557+776];
	ld.shared.u32 	%r2493, [%r2559+4880];
	// begin inline asm
	dp4a.s32.s32 %r2491, %r2492, %r2493, %r2427;
	// end inline asm
	ld.shared.u32 	%r2496, [%r2557+824];
	ld.shared.u32 	%r2497, [%r2559+4880];
	// begin inline asm
	dp4a.s32.s32 %r2495, %r2496, %r2497, %r2431;
	// end inline asm
	ld.shared.u32 	%r2500, [%r2557+776];
	ld.shared.u32 	%r2501, [%r2559+4884];
	// begin inline asm
	dp4a.s32.s32 %r2499, %r2500, %r2501, %r2435;
	// end inline asm
	ld.shared.u32 	%r2504, [%r2557+824];
	ld.shared.u32 	%r2505, [%r2559+4884];
	// begin inline asm
	dp4a.s32.s32 %r2503, %r2504, %r2505, %r2439;
	// end inline asm
	ld.shared.u32 	%r2508, [%r2557+776];
	ld.shared.u32 	%r2509, [%r2559+4888];
	// begin inline asm
	dp4a.s32.s32 %r2507, %r2508, %r2509, %r2443;
	// end inline asm
	ld.shared.u32 	%r2512, [%r2557+824];
	ld.shared.u32 	%r2513, [%r2559+4888];
	// begin inline asm
	dp4a.s32.s32 %r2511, %r2512, %r2513, %r2447;
	// end inline asm
	ld.shared.u32 	%r2516, [%r2557+776];
	ld.shared.u32 	%r2517, [%r2559+4892];
	// begin inline asm
	dp4a.s32.s32 %r2515, %r2516, %r2517, %r2451;
	// end inline asm
	ld.shared.u32 	%r2520, [%r2557+824];
	ld.shared.u32 	%r2521, [%r2559+4892];
	// begin inline asm
	dp4a.s32.s32 %r2519, %r2520, %r2521, %r2455;
	// end inline asm
	ld.shared.u32 	%r2524, [%r2557+800];
	ld.shared.u32 	%r2525, [%r2559+4880];
	// begin inline asm
	dp4a.s32.s32 %r2523, %r2524, %r2525, %r2459;
	// end inline asm
	ld.shared.u32 	%r2528, [%r2557+848];
	ld.shared.u32 	%r2529, [%r2559+4880];
	// begin inline asm
	dp4a.s32.s32 %r2527, %r2528, %r2529, %r2463;
	// end inline asm
	ld.shared.u32 	%r2532, [%r2557+800];
	ld.shared.u32 	%r2533, [%r2559+4884];
	// begin inline asm
	dp4a.s32.s32 %r2531, %r2532, %r2533, %r2467;
	// end inline asm
	ld.shared.u32 	%r2536, [%r2557+848];
	ld.shared.u32 	%r2537, [%r2559+4884];
	// begin inline asm
	dp4a.s32.s32 %r2535, %r2536, %r2537, %r2471;
	// end inline asm
	ld.shared.u32 	%r2540, [%r2557+800];
	ld.shared.u32 	%r2541, [%r2559+4888];
	// begin inline asm
	dp4a.s32.s32 %r2539, %r2540, %r2541, %r2475;
	// end inline asm
	ld.shared.u32 	%r2544, [%r2557+848];
	ld.shared.u32 	%r2545, [%r2559+4888];
	// begin inline asm
	dp4a.s32.s32 %r2543, %r2544, %r2545, %r2479;
	// end inline asm
	ld.shared.u32 	%r2548, [%r2557+800];
	ld.shared.u32 	%r2549, [%r2559+4892];
	// begin inline asm
	dp4a.s32.s32 %r2547, %r2548, %r2549, %r2483;
	// end inline asm
	ld.shared.u32 	%r2552, [%r2557+848];
	ld.shared.u32 	%r2553, [%r2559+4892];
	// begin inline asm
	dp4a.s32.s32 %r2551, %r2552, %r2553, %r2487;
	// end inline asm
	shl.b32 	%r2560, %r25, 6;
	add.s32 	%r2561, %r2560, %r3;
	mad.lo.s32 	%r2562, %r85, 100352, %r8;
	mad.lo.s32 	%r2563, %r25, 50176, %r2562;
	mad.lo.s32 	%r2564, %r2, 3136, %r2563;
	add.s32 	%r2565, %r2564, %r12;
	add.s32 	%r2566, %r2565, %r9;
	add.s32 	%r2567, %r2566, %r10;
	cvt.s64.s32 	%rd75, %r2491;
	mad.lo.s64 	%rd76, %rd75, 102576594092032, 1073741824;
	shr.u64 	%rd77, %rd76, 31;
	cvt.u32.u64 	%r2568, %rd77;
	mul.wide.u32 	%rd78, %r2561, 4;
	add.s64 	%rd79, %rd73, %rd78;
	ld.global.nc.u32 	%r2569, [%rd79];
	add.s32 	%r2570, %r2569, %r2568;
	max.s32 	%r2571, %r2570, 0;
	mul.wide.u32 	%rd80, %r2571, 1208910866;
	add.s64 	%rd81, %rd80, 9007199254740992;
	shr.u64 	%rd82, %rd81, 54;
	cvt.u32.u64 	%r2572, %rd82;
	min.u32 	%r2573, %r2572, 127;
	cvt.u64.u32 	%rd83, %r2567;
	add.s64 	%rd84, %rd74, %rd83;
	st.global.u8 	[%rd84], %r2573;
	cvt.s64.s32 	%rd85, %r2495;
	mad.lo.s64 	%rd86, %rd85, 102576594092032, 1073741824;
	shr.u64 	%rd87, %rd86, 31;
	cvt.u32.u64 	%r2574, %rd87;
	add.s32 	%r2575, %r2569, %r2574;
	max.s32 	%r2576, %r2575, 0;
	mul.wide.u32 	%rd88, %r2576, 1208910866;
	add.s64 	%rd89, %rd88, 9007199254740992;
	shr.u64 	%rd90, %rd89, 54;
	cvt.u32.u64 	%r2577, %rd90;
	min.u32 	%r2578, %r2577, 127;
	st.global.u8 	[%rd84+224], %r2578;
	cvt.s64.s32 	%rd91, %r2499;
	mad.lo.s64 	%rd92, %rd91, 102576594092032, 1073741824;
	shr.u64 	%rd93, %rd92, 31;
	cvt.u32.u64 	%r2579, %rd93;
	ld.global.nc.u32 	%r2580, [%rd79+4];
	add.s32 	%r2581, %r2580, %r2579;
	max.s32 	%r2582, %r2581, 0;
	mul.wide.u32 	%rd94, %r2582, 1208910866;
	add.s64 	%rd95, %rd94, 9007199254740992;
	shr.u64 	%rd96, %rd95, 54;
	cvt.u32.u64 	%r2583, %rd96;
	min.u32 	%r2584, %r2583, 127;
	st.global.u8 	[%rd84+1], %r2584;
	cvt.s64.s32 	%rd97, %r2503;
	mad.lo.s64 	%rd98, %rd97, 102576594092032, 1073741824;
	shr.u64 	%rd99, %rd98, 31;
	cvt.u32.u64 	%r2585, %rd99;
	add.s32 	%r2586, %r2580, %r2585;
	max.s32 	%r2587, %r2586, 0;
	mul.wide.u32 	%rd100, %r2587, 1208910866;
	add.s64 	%rd101, %rd100, 9007199254740992;
	shr.u64 	%rd102, %rd101, 54;
	cvt.u32.u64 	%r2588, %rd102;
	min.u32 	%r2589, %r2588, 127;
	st.global.u8 	[%rd84+225], %r2589;
	cvt.s64.s32 	%rd103, %r2507;
	mad.lo.s64 	%rd104, %rd103, 102576594092032, 1073741824;
	shr.u64 	%rd105, %rd104, 31;
	cvt.u32.u64 	%r2590, %rd105;
	ld.global.nc.u32 	%r2591, [%rd79+8];
	add.s32 	%r2592, %r2591, %r2590;
	max.s32 	%r2593, %r2592, 0;
	mul.wide.u32 	%rd106, %r2593, 1208910866;
	add.s64 	%rd107, %rd106, 9007199254740992;
	shr.u64 	%rd108, %rd107, 54;
	cvt.u32.u64 	%r2594, %rd108;
	min.u32 	%r2595, %r2594, 127;
	st.global.u8 	[%rd84+2], %r2595;
	cvt.s64.s32 	%rd109, %r2511;
	mad.lo.s64 	%rd110, %rd109, 102576594092032, 1073741824;
	shr.u64 	%rd111, %rd110, 31;
	cvt.u32.u64 	%r2596, %rd111;
	add.s32 	%r2597, %r2591, %r2596;
	max.s32 	%r2598, %r2597, 0;
	mul.wide.u32 	%rd112, %r2598, 1208910866;
	add.s64 	%rd113, %rd112, 9007199254740992;
	shr.u64 	%rd114, %rd113, 54;
	cvt.u32.u64 	%r2599, %rd114;
	min.u32 	%r2600, %r2599, 127;
	st.global.u8 	[%rd84+226], %r2600;
	cvt.s64.s32 	%rd115, %r2515;
	mad.lo.s64 	%rd116, %rd115, 102576594092032, 1073741824;
	shr.u64 	%rd117, %rd116, 31;
	cvt.u32.u64 	%r2601, %rd117;
	ld.global.nc.u32 	%r2602, [%rd79+12];
	add.s32 	%r2603, %r2602, %r2601;
	max.s32 	%r2604, %r2603, 0;
	mul.wide.u32 	%rd118, %r2604, 1208910866;
	add.s64 	%rd119, %rd118, 9007199254740992;
	shr.u64 	%rd120, %rd119, 54;
	cvt.u32.u64 	%r2605, %rd120;
	min.u32 	%r2606, %r2605, 127;
	st.global.u8 	[%rd84+3], %r2606;
	cvt.s64.s32 	%rd121, %r2519;
	mad.lo.s64 	%rd122, %rd121, 102576594092032, 1073741824;
	shr.u64 	%rd123, %rd122, 31;
	cvt.u32.u64 	%r2607, %rd123;
	add.s32 	%r2608, %r2602, %r2607;
	max.s32 	%r2609, %r2608, 0;
	mul.wide.u32 	%rd124, %r2609, 1208910866;
	add.s64 	%rd125, %rd124, 9007199254740992;
	shr.u64 	%rd126, %rd125, 54;
	cvt.u32.u64 	%r2610, %rd126;
	min.u32 	%r2611, %r2610, 127;
	st.global.u8 	[%rd84+227], %r2611;
	cvt.s64.s32 	%rd127, %r2523;
	mad.lo.s64 	%rd128, %rd127, 102576594092032, 1073741824;
	shr.u64 	%rd129, %rd128, 31;
	cvt.u32.u64 	%r2612, %rd129;
	add.s32 	%r2613, %r2569, %r2612;
	max.s32 	%r2614, %r2613, 0;
	mul.wide.u32 	%rd130, %r2614, 1208910866;
	add.s64 	%rd131, %rd130, 9007199254740992;
	shr.u64 	%rd132, %rd131, 54;
	cvt.u32.u64 	%r2615, %rd132;
	min.u32 	%r2616, %r2615, 127;
	st.global.u8 	[%rd84+112], %r2616;
	cvt.s64.s32 	%rd133, %r2527;
	mad.lo.s64 	%rd134, %rd133, 102576594092032, 1073741824;
	shr.u64 	%rd135, %rd134, 31;
	cvt.u32.u64 	%r2617, %rd135;
	add.s32 	%r2618, %r2569, %r2617;
	max.s32 	%r2619, %r2618, 0;
	mul.wide.u32 	%rd136, %r2619, 1208910866;
	add.s64 	%rd137, %rd136, 9007199254740992;
	shr.u64 	%rd138, %rd137, 54;
	cvt.u32.u64 	%r2620, %rd138;
	min.u32 	%r2621, %r2620, 127;
	st.global.u8 	[%rd84+336], %r2621;
	cvt.s64.s32 	%rd139, %r2531;
	mad.lo.s64 	%rd140, %rd139, 102576594092032, 1073741824;
	shr.u64 	%rd141, %rd140, 31;
	cvt.u32.u64 	%r2622, %rd141;
	add.s32 	%r2623, %r2580, %r2622;
	max.s32 	%r2624, %r2623, 0;
	mul.wide.u32 	%rd142, %r2624, 1208910866;
	add.s64 	%rd143, %rd142, 9007199254740992;
	shr.u64 	%rd144, %rd143, 54;
	cvt.u32.u64 	%r2625, %rd144;
	min.u32 	%r2626, %r2625, 127;
	st.global.u8 	[%rd84+113], %r2626;
	cvt.s64.s32 	%rd145, %r2535;
	mad.lo.s64 	%rd146, %rd145, 102576594092032, 1073741824;
	shr.u64 	%rd147, %rd146, 31;
	cvt.u32.u64 	%r2627, %rd147;
	add.s32 	%r2628, %r2580, %r2627;
	max.s32 	%r2629, %r2628, 0;
	mul.wide.u32 	%rd148, %r2629, 1208910866;
	add.s64 	%rd149, %rd148, 9007199254740992;
	shr.u64 	%rd150, %rd149, 54;
	cvt.u32.u64 	%r2630, %rd150;
	min.u32 	%r2631, %r2630, 127;
	st.global.u8 	[%rd84+337], %r2631;
	cvt.s64.s32 	%rd151, %r2539;
	mad.lo.s64 	%rd152, %rd151, 102576594092032, 1073741824;
	shr.u64 	%rd153, %rd152, 31;
	cvt.u32.u64 	%r2632, %rd153;
	add.s32 	%r2633, %r2591, %r2632;
	max.s32 	%r2634, %r2633, 0;
	mul.wide.u32 	%rd154, %r2634, 1208910866;
	add.s64 	%rd155, %rd154, 9007199254740992;
	shr.u64 	%rd156, %rd155, 54;
	cvt.u32.u64 	%r2635, %rd156;
	min.u32 	%r2636, %r2635, 127;
	st.global.u8 	[%rd84+114], %r2636;
	cvt.s64.s32 	%rd157, %r2543;
	mad.lo.s64 	%rd158, %rd157, 102576594092032, 1073741824;
	shr.u64 	%rd159, %rd158, 31;
	cvt.u32.u64 	%r2637, %rd159;
	add.s32 	%r2638, %r2591, %r2637;
	max.s32 	%r2639, %r2638, 0;
	mul.wide.u32 	%rd160, %r2639, 1208910866;
	add.s64 	%rd161, %rd160, 9007199254740992;
	shr.u64 	%rd162, %rd161, 54;
	cvt.u32.u64 	%r2640, %rd162;
	min.u32 	%r2641, %r2640, 127;
	st.global.u8 	[%rd84+338], %r2641;
	cvt.s64.s32 	%rd163, %r2547;
	mad.lo.s64 	%rd164, %rd163, 102576594092032, 1073741824;
	shr.u64 	%rd165, %rd164, 31;
	cvt.u32.u64 	%r2642, %rd165;
	add.s32 	%r2643, %r2602, %r2642;
	max.s32 	%r2644, %r2643, 0;
	mul.wide.u32 	%rd166, %r2644, 1208910866;
	add.s64 	%rd167, %rd166, 9007199254740992;
	shr.u64 	%rd168, %rd167, 54;
	cvt.u32.u64 	%r2645, %rd168;
	min.u32 	%r2646, %r2645, 127;
	st.global.u8 	[%rd84+115], %r2646;
	cvt.s64.s32 	%rd169, %r2551;
	mad.lo.s64 	%rd170, %rd169, 102576594092032, 1073741824;
	shr.u64 	%rd171, %rd170, 31;
	cvt.u32.u64 	%r2647, %rd171;
	add.s32 	%r2648, %r2602, %r2647;
	max.s32 	%r2649, %r2648, 0;
	mul.wide.u32 	%rd172, %r2649, 1208910866;
	add.s64 	%rd173, %rd172, 9007199254740992;
	shr.u64 	%rd174, %rd173, 54;
	cvt.u32.u64 	%r2650, %rd174;
	min.u32 	%r2651, %r2650, 127;
	st.global.u8 	[%rd84+339], %r2651;
	ret;

}
	// .globl	fused_cast_fixed_point_multiply_clip_cast_14_kernel0
.visible .entry fused_cast_fixed_point_multiply_clip_cast_14_kernel0(
	.param .u64 .ptr .align 1 fused_cast_fixed_point_multiply_clip_cast_14_kernel0_param_0,
	.param .u64 .ptr .align 1 fused_cast_fixed_point_multiply_clip_cast_14_kernel0_param_1
)
{
	.reg .pred 	%p<2>;
	.reg .b32 	%r<15>;
	.reg .b64 	%rd<27>;

	ld.param.u64 	%rd7, [fused_cast_fixed_point_multiply_clip_cast_14_kernel0_param_0];
	ld.param.u64 	%rd8, [fused_cast_fixed_point_multiply_clip_cast_14_kernel0_param_1];
	cvta.to.global.u64 	%rd9, %rd7;
	cvta.to.global.u64 	%rd10, %rd8;
	mov.u32 	%r4, %ctaid.x;
	mov.u32 	%r5, %tid.x;
	mul.wide.u32 	%rd11, %r4, 4096;
	cvt.u64.u32 	%rd12, %r5;
	mul.wide.u32 	%rd13, %r5, 4;
	or.b64  	%rd14, %rd11, %rd13;
	add.s64 	%rd15, %rd14, %rd10;
	add.s64 	%rd26, %rd15, 1048576;
	mul.wide.u32 	%rd16, %r4, 1024;
	or.b64  	%rd17, %rd16, %rd12;
	add.s64 	%rd18, %rd17, %rd9;
	add.s64 	%rd25, %rd18, 262144;
	mov.b32 	%r14, 0;
$L__BB72_1:
	ld.global.nc.u32 	%r6, [%rd26+-1048576];
	mul.wide.s32 	%rd19, %r6, 1460722492;
	add.s64 	%rd20, %rd19, 9007199254740992;
	shr.s64 	%rd21, %rd20, 54;
	cvt.u32.u64 	%r7, %rd21;
	min.s32 	%r8, %r7, 127;
	max.s32 	%r9, %r8, -128;
	st.global.u8 	[%rd25+-262144], %r9;
	ld.global.nc.u32 	%r10, [%rd26];
	mul.wide.s32 	%rd22, %r10, 1460722492;
	add.s64 	%rd23, %rd22, 9007199254740992;
	shr.s64 	%rd24, %rd23, 54;
	cvt.u32.u64 	%r11, %rd24;
	min.s32 	%r12, %r11, 127;
	max.s32 	%r13, %r12, -128;
	st.global.u8 	[%rd25], %r13;
	add.s32 	%r14, %r14, 2;
	add.s64 	%rd26, %rd26, 2097152;
	add.s64 	%rd25, %rd25, 524288;
	setp.ne.s32 	%p1, %r14, 98;
	@%p1 bra 	$L__BB72_1;
	ret;

}
	// .globl	fused_nn_conv2d_cast_fixed_point_multiply_add_cast_fixed_point_multiply_add_cast_15119380522063600768__6_kernel0
.visible .entry fused_nn_conv2d_cast_fixed_point_multiply_add_cast_fixed_point_multiply_add_cast_15119380522063600768__6_kernel0(
	.param .u64 .ptr .align 1 fused_nn_conv2d_cast_fixed_point_multiply_add_cast_fixed_point_multiply_add_cast_15119380522063600768__6_kernel0_param_0,
	.param .u64 .ptr .align 1 fused_nn_conv2d_cast_fixed_point_multiply_add_cast_fixed_point_multiply_add_cast_15119380522063600768__6_kernel0_param_1,
	.param .u64 .ptr .align 1 fused_nn_conv2d_cast_fixed_point_multiply_add_cast_fixed_point_multiply_add_cast_15119380522063600768__6_kernel0_param_2,
	.param .u64 .ptr .align 1 fused_nn_conv2d_cast_fixed_point_multiply_add_cast_fixed_point_multiply_add_cast_15119380522063600768__6_kernel0_param_3,
	.param .u64 .ptr .align 1 fused_nn_conv2d_cast_fixed_point_multiply_add_cast_fixed_point_multiply_add_cast_15119380522063600768__6_kernel0_param_4,
	.param .u64 .ptr .align 1 fused_nn_conv2d_cast_fixed_point_multiply_add_cast_fixed_point_multiply_add_cast_15119380522063600768__6_kernel0_param_5
)
{
	.reg .pred 	%p<36>;
	.reg .b16 	%rs<6>;
	.reg .b32 	%r<4633>;
	.reg .b64 	%rd<431>;
	// demoted variable
	.shared .align 4 .b8 _ZZ112fused_nn_conv2d_cast_fixed_point_multiply_add_cast_fixed_point_multiply_add_cast_15119380522063600768__6_kernel0E15pad_data_shared[14336];
	// demoted variable
	.shared .align 4 .b8 _ZZ112fused_nn_conv2d_cast_fixed_point_multiply_add_cast_fixed_point_multiply_add_cast_15119380522063600768__6_kernel0E18placeholder_shared[4096];
	ld.param.u64 	%rd8, [fused_nn_conv2d_cast_fixed_point_multiply_add_cast_fixed_point_multiply_add_cast_15119380522063600768__6_kernel0_param_0];
	ld.param.u64 	%rd3, [fused_nn_conv2d_cast_fixed_point_multiply_add_cast_fixed_point_multiply_add_cast_15119380522063600768__6_kernel0_param_1];
	cvta.to.global.u64 	%rd9, %rd8;
	cvta.to.global.u64 	%rd1, %rd3;
	mov.u32 	%r40, %ctaid.z;
	mul.lo.s32 	%r41, %r40, 100352;
	mov.u32 	%r42, %tid.y;
	shl.b32 	%r43, %r42, 1;
	mov.u32 	%r44, %tid.x;
	cvt.u16.u32 	%rs1, %r44;
	mul.hi.u16 	%rs2, %rs1, 2341;
	cvt.u32.u16 	%r45, %rs2;
	add.s32 	%r46, %r43, %r45;
	shr.u32 	%r47, %r46, 2;
	mov.u32 	%r48, %ctaid.x;
	and.b32  	%r49, %r46, 3;
	mul.lo.s16 	%rs3, %rs2, 28;
	sub.s16 	%rs4, %rs1, %rs3;
	shl.b16 	%rs5, %rs4, 2;
	cvt.u32.u16 	%r50, %rs5;
	mad.lo.s32 	%r51, %r48, 448, %r41;
	add.s32 	%r52, %r51, %r50;
	mad.lo.s32 	%r53, %r47, 3136, %r52;
	mad.lo.s32 	%r54, %r49, 112, %r53;
	shl.b32 	%r55, %r44, 2;
	mad.lo.s32 	%r56, %r42, 224, %r55;
	cvt.u64.u32 	%rd10, %r54;
	add.s64 	%rd11, %rd9, %rd10;
	ld.global.nc.u32 	%r57, [%rd11];
	mov.u32 	%r58, _ZZ112fused_nn_conv2d_cast_fixed_point_multiply_add_cast_fixed_point_multiply_add_cast_15119380522063600768__6_kernel0E15pad_data_shared;
	add.s32 	%r59, %r58, %r56;
	st.shared.u32 	[%r59], %r57;
	ld.global.nc.u32 	%r60, [%rd11+6272];
	st.shared.u32 	[%r59+896], %r60;
	ld.global.nc.u32 	%r61, [%rd11+12544];
	st.shared.u32 	[%r59+1792], %r61;
	ld.global.nc.u32 	%r62, [%rd11+18816];
	st.shared.u32 	[%r59+2688], %r62;
	ld.global.nc.u32 	%r63, [%rd11+25088];
	st.shared.u32 	[%r59+3584], %r63;
	ld.global.nc.u32 	%r64, [%rd11+31360];
	st.shared.u32 	[%r59+4480], %r64;
	ld.global.nc.u32 	%r65, [%rd11+37632];
	st.shared.u32 	[%r59+5376], %r65;
	ld.global.nc.u32 	%r66, [%rd11+43904];
	st.shared.u32 	[%r59+6272], %r66;
	bar.sync 	0;
	ld.global.nc.u32 	%r67, [%rd11+50176];
	st.shared.u32 	[%r59+7168], %r67;
	ld.global.nc.u32 	%r68, [%rd11+56448];
	st.shared.u32 	[%r59+8064], %r68;
	ld.global.nc.u32 	%r69, [%rd11+62720];
	st.shared.u32 	[%r59+8960], %r69;
	ld.global.nc.u32 	%r70, [%rd11+68992];
	st.shared.u32 	[%r59+9856], %r70;
	ld.global.nc.u32 	%r71, [%rd11+75264];
	st.shared.u32 	[%r59+10752], %r71;
	ld.global.nc.u32 	%r72, [%rd11+81536];
	st.shared.u32 	[%r59+11648], %r72;
	ld.global.nc.u32 	%r73, [%rd11+87808];
	st.shared.u32 	[%r59+12544], %r73;
	ld.global.nc.u32 	%r74, [%rd11+94080];
	st.shared.u32 	[%r59+13440], %r74;
	shr.u32 	%r75, %r44, 2;
	mad.lo.s32 	%r2, %r42, 14, %r75;
	mad.lo.s32 	%r76, %r42, 56, %r44;
	mov.u32 	%r77, %ctaid.y;
	shl.b32 	%r78, %r77, 13;
	and.b32  	%r79, %r55, 12;
	or.b32  	%r4, %r79, %r78;
	setp.lt.u32 	%p6, %r2, 256;
	setp.lt.u32 	%p7, %r76, 1024;
	and.pred  	%p8, %p6, %p7;
	setp.lt.u32 	%p9, %r42, 19;
	and.pred  	%p1, %p8, %p9;
	mov.u32 	%r80, _ZZ112fused_nn_conv2d_cast_fixed_point_multiply_add_cast_fixed_point_multiply_add_cast_15119380522063600768__6_kernel0E18placeholder_shared;
	add.s32 	%r5, %r80, %r56;
	not.pred 	%p10, %p1;
	@%p10 bra 	$L__BB73_2;
	shl.b32 	%r81, %r2, 5;
	and.b32  	%r82, %r81, 7680;
	shl.b32 	%r83, %r2, 4;
	and.b32  	%r84, %r83, 240;
	add.s32 	%r85, %r4, %r82;
	add.s32 	%r86, %r85, %r84;
	cvt.u64.u32 	%rd12, %r86;
	add.s64 	%rd13, %rd1, %rd12;
	ld.global.nc.u32 	%r87, [%rd13];
	st.shared.u32 	[%r5], %r87;
$L__BB73_2:
	setp.lt.u32 	%p11, %r2, 200;
	setp.lt.u32 	%p12, %r76, 800;
	and.pred  	%p13, %p11, %p12;
	setp.lt.u32 	%p14, %r42, 15;
	and.pred  	%p2, %p13, %p14;
	not.pred 	%p15, %p2;
	@%p15 bra 	$L__BB73_4;
	shl.b32 	%r88, %r2, 5;
	add.s32 	%r89, %r88, 1792;
	and.b32  	%r90, %r89, 7680;
	shl.b32 	%r91, %r2, 4;
	and.b32  	%r92, %r91, 240;
	xor.b32  	%r93, %r92, 128;
	add.s32 	%r94, %r4, %r90;
	add.s32 	%r95, %r94, %r93;
	cvt.u64.u32 	%rd14, %r95;
	add.s64 	%rd15, %rd1, %rd14;
	ld.global.nc.u32 	%r96, [%rd15];
	st.shared.u32 	[%r5+896], %r96;
$L__BB73_4:
	setp.lt.u32 	%p16, %r2, 144;
	setp.lt.u32 	%p17, %r76, 576;
	and.pred  	%p18, %p16, %p17;
	setp.lt.u32 	%p19, %r42, 11;
	and.pred  	%p3, %p18, %p19;
	not.pred 	%p20, %p3;
	@%p20 bra 	$L__BB73_6;
	shl.b32 	%r97, %r2, 5;
	add.s32 	%r98, %r97, 3584;
	and.b32  	%r99, %r98, 7680;
	shl.b32 	%r100, %r2, 4;
	and.b32  	%r101, %r100, 240;
	add.s32 	%r102, %r4, %r99;
	add.s32 	%r103, %r102, %r101;
	cvt.u64.u32 	%rd16, %r103;
	add.s64 	%rd17, %rd1, %rd16;
	ld.global.nc.u32 	%r104, [%rd17];
	st.shared.u32 	[%r5+1792], %r104;
$L__BB73_6:
	setp.lt.u32 	%p21, %r2, 88;
	setp.lt.u32 	%p22, %r76, 352;
	and.pred  	%p23, %p21, %p22;
	setp.lt.u32 	%p24, %r42, 7;
	and.pred  	%p4, %p23, %p24;
	not.pred 	%p25, %p4;
	@%p25 bra 	$L__BB73_8;
	shl.b32 	%r105, %r2, 5;
	add.s32 	%r106, %r105, 5376;
	and.b32  	%r107, %r106, 7680;
	shl.b32 	%r108, %r2, 4;
	and.b32  	%r109, %r108, 240;
	xor.b32  	%r110, %r109, 128;
	add.s32 	%r111, %r4, %r107;
	add.s32 	%r112, %r111, %r110;
	cvt.u64.u32 	%rd18, %r112;
	add.s64 	%rd19, %rd1, %rd18;
	ld.global.nc.u32 	%r113, [%rd19];
	st.shared.u32 	[%r5+2688], %r113;
$L__BB73_8:
	setp.lt.u32 	%p26, %r2, 32;
	setp.lt.u32 	%p27, %r76, 128;
	and.pred  	%p28, %p26, %p27;
	setp.lt.u32 	%p29, %r42, 3;
	and.pred  	%p5, %p28, %p29;
	not.pred 	%p30, %p5;
	@%p30 bra 	$L__BB73_10;
	shl.b32 	%r114, %r2, 5;
	add.s32 	%r115, %r114, 7168;
	and.b32  	%r116, %r115, 7680;
	shl.b32 	%r117, %r2, 4;
	and.b32  	%r118, %r117, 240;
	add.s32 	%r119, %r4, %r116;
	add.s32 	%r120, %r119, %r118;
	cvt.u64.u32 	%rd20, %r120;
	add.s64 	%rd21, %rd1, %rd20;
	ld.global.nc.u32 	%r121, [%rd21];
	st.shared.u32 	[%r5+3584], %r121;
$L__BB73_10:
	ld.param.u64 	%rd426, [fused_nn_conv2d_cast_fixed_point_multiply_add_cast_fixed_point_multiply_add_cast_15119380522063600768__6_kernel0_param_1];
	cvta.to.global.u64 	%rd2, %rd426;
	bar.sync 	0;
	shl.b32 	%r2170, %r42, 9;
	add.s32 	%r2173, %r58, %r55;
	ld.shared.u32 	%r123, [%r2173];
	add.s32 	%r2175, %r80, %r2170;
	ld.shared.u32 	%r124, [%r2175];
	mov.b32 	%r249, 0;
	// begin inline asm
	dp4a.s32.s32 %r122, %r123, %r124, %r249;
	// end inline asm
	ld.shared.u32 	%r127, [%r2173];
	ld.shared.u32 	%r128, [%r2175+2048];
	// begin inline asm
	dp4a.s32.s32 %r126, %r127, %r128, %r249;
	// end inline asm
	ld.shared.u32 	%r131, [%r2173+224];
	ld.shared.u32 	%r132, [%r2175];
	// begin inline asm
	dp4a.s32.s32 %r130, %r131, %r132, %r249;
	// end inline asm
	ld.shared.u32 	%r135, [%r2173+224];
	ld.shared.u32 	%r136, [%r2175+2048];
	// begin inline asm
	dp4a.s32.s32 %r134, %r135, %r136, %r249;
	// end inline asm
	ld.shared.u32 	%r139, [%r2173];
	ld.shared.u32 	%r140, [%r2175+4];
	// begin inline asm
	dp4a.s32.s32 %r138, %r139, %r140, %r249;
	// end inline asm
	ld.shared.u32 	%r143, [%r2173];
	ld.shared.u32 	%r144, [%r2175+2052];
	// begin inline asm
	dp4a.s32.s32 %r142, %r143, %r144, %r249;
	// end inline asm
	ld.shared.u32 	%r147, [%r2173+224];
	ld.shared.u32 	%r148, [%r2175+4];
	// begin inline asm
	dp4a.s32.s32 %r146, %r147, %r148, %r249;
	// end inline asm
	ld.shared.u32 	%r151, [%r2173+224];
	ld.shared.u32 	%r152, [%r2175+2052];
	// begin inline asm
	dp4a.s32.s32 %r150, %r151, %r152, %r249;
	// end inline asm
	ld.shared.u32 	%r155, [%r2173];
	ld.shared.u32 	%r156, [%r2175+8];
	// begin inline asm
	dp4a.s32.s32 %r154, %r155, %r156, %r249;
	// end inline asm
	ld.shared.u32 	%r159, [%r2173];
	ld.shared.u32 	%r160, [%r2175+2056];
	// begin inline asm
	dp4a.s32.s32 %r158, %r159, %r160, %r249;
	// end inline asm
	ld.shared.u32 	%r163, [%r2173+224];
	ld.shared.u32 	%r164, [%r2175+8];
	// begin inline asm
	dp4a.s32.s32 %r162, %r163, %r164, %r249;
	// end inline asm
	ld.shared.u32 	%r167, [%r2173+224];
	ld.shared.u32 	%r168, [%r2175+2056];
	// begin inline asm
	dp4a.s32.s32 %r166, %r167, %r168, %r249;
	// end inline asm
	ld.shared.u32 	%r171, [%r2173];
	ld.shared.u32 	%r172, [%r2175+12];
	// begin inline asm
	dp4a.s32.s32 %r170, %r171, %r172, %r249;
	// end inline asm
	ld.shared.u32 	%r175, [%r2173];
	ld.shared.u32 	%r176, [%r2175+2060];
	// begin inline asm
	dp4a.s32.s32 %r174, %r175, %r176, %r249;
	// end inline asm
	ld.shared.u32 	%r179, [%r2173+224];
	ld.shared.u32 	%r180, [%r2175+12];
	// begin inline asm
	dp4a.s32.s32 %r178, %r179, %r180, %r249;
	// end inline asm
	ld.shared.u32 	%r183, [%r2173+224];
	ld.shared.u32 	%r184, [%r2175+2060];
	// begin inline asm
	dp4a.s32.s32 %r182, %r183, %r184, %r249;
	// end inline asm
	ld.shared.u32 	%r187, [%r2173];
	ld.shared.u32 	%r188, [%r2175+256];
	// begin inline asm
	dp4a.s32.s32 %r186, %r187, %r188, %r249;
	// end inline asm
	ld.shared.u32 	%r191, [%r2173];
	ld.shared.u32 	%r192, [%r2175+2304];
	// begin inline asm
	dp4a.s32.s32 %r190, %r191, %r192, %r249;
	// end inline asm
	ld.shared.u32 	%r195, [%r2173+224];
	ld.shared.u32 	%r196, [%r2175+256];
	// begin inline asm
	dp4a.s32.s32 %r194, %r195, %r196, %r249;
	// end inline asm
	ld.shared.u32 	%r199, [%r2173+224];
	ld.shared.u32 	%r200, [%r2175+2304];
	// begin inline asm
	dp4a.s32.s32 %r198, %r199, %r200, %r249;
	// end inline asm
	ld.shared.u32 	%r203, [%r2173];
	ld.shared.u32 	%r204, [%r2175+260];
	// begin inline asm
	dp4a.s32.s32 %r202, %r203, %r204, %r249;
	// end inline asm
	ld.shared.u32 	%r207, [%r2173];
	ld.shared.u32 	%r208, [%r2175+2308];
	// begin inline asm
	dp4a.s32.s32 %r206, %r207, %r208, %r249;
	// end inline asm
	ld.shared.u32 	%r211, [%r2173+224];
	ld.shared.u32 	%r212, [%r2175+260];
	// begin inline asm
	dp4a.s32.s32 %r210, %r211, %r212, %r249;
	// end inline asm
	ld.shared.u32 	%r215, [%r2173+224];
	ld.shared.u32 	%r216, [%r2175+2308];
	// begin inline asm
	dp4a.s32.s32 %r214, %r215, %r216, %r249;
	// end inline asm
	ld.shared.u32 	%r219, [%r2173];
	ld.shared.u32 	%r220, [%r2175+264];
	// begin inline asm
	dp4a.s32.s32 %r218, %r219, %r220, %r249;
	// end inline asm
	ld.shared.u32 	%r223, [%r2173];
	ld.shared.u32 	%r224, [%r2175+2312];
	// begin inline asm
	dp4a.s32.s32 %r222, %r223, %r224, %r249;
	// end inline asm
	ld.shared.u32 	%r227, [%r2173+224];
	ld.shared.u32 	%r228, [%r2175+264];
	// begin inline asm
	dp4a.s32.s32 %r226, %r227, %r228, %r249;
	// end inline asm
	ld.shared.u32 	%r231, [%r2173+224];
	ld.shared.u32 	%r232, [%r2175+2312];
	// begin inline asm
	dp4a.s32.s32 %r230, %r231, %r232, %r249;
	// end inline asm
	ld.shared.u32 	%r235, [%r2173];
	ld.shared.u32 	%r236, [%r2175+268];
	// begin inline asm
	dp4a.s32.s32 %r234, %r235, %r236, %r249;
	// end inline asm
	ld.shared.u32 	%r239, [%r2173];
	ld.shared.u32 	%r240, [%r2175+2316];
	// begin inline asm
	dp4a.s32.s32 %r238, %r239, %r240, %r249;
	// end inline asm
	ld.shared.u32 	%r243, [%r2173+224];
	ld.shared.u32 	%r244, [%r2175+268];
	// begin inline asm
	dp4a.s32.s32 %r242, %r243, %r244, %r249;
	// end inline asm
	ld.shared.u32 	%r247, [%r2173+224];
	ld.shared.u32 	%r248, [%r2175+2316];
	// begin inline asm
	dp4a.s32.s32 %r246, %r247, %r248, %r249;
	// end inline asm
	ld.shared.u32 	%r251, [%r2173+448];
	ld.shared.u32 	%r252, [%r2175+16];
	// begin inline asm
	dp4a.s32.s32 %r250, %r251, %r252, %r122;
	// end inline asm
	ld.shared.u32 	%r255, [%r2173+448];
	ld.shared.u32 	%r256, [%r2175+2064];
	// begin inline asm
	dp4a.s32.s32 %r254, %r255, %r256, %r126;
	// end inline asm
	ld.shared.u32 	%r259, [%r2173+672];
	ld.shared.u32 	%r260, [%r2175+16];
	// begin inline asm
	dp4a.s32.s32 %r258, %r259, %r260, %r130;
	// end inline asm
	ld.shared.u32 	%r263, [%r2173+672];
	ld.shared.u32 	%r264, [%r2175+2064];
	// begin inline asm
	dp4a.s32.s32 %r262, %r263, %r264, %r134;
	// end inline asm
	ld.shared.u32 	%r267, [%r2173+448];
	ld.shared.u32 	%r268, [%r2175+20];
	// begin inline asm
	dp4a.s32.s32 %r266, %r267, %r268, %r138;
	// end inline asm
	ld.shared.u32 	%r271, [%r2173+448];
	ld.shared.u32 	%r272, [%r2175+2068];
	// begin inline asm
	dp4a.s32.s32 %r270, %r271, %r272, %r142;
	// end inline asm
	ld.shared.u32 	%r275, [%r2173+672];
	ld.shared.u32 	%r276, [%r2175+20];
	// begin inline asm
	dp4a.s32.s32 %r274, %r275, %r276, %r146;
	// end inline asm
	ld.shared.u32 	%r279, [%r2173+672];
	ld.shared.u32 	%r280, [%r2175+2068];
	// begin inline asm
	dp4a.s32.s32 %r278, %r279, %r280, %r150;
	// end inline asm
	ld.shared.u32 	%r283, [%r2173+448];
	ld.shared.u32 	%r284, [%r2175+24];
	// begin inline asm
	dp4a.s32.s32 %r282, %r283, %r284, %r154;
	// end inline asm
	ld.shared.u32 	%r287, [%r2173+448];
	ld.shared.u32 	%r288, [%r2175+2072];
	// begin inline asm
	dp4a.s32.s32 %r286, %r287, %r288, %r158;
	// end inline asm
	ld.shared.u32 	%r291, [%r2173+672];
	ld.shared.u32 	%r292, [%r2175+24];
	// begin inline asm
	dp4a.s32.s32 %r290, %r291, %r292, %r162;
	// end inline asm
	ld.shared.u32 	%r295, [%r2173+672];
	ld.shared.u32 	%r296, [%r2175+2072];
	// begin inline asm
	dp4a.s32.s32 %r294, %r295, %r296, %r166;
	// end inline asm
	ld.shared.u32 	%r299, [%r2173+448];
	ld.shared.u32 	%r300, [%r2175+28];
	// begin inline asm
	dp4a.s32.s32 %r298, %r299, %r300, %r170;
	// end inline asm
	ld.shared.u32 	%r303, [%r2173+448];
	ld.shared.u32 	%r304, [%r2175+2076];
	// begin inline asm
	dp4a.s32.s32 %r302, %r303, %r304, %r174;
	// end inline asm
	ld.shared.u32 	%r307, [%r2173+672];
	ld.shared.u32 	%r308, [%r2175+28];
	// begin inline asm
	dp4a.s32.s32 %r306, %r307, %r308, %r178;
	// end inline asm
	ld.shared.u32 	%r311, [%r2173+672];
	ld.shared.u32 	%r312, [%r2175+2076];
	// begin inline asm
	dp4a.s32.s32 %r310, %r311, %r312, %r182;
	// end inline asm
	ld.shared.u32 	%r315, [%r2173+448];
	ld.shared.u32 	%r316, [%r2175+272];
	// begin inline asm
	dp4a.s32.s32 %r314, %r315, %r316, %r186;
	// end inline asm
	ld.shared.u32 	%r319, [%r2173+448];
	ld.shared.u32 	%r320, [%r2175+2320];
	// begin inline asm
	dp4a.s32.s32 %r318, %r319, %r320, %r190;
	// end inline asm
	ld.shared.u32 	%r323, [%r2173+672];
	ld.shared.u32 	%r324, [%r2175+272];
	// begin inline asm
	dp4a.s32.s32 %r322, %r323, %r324, %r194;
	// end inline asm
	ld.shared.u32 	%r327, [%r2173+672];
	ld.shared.u32 	%r328, [%r2175+2320];
	// begin inline asm
	dp4a.s32.s32 %r326, %r327, %r328, %r198;
	// end inline asm
	ld.shared.u32 	%r331, [%r2173+448];
	ld.shared.u32 	%r332, [%r2175+276];
	// begin inline asm
	dp4a.s32.s32 %r330, %r331, %r332, %r202;
	// end inline asm
	ld.shared.u32 	%r335, [%r2173+448];
	ld.shared.u32 	%r336, [%r2175+2324];
	// begin inline asm
	dp4a.s32.s32 %r334, %r335, %r336, %r206;
	// end inline asm
	ld.shared.u32 	%r339, [%r2173+672];
	ld.shared.u32 	%r340, [%r2175+276];
	// begin inline asm
	dp4a.s32.s32 %r338, %r339, %r340, %r210;
	// end inline asm
	ld.shared.u32 	%r343, [%r2173+672];
	ld.shared.u32 	%r344, [%r2175+2324];
	// begin inline asm
	dp4a.s32.s32 %r342, %r343, %r344, %r214;
	// end inline asm
	ld.shared.u32 	%r347, [%r2173+448];
	ld.shared.u32 	%r348, [%r2175+280];
	// begin inline asm
	dp4a.s32.s32 %r346, %r347, %r348, %r218;
	// end inline asm
	ld.shared.u32 	%r351, [%r2173+448];
	ld.shared.u32 	%r352, [%r2175+2328];
	// begin inline asm
	dp4a.s32.s32 %r350, %r351, %r352, %r222;
	// end inline asm
	ld.shared.u32 	%r355, [%r2173+672];
	ld.shared.u32 	%r356, [%r2175+280];
	// begin inline asm
	dp4a.s32.s32 %r354, %r355, %r356, %r226;
	// end inline asm
	ld.shared.u32 	%r359, [%r2173+672];
	ld.shared.u32 	%r360, [%r2175+2328];
	// begin inline asm
	dp4a.s32.s32 %r358, %r359, %r360, %r230;
	// end inline asm
	ld.shared.u32 	%r363, [%r2173+448];
	ld.shared.u32 	%r364, [%r2175+284];
	// begin inline asm
	dp4a.s32.s32 %r362, %r363, %r364, %r234;
	// end inline asm
	ld.shared.u32 	%r367, [%r2173+448];
	ld.shared.u32 	%r368, [%r2175+2332];
	// begin inline asm
	dp4a.s32.s32 %r366, %r367, %r368, %r238;
	// end inline asm
	ld.shared.u32 	%r371, [%r2173+672];
	ld.shared.u32 	%r372, [%r2175+284];
	// begin inline asm
	dp4a.s32.s32 %r370, %r371, %r372, %r242;
	// end inline asm
	ld.shared.u32 	%r375, [%r2173+672];
	ld.shared.u32 	%r376, [%r2175+2332];
	// begin inline asm
	dp4a.s32.s32 %r374, %r375, %r376, %r246;
	// end inline asm
	ld.shared.u32 	%r379, [%r2173+896];
	ld.shared.u32 	%r380, [%r2175+32];
	// begin inline asm
	dp4a.s32.s32 %r378, %r379, %r380, %r250;
	// end inline asm
	ld.shared.u32 	%r383, [%r2173+896];
	ld.shared.u32 	%r384, [%r2175+2080];
	// begin inline asm
	dp4a.s32.s32 %r382, %r383, %r384, %r254;
	// end inline asm
	ld.shared.u32 	%r387, [%r2173+1120];
	ld.shared.u32 	%r388, [%r2175+32];
	// begin inline asm
	dp4a.s32.s32 %r386, %r387, %r388, %r258;
	// end inline asm
	ld.shared.u32 	%r391, [%r2173+1120];
	ld.shared.u32 	%r392, [%r2175+2080];
	// begin inline asm
	dp4a.s32.s32 %r390, %r391, %r392, %r262;
	// end inline asm
	ld.shared.u32 	%r395, [%r2173+896];
	ld.shared.u32 	%r396, [%r2175+36];
	// begin inline asm
	dp4a.s32.s32 %r394, %r395, %r396, %r266;
	// end inline asm
	ld.shared.u32 	%r399, [%r2173+896];
	ld.shared.u32 	%r400, [%r2175+2084];
	// begin inline asm
	dp4a.s32.s32 %r398, %r399, %r400, %r270;
	// end inline asm
	ld.shared.u32 	%r403, [%r2173+1120];
	ld.shared.u32 	%r404, [%r2175+36];
	// begin inline asm
	dp4a.s32.s32 %r402, %r403, %r404, %r274;
	// end inline asm
	ld.shared.u32 	%r407, [%r2173+1120];
	ld.shared.u32 	%r408, [%r2175+2084];
	// begin inline asm
	dp4a.s32.s32 %r406, %r407, %r408, %r278;
	// end inline asm
	ld.shared.u32 	%r411, [%r2173+896];
	ld.shared.u32 	%r412, [%r2175+40];
	// begin inline asm
	dp4a.s32.s32 %r410, %r411, %r412, %r282;
	// end inline asm
	ld.shared.u32 	%r415, [%r2173+896];
	ld.shared.u32 	%r416, [%r2175+2088];
	// begin inline asm
	dp4a.s32.s32 %r414, %r415, %r416, %r286;
	// end inline asm
	ld.shared.u32 	%r419, [%r2173+1120];
	ld.shared.u32 	%r420, [%r2175+40];
	// begin inline asm
	dp4a.s32.s32 %r418, %r419, %r420, %r290;
	// end inline asm
	ld.shared.u32 	%r423, [%r2173+1120];
	ld.shared.u32 	%r424, [%r2175+2088];
	// begin inline asm
	dp4a.s32.s32 %r422, %r423, %r424, %r294;
	// end inline asm
	ld.shared.u32 	%r427, [%r2173+896];
	ld.shared.u32 	%r428, [%r2175+44];
	// begin inline asm
	dp4a.s32.s32 %r426, %r427, %r428, %r298;
	// end inline asm
	ld.shared.u32 	%r431, [%r2173+896];
	ld.shared.u32 	%r432, [%r2175+2092];
	// begin inline asm
	dp4a.s32.s32 %r430, %r431, %r432, %r302;
	// end inline asm
	ld.shared.u32 	%r435, [%r2173+1120];
	ld.shared.u32 	%r436, [%r2175+44];
	// begin inline asm
	dp4a.s32.s32 %r434, %r435, %r436, %r306;
	// end inline asm
	ld.shared.u32 	%r439, [%r2173+1120];
	ld.shared.u32 	%r440, [%r2175+2092];
	// begin inline asm
	dp4a.s32.s32 %r438, %r439, %r440, %r310;
	// end inline asm
	ld.shared.u32 	%r443, [%r2173+896];
	ld.shared.u32 	%r444, [%r2175+288];
	// begin inline asm
	dp4a.s32.s32 %r442, %r443, %r444, %r314;
	// end inline asm
	ld.shared.u32 	%r447, [%r2173+896];
	ld.shared.u32 	%r448, [%r2175+2336];
	// begin inline asm
	dp4a.s32.s32 %r446, %r447, %r448, %r318;
	// end inline asm
	ld.shared.u32 	%r451, [%r2173+1120];
	ld.shared.u32 	%r452, [%r2175+288];
	// begin inline asm
	dp4a.s32.s32 %r450, %r451, %r452, %r322;
	// end inline asm
	ld.shared.u32 	%r455, [%r2173+1120];
	ld.shared.u32 	%r456, [%r2175+2336];
	// begin inline asm
	dp4a.s32.s32 %r454, %r455, %r456, %r326;
	// end inline asm
	ld.shared.u32 	%r459, [%r2173+896];
	ld.shared.u32 	%r460, [%r2175+292];
	// begin inline asm
	dp4a.s32.s32 %r458, %r459, %r460, %r330;
	// end inline asm
	ld.shared.u32 	%r463, [%r2173+896];
	ld.shared.u32 	%r464, [%r2175+2340];
	// begin inline asm
	dp4a.s32.s32 %r462, %r463, %r464, %r334;
	// end inline asm
	ld.shared.u32 	%r467, [%r2173+1120];
	ld.shared.u32 	%r468, [%r2175+292];
	// begin inline asm
	dp4a.s32.s32 %r466, %r467, %r468, %r338;
	// end inline asm
	ld.shared.u32 	%r471, [%r2173+1120];
	ld.shared.u32 	%r472, [%r2175+2340];
	// begin inline asm
	dp4a.s32.s32 %r470, %r471, %r472, %r342;
	// end inline asm
	ld.shared.u32 	%r475, [%r2173+896];
	ld.shared.u32 	%r476, [%r2175+296];
	// begin inline asm
	dp4a.s32.s32 %r474, %r475, %r476, %r346;
	// end inline asm
	ld.shared.u32 	%r479, [%r2173+896];
	ld.shared.u32 	%r480, [%r2175+2344];
	// begin inline asm
	dp4a.s32.s32 %r478, %r479, %r480, %r350;
	// end inline asm
	ld.shared.u32 	%r483, [%r2173+1120];
	ld.shared.u32 	%r484, [%r2175+296];
	// begin inline asm
	dp4a.s32.s32 %r482, %r483, %r484, %r354;
	// end inline asm
	ld.shared.u32 	%r487, [%r2173+1120];
	ld.shared.u32 	%r488, [%r2175+2344];
	// begin inline asm
	dp4a.s32.s32 %r486, %r487, %r488, %r358;
	// end inline asm
	ld.shared.u32 	%r491, [%r2173+896];
	ld.shared.u32 	%r492, [%r2175+300];
	// begin inline asm
	dp4a.s32.s32 %r490, %r491, %r492, %r362;
	// end inline asm
	ld.shared.u32 	%r495, [%r2173+896];
	ld.shared.u32 	%r496, [%r2175+2348];
	// begin inline asm
	dp4a.s32.s32 %r494, %r495, %r496, %r366;
	// end inline asm
	ld.shared.u32 	%r499, [%r2173+1120];
	ld.shared.u32 	%r500, [%r2175+300];
	// begin inline asm
	dp4a.s32.s32 %r498, %r499, %r500, %r370;
	// end inline asm
	ld.shared.u32 	%r503, [%r2173+1120];
	ld.shared.u32 	%r504, [%r2175+2348];
	// begin inline asm
	dp4a.s32.s32 %r502, %r503, %r504, %r374;
	// end inline asm
	ld.shared.u32 	%r507, [%r2173+1344];
	ld.shared.u32 	%r508, [%r2175+48];
	// begin inline asm
	dp4a.s32.s32 %r506, %r507, %r508, %r378;
	// end inline asm
	ld.shared.u32 	%r511, [%r2173+1344];
	ld.shared.u32 	%r512, [%r2175+2096];
	// begin inline asm
	dp4a.s32.s32 %r510, %r511, %r512, %r382;
	// end inline asm
	ld.shared.u32 	%r515, [%r2173+1568];
	ld.shared.u32 	%r516, [%r2175+48];
	// begin inline asm
	dp4a.s32.s32 %r514, %r515, %r516, %r386;
	// end inline asm
	ld.shared.u32 	%r519, [%r2173+1568];
	ld.shared.u32 	%r520, [%r2175+2096];
	// begin inline asm
	dp4a.s32.s32 %r518, %r519, %r520, %r390;
	// end inline asm
	ld.shared.u32 	%r523, [%r2173+1344];
	ld.shared.u32 	%r524, [%r2175+52];
	// begin inline asm
	dp4a.s32.s32 %r522, %r523, %r524, %r394;
	// end inline asm
	ld.shared.u32 	%r527, [%r2173+1344];
	ld.shared.u32 	%r528, [%r2175+2100];
	// begin inline asm
	dp4a.s32.s32 %r526, %r527, %r528, %r398;
	// end inline asm
	ld.shared.u32 	%r531, [%r2173+1568];
	ld.shared.u32 	%r532, [%r2175+52];
	// begin inline asm
	dp4a.s32.s32 %r530, %r531, %r532, %r402;
	// end inline asm
	ld.shared.u32 	%r535, [%r2173+1568];
	ld.shared.u32 	%r536, [%r2175+2100];
	// begin inline asm
	dp4a.s32.s32 %r534, %r535, %r536, %r406;
	// end inline asm
	ld.shared.u32 	%r539, [%r2173+1344];
	ld.shared.u32 	%r540, [%r2175+56];
	// begin inline asm
	dp4a.s32.s32 %r538, %r539, %r540, %r410;
	// end inline asm
	ld.shared.u32 	%r543, [%r2173+1344];
	ld.shared.u32 	%r544, [%r2175+2104];
	// begin inline asm
	dp4a.s32.s32 %r542, %r543, %r544, %r414;
	// end inline asm
	ld.shared.u32 	%r547, [%r2173+1568];
	ld.shared.u32 	%r548, [%r2175+56];
	// begin inline asm
	dp4a.s32.s32 %r546, %r547, %r548, %r418;
	// end inline asm
	ld.shared.u32 	%r551, [%r2173+1568];
	ld.shared.u32 	%r552, [%r2175+2104];
	// begin inline asm
	dp4a.s32.s32 %r550, %r551, %r552, %r422;
	// end inline asm
	ld.shared.u32 	%r555, [%r2173+1344];
	ld.shared.u32 	%r556, [%r2175+60];
	// begin inline asm
	dp4a.s32.s32 %r554, %r555, %r556, %r426;
	// end inline asm
	ld.shared.u32 	%r559, [%r2173+1344];
	ld.shared.u32 	%r560, [%r2175+2108];
	// begin inline asm
	dp4a.s32.s32 %r558, %r559, %r560, %r430;
	// end inline asm
	ld.shared.u32 	%r563, [%r2173+1568];
	ld.shared.u32 	%r564, [%r2175+60];
	// begin inline asm
	dp4a.s32.s32 %r562, %r563, %r564, %r434;
	// end inline asm
	ld.shared.u32 	%r567, [%r2173+1568];
	ld.shared.u32 	%r568, [%r2175+2108];
	// begin inline asm
	dp4a.s32.s32 %r566, %r567, %r568, %r438;
	// end inline asm
	ld.shared.u32 	%r571, [%r2173+1344];
	ld.shared.u32 	%r572, [%r2175+304];
	// begin inline asm
	dp4a.s32.s32 %r570, %r571, %r572, %r442;
	// end inline asm
	ld.shared.u32 	%r575, [%r2173+1344];
	ld.shared.u32 	%r576, [%r2175+2352];
	// begin inline asm
	dp4a.s32.s32 %r574, %r575, %r576, %r446;
	// end inline asm
	ld.shared.u32 	%r579, [%r2173+1568];
	ld.shared.u32 	%r580, [%r2175+304];
	// begin inline asm
	dp4a.s32.s32 %r578, %r579, %r580, %r450;
	// end inline asm
	ld.shared.u32 	%r583, [%r2173+1568];
	ld.shared.u32 	%r584, [%r2175+2352];
	// begin inline asm
	dp4a.s32.s32 %r582, %r583, %r584, %r454;
	// end inline asm
	ld.shared.u32 	%r587, [%r2173+1344];
	ld.shared.u32 	%r588, [%r2175+308];
	// begin inline asm
	dp4a.s32.s32 %r586, %r587, %r588, %r458;
	// end inline asm
	ld.shared.u32 	%r591, [%r2173+1344];
	ld.shared.u32 	%r592, [%r2175+2356];
	// begin inline asm
	dp4a.s32.s32 %r590, %r591, %r592, %r462;
	// end inline asm
	ld.shared.u32 	%r595, [%r2173+1568];
	ld.shared.u32 	%r596, [%r2175+308];
	// begin inline asm
	dp4a.s32.s32 %r594, %r595, %r596, %r466;
	// end inline asm
	ld.shared.u32 	%r599, [%r2173+1568];
	ld.shared.u32 	%r600, [%r2175+2356];
	// begin inline asm
	dp4a.s32.s32 %r598, %r599, %r600, %r470;
	// end inline asm
	ld.shared.u32 	%r603, [%r2173+1344];
	ld.shared.u32 	%r604, [%r2175+312];
	// begin inline asm
	dp4a.s32.s32 %r602, %r603, %r604, %r474;
	// end inline asm
	ld.shared.u32 	%r607, [%r2173+1344];
	ld.shared.u32 	%r608, [%r2175+2360];
	// begin inline asm
	dp4a.s32.s32 %r606, %r607, %r608, %r478;
	// end inline asm
	ld.shared.u32 	%r611, [%r2173+1568];
	ld.shared.u32 	%r612, [%r2175+312];
	// begin inline asm
	dp4a.s32.s32 %r610, %r611, %r612, %r482;
	// end inline asm
	ld.shared.u32 	%r615, [%r2173+1568];
	ld.shared.u32 	%r616, [%r2175+2360];
	// begin inline asm
	dp4a.s32.s32 %r614, %r615, %r616, %r486;
	// end inline asm
	ld.shared.u32 	%r619, [%r2173+1344];
	ld.shared.u32 	%r620, [%r2175+316];
	// begin inline asm
	dp4a.s32.s32 %r618, %r619, %r620, %r490;
	// end inline asm
	ld.shared.u32 	%r623, [%r2173+1344];
	ld.shared.u32 	%r624, [%r2175+2364];
	// begin inline asm
	dp4a.s32.s32 %r622, %r623, %r624, %r494;
	// end inline asm
	ld.shared.u32 	%r627, [%r2173+1568];
	ld.shared.u32 	%r628, [%r2175+316];
	// begin inline asm
	dp4a.s32.s32 %r626, %r627, %r628, %r498;
	// end inline asm
	ld.shared.u32 	%r631, [%r2173+1568];
	ld.shared.u32 	%r632, [%r2175+2364];
	// begin inline asm
	dp4a.s32.s32 %r630, %r631, %r632, %r502;
	// end inline asm
	ld.shared.u32 	%r635, [%r2173+1792];
	ld.shared.u32 	%r636, [%r2175+64];
	// begin inline asm
	dp4a.s32.s32 %r634, %r635, %r636, %r506;
	// end inline asm
	ld.shared.u32 	%r639, [%r2173+1792];
	ld.shared.u32 	%r640, [%r2175+2112];
	// begin inline asm
	dp4a.s32.s32 %r638, %r639, %r640, %r510;
	// end inline asm
	ld.shared.u32 	%r643, [%r2173+2016];
	ld.shared.u32 	%r644, [%r2175+64];
	// begin inline asm
	dp4a.s32.s32 %r642, %r643, %r644, %r514;
	// end inline asm
	ld.shared.u32 	%r647, [%r2173+2016];
	ld.shared.u32 	%r648, [%r2175+2112];
	// begin inline asm
	dp4a.s32.s32 %r646, %r647, %r648, %r518;
	// end inline asm
	ld.shared.u32 	%r651, [%r2173+1792];
	ld.shared.u32 	%r652, [%r2175+68];
	// begin inline asm
	dp4a.s32.s32 %r650, %r651, %r652, %r522;
	// end inline asm
	ld.shared.u32 	%r655, [%r2173+1792];
	ld.shared.u32 	%r656, [%r2175+2116];
	// begin inline asm
	dp4a.s32.s32 %r654, %r655, %r656, %r526;
	// end inline asm
	ld.shared.u32 	%r659, [%r2173+2016];
	ld.shared.u32 	%r660, [%r2175+68];
	// begin inline asm
	dp4a.s32.s32 %r658, %r659, %r660, %r530;
	// end inline asm
	ld.shared.u32 	%r663, [%r2173+2016];
	ld.shared.u32 	%r664, [%r2175+2116];
	// begin inline asm
	dp4a.s32.s32 %r662, %r663, %r664, %r534;
	// end inline asm
	ld.shared.u32 	%r667, [%r2173+1792];
	ld.shared.u32 	%r668, [%r2175+72];
	// begin inline asm
	dp4a.s32.s32 %r666, %r667, %r668, %r538;
	// end inline asm
	ld.shared.u32 	%r671, [%r2173+1792];
	ld.shared.u32 	%r672, [%r2175+2120];
	// begin inline asm
	dp4a.s32.s32 %r670, %r671, %r672, %r542;
	// end inline asm
	ld.shared.u32 	%r675, [%r2173+2016];
	ld.shared.u32 	%r676, [%r2175+72];
	// begin inline asm
	dp4a.s32.s32 %r674, %r675, %r676, %r546;
	// end inline asm
	ld.shared.u32 	%r679, [%r2173+2016];
	ld.shared.u32 	%r680, [%r2175+2120];
	// begin inline asm
	dp4a.s32.s32 %r678, %r679, %r680, %r550;
	// end inline asm
	ld.shared.u32 	%r683, [%r2173+1792];
	ld.shared.u32 	%r684, [%r2175+76];
	// begin inline asm
	dp4a.s32.s32 %r682, %r683, %r684, %r554;
	// end inline asm
	ld.shared.u32 	%r687, [%r2173+1792];
	ld.shared.u32 	%r688, [%r2175+2124];
	// begin inline asm
	dp4a.s32.s32 %r686, %r687, %r688, %r558;
	// end inline asm
	ld.shared.u32 	%r691, [%r2173+2016];
	ld.shared.u32 	%r692, [%r2175+76];
	// begin inline asm
	dp4a.s32.s32 %r690, %r691, %r692, %r562;
	// end inline asm
	ld.shared.u32 	%r695, [%r2173+2016];
	ld.shared.u32 	%r696, [%r2175+2124];
	// begin inline asm
	dp4a.s32.s32 %r694, %r695, %r696, %r566;
	// end inline asm
	ld.shared.u32 	%r699, [%r2173+1792];
	ld.shared.u32 	%r700, [%r2175+320];
	// begin inline asm
	dp4a.s32.s32 %r698, %r699, %r700, %r570;
	// end inline asm
	ld.shared.u32 	%r703, [%r2173+1792];
	ld.shared.u32 	%r704, [%r2175+2368];
	// begin inline asm
	dp4a.s32.s32 %r702, %r703, %r704, %r574;
	// end inline asm
	ld.shared.u32 	%r707, [%r2173+2016];
	ld.shared.u32 	%r708, [%r2175+320];
	// begin inline asm
	dp4a.s32.s32 %r706, %r707, %r708, %r578;
	// end inline asm
	ld.shared.u32 	%r711, [%r2173+2016];
	ld.shared.u32 	%r712, [%r2175+2368];
	// begin inline asm
	dp4a.s32.s32 %r710, %r711, %r712, %r582;
	// end inline asm
	ld.shared.u32 	%r715, [%r2173+1792];
	ld.shared.u32 	%r716, [%r2175+324];
	// begin inline asm
	dp4a.s32.s32 %r714, %r715, %r716, %r586;
	// end inline asm
	ld.shared.u32 	%r719, [%r2173+1792];
	ld.shared.u32 	%r720, [%r2175+2372];
	// begin inline asm
	dp4a.s32.s32 %r718, %r719, %r720, %r590;
	// end inline asm
	ld.shared.u32 	%r723, [%r2173+2016];
	ld.shared.u32 	%r724, [%r2175+324];
	// begin inline asm
	dp4a.s32.s32 %r722, %r723, %r724, %r594;
	// end inline asm
	ld.shared.u32 	%r727, [%r2173+2016];
	ld.shared.u32 	%r728, [%r2175+2372];
	// begin inline asm
	dp4a.s32.s32 %r726, %r727, %r728, %r598;
	// end inline asm
	ld.shared.u32 	%r731, [%r2173+1792];
	ld.shared.u32 	%r732, [%r2175+328];
	// begin inline asm
	dp4a.s32.s32 %r730, %r731, %r732, %r602;
	// end inline asm
	ld.shared.u32 	%r735, [%r2173+1792];
	ld.shared.u32 	%r736, [%r2175+2376];
	// begin inline asm
	dp4a.s32.s32 %r734, %r735, %r736, %r606;
	// end inline asm
	ld.shared.u32 	%r739, [%r2173+2016];
	ld.shared.u32 	%r740, [%r2175+328];
	// begin inline asm
	dp4a.s32.s32 %r738, %r739, %r740, %r610;
	// end inline asm
	ld.shared.u32 	%r743, [%r2173+2016];
	ld.shared.u32 	%r744, [%r2175+2376];
	// begin inline asm
	dp4a.s32.s32 %r742, %r743, %r744, %r614;
	// end inline asm
	ld.shared.u32 	%r747, [%r2173+1792];
	ld.shared.u32 	%r748, [%r2175+332];
	// begin inline asm
	dp4a.s32.s32 %r746, %r747, %r748, %r618;
	// end inline asm
	ld.shared.u32 	%r751, [%r2173+1792];
	ld.shared.u32 	%r752, [%r2175+2380];
	// begin inline asm
	dp4a.s32.s32 %r750, %r751, %r752, %r622;
	// end inline asm
	ld.shared.u32 	%r755, [%r2173+2016];
	ld.shared.u32 	%r756, [%r2175+332];
	// begin inline asm
	dp4a.s32.s32 %r754, %r755, %r756, %r626;
	// end inline asm
	ld.shared.u32 	%r759, [%r2173+2016];
	ld.shared.u32 	%r760, [%r2175+2380];
	// begin inline asm
	dp4a.s32.s32 %r758, %r759, %r760, %r630;
	// end inline asm
	ld.shared.u32 	%r763, [%r2173+2240];
	ld.shared.u32 	%r764, [%r2175+80];
	// begin inline asm
	dp4a.s32.s32 %r762, %r763, %r764, %r634;
	// end inline asm
	ld.shared.u32 	%r767, [%r2173+2240];
	ld.shared.u32 	%r768, [%r2175+2128];
	// begin inline asm
	dp4a.s32.s32 %r766, %r767, %r768, %r638;
	// end inline asm
	ld.shared.u32 	%r771, [%r2173+2464];
	ld.shared.u32 	%r772, [%r2175+80];
	// begin inline asm
	dp4a.s32.s32 %r770, %r771, %r772, %r642;
	// end inline asm
	ld.shared.u32 	%r775, [%r2173+2464];
	ld.shared.u32 	%r776, [%r2175+2128];
	// begin inline asm
	dp4a.s32.s32 %r774, %r775, %r776, %r646;
	// end inline asm
	ld.shared.u32 	%r779, [%r2173+2240];
	ld.shared.u32 	%r780, [%r2175+84];
	// begin inline asm
	dp4a.s32.s32 %r778, %r779, %r780, %r650;
	// end inline asm
	ld.shared.u32 	%r783, [%r2173+2240];
	ld.shared.u32 	%r784, [%r2175+2132];
	// begin inline asm
	dp4a.s32.s32 %r782, %r783, %r784, %r654;
	// end inline asm
	ld.shared.u32 	%r787, [%r2173+2464];
	ld.shared.u32 	%r788, [%r2175+84];
	// begin inline asm
	dp4a.s32.s32 %r786, %r787, %r788, %r658;
	// end inline asm
	ld.shared.u32 	%r791, [%r2173+2464];
	ld.shared.u32 	%r792, [%r2175+2132];
	// begin inline asm
	dp4a.s32.s32 %r790, %r791, %r792, %r662;
	// end inline asm
	ld.shared.u32 	%r795, [%r2173+2240];
	ld.shared.u32 	%r796, [%r2175+88];
	// begin inline asm
	dp4a.s32.s32 %r794, %r795, %r796, %r666;
	// end inline asm
	ld.shared.u32 	%r799, [%r2173+2240];
	ld.shared.u32 	%r800, [%r2175+2136];
	// begin inline asm
	dp4a.s32.s32 %r798, %r799, %r800, %r670;
	// end inline asm
	ld.shared.u32 	%r803, [%r2173+2464];
	ld.shared.u32 	%r804, [%r2175+88];
	// begin inline asm
	dp4a.s32.s32 %r802, %r803, %r804, %r674;
	// end inline asm
	ld.shared.u32 	%r807, [%r2173+2464];
	ld.shared.u32 	%r808, [%r2175+2136];
	// begin inline asm
	dp4a.s32.s32 %r806, %r807, %r808, %r678;
	// end inline asm
	ld.shared.u32 	%r811, [%r2173+2240];
	ld.shared.u32 	%r812, [%r2175+92];
	// begin inline asm
	dp4a.s32.s32 %r810, %r811, %r812, %r682;
	// end inline asm
	ld.shared.u32 	%r815, [%r2173+2240];
	ld.shared.u32 	%r816, [%r2175+2140];
	// begin inline asm
	dp4a.s32.s32 %r814, %r815, %r816, %r686;
	// end inline asm
	ld.shared.u32 	%r819, [%r2173+2464];
	ld.shared.u32 	%r820, [%r2175+92];
	// begin inline asm
	dp4a.s32.s32 %r818, %r819, %r820, %r690;
	// end inline asm
	ld.shared.u32 	%r823, [%r2173+2464];
	ld.shared.u32 	%r824, [%r2175+2140];
	// begin inline asm
	dp4a.s32.s32 %r822, %r823, %r824, %r694;
	// end inline asm
	ld.shared.u32 	%r827, [%r2173+2240];
	ld.shared.u32 	%r828, [%r2175+336];
	// begin inline asm
	dp4a.s32.s32 %r826, %r827, %r828, %r698;
	// end inline asm
	ld.shared.u32 	%r831, [%r2173+2240];
	ld.shared.u32 	%r832, [%r2175+2384];
	// begin inline asm
	dp4a.s32.s32 %r830, %r831, %r832, %r702;
	// end inline asm
	ld.shared.u32 	%r835, [%r2173+2464];
	ld.shared.u32 	%r836, [%r2175+336];
	// begin inline asm
	dp4a.s32.s32 %r834, %r835, %r836, %r706;
	// end inline asm
	ld.shared.u32 	%r839, [%r2173+2464];
	ld.shared.u32 	%r840, [%r2175+2384];
	// begin inline asm
	dp4a.s32.s32 %r838, %r839, %r840, %r710;
	// end inline asm
	ld.shared.u32 	%r843, [%r2173+2240];
	ld.shared.u32 	%r844, [%r2175+340];
	// begin inline asm
	dp4a.s32.s32 %r842, %r843, %r844, %r714;
	// end inline asm
	ld.shared.u32 	%r847, [%r2173+2240];
	ld.shared.u32 	%r848, [%r2175+2388];
	// begin inline asm
	dp4a.s32.s32 %r846, %r847, %r848, %r718;
	// end inline asm
	ld.shared.u32 	%r851, [%r2173+2464];
	ld.shared.u32 	%r852, [%r2175+340];
	// begin inline asm
	dp4a.s32.s32 %r850, %r851, %r852, %r722;
	// end inline asm
	ld.shared.u32 	%r855, [%r2173+2464];
	ld.shared.u32 	%r856, [%r2175+2388];
	// begin inline asm
	dp4a.s32.s32 %r854, %r855, %r856, %r726;
	// end inline asm
	ld.shared.u32 	%r859, [%r2173+2240];
	ld.shared.u32 	%r860, [%r2175+344];
	// begin inline asm
	dp4a.s32.s32 %r858, %r859, %r860, %r730;
	// end inline asm
	ld.shared.u32 	%r863, [%r2173+2240];
	ld.shared.u32 	%r864, [%r2175+2392];
	// begin inline asm
	dp4a.s32.s32 %r862, %r863, %r864, %r734;
	// end inline asm
	ld.shared.u32 	%r867, [%r2173+2464];
	ld.shared.u32 	%r868, [%r2175+344];
	// begin inline asm
	dp4a.s32.s32 %r866, %r867, %r868, %r738;
	// end inline asm
	ld.shared.u32 	%r871, [%r2173+2464];
	ld.shared.u32 	%r872, [%r2175+2392];
	// begin inline asm
	dp4a.s32.s32 %r870, %r871, %r872, %r742;
	// end inline asm
	ld.shared.u32 	%r875, [%r2173+2240];
	ld.shared.u32 	%r876, [%r2175+348];
	// begin inline asm
	dp4a.s32.s32 %r874, %r875, %r876, %r746;
	// end inline asm
	ld.shared.u32 	%r879, [%r2173+2240];
	ld.shared.u32 	%r880, [%r2175+2396];
	// begin inline asm
	dp4a.s32.s32 %r878, %r879, %r880, %r750;
	// end inline asm
	ld.shared.u32 	%r883, [%r2173+2464];
	ld.shared.u32 	%r884, [%r2175+348];
	// begin inline asm
	dp4a.s32.s32 %r882, %r883, %r884, %r754;
	// end inline asm
	ld.shared.u32 	%r887, [%r2173+2464];
	ld.shared.u32 	%r888, [%r2175+2396];
	// begin inline asm
	dp4a.s32.s32 %r886, %r887, %r888, %r758;
	// end inline asm
	ld.shared.u32 	%r891, [%r2173+2688];
	ld.shared.u32 	%r892, [%r2175+96];
	// begin inline asm
	dp4a.s32.s32 %r890, %r891, %r892, %r762;
	// end inline asm
	ld.shared.u32 	%r895, [%r2173+2688];
	ld.shared.u32 	%r896, [%r2175+2144];
	// begin inline asm
	dp4a.s32.s32 %r894, %r895, %r896, %r766;
	// end inline asm
	ld.shared.u32 	%r899, [%r2173+2912];
	ld.shared.u32 	%r900, [%r2175+96];
	// begin inline asm
	dp4a.s32.s32 %r898, %r899, %r900, %r770;
	// end inline asm
	ld.shared.u32 	%r903, [%r2173+2912];
	ld.shared.u32 	%r904, [%r2175+2144];
	// begin inline asm
	dp4a.s32.s32 %r902, %r903, %r904, %r774;
	// end inline asm
	ld.shared.u32 	%r907, [%r2173+2688];
	ld.shared.u32 	%r908, [%r2175+100];
	// begin inline asm
	dp4a.s32.s32 %r906, %r907, %r908, %r778;
	// end inline asm
	ld.shared.u32 	%r911, [%r2173+2688];
	ld.shared.u32 	%r912, [%r2175+2148];
	// begin inline asm
	dp4a.s32.s32 %r910, %r911, %r912, %r782;
	// end inline asm
	ld.shared.u32 	%r915, [%r2173+2912];
	ld.shared.u32 	%r916, [%r2175+100];
	// begin inline asm
	dp4a.s32.s32 %r914, %r915, %r916, %r786;
	// end inline asm
	ld.shared.u32 	%r919, [%r2173+2912];
	ld.shared.u32 	%r920, [%r2175+2148];
	// begin inline asm
	dp4a.s32.s32 %r918, %r919, %r920, %r790;
	// end inline asm
	ld.shared.u32 	%r923, [%r2173+2688];
	ld.shared.u32 	%r924, [%r2175+104];
	// begin inline asm
	dp4a.s32.s32 %r922, %r923, %r924, %r794;
	// end inline asm
	ld.shared.u32 	%r927, [%r2173+2688];
	ld.shared.u32 	%r928, [%r2175+2152];
	// begin inline asm
	dp4a.s32.s32 %r926, %r927, %r928, %r798;
	// end inline asm
	ld.shared.u32 	%r931, [%r2173+2912];
	ld.shared.u32 	%r932, [%r2175+104];
	// begin inline asm
	dp4a.s32.s32 %r930, %r931, %r932, %r802;
	// end inline asm
	ld.shared.u32 	%r935, [%r2173+2912];
	ld.shared.u32 	%r936, [%r2175+2152];
	// begin inline asm
	dp4a.s32.s32 %r934, %r935, %r936, %r806;
	// end inline asm
	ld.shared.u32 	%r939, [%r2173+2688];
	ld.shared.u32 	%r940, [%r2175+108];
	// begin inline asm
	dp4a.s32.s32 %r938, %r939, %r940, %r810;
	// end inline asm
	ld.shared.u32 	%r943, [%r2173+2688];
	ld.shared.u32 	%r944, [%r2175+2156];
	// begin inline asm
	dp4a.s32.s32 %r942, %r943, %r944, %r814;
	// end inline asm
	ld.shared.u32 	%r947, [%r2173+2912];
	ld.shared.u32 	%r948, [%r2175+108];
	// begin inline asm
	dp4a.s32.s32 %r946, %r947, %r948, %r818;
	// end inline asm
	ld.shared.u32 	%r951, [%r2173+2912];
	ld.shared.u32 	%r952, [%r2175+2156];
	// begin inline asm
	dp4a.s32.s32 %r950, %r951, %r952, %r822;
	// end inline asm
	ld.shared.u32 	%r955, [%r2173+2688];
	ld.shared.u32 	%r956, [%r2175+352];
	// begin inline asm
	dp4a.s32.s32 %r954, %r955, %r956, %r826;
	// end inline asm
	ld.shared.u32 	%r959, [%r2173+2688];
	ld.shared.u32 	%r960, [%r2175+2400];
	// begin inline asm
	dp4a.s32.s32 %r958, %r959, %r960, %r830;
	// end inline asm
	ld.shared.u32 	%r963, [%r2173+2912];
	ld.shared.u32 	%r964, [%r2175+352];
	// begin inline asm
	dp4a.s32.s32 %r962, %r963, %r964, %r834;
	// end inline asm
	ld.shared.u32 	%r967, [%r2173+2912];
	ld.shared.u32 	%r968, [%r2175+2400];
	// begin inline asm
	dp4a.s32.s32 %r966, %r967, %r968, %r838;
	// end inline asm
	ld.shared.u32 	%r971, [%r2173+2688];
	ld.shared.u32 	%r972, [%r2175+356];
	// begin inline asm
	dp4a.s32.s32 %r970, %r971, %r972, %r842;
	// end inline asm
	ld.shared.u32 	%r975, [%r2173+2688];
	ld.shared.u32 	%r976, [%r2175+2404];
	// begin inline asm
	dp4a.s32.s32 %r974, %r975, %r976, %r846;
	// end inline asm
	ld.shared.u32 	%r979, [%r2173+2912];
	ld.shared.u32 	%r980, [%r2175+356];
	// begin inline asm
	dp4a.s32.s32 %r978, %r979, %r980, %r850;
	// end inline asm
	ld.shared.u32 	%r983, [%r2173+2912];
	ld.shared.u32 	%r984, [%r2175+2404];
	// begin inline asm
	dp4a.s32.s32 %r982, %r983, %r984, %r854;
	// end inline asm
	ld.shared.u32 	%r987, [%r2173+2688];
	ld.shared.u32 	%r988, [%r2175+360];
	// begin inline asm
	dp4a.s32.s32 %r986, %r987, %r988, %r858;
	// end inline asm
	ld.shared.u32 	%r991, [%r2173+2688];
	ld.shared.u32 	%r992, [%r2175+2408];
	// begin inline asm
	dp4a.s32.s32 %r990, %r991, %r992, %r862;
	// end inline asm
	ld.shared.u32 	%r995, [%r2173+2912];
	ld.shared.u32 	%r996, [%r2175+360];
	// begin inline asm
	dp4a.s32.s32 %r994, %r995, %r996, %r866;
	// end inline asm
	ld.shared.u32 	%r999, [%r2173+2912];
	ld.shared.u32 	%r1000, [%r2175+2408];
	// begin inline asm
	dp4a.s32.s32 %r998, %r999, %r1000, %r870;
	// end inline asm
	ld.shared.u32 	%r1003, [%r2173+2688];
	ld.shared.u32 	%r1004, [%r2175+364];
	// begin inline asm
	dp4a.s32.s32 %r1002, %r1003, %r1004, %r874;
	// end inline asm
	ld.shared.u32 	%r1007, [%r2173+2688];
	ld.shared.u32 	%r1008, [%r2175+2412];
	// begin inline asm
	dp4a.s32.s32 %r1006, %r1007, %r1008, %r878;
	// end inline asm
	ld.shared.u32 	%r1011, [%r2173+2912];
	ld.shared.u32 	%r1012, [%r2175+364];
	// begin inline asm
	dp4a.s32.s32 %r1010, %r1011, %r1012, %r882;
	// end inline asm
	ld.shared.u32 	%r1015, [%r2173+2912];
	ld.shared.u32 	%r1016, [%r2175+2412];
	// begin inline asm
	dp4a.s32.s32 %r1014, %r1015, %r1016, %r886;
	// end inline asm
	ld.shared.u32 	%r1019, [%r2173+3136];
	ld.shared.u32 	%r1020, [%r2175+112];
	// begin inline asm
	dp4a.s32.s32 %r1018, %r1019, %r1020, %r890;
	// end inline asm
	ld.shared.u32 	%r1023, [%r2173+3136];
	ld.shared.u32 	%r1024, [%r2175+2160];
	// begin inline asm
	dp4a.s32.s32 %r1022, %r1023, %r1024, %r894;
	// end inline asm
	ld.shared.u32 	%r1027, [%r2173+3360];
	ld.shared.u32 	%r1028, [%r2175+112];
	// begin inline asm
	dp4a.s32.s32 %r1026, %r1027, %r1028, %r898;
	// end inline asm
	ld.shared.u32 	%r1031, [%r2173+3360];
	ld.shared.u32 	%r1032, [%r2175+2160];
	// begin inline asm
	dp4a.s32.s32 %r1030, %r1031, %r1032, %r902;
	// end inline asm
	ld.shared.u32 	%r1035, [%r2173+3136];
	ld.shared.u32 	%r1036, [%r2175+116];
	// begin inline asm
	dp4a.s32.s32 %r1034, %r1035, %r1036, %r906;
	// end inline asm
	ld.shared.u32 	%r1039, [%r2173+3136];
	ld.shared.u32 	%r1040, [%r2175+2164];
	// begin inline asm
	dp4a.s32.s32 %r1038, %r1039, %r1040, %r910;
	// end inline asm
	ld.shared.u32 	%r1043, [%r2173+3360];
	ld.shared.u32 	%r1044, [%r2175+116];
	// begin inline asm
	dp4a.s32.s32 %r1042, %r1043, %r1044, %r914;
	// end inline asm
	ld.shared.u32 	%r1047, [%r2173+3360];
	ld.shared.u32 	%r1048, [%r2175+2164];
	// begin inline asm
	dp4a.s32.s32 %r1046, %r1047, %r1048, %r918;
	// end inline asm
	ld.shared.u32 	%r1051, [%r2173+3136];
	ld.shared.u32 	%r1052, [%r2175+120];
	// begin inline asm
	dp4a.s32.s32 %r1050, %r1051, %r1052, %r922;
	// end inline asm
	ld.shared.u32 	%r1055, [%r2173+3136];
	ld.shared.u32 	%r1056, [%r2175+2168];
	// begin inline asm
	dp4a.s32.s32 %r1054, %r1055, %r1056, %r926;
	// end inline asm
	ld.shared.u32 	%r1059, [%r2173+3360];
	ld.shared.u32 	%r1060, [%r2175+120];
	// begin inline asm
	dp4a.s32.s32 %r1058, %r1059, %r1060, %r930;
	// end inline asm
	ld.shared.u32 	%r1063, [%r2173+3360];
	ld.shared.u32 	%r1064, [%r2175+2168];
	// begin inline asm
	dp4a.s32.s32 %r1062, %r1063, %r1064, %r934;
	// end inline asm
	ld.shared.u32 	%r1067, [%r2173+3136];
	ld.shared.u32 	%r1068, [%r2175+124];
	// begin inline asm
	dp4a.s32.s32 %r1066, %r1067, %r1068, %r938;
	// end inline asm
	ld.shared.u32 	%r1071, [%r2173+3136];
	ld.shared.u32 	%r1072, [%r2175+2172];
	// begin inline asm
	dp4a.s32.s32 %r1070, %r1071, %r1072, %r942;
	// end inline asm
	ld.shared.u32 	%r1075, [%r2173+3360];
	ld.shared.u32 	%r1076, [%r2175+124];
	// begin inline asm
	dp4a.s32.s32 %r1074, %r1075, %r1076, %r946;
	// end inline asm
	ld.shared.u32 	%r1079, [%r2173+3360];
	ld.shared.u32 	%r1080, [%r2175+2172];
	// begin inline asm
	dp4a.s32.s32 %r1078, %r1079, %r1080, %r950;
	// end inline asm
	ld.shared.u32 	%r1083, [%r2173+3136];
	ld.shared.u32 	%r1084, [%r2175+368];
	// begin inline asm
	dp4a.s32.s32 %r1082, %r1083, %r1084, %r954;
	// end inline asm
	ld.shared.u32 	%r1087, [%r2173+3136];
	ld.shared.u32 	%r1088, [%r2175+2416];
	// begin inline asm
	dp4a.s32.s32 %r1086, %r1087, %r1088, %r958;
	// end inline asm
	ld.shared.u32 	%r1091, [%r2173+3360];
	ld.shared.u32 	%r1092, [%r2175+368];
	// begin inline asm
	dp4a.s32.s32 %r1090, %r1091, %r1092, %r962;
	// end inline asm
	ld.shared.u32 	%r1095, [%r2173+3360];
	ld.shared.u32 	%r1096, [%r2175+2416];
	// begin inline asm
	dp4a.s32.s32 %r1094, %r1095, %r1096, %r966;
	// end inline asm
	ld.shared.u32 	%r1099, [%r2173+3136];
	ld.shared.u32 	%r1100, [%r2175+372];
	// begin inline asm
	dp4a.s32.s32 %r1098, %r1099, %r1100, %r970;
	// end inline asm
	ld.shared.u32 	%r1103, [%r2173+3136];
	ld.shared.u32 	%r1104, [%r2175+2420];
	// begin inline asm
	dp4a.s32.s32 %r1102, %r1103, %r1104, %r974;
	// end inline asm
	ld.shared.u32 	%r1107, [%r2173+3360];
	ld.shared.u32 	%r1108, [%r2175+372];
	// begin inline asm
	dp4a.s32.s32 %r1106, %r1107, %r1108, %r978;
	// end inline asm
	ld.shared.u32 	%r1111, [%r2173+3360];
	ld.shared.u32 	%r1112, [%r2175+2420];
	// begin inline asm
	dp4a.s32.s32 %r1110, %r1111, %r1112, %r982;
	// end inline asm
	ld.shared.u32 	%r1115, [%r2173+3136];
	ld.shared.u32 	%r1116, [%r2175+376];
	// begin inline asm
	dp4a.s32.s32 %r1114, %r1115, %r1116, %r986;
	// end inline asm
	ld.shared.u32 	%r1119, [%r2173+3136];
	ld.shared.u32 	%r1120, [%r2175+2424];
	// begin inline asm
	dp4a.s32.s32 %r1118, %r1119, %r1120, %r990;
	// end inline asm
	ld.shared.u32 	%r1123, [%r2173+3360];
	ld.shared.u32 	%r1124, [%r2175+376];
	// begin inline asm
	dp4a.s32.s32 %r1122, %r1123, %r1124, %r994;
	// end inline asm
	ld.shared.u32 	%r1127, [%r2173+3360];
	ld.shared.u32 	%r1128, [%r2175+2424];
	// begin inline asm
	dp4a.s32.s32 %r1126, %r1127, %r1128, %r998;
	// end inline asm
	ld.shared.u32 	%r1131, [%r2173+3136];
	ld.shared.u32 	%r1132, [%r2175+380];
	// begin inline asm
	dp4a.s32.s32 %r1130, %r1131, %r1132, %r1002;
	// end inline asm
	ld.shared.u32 	%r1135, [%r2173+3136];
	ld.shared.u32 	%r1136, [%r2175+2428];
	// begin inline asm
	dp4a.s32.s32 %r1134, %r1135, %r1136, %r1006;
	// end inline asm
	ld.shared.u32 	%r1139, [%r2173+3360];
	ld.shared.u32 	%r1140, [%r2175+380];
	// begin inline asm
	dp4a.s32.s32 %r1138, %r1139, %r1140, %r1010;
	// end inline asm
	ld.shared.u32 	%r1143, [%r2173+3360];
	ld.shared.u32 	%r1144, [%r2175+2428];
	// begin inline asm
	dp4a.s32.s32 %r1142, %r1143, %r1144, %r1014;
	// end inline asm
	ld.shared.u32 	%r1147, [%r2173+3584];
	ld.shared.u32 	%r1148, [%r2175+128];
	// begin inline asm
	dp4a.s32.s32 %r1146, %r1147, %r1148, %r1018;
	// end inline asm
	ld.shared.u32 	%r1151, [%r2173+3584];
	ld.shared.u32 	%r1152, [%r2175+2176];
	// begin inline asm
	dp4a.s32.s32 %r1150, %r1151, %r1152, %r1022;
	// end inline asm
	ld.shared.u32 	%r1155, [%r2173+3808];
	ld.shared.u32 	%r1156, [%r2175+128];
	// begin inline asm
	dp4a.s32.s32 %r1154, %r1155, %r1156, %r1026;
	// end inline asm
	ld.shared.u32 	%r1159, [%r2173+3808];
	ld.shared.u32 	%r1160, [%r2175+2176];
	// begin inline asm
	dp4a.s32.s32 %r1158, %r1159, %r1160, %r1030;
	// end inline asm
	ld.shared.u32 	%r1163, [%r2173+3584];
	ld.shared.u32 	%r1164, [%r2175+132];
	// begin inline asm
	dp4a.s32.s32 %r1162, %r1163, %r1164, %r1034;
	// end inline asm
	ld.shared.u32 	%r1167, [%r2173+3584];
	ld.shared.u32 	%r1168, [%r2175+2180];
	// begin inline asm
	dp4a.s32.s32 %r1166, %r1167, %r1168, %r1038;
	// end inline asm
	ld.shared.u32 	%r1171, [%r2173+3808];
	ld.shared.u32 	%r1172, [%r2175+132];
	// begin inline asm
	dp4a.s32.s32 %r1170, %r1171, %r1172, %r1042;
	// end inline asm
	ld.shared.u32 	%r1175, [%r2173+3808];
	ld.shared.u32 	%r1176, [%r2175+2180];
	// begin inline asm
	dp4a.s32.s32 %r1174, %r1175, %r1176, %r1046;
	// end inline asm
	ld.shared.u32 	%r1179, [%r2173+3584];
	ld.shared.u32 	%r1180, [%r2175+136];
	// begin inline asm
	dp4a.s32.s32 %r1178, %r1179, %r1180, %r1050;
	// end inline asm
	ld.shared.u32 	%r1183, [%r2173+3584];
	ld.shared.u32 	%r1184, [%r2175+2184];
	// begin inline asm
	dp4a.s32.s32 %r1182, %r1183, %r1184, %r1054;
	// end inline asm
	ld.shared.u32 	%r1187, [%r2173+3808];
	ld.shared.u32 	%r1188, [%r2175+136];
	// begin inline asm
	dp4a.s32.s32 %r1186, %r1187, %r1188, %r1058;
	// end inline asm
	ld.shared.u32 	%r1191, [%r2173+3808];
	ld.shared.u32 	%r1192, [%r2175+2184];
	// begin inline asm
	dp4a.s32.s32 %r1190, %r1191, %r1192, %r1062;
	// end inline asm
	ld.shared.u32 	%r1195, [%r2173+3584];
	ld.shared.u32 	%r1196, [%r2175+140];
	// begin inline asm
	dp4a.s32.s32 %r1194, %r1195, %r1196, %r1066;
	// end inline asm
	ld.shared.u32 	%r1199, [%r2173+3584];
	ld.shared.u32 	%r1200, [%r2175+2188];
	// begin inline asm
	dp4a.s32.s32 %r1198, %r1199, %r1200, %r1070;
	// end inline asm
	ld.shared.u32 	%r1203, [%r2173+3808];
	ld.shared.u32 	%r1204, [%r2175+140];
	// begin inline asm
	dp4a.s32.s32 %r1202, %r1203, %r1204, %r1074;
	// end inline asm
	ld.shared.u32 	%r1207, [%r2173+3808];
	ld.shared.u32 	%r1208, [%r2175+2188];
	// begin inline asm
	dp4a.s32.s32 %r1206, %r1207, %r1208, %r1078;
	// end inline asm
	ld.shared.u32 	%r1211, [%r2173+3584];
	ld.shared.u32 	%r1212, [%r2175+384];
	// begin inline asm
	dp4a.s32.s32 %r1210, %r1211, %r1212, %r1082;
	// end inline asm
	ld.shared.u32 	%r1215, [%r2173+3584];
	ld.shared.u32 	%r1216, [%r2175+2432];
	// begin inline asm
	dp4a.s32.s32 %r1214, %r1215, %r1216, %r1086;
	// end inline asm
	ld.shared.u32 	%r1219, [%r2173+3808];
	ld.shared.u32 	%r1220, [%r2175+384];
	// begin inline asm
	dp4a.s32.s32 %r1218, %r1219, %r1220, %r1090;
	// end inline asm
	ld.shared.u32 	%r1223, [%r2173+3808];
	ld.shared.u32 	%r1224, [%r2175+2432];
	// begin inline asm
	dp4a.s32.s32 %r1222, %r1223, %r1224, %r1094;
	// end inline asm
	ld.shared.u32 	%r1227, [%r2173+3584];
	ld.shared.u32 	%r1228, [%r2175+388];
	// begin inline asm
	dp4a.s32.s32 %r1226, %r1227, %r1228, %r1098;
	// end inline asm
	ld.shared.u32 	%r1231, [%r2173+3584];
	ld.shared.u32 	%r1232, [%r2175+2436];
	// begin inline asm
	dp4a.s32.s32 %r1230, %r1231, %r1232, %r1102;
	// end inline asm
	ld.shared.u32 	%r1235, [%r2173+3808];
	ld.shared.u32 	%r1236, [%r2175+388];
	// begin inline asm
	dp4a.s32.s32 %r1234, %r1235, %r1236, %r1106;
	// end inline asm
	ld.shared.u32 	%r1239, [%r2173+3808];
	ld.shared.u32 	%r1240, [%r2175+2436];
	// begin inline asm
	dp4a.s32.s32 %r1238, %r1239, %r1240, %r1110;
	// end inline asm
	ld.shared.u32 	%r1243, [%r2173+3584];
	ld.shared.u32 	%r1244, [%r2175+392];
	// begin inline asm
	dp4a.s32.s32 %r1242, %r1243, %r1244, %r1114;
	// end inline asm
	ld.shared.u32 	%r1247, [%r2173+3584];
	ld.shared.u32 	%r1248, [%r2175+2440];
	// begin inline asm
	dp4a.s32.s32 %r1246, %r1247, %r1248, %r1118;
	// end inline asm
	ld.shared.u32 	%r1251, [%r2173+3808];
	ld.shared.u32 	%r1252, [%r2175+392];
	// begin inline asm
	dp4a.s32.s32 %r1250, %r1251, %r1252, %r1122;
	// end inline asm
	ld.shared.u32 	%r1255, [%r2173+3808];
	ld.shared.u32 	%r1256, [%r2175+2440];
	// begin inline asm
	dp4a.s32.s32 %r1254, %r1255, %r1256, %r1126;
	// end inline asm
	ld.shared.u32 	%r1259, [%r2173+3584];
	ld.shared.u32 	%r1260, [%r2175+396];
	// begin inline asm
	dp4a.s32.s32 %r1258, %r1259, %r1260, %r1130;
	// end inline asm
	ld.shared.u32 	%r1263, [%r2173+3584];
	ld.shared.u32 	%r1264, [%r2175+2444];
	// begin inline asm
	dp4a.s32.s32 %r1262, %r1263, %r1264, %r1134;
	// end inline asm
	ld.shared.u32 	%r1267, [%r2173+3808];
	ld.shared.u32 	%r1268, [%r2175+396];
	// begin inline asm
	dp4a.s32.s32 %r1266, %r1267, %r1268, %r1138;
	// end inline asm
	ld.shared.u32 	%r1271, [%r2173+3808];
	ld.shared.u32 	%r1272, [%r2175+2444];
	// begin inline asm
	dp4a.s32.s32 %r1270, %r1271, %r1272, %r1142;
	// end inline asm
	ld.shared.u32 	%r1275, [%r2173+4032];
	ld.shared.u32 	%r1276, [%r2175+144];
	// begin inline asm
	dp4a.s32.s32 %r1274, %r1275, %r1276, %r1146;
	// end inline asm
	ld.shared.u32 	%r1279, [%r2173+4032];
	ld.shared.u32 	%r1280, [%r2175+2192];
	// begin inline asm
	dp4a.s32.s32 %r1278, %r1279, %r1280, %r1150;
	// end inline asm
	ld.shared.u32 	%r1283, [%r2173+4256];
	ld.shared.u32 	%r1284, [%r2175+144];
	// begin inline asm
	dp4a.s32.s32 %r1282, %r1283, %r1284, %r1154;
	// end inline asm
	ld.shared.u32 	%r1287, [%r2173+4256];
	ld.shared.u32 	%r1288, [%r2175+2192];
	// begin inline asm
	dp4a.s32.s32 %r1286, %r1287, %r1288, %r1158;
	// end inline asm
	ld.shared.u32 	%r1291, [%r2173+4032];
	ld.shared.u32 	%r1292, [%r2175+148];
	// begin inline asm
	dp4a.s32.s32 %r1290, %r1291, %r1292, %r1162;
	// end inline asm
	ld.shared.u32 	%r1295, [%r2173+4032];
	ld.shared.u32 	%r1296, [%r2175+2196];
	// begin inline asm
	dp4a.s32.s32 %r1294, %r1295, %r1296, %r1166;
	// end inline asm
	ld.shared.u32 	%r1299, [%r2173+4256];
	ld.shared.u32 	%r1300, [%r2175+148];
	// begin inline asm
	dp4a.s32.s32 %r1298, %r1299, %r1300, %r1170;
	// end inline asm
	ld.shared.u32 	%r1303, [%r2173+4256];
	ld.shared.u32 	%r1304, [%r2175+2196];
	// begin inline asm
	dp4a.s32.s32 %r1302, %r1303, %r1304, %r1174;
	// end inline asm
	ld.shared.u32 	%r1307, [%r2173+4032];
	ld.shared.u32 	%r1308, [%r2175+152];
	// begin inline asm
	dp4a.s32.s32 %r1306, %r1307, %r1308, %r1178;
	// end inline asm
	ld.shared.u32 	%r1311, [%r2173+4032];
	ld.shared.u32 	%r1312, [%r2175+2200];
	// begin inline asm
	dp4a.s32.s32 %r1310, %r1311, %r1312, %r1182;
	// end inline asm
	ld.shared.u32 	%r1315, [%r2173+4256];
	ld.shared.u32 	%r1316, [%r2175+152];
	// begin inline asm
	dp4a.s32.s32 %r1314, %r1315, %r1316, %r1186;
	// end inline asm
	ld.shared.u32 	%r1319, [%r2173+4256];
	ld.shared.u32 	%r1320, [%r2175+2200];
	// begin inline asm
	dp4a.s32.s32 %r1318, %r1319, %r1320, %r1190;
	// end inline asm
	ld.shared.u32 	%r1323, [%r2173+4032];
	ld.shared.u32 	%r1324, [%r2175+156];
	// begin inline asm
	dp4a.s32.s32 %r1322, %r1323, %r1324, %r1194;
	// end inline asm
	ld.shared.u32 	%r1327, [%r2173+4032];
	ld.shared.u32 	%r1328, [%r2175+2204];
	// begin inline asm
	dp4a.s32.s32 %r1326, %r1327, %r1328, %r1198;
	// end inline asm
	ld.shared.u32 	%r1331, [%r2173+4256];
	ld.shared.u32 	%r1332, [%r2175+156];
	// begin inline asm
	dp4a.s32.s32 %r1330, %r1331, %r1332, %r1202;
	// end inline asm
	ld.shared.u32 	%r1335, [%r2173+4256];
	ld.shared.u32 	%r1336, [%r2175+2204];
	// begin inline asm
	dp4a.s32.s32 %r1334, %r1335, %r1336, %r1206;
	// end inline asm
	ld.shared.u32 	%r1339, [%r2173+4032];
	ld.shared.u32 	%r1340, [%r2175+400];
	// begin inline asm
	dp4a.s32.s32 %r1338, %r1339, %r1340, %r1210;
	// end inline asm
	ld.shared.u32 	%r1343, [%r2173+4032];
	ld.shared.u32 	%r1344, [%r2175+2448];
	// begin inline asm
	dp4a.s32.s32 %r1342, %r1343, %r1344, %r1214;
	// end inline asm
	ld.shared.u32 	%r1347, [%r2173+4256];
	ld.shared.u32 	%r1348, [%r2175+400];
	// begin inline asm
	dp4a.s32.s32 %r1346, %r1347, %r1348, %r1218;
	// end inline asm
	ld.shared.u32 	%r1351, [%r2173+4256];
	ld.shared.u32 	%r1352, [%r2175+2448];
	// begin inline asm
	dp4a.s32.s32 %r1350, %r1351, %r1352, %r1222;
	// end inline asm
	ld.shared.u32 	%r1355, [%r2173+4032];
	ld.shared.u32 	%r1356, [%r2175+404];
	// begin inline asm
	dp4a.s32.s32 %r1354, %r1355, %r1356, %r1226;
	// end inline asm
	ld.shared.u32 	%r1359, [%r2173+4032];
	ld.shared.u32 	%r1360, [%r2175+2452];
	// begin inline asm
	dp4a.s32.s32 %r1358, %r1359, %r1360, %r1230;
	// end inline asm
	ld.shared.u32 	%r1363, [%r2173+4256];
	ld.shared.u32 	%r1364, [%r2175+404];
	// begin inline asm
	dp4a.s32.s32 %r1362, %r1363, %r1364, %r1234;
	// end inline asm
	ld.shared.u32 	%r1367, [%r2173+4256];
	ld.shared.u32 	%r1368, [%r2175+2452];
	// begin inline asm
	dp4a.s32.s32 %r1366, %r1367, %r1368, %r1238;
	// end inline asm
	ld.shared.u32 	%r1371, [%r2173+4032];
	ld.shared.u32 	%r1372, [%r2175+408];
	// begin inline asm
	dp4a.s32.s32 %r1370, %r1371, %r1372, %r1242;
	// end inline asm
	ld.shared.u32 	%r1375, [%r2173+4032];
	ld.shared.u32 	%r1376, [%r2175+2456];
	// begin inline asm
	dp4a.s32.s32 %r1374, %r1375, %r1376, %r1246;
	// end inline asm
	ld.shared.u32 	%r1379, [%r2173+4256];
	ld.shared.u32 	%r1380, [%r2175+408];
	// begin inline asm
	dp4a.s32.s32 %r1378, %r1379, %r1380, %r1250;
	// end inline asm
	ld.shared.u32 	%r1383, [%r2173+4256];
	ld.shared.u32 	%r1384, [%r2175+2456];
	// begin inline asm
	dp4a.s32.s32 %r1382, %r1383, %r1384, %r1254;
	// end inline asm
	ld.shared.u32 	%r1387, [%r2173+4032];
	ld.shared.u32 	%r1388, [%r2175+412];
	// begin inline asm
	dp4a.s32.s32 %r1386, %r1387, %r1388, %r1258;
	// end inline asm
	ld.shared.u32 	%r1391, [%r2173+4032];
	ld.shared.u32 	%r1392, [%r2175+2460];
	// begin inline asm
	dp4a.s32.s32 %r1390, %r1391, %r1392, %r1262;
	// end inline asm
	ld.shared.u32 	%r1395, [%r2173+4256];
	ld.shared.u32 	%r1396, [%r2175+412];
	// begin inline asm
	dp4a.s32.s32 %r1394, %r1395, %r1396, %r1266;
	// end inline asm
	ld.shared.u32 	%r1399, [%r2173+4256];
	ld.shared.u32 	%r1400, [%r2175+2460];
	// begin inline asm
	dp4a.s32.s32 %r1398, %r1399, %r1400, %r1270;
	// end inline asm
	ld.shared.u32 	%r1403, [%r2173+4480];
	ld.shared.u32 	%r1404, [%r2175+160];
	// begin inline asm
	dp4a.s32.s32 %r1402, %r1403, %r1404, %r1274;
	// end inline asm
	ld.shared.u32 	%r1407, [%r2173+4480];
	ld.shared.u32 	%r1408, [%r2175+2208];
	// begin inline asm
	dp4a.s32.s32 %r1406, %r1407, %r1408, %r1278;
	// end inline asm
	ld.shared.u32 	%r1411, [%r2173+4704];
	ld.shared.u32 	%r1412, [%r2175+160];
	// begin inline asm
	dp4a.s32.s32 %r1410, %r1411, %r1412, %r1282;
	// end inline asm
	ld.shared.u32 	%r1415, [%r2173+4704];
	ld.shared.u32 	%r1416, [%r2175+2208];
	// begin inline asm
	dp4a.s32.s32 %r1414, %r1415, %r1416, %r1286;
	// end inline asm
	ld.shared.u32 	%r1419, [%r2173+4480];
	ld.shared.u32 	%r1420, [%r2175+164];
	// begin inline asm
	dp4a.s32.s32 %r1418, %r1419, %r1420, %r1290;
	// end inline asm
	ld.shared.u32 	%r1423, [%r2173+4480];
	ld.shared.u32 	%r1424, [%r2175+2212];
	// begin inline asm
	dp4a.s32.s32 %r1422, %r1423, %r1424, %r1294;
	// end inline asm
	ld.shared.u32 	%r1427, [%r2173+4704];
	ld.shared.u32 	%r1428, [%r2175+164];
	// begin inline asm
	dp4a.s32.s32 %r1426, %r1427, %r1428, %r1298;
	// end inline asm
	ld.shared.u32 	%r1431, [%r2173+4704];
	ld.shared.u32 	%r1432, [%r2175+2212];
	// begin inline asm
	dp4a.s32.s32 %r1430, %r1431, %r1432, %r1302;
	// end inline asm
	ld.shared.u32 	%r1435, [%r2173+4480];
	ld.shared.u32 	%r1436, [%r2175+168];
	// begin inline asm
	dp4a.s32.s32 %r1434, %r1435, %r1436, %r1306;
	// end inline asm
	ld.shared.u32 	%r1439, [%r2173+4480];
	ld.shared.u32 	%r1440, [%r2175+2216];
	// begin inline asm
	dp4a.s32.s32 %r1438, %r1439, %r1440, %r1310;
	// end inline asm
	ld.shared.u32 	%r1443, [%r2173+4704];
	ld.shared.u32 	%r1444, [%r2175+168];
	// begin inline asm
	dp4a.s32.s32 %r1442, %r1443, %r1444, %r1314;
	// end inline asm
	ld.shared.u32 	%r1447, [%r2173+4704];
	ld.shared.u32 	%r1448, [%r2175+2216];
	// begin inline asm
	dp4a.s32.s32 %r1446, %r1447, %r1448, %r1318;
	// end inline asm
	ld.shared.u32 	%r1451, [%r2173+4480];
	ld.shared.u32 	%r1452, [%r2175+172];
	// begin inline asm
	dp4a.s32.s32 %r1450, %r1451, %r1452, %r1322;
	// end inline asm
	ld.shared.u32 	%r1455, [%r2173+4480];
	ld.shared.u32 	%r1456, [%r2175+2220];
	// begin inline asm
	dp4a.s32.s32 %r1454, %r1455, %r1456, %r1326;
	// end inline asm
	ld.shared.u32 	%r1459, [%r2173+4704];
	ld.shared.u32 	%r1460, [%r2175+172];
	// begin inline asm
	dp4a.s32.s32 %r1458, %r1459, %r1460, %r1330;
	// end inline asm
	ld.shared.u32 	%r1463, [%r2173+4704];
	ld.shared.u32 	%r1464, [%r2175+2220];
	// begin inline asm
	dp4a.s32.s32 %r1462, %r1463, %r1464, %r1334;
	// end inline asm
	ld.shared.u32 	%r1467, [%r2173+4480];
	ld.shared.u32 	%r1468, [%r2175+416];
	// begin inline asm
	dp4a.s32.s32 %r1466, %r1467, %r1468, %r1338;
	// end inline asm
	ld.shared.u32 	%r1471, [%r2173+4480];
	ld.shared.u32 	%r1472, [%r2175+2464];
	// begin inline asm
	dp4a.s32.s32 %r1470, %r1471, %r1472, %r1342;
	// end inline asm
	ld.shared.u32 	%r1475, [%r2173+4704];
	ld.shared.u32 	%r1476, [%r2175+416];
	// begin inline asm
	dp4a.s32.s32 %r1474, %r1475, %r1476, %r1346;
	// end inline asm
	ld.shared.u32 	%r1479, [%r2173+4704];
	ld.shared.u32 	%r1480, [%r2175+2464];
	// begin inline asm
	dp4a.s32.s32 %r1478, %r1479, %r1480, %r1350;
	// end inline asm
	ld.shared.u32 	%r1483, [%r2173+4480];
	ld.shared.u32 	%r1484, [%r2175+420];
	// begin inline asm
	dp4a.s32.s32 %r1482, %r1483, %r1484, %r1354;
	// end inline asm
	ld.shared.u32 	%r1487, [%r2173+4480];
	ld.shared.u32 	%r1488, [%r2175+2468];
	// begin inline asm
	dp4a.s32.s32 %r1486, %r1487, %r1488, %r1358;
	// end inline asm
	ld.shared.u32 	%r1491, [%r2173+4704];
	ld.shared.u32 	%r1492, [%r2175+420];
	// begin inline asm
	dp4a.s32.s32 %r1490, %r1491, %r1492, %r1362;
	// end inline asm
	ld.shared.u32 	%r1495, [%r2173+4704];
	ld.shared.u32 	%r1496, [%r2175+2468];
	// begin inline asm
	dp4a.s32.s32 %r1494, %r1495, %r1496, %r1366;
	// end inline asm
	ld.shared.u32 	%r1499, [%r2173+4480];
	ld.shared.u32 	%r1500, [%r2175+424];
	// begin inline asm
	dp4a.s32.s32 %r1498, %r1499, %r1500, %r1370;
	// end inline asm
	ld.shared.u32 	%r1503, [%r2173+4480];
	ld.shared.u32 	%r1504, [%r2175+2472];
	// begin inline asm
	dp4a.s32.s32 %r1502, %r1503, %r1504, %r1374;
	// end inline asm
	ld.shared.u32 	%r1507, [%r2173+4704];
	ld.shared.u32 	%r1508, [%r2175+424];
	// begin inline asm
	dp4a.s32.s32 %r1506, %r1507, %r1508, %r1378;
	// end inline asm
	ld.shared.u32 	%r1511, [%r2173+4704];
	ld.shared.u32 	%r1512, [%r2175+2472];
	// begin inline asm
	dp4a.s32.s32 %r1510, %r1511, %r1512, %r1382;
	// end inline asm
	ld.shared.u32 	%r1515, [%r2173+4480];
	ld.shared.u32 	%r1516, [%r2175+428];
	// begin inline asm
	dp4a.s32.s32 %r1514, %r1515, %r1516, %r1386;
	// end inline asm
	ld.shared.u32 	%r1519, [%r2173+4480];
	ld.shared.u32 	%r1520, [%r2175+2476];
	// begin inline asm
	dp4a.s32.s32 %r1518, %r1519, %r1520, %r1390;
	// end inline asm
	ld.shared.u32 	%r1523, [%r2173+4704];
	ld.shared.u32 	%r1524, [%r2175+428];
	// begin inline asm
	dp4a.s32.s32 %r1522, %r1523, %r1524, %r1394;
	// end inline asm
	ld.shared.u32 	%r1527, [%r2173+4704];
	ld.shared.u32 	%r1528, [%r2175+2476];
	// begin inline asm
	dp4a.s32.s32 %r1526, %r1527, %r1528, %r1398;
	// end inline asm
	ld.shared.u32 	%r1531, [%r2173+4928];
	ld.shared.u32 	%r1532, [%r2175+176];
	// begin inline asm
	dp4a.s32.s32 %r1530, %r1531, %r1532, %r1402;
	// end inline asm
	ld.shared.u32 	%r1535, [%r2173+4928];
	ld.shared.u32 	%r1536, [%r2175+2224];
	// begin inline asm
	dp4a.s32.s32 %r1534, %r1535, %r1536, %r1406;
	// end inline asm
	ld.shared.u32 	%r1539, [%r2173+5152];
	ld.shared.u32 	%r1540, [%r2175+176];
	// begin inline asm
	dp4a.s32.s32 %r1538, %r1539, %r1540, %r1410;
	// end inline asm
	ld.shared.u32 	%r1543, [%r2173+5152];
	ld.shared.u32 	%r1544, [%r2175+2224];
	// begin inline asm
	dp4a.s32.s32 %r1542, %r1543, %r1544, %r1414;
	// end inline asm
	ld.shared.u32 	%r1547, [%r2173+4928];
	ld.shared.u32 	%r1548, [%r2175+180];
	// begin inline asm
	dp4a.s32.s32 %r1546, %r1547, %r1548, %r1418;
	// end inline asm
	ld.shared.u32 	%r1551, [%r2173+4928];
	ld.shared.u32 	%r1552, [%r2175+2228];
	// begin inline asm
	dp4a.s32.s32 %r1550, %r1551, %r1552, %r1422;
	// end inline asm
	ld.shared.u32 	%r1555, [%r2173+5152];
	ld.shared.u32 	%r1556, [%r2175+180];
	// begin inline asm
	dp4a.s32.s32 %r1554, %r1555, %r1556, %r1426;
	// end inline asm
	ld.shared.u32 	%r1559, [%r2173+5152];
	ld.shared.u32 	%r1560, [%r2175+2228];
	// begin inline asm
	dp4a.s32.s32 %r1558, %r1559, %r1560, %r1430;
	// end inline asm
	ld.shared.u32 	%r1563, [%r2173+4928];
	ld.shared.u32 	%r1564, [%r2175+184];
	// begin inline asm
	dp4a.s32.s32 %r1562, %r1563, %r1564, %r1434;
	// end inline asm
	ld.shared.u32 	%r1567, [%r2173+4928];
	ld.shared.u32 	%r1568, [%r2175+2232];
	// begin inline asm
	dp4a.s32.s32 %r1566, %r1567, %r1568, %r1438;
	// end inline asm
	ld.shared.u32 	%r1571, [%r2173+5152];
	ld.shared.u32 	%r1572, [%r2175+184];
	// begin inline asm
	dp4a.s32.s32 %r1570, %r1571, %r1572, %r1442;
	// end inline asm
	ld.shared.u32 	%r1575, [%r2173+5152];
	ld.shared.u32 	%r1576, [%r2175+2232];
	// begin inline asm
	dp4a.s32.s32 %r1574, %r1575, %r1576, %r1446;
	// end inline asm
	ld.shared.u32 	%r1579, [%r2173+4928];
	ld.shared.u32 	%r1580, [%r2175+188];
	// begin inline asm
	dp4a.s32.s32 %r1578, %r1579, %r1580, %r1450;
	// end inline asm
	ld.shared.u32 	%r1583, [%r2173+4928];
	ld.shared.u32 	%r1584, [%r2175+2236];
	// begin inline asm
	dp4a.s32.s32 %r1582, %r1583, %r1584, %r1454;
	// end inline asm
	ld.shared.u32 	%r1587, [%r2173+5152];
	ld.shared.u32 	%r1588, [%r2175+188];
	// begin inline asm
	dp4a.s32.s32 %r1586, %r1587, %r1588, %r1458;
	// end inline asm
	ld.shared.u32 	%r1591, [%r2173+5152];
	ld.shared.u32 	%r1592, [%r2175+2236];
	// begin inline asm
	dp4a.s32.s32 %r1590, %r1591, %r1592, %r1462;
	// end inline asm
	ld.shared.u32 	%r1595, [%r2173+4928];
	ld.shared.u32 	%r1596, [%r2175+432];
	// begin inline asm
	dp4a.s32.s32 %r1594, %r1595, %r1596, %r1466;
	// end inline asm
	ld.shared.u32 	%r1599, [%r2173+4928];
	ld.shared.u32 	%r1600, [%r2175+2480];
	// begin inline asm
	dp4a.s32.s32 %r1598, %r1599, %r1600, %r1470;
	// end inline asm
	ld.shared.u32 	%r1603, [%r2173+5152];
	ld.shared.u32 	%r1604, [%r2175+432];
	// begin inline asm
	dp4a.s32.s32 %r1602, %r1603, %r1604, %r1474;
	// end inline asm
	ld.shared.u32 	%r1607, [%r2173+5152];
	ld.shared.u32 	%r1608, [%r2175+2480];
	// begin inline asm
	dp4a.s32.s32 %r1606, %r1607, %r1608, %r1478;
	// end inline asm
	ld.shared.u32 	%r1611, [%r2173+4928];
	ld.shared.u32 	%r1612, [%r2175+436];
	// begin inline asm
	dp4a.s32.s32 %r1610, %r1611, %r1612, %r1482;
	// end inline asm
	ld.shared.u32 	%r1615, [%r2173+4928];
	ld.shared.u32 	%r1616, [%r2175+2484];
	// begin inline asm
	dp4a.s32.s32 %r1614, %r1615, %r1616, %r1486;
	// end inline asm
	ld.shared.u32 	%r1619, [%r2173+5152];
	ld.shared.u32 	%r1620, [%r2175+436];
	// begin inline asm
	dp4a.s32.s32 %r1618, %r1619, %r1620, %r1490;
	// end inline asm
	ld.shared.u32 	%r1623, [%r2173+5152];
	ld.shared.u32 	%r1624, [%r2175+2484];
	// begin inline asm
	dp4a.s32.s32 %r1622, %r1623, %r1624, %r1494;
	// end inline asm
	ld.shared.u32 	%r1627, [%r2173+4928];
	ld.shared.u32 	%r1628, [%r2175+440];
	// begin inline asm
	dp4a.s32.s32 %r1626, %r1627, %r1628, %r1498;
	// end inline asm
	ld.shared.u32 	%r1631, [%r2173+4928];
	ld.shared.u32 	%r1632, [%r2175+2488];
	// begin inline asm
	dp4a.s32.s32 %r1630, %r1631, %r1632, %r1502;
	// end inline asm
	ld.shared.u32 	%r1635, [%r2173+5152];
	ld.shared.u32 	%r1636, [%r2175+440];
	// begin inline asm
	dp4a.s32.s32 %r1634, %r1635, %r1636, %r1506;
	// end inline asm
	ld.shared.u32 	%r1639, [%r2173+5152];
	ld.shared.u32 	%r1640, [%r2175+2488];
	// begin inline asm
	dp4a.s32.s32 %r1638, %r1639, %r1640, %r1510;
	// end inline asm
	ld.shared.u32 	%r1643, [%r2173+4928];
	ld.shared.u32 	%r1644, [%r2175+444];
	// begin inline asm
	dp4a.s32.s32 %r1642, %r1643, %r1644, %r1514;
	// end inline asm
	ld.shared.u32 	%r1647, [%r2173+4928];
	ld.shared.u32 	%r1648, [%r2175+2492];
	// begin inline asm
	dp4a.s32.s32 %r1646, %r1647, %r1648, %r1518;
	// end inline asm
	ld.shared.u32 	%r1651, [%r2173+5152];
	ld.shared.u32 	%r1652, [%r2175+444];
	// begin inline asm
	dp4a.s32.s32 %r1650, %r1651, %r1652, %r1522;
	// end inline asm
	ld.shared.u32 	%r1655, [%r2173+5152];
	ld.shared.u32 	%r1656, [%r2175+2492];
	// begin inline asm
	dp4a.s32.s32 %r1654, %r1655, %r1656, %r1526;
	// end inline asm
	ld.shared.u32 	%r1659, [%r2173+5376];
	ld.shared.u32 	%r1660, [%r2175+192];
	// begin inline asm
	dp4a.s32.s32 %r1658, %r1659, %r1660, %r1530;
	// end inline asm
	ld.shared.u32 	%r1663, [%r2173+5376];
	ld.shared.u32 	%r1664, [%r2175+2240];
	// begin inline asm
	dp4a.s32.s32 %r1662, %r1663, %r1664, %r1534;
	// end inline asm
	ld.shared.u32 	%r1667, [%r2173+5600];
	ld.shared.u32 	%r1668, [%r2175+192];
	// begin inline asm
	dp4a.s32.s32 %r1666, %r1667, %r1668, %r1538;
	// end inline asm
	ld.shared.u32 	%r1671, [%r2173+5600];
	ld.shared.u32 	%r1672, [%r2175+2240];
	// begin inline asm
	dp4a.s32.s32 %r1670, %r1671, %r1672, %r1542;
	// end inline asm
	ld.shared.u32 	%r1675, [%r2173+5376];
	ld.shared.u32 	%r1676, [%r2175+196];
	// begin inline asm
	dp4a.s32.s32 %r1674, %r1675, %r1676, %r1546;
	// end inline asm
	ld.shared.u32 	%r1679, [%r2173+5376];
	ld.shared.u32 	%r1680, [%r2175+2244];
	// begin inline asm
	dp4a.s32.s32 %r1678, %r1679, %r1680, %r1550;
	// end inline asm
	ld.shared.u32 	%r1683, [%r2173+5600];
	ld.shared.u32 	%r1684, [%r2175+196];
	// begin inline asm
	dp4a.s32.s32 %r1682, %r1683, %r1684, %r1554;
	// end inline asm
	ld.shared.u32 	%r1687, [%r2173+5600];
	ld.shared.u32 	%r1688, [%r2175+2244];
	// begin inline asm
	dp4a.s32.s32 %r1686, %r1687, %r1688, %r1558;
	// end inline asm
	ld.shared.u32 	%r1691, [%r2173+5376];
	ld.shared.u32 	%r1692, [%r2175+200];
	// begin inline asm
	dp4a.s32.s32 %r1690, %r1691, %r1692, %r1562;
	// end inline asm
	ld.shared.u32 	%r1695, [%r2173+5376];
	ld.shared.u32 	%r1696, [%r2175+2248];
	// begin inline asm
	dp4a.s32.s32 %r1694, %r1695, %r1696, %r1566;
	// end inline asm
	ld.shared.u32 	%r1699, [%r2173+5600];
	ld.shared.u32 	%r1700, [%r2175+200];
	// begin inline asm
	dp4a.s32.s32 %r1698, %r1699, %r1700, %r1570;
	// end inline asm
	ld.shared.u32 	%r1703, [%r2173+5600];
	ld.shared.u32 	%r1704, [%r2175+2248];
	// begin inline asm
	dp4a.s32.s32 %r1702, %r1703, %r1704, %r1574;
	// end inline asm
	ld.shared.u32 	%r1707, [%r2173+5376];
	ld.shared.u32 	%r1708, [%r2175+204];
	// begin inline asm
	dp4a.s32.s32 %r1706, %r1707, %r1708, %r1578;
	// end inline asm
	ld.shared.u32 	%r1711, [%r2173+5376];
	ld.shared.u32 	%r1712, [%r2175+2252];
	// begin inline asm
	dp4a.s32.s32 %r1710, %r1711, %r1712, %r1582;
	// end inline asm
	ld.shared.u32 	%r1715, [%r2173+5600];
	ld.shared.u32 	%r1716, [%r2175+204];
	// begin inline asm
	dp4a.s32.s32 %r1714, %r1715, %r1716, %r1586;
	// end inline asm
	ld.shared.u32 	%r1719, [%r2173+5600];
	ld.shared.u32 	%r1720, [%r2175+2252];
	// begin inline asm
	dp4a.s32.s32 %r1718, %r1719, %r1720, %r1590;
	// end inline asm
	ld.shared.u32 	%r1723, [%r2173+5376];
	ld.shared.u32 	%r1724, [%r2175+448];
	// begin inline asm
	dp4a.s32.s32 %r1722, %r1723, %r1724, %r1594;
	// end inline asm
	ld.shared.u32 	%r1727, [%r2173+5376];
	ld.shared.u32 	%r1728, [%r2175+2496];
	// begin inline asm
	dp4a.s32.s32 %r1726, %r1727, %r1728, %r1598;
	// end inline asm
	ld.shared.u32 	%r1731, [%r2173+5600];
	ld.shared.u32 	%r1732, [%r2175+448];
	// begin inline asm
	dp4a.s32.s32 %r1730, %r1731, %r1732, %r1602;
	// end inline asm
	ld.shared.u32 	%r1735, [%r2173+5600];
	ld.shared.u32 	%r1736, [%r2175+2496];
	// begin inline asm
	dp4a.s32.s32 %r1734, %r1735, %r1736, %r1606;
	// end inline asm
	ld.shared.u32 	%r1739, [%r2173+5376];
	ld.shared.u32 	%r1740, [%r2175+452];
	// begin inline asm
	dp4a.s32.s32 %r1738, %r1739, %r1740, %r1610;
	// end inline asm
	ld.shared.u32 	%r1743, [%r2173+5376];
	ld.shared.u32 	%r1744, [%r2175+2500];
	// begin inline asm
	dp4a.s32.s32 %r1742, %r1743, %r1744, %r1614;
	// end inline asm
	ld.shared.u32 	%r1747, [%r2173+5600];
	ld.shared.u32 	%r1748, [%r2175+452];
	// begin inline asm
	dp4a.s32.s32 %r1746, %r1747, %r1748, %r1618;
	// end inline asm
	ld.shared.u32 	%r1751, [%r2173+5600];
	ld.shared.u32 	%r1752, [%r2175+2500];
	// begin inline asm
	dp4a.s32.s32 %r1750, %r1751, %r1752, %r1622;
	// end inline asm
	ld.shared.u32 	%r1755, [%r2173+5376];
	ld.shared.u32 	%r1756, [%r2175+456];
	// begin inline asm
	dp4a.s32.s32 %r1754, %r1755, %r1756, %r1626;
	// end inline asm
	ld.shared.u32 	%r1759, [%r2173+5376];
	ld.shared.u32 	%r1760, [%r2175+2504];
	// begin inline asm
	dp4a.s32.s32 %r1758, %r1759, %r1760, %r1630;
	// end inline asm
	ld.shared.u32 	%r1763, [%r2173+5600];
	ld.shared.u32 	%r1764, [%r2175+456];
	// begin inline asm
	dp4a.s32.s32 %r1762, %r1763, %r1764, %r1634;
	// end inline asm
	ld.shared.u32 	%r1767, [%r2173+5600];
	ld.shared.u32 	%r1768, [%r2175+2504];
	// begin inline asm
	dp4a.s32.s32 %r1766, %r1767, %r1768, %r1638;
	// end inline asm
	ld.shared.u32 	%r1771, [%r2173+5376];
	ld.shared.u32 	%r1772, [%r2175+460];
	// begin inline asm
	dp4a.s32.s32 %r1770, %r1771, %r1772, %r1642;
	// end inline asm
	ld.shared.u32 	%r1775, [%r2173+5376];
	ld.shared.u32 	%r1776, [%r2175+2508];
	// begin inline asm
	dp4a.s32.s32 %r1774, %r1775, %r1776, %r1646;
	// end inline asm
	ld.shared.u32 	%r1779, [%r2173+5600];
	ld.shared.u32 	%r1780, [%r2175+460];
	// begin inline asm
	dp4a.s32.s32 %r1778, %r1779, %r1780, %r1650;
	// end inline asm
	ld.shared.u32 	%r1783, [%r2173+5600];
	ld.shared.u32 	%r1784, [%r2175+2508];
	// begin inline asm
	dp4a.s32.s32 %r1782, %r1783, %r1784, %r1654;
	// end inline asm
	ld.shared.u32 	%r1787, [%r2173+5824];
	ld.shared.u32 	%r1788, [%r2175+208];
	// begin inline asm
	dp4a.s32.s32 %r1786, %r1787, %r1788, %r1658;
	// end inline asm
	ld.shared.u32 	%r1791, [%r2173+5824];
	ld.shared.u32 	%r1792, [%r2175+2256];
	// begin inline asm
	dp4a.s32.s32 %r1790, %r1791, %r1792, %r1662;
	// end inline asm
	ld.shared.u32 	%r1795, [%r2173+6048];
	ld.shared.u32 	%r1796, [%r2175+208];
	// begin inline asm
	dp4a.s32.s32 %r1794, %r1795, %r1796, %r1666;
	// end inline asm
	ld.shared.u32 	%r1799, [%r2173+6048];
	ld.shared.u32 	%r1800, [%r2175+2256];
	// begin inline asm
	dp4a.s32.s32 %r1798, %r1799, %r1800, %r1670;
	// end inline asm
	ld.shared.u32 	%r1803, [%r2173+5824];
	ld.shared.u32 	%r1804, [%r2175+212];
	// begin inline asm
	dp4a.s32.s32 %r1802, %r1803, %r1804, %r1674;
	// end inline asm
	ld.shared.u32 	%r1807, [%r2173+5824];
	ld.shared.u32 	%r1808, [%r2175+2260];
	// begin inline asm
	dp4a.s32.s32 %r1806, %r1807, %r1808, %r1678;
	// end inline asm
	ld.shared.u32 	%r1811, [%r2173+6048];
	ld.shared.u32 	%r1812, [%r2175+212];
	// begin inline asm
	dp4a.s32.s32 %r1810, %r1811, %r1812, %r1682;
	// end inline asm
	ld.shared.u32 	%r1815, [%r2173+6048];
	ld.shared.u32 	%r1816, [%r2175+2260];
	// begin inline asm
	dp4a.s32.s32 %r1814, %r1815, %r1816, %r1686;
	// end inline asm
	ld.shared.u32 	%r1819, [%r2173+5824];
	ld.shared.u32 	%r1820, [%r2175+216];
	// begin inline asm
	dp4a.s32.s32 %r1818, %r1819, %r1820, %r1690;
	// end inline asm
	ld.shared.u32 	%r1823, [%r2173+5824];
	ld.shared.u32 	%r1824, [%r2175+2264];
	// begin inline asm
	dp4a.s32.s32 %r1822, %r1823, %r1824, %r1694;
	// end inline asm
	ld.shared.u32 	%r1827, [%r2173+6048];
	ld.shared.u32 	%r1828, [%r2175+216];
	// begin inline asm
	dp4a.s32.s32 %r1826, %r1827, %r1828, %r1698;
	// end inline asm
	ld.shared.u32 	%r1831, [%r2173+6048];
	ld.shared.u32 	%r1832, [%r2175+2264];
	// begin inline asm
	dp4a.s32.s32 %r1830, %r1831, %r1832, %r1702;
	// end inline asm
	ld.shared.u32 	%r1835, [%r2173+5824];
	ld.shared.u32 	%r1836, [%r2175+220];
	// begin inline asm
	dp4a.s32.s32 %r1834, %r1835, %r1836, %r1706;
	// end inline asm
	ld.shared.u32 	%r1839, [%r2173+5824];
	ld.shared.u32 	%r1840, [%r2175+2268];
	// begin inline asm
	dp4a.s32.s32 %r1838, %r1839, %r1840, %r1710;
	// end inline asm
	ld.shared.u32 	%r1843, [%r2173+6048];
	ld.shared.u32 	%r1844, [%r2175+220];
	// begin inline asm
	dp4a.s32.s32 %r1842, %r1843, %r1844, %r1714;
	// end inline asm
	ld.shared.u32 	%r1847, [%r2173+6048];
	ld.shared.u32 	%r1848, [%r2175+2268];
	// begin inline asm
	dp4a.s32.s32 %r1846, %r1847, %r1848, %r1718;
	// end inline asm
	ld.shared.u32 	%r1851, [%r2173+5824];
	ld.shared.u32 	%r1852, [%r2175+464];
	// begin inline asm
	dp4a.s32.s32 %r1850, %r1851, %r1852, %r1722;
	// end inline asm
	ld.shared.u32 	%r1855, [%r2173+5824];
	ld.shared.u32 	%r1856, [%r2175+2512];
	// begin inline asm
	dp4a.s32.s32 %r1854, %r1855, %r1856, %r1726;
	// end inline asm
	ld.shared.u32 	%r1859, [%r2173+6048];
	ld.shared.u32 	%r1860, [%r2175+464];
	// begin inline asm
	dp4a.s32.s32 %r1858, %r1859, %r1860, %r1730;
	// end inline asm
	ld.shared.u32 	%r1863, [%r2173+6048];
	ld.shared.u32 	%r1864, [%r2175+2512];
	// begin inline asm
	dp4a.s32.s32 %r1862, %r1863, %r1864, %r1734;
	// end inline asm
	ld.shared.u32 	%r1867, [%r2173+5824];
	ld.shared.u32 	%r1868, [%r2175+468];
	// begin inline asm
	dp4a.s32.s32 %r1866, %r1867, %r1868, %r1738;
	// end inline asm
	ld.shared.u32 	%r1871, [%r2173+5824];
	ld.shared.u32 	%r1872, [%r2175+2516];
	// begin inline asm
	dp4a.s32.s32 %r1870, %r1871, %r1872, %r1742;
	// end inline asm
	ld.shared.u32 	%r1875, [%r2173+6048];
	ld.shared.u32 	%r1876, [%r2175+468];
	// begin inline asm
	dp4a.s32.s32 %r1874, %r1875, %r1876, %r1746;
	// end inline asm
	ld.shared.u32 	%r1879, [%r2173+6048];
	ld.shared.u32 	%r1880, [%r2175+2516];
	// begin inline asm
	dp4a.s32.s32 %r1878, %r1879, %r1880, %r1750;
	// end inline asm
	ld.shared.u32 	%r1883, [%r2173+5824];
	ld.shared.u32 	%r1884, [%r2175+472];
	// begin inline asm
	dp4a.s32.s32 %r1882, %r1883, %r1884, %r1754;
	// end inline asm
	ld.shared.u32 	%r1887, [%r2173+5824];
	ld.shared.u32 	%r1888, [%r2175+2520];
	// begin inline asm
	dp4a.s32.s32 %r1886, %r1887, %r1888, %r1758;
	// end inline asm
	ld.shared.u32 	%r1891, [%r2173+6048];
	ld.shared.u32 	%r1892, [%r2175+472];
	// begin inline asm
	dp4a.s32.s32 %r1890, %r1891, %r1892, %r1762;
	// end inline asm
	ld.shared.u32 	%r1895, [%r2173+6048];
	ld.shared.u32 	%r1896, [%r2175+2520];
	// begin inline asm
	dp4a.s32.s32 %r1894, %r1895, %r1896, %r1766;
	// end inline asm
	ld.shared.u32 	%r1899, [%r2173+5824];
	ld.shared.u32 	%r1900, [%r2175+476];
	// begin inline asm
	dp4a.s32.s32 %r1898, %r1899, %r1900, %r1770;
	// end inline asm
	ld.shared.u32 	%r1903, [%r2173+5824];
	ld.shared.u32 	%r1904, [%r2175+2524];
	// begin inline asm
	dp4a.s32.s32 %r1902, %r1903, %r1904, %r1774;
	// end inline asm
	ld.shared.u32 	%r1907, [%r2173+6048];
	ld.shared.u32 	%r1908, [%r2175+476];
	// begin inline asm
	dp4a.s32.s32 %r1906, %r1907, %r1908, %r1778;
	// end inline asm
	ld.shared.u32 	%r1911, [%r2173+6048];
	ld.shared.u32 	%r1912, [%r2175+2524];
	// begin inline asm
	dp4a.s32.s32 %r1910, %r1911, %r1912, %r1782;
	// end inline asm
	ld.shared.u32 	%r1915, [%r2173+6272];
	ld.shared.u32 	%r1916, [%r2175+224];
	// begin inline asm
	dp4a.s32.s32 %r1914, %r1915, %r1916, %r1786;
	// end inline asm
	ld.shared.u32 	%r1919, [%r2173+6272];
	ld.shared.u32 	%r1920, [%r2175+2272];
	// begin inline asm
	dp4a.s32.s32 %r1918, %r1919, %r1920, %r1790;
	// end inline asm
	ld.shared.u32 	%r1923, [%r2173+6496];
	ld.shared.u32 	%r1924, [%r2175+224];
	// begin inline asm
	dp4a.s32.s32 %r1922, %r1923, %r1924, %r1794;
	// end inline asm
	ld.shared.u32 	%r1927, [%r2173+6496];
	ld.shared.u32 	%r1928, [%r2175+2272];
	// begin inline asm
	dp4a.s32.s32 %r1926, %r1927, %r1928, %r1798;
	// end inline asm
	ld.shared.u32 	%r1931, [%r2173+6272];
	ld.shared.u32 	%r1932, [%r2175+228];
	// begin inline asm
	dp4a.s32.s32 %r1930, %r1931, %r1932, %r1802;
	// end inline asm
	ld.shared.u32 	%r1935, [%r2173+6272];
	ld.shared.u32 	%r1936, [%r2175+2276];
	// begin inline asm
	dp4a.s32.s32 %r1934, %r1935, %r1936, %r1806;
	// end inline asm
	ld.shared.u32 	%r1939, [%r2173+6496];
	ld.shared.u32 	%r1940, [%r2175+228];
	// begin inline asm
	dp4a.s32.s32 %r1938, %r1939, %r1940, %r1810;
	// end inline asm
	ld.shared.u32 	%r1943, [%r2173+6496];
	ld.shared.u32 	%r1944, [%r2175+2276];
	// begin inline asm
	dp4a.s32.s32 %r1942, %r1943, %r1944, %r1814;
	// end inline asm
	ld.shared.u32 	%r1947, [%r2173+6272];
	ld.shared.u32 	%r1948, [%r2175+232];
	// begin inline asm
	dp4a.s32.s32 %r1946, %r1947, %r1948, %r1818;
	// end inline asm
	ld.shared.u32 	%r1951, [%r2173+6272];
	ld.shared.u32 	%r1952, [%r2175+2280];
	// begin inline asm
	dp4a.s32.s32 %r1950, %r1951, %r1952, %r1822;
	// end inline asm
	ld.shared.u32 	%r1955, [%r2173+6496];
	ld.shared.u32 	%r1956, [%r2175+232];
	// begin inline asm
	dp4a.s32.s32 %r1954, %r1955, %r1956, %r1826;
	// end inline asm
	ld.shared.u32 	%r1959, [%r2173+6496];
	ld.shared.u32 	%r1960, [%r2175+2280];
	// begin inline asm
	dp4a.s32.s32 %r1958, %r1959, %r1960, %r1830;
	// end inline asm
	ld.shared.u32 	%r1963, [%r2173+6272];
	ld.shared.u32 	%r1964, [%r2175+236];
	// begin inline asm
	dp4a.s32.s32 %r1962, %r1963, %r1964, %r1834;
	// end inline asm
	ld.shared.u32 	%r1967, [%r2173+6272];
	ld.shared.u32 	%r1968, [%r2175+2284];
	// begin inline asm
	dp4a.s32.s32 %r1966, %r1967, %r1968, %r1838;
	// end inline asm
	ld.shared.u32 	%r1971, [%r2173+6496];
	ld.shared.u32 	%r1972, [%r2175+236];
	// begin inline asm
	dp4a.s32.s32 %r1970, %r1971, %r1972, %r1842;
	// end inline asm
	ld.shared.u32 	%r1975, [%r2173+6496];
	ld.shared.u32 	%r1976, [%r2175+2284];
	// begin inline asm
	dp4a.s32.s32 %r1974, %r1975, %r1976, %r1846;
	// end inline asm
	ld.shared.u32 	%r1979, [%r2173+6272];
	ld.shared.u32 	%r1980, [%r2175+480];
	// begin inline asm
	dp4a.s32.s32 %r1978, %r1979, %r1980, %r1850;
	// end inline asm
	ld.shared.u32 	%r1983, [%r2173+6272];
	ld.shared.u32 	%r1984, [%r2175+2528];
	// begin inline asm
	dp4a.s32.s32 %r1982, %r1983, %r1984, %r1854;
	// end inline asm
	ld.shared.u32 	%r1987, [%r2173+6496];
	ld.shared.u32 	%r1988, [%r2175+480];
	// begin inline asm
	dp4a.s32.s32 %r1986, %r1987, %r1988, %r1858;
	// end inline asm
	ld.shared.u32 	%r1991, [%r2173+6496];
	ld.shared.u32 	%r1992, [%r2175+2528];
	// begin inline asm
	dp4a.s32.s32 %r1990, %r1991, %r1992, %r1862;
	// end inline asm
	ld.shared.u32 	%r1995, [%r2173+6272];
	ld.shared.u32 	%r1996, [%r2175+484];
	// begin inline asm
	dp4a.s32.s32 %r1994, %r1995, %r1996, %r1866;
	// end inline asm
	ld.shared.u32 	%r1999, [%r2173+6272];
	ld.shared.u32 	%r2000, [%r2175+2532];
	// begin inline asm
	dp4a.s32.s32 %r1998, %r1999, %r2000, %r1870;
	// end inline asm
	ld.shared.u32 	%r2003, [%r2173+6496];
	ld.shared.u32 	%r2004, [%r2175+484];
	// begin inline asm
	dp4a.s32.s32 %r2002, %r2003, %r2004, %r1874;
	// end inline asm
	ld.shared.u32 	%r2007, [%r2173+6496];
	ld.shared.u32 	%r2008, [%r2175+2532];
	// begin inline asm
	dp4a.s32.s32 %r2006, %r2007, %r2008, %r1878;
	// end inline asm
	ld.shared.u32 	%r2011, [%r2173+6272];
	ld.shared.u32 	%r2012, [%r2175+488];
	// begin inline asm
	dp4a.s32.s32 %r2010, %r2011, %r2012, %r1882;
	// end inline asm
	ld.shared.u32 	%r2015, [%r2173+6272];
	ld.shared.u32 	%r2016, [%r2175+2536];
	// begin inline asm
	dp4a.s32.s32 %r2014, %r2015, %r2016, %r1886;
	// end inline asm
	ld.shared.u32 	%r2019, [%r2173+6496];
	ld.shared.u32 	%r2020, [%r2175+488];
	// begin inline asm
	dp4a.s32.s32 %r2018, %r2019, %r2020, %r1890;
	// end inline asm
	ld.shared.u32 	%r2023, [%r2173+6496];
	ld.shared.u32 	%r2024, [%r2175+2536];
	// begin inline asm
	dp4a.s32.s32 %r2022, %r2023, %r2024, %r1894;
	// end inline asm
	ld.shared.u32 	%r2027, [%r2173+6272];
	ld.shared.u32 	%r2028, [%r2175+492];
	// begin inline asm
	dp4a.s32.s32 %r2026, %r2027, %r2028, %r1898;
	// end inline asm
	ld.shared.u32 	%r2031, [%r2173+6272];
	ld.shared.u32 	%r2032, [%r2175+2540];
	// begin inline asm
	dp4a.s32.s32 %r2030, %r2031, %r2032, %r1902;
	// end inline asm
	ld.shared.u32 	%r2035, [%r2173+6496];
	ld.shared.u32 	%r2036, [%r2175+492];
	// begin inline asm
	dp4a.s32.s32 %r2034, %r2035, %r2036, %r1906;
	// end inline asm
	ld.shared.u32 	%r2039, [%r2173+6496];
	ld.shared.u32 	%r2040, [%r2175+2540];
	// begin inline asm
	dp4a.s32.s32 %r2038, %r2039, %r2040, %r1910;
	// end inline asm
	ld.shared.u32 	%r2043, [%r2173+6720];
	ld.shared.u32 	%r2044, [%r2175+240];
	// begin inline asm
	dp4a.s32.s32 %r2042, %r2043, %r2044, %r1914;
	// end inline asm
	ld.shared.u32 	%r2047, [%r2173+6720];
	ld.shared.u32 	%r2048, [%r2175+2288];
	// begin inline asm
	dp4a.s32.s32 %r2046, %r2047, %r2048, %r1918;
	// end inline asm
	ld.shared.u32 	%r2051, [%r2173+6944];
	ld.shared.u32 	%r2052, [%r2175+240];
	// begin inline asm
	dp4a.s32.s32 %r2050, %r2051, %r2052, %r1922;
	// end inline asm
	ld.shared.u32 	%r2055, [%r2173+6944];
	ld.shared.u32 	%r2056, [%r2175+2288];
	// begin inline asm
	dp4a.s32.s32 %r2054, %r2055, %r2056, %r1926;
	// end inline asm
	ld.shared.u32 	%r2059, [%r2173+6720];
	ld.shared.u32 	%r2060, [%r2175+244];
	// begin inline asm
	dp4a.s32.s32 %r2058, %r2059, %r2060, %r1930;
	// end inline asm
	ld.shared.u32 	%r2063, [%r2173+6720];
	ld.shared.u32 	%r2064, [%r2175+2292];
	// begin inline asm
	dp4a.s32.s32 %r2062, %r2063, %r2064, %r1934;
	// end inline asm
	ld.shared.u32 	%r2067, [%r2173+6944];
	ld.shared.u32 	%r2068, [%r2175+244];
	// begin inline asm
	dp4a.s32.s32 %r2066, %r2067, %r2068, %r1938;
	// end inline asm
	ld.shared.u32 	%r2071, [%r2173+6944];
	ld.shared.u32 	%r2072, [%r2175+2292];
	// begin inline asm
	dp4a.s32.s32 %r2070, %r2071, %r2072, %r1942;
	// end inline asm
	ld.shared.u32 	%r2075, [%r2173+6720];
	ld.shared.u32 	%r2076, [%r2175+248];
	// begin inline asm
	dp4a.s32.s32 %r2074, %r2075, %r2076, %r1946;
	// end inline asm
	ld.shared.u32 	%r2079, [%r2173+6720];
	ld.shared.u32 	%r2080, [%r2175+2296];
	// begin inline asm
	dp4a.s32.s32 %r2078, %r2079, %r2080, %r1950;
	// end inline asm
	ld.shared.u32 	%r2083, [%r2173+6944];
	ld.shared.u32 	%r2084, [%r2175+248];
	// begin inline asm
	dp4a.s32.s32 %r2082, %r2083, %r2084, %r1954;
	// end inline asm
	ld.shared.u32 	%r2087, [%r2173+6944];
	ld.shared.u32 	%r2088, [%r2175+2296];
	// begin inline asm
	dp4a.s32.s32 %r2086, %r2087, %r2088, %r1958;
	// end inline asm
	ld.shared.u32 	%r2091, [%r2173+6720];
	ld.shared.u32 	%r2092, [%r2175+252];
	// begin inline asm
	dp4a.s32.s32 %r2090, %r2091, %r2092, %r1962;
	// end inline asm
	ld.shared.u32 	%r2095, [%r2173+6720];
	ld.shared.u32 	%r2096, [%r2175+2300];
	// begin inline asm
	dp4a.s32.s32 %r2094, %r2095, %r2096, %r1966;
	// end inline asm
	ld.shared.u32 	%r2099, [%r2173+6944];
	ld.shared.u32 	%r2100, [%r2175+252];
	// begin inline asm
	dp4a.s32.s32 %r2098, %r2099, %r2100, %r1970;
	// end inline asm
	ld.shared.u32 	%r2103, [%r2173+6944];
	ld.shared.u32 	%r2104, [%r2175+2300];
	// begin inline asm
	dp4a.s32.s32 %r2102, %r2103, %r2104, %r1974;
	// end inline asm
	ld.shared.u32 	%r2107, [%r2173+6720];
	ld.shared.u32 	%r2108, [%r2175+496];
	// begin inline asm
	dp4a.s32.s32 %r2106, %r2107, %r2108, %r1978;
	// end inline asm
	ld.shared.u32 	%r2111, [%r2173+6720];
	ld.shared.u32 	%r2112, [%r2175+2544];
	// begin inline asm
	dp4a.s32.s32 %r2110, %r2111, %r2112, %r1982;
	// end inline asm
	ld.shared.u32 	%r2115, [%r2173+6944];
	ld.shared.u32 	%r2116, [%r2175+496];
	// begin inline asm
	dp4a.s32.s32 %r2114, %r2115, %r2116, %r1986;
	// end inline asm
	ld.shared.u32 	%r2119, [%r2173+6944];
	ld.shared.u32 	%r2120, [%r2175+2544];
	// begin inline asm
	dp4a.s32.s32 %r2118, %r2119, %r2120, %r1990;
	// end inline asm
	ld.shared.u32 	%r2123, [%r2173+6720];
	ld.shared.u32 	%r2124, [%r2175+500];
	// begin inline asm
	dp4a.s32.s32 %r2122, %r2123, %r2124, %r1994;
	// end inline asm
	ld.shared.u32 	%r2127, [%r2173+6720];
	ld.shared.u32 	%r2128, [%r2175+2548];
	// begin inline asm
	dp4a.s32.s32 %r2126, %r2127, %r2128, %r1998;
	// end inline asm
	ld.shared.u32 	%r2131, [%r2173+6944];
	ld.shared.u32 	%r2132, [%r2175+500];
	// begin inline asm
	dp4a.s32.s32 %r2130, %r2131, %r2132, %r2002;
	// end inline asm
	ld.shared.u32 	%r2135, [%r2173+6944];
	ld.shared.u32 	%r2136, [%r2175+2548];
	// begin inline asm
	dp4a.s32.s32 %r2134, %r2135, %r2136, %r2006;
	// end inline asm
	ld.shared.u32 	%r2139, [%r2173+6720];
	ld.shared.u32 	%r2140, [%r2175+504];
	// begin inline asm
	dp4a.s32.s32 %r2138, %r2139, %r2140, %r2010;
	// end inline asm
	ld.shared.u32 	%r2143, [%r2173+6720];
	ld.shared.u32 	%r2144, [%r2175+2552];
	// begin inline asm
	dp4a.s32.s32 %r2142, %r2143, %r2144, %r2014;
	// end inline asm
	ld.shared.u32 	%r2147, [%r2173+6944];
	ld.shared.u32 	%r2148, [%r2175+504];
	// begin inline asm
	dp4a.s32.s32 %r2146, %r2147, %r2148, %r2018;
	// end inline asm
	ld.shared.u32 	%r2151, [%r2173+6944];
	ld.shared.u32 	%r2152, [%r2175+2552];
	// begin inline asm
	dp4a.s32.s32 %r2150, %r2151, %r2152, %r2022;
	// end inline asm
	ld.shared.u32 	%r2155, [%r2173+6720];
	ld.shared.u32 	%r2156, [%r2175+508];
	// begin inline asm
	dp4a.s32.s32 %r2154, %r2155, %r2156, %r2026;
	// end inline asm
	ld.shared.u32 	%r2159, [%r2173+6720];
	ld.shared.u32 	%r2160, [%r2175+2556];
	// begin inline asm
	dp4a.s32.s32 %r2158, %r2159, %r2160, %r2030;
	// end inline asm
	ld.shared.u32 	%r2163, [%r2173+6944];
	ld.shared.u32 	%r2164, [%r2175+508];
	// begin inline asm
	dp4a.s32.s32 %r2162, %r2163, %r2164, %r2034;
	// end inline asm
	ld.shared.u32 	%r2167, [%r2173+6944];
	ld.shared.u32 	%r2168, [%r2175+2556];
	// begin inline asm
	dp4a.s32.s32 %r2166, %r2167, %r2168, %r2038;
	// end inline asm
	bar.sync 	0;
	@%p10 bra 	$L__BB73_12;
	shl.b32 	%r2176, %r2, 5;
	and.b32  	%r2177, %r2176, 7680;
	shl.b32 	%r2178, %r2, 4;
	and.b32  	%r2179, %r2178, 240;
	and.b32  	%r2180, %r55, 12;
	or.b32  	%r2182, %r2180, %r78;
	or.b32  	%r2183, %r2182, %r2177;
	or.b32  	%r2184, %r2183, %r2179;
	cvt.u64.u32 	%rd22, %r2184;
	add.s64 	%rd23, %rd2, %rd22;
	ld.global.nc.u32 	%r2185, [%rd23+256];
	mad.lo.s32 	%r2186, %r42, 224, %r55;
	mov.u32 	%r2187, _ZZ112fused_nn_conv2d_cast_fixed_point_multiply_add_cast_fixed_point_multiply_add_cast_15119380522063600768__6_kernel0E18placeholder_shared;
	add.s32 	%r2188, %r2187, %r2186;
	st.shared.u32 	[%r2188], %r2185;
$L__BB73_12:
	@%p15 bra 	$L__BB73_14;
	shl.b32 	%r2189, %r2, 5;
	add.s32 	%r2190, %r2189, 1792;
	and.b32  	%r2191, %r2190, 7680;
	shl.b32 	%r2192, %r2, 4;
	and.b32  	%r2193, %r2192, 240;
	xor.b32  	%r2194, %r2193, 128;
	and.b32  	%r2195, %r55, 12;
	or.b32  	%r2197, %r2195, %r78;
	or.b32  	%r2198, %r2197, %r2191;
	or.b32  	%r2199, %r2198, %r2194;
	cvt.u64.u32 	%rd24, %r2199;
	add.s64 	%rd25, %rd2, %rd24;
	ld.global.nc.u32 	%r2200, [%rd25+256];
	mad.lo.s32 	%r2201, %r42, 224, %r55;
	mov.u32 	%r2202, _ZZ112fused_nn_conv2d_cast_fixed_point_multiply_add_cast_fixed_point_multiply_add_cast_15119380522063600768__6_kernel0E18placeholder_shared;
	add.s32 	%r2203, %r2202, %r2201;
	st.shared.u32 	[%r2203+896], %r2200;
$L__BB73_14:
	@%p20 bra 	$L__BB73_16;
	shl.b32 	%r2204, %r2, 5;
	add.s32 	%r2205, %r2204, 3584;
	and.b32  	%r2206, %r2205, 7680;
	shl.b32 	%r2207, %r2, 4;
	and.b32  	%r2208, %r2207, 240;
	and.b32  	%r2209, %r55, 12;
	or.b32  	%r2211, %r2209, %r78;
	or.b32  	%r2212, %r2211, %r2206;
	or.b32  	%r2213, %r2212, %r2208;
	cvt.u64.u32 	%rd26, %r2213;
	add.s64 	%rd27, %rd2, %rd26;
	ld.global.nc.u32 	%r2214, [%rd27+256];
	mad.lo.s32 	%r2215, %r42, 224, %r55;
	mov.u32 	%r2216, _ZZ112fused_nn_conv2d_cast_fixed_point_multiply_add_cast_fixed_point_multiply_add_cast_15119380522063600768__6_kernel0E18placeholder_shared;
	add.s32 	%r2217, %r2216, %r2215;
	st.shared.u32 	[%r2217+1792], %r2214;
$L__BB73_16:
	@%p25 bra 	$L__BB73_18;
	shl.b32 	%r2218, %r2, 5;
	add.s32 	%r2219, %r2218, 5376;
	and.b32  	%r2220, %r2219, 7680;
	shl.b32 	%r2221, %r2, 4;
	and.b32  	%r2222, %r2221, 240;
	xor.b32  	%r2223, %r2222, 128;
	and.b32  	%r2224, %r55, 12;
	or.b32  	%r2226, %r2224, %r78;
	or.b32  	%r2227, %r2226, %r2220;
	or.b32  	%r2228, %r2227, %r2223;
	cvt.u64.u32 	%rd28, %r2228;
	add.s64 	%rd29, %rd2, %rd28;
	ld.global.nc.u32 	%r2229, [%rd29+256];
	mad.lo.s32 	%r2230, %r42, 224, %r55;
	mov.u32 	%r2231, _ZZ112fused_nn_conv2d_cast_fixed_point_multiply_add_cast_fixed_point_multiply_add_cast_15119380522063600768__6_kernel0E18placeholder_shared;
	add.s32 	%r2232, %r2231, %r2230;
	st.shared.u32 	[%r2232+2688], %r2229;
$L__BB73_18:
	@%p30 bra 	$L__BB73_20;
	shl.b32 	%r2233, %r2, 5;
	add.s32 	%r2234, %r2233, 7168;
	and.b32  	%r2235, %r2234, 7680;
	shl.b32 	%r2236, %r2, 4;
	and.b32  	%r2237, %r2236, 240;
	and.b32  	%r2238, %r55, 12;
	or.b32  	%r2240, %r2238, %r78;
	or.b32  	%r2241, %r2240, %r2235;
	or.b32  	%r2242, %r2241, %r2237;
	cvt.u64.u32 	%rd30, %r2242;
	add.s64 	%rd31, %rd2, %rd30;
	ld.global.nc.u32 	%r2243, [%rd31+256];
	mad.lo.s32 	%r2244, %r42, 224, %r55;
	mov.u32 	%r2245, _ZZ112fused_nn_conv2d_cast_fixed_point_multiply_add_cast_fixed_point_multiply_add_cast_15119380522063600768__6_kernel0E18placeholder_shared;
	add.s32 	%r2246, %r2245, %r2244;
	st.shared.u32 	[%r2246+3584], %r2243;
$L__BB73_20:
	ld.param.u64 	%rd430, [fused_nn_conv2d_cast_fixed_point_multiply_add_cast_fixed_point_multiply_add_cast_15119380522063600768__6_kernel0_param_5];
	ld.param.u64 	%rd429, [fused_nn_conv2d_cast_fixed_point_multiply_add_cast_fixed_point_multiply_add_cast_15119380522063600768__6_kernel0_param_4];
	ld.param.u64 	%rd428, [fused_nn_conv2d_cast_fixed_point_multiply_add_cast_fixed_point_multiply_add_cast_15119380522063600768__6_kernel0_param_3];
	ld.param.u64 	%rd427, [fused_nn_conv2d_cast_fixed_point_multiply_add_cast_fixed_point_multiply_add_cast_15119380522063600768__6_kernel0_param_2];
	cvta.to.global.u64 	%rd32, %rd428;
	cvta.to.global.u64 	%rd33, %rd429;
	cvta.to.global.u64 	%rd34, %rd430;
	cvta.to.global.u64 	%rd35, %rd427;
	bar.sync 	0;
	mov.u32 	%r4295, %tid.x;
	shl.b32 	%r4296, %r4295, 2;
	mov.u32 	%r4297, _ZZ112fused_nn_conv2d_cast_fixed_point_multiply_add_cast_fixed_point_multiply_add_cast_15119380522063600768__6_kernel0E15pad_data_shared;
	add.s32 	%r4298, %r4297, %r4296;
	ld.shared.u32 	%r2248, [%r4298+7168];
	shl.b32 	%r4299, %r42, 9;
	mov.u32 	%r4300, _ZZ112fused_nn_conv2d_cast_fixed_point_multiply_add_cast_fixed_point_multiply_add_cast_15119380522063600768__6_kernel0E18placeholder_shared;
	add.s32 	%r4301, %r4300, %r4299;
	ld.shared.u32 	%r2249, [%r4301];
	// begin inline asm
	dp4a.s32.s32 %r2247, %r2248, %r2249, %r2042;
	// end inline asm
	ld.shared.u32 	%r2252, [%r4298+7168];
	ld.shared.u32 	%r2253, [%r4301+2048];
	// begin inline asm
	dp4a.s32.s32 %r2251, %r2252, %r2253, %r2046;
	// end inline asm
	ld.shared.u32 	%r2256, [%r4298+7392];
	ld.shared.u32 	%r2257, [%r4301];
	// begin inline asm
	dp4a.s32.s32 %r2255, %r2256, %r2257, %r2050;
	// end inline asm
	ld.shared.u32 	%r2260, [%r4298+7392];
	ld.shared.u32 	%r2261, [%r4301+2048];
	// begin inline asm
	dp4a.s32.s32 %r2259, %r2260, %r2261, %r2054;
	// end inline asm
	ld.shared.u32 	%r2264, [%r4298+7168];
	ld.shared.u32 	%r2265, [%r4301+4];
	// begin inline asm
	dp4a.s32.s32 %r2263, %r2264, %r2265, %r2058;
	// end inline asm
	ld.shared.u32 	%r2268, [%r4298+7168];
	ld.shared.u32 	%r2269, [%r4301+2052];
	// begin inline asm
	dp4a.s32.s32 %r2267, %r2268, %r2269, %r2062;
	// end inline asm
	ld.shared.u32 	%r2272, [%r4298+7392];
	ld.shared.u32 	%r2273, [%r4301+4];
	// begin inline asm
	dp4a.s32.s32 %r2271, %r2272, %r2273, %r2066;
	// end inline asm
	ld.shared.u32 	%r2276, [%r4298+7392];
	ld.shared.u32 	%r2277, [%r4301+2052];
	// begin inline asm
	dp4a.s32.s32 %r2275, %r2276, %r2277, %r2070;
	// end inline asm
	ld.shared.u32 	%r2280, [%r4298+7168];
	ld.shared.u32 	%r2281, [%r4301+8];
	// begin inline asm
	dp4a.s32.s32 %r2279, %r2280, %r2281, %r2074;
	// end inline asm
	ld.shared.u32 	%r2284, [%r4298+7168];
	ld.shared.u32 	%r2285, [%r4301+2056];
	// begin inline asm
	dp4a.s32.s32 %r2283, %r2284, %r2285, %r2078;
	// end inline asm
	ld.shared.u32 	%r2288, [%r4298+7392];
	ld.shared.u32 	%r2289, [%r4301+8];
	// begin inline asm
	dp4a.s32.s32 %r2287, %r2288, %r2289, %r2082;
	// end inline asm
	ld.shared.u32 	%r2292, [%r4298+7392];
	ld.shared.u32 	%r2293, [%r4301+2056];
	// begin inline asm
	dp4a.s32.s32 %r2291, %r2292, %r2293, %r2086;
	// end inline asm
	ld.shared.u32 	%r2296, [%r4298+7168];
	ld.shared.u32 	%r2297, [%r4301+12];
	// begin inline asm
	dp4a.s32.s32 %r2295, %r2296, %r2297, %r2090;
	// end inline asm
	ld.shared.u32 	%r2300, [%r4298+7168];
	ld.shared.u32 	%r2301, [%r4301+2060];
	// begin inline asm
	dp4a.s32.s32 %r2299, %r2300, %r2301, %r2094;
	// end inline asm
	ld.shared.u32 	%r2304, [%r4298+7392];
	ld.shared.u32 	%r2305, [%r4301+12];
	// begin inline asm
	dp4a.s32.s32 %r2303, %r2304, %r2305, %r2098;
	// end inline asm
	ld.shared.u32 	%r2308, [%r4298+7392];
	ld.shared.u32 	%r2309, [%r4301+2060];
	// begin inline asm
	dp4a.s32.s32 %r2307, %r2308, %r2309, %r2102;
	// end inline asm
	ld.shared.u32 	%r2312, [%r4298+7168];
	ld.shared.u32 	%r2313, [%r4301+256];
	// begin inline asm
	dp4a.s32.s32 %r2311, %r2312, %r2313, %r2106;
	// end inline asm
	ld.shared.u32 	%r2316, [%r4298+7168];
	ld.shared.u32 	%r2317, [%r4301+2304];
	// begin inline asm
	dp4a.s32.s32 %r2315, %r2316, %r2317, %r2110;
	// end inline asm
	ld.shared.u32 	%r2320, [%r4298+7392];
	ld.shared.u32 	%r2321, [%r4301+256];
	// begin inline asm
	dp4a.s32.s32 %r2319, %r2320, %r2321, %r2114;
	// end inline asm
	ld.shared.u32 	%r2324, [%r4298+7392];
	ld.shared.u32 	%r2325, [%r4301+2304];
	// begin inline asm
	dp4a.s32.s32 %r2323, %r2324, %r2325, %r2118;
	// end inline asm
	ld.shared.u32 	%r2328, [%r4298+7168];
	ld.shared.u32 	%r2329, [%r4301+260];
	// begin inline asm
	dp4a.s32.s32 %r2327, %r2328, %r2329, %r2122;
	// end inline asm
	ld.shared.u32 	%r2332, [%r4298+7168];
	ld.shared.u32 	%r2333, [%r4301+2308];
	// begin inline asm
	dp4a.s32.s32 %r2331, %r2332, %r2333, %r2126;
	// end inline asm
	ld.shared.u32 	%r2336, [%r4298+7392];
	ld.shared.u32 	%r2337, [%r4301+260];
	// begin inline asm
	dp4a.s32.s32 %r2335, %r2336, %r2337, %r2130;
	// end inline asm
	ld.shared.u32 	%r2340, [%r4298+7392];
	ld.shared.u32 	%r2341, [%r4301+2308];
	// begin inline asm
	dp4a.s32.s32 %r2339, %r2340, %r2341, %r2134;
	// end inline asm
	ld.shared.u32 	%r2344, [%r4298+7168];
	ld.shared.u32 	%r2345, [%r4301+264];
	// begin inline asm
	dp4a.s32.s32 %r2343, %r2344, %r2345, %r2138;
	// end inline asm
	ld.shared.u32 	%r2348, [%r4298+7168];
	ld.shared.u32 	%r2349, [%r4301+2312];
	// begin inline asm
	dp4a.s32.s32 %r2347, %r2348, %r2349, %r2142;
	// end inline asm
	ld.shared.u32 	%r2352, [%r4298+7392];
	ld.shared.u32 	%r2353, [%r4301+264];
	// begin inline asm
	dp4a.s32.s32 %r2351, %r2352, %r2353, %r2146;
	// end inline asm
	ld.shared.u32 	%r2356, [%r4298+7392];
	ld.shared.u32 	%r2357, [%r4301+2312];
	// begin inline asm
	dp4a.s32.s32 %r2355, %r2356, %r2357, %r2150;
	// end inline asm
	ld.shared.u32 	%r2360, [%r4298+7168];
	ld.shared.u32 	%r2361, [%r4301+268];
	// begin inline asm
	dp4a.s32.s32 %r2359, %r2360, %r2361, %r2154;
	// end inline asm
	ld.shared.u32 	%r2364, [%r4298+7168];
	ld.shared.u32 	%r2365, [%r4301+2316];
	// begin inline asm
	dp4a.s32.s32 %r2363, %r2364, %r2365, %r2158;
	// end inline asm
	ld.shared.u32 	%r2368, [%r4298+7392];
	ld.shared.u32 	%r2369, [%r4301+268];
	// begin inline asm
	dp4a.s32.s32 %r2367, %r2368, %r2369, %r2162;
	// end inline asm
	ld.shared.u32 	%r2372, [%r4298+7392];
	ld.shared.u32 	%r2373, [%r4301+2316];
	// begin inline asm
	dp4a.s32.s32 %r2371, %r2372, %r2373, %r2166;
	// end inline asm
	ld.shared.u32 	%r2376, [%r4298+7616];
	ld.shared.u32 	%r2377, [%r4301+16];
	// begin inline asm
	dp4a.s32.s32 %r2375, %r2376, %r2377, %r2247;
	// end inline asm
	ld.shared.u32 	%r2380, [%r4298+7616];
	ld.shared.u32 	%r2381, [%r4301+2064];
	// begin inline asm
	dp4a.s32.s32 %r2379, %r2380, %r2381, %r2251;
	// end inline asm
	ld.shared.u32 	%r2384, [%r4298+7840];
	ld.shared.u32 	%r2385, [%r4301+16];
	// begin inline asm
	dp4a.s32.s32 %r2383, %r2384, %r2385, %r2255;
	// end inline asm
	ld.shared.u32 	%r2388, [%r4298+7840];
	ld.shared.u32 	%r2389, [%r4301+2064];
	// begin inline asm
	dp4a.s32.s32 %r2387, %r2388, %r2389, %r2259;
	// end inline asm
	ld.shared.u32 	%r2392, [%r4298+7616];
	ld.shared.u32 	%r2393, [%r4301+20];
	// begin inline asm
	dp4a.s32.s32 %r2391, %r2392, %r2393, %r2263;
	// end inline asm
	ld.shared.u32 	%r2396, [%r4298+7616];
	ld.shared.u32 	%r2397, [%r4301+2068];
	// begin inline asm
	dp4a.s32.s32 %r2395, %r2396, %r2397, %r2267;
	// end inline asm
	ld.shared.u32 	%r2400, [%r4298+7840];
	ld.shared.u32 	%r2401, [%r4301+20];
	// begin inline asm
	dp4a.s32.s32 %r2399, %r2400, %r2401, %r2271;
	// end inline asm
	ld.shared.u32 	%r2404, [%r4298+7840];
	ld.shared.u32 	%r2405, [%r4301+2068];
	// begin inline asm
	dp4a.s32.s32 %r2403, %r2404, %r2405, %r2275;
	// end inline asm
	ld.shared.u32 	%r2408, [%r4298+7616];
	ld.shared.u32 	%r2409, [%r4301+24];
	// begin inline asm
	dp4a.s32.s32 %r2407, %r2408, %r2409, %r2279;
	// end inline asm
	ld.shared.u32 	%r2412, [%r4298+7616];
	ld.shared.u32 	%r2413, [%r4301+2072];
	// begin inline asm
	dp4a.s32.s32 %r2411, %r2412, %r2413, %r2283;
	// end inline asm
	ld.shared.u32 	%r2416, [%r4298+7840];
	ld.shared.u32 	%r2417, [%r4301+24];
	// begin inline asm
	dp4a.s32.s32 %r2415, %r2416, %r2417, %r2287;
	// end inline asm
	ld.shared.u32 	%r2420, [%r4298+7840];
	ld.shared.u32 	%r2421, [%r4301+2072];
	// begin inline asm
	dp4a.s32.s32 %r2419, %r2420, %r2421, %r2291;
	// end inline asm
	ld.shared.u32 	%r2424, [%r4298+7616];
	ld.shared.u32 	%r2425, [%r4301+28];
	// begin inline asm
	dp4a.s32.s32 %r2423, %r2424, %r2425, %r2295;
	// end inline asm
	ld.shared.u32 	%r2428, [%r4298+7616];
	ld.shared.u32 	%r2429, [%r4301+2076];
	// begin inline asm
	dp4a.s32.s32 %r2427, %r2428, %r2429, %r2299;
	// end inline asm
	ld.shared.u32 	%r2432, [%r4298+7840];
	ld.shared.u32 	%r2433, [%r4301+28];
	// begin inline asm
	dp4a.s32.s32 %r2431, %r2432, %r2433, %r2303;
	// end inline asm
	ld.shared.u32 	%r2436, [%r4298+7840];
	ld.shared.u32 	%r2437, [%r4301+2076];
	// begin inline asm
	dp4a.s32.s32 %r2435, %r2436, %r2437, %r2307;
	// end inline asm
	ld.shared.u32 	%r2440, [%r4298+7616];
	ld.shared.u32 	%r2441, [%r4301+272];
	// begin inline asm
	dp4a.s32.s32 %r2439, %r2440, %r2441, %r2311;
	// end inline asm
	ld.shared.u32 	%r2444, [%r4298+7616];
	ld.shared.u32 	%r2445, [%r4301+2320];
	// begin inline asm
	dp4a.s32.s32 %r2443, %r2444, %r2445, %r2315;
	// end inline asm
	ld.shared.u32 	%r2448, [%r4298+7840];
	ld.shared.u32 	%r2449, [%r4301+272];
	// begin inline asm
	dp4a.s32.s32 %r2447, %r2448, %r2449, %r2319;
	// end inline asm
	ld.shared.u32 	%r2452, [%r4298+7840];
	ld.shared.u32 	%r2453, [%r4301+2320];
	// begin inline asm
	dp4a.s32.s32 %r2451, %r2452, %r2453, %r2323;
	// end inline asm
	ld.shared.u32 	%r2456, [%r4298+7616];
	ld.shared.u32 	%r2457, [%r4301+276];
	// begin inline asm
	dp4a.s32.s32 %r2455, %r2456, %r2457, %r2327;
	// end inline asm
	ld.shared.u32 	%r2460, [%r4298+7616];
	ld.shared.u32 	%r2461, [%r4301+2324];
	// begin inline asm
	dp4a.s32.s32 %r2459, %r2460, %r2461, %r2331;
	// end inline asm
	ld.shared.u32 	%r2464, [%r4298+7840];
	ld.shared.u32 	%r2465, [%r4301+276];
	// begin inline asm
	dp4a.s32.s32 %r2463, %r2464, %r2465, %r2335;
	// end inline asm
	ld.shared.u32 	%r2468, [%r4298+7840];
	ld.shared.u32 	%r2469, [%r4301+2324];
	// begin inline asm
	dp4a.s32.s32 %r2467, %r2468, %r2469, %r2339;
	// end inline asm
	ld.shared.u32 	%r2472, [%r4298+7616];
	ld.shared.u32 	%r2473, [%r4301+280];
	// begin inline asm
	dp4a.s32.s32 %r2471, %r2472, %r2473, %r2343;
	// end inline asm
	ld.shared.u32 	%r2476, [%r4298+7616];
	ld.shared.u32 	%r2477, [%r4301+2328];
	// begin inline asm
	dp4a.s32.s32 %r2475, %r2476, %r2477, %r2347;
	// end inline asm
	ld.shared.u32 	%r2480, [%r4298+7840];
	ld.shared.u32 	%r2481, [%r4301+280];
	// begin inline asm
	dp4a.s32.s32 %r2479, %r2480, %r2481, %r2351;
	// end inline asm
	ld.shared.u32 	%r2484, [%r4298+7840];
	ld.shared.u32 	%r2485, [%r4301+2328];
	// begin inline asm
	dp4a.s32.s32 %r2483, %r2484, %r2485, %r2355;
	// end inline asm
	ld.shared.u32 	%r2488, [%r4298+7616];
	ld.shared.u32 	%r2489, [%r4301+284];
	// begin inline asm
	dp4a.s32.s32 %r2487, %r2488, %r2489, %r2359;
	// end inline asm
	ld.shared.u32 	%r2492, [%r4298+7616];
	ld.shared.u32 	%r2493, [%r4301+2332];
	// begin inline asm
	dp4a.s32.s32 %r2491, %r2492, %r2493, %r2363;
	// end inline asm
	ld.shared.u32 	%r2496, [%r4298+7840];
	ld.shared.u32 	%r2497, [%r4301+284];
	// begin inline asm
	dp4a.s32.s32 %r2495, %r2496, %r2497, %r2367;
	// end inline asm
	ld.shared.u32 	%r2500, [%r4298+7840];
	ld.shared.u32 	%r2501, [%r4301+2332];
	// begin inline asm
	dp4a.s32.s32 %r2499, %r2500, %r2501, %r2371;
	// end inline asm
	ld.shared.u32 	%r2504, [%r4298+8064];
	ld.shared.u32 	%r2505, [%r4301+32];
	// begin inline asm
	dp4a.s32.s32 %r2503, %r2504, %r2505, %r2375;
	// end inline asm
	ld.shared.u32 	%r2508, [%r4298+8064];
	ld.shared.u32 	%r2509, [%r4301+2080];
	// begin inline asm
	dp4a.s32.s32 %r2507, %r2508, %r2509, %r2379;
	// end inline asm
	ld.shared.u32 	%r2512, [%r4298+8288];
	ld.shared.u32 	%r2513, [%r4301+32];
	// begin inline asm
	dp4a.s32.s32 %r2511, %r2512, %r2513, %r2383;
	// end inline asm
	ld.shared.u32 	%r2516, [%r4298+8288];
	ld.shared.u32 	%r2517, [%r4301+2080];
	// begin inline asm
	dp4a.s32.s32 %r2515, %r2516, %r2517, %r2387;
	// end inline asm
	ld.shared.u32 	%r2520, [%r4298+8064];
	ld.shared.u32 	%r2521, [%r4301+36];
	// begin inline asm
	dp4a.s32.s32 %r2519, %r2520, %r2521, %r2391;
	// end inline asm
	ld.shared.u32 	%r2524, [%r4298+8064];
	ld.shared.u32 	%r2525, [%r4301+2084];
	// begin inline asm
	dp4a.s32.s32 %r2523, %r2524, %r2525, %r2395;
	// end inline asm
	ld.shared.u32 	%r2528, [%r4298+8288];
	ld.shared.u32 	%r2529, [%r4301+36];
	// begin inline asm
	dp4a.s32.s32 %r2527, %r2528, %r2529, %r2399;
	// end inline asm
	ld.shared.u32 	%r2532, [%r4298+8288];
	ld.shared.u32 	%r2533, [%r4301+2084];
	// begin inline asm
	dp4a.s32.s32 %r2531, %r2532, %r2533, %r2403;
	// end inline asm
	ld.shared.u32 	%r2536, [%r4298+8064];
	ld.shared.u32 	%r2537, [%r4301+40];
	// begin inline asm
	dp4a.s32.s32 %r2535, %r2536, %r2537, %r2407;
	// end inline asm
	ld.shared.u32 	%r2540, [%r4298+8064];
	ld.shared.u32 	%r2541, [%r4301+2088];
	// begin inline asm
	dp4a.s32.s32 %r2539, %r2540, %r2541, %r2411;
	// end inline asm
	ld.shared.u32 	%r2544, [%r4298+8288];
	ld.shared.u32 	%r2545, [%r4301+40];
	// begin inline asm
	dp4a.s32.s32 %r2543, %r2544, %r2545, %r2415;
	// end inline asm
	ld.shared.u32 	%r2548, [%r4298+8288];
	ld.shared.u32 	%r2549, [%r4301+2088];
	// begin inline asm
	dp4a.s32.s32 %r2547, %r2548, %r2549, %r2419;
	// end inline asm
	ld.shared.u32 	%r2552, [%r4298+8064];
	ld.shared.u32 	%r2553, [%r4301+44];
	// begin inline asm
	dp4a.s32.s32 %r2551, %r2552, %r2553, %r2423;
	// end inline asm
	ld.shared.u32 	%r2556, [%r4298+8064];
	ld.shared.u32 	%r2557, [%r4301+2092];
	// begin inline asm
	dp4a.s32.s32 %r2555, %r2556, %r2557, %r2427;
	// end inline asm
	ld.shared.u32 	%r2560, [%r4298+8288];
	ld.shared.u32 	%r2561, [%r4301+44];
	// begin inline asm
	dp4a.s32.s32 %r2559, %r2560, %r2561, %r2431;
	// end inline asm
	ld.shared.u32 	%r2564, [%r4298+8288];
	ld.shared.u32 	%r2565, [%r4301+2092];
	// begin inline asm
	dp4a.s32.s32 %r2563, %r2564, %r2565, %r2435;
	// end inline asm
	ld.shared.u32 	%r2568, [%r4298+8064];
	ld.shared.u32 	%r2569, [%r4301+288];
	// begin inline asm
	dp4a.s32.s32 %r2567, %r2568, %r2569, %r2439;
	// end inline asm
	ld.shared.u32 	%r2572, [%r4298+8064];
	ld.shared.u32 	%r2573, [%r4301+2336];
	// begin inline asm
	dp4a.s32.s32 %r2571, %r2572, %r2573, %r2443;
	// end inline asm
	ld.shared.u32 	%r2576, [%r4298+8288];
	ld.shared.u32 	%r2577, [%r4301+288];
	// begin inline asm
	dp4a.s32.s32 %r2575, %r2576, %r2577, %r2447;
	// end inline asm
	ld.shared.u32 	%r2580, [%r4298+8288];
	ld.shared.u32 	%r2581, [%r4301+2336];
	// begin inline asm
	dp4a.s32.s32 %r2579, %r2580, %r2581, %r2451;
	// end inline asm
	ld.shared.u32 	%r2584, [%r4298+8064];
	ld.shared.u32 	%r2585, [%r4301+292];
	// begin inline asm
	dp4a.s32.s32 %r2583, %r2584, %r2585, %r2455;
	// end inline asm
	ld.shared.u32 	%r2588, [%r4298+8064];
	ld.shared.u32 	%r2589, [%r4301+2340];
	// begin inline asm
	dp4a.s32.s32 %r2587, %r2588, %r2589, %r2459;
	// end inline asm
	ld.shared.u32 	%r2592, [%r4298+8288];
	ld.shared.u32 	%r2593, [%r4301+292];
	// begin inline asm
	dp4a.s32.s32 %r2591, %r2592, %r2593, %r2463;
	// end inline asm
	ld.shared.u32 	%r2596, [%r4298+8288];
	ld.shared.u32 	%r2597, [%r4301+2340];
	// begin inline asm
	dp4a.s32.s32 %r2595, %r2596, %r2597, %r2467;
	// end inline asm
	ld.shared.u32 	%r2600, [%r4298+8064];
	ld.shared.u32 	%r2601, [%r4301+296];
	// begin inline asm
	dp4a.s32.s32 %r2599, %r2600, %r2601, %r2471;
	// end inline asm
	ld.shared.u32 	%r2604, [%r4298+8064];
	ld.shared.u32 	%r2605, [%r4301+2344];
	// begin inline asm
	dp4a.s32.s32 %r2603, %r2604, %r2605, %r2475;
	// end inline asm
	ld.shared.u32 	%r2608, [%r4298+8288];
	ld.shared.u32 	%r2609, [%r4301+296];
	// begin inline asm
	dp4a.s32.s32 %r2607, %r2608, %r2609, %r2479;
	// end inline asm
	ld.shared.u32 	%r2612, [%r4298+8288];
	ld.shared.u32 	%r2613, [%r4301+2344];
	// begin inline asm
	dp4a.s32.s32 %r2611, %r2612, %r2613, %r2483;
	// end inline asm
	ld.shared.u32 	%r2616, [%r4298+8064];
	ld.shared.u32 	%r2617, [%r4301+300];
	// begin inline asm
	dp4a.s32.s32 %r2615, %r2616, %r2617, %r2487;
	// end inline asm
	ld.shared.u32 	%r2620, [%r4298+8064];
	ld.shared.u32 	%r2621, [%r4301+2348];
	// begin inline asm
	dp4a.s32.s32 %r2619, %r2620, %r2621, %r2491;
	// end inline asm
	ld.shared.u32 	%r2624, [%r4298+8288];
	ld.shared.u32 	%r2625, [%r4301+300];
	// begin inline asm
	dp4a.s32.s32 %r2623, %r2624, %r2625, %r2495;
	// end inline asm
	ld.shared.u32 	%r2628, [%r4298+8288];
	ld.shared.u32 	%r2629, [%r4301+2348];
	// begin inline asm
	dp4a.s32.s32 %r2627, %r2628, %r2629, %r2499;
	// end inline asm
	ld.shared.u32 	%r2632, [%r4298+8512];
	ld.shared.u32 	%r2633, [%r4301+48];
	// begin inline asm
	dp4a.s32.s32 %r2631, %r2632, %r2633, %r2503;
	// end inline asm
	ld.shared.u32 	%r2636, [%r4298+8512];
	ld.shared.u32 	%r2637, [%r4301+2096];
	// begin inline asm
	dp4a.s32.s32 %r2635, %r2636, %r2637, %r2507;
	// end inline asm
	ld.shared.u32 	%r2640, [%r4298+8736];
	ld.shared.u32 	%r2641, [%r4301+48];
	// begin inline asm
	dp4a.s32.s32 %r2639, %r2640, %r2641, %r2511;
	// end inline asm
	ld.shared.u32 	%r2644, [%r4298+8736];
	ld.shared.u32 	%r2645, [%r4301+2096];
	// begin inline asm
	dp4a.s32.s32 %r2643, %r2644, %r2645, %r2515;
	// end inline asm
	ld.shared.u32 	%r2648, [%r4298+8512];
	ld.shared.u32 	%r2649, [%r4301+52];
	// begin inline asm
	dp4a.s32.s32 %r2647, %r2648, %r2649, %r2519;
	// end inline asm
	ld.shared.u32 	%r2652, [%r4298+8512];
	ld.shared.u32 	%r2653, [%r4301+2100];
	// begin inline asm
	dp4a.s32.s32 %r2651, %r2652, %r2653, %r2523;
	// end inline asm
	ld.shared.u32 	%r2656, [%r4298+8736];
	ld.shared.u32 	%r2657, [%r4301+52];
	// begin inline asm
	dp4a.s32.s32 %r2655, %r2656, %r2657, %r2527;
	// end inline asm
	ld.shared.u32 	%r2660, [%r4298+8736];
	ld.shared.u32 	%r2661, [%r4301+2100];
	// begin inline asm
	dp4a.s32.s32 %r2659, %r2660, %r2661, %r2531;
	// end inline asm
	ld.shared.u32 	%r2664, [%r4298+8512];
	ld.shared.u32 	%r2665, [%r4301+56];
	// begin inline asm
	dp4a.s32.s32 %r2663, %r2664, %r2665, %r2535;
	// end inline asm
	ld.shared.u32 	%r2668, [%r4298+8512];
	ld.shared.u32 	%r2669, [%r4301+2104];
	// begin inline asm
	dp4a.s32.s32 %r2667, %r2668, %r2669, %r2539;
	// end inline asm
	ld.shared.u32 	%r2672, [%r4298+8736];
	ld.shared.u32 	%r2673, [%r4301+56];
	// begin inline asm
	dp4a.s32.s32 %r2671, %r2672, %r2673, %r2543;
	// end inline asm
	ld.shared.u32 	%r2676, [%r4298+8736];
	ld.shared.u32 	%r2677, [%r4301+2104];
	// begin inline asm
	dp4a.s32.s32 %r2675, %r2676, %r2677, %r2547;
	// end inline asm
	ld.shared.u32 	%r2680, [%r4298+8512];
	ld.shared.u32 	%r2681, [%r4301+60];
	// begin inline asm
	dp4a.s32.s32 %r2679, %r2680, %r2681, %r2551;
	// end inline asm
	ld.shared.u32 	%r2684, [%r4298+8512];
	ld.shared.u32 	%r2685, [%r4301+2108];
	// begin inline asm
	dp4a.s32.s32 %r2683, %r2684, %r2685, %r2555;
	// end inline asm
	ld.shared.u32 	%r2688, [%r4298+8736];
	ld.shared.u32 	%r2689, [%r4301+60];
	// begin inline asm
	dp4a.s32.s32 %r2687, %r2688, %r2689, %r2559;
	// end inline asm
	ld.shared.u32 	%r2692, [%r4298+8736];
	ld.shared.u32 	%r2693, [%r4301+2108];
	// begin inline asm
	dp4a.s32.s32 %r2691, %r2692, %r2693, %r2563;
	// end inline asm
	ld.shared.u32 	%r2696, [%r4298+8512];
	ld.shared.u32 	%r2697, [%r4301+304];
	// begin inline asm
	dp4a.s32.s32 %r2695, %r2696, %r2697, %r2567;
	// end inline asm
	ld.shared.u32 	%r2700, [%r4298+8512];
	ld.shared.u32 	%r2701, [%r4301+2352];
	// begin inline asm
	dp4a.s32.s32 %r2699, %r2700, %r2701, %r2571;
	// end inline asm
	ld.shared.u32 	%r2704, [%r4298+8736];
	ld.shared.u32 	%r2705, [%r4301+304];
	// begin inline asm
	dp4a.s32.s32 %r2703, %r2704, %r2705, %r2575;
	// end inline asm
	ld.shared.u32 	%r2708, [%r4298+8736];
	ld.shared.u32 	%r2709, [%r4301+2352];
	// begin inline asm
	dp4a.s32.s32 %r2707, %r2708, %r2709, %r2579;
	// end inline asm
	ld.shared.u32 	%r2712, [%r4298+8512];
	ld.shared.u32 	%r2713, [%r4301+308];
	// begin inline asm
	dp4a.s32.s32 %r2711, %r2712, %r2713, %r2583;
	// end inline asm
	ld.shared.u32 	%r2716, [%r4298+8512];
	ld.shared.u32 	%r2717, [%r4301+2356];
	// begin inline asm
	dp4a.s32.s32 %r2715, %r2716, %r2717, %r2587;
	// end inline asm
	ld.shared.u32 	%r2720, [%r4298+8736];
	ld.shared.u32 	%r2721, [%r4301+308];
	// begin inline asm
	dp4a.s32.s32 %r2719, %r2720, %r2721, %r2591;
	// end inline asm
	ld.shared.u32 	%r2724, [%r4298+8736];
	ld.shared.u32 	%r2725, [%r4301+2356];
	// begin inline asm
	dp4a.s32.s32 %r2723, %r2724, %r2725, %r2595;
	// end inline asm
	ld.shared.u32 	%r2728, [%r4298+8512];
	ld.shared.u32 	%r2729, [%r4301+312];
	// begin inline asm
	dp4a.s32.s32 %r2727, %r2728, %r2729, %r2599;
	// end inline asm
	ld.shared.u32 	%r2732, [%r4298+8512];
	ld.shared.u32 	%r2733, [%r4301+2360];
	// begin inline asm
	dp4a.s32.s32 %r2731, %r2732, %r2733, %r2603;
	// end inline asm
	ld.shared.u32 	%r2736, [%r4298+8736];
	ld.shared.u32 	%r2737, [%r4301+312];
	// begin inline asm
	dp4a.s32.s32 %r2735, %r2736, %r2737, %r2607;
	// end inline asm
	ld.shared.u32 	%r2740, [%r4298+8736];
	ld.shared.u32 	%r2741, [%r4301+2360];
	// begin inline asm
	dp4a.s32.s32 %r2739, %r2740, %r2741, %r2611;
	// end inline asm
	ld.shared.u32 	%r2744, [%r4298+8512];
	ld.shared.u32 	%r2745, [%r4301+316];
	// begin inline asm
	dp4a.s32.s32 %r2743, %r2744, %r2745, %r2615;
	// end inline asm
	ld.shared.u32 	%r2748, [%r4298+8512];
	ld.shared.u32 	%r2749, [%r4301+2364];
	// begin inline asm
	dp4a.s32.s32 %r2747, %r2748, %r2749, %r2619;
	// end inline asm
	ld.shared.u32 	%r2752, [%r4298+8736];
	ld.shared.u32 	%r2753, [%r4301+316];
	// begin inline asm
	dp4a.s32.s32 %r2751, %r2752, %r2753, %r2623;
	// end inline asm
	ld.shared.u32 	%r2756, [%r4298+8736];
	ld.shared.u32 	%r2757, [%r4301+2364];
	// begin inline asm
	dp4a.s32.s32 %r2755, %r2756, %r2757, %r2627;
	// end inline asm
	ld.shared.u32 	%r2760, [%r4298+8960];
	ld.shared.u32 	%r2761, [%r4301+64];
	// begin inline asm
	dp4a.s32.s32 %r2759, %r2760, %r2761, %r2631;
	// end inline asm
	ld.shared.u32 	%r2764, [%r4298+8960];
	ld.shared.u32 	%r2765, [%r4301+2112];
	// begin inline asm
	dp4a.s32.s32 %r2763, %r2764, %r2765, %r2635;
	// end inline asm
	ld.shared.u32 	%r2768, [%r4298+9184];
	ld.shared.u32 	%r2769, [%r4301+64];
	// begin inline asm
	dp4a.s32.s32 %r2767, %r2768, %r2769, %r2639;
	// end inline asm
	ld.shared.u32 	%r2772, [%r4298+9184];
	ld.shared.u32 	%r2773, [%r4301+2112];
	// begin inline asm
	dp4a.s32.s32 %r2771, %r2772, %r2773, %r2643;
	// end inline asm
	ld.shared.u32 	%r2776, [%r4298+8960];
	ld.shared.u32 	%r2777, [%r4301+68];
	// begin inline asm
	dp4a.s32.s32 %r2775, %r2776, %r2777, %r2647;
	// end inline asm
	ld.shared.u32 	%r2780, [%r4298+8960];
	ld.shared.u32 	%r2781, [%r4301+2116];
	// begin inline asm
	dp4a.s32.s32 %r2779, %r2780, %r2781, %r2651;
	// end inline asm
	ld.shared.u32 	%r2784, [%r4298+9184];
	ld.shared.u32 	%r2785, [%r4301+68];
	// begin inline asm
	dp4a.s32.s32 %r2783, %r2784, %r2785, %r2655;
	// end inline asm
	ld.shared.u32 	%r2788, [%r4298+9184];
	ld.shared.u32 	%r2789, [%r4301+2116];
	// begin inline asm
	dp4a.s32.s32 %r2787, %r2788, %r2789, %r2659;
	// end inline asm
	ld.shared.u32 	%r2792, [%r4298+8960];
	ld.shared.u32 	%r2793, [%r4301+72];
	// begin inline asm
	dp4a.s32.s32 %r2791, %r2792, %r2793, %r2663;
	// end inline asm
	ld.shared.u32 	%r2796, [%r4298+8960];
	ld.shared.u32 	%r2797, [%r4301+2120];
	// begin inline asm
	dp4a.s32.s32 %r2795, %r2796, %r2797, %r2667;
	// end inline asm
	ld.shared.u32 	%r2800, [%r4298+9184];
	ld.shared.u32 	%r2801, [%r4301+72];
	// begin inline asm
	dp4a.s32.s32 %r2799, %r2800, %r2801, %r2671;
	// end inline asm
	ld.shared.u32 	%r2804, [%r4298+9184];
	ld.shared.u32 	%r2805, [%r4301+2120];
	// begin inline asm
	dp4a.s32.s32 %r2803, %r2804, %r2805, %r2675;
	// end inline asm
	ld.shared.u32 	%r2808, [%r4298+8960];
	ld.shared.u32 	%r2809, [%r4301+76];
	// begin inline asm
	dp4a.s32.s32 %r2807, %r2808, %r2809, %r2679;
	// end inline asm
	ld.shared.u32 	%r2812, [%r4298+8960];
	ld.shared.u32 	%r2813, [%r4301+2124];
	// begin inline asm
	dp4a.s32.s32 %r2811, %r2812, %r2813, %r2683;
	// end inline asm
	ld.shared.u32 	%r2816, [%r4298+9184];
	ld.shared.u32 	%r2817, [%r4301+76];
	// begin inline asm
	dp4a.s32.s32 %r2815, %r2816, %r2817, %r2687;
	// end inline asm
	ld.shared.u32 	%r2820, [%r4298+9184];
	ld.shared.u32 	%r2821, [%r4301+2124];
	// begin inline asm
	dp4a.s32.s32 %r2819, %r2820, %r2821, %r2691;
	// end inline asm
	ld.shared.u32 	%r2824, [%r4298+8960];
	ld.shared.u32 	%r2825, [%r4301+320];
	// begin inline asm
	dp4a.s32.s32 %r2823, %r2824, %r2825, %r2695;
	// end inline asm
	ld.shared.u32 	%r2828, [%r4298+8960];
	ld.shared.u32 	%r2829, [%r4301+2368];
	// begin inline asm
	dp4a.s32.s32 %r2827, %r2828, %r2829, %r2699;
	// end inline asm
	ld.shared.u32 	%r2832, [%r4298+9184];
	ld.shared.u32 	%r2833, [%r4301+320];
	// begin inline asm
	dp4a.s32.s32 %r2831, %r2832, %r2833, %r2703;
	// end inline asm
	ld.shared.u32 	%r2836, [%r4298+9184];
	ld.shared.u32 	%r2837, [%r4301+2368];
	// begin inline asm
	dp4a.s32.s32 %r2835, %r2836, %r2837, %r2707;
	// end inline asm
	ld.shared.u32 	%r2840, [%r4298+8960];
	ld.shared.u32 	%r2841, [%r4301+324];
	// begin inline asm
	dp4a.s32.s32 %r2839, %r2840, %r2841, %r2711;
	// end inline asm
	ld.shared.u32 	%r2844, [%r4298+8960];
	ld.shared.u32 	%r2845, [%r4301+2372];
	// begin inline asm
	dp4a.s32.s32 %r2843, %r2844, %r2845, %r2715;
	// end inline asm
	ld.shared.u32 	%r2848, [%r4298+9184];
	ld.shared.u32 	%r2849, [%r4301+324];
	// begin inline asm
	dp4a.s32.s32 %r2847, %r2848, %r2849, %r2719;
	// end inline asm
	ld.shared.u32 	%r2852, [%r4298+9184];
	ld.shared.u32 	%r2853, [%r4301+2372];
	// begin inline asm
	dp4a.s32.s32 %r2851, %r2852, %r2853, %r2723;
	// end inline asm
	ld.shared.u32 	%r2856, [%r4298+8960];
	ld.shared.u32 	%r2857, [%r4301+328];
	// begin inline asm
	dp4a.s32.s32 %r2855, %r2856, %r2857, %r2727;
	// end inline asm
	ld.shared.u32 	%r2860, [%r4298+8960];
	ld.shared.u32 	%r2861, [%r4301+2376];
	// begin inline asm
	dp4a.s32.s32 %r2859, %r2860, %r2861, %r2731;
	// end inline asm
	ld.shared.u32 	%r2864, [%r4298+9184];
	ld.shared.u32 	%r2865, [%r4301+328];
	// begin inline asm
	dp4a.s32.s32 %r2863, %r2864, %r2865, %r2735;
	// end inline asm
	ld.shared.u32 	%r2868, [%r4298+9184];
	ld.shared.u32 	%r2869, [%r4301+2376];
	// begin inline asm
	dp4a.s32.s32 %r2867, %r2868, %r2869, %r2739;
	// end inline asm
	ld.shared.u32 	%r2872, [%r4298+8960];
	ld.shared.u32 	%r2873, [%r4301+332];
	// begin inline asm
	dp4a.s32.s32 %r2871, %r2872, %r2873, %r2743;
	// end inline asm
	ld.shared.u32 	%r2876, [%r4298+8960];
	ld.shared.u32 	%r2877, [%r4301+2380];
	// begin inline asm
	dp4a.s32.s32 %r2875, %r2876, %r2877, %r2747;
	// end inline asm
	ld.shared.u32 	%r2880, [%r4298+9184];
	ld.shared.u32 	%r2881, [%r4301+332];
	// begin inline asm
	dp4a.s32.s32 %r2879, %r2880, %r2881, %r2751;
	// end inline asm
	ld.shared.u32 	%r2884, [%r4298+9184];
	ld.shared.u32 	%r2885, [%r4301+2380];
	// begin inline asm
	dp4a.s32.s32 %r2883, %r2884, %r2885, %r2755;
	// end inline asm
	ld.shared.u32 	%r2888, [%r4298+9408];
	ld.shared.u32 	%r2889, [%r4301+80];
	// begin inline asm
	dp4a.s32.s32 %r2887, %r2888, %r2889, %r2759;
	// end inline asm
	ld.shared.u32 	%r2892, [%r4298+9408];
	ld.shared.u32 	%r2893, [%r4301+2128];
	// begin inline asm
	dp4a.s32.s32 %r2891, %r2892, %r2893, %r2763;
	// end inline asm
	ld.shared.u32 	%r2896, [%r4298+9632];
	ld.shared.u32 	%r2897, [%r4301+80];
	// begin inline asm
	dp4a.s32.s32 %r2895, %r2896, %r2897, %r2767;
	// end inline asm
	ld.shared.u32 	%r2900, [%r4298+9632];
	ld.shared.u32 	%r2901, [%r4301+2128];
	// begin inline asm
	dp4a.s32.s32 %r2899, %r2900, %r2901, %r2771;
	// end inline asm
	ld.shared.u32 	%r2904, [%r4298+9408];
	ld.shared.u32 	%r2905, [%r4301+84];
	// begin inline asm
	dp4a.s32.s32 %r2903, %r2904, %r2905, %r2775;
	// end inline asm
	ld.shared.u32 	%r2908, [%r4298+9408];
	ld.shared.u32 	%r2909, [%r4301+2132];
	// begin inline asm
	dp4a.s32.s32 %r2907, %r2908, %r2909, %r2779;
	// end inline asm
	ld.shared.u32 	%r2912, [%r4298+9632];
	ld.shared.u32 	%r2913, [%r4301+84];
	// begin inline asm
	dp4a.s32.s32 %r2911, %r2912, %r2913, %r2783;
	// end inline asm
	ld.shared.u32 	%r2916, [%r4298+9632];
	ld.shared.u32 	%r2917, [%r4301+2132];
	// begin inline asm
	dp4a.s32.s32 %r2915, %r2916, %r2917, %r2787;
	// end inline asm
	ld.shared.u32 	%r2920, [%r4298+9408];
	ld.shared.u32 	%r2921, [%r4301+88];
	// begin inline asm
	dp4a.s32.s32 %r2919, %r2920, %r2921, %r2791;
	// end inline asm
	ld.shared.u32 	%r2924, [%r4298+9408];
	ld.shared.u32 	%r2925, [%r4301+2136];
	// begin inline asm
	dp4a.s32.s32 %r2923, %r2924, %r2925, %r2795;
	// end inline asm
	ld.shared.u32 	%r2928, [%r4298+9632];
	ld.shared.u32 	%r2929, [%r4301+88];
	// begin inline asm
	dp4a.s32.s32 %r2927, %r2928, %r2929, %r2799;
	// end inline asm
	ld.shared.u32 	%r2932, [%r4298+9632];
	ld.shared.u32 	%r2933, [%r4301+2136];
	// begin inline asm
	dp4a.s32.s32 %r2931, %r2932, %r2933, %r2803;
	// end inline asm
	ld.shared.u32 	%r2936, [%r4298+9408];
	ld.shared.u32 	%r2937, [%r4301+92];
	// begin inline asm
	dp4a.s32.s32 %r2935, %r2936, %r2937, %r2807;
	// end inline asm
	ld.shared.u32 	%r2940, [%r4298+9408];
	ld.shared.u32 	%r2941, [%r4301+2140];
	// begin inline asm
	dp4a.s32.s32 %r2939, %r2940, %r2941, %r2811;
	// end inline asm
	ld.shared.u32 	%r2944, [%r4298+9632];
	ld.shared.u32 	%r2945, [%r4301+92];
	// begin inline asm
	dp4a.s32.s32 %r2943, %r2944, %r2945, %r2815;
	// end inline asm
	ld.shared.u32 	%r2948, [%r4298+9632];
	ld.shared.u32 	%r2949, [%r4301+2140];
	// begin inline asm
	dp4a.s32.s32 %r2947, %r2948, %r2949, %r2819;
	// end inline asm
	ld.shared.u32 	%r2952, [%r4298+9408];
	ld.shared.u32 	%r2953, [%r4301+336];
	// begin inline asm
	dp4a.s32.s32 %r2951, %r2952, %r2953, %r2823;
	// end inline asm
	ld.shared.u32 	%r2956, [%r4298+9408];
	ld.shared.u32 	%r2957, [%r4301+2384];
	// begin inline asm
	dp4a.s32.s32 %r2955, %r2956, %r2957, %r2827;
	// end inline asm
	ld.shared.u32 	%r2960, [%r4298+9632];
	ld.shared.u32 	%r2961, [%r4301+336];
	// begin inline asm
	dp4a.s32.s32 %r2959, %r2960, %r2961, %r2831;
	// end inline asm
	ld.shared.u32 	%r2964, [%r4298+9632];
	ld.shared.u32 	%r2965, [%r4301+2384];
	// begin inline asm
	dp4a.s32.s32 %r2963, %r2964, %r2965, %r2835;
	// end inline asm
	ld.shared.u32 	%r2968, [%r4298+9408];
	ld.shared.u32 	%r2969, [%r4301+340];
	// begin inline asm
	dp4a.s32.s32 %r2967, %r2968, %r2969, %r2839;
	// end inline asm
	ld.shared.u32 	%r2972, [%r4298+9408];
	ld.shared.u32 	%r2973, [%r4301+2388];
	// begin inline asm
	dp4a.s32.s32 %r2971, %r2972, %r2973, %r2843;
	// end inline asm
	ld.shared.u32 	%r2976, [%r4298+9632];
	ld.shared.u32 	%r2977, [%r4301+340];
	// begin inline asm
	dp4a.s32.s32 %r2975, %r2976, %r2977, %r2847;
	// end inline asm
	ld.shared.u32 	%r2980, [%r4298+9632];
	ld.shared.u32 	%r2981, [%r4301+2388];
	// begin inline asm
	dp4a.s32.s32 %r2979, %r2980, %r2981, %r2851;
	// end inline asm
	ld.shared.u32 	%r2984, [%r4298+9408];
	ld.shared.u32 	%r2985, [%r4301+344];
	// begin inline asm
	dp4a.s32.s32 %r2983, %r2984, %r2985, %r2855;
	// end inline asm
	ld.shared.u32 	%r2988, [%r4298+9408];
	ld.shared.u32 	%r2989, [%r4301+2392];
	// begin inline asm
	dp4a.s32.s32 %r2987, %r2988, %r2989, %r2859;
	// end inline asm
	ld.shared.u32 	%r2992, [%r4298+9632];
	ld.shared.u32 	%r2993, [%r4301+344];
	// begin inline asm
	dp4a.s32.s32 %r2991, %r2992, %r2993, %r2863;
	// end inline asm
	ld.shared.u32 	%r2996, [%r4298+9632];
	ld.shared.u32 	%r2997, [%r4301+2392];
	// begin inline asm
	dp4a.s32.s32 %r2995, %r2996, %r2997, %r2867;
	// end inline asm
	ld.shared.u32 	%r3000, [%r4298+9408];
	ld.shared.u32 	%r3001, [%r4301+348];
	// begin inline asm
	dp4a.s32.s32 %r2999, %r3000, %r3001, %r2871;
	// end inline asm
	ld.shared.u32 	%r3004, [%r4298+9408];
	ld.shared.u32 	%r3005, [%r4301+2396];
	// begin inline asm
	dp4a.s32.s32 %r3003, %r3004, %r3005, %r2875;
	// end inline asm
	ld.shared.u32 	%r3008, [%r4298+9632];
	ld.shared.u32 	%r3009, [%r4301+348];
	// begin inline asm
	dp4a.s32.s32 %r3007, %r3008, %r3009, %r2879;
	// end inline asm
	ld.shared.u32 	%r3012, [%r4298+9632];
	ld.shared.u32 	%r3013, [%r4301+2396];
	// begin inline asm
	dp4a.s32.s32 %r3011, %r3012, %r3013, %r2883;
	// end inline asm
	ld.shared.u32 	%r3016, [%r4298+9856];
	ld.shared.u32 	%r3017, [%r4301+96];
	// begin inline asm
	dp4a.s32.s32 %r3015, %r3016, %r3017, %r2887;
	// end inline asm
	ld.shared.u32 	%r3020, [%r4298+9856];
	ld.shared.u32 	%r3021, [%r4301+2144];
	// begin inline asm
	dp4a.s32.s32 %r3019, %r3020, %r3021, %r2891;
	// end inline asm
	ld.shared.u32 	%r3024, [%r4298+10080];
	ld.shared.u32 	%r3025, [%r4301+96];
	// begin inline asm
	dp4a.s32.s32 %r3023, %r3024, %r3025, %r2895;
	// end inline asm
	ld.shared.u32 	%r3028, [%r4298+10080];
	ld.shared.u32 	%r3029, [%r4301+2144];
	// begin inline asm
	dp4a.s32.s32 %r3027, %r3028, %r3029, %r2899;
	// end inline asm
	ld.shared.u32 	%r3032, [%r4298+9856];
	ld.shared.u32 	%r3033, [%r4301+100];
	// begin inline asm
	dp4a.s32.s32 %r3031, %r3032, %r3033, %r2903;
	// end inline asm
	ld.shared.u32 	%r3036, [%r4298+9856];
	ld.shared.u32 	%r3037, [%r4301+2148];
	// begin inline asm
	dp4a.s32.s32 %r3035, %r3036, %r3037, %r2907;
	// end inline asm
	ld.shared.u32 	%r3040, [%r4298+10080];
	ld.shared.u32 	%r3041, [%r4301+100];
	// begin inline asm
	dp4a.s32.s32 %r3039, %r3040, %r3041, %r2911;
	// end inline asm
	ld.shared.u32 	%r3044, [%r4298+10080];
	ld.shared.u32 	%r3045, [%r4301+2148];
	// begin inline asm
	dp4a.s32.s32 %r3043, %r3044, %r3045, %r2915;
	// end inline asm
	ld.shared.u32 	%r3048, [%r4298+9856];
	ld.shared.u32 	%r3049, [%r4301+104];
	// begin inline asm
	dp4a.s32.s32 %r3047, %r3048, %r3049, %r2919;
	// end inline asm
	ld.shared.u32 	%r3052, [%r4298+9856];
	ld.shared.u32 	%r3053, [%r4301+2152];
	// begin inline asm
	dp4a.s32.s32 %r3051, %r3052, %r3053, %r2923;
	// end inline asm
	ld.shared.u32 	%r3056, [%r4298+10080];
	ld.shared.u32 	%r3057, [%r4301+104];
	// begin inline asm
	dp4a.s32.s32 %r3055, %r3056, %r3057, %r2927;
	// end inline asm
	ld.shared.u32 	%r3060, [%r4298+10080];
	ld.shared.u32 	%r3061, [%r4301+2152];
	// begin inline asm
	dp4a.s32.s32 %r3059, %r3060, %r3061, %r2931;
	// end inline asm
	ld.shared.u32 	%r3064, [%r4298+9856];
	ld.shared.u32 	%r3065, [%r4301+108];
	// begin inline asm
	dp4a.s32.s32 %r3063, %r3064, %r3065, %r2935;
	// end inline asm
	ld.shared.u32 	%r3068, [%r4298+9856];
	ld.shared.u32 	%r3069, [%r4301+2156];
	// begin inline asm
	dp4a.s32.s32 %r3067, %r3068, %r3069, %r2939;
	// end inline asm
	ld.shared.u32 	%r3072, [%r4298+10080];
	ld.shared.u32 	%r3073, [%r4301+108];
	// begin inline asm
	dp4a.s32.s32 %r3071, %r3072, %r3073, %r2943;
	// end inline asm
	ld.shared.u32 	%r3076, [%r4298+10080];
	ld.shared.u32 	%r3077, [%r4301+2156];
	// begin inline asm
	dp4a.s32.s32 %r3075, %r3076, %r3077, %r2947;
	// end inline asm
	ld.shared.u32 	%r3080, [%r4298+9856];
	ld.shared.u32 	%r3081, [%r4301+352];
	// begin inline asm
	dp4a.s32.s32 %r3079, %r3080, %r3081, %r2951;
	// end inline asm
	ld.shared.u32 	%r3084, [%r4298+9856];
	ld.shared.u32 	%r3085, [%r4301+2400];
	// begin inline asm
	dp4a.s32.s32 %r3083, %r3084, %r3085, %r2955;
	// end inline asm
	ld.shared.u32 	%r3088, [%r4298+10080];
	ld.shared.u32 	%r3089, [%r4301+352];
	// begin inline asm
	dp4a.s32.s32 %r3087, %r3088, %r3089, %r2959;
	// end inline asm
	ld.shared.u32 	%r3092, [%r4298+10080];
	ld.shared.u32 	%r3093, [%r4301+2400];
	// begin inline asm
	dp4a.s32.s32 %r3091, %r3092, %r3093, %r2963;
	// end inline asm
	ld.shared.u32 	%r3096, [%r4298+9856];
	ld.shared.u32 	%r3097, [%r4301+356];
	// begin inline asm
	dp4a.s32.s32 %r3095, %r3096, %r3097, %r2967;
	// end inline asm
	ld.shared.u32 	%r3100, [%r4298+9856];
	ld.shared.u32 	%r3101, [%r4301+2404];
	// begin inline asm
	dp4a.s32.s32 %r3099, %r3100, %r3101, %r2971;
	// end inline asm
	ld.shared.u32 	%r3104, [%r4298+10080];
	ld.shared.u32 	%r3105, [%r4301+356];
	// begin inline asm
	dp4a.s32.s32 %r3103, %r3104, %r3105, %r2975;
	// end inline asm
	ld.shared.u32 	%r3108, [%r4298+10080];
	ld.shared.u32 	%r3109, [%r4301+2404];
	// begin inline asm
	dp4a.s32.s32 %r3107, %r3108, %r3109, %r2979;
	// end inline asm
	ld.shared.u32 	%r3112, [%r4298+9856];
	ld.shared.u32 	%r3113, [%r4301+360];
	// begin inline asm
	dp4a.s32.s32 %r3111, %r3112, %r3113, %r2983;
	// end inline asm
	ld.shared.u32 	%r3116, [%r4298+9856];
	ld.shared.u32 	%r3117, [%r4301+2408];
	// begin inline asm
	dp4a.s32.s32 %r3115, %r3116, %r3117, %r2987;
	// end inline asm
	ld.shared.u32 	%r3120, [%r4298+10080];
	ld.shared.u32 	%r3121, [%r4301+360];
	// begin inline asm
	dp4a.s32.s32 %r3119, %r3120, %r3121, %r2991;
	// end inline asm
	ld.shared.u32 	%r3124, [%r4298+10080];
	ld.shared.u32 	%r3125, [%r4301+2408];
	// begin inline asm
	dp4a.s32.s32 %r3123, %r3124, %r3125, %r2995;
	// end inline asm
	ld.shared.u32 	%r3128, [%r4298+9856];
	ld.shared.u32 	%r3129, [%r4301+364];
	// begin inline asm
	dp4a.s32.s32 %r3127, %r3128, %r3129, %r2999;
	// end inline asm
	ld.shared.u32 	%r3132, [%r4298+9856];
	ld.shared.u32 	%r3133, [%r4301+2412];
	// begin inline asm
	dp4a.s32.s32 %r3131, %r3132, %r3133, %r3003;
	// end inline asm
	ld.shared.u32 	%r3136, [%r4298+10080];
	ld.shared.u32 	%r3137, [%r4301+364];
	// begin inline asm
	dp4a.s32.s32 %r3135, %r3136, %r3137, %r3007;
	// end inline asm
	ld.shared.u32 	%r3140, [%r4298+10080];
	ld.shared.u32 	%r3141, [%r4301+2412];
	// begin inline asm
	dp4a.s32.s32 %r3139, %r3140, %r3141, %r3011;
	// end inline asm
	ld.shared.u32 	%r3144, [%r4298+10304];
	ld.shared.u32 	%r3145, [%r4301+112];
	// begin inline asm
	dp4a.s32.s32 %r3143, %r3144, %r3145, %r3015;
	// end inline asm
	ld.shared.u32 	%r3148, [%r4298+10304];
	ld.shared.u32 	%r3149, [%r4301+2160];
	// begin inline asm
	dp4a.s32.s32 %r3147, %r3148, %r3149, %r3019;
	// end inline asm
	ld.shared.u32 	%r3152, [%r4298+10528];
	ld.shared.u32 	%r3153, [%r4301+112];
	// begin inline asm
	dp4a.s32.s32 %r3151, %r3152, %r3153, %r3023;
	// end inline asm
	ld.shared.u32 	%r3156, [%r4298+10528];
	ld.shared.u32 	%r3157, [%r4301+2160];
	// begin inline asm
	dp4a.s32.s32 %r3155, %r3156, %r3157, %r3027;
	// end inline asm
	ld.shared.u32 	%r3160, [%r4298+10304];
	ld.shared.u32 	%r3161, [%r4301+116];
	// begin inline asm
	dp4a.s32.s32 %r3159, %r3160, %r3161, %r3031;
	// end inline asm
	ld.shared.u32 	%r3164, [%r4298+10304];
	ld.shared.u32 	%r3165, [%r4301+2164];
	// begin inline asm
	dp4a.s32.s32 %r3163, %r3164, %r3165, %r3035;
	// end inline asm
	ld.shared.u32 	%r3168, [%r4298+10528];
	ld.shared.u32 	%r3169, [%r4301+116];
	// begin inline asm
	dp4a.s32.s32 %r3167, %r3168, %r3169, %r3039;
	// end inline asm
	ld.shared.u32 	%r3172, [%r4298+10528];
	ld.shared.u32 	%r3173, [%r4301+2164];
	// begin inline asm
	dp4a.s32.s32 %r3171, %r3172, %r3173, %r3043;
	// end inline asm
	ld.shared.u32 	%r3176, [%r4298+10304];
	ld.shared.u32 	%r3177, [%r4301+120];
	// begin inline asm
	dp4a.s32.s32 %r3175, %r3176, %r3177, %r3047;
	// end inline asm
	ld.shared.u32 	%r3180, [%r4298+10304];
	ld.shared.u32 	%r3181, [%r4301+2168];
	// begin inline asm
	dp4a.s32.s32 %r3179, %r3180, %r3181, %r3051;
	// end inline asm
	ld.shared.u32 	%r3184, [%r4298+10528];
	ld.shared.u32 	%r3185, [%r4301+120];
	// begin inline asm
	dp4a.s32.s32 %r3183, %r3184, %r3185, %r3055;
	// end inline asm
	ld.shared.u32 	%r3188, [%r4298+10528];
	ld.shared.u32 	%r3189, [%r4301+2168];
	// begin inline asm
	dp4a.s32.s32 %r3187, %r3188, %r3189, %r3059;
	// end inline asm
	ld.shared.u32 	%r3192, [%r4298+10304];
	ld.shared.u32 	%r3193, [%r4301+124];
	// begin inline asm
	dp4a.s32.s32 %r3191, %r3192, %r3193, %r3063;
	// end inline asm
	ld.shared.u32 	%r3196, [%r4298+10304];
	ld.shared.u32 	%r3197, [%r4301+2172];
	// begin inline asm
	dp4a.s32.s32 %r3195, %r3196, %r3197, %r3067;
	// end inline asm
	ld.shared.u32 	%r3200, [%r4298+10528];
	ld.shared.u32 	%r3201, [%r4301+124];
	// begin inline asm
	dp4a.s32.s32 %r3199, %r3200, %r3201, %r3071;
	// end inline asm
	ld.shared.u32 	%r3204, [%r4298+10528];
	ld.shared.u32 	%r3205, [%r4301+2172];
	// begin inline asm
	dp4a.s32.s32 %r3203, %r3204, %r3205, %r3075;
	// end inline asm
	ld.shared.u32 	%r3208, [%r4298+10304];
	ld.shared.u32 	%r3209, [%r4301+368];
	// begin inline asm
	dp4a.s32.s32 %r3207, %r3208, %r3209, %r3079;
	// end inline asm
	ld.shared.u32 	%r3212, [%r4298+10304];
	ld.shared.u32 	%r3213, [%r4301+2416];
	// begin inline asm
	dp4a.s32.s32 %r3211, %r3212, %r3213, %r3083;
	// end inline asm
	ld.shared.u32 	%r3216, [%r4298+10528];
	ld.shared.u32 	%r3217, [%r4301+368];
	// begin inline asm
	dp4a.s32.s32 %r3215, %r3216, %r3217, %r3087;
	// end inline asm
	ld.shared.u32 	%r3220, [%r4298+10528];
	ld.shared.u32 	%r3221, [%r4301+2416];
	// begin inline asm
	dp4a.s32.s32 %r3219, %r3220, %r3221, %r3091;
	// end inline asm
	ld.shared.u32 	%r3224, [%r4298+10304];
	ld.shared.u32 	%r3225, [%r4301+372];
	// begin inline asm
	dp4a.s32.s32 %r3223, %r3224, %r3225, %r3095;
	// end inline asm
	ld.shared.u32 	%r3228, [%r4298+10304];
	ld.shared.u32 	%r3229, [%r4301+2420];
	// begin inline asm
	dp4a.s32.s32 %r3227, %r3228, %r3229, %r3099;
	// end inline asm
	ld.shared.u32 	%r3232, [%r4298+10528];
	ld.shared.u32 	%r3233, [%r4301+372];
	// begin inline asm
	dp4a.s32.s32 %r3231, %r3232, %r3233, %r3103;
	// end inline asm
	ld.shared.u32 	%r3236, [%r4298+10528];
	ld.shared.u32 	%r3237, [%r4301+2420];
	// begin inline asm
	dp4a.s32.s32 %r3235, %r3236, %r3237, %r3107;
	// end inline asm
	ld.shared.u32 	%r3240, [%r4298+10304];
	ld.shared.u32 	%r3241, [%r4301+376];
	// begin inline asm
	dp4a.s32.s32 %r3239, %r3240, %r3241, %r3111;
	// end inline asm
	ld.shared.u32 	%r3244, [%r4298+10304];
	ld.shared.u32 	%r3245, [%r4301+2424];
	// begin inline asm
	dp4a.s32.s32 %r3243, %r3244, %r3245, %r3115;
	// end inline asm
	ld.shared.u32 	%r3248, [%r4298+10528];
	ld.shared.u32 	%r3249, [%r4301+376];
	// begin inline asm
	dp4a.s32.s32 %r3247, %r3248, %r3249, %r3119;
	// end inline asm
	ld.shared.u32 	%r3252, [%r4298+10528];
	ld.shared.u32 	%r3253, [%r4301+2424];
	// begin inline asm
	dp4a.s32.s32 %r3251, %r3252, %r3253, %r3123;
	// end inline asm
	ld.shared.u32 	%r3256, [%r4298+10304];
	ld.shared.u32 	%r3257, [%r4301+380];
	// begin inline asm
	dp4a.s32.s32 %r3255, %r3256, %r3257, %r3127;
	// end inline asm
	ld.shared.u32 	%r3260, [%r4298+10304];
	ld.shared.u32 	%r3261, [%r4301+2428];
	// begin inline asm
	dp4a.s32.s32 %r3259, %r3260, %r3261, %r3131;
	// end inline asm
	ld.shared.u32 	%r3264, [%r4298+10528];
	ld.shared.u32 	%r3265, [%r4301+380];
	// begin inline asm
	dp4a.s32.s32 %r3263, %r3264, %r3265, %r3135;
	// end inline asm
	ld.shared.u32 	%r3268, [%r4298+10528];
	ld.shared.u32 	%r3269, [%r4301+2428];
	// begin inline asm
	dp4a.s32.s32 %r3267, %r3268, %r3269, %r3139;
	// end inline asm
	ld.shared.u32 	%r3272, [%r4298+10752];
	ld.shared.u32 	%r3273, [%r4301+128];
	// begin inline asm
	dp4a.s32.s32 %r3271, %r3272, %r3273, %r3143;
	// end inline asm
	ld.shared.u32 	%r3276, [%r4298+10752];
	ld.shared.u32 	%r3277, [%r4301+2176];
	// begin inline asm
	dp4a.s32.s32 %r3275, %r3276, %r3277, %r3147;
	// end inline asm
	ld.shared.u32 	%r3280, [%r4298+10976];
	ld.shared.u32 	%r3281, [%r4301+128];
	// begin inline asm
	dp4a.s32.s32 %r3279, %r3280, %r3281, %r3151;
	// end inline asm
	ld.shared.u32 	%r3284, [%r4298+10976];
	ld.shared.u32 	%r3285, [%r4301+2176];
	// begin inline asm
	dp4a.s32.s32 %r3283, %r3284, %r3285, %r3155;
	// end inline asm
	ld.shared.u32 	%r3288, [%r4298+10752];
	ld.shared.u32 	%r3289, [%r4301+132];
	// begin inline asm
	dp4a.s32.s32 %r3287, %r3288, %r3289, %r3159;
	// end inline asm
	ld.shared.u32 	%r3292, [%r4298+10752];
	ld.shared.u32 	%r3293, [%r4301+2180];
	// begin inline asm
	dp4a.s32.s32 %r3291, %r3292, %r3293, %r3163;
	// end inline asm
	ld.shared.u32 	%r3296, [%r4298+10976];
	ld.shared.u32 	%r3297, [%r4301+132];
	// begin inline asm
	dp4a.s32.s32 %r3295, %r3296, %r3297, %r3167;
	// end inline asm
	ld.shared.u32 	%r3300, [%r4298+10976];
	ld.shared.u32 	%r3301, [%r4301+2180];
	// begin inline asm
	dp4a.s32.s32 %r3299, %r3300, %r3301, %r3171;
	// end inline asm
	ld.shared.u32 	%r3304, [%r4298+10752];
	ld.shared.u32 	%r3305, [%r4301+136];
	// begin inline asm
	dp4a.s32.s32 %r3303, %r3304, %r3305, %r3175;
	// end inline asm
	ld.shared.u32 	%r3308, [%r4298+10752];
	ld.shared.u32 	%r3309, [%r4301+2184];
	// begin inline asm
	dp4a.s32.s32 %r3307, %r3308, %r3309, %r3179;
	// end inline asm
	ld.shared.u32 	%r3312, [%r4298+10976];
	ld.shared.u32 	%r3313, [%r4301+136];
	// begin inline asm
	dp4a.s32.s32 %r3311, %r3312, %r3313, %r3183;
	// end inline asm
	ld.shared.u32 	%r3316, [%r4298+10976];
	ld.shared.u32 	%r3317, [%r4301+2184];
	// begin inline asm
	dp4a.s32.s32 %r3315, %r3316, %r3317, %r3187;
	// end inline asm
	ld.shared.u32 	%r3320, [%r4298+10752];
	ld.shared.u32 	%r3321, [%r4301+140];
	// begin inline asm
	dp4a.s32.s32 %r3319, %r3320, %r3321, %r3191;
	// end inline asm
	ld.shared.u32 	%r3324, [%r4298+10752];
	ld.shared.u32 	%r3325, [%r4301+2188];
	// begin inline asm
	dp4a.s32.s32 %r3323, %r3324, %r3325, %r3195;
	// end inline asm
	ld.shared.u32 	%r3328, [%r4298+10976];
	ld.shared.u32 	%r3329, [%r4301+140];
	// begin inline asm
	dp4a.s32.s32 %r3327, %r3328, %r3329, %r3199;
	// end inline asm
	ld.shared.u32 	%r3332, [%r4298+10976];
	ld.shared.u32 	%r3333, [%r4301+2188];
	// begin inline asm
	dp4a.s32.s32 %r3331, %r3332, %r3333, %r3203;
	// end inline asm
	ld.shared.u32 	%r3336, [%r4298+10752];
	ld.shared.u32 	%r3337, [%r4301+384];
	// begin inline asm
	dp4a.s32.s32 %r3335, %r3336, %r3337, %r3207;
	// end inline asm
	ld.shared.u32 	%r3340, [%r4298+10752];
	ld.shared.u32 	%r3341, [%r4301+2432];
	// begin inline asm
	dp4a.s32.s32 %r3339, %r3340, %r3341, %r3211;
	// end inline asm
	ld.shared.u32 	%r3344, [%r4298+10976];
	ld.shared.u32 	%r3345, [%r4301+384];
	// begin inline asm
	dp4a.s32.s32 %r3343, %r3344, %r3345, %r3215;
	// end inline asm
	ld.shared.u32 	%r3348, [%r4298+10976];
	ld.shared.u32 	%r3349, [%r4301+2432];
	// begin inline asm
	dp4a.s32.s32 %r3347, %r3348, %r3349, %r3219;
	// end inline asm
	ld.shared.u32 	%r3352, [%r4298+10752];
	ld.shared.u32 	%r3353, [%r4301+388];
	// begin inline asm
	dp4a.s32.s32 %r3351, %r3352, %r3353, %r3223;
	// end inline asm
	ld.shared.u32 	%r3356, [%r4298+10752];
	ld.shared.u32 	%r3357, [%r4301+2436];
	// begin inline asm
	dp4a.s32.s32 %r3355, %r3356, %r3357, %r3227;
	// end inline asm
	ld.shared.u32 	%r3360, [%r4298+10976];
	ld.shared.u32 	%r3361, [%r4301+388];
	// begin inline asm
	dp4a.s32.s32 %r3359, %r3360, %r3361, %r3231;
	// end inline asm
	ld.shared.u32 	%r3364, [%r4298+10976];
	ld.shared.u32 	%r3365, [%r4301+2436];
	// begin inline asm
	dp4a.s32.s32 %r3363, %r3364, %r3365, %r3235;
	// end inline asm
	ld.shared.u32 	%r3368, [%r4298+10752];
	ld.shared.u32 	%r3369, [%r4301+392];
	// begin inline asm
	dp4a.s32.s32 %r3367, %r3368, %r3369, %r3239;
	// end inline asm
	ld.shared.u32 	%r3372, [%r4298+10752];
	ld.shared.u32 	%r3373, [%r4301+2440];
	// begin inline asm
	dp4a.s32.s32 %r3371, %r3372, %r3373, %r3243;
	// end inline asm
	ld.shared.u32 	%r3376, [%r4298+10976];
	ld.shared.u32 	%r3377, [%r4301+392];
	// begin inline asm
	dp4a.s32.s32 %r3375, %r3376, %r3377, %r3247;
	// end inline asm
	ld.shared.u32 	%r3380, [%r4298+10976];
	ld.shared.u32 	%r3381, [%r4301+2440];
	// begin inline asm
	dp4a.s32.s32 %r3379, %r3380, %r3381, %r3251;
	// end inline asm
	ld.shared.u32 	%r3384, [%r4298+10752];
	ld.shared.u32 	%r3385, [%r4301+396];
	// begin inline asm
	dp4a.s32.s32 %r3383, %r3384, %r3385, %r3255;
	// end inline asm
	ld.shared.u32 	%r3388, [%r4298+10752];
	ld.shared.u32 	%r3389, [%r4301+2444];
	// begin inline asm
	dp4a.s32.s32 %r3387, %r3388, %r3389, %r3259;
	// end inline asm
	ld.shared.u32 	%r3392, [%r4298+10976];
	ld.shared.u32 	%r3393, [%r4301+396];
	// begin inline asm
	dp4a.s32.s32 %r3391, %r3392, %r3393, %r3263;
	// end inline asm
	ld.shared.u32 	%r3396, [%r4298+10976];
	ld.shared.u32 	%r3397, [%r4301+2444];
	// begin inline asm
	dp4a.s32.s32 %r3395, %r3396, %r3397, %r3267;
	// end inline asm
	ld.shared.u32 	%r3400, [%r4298+11200];
	ld.shared.u32 	%r3401, [%r4301+144];
	// begin inline asm
	dp4a.s32.s32 %r3399, %r3400, %r3401, %r3271;
	// end inline asm
	ld.shared.u32 	%r3404, [%r4298+11200];
	ld.shared.u32 	%r3405, [%r4301+2192];
	// begin inline asm
	dp4a.s32.s32 %r3403, %r3404, %r3405, %r3275;
	// end inline asm
	ld.shared.u32 	%r3408, [%r4298+11424];
	ld.shared.u32 	%r3409, [%r4301+144];
	// begin inline asm
	dp4a.s32.s32 %r3407, %r3408, %r3409, %r3279;
	// end inline asm
	ld.shared.u32 	%r3412, [%r4298+11424];
	ld.shared.u32 	%r3413, [%r4301+2192];
	// begin inline asm
	dp4a.s32.s32 %r3411, %r3412, %r3413, %r3283;
	// end inline asm
	ld.shared.u32 	%r3416, [%r4298+11200];
	ld.shared.u32 	%r3417, [%r4301+148];
	// begin inline asm
	dp4a.s32.s32 %r3415, %r3416, %r3417, %r3287;
	// end inline asm
	ld.shared.u32 	%r3420, [%r4298+11200];
	ld.shared.u32 	%r3421, [%r4301+2196];
	// begin inline asm
	dp4a.s32.s32 %r3419, %r3420, %r3421, %r3291;
	// end inline asm
	ld.shared.u32 	%r3424, [%r4298+11424];
	ld.shared.u32 	%r3425, [%r4301+148];
	// begin inline asm
	dp4a.s32.s32 %r3423, %r3424, %r3425, %r3295;
	// end inline asm
	ld.shared.u32 	%r3428, [%r4298+11424];
	ld.shared.u32 	%r3429, [%r4301+2196];
	// begin inline asm
	dp4a.s32.s32 %r3427, %r3428, %r3429, %r3299;
	// end inline asm
	ld.shared.u32 	%r3432, [%r4298+11200];
	ld.shared.u32 	%r3433, [%r4301+152];
	// begin inline asm
	dp4a.s32.s32 %r3431, %r3432, %r3433, %r3303;
	// end inline asm
	ld.shared.u32 	%r3436, [%r4298+11200];
	ld.shared.u32 	%r3437, [%r4301+2200];
	// begin inline asm
	dp4a.s32.s32 %r3435, %r3436, %r3437, %r3307;
	// end inline asm
	ld.shared.u32 	%r3440, [%r4298+11424];
	ld.shared.u32 	%r3441, [%r4301+152];
	// begin inline asm
	dp4a.s32.s32 %r3439, %r3440, %r3441, %r3311;
	// end inline asm
	ld.shared.u32 	%r3444, [%r4298+11424];
	ld.shared.u32 	%r3445, [%r4301+2200];
	// begin inline asm
	dp4a.s32.s32 %r3443, %r3444, %r3445, %r3315;
	// end inline asm
	ld.shared.u32 	%r3448, [%r4298+11200];
	ld.shared.u32 	%r3449, [%r4301+156];
	// begin inline asm
	dp4a.s32.s32 %r3447, %r3448, %r3449, %r3319;
	// end inline asm
	ld.shared.u32 	%r3452, [%r4298+11200];
	ld.shared.u32 	%r3453, [%r4301+2204];
	// begin inline asm
	dp4a.s32.s32 %r3451, %r3452, %r3453, %r3323;
	// end inline asm
	ld.shared.u32 	%r3456, [%r4298+11424];
	ld.shared.u32 	%r3457, [%r4301+156];
	// begin inline asm
	dp4a.s32.s32 %r3455, %r3456, %r3457, %r3327;
	// end inline asm
	ld.shared.u32 	%r3460, [%r4298+11424];
	ld.shared.u32 	%r3461, [%r4301+2204];
	// begin inline asm
	dp4a.s32.s32 %r3459, %r3460, %r3461, %r3331;
	// end inline asm
	ld.shared.u32 	%r3464, [%r4298+11200];
	ld.shared.u32 	%r3465, [%r4301+400];
	// begin inline asm
	dp4a.s32.s32 %r3463, %r3464, %r3465, %r3335;
	// end inline asm
	ld.shared.u32 	%r3468, [%r4298+11200];
	ld.shared.u32 	%r3469, [%r4301+2448];
	// begin inline asm
	dp4a.s32.s32 %r3467, %r3468, %r3469, %r3339;
	// end inline asm
	ld.shared.u32 	%r3472, [%r4298+11424];
	ld.shared.u32 	%r3473, [%r4301+400];
	// begin inline asm
	dp4a.s32.s32 %r3471, %r3472, %r3473, %r3343;
	// end inline asm
	ld.shared.u32 	%r3476, [%r4298+11424];
	ld.shared.u32 	%r3477, [%r4301+2448];
	// begin inline asm
	dp4a.s32.s32 %r3475, %r3476, %r3477, %r3347;
	// end inline asm
	ld.shared.u32 	%r3480, [%r4298+11200];
	ld.shared.u32 	%r3481, [%r4301+404];
	// begin inline asm
	dp4a.s32.s32 %r3479, %r3480, %r3481, %r3351;
	// end inline asm
	ld.shared.u32 	%r3484, [%r4298+11200];
	ld.shared.u32 	%r3485, [%r4301+2452];
	// begin inline asm
	dp4a.s32.s32 %r3483, %r3484, %r3485, %r3355;
	// end inline asm
	ld.shared.u32 	%r3488, [%r4298+11424];
	ld.shared.u32 	%r3489, [%r4301+404];
	// begin inline asm
	dp4a.s32.s32 %r3487, %r3488, %r3489, %r3359;
	// end inline asm
	ld.shared.u32 	%r3492, [%r4298+11424];
	ld.shared.u32 	%r3493, [%r4301+2452];
	// begin inline asm
	dp4a.s32.s32 %r3491, %r3492, %r3493, %r3363;
	// end inline asm
	ld.shared.u32 	%r3496, [%r4298+11200];
	ld.shared.u32 	%r3497, [%r4301+408];
	// begin inline asm
	dp4a.s32.s32 %r3495, %r3496, %r3497, %r3367;
	// end inline asm
	ld.shared.u32 	%r3500, [%r4298+11200];
	ld.shared.u32 	%r3501, [%r4301+2456];
	// begin inline asm
	dp4a.s32.s32 %r3499, %r3500, %r3501, %r3371;
	// end inline asm
	ld.shared.u32 	%r3504, [%r4298+11424];
	ld.shared.u32 	%r3505, [%r4301+408];
	// begin inline asm
	dp4a.s32.s32 %r3503, %r3504, %r3505, %r3375;
	// end inline asm
	ld.shared.u32 	%r3508, [%r4298+11424];
	ld.shared.u32 	%r3509, [%r4301+2456];
	// begin inline asm
	dp4a.s32.s32 %r3507, %r3508, %r3509, %r3379;
	// end inline asm
	ld.shared.u32 	%r3512, [%r4298+11200];
	ld.shared.u32 	%r3513, [%r4301+412];
	// begin inline asm
	dp4a.s32.s32 %r3511, %r3512, %r3513, %r3383;
	// end inline asm
	ld.shared.u32 	%r3516, [%r4298+11200];
	ld.shared.u32 	%r3517, [%r4301+2460];
	// begin inline asm
	dp4a.s32.s32 %r3515, %r3516, %r3517, %r3387;
	// end inline asm
	ld.shared.u32 	%r3520, [%r4298+11424];
	ld.shared.u32 	%r3521, [%r4301+412];
	// begin inline asm
	dp4a.s32.s32 %r3519, %r3520, %r3521, %r3391;
	// end inline asm
	ld.shared.u32 	%r3524, [%r4298+11424];
	ld.shared.u32 	%r3525, [%r4301+2460];
	// begin inline asm
	dp4a.s32.s32 %r3523, %r3524, %r3525, %r3395;
	// end inline asm
	ld.shared.u32 	%r3528, [%r4298+11648];
	ld.shared.u32 	%r3529, [%r4301+160];
	// begin inline asm
	dp4a.s32.s32 %r3527, %r3528, %r3529, %r3399;
	// end inline asm
	ld.shared.u32 	%r3532, [%r4298+11648];
	ld.shared.u32 	%r3533, [%r4301+2208];
	// begin inline asm
	dp4a.s32.s32 %r3531, %r3532, %r3533, %r3403;
	// end inline asm
	ld.shared.u32 	%r3536, [%r4298+11872];
	ld.shared.u32 	%r3537, [%r4301+160];
	// begin inline asm
	dp4a.s32.s32 %r3535, %r3536, %r3537, %r3407;
	// end inline asm
	ld.shared.u32 	%r3540, [%r4298+11872];
	ld.shared.u32 	%r3541, [%r4301+2208];
	// begin inline asm
	dp4a.s32.s32 %r3539, %r3540, %r3541, %r3411;
	// end inline asm
	ld.shared.u32 	%r3544, [%r4298+11648];
	ld.shared.u32 	%r3545, [%r4301+164];
	// begin inline asm
	dp4a.s32.s32 %r3543, %r3544, %r3545, %r3415;
	// end inline asm
	ld.shared.u32 	%r3548, [%r4298+11648];
	ld.shared.u32 	%r3549, [%r4301+2212];
	// begin inline asm
	dp4a.s32.s32 %r3547, %r3548, %r3549, %r3419;
	// end inline asm
	ld.shared.u32 	%r3552, [%r4298+11872];
	ld.shared.u32 	%r3553, [%r4301+164];
	// begin inline asm
	dp4a.s32.s32 %r3551, %r3552, %r3553, %r3423;
	// end inline asm
	ld.shared.u32 	%r3556, [%r4298+11872];
	ld.shared.u32 	%r3557, [%r4301+2212];
	// begin inline asm
	dp4a.s32.s32 %r3555, %r3556, %r3557, %r3427;
	// end inline asm
	ld.shared.u32 	%r3560, [%r4298+11648];
	ld.shared.u32 	%r3561, [%r4301+168];
	// begin inline asm
	dp4a.s32.s32 %r3559, %r3560, %r3561, %r3431;
	// end inline asm
	ld.shared.u32 	%r3564, [%r4298+11648];
	ld.shared.u32 	%r3565, [%r4301+2216];
	// begin inline asm
	dp4a.s32.s32 %r3563, %r3564, %r3565, %r3435;
	// end inline asm
	ld.shared.u32 	%r3568, [%r4298+11872];
	ld.shared.u32 	%r3569, [%r4301+168];
	// begin inline asm
	dp4a.s32.s32 %r3567, %r3568, %r3569, %r3439;
	// end inline asm
	ld.shared.u32 	%r3572, [%r4298+11872];
	ld.shared.u32 	%r3573, [%r4301+2216];
	// begin inline asm
	dp4a.s32.s32 %r3571, %r3572, %r3573, %r3443;
	// end inline asm
	ld.shared.u32 	%r3576, [%r4298+11648];
	ld.shared.u32 	%r3577, [%r4301+172];
	// begin inline asm
	dp4a.s32.s32 %r3575, %r3576, %r3577, %r3447;
	// end inline asm
	ld.shared.u32 	%r3580, [%r4298+11648];
	ld.shared.u32 	%r3581, [%r4301+2220];
	// begin inline asm
	dp4a.s32.s32 %r3579, %r3580, %r3581, %r3451;
	// end inline asm
	ld.shared.u32 	%r3584, [%r4298+11872];
	ld.shared.u32 	%r3585, [%r4301+172];
	// begin inline asm
	dp4a.s32.s32 %r3583, %r3584, %r3585, %r3455;
	// end inline asm
	ld.shared.u32 	%r3588, [%r4298+11872];
	ld.shared.u32 	%r3589, [%r4301+2220];
	// begin inline asm
	dp4a.s32.s32 %r3587, %r3588, %r3589, %r3459;
	// end inline asm
	ld.shared.u32 	%r3592, [%r4298+11648];
	ld.shared.u32 	%r3593, [%r4301+416];
	// begin inline asm
	dp4a.s32.s32 %r3591, %r3592, %r3593, %r3463;
	// end inline asm
	ld.shared.u32 	%r3596, [%r4298+11648];
	ld.shared.u32 	%r3597, [%r4301+2464];
	// begin inline asm
	dp4a.s32.s32 %r3595, %r3596, %r3597, %r3467;
	// end inline asm
	ld.shared.u32 	%r3600, [%r4298+11872];
	ld.shared.u32 	%r3601, [%r4301+416];
	// begin inline asm
	dp4a.s32.s32 %r3599, %r3600, %r3601, %r3471;
	// end inline asm
	ld.shared.u32 	%r3604, [%r4298+11872];
	ld.shared.u32 	%r3605, [%r4301+2464];
	// begin inline asm
	dp4a.s32.s32 %r3603, %r3604, %r3605, %r3475;
	// end inline asm
	ld.shared.u32 	%r3608, [%r4298+11648];
	ld.shared.u32 	%r3609, [%r4301+420];
	// begin inline asm
	dp4a.s32.s32 %r3607, %r3608, %r3609, %r3479;
	// end inline asm
	ld.shared.u32 	%r3612, [%r4298+11648];
	ld.shared.u32 	%r3613, [%r4301+2468];
	// begin inline asm
	dp4a.s32.s32 %r3611, %r3612, %r3613, %r3483;
	// end inline asm
	ld.shared.u32 	%r3616, [%r4298+11872];
	ld.shared.u32 	%r3617, [%r4301+420];
	// begin inline asm
	dp4a.s32.s32 %r3615, %r3616, %r3617, %r3487;
	// end inline asm
	ld.shared.u32 	%r3620, [%r4298+11872];
	ld.shared.u32 	%r3621, [%r4301+2468];
	// begin inline asm
	dp4a.s32.s32 %r3619, %r3620, %r3621, %r3491;
	// end inline asm
	ld.shared.u32 	%r3624, [%r4298+11648];
	ld.shared.u32 	%r3625, [%r4301+424];
	// begin inline asm
	dp4a.s32.s32 %r3623, %r3624, %r3625, %r3495;
	// end inline asm
	ld.shared.u32 	%r3628, [%r4298+11648];
	ld.shared.u32 	%r3629, [%r4301+2472];
	// begin inline asm
	dp4a.s32.s32 %r3627, %r3628, %r3629, %r3499;
	// end inline asm
	ld.shared.u32 	%r3632, [%r4298+11872];
	ld.shared.u32 	%r3633, [%r4301+424];
	// begin inline asm
	dp4a.s32.s32 %r3631, %r3632, %r3633, %r3503;
	// end inline asm
	ld.shared.u32 	%r3636, [%r4298+11872];
	ld.shared.u32 	%r3637, [%r4301+2472];
	// begin inline asm
	dp4a.s32.s32 %r3635, %r3636, %r3637, %r3507;
	// end inline asm
	ld.shared.u32 	%r3640, [%r4298+11648];
	ld.shared.u32 	%r3641, [%r4301+428];
	// begin inline asm
	dp4a.s32.s32 %r3639, %r3640, %r3641, %r3511;
	// end inline asm
	ld.shared.u32 	%r3644, [%r4298+11648];
	ld.shared.u32 	%r3645, [%r4301+2476];
	// begin inline asm
	dp4a.s32.s32 %r3643, %r3644, %r3645, %r3515;
	// end inline asm
	ld.shared.u32 	%r3648, [%r4298+11872];
	ld.shared.u32 	%r3649, [%r4301+428];
	// begin inline asm
	dp4a.s32.s32 %r3647, %r3648, %r3649, %r3519;
	// end inline asm
	ld.shared.u32 	%r3652, [%r4298+11872];
	ld.shared.u32 	%r3653, [%r4301+2476];
	// begin inline asm
	dp4a.s32.s32 %r3651, %r3652, %r3653, %r3523;
	// end inline asm
	ld.shared.u32 	%r3656, [%r4298+12096];
	ld.shared.u32 	%r3657, [%r4301+176];
	// begin inline asm
	dp4a.s32.s32 %r3655, %r3656, %r3657, %r3527;
	// end inline asm
	ld.shared.u32 	%r3660, [%r4298+12096];
	ld.shared.u32 	%r3661, [%r4301+2224];
	// begin inline asm
	dp4a.s32.s32 %r3659, %r3660, %r3661, %r3531;
	// end inline asm
	ld.shared.u32 	%r3664, [%r4298+12320];
	ld.shared.u32 	%r3665, [%r4301+176];
	// begin inline asm
	dp4a.s32.s32 %r3663, %r3664, %r3665, %r3535;
	// end inline asm
	ld.shared.u32 	%r3668, [%r4298+12320];
	ld.shared.u32 	%r3669, [%r4301+2224];
	// begin inline asm
	dp4a.s32.s32 %r3667, %r3668, %r3669, %r3539;
	// end inline asm
	ld.shared.u32 	%r3672, [%r4298+12096];
	ld.shared.u32 	%r3673, [%r4301+180];
	// begin inline asm
	dp4a.s32.s32 %r3671, %r3672, %r3673, %r3543;
	// end inline asm
	ld.shared.u32 	%r3676, [%r4298+12096];
	ld.shared.u32 	%r3677, [%r4301+2228];
	// begin inline asm
	dp4a.s32.s32 %r3675, %r3676, %r3677, %r3547;
	// end inline asm
	ld.shared.u32 	%r3680, [%r4298+12320];
	ld.shared.u32 	%r3681, [%r4301+180];
	// begin inline asm
	dp4a.s32.s32 %r3679, %r3680, %r3681, %r3551;
	// end inline asm
	ld.shared.u32 	%r3684, [%r4298+12320];
	ld.shared.u32 	%r3685, [%r4301+2228];
	// begin inline asm
	dp4a.s32.s32 %r3683, %r3684, %r3685, %r3555;
	// end inline asm
	ld.shared.u32 	%r3688, [%r4298+12096];
	ld.shared.u32 	%r3689, [%r4301+184];
	// begin inline asm
	dp4a.s32.s32 %r3687, %r3688, %r3689, %r3559;
	// end inline asm
	ld.shared.u32 	%r3692, [%r4298+12096];
	ld.shared.u32 	%r3693, [%r4301+2232];
	// begin inline asm
	dp4a.s32.s32 %r3691, %r3692, %r3693, %r3563;
	// end inline asm
	ld.shared.u32 	%r3696, [%r4298+12320];
	ld.shared.u32 	%r3697, [%r4301+184];
	// begin inline asm
	dp4a.s32.s32 %r3695, %r3696, %r3697, %r3567;
	// end inline asm
	ld.shared.u32 	%r3700, [%r4298+12320];
	ld.shared.u32 	%r3701, [%r4301+2232];
	// begin inline asm
	dp4a.s32.s32 %r3699, %r3700, %r3701, %r3571;
	// end inline asm
	ld.shared.u32 	%r3704, [%r4298+12096];
	ld.shared.u32 	%r3705, [%r4301+188];
	// begin inline asm
	dp4a.s32.s32 %r3703, %r3704, %r3705, %r3575;
	// end inline asm
	ld.shared.u32 	%r3708, [%r4298+12096];
	ld.shared.u32 	%r3709, [%r4301+2236];
	// begin inline asm
	dp4a.s32.s32 %r3707, %r3708, %r3709, %r3579;
	// end inline asm
	ld.shared.u32 	%r3712, [%r4298+12320];
	ld.shared.u32 	%r3713, [%r4301+188];
	// begin inline asm
	dp4a.s32.s32 %r3711, %r3712, %r3713, %r3583;
	// end inline asm
	ld.shared.u32 	%r3716, [%r4298+12320];
	ld.shared.u32 	%r3717, [%r4301+2236];
	// begin inline asm
	dp4a.s32.s32 %r3715, %r3716, %r3717, %r3587;
	// end inline asm
	ld.shared.u32 	%r3720, [%r4298+12096];
	ld.shared.u32 	%r3721, [%r4301+432];
	// begin inline asm
	dp4a.s32.s32 %r3719, %r3720, %r3721, %r3591;
	// end inline asm
	ld.shared.u32 	%r3724, [%r4298+12096];
	ld.shared.u32 	%r3725, [%r4301+2480];
	// begin inline asm
	dp4a.s32.s32 %r3723, %r3724, %r3725, %r3595;
	// end inline asm
	ld.shared.u32 	%r3728, [%r4298+12320];
	ld.shared.u32 	%r3729, [%r4301+432];
	// begin inline asm
	dp4a.s32.s32 %r3727, %r3728, %r3729, %r3599;
	// end inline asm
	ld.shared.u32 	%r3732, [%r4298+12320];
	ld.shared.u32 	%r3733, [%r4301+2480];
	// begin inline asm
	dp4a.s32.s32 %r3731, %r3732, %r3733, %r3603;
	// end inline asm
	ld.shared.u32 	%r3736, [%r4298+12096];
	ld.shared.u32 	%r3737, [%r4301+436];
	// begin inline asm
	dp4a.s32.s32 %r3735, %r3736, %r3737, %r3607;
	// end inline asm
	ld.shared.u32 	%r3740, [%r4298+12096];
	ld.shared.u32 	%r3741, [%r4301+2484];
	// begin inline asm
	dp4a.s32.s32 %r3739, %r3740, %r3741, %r3611;
	// end inline asm
	ld.shared.u32 	%r3744, [%r4298+12320];
	ld.shared.u32 	%r3745, [%r4301+436];
	// begin inline asm
	dp4a.s32.s32 %r3743, %r3744, %r3745, %r3615;
	// end inline asm
	ld.shared.u32 	%r3748, [%r4298+12320];
	ld.shared.u32 	%r3749, [%r4301+2484];
	// begin inline asm
	dp4a.s32.s32 %r3747, %r3748, %r3749, %r3619;
	// end inline asm
	ld.shared.u32 	%r3752, [%r4298+12096];
	ld.shared.u32 	%r3753, [%r4301+440];
	// begin inline asm
	dp4a.s32.s32 %r3751, %r3752, %r3753, %r3623;
	// end inline asm
	ld.shared.u32 	%r3756, [%r4298+12096];
	ld.shared.u32 	%r3757, [%r4301+2488];
	// begin inline asm
	dp4a.s32.s32 %r3755, %r3756, %r3757, %r3627;
	// end inline asm
	ld.shared.u32 	%r3760, [%r4298+12320];
	ld.shared.u32 	%r3761, [%r4301+440];
	// begin inline asm
	dp4a.s32.s32 %r3759, %r3760, %r3761, %r3631;
	// end inline asm
	ld.shared.u32 	%r3764, [%r4298+12320];
	ld.shared.u32 	%r3765, [%r4301+2488];
	// begin inline asm
	dp4a.s32.s32 %r3763, %r3764, %r3765, %r3635;
	// end inline asm
	ld.shared.u32 	%r3768, [%r4298+12096];
	ld.shared.u32 	%r3769, [%r4301+444];
	// begin inline asm
	dp4a.s32.s32 %r3767, %r3768, %r3769, %r3639;
	// end inline asm
	ld.shared.u32 	%r3772, [%r4298+12096];
	ld.shared.u32 	%r3773, [%r4301+2492];
	// begin inline asm
	dp4a.s32.s32 %r3771, %r3772, %r3773, %r3643;
	// end inline asm
	ld.shared.u32 	%r3776, [%r4298+12320];
	ld.shared.u32 	%r3777, [%r4301+444];
	// begin inline asm
	dp4a.s32.s32 %r3775, %r3776, %r3777, %r3647;
	// end inline asm
	ld.shared.u32 	%r3780, [%r4298+12320];
	ld.shared.u32 	%r3781, [%r4301+2492];
	// begin inline asm
	dp4a.s32.s32 %r3779, %r3780, %r3781, %r3651;
	// end inline asm
	ld.shared.u32 	%r3784, [%r4298+12544];
	ld.shared.u32 	%r3785, [%r4301+192];
	// begin inline asm
	dp4a.s32.s32 %r3783, %r3784, %r3785, %r3655;
	// end inline asm
	ld.shared.u32 	%r3788, [%r4298+12544];
	ld.shared.u32 	%r3789, [%r4301+2240];
	// begin inline asm
	dp4a.s32.s32 %r3787, %r3788, %r3789, %r3659;
	// end inline asm
	ld.shared.u32 	%r3792, [%r4298+12768];
	ld.shared.u32 	%r3793, [%r4301+192];
	// begin inline asm
	dp4a.s32.s32 %r3791, %r3792, %r3793, %r3663;
	// end inline asm
	ld.shared.u32 	%r3796, [%r4298+12768];
	ld.shared.u32 	%r3797, [%r4301+2240];
	// begin inline asm
	dp4a.s32.s32 %r3795, %r3796, %r3797, %r3667;
	// end inline asm
	ld.shared.u32 	%r3800, [%r4298+12544];
	ld.shared.u32 	%r3801, [%r4301+196];
	// begin inline asm
	dp4a.s32.s32 %r3799, %r3800, %r3801, %r3671;
	// end inline asm
	ld.shared.u32 	%r3804, [%r4298+12544];
	ld.shared.u32 	%r3805, [%r4301+2244];
	// begin inline asm
	dp4a.s32.s32 %r3803, %r3804, %r3805, %r3675;
	// end inline asm
	ld.shared.u32 	%r3808, [%r4298+12768];
	ld.shared.u32 	%r3809, [%r4301+196];
	// begin inline asm
	dp4a.s32.s32 %r3807, %r3808, %r3809, %r3679;
	// end inline asm
	ld.shared.u32 	%r3812, [%r4298+12768];
	ld.shared.u32 	%r3813, [%r4301+2244];
	// begin inline asm
	dp4a.s32.s32 %r3811, %r3812, %r3813, %r3683;
	// end inline asm
	ld.shared.u32 	%r3816, [%r4298+12544];
	ld.shared.u32 	%r3817, [%r4301+200];
	// begin inline asm
	dp4a.s32.s32 %r3815, %r3816, %r3817, %r3687;
	// end inline asm
	ld.shared.u32 	%r3820, [%r4298+12544];
	ld.shared.u32 	%r3821, [%r4301+2248];
	// begin inline asm
	dp4a.s32.s32 %r3819, %r3820, %r3821, %r3691;
	// end inline asm
	ld.shared.u32 	%r3824, [%r4298+12768];
	ld.shared.u32 	%r3825, [%r4301+200];
	// begin inline asm
	dp4a.s32.s32 %r3823, %r3824, %r3825, %r3695;
	// end inline asm
	ld.shared.u32 	%r3828, [%r4298+12768];
	ld.shared.u32 	%r3829, [%r4301+2248];
	// begin inline asm
	dp4a.s32.s32 %r3827, %r3828, %r3829, %r3699;
	// end inline asm
	ld.shared.u32 	%r3832, [%r4298+12544];
	ld.shared.u32 	%r3833, [%r4301+204];
	// begin inline asm
	dp4a.s32.s32 %r3831, %r3832, %r3833, %r3703;
	// end inline asm
	ld.shared.u32 	%r3836, [%r4298+12544];
	ld.shared.u32 	%r3837, [%r4301+2252];
	// begin inline asm
	dp4a.s32.s32 %r3835, %r3836, %r3837, %r3707;
	// end inline asm
	ld.shared.u32 	%r3840, [%r4298+12768];
	ld.shared.u32 	%r3841, [%r4301+204];
	// begin inline asm
	dp4a.s32.s32 %r3839, %r3840, %r3841, %r3711;
	// end inline asm
	ld.shared.u32 	%r3844, [%r4298+12768];
	ld.shared.u32 	%r3845, [%r4301+2252];
	// begin inline asm
	dp4a.s32.s32 %r3843, %r3844, %r3845, %r3715;
	// end inline asm
	ld.shared.u32 	%r3848, [%r4298+12544];
	ld.shared.u32 	%r3849, [%r4301+448];
	// begin inline asm
	dp4a.s32.s32 %r3847, %r3848, %r3849, %r3719;
	// end inline asm
	ld.shared.u32 	%r3852, [%r4298+12544];
	ld.shared.u32 	%r3853, [%r4301+2496];
	// begin inline asm
	dp4a.s32.s32 %r3851, %r3852, %r3853, %r3723;
	// end inline asm
	ld.shared.u32 	%r3856, [%r4298+12768];
	ld.shared.u32 	%r3857, [%r4301+448];
	// begin inline asm
	dp4a.s32.s32 %r3855, %r3856, %r3857, %r3727;
	// end inline asm
	ld.shared.u32 	%r3860, [%r4298+12768];
	ld.shared.u32 	%r3861, [%r4301+2496];
	// begin inline asm
	dp4a.s32.s32 %r3859, %r3860, %r3861, %r3731;
	// end inline asm
	ld.shared.u32 	%r3864, [%r4298+12544];
	ld.shared.u32 	%r3865, [%r4301+452];
	// begin inline asm
	dp4a.s32.s32 %r3863, %r3864, %r3865, %r3735;
	// end inline asm
	ld.shared.u32 	%r3868, [%r4298+12544];
	ld.shared.u32 	%r3869, [%r4301+2500];
	// begin inline asm
	dp4a.s32.s32 %r3867, %r3868, %r3869, %r3739;
	// end inline asm
	ld.shared.u32 	%r3872, [%r4298+12768];
	ld.shared.u32 	%r3873, [%r4301+452];
	// begin inline asm
	dp4a.s32.s32 %r3871, %r3872, %r3873, %r3743;
	// end inline asm
	ld.shared.u32 	%r3876, [%r4298+12768];
	ld.shared.u32 	%r3877, [%r4301+2500];
	// begin inline asm
	dp4a.s32.s32 %r3875, %r3876, %r3877, %r3747;
	// end inline asm
	ld.shared.u32 	%r3880, [%r4298+12544];
	ld.shared.u32 	%r3881, [%r4301+456];
	// begin inline asm
	dp4a.s32.s32 %r3879, %r3880, %r3881, %r3751;
	// end inline asm
	ld.shared.u32 	%r3884, [%r4298+12544];
	ld.shared.u32 	%r3885, [%r4301+2504];
	// begin inline asm
	dp4a.s32.s32 %r3883, %r3884, %r3885, %r3755;
	// end inline asm
	ld.shared.u32 	%r3888, [%r4298+12768];
	ld.shared.u32 	%r3889, [%r4301+456];
	// begin inline asm
	dp4a.s32.s32 %r3887, %r3888, %r3889, %r3759;
	// end inline asm
	ld.shared.u32 	%r3892, [%r4298+12768];
	ld.shared.u32 	%r3893, [%r4301+2504];
	// begin inline asm
	dp4a.s32.s32 %r3891, %r3892, %r3893, %r3763;
	// end inline asm
	ld.shared.u32 	%r3896, [%r4298+12544];
	ld.shared.u32 	%r3897, [%r4301+460];
	// begin inline asm
	dp4a.s32.s32 %r3895, %r3896, %r3897, %r3767;
	// end inline asm
	ld.shared.u32 	%r3900, [%r4298+12544];
	ld.shared.u32 	%r3901, [%r4301+2508];
	// begin inline asm
	dp4a.s32.s32 %r3899, %r3900, %r3901, %r3771;
	// end inline asm
	ld.shared.u32 	%r3904, [%r4298+12768];
	ld.shared.u32 	%r3905, [%r4301+460];
	// begin inline asm
	dp4a.s32.s32 %r3903, %r3904, %r3905, %r3775;
	// end inline asm
	ld.shared.u32 	%r3908, [%r4298+12768];
	ld.shared.u32 	%r3909, [%r4301+2508];
	// begin inline asm
	dp4a.s32.s32 %r3907, %r3908, %r3909, %r3779;
	// end inline asm
	ld.shared.u32 	%r3912, [%r4298+12992];
	ld.shared.u32 	%r3913, [%r4301+208];
	// begin inline asm
	dp4a.s32.s32 %r3911, %r3912, %r3913, %r3783;
	// end inline asm
	ld.shared.u32 	%r3916, [%r4298+12992];
	ld.shared.u32 	%r3917, [%r4301+2256];
	// begin inline asm
	dp4a.s32.s32 %r3915, %r3916, %r3917, %r3787;
	// end inline asm
	ld.shared.u32 	%r3920, [%r4298+13216];
	ld.shared.u32 	%r3921, [%r4301+208];
	// begin inline asm
	dp4a.s32.s32 %r3919, %r3920, %r3921, %r3791;
	// end inline asm
	ld.shared.u32 	%r3924, [%r4298+13216];
	ld.shared.u32 	%r3925, [%r4301+2256];
	// begin inline asm
	dp4a.s32.s32 %r3923, %r3924, %r3925, %r3795;
	// end inline asm
	ld.shared.u32 	%r3928, [%r4298+12992];
	ld.shared.u32 	%r3929, [%r4301+212];
	// begin inline asm
	dp4a.s32.s32 %r3927, %r3928, %r3929, %r3799;
	// end inline asm
	ld.shared.u32 	%r3932, [%r4298+12992];
	ld.shared.u32 	%r3933, [%r4301+2260];
	// begin inline asm
	dp4a.s32.s32 %r3931, %r3932, %r3933, %r3803;
	// end inline asm
	ld.shared.u32 	%r3936, [%r4298+13216];
	ld.shared.u32 	%r3937, [%r4301+212];
	// begin inline asm
	dp4a.s32.s32 %r3935, %r3936, %r3937, %r3807;
	// end inline asm
	ld.shared.u32 	%r3940, [%r4298+13216];
	ld.shared.u32 	%r3941, [%r4301+2260];
	// begin inline asm
	dp4a.s32.s32 %r3939, %r3940, %r3941, %r3811;
	// end inline asm
	ld.shared.u32 	%r3944, [%r4298+12992];
	ld.shared.u32 	%r3945, [%r4301+216];
	// begin inline asm
	dp4a.s32.s32 %r3943, %r3944, %r3945, %r3815;
	// end inline asm
	ld.shared.u32 	%r3948, [%r4298+12992];
	ld.shared.u32 	%r3949, [%r4301+2264];
	// begin inline asm
	dp4a.s32.s32 %r3947, %r3948, %r3949, %r3819;
	// end inline asm
	ld.shared.u32 	%r3952, [%r4298+13216];
	ld.shared.u32 	%r3953, [%r4301+216];
	// begin inline asm
	dp4a.s32.s32 %r3951, %r3952, %r3953, %r3823;
	// end inline asm
	ld.shared.u32 	%r3956, [%r4298+13216];
	ld.shared.u32 	%r3957, [%r4301+2264];
	// begin inline asm
	dp4a.s32.s32 %r3955, %r3956, %r3957, %r3827;
	// end inline asm
	ld.shared.u32 	%r3960, [%r4298+12992];
	ld.shared.u32 	%r3961, [%r4301+220];
	// begin inline asm
	dp4a.s32.s32 %r3959, %r3960, %r3961, %r3831;
	// end inline asm
	ld.shared.u32 	%r3964, [%r4298+12992];
	ld.shared.u32 	%r3965, [%r4301+2268];
	// begin inline asm
	dp4a.s32.s32 %r3963, %r3964, %r3965, %r3835;
	// end inline asm
	ld.shared.u32 	%r3968, [%r4298+13216];
	ld.shared.u32 	%r3969, [%r4301+220];
	// begin inline asm
	dp4a.s32.s32 %r3967, %r3968, %r3969, %r3839;
	// end inline asm
	ld.shared.u32 	%r3972, [%r4298+13216];
	ld.shared.u32 	%r3973, [%r4301+2268];
	// begin inline asm
	dp4a.s32.s32 %r3971, %r3972, %r3973, %r3843;
	// end inline asm
	ld.shared.u32 	%r3976, [%r4298+12992];
	ld.shared.u32 	%r3977, [%r4301+464];
	// begin inline asm
	dp4a.s32.s32 %r3975, %r3976, %r3977, %r3847;
	// end inline asm
	ld.shared.u32 	%r3980, [%r4298+12992];
	ld.shared.u32 	%r3981, [%r4301+2512];
	// begin inline asm
	dp4a.s32.s32 %r3979, %r3980, %r3981, %r3851;
	// end inline asm
	ld.shared.u32 	%r3984, [%r4298+13216];
	ld.shared.u32 	%r3985, [%r4301+464];
	// begin inline asm
	dp4a.s32.s32 %r3983, %r3984, %r3985, %r3855;
	// end inline asm
	ld.shared.u32 	%r3988, [%r4298+13216];
	ld.shared.u32 	%r3989, [%r4301+2512];
	// begin inline asm
	dp4a.s32.s32 %r3987, %r3988, %r3989, %r3859;
	// end inline asm
	ld.shared.u32 	%r3992, [%r4298+12992];
	ld.shared.u32 	%r3993, [%r4301+468];
	// begin inline asm
	dp4a.s32.s32 %r3991, %r3992, %r3993, %r3863;
	// end inline asm
	ld.shared.u32 	%r3996, [%r4298+12992];
	ld.shared.u32 	%r3997, [%r4301+2516];
	// begin inline asm
	dp4a.s32.s32 %r3995, %r3996, %r3997, %r3867;
	// end inline asm
	ld.shared.u32 	%r4000, [%r4298+13216];
	ld.shared.u32 	%r4001, [%r4301+468];
	// begin inline asm
	dp4a.s32.s32 %r3999, %r4000, %r4001, %r3871;
	// end inline asm
	ld.shared.u32 	%r4004, [%r4298+13216];
	ld.shared.u32 	%r4005, [%r4301+2516];
	// begin inline asm
	dp4a.s32.s32 %r4003, %r4004, %r4005, %r3875;
	// end inline asm
	ld.shared.u32 	%r4008, [%r4298+12992];
	ld.shared.u32 	%r4009, [%r4301+472];
	// begin inline asm
	dp4a.s32.s32 %r4007, %r4008, %r4009, %r3879;
	// end inline asm
	ld.shared.u32 	%r4012, [%r4298+12992];
	ld.shared.u32 	%r4013, [%r4301+2520];
	// begin inline asm
	dp4a.s32.s32 %r4011, %r4012, %r4013, %r3883;
	// end inline asm
	ld.shared.u32 	%r4016, [%r4298+13216];
	ld.shared.u32 	%r4017, [%r4301+472];
	// begin inline asm
	dp4a.s32.s32 %r4015, %r4016, %r4017, %r3887;
	// end inline asm
	ld.shared.u32 	%r4020, [%r4298+13216];
	ld.shared.u32 	%r4021, [%r4301+2520];
	// begin inline asm
	dp4a.s32.s32 %r4019, %r4020, %r4021, %r3891;
	// end inline asm
	ld.shared.u32 	%r4024, [%r4298+12992];
	ld.shared.u32 	%r4025, [%r4301+476];
	// begin inline asm
	dp4a.s32.s32 %r4023, %r4024, %r4025, %r3895;
	// end inline asm
	ld.shared.u32 	%r4028, [%r4298+12992];
	ld.shared.u32 	%r4029, [%r4301+2524];
	// begin inline asm
	dp4a.s32.s32 %r4027, %r4028, %r4029, %r3899;
	// end inline asm
	ld.shared.u32 	%r4032, [%r4298+13216];
	ld.shared.u32 	%r4033, [%r4301+476];
	// begin inline asm
	dp4a.s32.s32 %r4031, %r4032, %r4033, %r3903;
	// end inline asm
	ld.shared.u32 	%r4036, [%r4298+13216];
	ld.shared.u32 	%r4037, [%r4301+2524];
	// begin inline asm
	dp4a.s32.s32 %r4035, %r4036, %r4037, %r3907;
	// end inline asm
	ld.shared.u32 	%r4040, [%r4298+13440];
	ld.shared.u32 	%r4041, [%r4301+224];
	// begin inline asm
	dp4a.s32.s32 %r4039, %r4040, %r4041, %r3911;
	// end inline asm
	ld.shared.u32 	%r4044, [%r4298+13440];
	ld.shared.u32 	%r4045, [%r4301+2272];
	// begin inline asm
	dp4a.s32.s32 %r4043, %r4044, %r4045, %r3915;
	// end inline asm
	ld.shared.u32 	%r4048, [%r4298+13664];
	ld.shared.u32 	%r4049, [%r4301+224];
	// begin inline asm
	dp4a.s32.s32 %r4047, %r4048, %r4049, %r3919;
	// end inline asm
	ld.shared.u32 	%r4052, [%r4298+13664];
	ld.shared.u32 	%r4053, [%r4301+2272];
	// begin inline asm
	dp4a.s32.s32 %r4051, %r4052, %r4053, %r3923;
	// end inline asm
	ld.shared.u32 	%r4056, [%r4298+13440];
	ld.shared.u32 	%r4057, [%r4301+228];
	// begin inline asm
	dp4a.s32.s32 %r4055, %r4056, %r4057, %r3927;
	// end inline asm
	ld.shared.u32 	%r4060, [%r4298+13440];
	ld.shared.u32 	%r4061, [%r4301+2276];
	// begin inline asm
	dp4a.s32.s32 %r4059, %r4060, %r4061, %r3931;
	// end inline asm
	ld.shared.u32 	%r4064, [%r4298+13664];
	ld.shared.u32 	%r4065, [%r4301+228];
	// begin inline asm
	dp4a.s32.s32 %r4063, %r4064, %r4065, %r3935;
	// end inline asm
	ld.shared.u32 	%r4068, [%r4298+13664];
	ld.shared.u32 	%r4069, [%r4301+2276];
	// begin inline asm
	dp4a.s32.s32 %r4067, %r4068, %r4069, %r3939;
	// end inline asm
	ld.shared.u32 	%r4072, [%r4298+13440];
	ld.shared.u32 	%r4073, [%r4301+232];
	// begin inline asm
	dp4a.s32.s32 %r4071, %r4072, %r4073, %r3943;
	// end inline asm
	ld.shared.u32 	%r4076, [%r4298+13440];
	ld.shared.u32 	%r4077, [%r4301+2280];
	// begin inline asm
	dp4a.s32.s32 %r4075, %r4076, %r4077, %r3947;
	// end inline asm
	ld.shared.u32 	%r4080, [%r4298+13664];
	ld.shared.u32 	%r4081, [%r4301+232];
	// begin inline asm
	dp4a.s32.s32 %r4079, %r4080, %r4081, %r3951;
	// end inline asm
	ld.shared.u32 	%r4084, [%r4298+13664];
	ld.shared.u32 	%r4085, [%r4301+2280];
	// begin inline asm
	dp4a.s32.s32 %r4083, %r4084, %r4085, %r3955;
	// end inline asm
	ld.shared.u32 	%r4088, [%r4298+13440];
	ld.shared.u32 	%r4089, [%r4301+236];
	// begin inline asm
	dp4a.s32.s32 %r4087, %r4088, %r4089, %r3959;
	// end inline asm
	ld.shared.u32 	%r4092, [%r4298+13440];
	ld.shared.u32 	%r4093, [%r4301+2284];
	// begin inline asm
	dp4a.s32.s32 %r4091, %r4092, %r4093, %r3963;
	// end inline asm
	ld.shared.u32 	%r4096, [%r4298+13664];
	ld.shared.u32 	%r4097, [%r4301+236];
	// begin inline asm
	dp4a.s32.s32 %r4095, %r4096, %r4097, %r3967;
	// end inline asm
	ld.shared.u32 	%r4100, [%r4298+13664];
	ld.shared.u32 	%r4101, [%r4301+2284];
	// begin inline asm
	dp4a.s32.s32 %r4099, %r4100, %r4101, %r3971;
	// end inline asm
	ld.shared.u32 	%r4104, [%r4298+13440];
	ld.shared.u32 	%r4105, [%r4301+480];
	// begin inline asm
	dp4a.s32.s32 %r4103, %r4104, %r4105, %r3975;
	// end inline asm
	ld.shared.u32 	%r4108, [%r4298+13440];
	ld.shared.u32 	%r4109, [%r4301+2528];
	// begin inline asm
	dp4a.s32.s32 %r4107, %r4108, %r4109, %r3979;
	// end inline asm
	ld.shared.u32 	%r4112, [%r4298+13664];
	ld.shared.u32 	%r4113, [%r4301+480];
	// begin inline asm
	dp4a.s32.s32 %r4111, %r4112, %r4113, %r3983;
	// end inline asm
	ld.shared.u32 	%r4116, [%r4298+13664];
	ld.shared.u32 	%r4117, [%r4301+2528];
	// begin inline asm
	dp4a.s32.s32 %r4115, %r4116, %r4117, %r3987;
	// end inline asm
	ld.shared.u32 	%r4120, [%r4298+13440];
	ld.shared.u32 	%r4121, [%r4301+484];
	// begin inline asm
	dp4a.s32.s32 %r4119, %r4120, %r4121, %r3991;
	// end inline asm
	ld.shared.u32 	%r4124, [%r4298+13440];
	ld.shared.u32 	%r4125, [%r4301+2532];
	// begin inline asm
	dp4a.s32.s32 %r4123, %r4124, %r4125, %r3995;
	// end inline asm
	ld.shared.u32 	%r4128, [%r4298+13664];
	ld.shared.u32 	%r4129, [%r4301+484];
	// begin inline asm
	dp4a.s32.s32 %r4127, %r4128, %r4129, %r3999;
	// end inline asm
	ld.shared.u32 	%r4132, [%r4298+13664];
	ld.shared.u32 	%r4133, [%r4301+2532];
	// begin inline asm
	dp4a.s32.s32 %r4131, %r4132, %r4133, %r4003;
	// end inline asm
	ld.shared.u32 	%r4136, [%r4298+13440];
	ld.shared.u32 	%r4137, [%r4301+488];
	// begin inline asm
	dp4a.s32.s32 %r4135, %r4136, %r4137, %r4007;
	// end inline asm
	ld.shared.u32 	%r4140, [%r4298+13440];
	ld.shared.u32 	%r4141, [%r4301+2536];
	// begin inline asm
	dp4a.s32.s32 %r4139, %r4140, %r4141, %r4011;
	// end inline asm
	ld.shared.u32 	%r4144, [%r4298+13664];
	ld.shared.u32 	%r4145, [%r4301+488];
	// begin inline asm
	dp4a.s32.s32 %r4143, %r4144, %r4145, %r4015;
	// end inline asm
	ld.shared.u32 	%r4148, [%r4298+13664];
	ld.shared.u32 	%r4149, [%r4301+2536];
	// begin inline asm
	dp4a.s32.s32 %r4147, %r4148, %r4149, %r4019;
	// end inline asm
	ld.shared.u32 	%r4152, [%r4298+13440];
	ld.shared.u32 	%r4153, [%r4301+492];
	// begin inline asm
	dp4a.s32.s32 %r4151, %r4152, %r4153, %r4023;
	// end inline asm
	ld.shared.u32 	%r4156, [%r4298+13440];
	ld.shared.u32 	%r4157, [%r4301+2540];
	// begin inline asm
	dp4a.s32.s32 %r4155, %r4156, %r4157, %r4027;
	// end inline asm
	ld.shared.u32 	%r4160, [%r4298+13664];
	ld.shared.u32 	%r4161, [%r4301+492];
	// begin inline asm
	dp4a.s32.s32 %r4159, %r4160, %r4161, %r4031;
	// end inline asm
	ld.shared.u32 	%r4164, [%r4298+13664];
	ld.shared.u32 	%r4165, [%r4301+2540];
	// begin inline asm
	dp4a.s32.s32 %r4163, %r4164, %r4165, %r4035;
	// end inline asm
	ld.shared.u32 	%r4168, [%r4298+13888];
	ld.shared.u32 	%r4169, [%r4301+240];
	// begin inline asm
	dp4a.s32.s32 %r4167, %r4168, %r4169, %r4039;
	// end inline asm
	ld.shared.u32 	%r4172, [%r4298+13888];
	ld.shared.u32 	%r4173, [%r4301+2288];
	// begin inline asm
	dp4a.s32.s32 %r4171, %r4172, %r4173, %r4043;
	// end inline asm
	ld.shared.u32 	%r4176, [%r4298+14112];
	ld.shared.u32 	%r4177, [%r4301+240];
	// begin inline asm
	dp4a.s32.s32 %r4175, %r4176, %r4177, %r4047;
	// end inline asm
	ld.shared.u32 	%r4180, [%r4298+14112];
	ld.shared.u32 	%r4181, [%r4301+2288];
	// begin inline asm
	dp4a.s32.s32 %r4179, %r4180, %r4181, %r4051;
	// end inline asm
	ld.shared.u32 	%r4184, [%r4298+13888];
	ld.shared.u32 	%r4185, [%r4301+244];
	// begin inline asm
	dp4a.s32.s32 %r4183, %r4184, %r4185, %r4055;
	// end inline asm
	ld.shared.u32 	%r4188, [%r4298+13888];
	ld.shared.u32 	%r4189, [%r4301+2292];
	// begin inline asm
	dp4a.s32.s32 %r4187, %r4188, %r4189, %r4059;
	// end inline asm
	ld.shared.u32 	%r4192, [%r4298+14112];
	ld.shared.u32 	%r4193, [%r4301+244];
	// begin inline asm
	dp4a.s32.s32 %r4191, %r4192, %r4193, %r4063;
	// end inline asm
	ld.shared.u32 	%r4196, [%r4298+14112];
	ld.shared.u32 	%r4197, [%r4301+2292];
	// begin inline asm
	dp4a.s32.s32 %r4195, %r4196, %r4197, %r4067;
	// end inline asm
	ld.shared.u32 	%r4200, [%r4298+13888];
	ld.shared.u32 	%r4201, [%r4301+248];
	// begin inline asm
	dp4a.s32.s32 %r4199, %r4200, %r4201, %r4071;
	// end inline asm
	ld.shared.u32 	%r4204, [%r4298+13888];
	ld.shared.u32 	%r4205, [%r4301+2296];
	// begin inline asm
	dp4a.s32.s32 %r4203, %r4204, %r4205, %r4075;
	// end inline asm
	ld.shared.u32 	%r4208, [%r4298+14112];
	ld.shared.u32 	%r4209, [%r4301+248];
	// begin inline asm
	dp4a.s32.s32 %r4207, %r4208, %r4209, %r4079;
	// end inline asm
	ld.shared.u32 	%r4212, [%r4298+14112];
	ld.shared.u32 	%r4213, [%r4301+2296];
	// begin inline asm
	dp4a.s32.s32 %r4211, %r4212, %r4213, %r4083;
	// end inline asm
	ld.shared.u32 	%r4216, [%r4298+13888];
	ld.shared.u32 	%r4217, [%r4301+252];
	// begin inline asm
	dp4a.s32.s32 %r4215, %r4216, %r4217, %r4087;
	// end inline asm
	ld.shared.u32 	%r4220, [%r4298+13888];
	ld.shared.u32 	%r4221, [%r4301+2300];
	// begin inline asm
	dp4a.s32.s32 %r4219, %r4220, %r4221, %r4091;
	// end inline asm
	ld.shared.u32 	%r4224, [%r4298+14112];
	ld.shared.u32 	%r4225, [%r4301+252];
	// begin inline asm
	dp4a.s32.s32 %r4223, %r4224, %r4225, %r4095;
	// end inline asm
	ld.shared.u32 	%r4228, [%r4298+14112];
	ld.shared.u32 	%r4229, [%r4301+2300];
	// begin inline asm
	dp4a.s32.s32 %r4227, %r4228, %r4229, %r4099;
	// end inline asm
	ld.shared.u32 	%r4232, [%r4298+13888];
	ld.shared.u32 	%r4233, [%r4301+496];
	// begin inline asm
	dp4a.s32.s32 %r4231, %r4232, %r4233, %r4103;
	// end inline asm
	ld.shared.u32 	%r4236, [%r4298+13888];
	ld.shared.u32 	%r4237, [%r4301+2544];
	// begin inline asm
	dp4a.s32.s32 %r4235, %r4236, %r4237, %r4107;
	// end inline asm
	ld.shared.u32 	%r4240, [%r4298+14112];
	ld.shared.u32 	%r4241, [%r4301+496];
	// begin inline asm
	dp4a.s32.s32 %r4239, %r4240, %r4241, %r4111;
	// end inline asm
	ld.shared.u32 	%r4244, [%r4298+14112];
	ld.shared.u32 	%r4245, [%r4301+2544];
	// begin inline asm
	dp4a.s32.s32 %r4243, %r4244, %r4245, %r4115;
	// end inline asm
	ld.shared.u32 	%r4248, [%r4298+13888];
	ld.shared.u32 	%r4249, [%r4301+500];
	// begin inline asm
	dp4a.s32.s32 %r4247, %r4248, %r4249, %r4119;
	// end inline asm
	ld.shared.u32 	%r4252, [%r4298+13888];
	ld.shared.u32 	%r4253, [%r4301+2548];
	// begin inline asm
	dp4a.s32.s32 %r4251, %r4252, %r4253, %r4123;
	// end inline asm
	ld.shared.u32 	%r4256, [%r4298+14112];
	ld.shared.u32 	%r4257, [%r4301+500];
	// begin inline asm
	dp4a.s32.s32 %r4255, %r4256, %r4257, %r4127;
	// end inline asm
	ld.shared.u32 	%r4260, [%r4298+14112];
	ld.shared.u32 	%r4261, [%r4301+2548];
	// begin inline asm
	dp4a.s32.s32 %r4259, %r4260, %r4261, %r4131;
	// end inline asm
	ld.shared.u32 	%r4264, [%r4298+13888];
	ld.shared.u32 	%r4265, [%r4301+504];
	// begin inline asm
	dp4a.s32.s32 %r4263, %r4264, %r4265, %r4135;
	// end inline asm
	ld.shared.u32 	%r4268, [%r4298+13888];
	ld.shared.u32 	%r4269, [%r4301+2552];
	// begin inline asm
	dp4a.s32.s32 %r4267, %r4268, %r4269, %r4139;
	// end inline asm
	ld.shared.u32 	%r4272, [%r4298+14112];
	ld.shared.u32 	%r4273, [%r4301+504];
	// begin inline asm
	dp4a.s32.s32 %r4271, %r4272, %r4273, %r4143;
	// end inline asm
	ld.shared.u32 	%r4276, [%r4298+14112];
	ld.shared.u32 	%r4277, [%r4301+2552];
	// begin inline asm
	dp4a.s32.s32 %r4275, %r4276, %r4277, %r4147;
	// end inline asm
	ld.shared.u32 	%r4280, [%r4298+13888];
	ld.shared.u32 	%r4281, [%r4301+508];
	// begin inline asm
	dp4a.s32.s32 %r4279, %r4280, %r4281, %r4151;
	// end inline asm
	ld.shared.u32 	%r4284, [%r4298+13888];
	ld.shared.u32 	%r4285, [%r4301+2556];
	// begin inline asm
	dp4a.s32.s32 %r4283, %r4284, %r4285, %r4155;
	// end inline asm
	ld.shared.u32 	%r4288, [%r4298+14112];
	ld.shared.u32 	%r4289, [%r4301+508];
	// begin inline asm
	dp4a.s32.s32 %r4287, %r4288, %r4289, %r4159;
	// end inline asm
	ld.shared.u32 	%r4292, [%r4298+14112];
	ld.shared.u32 	%r4293, [%r4301+2556];
	// begin inline asm
	dp4a.s32.s32 %r4291, %r4292, %r4293, %r4163;
	// end inline asm
	mov.u32 	%r4302, %ctaid.y;
	shl.b32 	%r4303, %r4302, 6;
	shl.b32 	%r4304, %r42, 3;
	add.s32 	%r4305, %r4303, %r4304;
	mov.u32 	%r4306, %ctaid.z;
	mul.lo.s32 	%r4307, %r4302, 50176;
	mad.lo.s32 	%r4308, %r4306, 401408, %r4307;
	mad.lo.s32 	%r4309, %r42, 6272, %r4308;
	mov.u32 	%r4310, %ctaid.x;
	mad.lo.s32 	%r4311, %r4310, 448, %r4309;
	add.s32 	%r4312, %r4311, %r4296;
	cvt.s64.s32 	%rd36, %r4167;
	mad.lo.s64 	%rd37, %rd36, 351897127747584, 1073741824;
	shr.u64 	%rd38, %rd37, 31;
	cvt.u32.u64 	%r4313, %rd38;
	mul.wide.u32 	%rd39, %r4305, 4;
	add.s64 	%rd40, %rd32, %rd39;
	ld.global.nc.u32 	%r4314, [%rd40];
	add.s32 	%r4315, %r4314, %r4313;
	mul.wide.s32 	%rd41, %r4315, 2147423160;
	add.s64 	%rd42, %rd41, 1073741824;
	shr.u64 	%rd43, %rd42, 31;
	cvt.u32.u64 	%r4316, %rd43;
	add.s64 	%rd44, %rd33, %rd39;
	ld.global.nc.u32 	%r4317, [%rd44];
	add.s32 	%r4318, %r4317, %r4316;
	mul.wide.s32 	%rd45, %r4318, 1646512227;
	add.s64 	%rd46, %rd45, 1073741824;
	shr.u64 	%rd47, %rd46, 31;
	cvt.u32.u64 	%r4319, %rd47;
	mul.wide.u32 	%rd48, %r4312, 4;
	add.s64 	%rd49, %rd34, %rd48;
	ld.global.nc.u32 	%r4320, [%rd49];
	mul.wide.s32 	%rd50, %r4320, 1993989853;
	add.s64 	%rd51, %rd50, 1073741824;
	shr.u64 	%rd52, %rd51, 31;
	cvt.u32.u64 	%r4321, %rd52;
	add.s32 	%r4322, %r4319, %r4321;
	max.s32 	%r4323, %r4322, 0;
	add.s64 	%rd53, %rd35, %rd48;
	st.global.u32 	[%rd53], %r4323;
	cvt.s64.s32 	%rd54, %r4171;
	mad.lo.s64 	%rd55, %rd54, 351897127747584, 1073741824;
	shr.u64 	%rd56, %rd55, 31;
	cvt.u32.u64 	%r4324, %rd56;
	ld.global.nc.u32 	%r4325, [%rd40+128];
	add.s32 	%r4326, %r4325, %r4324;
	mul.wide.s32 	%rd57, %r4326, 2147423160;
	add.s64 	%rd58, %rd57, 1073741824;
	shr.u64 	%rd59, %rd58, 31;
	cvt.u32.u64 	%r4327, %rd59;
	ld.global.nc.u32 	%r4328, [%rd44+128];
	add.s32 	%r4329, %r4328, %r4327;
	mul.wide.s32 	%rd60, %r4329, 1646512227;
	add.s64 	%rd61, %rd60, 1073741824;
	shr.u64 	%rd62, %rd61, 31;
	cvt.u32.u64 	%r4330, %rd62;
	ld.global.nc.u32 	%r4331, [%rd49+100352];
	mul.wide.s32 	%rd63, %r4331, 1993989853;
	add.s64 	%rd64, %rd63, 1073741824;
	shr.u64 	%rd65, %rd64, 31;
	cvt.u32.u64 	%r4332, %rd65;
	add.s32 	%r4333, %r4330, %r4332;
	max.s32 	%r4334, %r4333, 0;
	st.global.u32 	[%rd53+100352], %r4334;
	cvt.s64.s32 	%rd66, %r4175;
	mad.lo.s64 	%rd67, %rd66, 351897127747584, 1073741824;
	shr.u64 	%rd68, %rd67, 31;
	cvt.u32.u64 	%r4335, %rd68;
	add.s32 	%r4336, %r4314, %r4335;
	mul.wide.s32 	%rd69, %r4336, 2147423160;
	add.s64 	%rd70, %rd69, 1073741824;
	shr.u64 	%rd71, %rd70, 31;
	cvt.u32.u64 	%r4337, %rd71;
	add.s32 	%r4338, %r4317, %r4337;
	mul.wide.s32 	%rd72, %r4338, 1646512227;
	add.s64 	%rd73, %rd72, 1073741824;
	shr.u64 	%rd74, %rd73, 31;
	cvt.u32.u64 	%r4339, %rd74;
	ld.global.nc.u32 	%r4340, [%rd49+896];
	mul.wide.s32 	%rd75, %r4340, 1993989853;
	add.s64 	%rd76, %rd75, 1073741824;
	shr.u64 	%rd77, %rd76, 31;
	cvt.u32.u64 	%r4341, %rd77;
	add.s32 	%r4342, %r4339, %r4341;
	max.s32 	%r4343, %r4342, 0;
	st.global.u32 	[%rd53+896], %r4343;
	cvt.s64.s32 	%rd78, %r4179;
	mad.lo.s64 	%rd79, %rd78, 351897127747584, 1073741824;
	shr.u64 	%rd80, %rd79, 31;
	cvt.u32.u64 	%r4344, %rd80;
	add.s32 	%r4345, %r4325, %r4344;
	mul.wide.s32 	%rd81, %r4345, 2147423160;
	add.s64 	%rd82, %rd81, 1073741824;
	shr.u64 	%rd83, %rd82, 31;
	cvt.u32.u64 	%r4346, %rd83;
	add.s32 	%r4347, %r4328, %r4346;
	mul.wide.s32 	%rd84, %r4347, 1646512227;
	add.s64 	%rd85, %rd84, 1073741824;
	shr.u64 	%rd86, %rd85, 31;
	cvt.u32.u64 	%r4348, %rd86;
	ld.global.nc.u32 	%r4349, [%rd49+101248];
	mul.wide.s32 	%rd87, %r4349, 1993989853;
	add.s64 	%rd88, %rd87, 1073741824;
	shr.u64 	%rd89, %rd88, 31;
	cvt.u32.u64 	%r4350, %rd89;
	add.s32 	%r4351, %r4348, %r4350;
	max.s32 	%r4352, %r4351, 0;
	st.global.u32 	[%rd53+101248], %r4352;
	cvt.s64.s32 	%rd90, %r4183;
	mad.lo.s64 	%rd91, %rd90, 351897127747584, 1073741824;
	shr.u64 	%rd92, %rd91, 31;
	cvt.u32.u64 	%r4353, %rd92;
	ld.global.nc.u32 	%r4354, [%rd40+4];
	add.s32 	%r4355, %r4354, %r4353;
	mul.wide.s32 	%rd93, %r4355, 2147423160;
	add.s64 	%rd94, %rd93, 1073741824;
	shr.u64 	%rd95, %rd94, 31;
	cvt.u32.u64 	%r4356, %rd95;
	ld.global.nc.u32 	%r4357, [%rd44+4];
	add.s32 	%r4358, %r4357, %r4356;
	mul.wide.s32 	%rd96, %r4358, 1646512227;
	add.s64 	%rd97, %rd96, 1073741824;
	shr.u64 	%rd98, %rd97, 31;
	cvt.u32.u64 	%r4359, %rd98;
	ld.global.nc.u32 	%r4360, [%rd49+4];
	mul.wide.s32 	%rd99, %r4360, 1993989853;
	add.s64 	%rd100, %rd99, 1073741824;
	shr.u64 	%rd101, %rd100, 31;
	cvt.u32.u64 	%r4361, %rd101;
	add.s32 	%r4362, %r4359, %r4361;
	max.s32 	%r4363, %r4362, 0;
	st.global.u32 	[%rd53+4], %r4363;
	cvt.s64.s32 	%rd102, %r4187;
	mad.lo.s64 	%rd103, %rd102, 351897127747584, 1073741824;
	shr.u64 	%rd104, %rd103, 31;
	cvt.u32.u64 	%r4364, %rd104;
	ld.global.nc.u32 	%r4365, [%rd40+132];
	add.s32 	%r4366, %r4365, %r4364;
	mul.wide.s32 	%rd105, %r4366, 2147423160;
	add.s64 	%rd106, %rd105, 1073741824;
	shr.u64 	%rd107, %rd106, 31;
	cvt.u32.u64 	%r4367, %rd107;
	ld.global.nc.u32 	%r4368, [%rd44+132];
	add.s32 	%r4369, %r4368, %r4367;
	mul.wide.s32 	%rd108, %r4369, 1646512227;
	add.s64 	%rd109, %rd108, 1073741824;
	shr.u64 	%rd110, %rd109, 31;
	cvt.u32.u64 	%r4370, %rd110;
	ld.global.nc.u32 	%r4371, [%rd49+100356];
	mul.wide.s32 	%rd111, %r4371, 1993989853;
	add.s64 	%rd112, %rd111, 1073741824;
	shr.u64 	%rd113, %rd112, 31;
	cvt.u32.u64 	%r4372, %rd113;
	add.s32 	%r4373, %r4370, %r4372;
	max.s32 	%r4374, %r4373, 0;
	st.global.u32 	[%rd53+100356], %r4374;
	cvt.s64.s32 	%rd114, %r4191;
	mad.lo.s64 	%rd115, %rd114, 351897127747584, 1073741824;
	shr.u64 	%rd116, %rd115, 31;
	cvt.u32.u64 	%r4375, %rd116;
	add.s32 	%r4376, %r4354, %r4375;
	mul.wide.s32 	%rd117, %r4376, 2147423160;
	add.s64 	%rd118, %rd117, 1073741824;
	shr.u64 	%rd119, %rd118, 31;
	cvt.u32.u64 	%r4377, %rd119;
	add.s32 	%r4378, %r4357, %r4377;
	mul.wide.s32 	%rd120, %r4378, 1646512227;
	add.s64 	%rd121, %rd120, 1073741824;
	shr.u64 	%rd122, %rd121, 31;
	cvt.u32.u64 	%r4379, %rd122;
	ld.global.nc.u32 	%r4380, [%rd49+900];
	mul.wide.s32 	%rd123, %r4380, 1993989853;
	add.s64 	%rd124, %rd123, 1073741824;
	shr.u64 	%rd125, %rd124, 31;
	cvt.u32.u64 	%r4381, %rd125;
	add.s32 	%r4382, %r4379, %r4381;
	max.s32 	%r4383, %r4382, 0;
	st.global.u32 	[%rd53+900], %r4383;
	cvt.s64.s32 	%rd126, %r4195;
	mad.lo.s64 	%rd127, %rd126, 351897127747584, 1073741824;
	shr.u64 	%rd128, %rd127, 31;
	cvt.u32.u64 	%r4384, %rd128;
	add.s32 	%r4385, %r4365, %r4384;
	mul.wide.s32 	%rd129, %r4385, 2147423160;
	add.s64 	%rd130, %rd129, 1073741824;
	shr.u64 	%rd131, %rd130, 31;
	cvt.u32.u64 	%r4386, %rd131;
	add.s32 	%r4387, %r4368, %r4386;
	mul.wide.s32 	%rd132, %r4387, 1646512227;
	add.s64 	%rd133, %rd132, 1073741824;
	shr.u64 	%rd134, %rd133, 31;
	cvt.u32.u64 	%r4388, %rd134;
	ld.global.nc.u32 	%r4389, [%rd49+101252];
	mul.wide.s32 	%rd135, %r4389, 1993989853;
	add.s64 	%rd136, %rd135, 1073741824;
	shr.u64 	%rd137, %rd136, 31;
	cvt.u32.u64 	%r4390, %rd137;
	add.s32 	%r4391, %r4388, %r4390;
	max.s32 	%r4392, %r4391, 0;
	st.global.u32 	[%rd53+101252], %r4392;
	cvt.s64.s32 	%rd138, %r4199;
	mad.lo.s64 	%rd139, %rd138, 351897127747584, 1073741824;
	shr.u64 	%rd140, %rd139, 31;
	cvt.u32.u64 	%r4393, %rd140;
	ld.global.nc.u32 	%r4394, [%rd40+8];
	add.s32 	%r4395, %r4394, %r4393;
	mul.wide.s32 	%rd141, %r4395, 2147423160;
	add.s64 	%rd142, %rd141, 1073741824;
	shr.u64 	%rd143, %rd142, 31;
	cvt.u32.u64 	%r4396, %rd143;
	ld.global.nc.u32 	%r4397, [%rd44+8];
	add.s32 	%r4398, %r4397, %r4396;
	mul.wide.s32 	%rd144, %r4398, 1646512227;
	add.s64 	%rd145, %rd144, 1073741824;
	shr.u64 	%rd146, %rd145, 31;
	cvt.u32.u64 	%r4399, %rd146;
	ld.global.nc.u32 	%r4400, [%rd49+8];
	mul.wide.s32 	%rd147, %r4400, 1993989853;
	add.s64 	%rd148, %rd147, 1073741824;
	shr.u64 	%rd149, %rd148, 31;
	cvt.u32.u64 	%r4401, %rd149;
	add.s32 	%r4402, %r4399, %r4401;
	max.s32 	%r4403, %r4402, 0;
	st.global.u32 	[%rd53+8], %r4403;
	cvt.s64.s32 	%rd150, %r4203;
	mad.lo.s64 	%rd151, %rd150, 351897127747584, 1073741824;
	shr.u64 	%rd152, %rd151, 31;
	cvt.u32.u64 	%r4404, %rd152;
	ld.global.nc.u32 	%r4405, [%rd40+136];
	add.s32 	%r4406, %r4405, %r4404;
	mul.wide.s32 	%rd153, %r4406, 2147423160;
	add.s64 	%rd154, %rd153, 1073741824;
	shr.u64 	%rd155, %rd154, 31;
	cvt.u32.u64 	%r4407, %rd155;
	ld.global.nc.u32 	%r4408, [%rd44+136];
	add.s32 	%r4409, %r4408, %r4407;
	mul.wide.s32 	%rd156, %r4409, 1646512227;
	add.s64 	%rd157, %rd156, 1073741824;
	shr.u64 	%rd158, %rd157, 31;
	cvt.u32.u64 	%r4410, %rd158;
	ld.global.nc.u32 	%r4411, [%rd49+100360];
	mul.wide.s32 	%rd159, %r4411, 1993989853;
	add.s64 	%rd160, %rd159, 1073741824;
	shr.u64 	%rd161, %rd160, 31;
	cvt.u32.u64 	%r4412, %rd161;
	add.s32 	%r4413, %r4410, %r4412;
	max.s32 	%r4414, %r4413, 0;
	st.global.u32 	[%rd53+100360], %r4414;
	cvt.s64.s32 	%rd162, %r4207;
	mad.lo.s64 	%rd163, %rd162, 351897127747584, 1073741824;
	shr.u64 	%rd164, %rd163, 31;
	cvt.u32.u64 	%r4415, %rd164;
	add.s32 	%r4416, %r4394, %r4415;
	mul.wide.s32 	%rd165, %r4416, 2147423160;
	add.s64 	%rd166, %rd165, 1073741824;
	shr.u64 	%rd167, %rd166, 31;
	cvt.u32.u64 	%r4417, %rd167;
	add.s32 	%r4418, %r4397, %r4417;
	mul.wide.s32 	%rd168, %r4418, 1646512227;
	add.s64 	%rd169, %rd168, 1073741824;
	shr.u64 	%rd170, %rd169, 31;
	cvt.u32.u64 	%r4419, %rd170;
	ld.global.nc.u32 	%r4420, [%rd49+904];
	mul.wide.s32 	%rd171, %r4420, 1993989853;
	add.s64 	%rd172, %rd171, 1073741824;
	shr.u64 	%rd173, %rd172, 31;
	cvt.u32.u64 	%r4421, %rd173;
	add.s32 	%r4422, %r4419, %r4421;
	max.s32 	%r4423, %r4422, 0;
	st.global.u32 	[%rd53+904], %r4423;
	cvt.s64.s32 	%rd174, %r4211;
	mad.lo.s64 	%rd175, %rd174, 351897127747584, 1073741824;
	shr.u64 	%rd176, %rd175, 31;
	cvt.u32.u64 	%r4424, %rd176;
	add.s32 	%r4425, %r4405, %r4424;
	mul.wide.s32 	%rd177, %r4425, 2147423160;
	add.s64 	%rd178, %rd177, 1073741824;
	shr.u64 	%rd179, %rd178, 31;
	cvt.u32.u64 	%r4426, %rd179;
	add.s32 	%r4427, %r4408, %r4426;
	mul.wide.s32 	%rd180, %r4427, 1646512227;
	add.s64 	%rd181, %rd180, 1073741824;
	shr.u64 	%rd182, %rd181, 31;
	cvt.u32.u64 	%r4428, %rd182;
	ld.global.nc.u32 	%r4429, [%rd49+101256];
	mul.wide.s32 	%rd183, %r4429, 1993989853;
	add.s64 	%rd184, %rd183, 1073741824;
	shr.u64 	%rd185, %rd184, 31;
	cvt.u32.u64 	%r4430, %rd185;
	add.s32 	%r4431, %r4428, %r4430;
	max.s32 	%r4432, %r4431, 0;
	st.global.u32 	[%rd53+101256], %r4432;
	cvt.s64.s32 	%rd186, %r4215;
	mad.lo.s64 	%rd187, %rd186, 351897127747584, 1073741824;
	shr.u64 	%rd188, %rd187, 31;
	cvt.u32.u64 	%r4433, %rd188;
	ld.global.nc.u32 	%r4434, [%rd40+12];
	add.s32 	%r4435, %r4434, %r4433;
	mul.wide.s32 	%rd189, %r4435, 2147423160;
	add.s64 	%rd190, %rd189, 1073741824;
	shr.u64 	%rd191, %rd190, 31;
	cvt.u32.u64 	%r4436, %rd191;
	ld.global.nc.u32 	%r4437, [%rd44+12];
	add.s32 	%r4438, %r4437, %r4436;
	mul.wide.s32 	%rd192, %r4438, 1646512227;
	add.s64 	%rd193, %rd192, 1073741824;
	shr.u64 	%rd194, %rd193, 31;
	cvt.u32.u64 	%r4439, %rd194;
	ld.global.nc.u32 	%r4440, [%rd49+12];
	mul.wide.s32 	%rd195, %r4440, 1993989853;
	add.s64 	%rd196, %rd195, 1073741824;
	shr.u64 	%rd197, %rd196, 31;
	cvt.u32.u64 	%r4441, %rd197;
	add.s32 	%r4442, %r4439, %r4441;
	max.s32 	%r4443, %r4442, 0;
	st.global.u32 	[%rd53+12], %r4443;
	cvt.s64.s32 	%rd198, %r4219;
	mad.lo.s64 	%rd199, %rd198, 351897127747584, 1073741824;
	shr.u64 	%rd200, %rd199, 31;
	cvt.u32.u64 	%r4444, %rd200;
	ld.global.nc.u32 	%r4445, [%rd40+140];
	add.s32 	%r4446, %r4445, %r4444;
	mul.wide.s32 	%rd201, %r4446, 2147423160;
	add.s64 	%rd202, %rd201, 1073741824;
	shr.u64 	%rd203, %rd202, 31;
	cvt.u32.u64 	%r4447, %rd203;
	ld.global.nc.u32 	%r4448, [%rd44+140];
	add.s32 	%r4449, %r4448, %r4447;
	mul.wide.s32 	%rd204, %r4449, 1646512227;
	add.s64 	%rd205, %rd204, 1073741824;
	shr.u64 	%rd206, %rd205, 31;
	cvt.u32.u64 	%r4450, %rd206;
	ld.global.nc.u32 	%r4451, [%rd49+100364];
	mul.wide.s32 	%rd207, %r4451, 1993989853;
	add.s64 	%rd208, %rd207, 1073741824;
	shr.u64 	%rd209, %rd208, 31;
	cvt.u32.u64 	%r4452, %rd209;
	add.s32 	%r4453, %r4450, %r4452;
	max.s32 	%r4454, %r4453, 0;
	st.global.u32 	[%rd53+100364], %r4454;
	cvt.s64.s32 	%rd210, %r4223;
	mad.lo.s64 	%rd211, %rd210, 351897127747584, 1073741824;
	shr.u64 	%rd212, %rd211, 31;
	cvt.u32.u64 	%r4455, %rd212;
	add.s32 	%r4456, %r4434, %r4455;
	mul.wide.s32 	%rd213, %r4456, 2147423160;
	add.s64 	%rd214, %rd213, 1073741824;
	shr.u64 	%rd215, %rd214, 31;
	cvt.u32.u64 	%r4457, %rd215;
	add.s32 	%r4458, %r4437, %r4457;
	mul.wide.s32 	%rd216, %r4458, 1646512227;
	add.s64 	%rd217, %rd216, 1073741824;
	shr.u64 	%rd218, %rd217, 31;
	cvt.u32.u64 	%r4459, %rd218;
	ld.global.nc.u32 	%r4460, [%rd49+908];
	mul.wide.s32 	%rd219, %r4460, 1993989853;
	add.s64 	%rd220, %rd219, 1073741824;
	shr.u64 	%rd221, %rd220, 31;
	cvt.u32.u64 	%r4461, %rd221;
	add.s32 	%r4462, %r4459, %r4461;
	max.s32 	%r4463, %r4462, 0;
	st.global.u32 	[%rd53+908], %r4463;
	cvt.s64.s32 	%rd222, %r4227;
	mad.lo.s64 	%rd223, %rd222, 351897127747584, 1073741824;
	shr.u64 	%rd224, %rd223, 31;
	cvt.u32.u64 	%r4464, %rd224;
	add.s32 	%r4465, %r4445, %r4464;
	mul.wide.s32 	%rd225, %r4465, 2147423160;
	add.s64 	%rd226, %rd225, 1073741824;
	shr.u64 	%rd227, %rd226, 31;
	cvt.u32.u64 	%r4466, %rd227;
	add.s32 	%r4467, %r4448, %r4466;
	mul.wide.s32 	%rd228, %r4467, 1646512227;
	add.s64 	%rd229, %rd228, 1073741824;
	shr.u64 	%rd230, %rd229, 31;
	cvt.u32.u64 	%r4468, %rd230;
	ld.global.nc.u32 	%r4469, [%rd49+101260];
	mul.wide.s32 	%rd231, %r4469, 1993989853;
	add.s64 	%rd232, %rd231, 1073741824;
	shr.u64 	%rd233, %rd232, 31;
	cvt.u32.u64 	%r4470, %rd233;
	add.s32 	%r4471, %r4468, %r4470;
	max.s32 	%r4472, %r4471, 0;
	st.global.u32 	[%rd53+101260], %r4472;
	cvt.s64.s32 	%rd234, %r4231;
	mad.lo.s64 	%rd235, %rd234, 351897127747584, 1073741824;
	shr.u64 	%rd236, %rd235, 31;
	cvt.u32.u64 	%r4473, %rd236;
	ld.global.nc.u32 	%r4474, [%rd40+16];
	add.s32 	%r4475, %r4474, %r4473;
	mul.wide.s32 	%rd237, %r4475, 2147423160;
	add.s64 	%rd238, %rd237, 1073741824;
	shr.u64 	%rd239, %rd238, 31;
	cvt.u32.u64 	%r4476, %rd239;
	ld.global.nc.u32 	%r4477, [%rd44+16];
	add.s32 	%r4478, %r4477, %r4476;
	mul.wide.s32 	%rd240, %r4478, 1646512227;
	add.s64 	%rd241, %rd240, 1073741824;
	shr.u64 	%rd242, %rd241, 31;
	cvt.u32.u64 	%r4479, %rd242;
	ld.global.nc.u32 	%r4480, [%rd49+12544];
	mul.wide.s32 	%rd243, %r4480, 1993989853;
	add.s64 	%rd244, %rd243, 1073741824;
	shr.u64 	%rd245, %rd244, 31;
	cvt.u32.u64 	%r4481, %rd245;
	add.s32 	%r4482, %r4479, %r4481;
	max.s32 	%r4483, %r4482, 0;
	st.global.u32 	[%rd53+12544], %r4483;
	cvt.s64.s32 	%rd246, %r4235;
	mad.lo.s64 	%rd247, %rd246, 351897127747584, 1073741824;
	shr.u64 	%rd248, %rd247, 31;
	cvt.u32.u64 	%r4484, %rd248;
	ld.global.nc.u32 	%r4485, [%rd40+144];
	add.s32 	%r4486, %r4485, %r4484;
	mul.wide.s32 	%rd249, %r4486, 2147423160;
	add.s64 	%rd250, %rd249, 1073741824;
	shr.u64 	%rd251, %rd250, 31;
	cvt.u32.u64 	%r4487, %rd251;
	ld.global.nc.u32 	%r4488, [%rd44+144];
	add.s32 	%r4489, %r4488, %r4487;
	mul.wide.s32 	%rd252, %r4489, 1646512227;
	add.s64 	%rd253, %rd252, 1073741824;
	shr.u64 	%rd254, %rd253, 31;
	cvt.u32.u64 	%r4490, %rd254;
	ld.global.nc.u32 	%r4491, [%rd49+112896];
	mul.wide.s32 	%rd255, %r4491, 1993989853;
	add.s64 	%rd256, %rd255, 1073741824;
	shr.u64 	%rd257, %rd256, 31;
	cvt.u32.u64 	%r4492, %rd257;
	add.s32 	%r4493, %r4490, %r4492;
	max.s32 	%r4494, %r4493, 0;
	st.global.u32 	[%rd53+112896], %r4494;
	cvt.s64.s32 	%rd258, %r4239;
	mad.lo.s64 	%rd259, %rd258, 351897127747584, 1073741824;
	shr.u64 	%rd260, %rd259, 31;
	cvt.u32.u64 	%r4495, %rd260;
	add.s32 	%r4496, %r4474, %r4495;
	mul.wide.s32 	%rd261, %r4496, 2147423160;
	add.s64 	%rd262, %rd261, 1073741824;
	shr.u64 	%rd263, %rd262, 31;
	cvt.u32.u64 	%r4497, %rd263;
	add.s32 	%r4498, %r4477, %r4497;
	mul.wide.s32 	%rd264, %r4498, 1646512227;
	add.s64 	%rd265, %rd264, 1073741824;
	shr.u64 	%rd266, %rd265, 31;
	cvt.u32.u64 	%r4499, %rd266;
	ld.global.nc.u32 	%r4500, [%rd49+13440];
	mul.wide.s32 	%rd267, %r4500, 1993989853;
	add.s64 	%rd268, %rd267, 1073741824;
	shr.u64 	%rd269, %rd268, 31;
	cvt.u32.u64 	%r4501, %rd269;
	add.s32 	%r4502, %r4499, %r4501;
	max.s32 	%r4503, %r4502, 0;
	st.global.u32 	[%rd53+13440], %r4503;
	cvt.s64.s32 	%rd270, %r4243;
	mad.lo.s64 	%rd271, %rd270, 351897127747584, 1073741824;
	shr.u64 	%rd272, %rd271, 31;
	cvt.u32.u64 	%r4504, %rd272;
	add.s32 	%r4505, %r4485, %r4504;
	mul.wide.s32 	%rd273, %r4505, 2147423160;
	add.s64 	%rd274, %rd273, 1073741824;
	shr.u64 	%rd275, %rd274, 31;
	cvt.u32.u64 	%r4506, %rd275;
	add.s32 	%r4507, %r4488, %r4506;
	mul.wide.s32 	%rd276, %r4507, 1646512227;
	add.s64 	%rd277, %rd276, 1073741824;
	shr.u64 	%rd278, %rd277, 31;
	cvt.u32.u64 	%r4508, %rd278;
	ld.global.nc.u32 	%r4509, [%rd49+113792];
	mul.wide.s32 	%rd279, %r4509, 1993989853;
	add.s64 	%rd280, %rd279, 1073741824;
	shr.u64 	%rd281, %rd280, 31;
	cvt.u32.u64 	%r4510, %rd281;
	add.s32 	%r4511, %r4508, %r4510;
	max.s32 	%r4512, %r4511, 0;
	st.global.u32 	[%rd53+113792], %r4512;
	cvt.s64.s32 	%rd282, %r4247;
	mad.lo.s64 	%rd283, %rd282, 351897127747584, 1073741824;
	shr.u64 	%rd284, %rd283, 31;
	cvt.u32.u64 	%r4513, %rd284;
	ld.global.nc.u32 	%r4514, [%rd40+20];
	add.s32 	%r4515, %r4514, %r4513;
	mul.wide.s32 	%rd285, %r4515, 2147423160;
	add.s64 	%rd286, %rd285, 1073741824;
	shr.u64 	%rd287, %rd286, 31;
	cvt.u32.u64 	%r4516, %rd287;
	ld.global.nc.u32 	%r4517, [%rd44+20];
	add.s32 	%r4518, %r4517, %r4516;
	mul.wide.s32 	%rd288, %r4518, 1646512227;
	add.s64 	%rd289, %rd288, 1073741824;
	shr.u64 	%rd290, %rd289, 31;
	cvt.u32.u64 	%r4519, %rd290;
	ld.global.nc.u32 	%r4520, [%rd49+12548];
	mul.wide.s32 	%rd291, %r4520, 1993989853;
	add.s64 	%rd292, %rd291, 1073741824;
	shr.u64 	%rd293, %rd292, 31;
	cvt.u32.u64 	%r4521, %rd293;
	add.s32 	%r4522, %r4519, %r4521;
	max.s32 	%r4523, %r4522, 0;
	st.global.u32 	[%rd53+12548], %r4523;
	cvt.s64.s32 	%rd294, %r4251;
	mad.lo.s64 	%rd295, %rd294, 351897127747584, 1073741824;
	shr.u64 	%rd296, %rd295, 31;
	cvt.u32.u64 	%r4524, %rd296;
	ld.global.nc.u32 	%r4525, [%rd40+148];
	add.s32 	%r4526, %r4525, %r4524;
	mul.wide.s32 	%rd297, %r4526, 2147423160;
	add.s64 	%rd298, %rd297, 1073741824;
	shr.u64 	%rd299, %rd298, 31;
	cvt.u32.u64 	%r4527, %rd299;
	ld.global.nc.u32 	%r4528, [%rd44+148];
	add.s32 	%r4529, %r4528, %r4527;
	mul.wide.s32 	%rd300, %r4529, 1646512227;
	add.s64 	%rd301, %rd300, 1073741824;
	shr.u64 	%rd302, %rd301, 31;
	cvt.u32.u64 	%r4530, %rd302;
	ld.global.nc.u32 	%r4531, [%rd49+112900];
	mul.wide.s32 	%rd303, %r4531, 1993989853;
	add.s64 	%rd304, %rd303, 1073741824;
	shr.u64 	%rd305, %rd304, 31;
	cvt.u32.u64 	%r4532, %rd305;
	add.s32 	%r4533, %r4530, %r4532;
	max.s32 	%r4534, %r4533, 0;
	st.global.u32 	[%rd53+112900], %r4534;
	cvt.s64.s32 	%rd306, %r4255;
	mad.lo.s64 	%rd307, %rd306, 351897127747584, 1073741824;
	shr.u64 	%rd308, %rd307, 31;
	cvt.u32.u64 	%r4535, %rd308;
	add.s32 	%r4536, %r4514, %r4535;
	mul.wide.s32 	%rd309, %r4536, 2147423160;
	add.s64 	%rd310, %rd309, 1073741824;
	shr.u64 	%rd311, %rd310, 31;
	cvt.u32.u64 	%r4537, %rd311;
	add.s32 	%r4538, %r4517, %r4537;
	mul.wide.s32 	%rd312, %r4538, 1646512227;
	add.s64 	%rd313, %rd312, 1073741824;
	shr.u64 	%rd314, %rd313, 31;
	cvt.u32.u64 	%r4539, %rd314;
	ld.global.nc.u32 	%r4540, [%rd49+13444];
	mul.wide.s32 	%rd315, %r4540, 1993989853;
	add.s64 	%rd316, %rd315, 1073741824;
	shr.u64 	%rd317, %rd316, 31;
	cvt.u32.u64 	%r4541, %rd317;
	add.s32 	%r4542, %r4539, %r4541;
	max.s32 	%r4543, %r4542, 0;
	st.global.u32 	[%rd53+13444], %r4543;
	cvt.s64.s32 	%rd318, %r4259;
	mad.lo.s64 	%rd319, %rd318, 351897127747584, 1073741824;
	shr.u64 	%rd320, %rd319, 31;
	cvt.u32.u64 	%r4544, %rd320;
	add.s32 	%r4545, %r4525, %r4544;
	mul.wide.s32 	%rd321, %r4545, 2147423160;
	add.s64 	%rd322, %rd321, 1073741824;
	shr.u64 	%rd323, %rd322, 31;
	cvt.u32.u64 	%r4546, %rd323;
	add.s32 	%r4547, %r4528, %r4546;
	mul.wide.s32 	%rd324, %r4547, 1646512227;
	add.s64 	%rd325, %rd324, 1073741824;
	shr.u64 	%rd326, %rd325, 31;
	cvt.u32.u64 	%r4548, %rd326;
	ld.global.nc.u32 	%r4549, [%rd49+113796];
	mul.wide.s32 	%rd327, %r4549, 1993989853;
	add.s64 	%rd328, %rd327, 1073741824;
	shr.u64 	%rd329, %rd328, 31;
	cvt.u32.u64 	%r4550, %rd329;
	add.s32 	%r4551, %r4548, %r4550;
	max.s32 	%r4552, %r4551, 0;
	st.global.u32 	[%rd53+113796], %r4552;
	cvt.s64.s32 	%rd330, %r4263;
	mad.lo.s64 	%rd331, %rd330, 351897127747584, 1073741824;
	shr.u64 	%rd332, %rd331, 31;
	cvt.u32.u64 	%r4553, %rd332;
	ld.global.nc.u32 	%r4554, [%rd40+24];
	add.s32 	%r4555, %r4554, %r4553;
	mul.wide.s32 	%rd333, %r4555, 2147423160;
	add.s64 	%rd334, %rd333, 1073741824;
	shr.u64 	%rd335, %rd334, 31;
	cvt.u32.u64 	%r4556, %rd335;
	ld.global.nc.u32 	%r4557, [%rd44+24];
	add.s32 	%r4558, %r4557, %r4556;
	mul.wide.s32 	%rd336, %r4558, 1646512227;
	add.s64 	%rd337, %rd336, 1073741824;
	shr.u64 	%rd338, %rd337, 31;
	cvt.u32.u64 	%r4559, %rd338;
	ld.global.nc.u32 	%r4560, [%rd49+12552];
	mul.wide.s32 	%rd339, %r4560, 1993989853;
	add.s64 	%rd340, %rd339, 1073741824;
	shr.u64 	%rd341, %rd340, 31;
	cvt.u32.u64 	%r4561, %rd341;
	add.s32 	%r4562, %r4559, %r4561;
	max.s32 	%r4563, %r4562, 0;
	st.global.u32 	[%rd53+12552], %r4563;
	cvt.s64.s32 	%rd342, %r4267;
	mad.lo.s64 	%rd343, %rd342, 351897127747584, 1073741824;
	shr.u64 	%rd344, %rd343, 31;
	cvt.u32.u64 	%r4564, %rd344;
	ld.global.nc.u32 	%r4565, [%rd40+152];
	add.s32 	%r4566, %r4565, %r4564;
	mul.wide.s32 	%rd345, %r4566, 2147423160;
	add.s64 	%rd346, %rd345, 1073741824;
	shr.u64 	%rd347, %rd346, 31;
	cvt.u32.u64 	%r4567, %rd347;
	ld.global.nc.u32 	%r4568, [%rd44+152];
	add.s32 	%r4569, %r4568, %r4567;
	mul.wide.s32 	%rd348, %r4569, 1646512227;
	add.s64 	%rd349, %rd348, 1073741824;
	shr.u64 	%rd350, %rd349, 31;
	cvt.u32.u64 	%r4570, %rd350;
	ld.global.nc.u32 	%r4571, [%rd49+112904];
	mul.wide.s32 	%rd351, %r4571, 1993989853;
	add.s64 	%rd352, %rd351, 1073741824;
	shr.u64 	%rd353, %rd352, 31;
	cvt.u32.u64 	%r4572, %rd353;
	add.s32 	%r4573, %r4570, %r4572;
	max.s32 	%r4574, %r4573, 0;
	st.global.u32 	[%rd53+112904], %r4574;
	cvt.s64.s32 	%rd354, %r4271;
	mad.lo.s64 	%rd355, %rd354, 351897127747584, 1073741824;
	shr.u64 	%rd356, %rd355, 31;
	cvt.u32.u64 	%r4575, %rd356;
	add.s32 	%r4576, %r4554, %r4575;
	mul.wide.s32 	%rd357, %r4576, 2147423160;
	add.s64 	%rd358, %rd357, 1073741824;
	shr.u64 	%rd359, %rd358, 31;
	cvt.u32.u64 	%r4577, %rd359;
	add.s32 	%r4578, %r4557, %r4577;
	mul.wide.s32 	%rd360, %r4578, 1646512227;
	add.s64 	%rd361, %rd360, 1073741824;
	shr.u64 	%rd362, %rd361, 31;
	cvt.u32.u64 	%r4579, %rd362;
	ld.global.nc.u32 	%r4580, [%rd49+13448];
	mul.wide.s32 	%rd363, %r4580, 1993989853;
	add.s64 	%rd364, %rd363, 1073741824;
	shr.u64 	%rd365, %rd364, 31;
	cvt.u32.u64 	%r4581, %rd365;
	add.s32 	%r4582, %r4579, %r4581;
	max.s32 	%r4583, %r4582, 0;
	st.global.u32 	[%rd53+13448], %r4583;
	cvt.s64.s32 	%rd366, %r4275;
	mad.lo.s64 	%rd367, %rd366, 351897127747584, 1073741824;
	shr.u64 	%rd368, %rd367, 31;
	cvt.u32.u64 	%r4584, %rd368;
	add.s32 	%r4585, %r4565, %r4584;
	mul.wide.s32 	%rd369, %r4585, 2147423160;
	add.s64 	%rd370, %rd369, 1073741824;
	shr.u64 	%rd371, %rd370, 31;
	cvt.u32.u64 	%r4586, %rd371;
	add.s32 	%r4587, %r4568, %r4586;
	mul.wide.s32 	%rd372, %r4587, 1646512227;
	add.s64 	%rd373, %rd372, 1073741824;
	shr.u64 	%rd374, %rd373, 31;
	cvt.u32.u64 	%r4588, %rd374;
	ld.global.nc.u32 	%r4589, [%rd49+113800];
	mul.wide.s32 	%rd375, %r4589, 1993989853;
	add.s64 	%rd376, %rd375, 1073741824;
	shr.u64 	%rd377, %rd376, 31;
	cvt.u32.u64 	%r4590, %rd377;
	add.s32 	%r4591, %r4588, %r4590;
	max.s32 	%r4592, %r4591, 0;
	st.global.u32 	[%rd53+113800], %r4592;
	cvt.s64.s32 	%rd378, %r4279;
	mad.lo.s64 	%rd379, %rd378, 351897127747584, 1073741824;
	shr.u64 	%rd380, %rd379, 31;
	cvt.u32.u64 	%r4593, %rd380;
	ld.global.nc.u32 	%r4594, [%rd40+28];
	add.s32 	%r4595, %r4594, %r4593;
	mul.wide.s32 	%rd381, %r4595, 2147423160;
	add.s64 	%rd382, %rd381, 1073741824;
	shr.u64 	%rd383, %rd382, 31;
	cvt.u32.u64 	%r4596, %rd383;
	ld.global.nc.u32 	%r4597, [%rd44+28];
	add.s32 	%r4598, %r4597, %r4596;
	mul.wide.s32 	%rd384, %r4598, 1646512227;
	add.s64 	%rd385, %rd384, 1073741824;
	shr.u64 	%rd386, %rd385, 31;
	cvt.u32.u64 	%r4599, %rd386;
	ld.global.nc.u32 	%r4600, [%rd49+12556];
	mul.wide.s32 	%rd387, %r4600, 1993989853;
	add.s64 	%rd388, %rd387, 1073741824;
	shr.u64 	%rd389, %rd388, 31;
	cvt.u32.u64 	%r4601, %rd389;
	add.s32 	%r4602, %r4599, %r4601;
	max.s32 	%r4603, %r4602, 0;
	st.global.u32 	[%rd53+12556], %r4603;
	cvt.s64.s32 	%rd390, %r4283;
	mad.lo.s64 	%rd391, %rd390, 351897127747584, 1073741824;
	shr.u64 	%rd392, %rd391, 31;
	cvt.u32.u64 	%r4604, %rd392;
	ld.global.nc.u32 	%r4605, [%rd40+156];
	add.s32 	%r4606, %r4605, %r4604;
	mul.wide.s32 	%rd393, %r4606, 2147423160;
	add.s64 	%rd394, %rd393, 1073741824;
	shr.u64 	%rd395, %rd394, 31;
	cvt.u32.u64 	%r4607, %rd395;
	ld.global.nc.u32 	%r4608, [%rd44+156];
	add.s32 	%r4609, %r4608, %r4607;
	mul.wide.s32 	%rd396, %r4609, 1646512227;
	add.s64 	%rd397, %rd396, 1073741824;
	shr.u64 	%rd398, %rd397, 31;
	cvt.u32.u64 	%r4610, %rd398;
	ld.global.nc.u32 	%r4611, [%rd49+112908];
	mul.wide.s32 	%rd399, %r4611, 1993989853;
	add.s64 	%rd400, %rd399, 1073741824;
	shr.u64 	%rd401, %rd400, 31;
	cvt.u32.u64 	%r4612, %rd401;
	add.s32 	%r4613, %r4610, %r4612;
	max.s32 	%r4614, %r4613, 0;
	st.global.u32 	[%rd53+112908], %r4614;
	cvt.s64.s32 	%rd402, %r4287;
	mad.lo.s64 	%rd403, %rd402, 351897127747584, 1073741824;
	shr.u64 	%rd404, %rd403, 31;
	cvt.u32.u64 	%r4615, %rd404;
	add.s32 	%r4616, %r4594, %r4615;
	mul.wide.s32 	%rd405, %r4616, 2147423160;
	add.s64 	%rd406, %rd405, 1073741824;
	shr.u64 	%rd407, %rd406, 31;
	cvt.u32.u64 	%r4617, %rd407;
	add.s32 	%r4618, %r4597, %r4617;
	mul.wide.s32 	%rd408, %r4618, 1646512227;
	add.s64 	%rd409, %rd408, 1073741824;
	shr.u64 	%rd410, %rd409, 31;
	cvt.u32.u64 	%r4619, %rd410;
	ld.global.nc.u32 	%r4620, [%rd49+13452];
	mul.wide.s32 	%rd411, %r4620, 1993989853;
	add.s64 	%rd412, %rd411, 1073741824;
	shr.u64 	%rd413, %rd412, 31;
	cvt.u32.u64 	%r4621, %rd413;
	add.s32 	%r4622, %r4619, %r4621;
	max.s32 	%r4623, %r4622, 0;
	st.global.u32 	[%rd53+13452], %r4623;
	cvt.s64.s32 	%rd414, %r4291;
	mad.lo.s64 	%rd415, %rd414, 351897127747584, 1073741824;
	shr.u64 	%rd416, %rd415, 31;
	cvt.u32.u64 	%r4624, %rd416;
	add.s32 	%r4625, %r4605, %r4624;
	mul.wide.s32 	%rd417, %r4625, 2147423160;
	add.s64 	%rd418, %rd417, 1073741824;
	shr.u64 	%rd419, %rd418, 31;
	cvt.u32.u64 	%r4626, %rd419;
	add.s32 	%r4627, %r4608, %r4626;
	mul.wide.s32 	%rd420, %r4627, 1646512227;
	add.s64 	%rd421, %rd420, 1073741824;
	shr.u64 	%rd422, %rd421, 31;
	cvt.u32.u64 	%r4628, %rd422;
	ld.global.nc.u32 	%r4629, [%rd49+113804];
	mul.wide.s32 	%rd423, %r4629, 1993989853;
	add.s64 	%rd424, %rd423, 1073741824;
	shr.u64 	%rd425, %rd424, 31;
	cvt.u32.u64 	%r4630, %rd425;
	add.s32 	%r4631, %r4628, %r4630;
	max.s32 	%r4632, %r4631, 0;
	st.global.u32 	[%rd53+113804], %r4632;
	ret;

}


// ===== COMPILED SASS (sm_100) =====

	.target	sm_100

	.elftype	@"ET_EXEC"


//--------------------- .note.nv.tkinfo           --------------------------
	.section	.note.nv.tkinfo,"",@"SHT_NOTE"
	.sectionflags	@"SHF_NOTE_NV_TKINFO"
	.tkinfo
        /*0018*/ 	.word	0x00000002
        /*0030*/ 	.string	""
        /*0030*/ 	.string	"ptxas"
        /*0030*/ 	.string	"Cuda compilation tools, release 13.0, V13.0.88"
        /*0030*/ 	.string	"Build cuda_13.0.r13.0/compiler.36424714_0"
        /*0030*/ 	.string	"-arch sm_100 -m 64 "



//--------------------- .note.nv.cuinfo           --------------------------
	.section	.note.nv.cuinfo,"",@"SHT_NOTE"
	.sectionflags	@"SHF_NOTE_NV_CUINFO"
        /*0018*/ 	.short	0x0002
        /*001a*/ 	.short	0x0064
        /*001c*/ 	.short	0x0082
	.zero		2


//--------------------- .nv.info                  --------------------------
	.section	.nv.info,"",@"SHT_CUDA_INFO"
	.align	4


	//----- nvinfo : EIATTR_REGCOUNT
	.align		4
        /*0000*/ 	.byte	0x04, 0x2f
        /*0002*/ 	.short	(.L_1 - .L_0)
	.align		4
.L_0:
        /*0004*/ 	.word	index@(fused_nn_conv2d_cast_fixed_point_multiply_add_cast_fixed_point_multiply_add_cast_16086763325481941859__11_kernel0)
        /*0008*/ 	.word	0x00000028


	//----- nvinfo : EIATTR_FRAME_SIZE
	.align		4
.L_1:
        /*000c*/ 	.byte	0x04, 0x11
        /*000e*/ 	.short	(.L_3 - .L_2)
	.align		4
.L_2:
        /*0010*/ 	.word	index@(fused_nn_conv2d_cast_fixed_point_multiply_add_cast_fixed_point_multiply_add_cast_16086763325481941859__11_kernel0)
        /*0014*/ 	.word	0x00000000


	//----- nvinfo : EIATTR_REGCOUNT
	.align		4
.L_3:
        /*0018*/ 	.byte	0x04, 0x2f
        /*001a*/ 	.short	(.L_5 - .L_4)
	.align		4
.L_4:
        /*001c*/ 	.word	index@(fused_nn_conv2d_cast_fixed_point_multiply_add_cast_fixed_point_multiply_add_cast_16086763325481941859__9_kernel0)
        /*0020*/ 	.word	0x00000038


	//----- nvinfo : EIATTR_FRAME_SIZE
	.align		4
.L_5:
        /*0024*/ 	.byte	0x04, 0x11
        /*0026*/ 	.short	(.L_7 - .L_6)
	.align		4
.L_6:
        /*0028*/ 	.word	index@(fused_nn_conv2d_cast_fixed_point_multiply_add_cast_fixed_point_multiply_add_cast_16086763325481941859__9_kernel0)
        /*002c*/ 	.word	0x00000000


	//----- nvinfo : EIATTR_REGCOUNT
	.align		4
.L_7:
        /*0030*/ 	.byte	0x04, 0x2f
        /*0032*/ 	.short	(.L_9 - .L_8)
	.align		4
.L_8:
        /*0034*/ 	.word	index@(fused_nn_conv2d_cast_fixed_point_multiply_add_cast_fixed_point_multiply_add_cast_16086763325481941859__6_kernel0)
        /*0038*/ 	.word	0x00000038


	//----- nvinfo : EIATTR_FRAME_SIZE
	.align		4
.L_9:
        /*003c*/ 	.byte	0x04, 0x11
        /*003e*/ 	.short	(.L_11 - .L_10)
	.align		4
.L_10:
        /*0040*/ 	.word	index@(fused_nn_conv2d_cast_fixed_point_multiply_add_cast_fixed_point_multiply_add_cast_16086763325481941859__6_kernel0)
        /*0044*/ 	.word	0x00000000


	//----- nvinfo : EIATTR_REGCOUNT
	.align		4
.L_11:
        /*0048*/ 	.byte	0x04, 0x2f
        /*004a*/ 	.short	(.L_13 - .L_12)
	.align		4
.L_12:
        /*004c*/ 	.word	index@(fused_cast_add_right_shift_clip_cast_kernel0)
        /*0050*/ 	.word	0x0000001b


	//----- nvinfo : EIATTR_FRAME_SIZE
	.align		4
.L_13:
        /*0054*/ 	.byte	0x04, 0x11
        /*0056*/ 	.short	(.L_15 - .L_14)
	.align		4
.L_14:
        /*0058*/ 	.word	index@(fused_cast_add_right_shift_clip_cast_kernel0)
        /*005c*/ 	.word	0x00000000


	//----- nvinfo : EIATTR_REGCOUNT
	.align		4
.L_15:
        /*0060*/ 	.byte	0x04, 0x2f
        /*0062*/ 	.short	(.L_17 - .L_16)
	.align		4
.L_16:
        /*0064*/ 	.word	index@(fused_nn_conv2d_cast_fixed_point_multiply_add_cast_fixed_point_multiply_add_cast_15119380522063600768__kernel0)
        /*0068*/ 	.word	0x00000048


	//----- nvinfo : EIATTR_FRAME_SIZE
	.align		4
.L_17:
        /*006c*/ 	.byte	0x04, 0x11
        /*006e*/ 	.short	(.L_19 - .L_18)
	.align		4
.L_18:
        /*0070*/ 	.word	index@(fused_nn_conv2d_cast_fixed_point_multiply_add_cast_fixed_point_multiply_add_cast_15119380522063600768__kernel0)
        /*0074*/ 	.word	0x00000000


	//----- nvinfo : EIATTR_REGCOUNT
	.align		4
.L_19:
        /*0078*/ 	.byte	0x04, 0x2f
        /*007a*/ 	.short	(.L_21 - .L_20)
	.align		4
.L_20:
        /*007c*/ 	.word	index@(fused_cast_fixed_point_multiply_clip_cast_2_kernel0)
        /*0080*/ 	.word	0x0000001f


	//----- nvinfo : EIATTR_FRAME_SIZE
	.align		4
.L_21:
        /*0084*/ 	.byte	0x04, 0x11
        /*0086*/ 	.short	(.L_23 - .L_22)
	.align		4
.L_22:
        /*0088*/ 	.word	index@(fused_cast_fixed_point_multiply_clip_cast_2_kernel0)
        /*008c*/ 	.word	0x00000000


	//----- nvinfo : EIATTR_REGCOUNT
	.align		4
.L_23:
        /*0090*/ 	.byte	0x04, 0x2f
        /*0092*/ 	.short	(.L_25 - .L_24)
	.align		4
.L_24:
        /*0094*/ 	.word	index@(fused_nn_conv2d_cast_fixed_point_multiply_add_cast_nn_relu_cast_fixed_point_mult_18399029763786111876__11_kernel0)
        /*0098*/ 	.word	0x00000038


	//----- nvinfo : EIATTR_FRAME_SIZE
	.align		4
.L_25:
        /*009c*/ 	.byte	0x04, 0x11
        /*009e*/ 	.short	(.L_27 - .L_26)
	.align		4
.L_26:
        /*00a0*/ 	.word	index@(fused_nn_conv2d_cast_fixed_point_multiply_add_cast_nn_relu_cast_fixed_point_mult_18399029763786111876__11_kernel0)
        /*00a4*/ 	.word	0x00000000


	//----- nvinfo : EIATTR_REGCOUNT
	.align		4
.L_27:
        /*00a8*/ 	.byte	0x04, 0x2f
        /*00aa*/ 	.short	(.L_29 - .L_28)
	.align		4
.L_28:
        /*00ac*/ 	.word	index@(fused_nn_conv2d_cast_fixed_point_multiply_add_cast_fixed_point_multiply_add_cast_12402219635377536017__1_kernel0)
        /*00b0*/ 	.word	0x00000036


	//----- nvinfo : EIATTR_FRAME_SIZE
	.align		4
.L_29:
        /*00b4*/ 	.byte	0x04, 0x11
        /*00b6*/ 	.short	(.L_31 - .L_30)
	.align		4
.L_30:
        /*00b8*/ 	.word	index@(fused_nn_conv2d_cast_fixed_point_multiply_add_cast_fixed_point_multiply_add_cast_12402219635377536017__1_kernel0)
        /*00bc*/ 	.word	0x00000000


	//----- nvinfo : EIATTR_REGCOUNT
	.align		4
.L_31:
        /*00c0*/ 	.byte	0x04, 0x2f
        /*00c2*/ 	.short	(.L_33 - .L_32)
	.align		4
.L_32:
        /*00c4*/ 	.word	index@(fused_nn_conv2d_cast_fixed_point_multiply_add_cast_fixed_point_multiply_add_cast_12402219635377536017__3_kernel0)
        /*00c8*/ 	.word	0x00000030


	//----- nvinfo : EIATTR_FRAME_SIZE
	.align		4
.L_33:
        /*00cc*/ 	.byte	0x04, 0x11
        /*00ce*/ 	.short	(.L_35 - .L_34)
	.align		4
.L_34:
        /*00d0*/ 	.word	index@(fused_nn_conv2d_cast_fixed_point_multiply_add_cast_fixed_point_multiply_add_cast_12402219635377536017__3_kernel0)
        /*00d4*/ 	.word	0x00000000


	//----- nvinfo : EIATTR_REGCOUNT
	.align		4
.L_35:
        /*00d8*/ 	.byte	0x04, 0x2f
        /*00da*/ 	.short	(.L_37 - .L_36)
	.align		4
.L_36:
        /*00dc*/ 	.word	index@(fused_cast_fixed_point_multiply_clip_cast_4_kernel0)
        /*00e0*/ 	.word	0x0000001f


	//----- nvinfo : EIATTR_FRAME_SIZE
	.align		4
.L_37:
        /*00e4*/ 	.byte	0x04, 0x11
        /*00e6*/ 	.short	(.L_39 - .L_38)
	.align		4
.L_38:
        /*00e8*/ 	.word	index@(fused_cast_fixed_point_multiply_clip_cast_4_kernel0)
        /*00ec*/ 	.word	0x00000000


	//----- nvinfo : EIATTR_REGCOUNT
	.align		4
.L_39:
        /*00f0*/ 	.byte	0x04, 0x2f
        /*00f2*/ 	.short	(.L_41 - .L_40)
	.align		4
.L_40:
        /*00f4*/ 	.word	index@(fused_nn_conv2d_cast_fixed_point_multiply_add_cast_fixed_point_multiply_3_kernel0)
        /*00f8*/ 	.word	0x000000a8


	//----- nvinfo : EIATTR_FRAME_SIZE
	.align		4
.L_41:
        /*00fc*/ 	.byte	0x04, 0x11
        /*00fe*/ 	.short	(.L_43 - .L_42)
	.align		4
.L_42:
        /*0100*/ 	.word	index@(fused_nn_conv2d_cast_fixed_point_multiply_add_cast_fixed_point_multiply_3_kernel0)
        /*0104*/ 	.word	0x00000000


	//----- nvinfo : EIATTR_REGCOUNT
	.align		4
.L_43:
        /*0108*/ 	.byte	0x04, 0x2f
        /*010a*/ 	.short	(.L_45 - .L_44)
	.align		4
.L_44:
        /*010c*/ 	.word	index@(fused_nn_conv2d_cast_fixed_point_multiply_add_cast_nn_relu_cast_fixed_point_mult_18399029763786111876__5_kernel0)
        /*0110*/ 	.word	0x00000040


	//----- nvinfo : EIATTR_FRAME_SIZE
	.align		4
.L_45:
        /*0114*/ 	.byte	0x04, 0x11
        /*0116*/ 	.short	(.L_47 - .L_46)
	.align		4
.L_46:
        /*0118*/ 	.word	index@(fused_nn_conv2d_cast_fixed_point_multiply_add_cast_nn_relu_cast_fixed_point_mult_18399029763786111876__5_kernel0)
        /*011c*/ 	.word	0x00000000


	//----- nvinfo : EIATTR_REGCOUNT
	.align		4
.L_47:
        /*0120*/ 	.byte	0x04, 0x2f
        /*0122*/ 	.short	(.L_49 - .L_48)
	.align		4
.L_48:
        /*0124*/ 	.word	index@(fused_cast_fixed_point_multiply_clip_cast_8_kernel0)
        /*0128*/ 	.word	0x00000020


	//----- nvinfo : EIATTR_FRAME_SIZE
	.align		4
.L_49:
        /*012c*/ 	.byte	0x04, 0x11
        /*012e*/ 	.short	(.L_51 - .L_50)
	.align		4
.L_50:
        /*0130*/ 	.word	index@(fused_cast_fixed_point_multiply_clip_cast_8_kernel0)
        /*0134*/ 	.word	0x00000000


	//----- nvinfo : EIATTR_REGCOUNT
	.align		4
.L_51:
        /*0138*/ 	.byte	0x04, 0x2f
        /*013a*/ 	.short	(.L_53 - .L_52)
	.align		4
.L_52:
        /*013c*/ 	.word	index@(fused_nn_conv2d_cast_fixed_point_multiply_add_cast_fixed_point_multiply_add_cast_15119380522063600768__7_kernel0)
        /*0140*/ 	.word	0x0000003e


	//----- nvinfo : EIATTR_FRAME_SIZE
	.align		4
.L_53:
        /*0144*/ 	.byte	0x04, 0x11
        /*0146*/ 	.short	(.L_55 - .L_54)
	.align		4
.L_54:
        /*0148*/ 	.word	index@(fused_nn_conv2d_cast_fixed_point_multiply_add_cast_fixed_point_multiply_add_cast_15119380522063600768__7_kernel0)
        /*014c*/ 	.word	0x00000000


	//----- nvinfo : EIATTR_REGCOUNT
	.align		4
.L_55:
        /*0150*/ 	.byte	0x04, 0x2f
        /*0152*/ 	.short	(.L_57 - .L_56)
	.align		4
.L_56:
        /*0154*/ 	.word	index@(fused_nn_conv2d_cast_fixed_point_multiply_add_cast_fixed_point_multiply_add_cast_16086763325481941859__2_kernel0)
        /*0158*/ 	.word	0x00000038


	//----- nvinfo : EIATTR_FRAME_SIZE
	.align		4
.L_57:
        /*015c*/ 	.byte	0x04, 0x11
        /*015e*/ 	.short	(.L_59 - .L_58)
	.align		4
.L_58:
        /*0160*/ 	.word	index@(fused_nn_conv2d_cast_fixed_point_multiply_add_cast_fixed_point_multiply_add_cast_16086763325481941859__2_kernel0)
        /*0164*/ 	.word	0x00000000


	//----- nvinfo : EIATTR_REGCOUNT
	.align		4
.L_59:
        /*0168*/ 	.byte	0x04, 0x2f
        /*016a*/ 	.short	(.L_61 - .L_60)
	.align		4
.L_60:
        /*016c*/ 	.word	index@(fused_nn_conv2d_cast_fixed_point_multiply_add_cast_fixed_point_multiply_add_cast_16086763325481941859__1_kernel0)
        /*0170*/ 	.word	0x00000032


	//----- nvinfo : EIATTR_FRAME_SIZE
	.align		4
.L_61:
        /*0174*/ 	.byte	0x04, 0x11
        /*0176*/ 	.short	(.L_63 - .L_62)
	.align		4
.L_62:
        /*0178*/ 	.word	index@(fused_nn_conv2d_cast_fixed_point_multiply_add_cast_fixed_point_multiply_add_cast_16086763325481941859__1_kernel0)
        /*017c*/ 	.word	0x00000000


	//----- nvinfo : EIATTR_REGCOUNT
	.align		4
.L_63:
        /*0180*/ 	.byte	0x04, 0x2f
        /*0182*/ 	.short	(.L_65 - .L_64)
	.align		4
.L_64:
        /*0184*/ 	.word	index@(fused_nn_conv2d_cast_fixed_point_multiply_add_cast_fixed_point_multiply_add_cast_16086763325481941859__5_kernel0)
        /*0188*/ 	.word	0x00000038


	//----- nvinfo : EIATTR_FRAME_SIZE
	.align		4
.L_65:
        /*018c*/ 	.byte	0x04, 0x11
        /*018e*/ 	.short	(.L_67 - .L_66)
	.align		4
.L_66:
        /*0190*/ 	.word	index@(fused_nn_conv2d_cast_fixed_point_multiply_add_cast_fixed_point_multiply_add_cast_16086763325481941859__5_kernel0)
        /*0194*/ 	.word	0x00000000


	//----- nvinfo : EIATTR_REGCOUNT
	.align		4
.L_67:
        /*0198*/ 	.byte	0x04, 0x2f
        /*019a*/ 	.short	(.L_69 - .L_68)
	.align		4
.L_68:
        /*019c*/ 	.word	index@(fused_nn_max_pool2d_1_kernel0)
        /*01a0*/ 	.word	0x00000013


	//----- nvinfo : EIATTR_FRAME_SIZE
	.align		4
.L_69:
        /*01a4*/ 	.byte	0x04, 0x11
        /*01a6*/ 	.short	(.L_71 - .L_70)
	.align		4
.L_70:
        /*01a8*/ 	.word	index@(fused_nn_max_pool2d_1_kernel0)
        /*01ac*/ 	.word	0x00000000


	//----- nvinfo : EIATTR_REGCOUNT
	.align		4
.L_71:
        /*01b0*/ 	.byte	0x04, 0x2f
        /*01b2*/ 	.short	(.L_73 - .L_72)
	.align		4
.L_72:
        /*01b4*/ 	.word	index@(fused_nn_conv2d_cast_fixed_point_multiply_add_cast_fixed_point_multiply_add_cast_15119380522063600768__1_kernel0)
        /*01b8*/ 	.word	0x00000038


	//----- nvinfo : EIATTR_FRAME_SIZE
	.align		4
.L_73:
        /*01bc*/ 	.byte	0x04, 0x11
        /*01be*/ 	.short	(.L_75 - .L_74)
	.align		4
.L_74:
        /*01c0*/ 	.word	index@(fused_nn_conv2d_cast_fixed_point_multiply_add_cast_fixed_point_multiply_add_cast_15119380522063600768__1_kernel0)
        /*01c4*/ 	.word	0x00000000


	//----- nvinfo : EIATTR_REGCOUNT
	.align		4
.L_75:
        /*01c8*/ 	.byte	0x04, 0x2f
        /*01ca*/ 	.short	(.L_77 - .L_76)
	.align		4
.L_76:
        /*01cc*/ 	.word	index@(fused_nn_conv2d_cast_fixed_point_multiply_add_cast_fixed_point_multiply_1_kernel0)
        /*01d0*/ 	.word	0x00000038


	//----- nvinfo : EIATTR_FRAME_SIZE
	.align		4
.L_77:
        /*01d4*/ 	.byte	0x04, 0x11
        /*01d6*/ 	.short	(.L_79 - .L_78)
	.align		4
.L_78:
        /*01d8*/ 	.word	index@(fused_nn_conv2d_cast_fixed_point_multiply_add_cast_fixed_point_multiply_1_kernel0)
        /*01dc*/ 	.word	0x00000000


	//----- nvinfo : EIATTR_REGCOUNT
	.align		4
.L_79:
        /*01e0*/ 	.byte	0x04, 0x2f
        /*01e2*/ 	.short	(.L_81 - .L_80)
	.align		4
.L_80:
        /*01e4*/ 	.word	index@(fused_nn_conv2d_cast_fixed_point_multiply_add_cast_nn_relu_cast_fixed_point_mult_18399029763786111876__1_kernel0)
        /*01e8*/ 	.word	0x00000044


	//----- nvinfo : EIATTR_FRAME_SIZE
	.align		4
.L_81:
        /*01ec*/ 	.byte	0x04, 0x11
        /*01ee*/ 	.short	(.L_83 - .L_82)
	.align		4
.L_82:
        /*01f0*/ 	.word	index@(fused_nn_conv2d_cast_fixed_point_multiply_add_cast_nn_relu_cast_fixed_point_mult_18399029763786111876__1_kernel0)
        /*01f4*/ 	.word	0x00000000


	//----- nvinfo : EIATTR_REGCOUNT
	.align		4
.L_83:
        /*01f8*/ 	.byte	0x04, 0x2f
        /*01fa*/ 	.short	(.L_85 - .L_84)
	.align		4
.L_84:
        /*01fc*/ 	.word	index@(fused_nn_dense_add_kernel0)
        /*0200*/ 	.word	0x00000020


	//----- nvinfo : EIATTR_FRAME_SIZE
	.align		4
.L_85:
        /*0204*/ 	.byte	0x04, 0x11
        /*0206*/ 	.short	(.L_87 - .L_86)
	.align		4
.L_86:
        /*0208*/ 	.word	index@(fused_nn_dense_add_kernel0)
        /*020c*/ 	.word	0x00000000


	//----- nvinfo : EIATTR_REGCOUNT
	.align		4
.L_87:
        /*0210*/ 	.byte	0x04, 0x2f
        /*0212*/ 	.short	(.L_89 - .L_88)
	.align		4
.L_88:
        /*0214*/ 	.word	index@(fused_cast_fixed_point_multiply_clip_cast_3_kernel0)
        /*0218*/ 	.word	0x0000001f


	//----- nvinfo : EIATTR_FRAME_SIZE
	.align		4
.L_89:
        /*021c*/ 	.byte	0x04, 0x11
        /*021e*/ 	.short	(.L_91 - .L_90)
	.align		4
.L_90:
        /*0220*/ 	.word	index@(fused_cast_fixed_point_multiply_clip_cast_3_kernel0)
        /*0224*/ 	.word	0x00000000


	//----- nvinfo : EIATTR_REGCOUNT
	.align		4
.L_91:
        /*0228*/ 	.byte	0x04, 0x2f
        /*022a*/ 	.short	(.L_93 - .L_92)
	.align		4
.L_92:
        /*022c*/ 	.word	index@(fused_cast_fixed_point_multiply_clip_cast_10_kernel0)
        /*0230*/ 	.word	0x00000020


	//----- nvinfo : EIATTR_FRAME_SIZE
	.align		4
.L_93:
        /*0234*/ 	.byte	0x04, 0x11
        /*0236*/ 	.short	(.L_95 - .L_94)
	.align		4
.L_94:
        /*0238*/ 	.word	index@(fused_cast_fixed_point_multiply_clip_cast_10_kernel0)
        /*023c*/ 	.word	0x00000000


	//----- nvinfo : EIATTR_REGCOUNT
	.align		4
.L_95:
        /*0240*/ 	.byte	0x04, 0x2f
        /*0242*/ 	.short	(.L_97 - .L_96)
	.align		4
.L_96:
        /*0244*/ 	.word	index@(fused_layout_transform_nn_batch_flatten_kernel0)
        /*0248*/ 	.word	0x0000000a


	//----- nvinfo : EIATTR_FRAME_SIZE
	.align		4
.L_97:
        /*024c*/ 	.byte	0x04, 0x11
        /*024e*/ 	.short	(.L_99 - .L_98)
	.align		4
.L_98:
        /*0250*/ 	.word	index@(fused_layout_transform_nn_batch_flatten_kernel0)
        /*0254*/ 	.word	0x00000000


	//----- nvinfo : EIATTR_REGCOUNT
	.align		4
.L_99:
        /*0258*/ 	.byte	0x04, 0x2f
        /*025a*/ 	.short	(.L_101 - .L_100)
	.align		4
.L_100:
        /*025c*/ 	.word	index@(fused_cast_fixed_point_multiply_clip_cast_6_kernel0)
        /*0260*/ 	.word	0x0000000e


	//----- nvinfo : EIATTR_FRAME_SIZE
	.align		4
.L_101:
        /*0264*/ 	.byte	0x04, 0x11
        /*0266*/ 	.short	(.L_103 - .L_102)
	.align		4
.L_102:
        /*0268*/ 	.word	index@(fused_cast_fixed_point_multiply_clip_cast_6_kernel0)
        /*026c*/ 	.word	0x00000000


	//----- nvinfo : EIATTR_REGCOUNT
	.align		4
.L_103:
        /*0270*/ 	.byte	0x04, 0x2f
        /*0272*/ 	.short	(.L_105 - .L_104)
	.align		4
.L_104:
        /*0274*/ 	.word	index@(fused_nn_conv2d_cast_fixed_point_multiply_add_cast_nn_relu_cast_fixed_point_mult_18399029763786111876__9_kernel0)
        /*0278*/ 	.word	0x00000038


	//----- nvinfo : EIATTR_FRAME_SIZE
	.align		4
.L_105:
        /*027c*/ 	.byte	0x04, 0x11
        /*027e*/ 	.short	(.L_107 - .L_106)
	.align		4
.L_106:
        /*0280*/ 	.word	index@(fused_nn_conv2d_cast_fixed_point_multiply_add_cast_nn_relu_cast_fixed_point_mult_18399029763786111876__9_kernel0)
        /*0284*/ 	.word	0x00000000


	//----- nvinfo : EIATTR_REGCOUNT
	.align		4
.L_107:
        /*0288*/ 	.byte	0x04, 0x2f
        /*028a*/ 	.short	(.L_109 - .L_108)
	.align		4
.L_108:
        /*028c*/ 	.word	index@(fused_cast_fixed_point_multiply_clip_cast_9_kernel0)
        /*0290*/ 	.word	0x00000020


	//----- nvinfo : EIATTR_FRAME_SIZE
	.align		4
.L_109:
        /*0294*/ 	.byte	0x04, 0x11
        /*0296*/ 	.short	(.L_111 - .L_110)
	.align		4
.L_110:
        /*0298*/ 	.word	index@(fused_cast_fixed_point_multiply_clip_cast_9_kernel0)
        /*029c*/ 	.word	0x00000000


	//----- nvinfo : EIATTR_REGCOUNT
	.align		4
.L_111:
        /*02a0*/ 	.byte	0x04, 0x2f
        /*02a2*/ 	.short	(.L_113 - .L_112)
	.align		4
.L_112:
        /*02a4*/ 	.word	index@(fused_nn_conv2d_cast_fixed_point_multiply_add_cast_fixed_point_multiply_add_cast_15119380522063600768__3_kernel0)
        /*02a8*/ 	.word	0x00000038


	//----- nvinfo : EIATTR_FRAME_SIZE
	.align		4
.L_113:
        /*02ac*/ 	.byte	0x04, 0x11
        /*02ae*/ 	.short	(.L_115 - .L_114)
	.align		4
.L_114:
        /*02b0*/ 	.word	index@(fused_nn_conv2d_cast_fixed_point_multiply_add_cast_fixed_point_multiply_add_cast_15119380522063600768__3_kernel0)
        /*02b4*/ 	.word	0x00000000


	//----- nvinfo : EIATTR_REGCOUNT
	.align		4
.L_115:
        /*02b8*/ 	.byte	0x04, 0x2f
        /*02ba*/ 	.short	(.L_117 - .L_116)
	.align		4
.L_116:
        /*02bc*/ 	.word	index@(fused_nn_conv2d_cast_fixed_point_multiply_add_cast_fixed_point_multiply_add_cast_16086763325481941859__13_kernel0)
        /*02c0*/ 	.word	0x00000030


	//----- nvinfo : EIATTR_FRAME_SIZE
	.align		4
.L_117:
        /*02c4*/ 	.byte	0x04, 0x11
        /*02c6*/ 	.short	(.L_119 - .L_118)
	.align		4
.L_118:
        /*02c8*/ 	.word	index@(fused_nn_conv2d_cast_fixed_point_multiply_add_cast_fixed_point_multiply_add_cast_16086763325481941859__13_kernel0)
        /*02cc*/ 	.word	0x00000000


	//----- nvinfo : EIATTR_REGCOUNT
	.align		4
.L_119:
        /*02d0*/ 	.byte	0x04, 0x2f
        /*02d2*/ 	.short	(.L_121 - .L_120)
	.align		4
.L_120:
        /*02d4*/ 	.word	index@(fused_cast_fixed_point_multiply_clip_cast_7_kernel0)
        /*02d8*/ 	.word	0x0000001f


	//----- nvinfo : EIATTR_FRAME_SIZE
	.align		4
.L_121:
        /*02dc*/ 	.byte	0x04, 0x11
        /*02de*/ 	.short	(.L_123 - .L_122)
	.align		4
.L_122:
        /*02e0*/ 	.word	index@(fused_cast_fixed_point_multiply_clip_cast_7_kernel0)
        /*02e4*/ 	.word	0x00000000


	//----- nvinfo : EIATTR_REGCOUNT
	.align		4
.L_123:
        /*02e8*/ 	.byte	0x04, 0x2f
        /*02ea*/ 	.short	(.L_125 - .L_124)
	.align		4
.L_124:
        /*02ec*/ 	.word	index@(fused_nn_conv2d_cast_fixed_point_multiply_add_cast_fixed_point_multiply_add_cast_15119380522063600768__10_kernel0)
        /*02f0*/ 	.word	0x00000030


	//----- nvinfo : EIATTR_FRAME_SIZE
	.align		4
.L_125:
        /*02f4*/ 	.byte	0x04, 0x11
        /*02f6*/ 	.short	(.L_127 - .L_126)
	.align		4
.L_126:
        /*02f8*/ 	.word	index@(fused_nn_conv2d_cast_fixed_point_multiply_add_cast_fixed_point_multiply_add_cast_15119380522063600768__10_kernel0)
        /*02fc*/ 	.word	0x00000000


	//----- nvinfo : EIATTR_REGCOUNT
	.align		4
.L_127:
        /*0300*/ 	.byte	0x04, 0x2f
        /*0302*/ 	.short	(.L_129 - .L_128)
	.align		4
.L_128:
        /*0304*/ 	.word	index@(fused_nn_conv2d_cast_fixed_point_multiply_add_cast_fixed_point_multiply_add_cast_12402219635377536017__2_kernel0)
        /*0308*/ 	.word	0x00000040


	//----- nvinfo : EIATTR_FRAME_SIZE
	.align		4
.L_129:
        /*030c*/ 	.byte	0x04, 0x11
        /*030e*/ 	.short	(.L_131 - .L_130)
	.align		4
.L_130:
        /*0310*/ 	.word	index@(fused_nn_conv2d_cast_fixed_point_multiply_add_cast_fixed_point_multiply_add_cast_12402219635377536017__2_kernel0)
        /*0314*/ 	.word	0x00000000


	//----- nvinfo : EIATTR_REGCOUNT
	.align		4
.L_131:
        /*0318*/ 	.byte	0x04, 0x2f
        /*031a*/ 	.short	(.L_133 - .L_132)
	.align		4
.L_132:
        /*031c*/ 	.word	index@(fused_nn_conv2d_cast_fixed_point_multiply_add_cast_nn_relu_cast_fixed_point_mult_18399029763786111876__7_kernel0)
        /*0320*/ 	.word	0x00000040


	//----- nvinfo : EIATTR_FRAME_SIZE
	.align		4
.L_133:
        /*0324*/ 	.byte	0x04, 0x11
        /*0326*/ 	.short	(.L_135 - .L_134)
	.align		4
.L_134:
        /*0328*/ 	.word	index@(fused_nn_conv2d_cast_fixed_point_multiply_add_cast_nn_relu_cast_fixed_point_mult_18399029763786111876__7_kernel0)
        /*032c*/ 	.word	0x00000000


	//----- nvinfo : EIATTR_REGCOUNT
	.align		4
.L_135:
        /*0330*/ 	.byte	0x04, 0x2f
        /*0332*/ 	.short	(.L_137 - .L_136)
	.align		4
.L_136:
        /*0334*/ 	.word	index@(fused_nn_conv2d_cast_fixed_point_multiply_add_cast_fixed_point_multiply_2_kernel0)
        /*0338*/ 	.word	0x00000048


	//----- nvinfo : EIATTR_FRAME_SIZE
	.align		4
.L_137:
        /*033c*/ 	.byte	0x04, 0x11
        /*033e*/ 	.short	(.L_139 - .L_138)
	.align		4
.L_138:
        /*0340*/ 	.word	index@(fused_nn_conv2d_cast_fixed_point_multiply_add_cast_fixed_point_multiply_2_kernel0)
        /*0344*/ 	.word	0x00000000


	//----- nvinfo : EIATTR_REGCOUNT
	.align		4
.L_139:
        /*0348*/ 	.byte	0x04, 0x2f
        /*034a*/ 	.short	(.L_141 - .L_140)
	.align		4
.L_140:
        /*034c*/ 	.word	index@(fused_nn_conv2d_cast_fixed_point_multiply_add_cast_nn_relu_cast_fixed_point_mult_18399029763786111876__2_kernel0)
        /*0350*/ 	.word	0x00000044


	//----- nvinfo : EIATTR_FRAME_SIZE
	.align		4
.L_141:
        /*0354*/ 	.byte	0x04, 0x11
        /*0356*/ 	.short	(.L_143 - .L_142)
	.align		4
.L_142:
        /*0358*/ 	.word	index@(fused_nn_conv2d_cast_fixed_point_multiply_add_cast_nn_relu_cast_fixed_point_mult_18399029763786111876__2_kernel0)
        /*035c*/ 	.word	0x00000000


	//----- nvinfo : EIATTR_REGCOUNT
	.align		4
.L_143:
        /*0360*/ 	.byte	0x04, 0x2f
        /*0362*/ 	.short	(.L_145 - .L_144)
	.align		4
.L_144:
        /*0364*/ 	.word	index@(fused_cast_fixed_point_multiply_clip_cast_kernel0)
        /*0368*/ 	.word	0x0000001c


	//----- nvinfo : EIATTR_FRAME_SIZE
	.align		4
.L_145:
        /*036c*/ 	.byte	0x04, 0x11
        /*036e*/ 	.short	(.L_147 - .L_146)
	.align		4
.L_146:
        /*0370*/ 	.word	index@(fused_cast_fixed_point_multiply_clip_cast_kernel0)
        /*0374*/ 	.word	0x00000000


	//----- nvinfo : EIATTR_REGCOUNT
	.align		4
.L_147:
        /*0378*/ 	.byte	0x04, 0x2f
        /*037a*/ 	.short	(.L_149 - .L_148)
	.align		4
.L_148:
        /*037c*/ 	.word	index@(fused_nn_conv2d_cast_fixed_point_multiply_add_cast_fixed_point_multiply_add_cast_15119380522063600768__8_kernel0)
        /*0380*/ 	.word	0x0000003e


	//----- nvinfo : EIATTR_FRAME_SIZE
	.align		4
.L_149:
        /*0384*/ 	.byte	0x04, 0x11
        /*0386*/ 	.short	(.L_151 - .L_150)
	.align		4
.L_150:
        /*0388*/ 	.word	index@(fused_nn_conv2d_cast_fixed_point_multiply_add_cast_fixed_point_multiply_add_cast_15119380522063600768__8_kernel0)
        /*038c*/ 	.word	0x00000000


	//----- nvinfo : EIATTR_REGCOUNT
	.align		4
.L_151:
        /*0390*/ 	.byte	0x04, 0x2f
        /*0392*/ 	.short	(.L_153 - .L_152)
	.align		4
.L_152:
        /*0394*/ 	.word	index@(fused_nn_conv2d_cast_fixed_point_multiply_add_cast_nn_relu_cast_fixed_point_mult_18399029763786111876__13_kernel0)
        /*0398*/ 	.word	0x00000040


	//----- nvinfo : EIATTR_FRAME_SIZE
	.align		4
.L_153:
        /*039c*/ 	.byte	0x04, 0x11
        /*039e*/ 	.short	(.L_155 - .L_154)
	.align		4
.L_154:
        /*03a0*/ 	.word	index@(fused_nn_conv2d_cast_fixed_point_multiply_add_cast_nn_relu_cast_fixed_point_mult_18399029763786111876__13_kernel0)
        /*03a4*/ 	.word	0x00000000


	//----- nvinfo : EIATTR_REGCOUNT
	.align		4
.L_155:
        /*03a8*/ 	.byte	0x04, 0x2f
        /*03aa*/ 	.short	(.L_157 - .L_156)
	.align		4
.L_156:
        /*03ac*/ 	.word	index@(fused_nn_conv2d_cast_fixed_point_multiply_add_cast_nn_relu_cast_fixed_point_mult_18399029763786111876__10_kernel0)
        /*03b0*/ 	.word	0x00000038


	//----- nvinfo : EIATTR_FRAME_SIZE
	.align		4
.L_157:
        /*03b4*/ 	.byte	0x04, 0x11
        /*03b6*/ 	.short	(.L_159 - .L_158)
	.align		4
.L_158:
        /*03b8*/ 	.word	index@(fused_nn_conv2d_cast_fixed_point_multiply_add_cast_nn_relu_cast_fixed_point_mult_18399029763786111876__10_kernel0)
        /*03bc*/ 	.word	0x00000000


	//----- nvinfo : EIATTR_REGCOUNT
	.align		4
.L_159:
        /*03c0*/ 	.byte	0x04, 0x2f
        /*03c2*/ 	.short	(.L_161 - .L_160)
	.align		4
.L_160:
        /*03c4*/ 	.word	index@(fused_nn_conv2d_cast_fixed_point_multiply_add_cast_fixed_point_multiply_add_cast_15119380522063600768__5_kernel0)
        /*03c8*/ 	.word	0x00000038


	//----- nvinfo : EIATTR_FRAME_SIZE
	.align		4
.L_161:
        /*03cc*/ 	.byte	0x04, 0x11
        /*03ce*/ 	.short	(.L_163 - .L_162)
	.align		4
.L_162:
        /*03d0*/ 	.word	index@(fused_nn_conv2d_cast_fixed_point_multiply_add_cast_fixed_point_multiply_add_cast_15119380522063600768__5_kernel0)
        /*03d4*/ 	.word	0x00000000


	//----- nvinfo : EIATTR_REGCOUNT
	.align		4
.L_163:
        /*03d8*/ 	.byte	0x04, 0x2f
        /*03da*/ 	.short	(.L_165 - .L_164)
	.align		4
.L_164:
        /*03dc*/ 	.word	index@(fused_nn_conv2d_cast_fixed_point_multiply_add_cast_fixed_point_multiply_add_cast_16086763325481941859__8_kernel0)
        /*03e0*/ 	.word	0x00000038


	//----- nvinfo : EIATTR_FRAME_SIZE
	.align		4
.L_165:
        /*03e4*/ 	.byte	0x04, 0x11
        /*03e6*/ 	.short	(.L_167 - .L_166)
	.align		4
.L_166:
        /*03e8*/ 	.word	index@(fused_nn_conv2d_cast_fixed_point_multiply_add_cast_fixed_point_multiply_add_cast_16086763325481941859__8_kernel0)
        /*03ec*/ 	.word	0x00000000


	//----- nvinfo : EIATTR_REGCOUNT
	.align		4
.L_167:
        /*03f0*/ 	.byte	0x04, 0x2f
        /*03f2*/ 	.short	(.L_169 - .L_168)
	.align		4
.L_168:
        /*03f4*/ 	.word	index@(fused_nn_conv2d_cast_fixed_point_multiply_add_cast_fixed_point_multiply_add_cast_16086763325481941859__10_kernel0)
        /*03f8*/ 	.word	0x00000038


	//----- nvinfo : EIATTR_FRAME_SIZE
	.align		4
.L_169:
        /*03fc*/ 	.byte	0x04, 0x11
        /*03fe*/ 	.short	(.L_171 - .L_170)
	.align		4
.L_170:
        /*0400*/ 	.word	index@(fused_nn_conv2d_cast_fixed_point_multiply_add_cast_fixed_point_multiply_add_cast_16086763325481941859__10_kernel0)
        /*0404*/ 	.word	0x00000000


	//----- nvinfo : EIATTR_REGCOUNT
	.align		4
.L_171:
        /*0408*/ 	.byte	0x04, 0x2f
        /*040a*/ 	.short	(.L_173 - .L_172)
	.align		4
.L_172:
        /*040c*/ 	.word	index@(fused_nn_conv2d_cast_fixed_point_multiply_add_cast_fixed_point_multiply_add_cast_15119380522063600768__4_kernel0)
        /*0410*/ 	.word	0x00000038


	//----- nvinfo : EIATTR_FRAME_SIZE
	.align		4
.L_173:
        /*0414*/ 	.byte	0x04, 0x11
        /*0416*/ 	.short	(.L_175 - .L_174)
	.align		4
.L_174:
        /*0418*/ 	.word	index@(fused_nn_conv2d_cast_fixed_point_multiply_add_cast_fixed_point_multiply_add_cast_15119380522063600768__4_kernel0)
        /*041c*/ 	.word	0x00000000


	//----- nvinfo : EIATTR_REGCOUNT
	.align		4
.L_175:
        /*0420*/ 	.byte	0x04, 0x2f
        /*0422*/ 	.short	(.L_177 - .L_176)
	.align		4
.L_176:
        /*0424*/ 	.word	index@(fused_cast_fixed_point_multiply_clip_cast_1_kernel0)
        /*0428*/ 	.word	0x0000001c


	//----- nvinfo : EIATTR_FRAME_SIZE
	.align		4
.L_177:
        /*042c*/ 	.byte	0x04, 0x11
        /*042e*/ 	.short	(.L_179 - .L_178)
	.align		4
.L_178:
        /*0430*/ 	.word	index@(fused_cast_fixed_point_multiply_clip_cast_1_kernel0)
        /*0434*/ 	.word	0x00000000


	//----- nvinfo : EIATTR_REGCOUNT
	.align		4
.L_179:
        /*0438*/ 	.byte	0x04, 0x2f
        /*043a*/ 	.short	(.L_181 - .L_180)
	.align		4
.L_180:
        /*043c*/ 	.word	index@(fused_nn_conv2d_cast_fixed_point_multiply_add_cast_fixed_point_multiply_add_cast_16086763325481941859__4_kernel0)
        /*0440*/ 	.word	0x00000038


	//----- nvinfo : EIATTR_FRAME_SIZE
	.align		4
.L_181:
        /*0444*/ 	.byte	0x04, 0x11
        /*0446*/ 	.short	(.L_183 - .L_182)
	.align		4
.L_182:
        /*0448*/ 	.word	index@(fused_nn_conv2d_cast_fixed_point_multiply_add_cast_fixed_point_multiply_add_cast_16086763325481941859__4_kernel0)
        /*044c*/ 	.word	0x00000000


	//----- nvinfo : EIATTR_REGCOUNT
	.align		4
.L_183:
        /*0450*/ 	.byte	0x04, 0x2f
        /*0452*/ 	.short	(.L_185 - .L_184)
	.align		4
.L_184:
        /*0454*/ 	.word	index@(fused_cast_fixed_point_multiply_clip_cast_11_kernel0)
        /*0458*/ 	.word	0x00000020


	//----- nvinfo : EIATTR_FRAME_SIZE
	.align		4
.L_185:
        /*045c*/ 	.byte	0x04, 0x11
        /*045e*/ 	.short	(.L_187 - .L_186)
	.align		4
.L_186:
        /*0460*/ 	.word	index@(fused_cast_fixed_point_multiply_clip_cast_11_kernel0)
        /*0464*/ 	.word	0x00000000


	//----- nvinfo : EIATTR_REGCOUNT
	.align		4
.L_187:
        /*0468*/ 	.byte	0x04, 0x2f
        /*046a*/ 	.short	(.L_189 - .L_188)
	.align		4
.L_188:
        /*046c*/ 	.word	index@(fused_nn_conv2d_cast_fixed_point_multiply_add_cast_fixed_point_multiply_add_cast_15119380522063600768__2_kernel0)
        /*0470*/ 	.word	0x00000038


	//----- nvinfo : EIATTR_FRAME_SIZE
	.align		4
.L_189:
        /*0474*/ 	.byte	0x04, 0x11
        /*0476*/ 	.short	(.L_191 - .L_190)
	.align		4
.L_190:
        /*0478*/ 	.word	index@(fused_nn_conv2d_cast_fixed_point_multiply_add_cast_fixed_point_multiply_add_cast_15119380522063600768__2_kernel0)
        /*047c*/ 	.word	0x00000000


	//----- nvinfo : EIATTR_REGCOUNT
	.align		4
.L_191:
        /*0480*/ 	.byte	0x04, 0x2f
        /*0482*/ 	.short	(.L_193 - .L_192)
	.align		4
.L_192:
        /*0484*/ 	.word	index@(fused_nn_conv2d_cast_fixed_point_multiply_add_cast_nn_relu_cast_fixed_point_mult_18399029763786111876__8_kernel0)
        /*0488*/ 	.word	0x00000040


	//----- nvinfo : EIATTR_FRAME_SIZE
	.align		4
.L_193:
        /*048c*/ 	.byte	0x04, 0x11
        /*048e*/ 	.short	(.L_195 - .L_194)
	.align		4
.L_194:
        /*0490*/ 	.word	index@(fused_nn_conv2d_cast_fixed_point_multiply_add_cast_nn_relu_cast_fixed_point_mult_18399029763786111876__8_kernel0)
        /*0494*/ 	.word	0x00000000


	//----- nvinfo : EIATTR_REGCOUNT
	.align		4
.L_195:
        /*0498*/ 	.byte	0x04, 0x2f
        /*049a*/ 	.short	(.L_197 - .L_196)
	.align		4
.L_196:
        /*049c*/ 	.word	index@(fused_nn_conv2d_cast_fixed_point_multiply_add_cast_fixed_point_multiply_kernel0)
        /*04a0*/ 	.word	0x00000030


	//----- nvinfo : EIATTR_FRAME_SIZE
	.align		4
.L_197:
        /*04a4*/ 	.byte	0x04, 0x11
        /*04a6*/ 	.short	(.L_199 - .L_198)
	.align		4
.L_198:
        /*04a8*/ 	.word	index@(fused_nn_conv2d_cast_fixed_point_multiply_add_cast_fixed_point_multiply_kernel0)
        /*04ac*/ 	.word	0x00000000


	//----- nvinfo : EIATTR_REGCOUNT
	.align		4
.L_199:
        /*04b0*/ 	.byte	0x04, 0x2f
        /*04b2*/ 	.short	(.L_201 - .L_200)
	.align		4
.L_200:
        /*04b4*/ 	.word	index@(fused_nn_conv2d_cast_fixed_point_multiply_add_cast_add_cast_nn_relu_cast_fixed_p_13766817817639592840__kernel0)
        /*04b8*/ 	.word	0x0000004e


	//----- nvinfo : EIATTR_FRAME_SIZE
	.align		4
.L_201:
        /*04bc*/ 	.byte	0x04, 0x11
        /*04be*/ 	.short	(.L_203 - .L_202)
	.align		4
.L_202:
        /*04c0*/ 	.word	index@(fused_nn_conv2d_cast_fixed_point_multiply_add_cast_add_cast_nn_relu_cast_fixed_p_13766817817639592840__kernel0)
        /*04c4*/ 	.word	0x00000000


	//----- nvinfo : EIATTR_REGCOUNT
	.align		4
.L_203:
        /*04c8*/ 	.byte	0x04, 0x2f
        /*04ca*/ 	.short	(.L_205 - .L_204)
	.align		4
.L_204:
        /*04cc*/ 	.word	index@(fused_nn_conv2d_cast_fixed_point_multiply_add_cast_fixed_point_multiply_add_cast_16086763325481941859__12_kernel0)
        /*04d0*/ 	.word	0x00000030


	//----- nvinfo : EIATTR_FRAME_SIZE
	.align		4
.L_205:
        /*04d4*/ 	.byte	0x04, 0x11
        /*04d6*/ 	.short	(.L_207 - .L_206)
	.align		4
.L_206:
        /*04d8*/ 	.word	index@(fused_nn_conv2d_cast_fixed_point_multiply_add_cast_fixed_point_multiply_add_cast_16086763325481941859__12_kernel0)
        /*04dc*/ 	.word	0x00000000


	//----- nvinfo : EIATTR_REGCOUNT
	.align		4
.L_207:
        /*04e0*/ 	.byte	0x04, 0x2f
        /*04e2*/ 	.short	(.L_209 - .L_208)
	.align		4
.L_208:
        /*04e4*/ 	.word	index@(fused_divide_add_round_cast_clip_cast_nn_pad_layout_transform_kernel0)
        /*04e8*/ 	.word	0x0000000e


	//----- nvinfo : EIATTR_FRAME_SIZE
	.align		4
.L_209:
        /*04ec*/ 	.byte	0x04, 0x11
        /*04ee*/ 	.short	(.L_211 - .L_210)
	.align		4
.L_210:
        /*04f0*/ 	.word	index@(fused_divide_add_round_cast_clip_cast_nn_pad_layout_transform_kernel0)
        /*04f4*/ 	.word	0x00000000


	//----- nvinfo : EIATTR_REGCOUNT
	.align		4
.L_211:
        /*04f8*/ 	.byte	0x04, 0x2f
        /*04fa*/ 	.short	(.L_213 - .L_212)
	.align		4
.L_212:
        /*04fc*/ 	.word	index@(fused_nn_conv2d_cast_fixed_point_multiply_add_cast_fixed_point_multiply_add_cast_16086763325481941859__14_kernel0)
        /*0500*/ 	.word	0x00000038


	//----- nvinfo : EIATTR_FRAME_SIZE
	.align		4
.L_213:
        /*0504*/ 	.byte	0x04, 0x11
        /*0506*/ 	.short	(.L_215 - .L_214)
	.align		4
.L_214:
        /*0508*/ 	.word	index@(fused_nn_conv2d_cast_fixed_point_multiply_add_cast_fixed_point_multiply_add_cast_16086763325481941859__14_kernel0)
        /*050c*/ 	.word	0x00000000


	//----- nvinfo : EIATTR_REGCOUNT
	.align		4
.L_215:
        /*0510*/ 	.byte	0x04, 0x2f
        /*0512*/ 	.short	(.L_217 - .L_216)
	.align		4
.L_216:
        /*0514*/ 	.word	index@(fused_nn_conv2d_cast_fixed_point_multiply_add_cast_fixed_point_multiply_add_cast_12402219635377536017__kernel0)
        /*0518*/ 	.word	0x00000048


	//----- nvinfo : EIATTR_FRAME_SIZE
	.align		4
.L_217:
        /*051c*/ 	.byte	0x04, 0x11
        /*051e*/ 	.short	(.L_219 - .L_218)
	.align		4
.L_218:
        /*0520*/ 	.word	index@(fused_nn_conv2d_cast_fixed_point_multiply_add_cast_fixed_point_multiply_add_cast_12402219635377536017__kernel0)
        /*0524*/ 	.word	0x00000000


	//----- nvinfo : EIATTR_REGCOUNT
	.align		4
.L_219:
        /*0528*/ 	.byte	0x04, 0x2f
        /*052a*/ 	.short	(.L_221 - .L_220)
	.align		4
.L_220:
        /*052c*/ 	.word	index@(fused_nn_conv2d_cast_fixed_point_multiply_add_cast_nn_relu_cast_fixed_point_mult_18399029763786111876__6_kernel0)
        /*0530*/ 	.word	0x00000040


	//----- nvinfo : EIATTR_FRAME_SIZE
	.align		4
.L_221:
        /*0534*/ 	.byte	0x04, 0x11
        /*0536*/ 	.short	(.L_223 - .L_222)
	.align		4
.L_222:
        /*0538*/ 	.word	index@(fused_nn_conv2d_cast_fixed_point_multiply_add_cast_nn_relu_cast_fixed_point_mult_18399029763786111876__6_kernel0)
        /*053c*/ 	.word	0x00000000


	//----- nvinfo : EIATTR_REGCOUNT
	.align		4
.L_223:
        /*0540*/ 	.byte	0x04, 0x2f
        /*0542*/ 	.short	(.L_225 - .L_224)
	.align		4
.L_224:
        /*0544*/ 	.word	index@(fused_nn_conv2d_cast_fixed_point_multiply_add_cast_nn_relu_cast_fixed_point_mult_18399029763786111876__14_kernel0)
        /*0548*/ 	.word	0x00000040


	//----- nvinfo : EIATTR_FRAME_SIZE
	.align		4
.L_225:
        /*054c*/ 	.byte	0x04, 0x11
        /*054e*/ 	.short	(.L_227 - .L_226)
	.align		4
.L_226:
        /*0550*/ 	.word	index@(fused_nn_conv2d_cast_fixed_point_multiply_add_cast_nn_relu_cast_fixed_point_mult_18399029763786111876__14_kernel0)
        /*0554*/ 	.word	0x00000000


	//----- nvinfo : EIATTR_REGCOUNT
	.align		4
.L_227:
        /*0558*/ 	.byte	0x04, 0x2f
        /*055a*/ 	.short	(.L_229 - .L_228)
	.align		4
.L_228:
        /*055c*/ 	.word	index@(fused_cast_fixed_point_multiply_clip_cast_13_kernel0)
        /*0560*/ 	.word	0x00000020


	//----- nvinfo : EIATTR_FRAME_SIZE
	.align		4
.L_229:
        /*0564*/ 	.byte	0x04, 0x11
        /*0566*/ 	.short	(.L_231 - .L_230)
	.align		4
.L_230:
        /*0568*/ 	.word	index@(fused_cast_fixed_point_multiply_clip_cast_13_kernel0)
        /*056c*/ 	.word	0x00000000


	//----- nvinfo : EIATTR_REGCOUNT
	.align		4
.L_231:
        /*0570*/ 	.byte	0x04, 0x2f
        /*0572*/ 	.short	(.L_233 - .L_232)
	.align		4
.L_232:
        /*0574*/ 	.word	index@(fused_nn_conv2d_cast_fixed_point_multiply_add_cast_fixed_point_multiply_add_cast_16086763325481941859__7_kernel0)
        /*0578*/ 	.word	0x00000048


	//----- nvinfo : EIATTR_FRAME_SIZE
	.align		4
.L_233:
        /*057c*/ 	.byte	0x04, 0x11
        /*057e*/ 	.short	(.L_235 - .L_234)
	.align		4
.L_234:
        /*0580*/ 	.word	index@(fused_nn_conv2d_cast_fixed_point_multiply_add_cast_fixed_point_multiply_add_cast_16086763325481941859__7_kernel0)
        /*0584*/ 	.word	0x00000000


	//----- nvinfo : EIATTR_REGCOUNT
	.align		4
.L_235:
        /*0588*/ 	.byte	0x04, 0x2f
        /*058a*/ 	.short	(.L_237 - .L_236)
	.align		4
.L_236:
        /*058c*/ 	.word	index@(fused_nn_conv2d_cast_fixed_point_multiply_add_cast_nn_relu_cast_fixed_point_mult_18399029763786111876__4_kernel0)
        /*0590*/ 	.word	0x00000040


	//----- nvinfo : EIATTR_FRAME_SIZE
	.align		4
.L_237:
        /*0594*/ 	.byte	0x04, 0x11
        /*0596*/ 	.short	(.L_239 - .L_238)
	.align		4
.L_238:
        /*0598*/ 	.word	index@(fused_nn_conv2d_cast_fixed_point_multiply_add_cast_nn_relu_cast_fixed_point_mult_18399029763786111876__4_kernel0)
        /*059c*/ 	.word	0x00000000


	//----- nvinfo : EIATTR_REGCOUNT
	.align		4
.L_239:
        /*05a0*/ 	.byte	0x04, 0x2f
        /*05a2*/ 	.short	(.L_241 - .L_240)
	.align		4
.L_240:
        /*05a4*/ 	.word	index@(fused_nn_conv2d_cast_fixed_point_multiply_add_cast_fixed_point_multiply_add_cast_9206029716410883813__kernel0)
        /*05a8*/ 	.word	0x00000048


	//----- nvinfo : EIATTR_FRAME_SIZE
	.align		4
.L_241:
        /*05ac*/ 	.byte	0x04, 0x11
        /*05ae*/ 	.short	(.L_243 - .L_242)
	.align		4
.L_242:
        /*05b0*/ 	.word	index@(fused_nn_conv2d_cast_fixed_point_multiply_add_cast_fixed_point_multiply_add_cast_9206029716410883813__kernel0)
        /*05b4*/ 	.word	0x00000000


	//----- nvinfo : EIATTR_REGCOUNT
	.align		4
.L_243:
        /*05b8*/ 	.byte	0x04, 0x2f
        /*05ba*/ 	.short	(.L_245 - .L_244)
	.align		4
.L_244:
        /*05bc*/ 	.word	index@(fused_cast_fixed_point_multiply_clip_cast_5_kernel0)
        /*05c0*/ 	.word	0x0000001f


	//----- nvinfo : EIATTR_FRAME_SIZE
	.align		4
.L_245:
        /*05c4*/ 	.byte	0x04, 0x11
        /*05c6*/ 	.short	(.L_247 - .L_246)
	.align		4
.L_246:
        /*05c8*/ 	.word	index@(fused_cast_fixed_point_multiply_clip_cast_5_kernel0)
        /*05cc*/ 	.word	0x00000000


	//----- nvinfo : EIATTR_REGCOUNT
	.align		4
.L_247:
        /*05d0*/ 	.byte	0x04, 0x2f
        /*05d2*/ 	.short	(.L_249 - .L_248)
	.align		4
.L_248:
        /*05d4*/ 	.word	index@(fused_nn_conv2d_cast_fixed_point_multiply_add_cast_nn_relu_cast_fixed_point_mult_6343854372805914660__kernel0)
        /*05d8*/ 	.word	0x00000040


	//----- nvinfo : EIATTR_FRAME_SIZE
	.align		4
.L_249:
        /*05dc*/ 	.byte	0x04, 0x11
        /*05de*/ 	.short	(.L_251 - .L_250)
	.align		4
.L_250:
        /*05e0*/ 	.word	index@(fused_nn_conv2d_cast_fixed_point_multiply_add_cast_nn_relu_cast_fixed_point_mult_6343854372805914660__kernel0)
        /*05e4*/ 	.word	0x00000000


	//----- nvinfo : EIATTR_REGCOUNT
	.align		4
.L_251:
        /*05e8*/ 	.byte	0x04, 0x2f
        /*05ea*/ 	.short	(.L_253 - .L_252)
	.align		4
.L_252:
        /*05ec*/ 	.word	index@(fused_nn_conv2d_cast_fixed_point_multiply_add_cast_nn_relu_cast_fixed_point_mult_18399029763786111876__3_kernel0)
        /*05f0*/ 	.word	0x00000040


	//----- nvinfo : EIATTR_FRAME_SIZE
	.align		4
.L_253:
        /*05f4*/ 	.byte	0x04, 0x11
        /*05f6*/ 	.short	(.L_255 - .L_254)
	.align		4
.L_254:
        /*05f8*/ 	.word	index@(fused_nn_conv2d_cast_fixed_point_multiply_add_cast_nn_relu_cast_fixed_point_mult_18399029763786111876__3_kernel0)
        /*05fc*/ 	.word	0x00000000


	//----- nvinfo : EIATTR_REGCOUNT
	.align		4
.L_255:
        /*0600*/ 	.byte	0x04, 0x2f
        /*0602*/ 	.short	(.L_257 - .L_256)
	.align		4
.L_256:
        /*0604*/ 	.word	index@(fused_nn_conv2d_cast_fixed_point_multiply_add_cast_nn_relu_cast_fixed_point_mult_18399029763786111876__15_kernel0)
        /*0608*/ 	.word	0x00000040


	//----- nvinfo : EIATTR_FRAME_SIZE
	.align		4
.L_257:
        /*060c*/ 	.byte	0x04, 0x11
        /*060e*/ 	.short	(.L_259 - .L_258)
	.align		4
.L_258:
        /*0610*/ 	.word	index@(fused_nn_conv2d_cast_fixed_point_multiply_add_cast_nn_relu_cast_fixed_point_mult_18399029763786111876__15_kernel0)
        /*0614*/ 	.word	0x00000000


	//----- nvinfo : EIATTR_REGCOUNT
	.align		4
.L_259:
        /*0618*/ 	.byte	0x04, 0x2f
        /*061a*/ 	.short	(.L_261 - .L_260)
	.align		4
.L_260:
        /*061c*/ 	.word	index@(fused_nn_conv2d_cast_fixed_point_multiply_add_cast_nn_relu_cast_fixed_point_mult_18399029763786111876__kernel0)
        /*0620*/ 	.word	0x00000044


	//----- nvinfo : EIATTR_FRAME_SIZE
	.align		4
.L_261:
        /*0624*/ 	.byte	0x04, 0x11
        /*0626*/ 	.short	(.L_263 - .L_262)
	.align		4
.L_262:
        /*0628*/ 	.word	index@(fused_nn_conv2d_cast_fixed_point_multiply_add_cast_nn_relu_cast_fixed_point_mult_18399029763786111876__kernel0)
        /*062c*/ 	.word	0x00000000


	//----- nvinfo : EIATTR_REGCOUNT
	.align		4
.L_263:
        /*0630*/ 	.byte	0x04, 0x2f
        /*0632*/ 	.short	(.L_265 - .L_264)
	.align		4
.L_264:
        /*0634*/ 	.word	index@(fused_nn_global_avg_pool2d_1_kernel0)
        /*0638*/ 	.word	0x00000020


	//----- nvinfo : EIATTR_FRAME_SIZE
	.align		4
.L_265:
        /*063c*/ 	.byte	0x04, 0x11
        /*063e*/ 	.short	(.L_267 - .L_266)
	.align		4
.L_266:
        /*0640*/ 	.word	index@(fused_nn_global_avg_pool2d_1_kernel0)
        /*0644*/ 	.word	0x00000000


	//----- nvinfo : EIATTR_REGCOUNT
	.align		4
.L_267:
        /*0648*/ 	.byte	0x04, 0x2f
        /*064a*/ 	.short	(.L_269 - .L_268)
	.align		4
.L_268:
        /*064c*/ 	.word	index@(fused_nn_conv2d_cast_fixed_point_multiply_add_cast_fixed_point_multiply_add_cast_16086763325481941859__3_kernel0)
        /*0650*/ 	.word	0x00000038


	//----- nvinfo : EIATTR_FRAME_SIZE
	.align		4
.L_269:
        /*0654*/ 	.byte	0x04, 0x11
        /*0656*/ 	.short	(.L_271 - .L_270)
	.align		4
.L_270:
        /*0658*/ 	.word	index@(fused_nn_conv2d_cast_fixed_point_multiply_add_cast_fixed_point_multiply_add_cast_16086763325481941859__3_kernel0)
        /*065c*/ 	.word	0x00000000


	//----- nvinfo : EIATTR_REGCOUNT
	.align		4
.L_271:
        /*0660*/ 	.byte	0x04, 0x2f
        /*0662*/ 	.short	(.L_273 - .L_272)
	.align		4
.L_272:
        /*0664*/ 	.word	index@(fused_nn_conv2d_cast_fixed_point_multiply_add_cast_fixed_point_multiply_add_cast_16086763325481941859__kernel0)
        /*0668*/ 	.word	0x0000004f


	//----- nvinfo : EIATTR_FRAME_SIZE
	.align		4
.L_273:
        /*066c*/ 	.byte	0x04, 0x11
        /*066e*/ 	.short	(.L_275 - .L_274)
	.align		4
.L_274:
        /*0670*/ 	.word	index@(fused_nn_conv2d_cast_fixed_point_multiply_add_cast_fixed_point_multiply_add_cast_16086763325481941859__kernel0)
        /*0674*/ 	.word	0x00000000


	//----- nvinfo : EIATTR_REGCOUNT
	.align		4
.L_275:
        /*0678*/ 	.byte	0x04, 0x2f
        /*067a*/ 	.short	(.L_277 - .L_276)
	.align		4
.L_276:
        /*067c*/ 	.word	index@(fused_cast_fixed_point_multiply_clip_cast_12_kernel0)
        /*0680*/ 	.word	0x00000020


	//----- nvinfo : EIATTR_FRAME_SIZE
	.align		4
.L_277:
        /*0684*/ 	.byte	0x04, 0x11
        /*0686*/ 	.short	(.L_279 - .L_278)
	.align		4
.L_278:
        /*0688*/ 	.word	index@(fused_cast_fixed_point_multiply_clip_cast_12_kernel0)
        /*068c*/ 	.word	0x00000000


	//----- nvinfo : EIATTR_REGCOUNT
	.align		4
.L_279:
        /*0690*/ 	.byte	0x04, 0x2f
        /*0692*/ 	.short	(.L_281 - .L_280)
	.align		4
.L_280:
        /*0694*/ 	.word	index@(fused_nn_conv2d_cast_fixed_point_multiply_add_cast_fixed_point_multiply_add_cast_15119380522063600768__9_kernel0)
        /*0698*/ 	.word	0x00000030


	//----- nvinfo : EIATTR_FRAME_SIZE
	.align		4
.L_281:
        /*069c*/ 	.byte	0x04, 0x11
        /*069e*/ 	.short	(.L_283 - .L_282)
	.align		4
.L_282:
        /*06a0*/ 	.word	index@(fused_nn_conv2d_cast_fixed_point_multiply_add_cast_fixed_point_multiply_add_cast_15119380522063600768__9_kernel0)
        /*06a4*/ 	.word	0x00000000


	//----- nvinfo : EIATTR_REGCOUNT
	.align		4
.L_283:
        /*06a8*/ 	.byte	0x04, 0x2f
        /*06aa*/ 	.short	(.L_285 - .L_284)
	.align		4
.L_284:
        /*06ac*/ 	.word	index@(fused_nn_conv2d_cast_fixed_point_multiply_add_cast_nn_relu_cast_fixed_point_mult_18399029763786111876__12_kernel0)
        /*06b0*/ 	.word	0x00000038


	//----- nvinfo : EIATTR_FRAME_SIZE
	.align		4
.L_285:
        /*06b4*/ 	.byte	0x04, 0x11
        /*06b6*/ 	.short	(.L_287 - .L_286)
	.align		4
.L_286:
        /*06b8*/ 	.word	index@(fused_nn_conv2d_cast_fixed_point_multiply_add_cast_nn_relu_cast_fixed_point_mult_18399029763786111876__12_kernel0)
        /*06bc*/ 	.word	0x00000000


	//----- nvinfo : EIATTR_REGCOUNT
	.align		4
.L_287:
        /*06c0*/ 	.byte	0x04, 0x2f
        /*06c2*/ 	.short	(.L_289 - .L_288)
	.align		4
.L_288:
        /*06c4*/ 	.word	index@(fused_cast_fixed_point_multiply_clip_cast_14_kernel0)
        /*06c8*/ 	.word	0x00000020


	//----- nvinfo : EIATTR_FRAME_SIZE
	.align		4
.L_289:
        /*06cc*/ 	.byte	0x04, 0x11
        /*06ce*/ 	.short	(.L_291 - .L_290)
	.align		4
.L_290:
        /*06d0*/ 	.word	index@(fused_cast_fixed_point_multiply_clip_cast_14_kernel0)
        /*06d4*/ 	.word	0x00000000


	//----- nvinfo : EIATTR_REGCOUNT
	.align		4
.L_291:
        /*06d8*/ 	.byte	0x04, 0x2f
        /*06da*/ 	.short	(.L_293 - .L_292)
	.align		4
.L_292:
        /*06dc*/ 	.word	index@(fused_nn_conv2d_cast_fixed_point_multiply_add_cast_fixed_point_multiply_add_cast_15119380522063600768__6_kernel0)
        /*06e0*/ 	.word	0x0000003e


	//----- nvinfo : EIATTR_FRAME_SIZE
	.align		4
.L_293:
        /*06e4*/ 	.byte	0x04, 0x11
        /*06e6*/ 	.short	(.L_295 - .L_294)
	.align		4
.L_294:
        /*06e8*/ 	.word	index@(fused_nn_conv2d_cast_fixed_point_multiply_add_cast_fixed_point_multiply_add_cast_15119380522063600768__6_kernel0)
        /*06ec*/ 	.word	0x00000000


	//----- nvinfo : EIATTR_MIN_STACK_SIZE
	.align		4
.L_295:
        /*06f0*/ 	.byte	0x04, 0x12
        /*06f2*/ 	.short	(.L_297 - .L_296)
	.align		4
.L_296:
        /*06f4*/ 	.word	index@(fused_nn_conv2d_cast_fixed_point_multiply_add_cast_fixed_point_multiply_add_cast_15119380522063600768__6_kernel0)
        /*06f8*/ 	.word	0x00000000


	//----- nvinfo : EIATTR_MIN_STACK_SIZE
	.align		4
.L_297:
        /*06fc*/ 	.byte	0x04, 0x12
        /*06fe*/ 	.short	(.L_299 - .L_298)
	.align		4
.L_298:
        /*0700*/ 	.word	index@(fused_cast_fixed_point_multiply_clip_cast_14_kernel0)
        /*0704*/ 	.word	0x00000000


	//----- nvinfo : EIATTR_MIN_STACK_SIZE
	.align		4
.L_299:
        /*0708*/ 	.byte	0x04, 0x12
        /*070a*/ 	.short	(.L_301 - .L_300)
	.align		4
.L_300:
        /*070c*/ 	.word	index@(fused_nn_conv2d_cast_fixed_point_multiply_add_cast_nn_relu_cast_fixed_point_mult_18399029763786111876__12_kernel0)
        /*0710*/ 	.word	0x00000000


	//----- nvinfo : EIATTR_MIN_STACK_SIZE
	.align		4
.L_301:
        /*0714*/ 	.byte	0x04, 0x12
        /*0716*/ 	.short	(.L_303 - .L_302)
	.align		4
.L_302:
        /*0718*/ 	.word	index@(fused_nn_conv2d_cast_fixed_point_multiply_add_cast_fixed_point_multiply_add_cast_15119380522063600768__9_kernel0)
        /*071c*/ 	.word	0x00000000


	//----- nvinfo : EIATTR_MIN_STACK_SIZE
	.align		4
.L_303:
        /*0720*/ 	.byte	0x04, 0x12
        /*0722*/ 	.short	(.L_305 - .L_304)
	.align		4
.L_304:
        /*0724*/ 	.word	index@(fused_cast_fixed_point_multiply_clip_cast_12_kernel0)
        /*0728*/ 	.word	0x00000000


	//----- nvinfo : EIATTR_MIN_STACK_SIZE
	.align		4
.L_305:
        /*072c*/ 	.byte	0x04, 0x12
        /*072e*/ 	.short	(.L_307 - .L_306)
	.align		4
.L_306:
        /*0730*/ 	.word	index@(fused_nn_conv2d_cast_fixed_point_multiply_add_cast_fixed_point_multiply_add_cast_16086763325481941859__kernel0)
        /*0734*/ 	.word	0x00000000


	//----- nvinfo : EIATTR_MIN_STACK_SIZE
	.align		4
.L_307:
        /*0738*/ 	.byte	0x04, 0x12
        /*073a*/ 	.short	(.L_309 - .L_308)
	.align		4
.L_308:
        /*073c*/ 	.word	index@(fused_nn_conv2d_cast_fixed_point_multiply_add_cast_fixed_point_multiply_add_cast_16086763325481941859__3_kernel0)
        /*0740*/ 	.word	0x00000000


	//----- nvinfo : EIATTR_MIN_STACK_SIZE
	.align		4
.L_309:
        /*0744*/ 	.byte	0x04, 0x12
        /*0746*/ 	.short	(.L_311 - .L_310)
	.align		4
.L_310:
        /*0748*/ 	.word	index@(fused_nn_global_avg_pool2d_1_kernel0)
        /*074c*/ 	.word	0x00000000


	//----- nvinfo : EIATTR_MIN_STACK_SIZE
	.align		4
.L_311:
        /*0750*/ 	.byte	0x04, 0x12
        /*0752*/ 	.short	(.L_313 - .L_312)
	.align		4
.L_312:
        /*0754*/ 	.word	index@(fused_nn_conv2d_cast_fixed_point_multiply_add_cast_nn_relu_cast_fixed_point_mult_18399029763786111876__kernel0)
        /*0758*/ 	.word	0x00000000


	//----- nvinfo : EIATTR_MIN_STACK_SIZE
	.align		4
.L_313:
        /*075c*/ 	.byte	0x04, 0x12
        /*075e*/ 	.short	(.L_315 - .L_314)
	.align		4
.L_314:
        /*0760*/ 	.word	index@(fused_nn_conv2d_cast_fixed_point_multiply_add_cast_nn_relu_cast_fixed_point_mult_18399029763786111876__15_kernel0)
        /*0764*/ 	.word	0x00000000


	//----- nvinfo : EIATTR_MIN_STACK_SIZE
	.align		4
.L_315:
        /*0768*/ 	.byte	0x04, 0x12
        /*076a*/ 	.short	(.L_317 - .L_316)
	.align		4
.L_316:
        /*076c*/ 	.word	index@(fused_nn_conv2d_cast_fixed_point_multiply_add_cast_nn_relu_cast_fixed_point_mult_18399029763786111876__3_kernel0)
        /*0770*/ 	.word	0x00000000


	//----- nvinfo : EIATTR_MIN_STACK_SIZE
	.align		4
.L_317:
        /*0774*/ 	.byte	0x04, 0x12
        /*0776*/ 	.short	(.L_319 - .L_318)
	.align		4
.L_318:
        /*0778*/ 	.word	index@(fused_nn_conv2d_cast_fixed_point_multiply_add_cast_nn_relu_cast_fixed_point_mult_6343854372805914660__kernel0)
        /*077c*/ 	.word	0x00000000


	//----- nvinfo : EIATTR_MIN_STACK_SIZE
	.align		4
.L_319:
        /*0780*/ 	.byte	0x04, 0x12
        /*0782*/ 	.short	(.L_321 - .L_320)
	.align		4
.L_320:
        /*0784*/ 	.word	index@(fused_cast_fixed_point_multiply_clip_cast_5_kernel0)
        /*0788*/ 	.word	0x00000000


	//----- nvinfo : EIATTR_MIN_STACK_SIZE
	.align		4
.L_321:
        /*078c*/ 	.byte	0x04, 0x12
        /*078e*/ 	.short	(.L_323 - .L_322)
	.align		4
.L_322:
        /*0790*/ 	.word	index@(fused_nn_conv2d_cast_fixed_point_multiply_add_cast_fixed_point_multiply_add_cast_9206029716410883813__kernel0)
        /*0794*/ 	.word	0x00000000


	//----- nvinfo : EIATTR_MIN_STACK_SIZE
	.align		4
.L_323:
        /*0798*/ 	.byte	0x04, 0x12
        /*079a*/ 	.short	(.L_325 - .L_324)
	.align		4
.L_324:
        /*079c*/ 	.word	index@(fused_nn_conv2d_cast_fixed_point_multiply_add_cast_nn_relu_cast_fixed_point_mult_18399029763786111876__4_kernel0)
        /*07a0*/ 	.word	0x00000000


	//----- nvinfo : EIATTR_MIN_STACK_SIZE
	.align		4
.L_325:
        /*07a4*/ 	.byte	0x04, 0x12
        /*07a6*/ 	.short	(.L_327 - .L_326)
	.align		4
.L_326:
        /*07a8*/ 	.word	index@(fused_nn_conv2d_cast_fixed_point_multiply_add_cast_fixed_point_multiply_add_cast_16086763325481941859__7_kernel0)
        /*07ac*/ 	.word	0x00000000


	//----- nvinfo : EIATTR_MIN_STACK_SIZE
	.align		4
.L_327:
        /*07b0*/ 	.byte	0x04, 0x12
        /*07b2*/ 	.short	(.L_329 - .L_328)
	.align		4
.L_328:
        /*07b4*/ 	.word	index@(fused_cast_fixed_point_multiply_clip_cast_13_kernel0)
        /*07b8*/ 	.word	0x00000000


	//----- nvinfo : EIATTR_MIN_STACK_SIZE
	.align		4
.L_329:
        /*07bc*/ 	.byte	0x04, 0x12
        /*07be*/ 	.short	(.L_331 - .L_330)
	.align		4
.L_330:
        /*07c0*/ 	.word	index@(fused_nn_conv2d_cast_fixed_point_multiply_add_cast_nn_relu_cast_fixed_point_mult_18399029763786111876__14_kernel0)
        /*07c4*/ 	.word	0x00000000


	//----- nvinfo : EIATTR_MIN_STACK_SIZE
	.align		4
.L_331:
        /*07c8*/ 	.byte	0x04, 0x12
        /*07ca*/ 	.short	(.L_333 - .L_332)
	.align		4
.L_332:
        /*07cc*/ 	.word	index@(fused_nn_conv2d_cast_fixed_point_multiply_add_cast_nn_relu_cast_fixed_point_mult_18399029763786111876__6_kernel0)
        /*07d0*/ 	.word	0x00000000


	//----- nvinfo : EIATTR_MIN_STACK_SIZE
	.align		4
.L_333:
        /*07d4*/ 	.byte	0x04, 0x12
        /*07d6*/ 	.short	(.L_335 - .L_334)
	.align		4
.L_334:
        /*07d8*/ 	.word	index@(fused_nn_conv2d_cast_fixed_point_multiply_add_cast_fixed_point_multiply_add_cast_12402219635377536017__kernel0)
        /*07dc*/ 	.word	0x00000000


	//----- nvinfo : EIATTR_MIN_STACK_SIZE
	.align		4
.L_335:
        /*07e0*/ 	.byte	0x04, 0x12
        /*07e2*/ 	.short	(.L_337 - .L_336)
	.align		4
.L_336:
        /*07e4*/ 	.word	index@(fused_nn_conv2d_cast_fixed_point_multiply_add_cast_fixed_point_multiply_add_cast_16086763325481941859__14_kernel0)
        /*07e8*/ 	.word	0x00000000


	//----- nvinfo : EIATTR_MIN_STACK_SIZE
	.align		4
.L_337:
        /*07ec*/ 	.byte	0x04, 0x12
        /*07ee*/ 	.short	(.L_339 - .L_338)
	.align		4
.L_338:
        /*07f0*/ 	.word	index@(fused_divide_add_round_cast_clip_cast_nn_pad_layout_transform_kernel0)
        /*07f4*/ 	.word	0x00000000


	//----- nvinfo : EIATTR_MIN_STACK_SIZE
	.align		4
.L_339:
        /*07f8*/ 	.byte	0x04, 0x12
        /*07fa*/ 	.short	(.L_341 - .L_340)
	.align		4
.L_340:
        /*07fc*/ 	.word	index@(fused_nn_conv2d_cast_fixed_point_multiply_add_cast_fixed_point_multiply_add_cast_16086763325481941859__12_kernel0)
        /*0800*/ 	.word	0x00000000


	//----- nvinfo : EIATTR_MIN_STACK_SIZE
	.align		4
.L_341:
        /*0804*/ 	.byte	0x04, 0x12
        /*0806*/ 	.short	(.L_343 - .L_342)
	.align		4
.L_342:
        /*0808*/ 	.word	index@(fused_nn_conv2d_cast_fixed_point_multiply_add_cast_add_cast_nn_relu_cast_fixed_p_13766817817639592840__kernel0)
        /*080c*/ 	.word	0x00000000


	//----- nvinfo : EIATTR_MIN_STACK_SIZE
	.align		4
.L_343:
        /*0810*/ 	.byte	0x04, 0x12
        /*0812*/ 	.short	(.L_345 - .L_344)
	.align		4
.L_344:
        /*0814*/ 	.word	index@(fused_nn_conv2d_cast_fixed_point_multiply_add_cast_fixed_point_multiply_kernel0)
        /*0818*/ 	.word	0x00000000


	//----- nvinfo : EIATTR_MIN_STACK_SIZE
	.align		4
.L_345:
        /*081c*/ 	.byte	0x04, 0x12
        /*081e*/ 	.short	(.L_347 - .L_346)
	.align		4
.L_346:
        /*0820*/ 	.word	index@(fused_nn_conv2d_cast_fixed_point_multiply_add_cast_nn_relu_cast_fixed_point_mult_18399029763786111876__8_kernel0)
        /*0824*/ 	.word	0x00000000


	//----- nvinfo : EIATTR_MIN_STACK_SIZE
	.align		4
.L_347:
        /*0828*/ 	.byte	0x04, 0x12
        /*082a*/ 	.short	(.L_349 - .L_348)
	.align		4
.L_348:
        /*082c*/ 	.word	index@(fused_nn_conv2d_cast_fixed_point_multiply_add_cast_fixed_point_multiply_add_cast_15119380522063600768__2_kernel0)
        /*0830*/ 	.word	0x00000000


	//----- nvinfo : EIATTR_MIN_STACK_SIZE
	.align		4
.L_349:
        /*0834*/ 	.byte	0x04, 0x12
        /*0836*/ 	.short	(.L_351 - .L_350)
	.align		4
.L_350:
        /*0838*/ 	.word	index@(fused_cast_fixed_point_multiply_clip_cast_11_kernel0)
        /*083c*/ 	.word	0x00000000


	//----- nvinfo : EIATTR_MIN_STACK_SIZE
	.align		4
.L_351:
        /*0840*/ 	.byte	0x04, 0x12
        /*0842*/ 	.short	(.L_353 - .L_352)
	.align		4
.L_352:
        /*0844*/ 	.word	index@(fused_nn_conv2d_cast_fixed_point_multiply_add_cast_fixed_point_multiply_add_cast_16086763325481941859__4_kernel0)
        /*0848*/ 	.word	0x00000000


	//----- nvinfo : EIATTR_MIN_STACK_SIZE
	.align		4
.L_353:
        /*084c*/ 	.byte	0x04, 0x12
        /*084e*/ 	.short	(.L_355 - .L_354)
	.align		4
.L_354:
        /*0850*/ 	.word	index@(fused_cast_fixed_point_multiply_clip_cast_1_kernel0)
        /*0854*/ 	.word	0x00000000


	//----- nvinfo : EIATTR_MIN_STACK_SIZE
	.align		4
.L_355:
        /*0858*/ 	.byte	0x04, 0x12
        /*085a*/ 	.short	(.L_357 - .L_356)
	.align		4
.L_356:
        /*085c*/ 	.word	index@(fused_nn_conv2d_cast_fixed_point_multiply_add_cast_fixed_point_multiply_add_cast_15119380522063600768__4_kernel0)
        /*0860*/ 	.word	0x00000000


	//----- nvinfo : EIATTR_MIN_STACK_SIZE
	.align		4
.L_357:
        /*0864*/ 	.byte	0x04, 0x12
        /*0866*/ 	.short	(.L_359 - .L_358)
	.align		4
.L_358:
        /*0868*/ 	.word	index@(fused_nn_conv2d_cast_fixed_point_multiply_add_cast_fixed_point_multiply_add_cast_16086763325481941859__10_kernel0)
        /*086c*/ 	.word	0x00000000


	//----- nvinfo : EIATTR_MIN_STACK_SIZE
	.align		4
.L_359:
        /*0870*/ 	.byte	0x04, 0x12
        /*0872*/ 	.short	(.L_361 - .L_360)
	.align		4
.L_360:
        /*0874*/ 	.word	index@(fused_nn_conv2d_cast_fixed_point_multiply_add_cast_fixed_point_multiply_add_cast_16086763325481941859__8_kernel0)
        /*0878*/ 	.word	0x00000000


	//----- nvinfo : EIATTR_MIN_STACK_SIZE
	.align		4
.L_361:
        /*087c*/ 	.byte	0x04, 0x12
        /*087e*/ 	.short	(.L_363 - .L_362)
	.align		4
.L_362:
        /*0880*/ 	.word	index@(fused_nn_conv2d_cast_fixed_point_multiply_add_cast_fixed_point_multiply_add_cast_15119380522063600768__5_kernel0)
        /*0884*/ 	.word	0x00000000


	//----- nvinfo : EIATTR_MIN_STACK_SIZE
	.align		4
.L_363:
        /*0888*/ 	.byte	0x04, 0x12
        /*088a*/ 	.short	(.L_365 - .L_364)
	.align		4
.L_364:
        /*088c*/ 	.word	index@(fused_nn_conv2d_cast_fixed_point_multiply_add_cast_nn_relu_cast_fixed_point_mult_18399029763786111876__10_kernel0)
        /*0890*/ 	.word	0x00000000


	//----- nvinfo : EIATTR_MIN_STACK_SIZE
	.align		4
.L_365:
        /*0894*/ 	.byte	0x04, 0x12
        /*0896*/ 	.short	(.L_367 - .L_366)
	.align		4
.L_366:
        /*0898*/ 	.word	index@(fused_nn_conv2d_cast_fixed_point_multiply_add_cast_nn_relu_cast_fixed_point_mult_18399029763786111876__13_kernel0)
        /*089c*/ 	.word	0x00000000


	//----- nvinfo : EIATTR_MIN_STACK_SIZE
	.align		4
.L_367:
        /*08a0*/ 	.byte	0x04, 0x12
        /*08a2*/ 	.short	(.L_369 - .L_368)
	.align		4
.L_368:
        /*08a4*/ 	.word	index@(fused_nn_conv2d_cast_fixed_point_multiply_add_cast_fixed_point_multiply_add_cast_15119380522063600768__8_kernel0)
        /*08a8*/ 	.word	0x00000000


	//----- nvinfo : EIATTR_MIN_STACK_SIZE
	.align		4
.L_369:
        /*08ac*/ 	.byte	0x04, 0x12
        /*08ae*/ 	.short	(.L_371 - .L_370)
	.align		4
.L_370:
        /*08b0*/ 	.word	index@(fused_cast_fixed_point_multiply_clip_cast_kernel0)
        /*08b4*/ 	.word	0x00000000


	//----- nvinfo : EIATTR_MIN_STACK_SIZE
	.align		4
.L_371:
        /*08b8*/ 	.byte	0x04, 0x12
        /*08ba*/ 	.short	(.L_373 - .L_372)
	.align		4
.L_372:
        /*08bc*/ 	.word	index@(fused_nn_conv2d_cast_fixed_point_multiply_add_cast_nn_relu_cast_fixed_point_mult_18399029763786111876__2_kernel0)
        /*08c0*/ 	.word	0x00000000


	//----- nvinfo : EIATTR_MIN_STACK_SIZE
	.align		4
.L_373:
        /*08c4*/ 	.byte	0x04, 0x12
        /*08c6*/ 	.short	(.L_375 - .L_374)
	.align		4
.L_374:
        /*08c8*/ 	.word	index@(fused_nn_conv2d_cast_fixed_point_multiply_add_cast_fixed_point_multiply_2_kernel0)
        /*08cc*/ 	.word	0x00000000


	//----- nvinfo : EIATTR_MIN_STACK_SIZE
	.align		4
.L_375:
        /*08d0*/ 	.byte	0x04, 0x12
        /*08d2*/ 	.short	(.L_377 - .L_376)
	.align		4
.L_376:
        /*08d4*/ 	.word	index@(fused_nn_conv2d_cast_fixed_point_multiply_add_cast_nn_relu_cast_fixed_point_mult_18399029763786111876__7_kernel0)
        /*08d8*/ 	.word	0x00000000


	//----- nvinfo : EIATTR_MIN_STACK_SIZE
	.align		4
.L_377:
        /*08dc*/ 	.byte	0x04, 0x12
        /*08de*/ 	.short	(.L_379 - .L_378)
	.align		4
.L_378:
        /*08e0*/ 	.word	index@(fused_nn_conv2d_cast_fixed_point_multiply_add_cast_fixed_point_multiply_add_cast_12402219635377536017__2_kernel0)
        /*08e4*/ 	.word	0x00000000


	//----- nvinfo : EIATTR_MIN_STACK_SIZE
	.align		4
.L_379:
        /*08e8*/ 	.byte	0x04, 0x12
        /*08ea*/ 	.short	(.L_381 - .L_380)
	.align		4
.L_380:
        /*08ec*/ 	.word	index@(fused_nn_conv2d_cast_fixed_point_multiply_add_cast_fixed_point_multiply_add_cast_15119380522063600768__10_kernel0)
        /*08f0*/ 	.word	0x00000000


	//----- nvinfo : EIATTR_MIN_STACK_SIZE
	.align		4
.L_381:
        /*08f4*/ 	.byte	0x04, 0x12
        /*08f6*/ 	.short	(.L_383 - .L_382)
	.align		4
.L_382:
        /*08f8*/ 	.word	index@(fused_cast_fixed_point_multiply_clip_cast_7_kernel0)
        /*08fc*/ 	.word	0x00000000


	//----- nvinfo : EIATTR_MIN_STACK_SIZE
	.align		4
.L_383:
        /*0900*/ 	.byte	0x04, 0x12
        /*0902*/ 	.short	(.L_385 - .L_384)
	.align		4
.L_384:
        /*0904*/ 	.word	index@(fused_nn_conv2d_cast_fixed_point_multiply_add_cast_fixed_point_multiply_add_cast_16086763325481941859__13_kernel0)
        /*0908*/ 	.word	0x00000000


	//----- nvinfo : EIATTR_MIN_STACK_SIZE
	.align		4
.L_385:
        /*090c*/ 	.byte	0x04, 0x12
        /*090e*/ 	.short	(.L_387 - .L_386)
	.align		4
.L_386:
        /*0910*/ 	.word	index@(fused_nn_conv2d_cast_fixed_point_multiply_add_cast_fixed_point_multiply_add_cast_15119380522063600768__3_kernel0)
        /*0914*/ 	.word	0x00000000


	//----- nvinfo : EIATTR_MIN_STACK_SIZE
	.align		4
.L_387:
        /*0918*/ 	.byte	0x04, 0x12
        /*091a*/ 	.short	(.L_389 - .L_388)
	.align		4
.L_388:
        /*091c*/ 	.word	index@(fused_cast_fixed_point_multiply_clip_cast_9_kernel0)
        /*0920*/ 	.word	0x00000000


	//----- nvinfo : EIATTR_MIN_STACK_SIZE
	.align		4
.L_389:
        /*0924*/ 	.byte	0x04, 0x12
        /*0926*/ 	.short	(.L_391 - .L_390)
	.align		4
.L_390:
        /*0928*/ 	.word	index@(fused_nn_conv2d_cast_fixed_point_multiply_add_cast_nn_relu_cast_fixed_point_mult_18399029763786111876__9_kernel0)
        /*092c*/ 	.word	0x00000000


	//----- nvinfo : EIATTR_MIN_STACK_SIZE
	.align		4
.L_391:
        /*0930*/ 	.byte	0x04, 0x12
        /*0932*/ 	.short	(.L_393 - .L_392)
	.align		4
.L_392:
        /*0934*/ 	.word	index@(fused_cast_fixed_point_multiply_clip_cast_6_kernel0)
        /*0938*/ 	.word	0x00000000


	//----- nvinfo : EIATTR_MIN_STACK_SIZE
	.align		4
.L_393:
        /*093c*/ 	.byte	0x04, 0x12
        /*093e*/ 	.short	(.L_395 - .L_394)
	.align		4
.L_394:
        /*0940*/ 	.word	index@(fused_layout_transform_nn_batch_flatten_kernel0)
        /*0944*/ 	.word	0x00000000


	//----- nvinfo : EIATTR_MIN_STACK_SIZE
	.align		4
.L_395:
        /*0948*/ 	.byte	0x04, 0x12
        /*094a*/ 	.short	(.L_397 - .L_396)
	.align		4
.L_396:
        /*094c*/ 	.word	index@(fused_cast_fixed_point_multiply_clip_cast_10_kernel0)
        /*0950*/ 	.word	0x00000000


	//----- nvinfo : EIATTR_MIN_STACK_SIZE
	.align		4
.L_397:
        /*0954*/ 	.byte	0x04, 0x12
        /*0956*/ 	.short	(.L_399 - .L_398)
	.align		4
.L_398:
        /*0958*/ 	.word	index@(fused_cast_fixed_point_multiply_clip_cast_3_kernel0)
        /*095c*/ 	.word	0x00000000


	//----- nvinfo : EIATTR_MIN_STACK_SIZE
	.align		4
.L_399:
        /*0960*/ 	.byte	0x04, 0x12
        /*0962*/ 	.short	(.L_401 - .L_400)
	.align		4
.L_400:
        /*0964*/ 	.word	index@(fused_nn_dense_add_kernel0)
        /*0968*/ 	.word	0x00000000


	//----- nvinfo : EIATTR_MIN_STACK_SIZE
	.align		4
.L_401:
        /*096c*/ 	.byte	0x04, 0x12
        /*096e*/ 	.short	(.L_403 - .L_402)
	.align		4
.L_402:
        /*0970*/ 	.word	index@(fused_nn_conv2d_cast_fixed_point_multiply_add_cast_nn_relu_cast_fixed_point_mult_18399029763786111876__1_kernel0)
        /*0974*/ 	.word	0x00000000


	//----- nvinfo : EIATTR_MIN_STACK_SIZE
	.align		4
.L_403:
        /*0978*/ 	.byte	0x04, 0x12
        /*097a*/ 	.short	(.L_405 - .L_404)
	.align		4
.L_404:
        /*097c*/ 	.word	index@(fused_nn_conv2d_cast_fixed_point_multiply_add_cast_fixed_point_multiply_1_kernel0)
        /*0980*/ 	.word	0x00000000


	//----- nvinfo : EIATTR_MIN_STACK_SIZE
	.align		4
.L_405:
        /*0984*/ 	.byte	0x04, 0x12
        /*0986*/ 	.short	(.L_407 - .L_406)
	.align		4
.L_406:
        /*0988*/ 	.word	index@(fused_nn_conv2d_cast_fixed_point_multiply_add_cast_fixed_point_multiply_add_cast_15119380522063600768__1_kernel0)
        /*098c*/ 	.word	0x00000000


	//----- nvinfo : EIATTR_MIN_STACK_SIZE
	.align		4
.L_407:
        /*0990*/ 	.byte	0x04, 0x12
        /*0992*/ 	.short	(.L_409 - .L_408)
	.align		4
.L_408:
        /*0994*/ 	.word	index@(fused_nn_max_pool2d_1_kernel0)
        /*0998*/ 	.word	0x00000000


	//----- nvinfo : EIATTR_MIN_STACK_SIZE
	.align		4
.L_409:
        /*099c*/ 	.byte	0x04, 0x12
        /*099e*/ 	.short	(.L_411 - .L_410)
	.align		4
.L_410:
        /*09a0*/ 	.word	index@(fused_nn_conv2d_cast_fixed_point_multiply_add_cast_fixed_point_multiply_add_cast_16086763325481941859__5_kernel0)
        /*09a4*/ 	.word	0x00000000


	//----- nvinfo : EIATTR_MIN_STACK_SIZE
	.align		4
.L_411:
        /*09a8*/ 	.byte	0x04, 0x12
        /*09aa*/ 	.short	(.L_413 - .L_412)
	.align		4
.L_412:
        /*09ac*/ 	.word	index@(fused_nn_conv2d_cast_fixed_point_multiply_add_cast_fixed_point_multiply_add_cast_16086763325481941859__1_kernel0)
        /*09b0*/ 	.word	0x00000000


	//----- nvinfo : EIATTR_MIN_STACK_SIZE
	.align		4
.L_413:
        /*09b4*/ 	.byte	0x04, 0x12
        /*09b6*/ 	.short	(.L_415 - .L_414)
	.align		4
.L_414:
        /*09b8*/ 	.word	index@(fused_nn_conv2d_cast_fixed_point_multiply_add_cast_fixed_point_multiply_add_cast_16086763325481941859__2_kernel0)
        /*09bc*/ 	.word	0x00000000


	//----- nvinfo : EIATTR_MIN_STACK_SIZE
	.align		4
.L_415:
        /*09c0*/ 	.byte	0x04, 0x12
        /*09c2*/ 	.short	(.L_417 - .L_416)
	.align		4
.L_416:
        /*09c4*/ 	.word	index@(fused_nn_conv2d_cast_fixed_point_multiply_add_cast_fixed_point_multiply_add_cast_15119380522063600768__7_kernel0)
        /*09c8*/ 	.word	0x00000000


	//----- nvinfo : EIATTR_MIN_STACK_SIZE
	.align		4
.L_417:
        /*09cc*/ 	.byte	0x04, 0x12
        /*09ce*/ 	.short	(.L_419 - .L_418)
	.align		4
.L_418:
        /*09d0*/ 	.word	index@(fused_cast_fixed_point_multiply_clip_cast_8_kernel0)
        /*09d4*/ 	.word	0x00000000


	//----- nvinfo : EIATTR_MIN_STACK_SIZE
	.align		4
.L_419:
        /*09d8*/ 	.byte	0x04, 0x12
        /*09da*/ 	.short	(.L_421 - .L_420)
	.align		4
.L_420:
        /*09dc*/ 	.word	index@(fused_nn_conv2d_cast_fixed_point_multiply_add_cast_nn_relu_cast_fixed_point_mult_18399029763786111876__5_kernel0)
        /*09e0*/ 	.word	0x00000000


	//----- nvinfo : EIATTR_MIN_STACK_SIZE
	.align		4
.L_421:
        /*09e4*/ 	.byte	0x04, 0x12
        /*09e6*/ 	.short	(.L_423 - .L_422)
	.align		4
.L_422:
        /*09e8*/ 	.word	index@(fused_nn_conv2d_cast_fixed_point_multiply_add_cast_fixed_point_multiply_3_kernel0)
        /*09ec*/ 	.word	0x00000000


	//----- nvinfo : EIATTR_MIN_STACK_SIZE
	.align		4
.L_423:
        /*09f0*/ 	.byte	0x04, 0x12
        /*09f2*/ 	.short	(.L_425 - .L_424)
	.align		4
.L_424:
        /*09f4*/ 	.word	index@(fused_cast_fixed_point_multiply_clip_cast_4_kernel0)
        /*09f8*/ 	.word	0x00000000


	//----- nvinfo : EIATTR_MIN_STACK_SIZE
	.align		4
.L_425:
        /*09fc*/ 	.byte	0x04, 0x12
        /*09fe*/ 	.short	(.L_427 - .L_426)
	.align		4
.L_426:
        /*0a00*/ 	.word	index@(fused_nn_conv2d_cast_fixed_point_multiply_add_cast_fixed_point_multiply_add_cast_12402219635377536017__3_kernel0)
        /*0a04*/ 	.word	0x00000000


	//----- nvinfo : EIATTR_MIN_STACK_SIZE
	.align		4
.L_427:
        /*0a08*/ 	.byte	0x04, 0x12
        /*0a0a*/ 	.short	(.L_429 - .L_428)
	.align		4
.L_428:
        /*0a0c*/ 	.word	index@(fused_nn_conv2d_cast_fixed_point_multiply_add_cast_fixed_point_multiply_add_cast_12402219635377536017__1_kernel0)
        /*0a10*/ 	.word	0x00000000


	//----- nvinfo : EIATTR_MIN_STACK_SIZE
	.align		4
.L_429:
        /*0a14*/ 	.byte	0x04, 0x12
        /*0a16*/ 	.short	(.L_431 - .L_430)
	.align		4
.L_430:
        /*0a18*/ 	.word	index@(fused_nn_conv2d_cast_fixed_point_multiply_add_cast_nn_relu_cast_fixed_point_mult_18399029763786111876__11_kernel0)
        /*0a1c*/ 	.word	0x00000000


	//----- nvinfo : EIATTR_MIN_STACK_SIZE
	.align		4
.L_431:
        /*0a20*/ 	.byte	0x04, 0x12
        /*0a22*/ 	.short	(.L_433 - .L_432)
	.align		4
.L_432:
        /*0a24*/ 	.word	index@(fused_cast_fixed_point_multiply_clip_cast_2_kernel0)
        /*0a28*/ 	.word	0x00000000


	//----- nvinfo : EIATTR_MIN_STACK_SIZE
	.align		4
.L_433:
        /*0a2c*/ 	.byte	0x04, 0x12
        /*0a2e*/ 	.short	(.L_435 - .L_434)
	.align		4
.L_434:
        /*0a30*/ 	.word	index@(fused_nn_conv2d_cast_fixed_point_multiply_add_cast_fixed_point_multiply_add_cast_15119380522063600768__kernel0)
        /*0a34*/ 	.word	0x00000000


	//----- nvinfo : EIATTR_MIN_STACK_SIZE
	.align		4
.L_435:
        /*0a38*/ 	.byte	0x04, 0x12
        /*0a3a*/ 	.short	(.L_437 - .L_436)
	.align		4
.L_436:
        /*0a3c*/ 	.word	index@(fused_cast_add_right_shift_clip_cast_kernel0)
        /*0a40*/ 	.word	0x00000000


	//----- nvinfo : EIATTR_MIN_STACK_SIZE
	.align		4
.L_437:
        /*0a44*/ 	.byte	0x04, 0x12
        /*0a46*/ 	.short	(.L_439 - .L_438)
	.align		4
.L_438:
        /*0a48*/ 	.word	index@(fused_nn_conv2d_cast_fixed_point_multiply_add_cast_fixed_point_multiply_add_cast_16086763325481941859__6_kernel0)
        /*0a4c*/ 	.word	0x00000000


	//----- nvinfo : EIATTR_MIN_STACK_SIZE
	.align		4
.L_439:
        /*0a50*/ 	.byte	0x04, 0x12
        /*0a52*/ 	.short	(.L_441 - .L_440)
	.align		4
.L_440:
        /*0a54*/ 	.word	index@(fused_nn_conv2d_cast_fixed_point_multiply_add_cast_fixed_point_multiply_add_cast_16086763325481941859__9_kernel0)
        /*0a58*/ 	.word	0x00000000


	//----- nvinfo : EIATTR_MIN_STACK_SIZE
	.align		4
.L_441:
        /*0a5c*/ 	.byte	0x04, 0x12
        /*0a5e*/ 	.short	(.L_443 - .L_442)
	.align		4
.L_442:
        /*0a60*/ 	.word	index@(fused_nn_conv2d_cast_fixed_point_multiply_add_cast_fixed_point_multiply_add_cast_16086763325481941859__11_kernel0)
        /*0a64*/ 	.word	0x00000000
.L_443:


//--------------------- .nv.compat                --------------------------
	.section	.nv.compat,"",@"SHT_CUDA_COMPAT_INFO"
	.align	4
        /*0000*/ 	.byte	0x02, 0x09, 0x00, 0x00, 0x02, 0x02, 0x01, 0x00, 0x02, 0x05, 0x05, 0x00, 0x03, 0x07, 0x01, 0x01
        /*0010*/ 	.byte	0x02, 0x03, 0x00, 0x00, 0x02, 0x06, 0x01, 0x00, 0x04, 0x0b, 0x08, 0x00, 0x09, 0x00, 0x00, 0x00
        /*0020*/ 	.byte	0x00, 0x00, 0x00, 0x00


//--------------------- .nv.info.fused_nn_conv2d_cast_fixed_point_multiply_add_cast_fixed_point_multiply_add_cast_15119380522063600768__6_kernel0 --------------------------
	.section	.nv.info.fused_nn_conv2d_cast_fixed_point_multiply_add_cast_fixed_point_multiply_add_cast_15119380522063600768__6_kernel0,"",@"SHT_CUDA_INFO"
	.sectionflags	@""
	.align	4


	//----- nvinfo : EIATTR_CUDA_API_VERSION
	.align		4
        /*0000*/ 	.byte	0x04, 0x37
        /*0002*/ 	.short	(.L_445 - .L_444)
.L_444:
        /*0004*/ 	.word	0x00000082


	//----- nvinfo : EIATTR_KPARAM_INFO
	.align		4
.L_445:
        /*0008*/ 	.byte	0x04, 0x17
        /*000a*/ 	.short	(.L_447 - .L_446)
.L_446:
        /*000c*/ 	.word	0x00000000
        /*0010*/ 	.short	0x0005
        /*0012*/ 	.short	0x0028
        /*0014*/ 	.byte	0x00, 0xf5, 0x21, 0x00


	//----- nvinfo : EIATTR_KPARAM_INFO
	.align		4
.L_447:
        /*0018*/ 	.byte	0x04, 0x17
        /*001a*/ 	.short	(.L_449 - .L_448)
.L_448:
        /*001c*/ 	.word	0x00000000
        /*0020*/ 	.short	0x0004
        /*0022*/ 	.short	0x0020
        /*0024*/ 	.byte	0x00, 0xf5, 0x21, 0x00


	//----- nvinfo : EIATTR_KPARAM_INFO
	.align		4
.L_449:
        /*0028*/ 	.byte	0x04, 0x17
        /*002a*/ 	.short	(.L_451 - .L_450)
.L_450:
        /*002c*/ 	.word	0x00000000
        /*0030*/ 	.short	0x0003
        /*0032*/ 	.short	0x0018
        /*0034*/ 	.byte	0x00, 0xf5, 0x21, 0x00


	//----- nvinfo : EIATTR_KPARAM_INFO
	.align		4
.L_451:
        /*0038*/ 	.byte	0x04, 0x17
        /*003a*/ 	.short	(.L_453 - .L_452)
.L_452:
        /*003c*/ 	.word	0x00000000
        /*0040*/ 	.short	0x0002
        /*0042*/ 	.short	0x0010
        /*0044*/ 	.byte	0x00, 0xf5, 0x21, 0x00


	//----- nvinfo : EIATTR_KPARAM_INFO
	.align		4
.L_453:
        /*0048*/ 	.byte	0x04, 0x17
        /*004a*/ 	.short	(.L_455 - .L_454)
.L_454:
        /*004c*/ 	.word	0x00000000
        /*0050*/ 	.short	0x0001
        /*0052*/ 	.short	0x0008
        /*0054*/ 	.byte	0x00, 0xf5, 0x21, 0x00


	//----- nvinfo : EIATTR_KPARAM_INFO
	.align		4
.L_455:
        /*0058*/ 	.byte	0x04, 0x17
        /*005a*/ 	.short	(.L_457 - .L_456)
.L_456:
        /*005c*/ 	.word	0x00000000
        /*0060*/ 	.short	0x0000
        /*0062*/ 	.short	0x0000
        /*0064*/ 	.byte	0x00, 0xf5, 0x21, 0x00


	//----- nvinfo : EIATTR_SPARSE_MMA_MASK
	.align		4
.L_457:
        /*0068*/ 	.byte	0x03, 0x50
        /*006a*/ 	.short	0x0000


	//----- nvinfo : EIATTR_MAXREG_COUNT
	.align		4
        /*006c*/ 	.byte	0x03, 0x1b
        /*006e*/ 	.short	0x00ff


	//----- nvinfo : EIATTR_NUM_BARRIERS
	.align		4
        /*0070*/ 	.byte	0x02, 0x4c
        /*0072*/ 	.byte	0x01
	.zero		1


	//----- nvinfo : EIATTR_MERCURY_ISA_VERSION
	.align		4
        /*0074*/ 	.byte	0x03, 0x5f
        /*0076*/ 	.short	0x0101


	//----- nvinfo : EIATTR_VRC_CTA_INIT_COUNT
	.align		4
        /*0078*/ 	.byte	0x02, 0x4a
	.zero		1
	.zero		1


	//----- nvinfo : EIATTR_EXIT_INSTR_OFFSETS
	.align		4
        /*007c*/ 	.byte	0x04, 0x1c
        /*007e*/ 	.short	(.L_459 - .L_458)


	//   ....[0]....
.L_458:
        /*0080*/ 	.word	0x00007dc0


	//----- nvinfo : EIATTR_CBANK_PARAM_SIZE
	.align		4
.L_459:
        /*0084*/ 	.byte	0x03, 0x19
        /*0086*/ 	.short	0x0030


	//----- nvinfo : EIATTR_PARAM_CBANK
	.align		4
        /*0088*/ 	.byte	0x04, 0x0a
        /*008a*/ 	.short	(.L_461 - .L_460)
	.align		4
.L_460:
        /*008c*/ 	.word	index@(.nv.constant0.fused_nn_conv2d_cast_fixed_point_multiply_add_cast_fixed_point_multiply_add_cast_15119380522063600768__6_kernel0)
        /*0090*/ 	.short	0x0380
        /*0092*/ 	.short	0x0030


	//----- nvinfo : EIATTR_SW_WAR
	.align		4
.L_461:
        /*0094*/ 	.byte	0x04, 0x36
        /*0096*/ 	.short	(.L_463 - .L_462)
.L_462:
        /*0098*/ 	.word	0x00000008
.L_463:


//--------------------- .nv.info.fused_cast_fixed_point_multiply_clip_cast_14_kernel0 --------------------------
	.section	.nv.info.fused_cast_fixed_point_multiply_clip_cast_14_kernel0,"",@"SHT_CUDA_INFO"
	.sectionflags	@""
	.align	4


	//----- nvinfo : EIATTR_CUDA_API_VERSION
	.align		4
        /*0000*/ 	.byte	0x04, 0x37
        /*0002*/ 	.short	(.L_465 - .L_464)
.L_464:
        /*0004*/ 	.word	0x00000082


	//----- nvinfo : EIATTR_KPARAM_INFO
	.align		4
.L_465:
        /*0008*/ 	.byte	0x04, 0x17
        /*000a*/ 	.short	(.L_467 - .L_466)
.L_466:
        /*000c*/ 	.word	0x00000000
        /*0010*/ 	.short	0x0001
        /*0012*/ 	.short	0x0008
        /*0014*/ 	.byte	0x00, 0xf5, 0x21, 0x00


	//----- nvinfo : EIATTR_KPARAM_INFO
	.align		4
.L_467:
        /*0018*/ 	.byte	0x04, 0x17
        /*001a*/ 	.short	(.L_469 - .L_468)
.L_468:
        /*001c*/ 	.word	0x00000000
        /*0020*/ 	.short	0x0000
        /*0022*/ 	.short	0x0000
        /*0024*/ 	.byte	0x00, 0xf5, 0x21, 0x00


	//----- nvinfo : EIATTR_SPARSE_MMA_MASK
	.align		4
.L_469:
        /*0028*/ 	.byte	0x03, 0x50
        /*002a*/ 	.short	0x0000


	//----- nvinfo : EIATTR_MAXREG_COUNT
	.align		4
        /*002c*/ 	.byte	0x03, 0x1b
        /*002e*/ 	.short	0x00ff


	//----- nvinfo : EIATTR_MERCURY_ISA_VERSION
	.align		4
        /*0030*/ 	.byte	0x03, 0x5f
        /*0032*/ 	.short	0x0101


	//----- nvinfo : EIATTR_VRC_CTA_INIT_COUNT
	.align		4
        /*0034*/ 	.byte	0x02, 0x4a
	.zero		1
	.zero		1


	//----- nvinfo : EIATTR_EXIT_INSTR_OFFSETS
	.align		4
        /*0038*/ 	.byte	0x04, 0x1c
        /*003a*/ 	.short	(.L_471 - .L_470)


	//   ....[0]....
.L_470:
        /*003c*/ 	.word	0x000026e0


	//----- nvinfo : EIATTR_CBANK_PARAM_SIZE
	.align		4
.L_471:
        /*0040*/ 	.byte	0x03, 0x19
        /*0042*/ 	.short	0x0010


	//----- nvinfo : EIATTR_PARAM_CBANK
	.align		4
        /*0044*/ 	.byte	0x04, 0x0a
        /*0046*/ 	.short	(.L_473 - .L_472)
	.align		4
.L_472:
        /*0048*/ 	.word	index@(.nv.constant0.fused_cast_fixed_point_multiply_clip_cast_14_kernel0)
        /*004c*/ 	.short	0x0380
        /*004e*/ 	.short	0x0010


	//----- nvinfo : EIATTR_SW_WAR
	.align		4
.L_473:
        /*0050*/ 	.byte	0x04, 0x36
        /*0052*/ 	.short	(.L_475 - .L_474)
.L_474:
        /*0054*/ 	.word	0x00000008
.L_475:


//--------------------- .nv.info.fused_nn_conv2d_cast_fixed_point_multiply_add_cast_nn_relu_cast_fixed_point_mult_18399029763786111876__12_kernel0 --------------------------
	.section	.nv.info.fused_nn_conv2d_cast_fixed_point_multiply_add_cast_nn_relu_cast_fixed_point_mult_18399029763786111876__12_kernel0,"",@"SHT_CUDA_INFO"
	.sectionflags	@""
	.align	4


	//----- nvinfo : EIATTR_CUDA_API_VERSION
	.align		4
        /*0000*/ 	.byte	0x04, 0x37
        /*0002*/ 	.short	(.L_477 - .L_476)
.L_476:
        /*0004*/ 	.word	0x00000082


	//----- nvinfo : EIATTR_KPARAM_INFO
	.align		4
.L_477:
        /*0008*/ 	.byte	0x04, 0x17
        /*000a*/ 	.short	(.L_479 - .L_478)
.L_478:
        /*000c*/ 	.word	0x00000000
        /*0010*/ 	.short	0x0003
        /*0012*/ 	.short	0x0018
        /*0014*/ 	.byte	0x00, 0xf5, 0x21, 0x00


	//----- nvinfo : EIATTR_KPARAM_INFO
	.align		4
.L_479:
        /*0018*/ 	.byte	0x04, 0x17
        /*001a*/ 	.short	(.L_481 - .L_480)
.L_480:
        /*001c*/ 	.word	0x00000000
        /*0020*/ 	.short	0x0002
        /*0022*/ 	.short	0x0010
        /*0024*/ 	.byte	0x00, 0xf5, 0x21, 0x00


	//----- nvinfo : EIATTR_KPARAM_INFO
	.align		4
.L_481:
        /*0028*/ 	.byte	0x04, 0x17
        /*002a*/ 	.short	(.L_483 - .L_482)
.L_482:
        /*002c*/ 	.word	0x00000000
        /*0030*/ 	.short	0x0001
        /*0032*/ 	.short	0x0008
        /*0034*/ 	.byte	0x00, 0xf5, 0x21, 0x00


	//----- nvinfo : EIATTR_KPARAM_INFO
	.align		4
.L_483:
        /*0038*/ 	.byte	0x04, 0x17
        /*003a*/ 	.short	(.L_485 - .L_484)
.L_484:
        /*003c*/ 	.word	0x00000000
        /*0040*/ 	.short	0x0000
        /*0042*/ 	.short	0x0000
        /*0044*/ 	.byte	0x00, 0xf5, 0x21, 0x00


	//----- nvinfo : EIATTR_SPARSE_MMA_MASK
	.align		4
.L_485:
        /*0048*/ 	.byte	0x03, 0x50
        /*004a*/ 	.short	0x0000


	//----- nvinfo : EIATTR_MAXREG_COUNT
	.align		4
        /*004c*/ 	.byte	0x03, 0x1b
        /*004e*/ 	.short	0x00ff


	//----- nvinfo : EIATTR_NUM_BARRIERS
	.align		4
        /*0050*/ 	.byte	0x02, 0x4c
        /*0052*/ 	.byte	0x01
	.zero		1


	//----- nvinfo : EIATTR_MERCURY_ISA_VERSION
	.align		4
        /*0054*/ 	.byte	0x03, 0x5f
        /*0056*/ 	.short	0x0101


	//----- nvinfo : EIATTR_VRC_CTA_INIT_COUNT
	.align		4
        /*0058*/ 	.byte	0x02, 0x4a
	.zero		1
	.zero		1


	//----- nvinfo : EIATTR_EXIT_INSTR_OFFSETS
	.align		4
        /*005c*/ 	.byte	0x04, 0x1c
        /*005e*/ 	.short	(.L_487 - .L_486)


	//   ....[0]....
.L_486:
        /*0060*/ 	.word	0x000055d0


	//----- nvinfo : EIATTR_CRS_STACK_SIZE
	.align		4
.L_487:
        /*0064*/ 	.byte	0x04, 0x1e
        /*0066*/ 	.short	(.L_489 - .L_488)
.L_488:
        /*0068*/ 	.word	0x00000000


	//----- nvinfo : EIATTR_CBANK_PARAM_SIZE
	.align		4
.L_489:
        /*006c*/ 	.byte	0x03, 0x19
        /*006e*/ 	.short	0x0020


	//----- nvinfo : EIATTR_PARAM_CBANK
	.align		4
        /*0070*/ 	.byte	0x04, 0x0a
        /*0072*/ 	.short	(.L_491 - .L_490)
	.align		4
.L_490:
        /*0074*/ 	.word	index@(.nv.constant0.fused_nn_conv2d_cast_fixed_point_multiply_add_cast_nn_relu_cast_fixed_point_mult_18399029763786111876__12_kernel0)
        /*0078*/ 	.short	0x0380
        /*007a*/ 	.short	0x0020


	//----- nvinfo : EIATTR_SW_WAR
	.align		4
.L_491:
        /*007c*/ 	.byte	0x04, 0x36
        /*007e*/ 	.short	(.L_493 - .L_492)
.L_492:
        /*0080*/ 	.word	0x00000008
.L_493:


//--------------------- .nv.info.fused_nn_conv2d_cast_fixed_point_multiply_add_cast_fixed_point_multiply_add_cast_15119380522063600768__9_kernel0 --------------------------
	.section	.nv.info.fused_nn_conv2d_cast_fixed_point_multiply_add_cast_fixed_point_multiply_add_cast_15119380522063600768__9_kernel0,"",@"SHT_CUDA_INFO"
	.sectionflags	@""
	.align	4


	//----- nvinfo : EIATTR_CUDA_API_VERSION
	.align		4
        /*0000*/ 	.byte	0x04, 0x37
        /*0002*/ 	.short	(.L_495 - .L_494)
.L_494:
        /*0004*/ 	.word	0x00000082


	//----- nvinfo : EIATTR_KPARAM_INFO
	.align		4
.L_495:
        /*0008*/ 	.byte	0x04, 0x17
        /*000a*/ 	.short	(.L_497 - .L_496)
.L_496:
        /*000c*/ 	.word	0x00000000
        /*0010*/ 	.short	0x0005
        /*0012*/ 	.short	0x0028
        /*0014*/ 	.byte	0x00, 0xf5, 0x21, 0x00


	//----- nvinfo : EIATTR_KPARAM_INFO
	.align		4
.L_497:
        /*0018*/ 	.byte	0x04, 0x17
        /*001a*/ 	.short	(.L_499 - .L_498)
.L_498:
        /*001c*/ 	.word	0x00000000
        /*0020*/ 	.short	0x0004
        /*0022*/ 	.short	0x0020
        /*0024*/ 	.byte	0x00, 0xf5, 0x21, 0x00


	//----- nvinfo : EIATTR_KPARAM_INFO
	.align		4
.L_499:
        /*0028*/ 	.byte	0x04, 0x17
        /*002a*/ 	.short	(.L_501 - .L_500)
.L_500:
        /*002c*/ 	.word	0x00000000
        /*0030*/ 	.short	0x0003
        /*0032*/ 	.short	0x0018
        /*0034*/ 	.byte	0x00, 0xf5, 0x21, 0x00


	//----- nvinfo : EIATTR_KPARAM_INFO
	.align		4
.L_501:
        /*0038*/ 	.byte	0x04, 0x17
        /*003a*/ 	.short	(.L_503 - .L_502)
.L_502:
        /*003c*/ 	.word	0x00000000
        /*0040*/ 	.short	0x0002
        /*0042*/ 	.short	0x0010
        /*0044*/ 	.byte	0x00, 0xf5, 0x21, 0x00


	//----- nvinfo : EIATTR_KPARAM_INFO
	.align		4
.L_503:
        /*0048*/ 	.byte	0x04, 0x17
        /*004a*/ 	.short	(.L_505 - .L_504)
.L_504:
        /*004c*/ 	.word	0x00000000
        /*0050*/ 	.short	0x0001
        /*0052*/ 	.short	0x0008
        /*0054*/ 	.byte	0x00, 0xf5, 0x21, 0x00


	//----- nvinfo : EIATTR_KPARAM_INFO
	.align		4
.L_505:
        /*0058*/ 	.byte	0x04, 0x17
        /*005a*/ 	.short	(.L_507 - .L_506)
.L_506:
        /*005c*/ 	.word	0x00000000
        /*0060*/ 	.short	0x0000
        /*0062*/ 	.short	0x0000
        /*0064*/ 	.byte	0x00, 0xf5, 0x21, 0x00


	//----- nvinfo : EIATTR_SPARSE_MMA_MASK
	.align		4
.L_507:
        /*0068*/ 	.byte	0x03, 0x50
        /*006a*/ 	.short	0x0000


	//----- nvinfo : EIATTR_MAXREG_COUNT
	.align		4
        /*006c*/ 	.byte	0x03, 0x1b
        /*006e*/ 	.short	0x00ff


	//----- nvinfo : EIATTR_NUM_BARRIERS
	.align		4
        /*0070*/ 	.byte	0x02, 0x4c
        /*0072*/ 	.byte	0x01
	.zero		1


	//----- nvinfo : EIATTR_MERCURY_ISA_VERSION
	.align		4
        /*0074*/ 	.byte	0x03, 0x5f
        /*0076*/ 	.short	0x0101


	//----- nvinfo : EIATTR_VRC_CTA_INIT_COUNT
	.align		4
        /*0078*/ 	.byte	0x02, 0x4a
	.zero		1
	.zero		1


	//----- nvinfo : EIATTR_EXIT_INSTR_OFFSETS
	.align		4
        /*007c*/ 	.byte	0x04, 0x1c
        /*007e*/ 	.short	(.L_509 - .L_508)


	//   ....[0]....
.L_508:
        /*0080*/ 	.word	0x000032c0


	//----- nvinfo : EIATTR_CBANK_PARAM_SIZE
	.align		4
.L_509:
        /*0084*/ 	.byte	0x03, 0x19
        /*0086*/ 	.short	0x0030


	//----- nvinfo : EIATTR_PARAM_CBANK
	.align		4
        /*0088*/ 	.byte	0x04, 0x0a
        /*008a*/ 	.short	(.L_511 - .L_510)
	.align		4
.L_510:
        /*008c*/ 	.word	index@(.nv.constant0.fused_nn_conv2d_cast_fixed_point_multiply_add_cast_fixed_point_multiply_add_cast_15119380522063600768__9_kernel0)
        /*0090*/ 	.short	0x0380
        /*0092*/ 	.short	0x0030


	//----- nvinfo : EIATTR_SW_WAR
	.align		4
.L_511:
        /*0094*/ 	.byte	0x04, 0x36
        /*0096*/ 	.short	(.L_513 - .L_512)
.L_512:
        /*0098*/ 	.word	0x00000008
.L_513:


//--------------------- .nv.info.fused_cast_fixed_point_multiply_clip_cast_12_kernel0 --------------------------
	.section	.nv.info.fused_cast_fixed_point_multiply_clip_cast_12_kernel0,"",@"SHT_CUDA_INFO"
	.sectionflags	@""
	.align	4


	//----- nvinfo : EIATTR_CUDA_API_VERSION
	.align		4
        /*0000*/ 	.byte	0x04, 0x37
        /*0002*/ 	.short	(.L_515 - .L_514)
.L_514:
        /*0004*/ 	.word	0x00000082


	//----- nvinfo : EIATTR_KPARAM_INFO
	.align		4
.L_515:
        /*0008*/ 	.byte	0x04, 0x17
        /*000a*/ 	.short	(.L_517 - .L_516)
.L_516:
        /*000c*/ 	.word	0x00000000
        /*0010*/ 	.short	0x0001
        /*0012*/ 	.short	0x0008
        /*0014*/ 	.byte	0x00, 0xf5, 0x21, 0x00


	//----- nvinfo : EIATTR_KPARAM_INFO
	.align		4
.L_517:
        /*0018*/ 	.byte	0x04, 0x17
        /*001a*/ 	.short	(.L_519 - .L_518)
.L_518:
        /*001c*/ 	.word	0x00000000
        /*0020*/ 	.short	0x0000
        /*0022*/ 	.short	0x0000
        /*0024*/ 	.byte	0x00, 0xf5, 0x21, 0x00


	//----- nvinfo : EIATTR_SPARSE_MMA_MASK
	.align		4
.L_519:
        /*0028*/ 	.byte	0x03, 0x50
        /*002a*/ 	.short	0x0000


	//----- nvinfo : EIATTR_MAXREG_COUNT
	.align		4
        /*002c*/ 	.byte	0x03, 0x1b
        /*002e*/ 	.short	0x00ff


	//----- nvinfo : EIATTR_MERCURY_ISA_VERSION
	.align		4
        /*0030*/ 	.byte	0x03, 0x5f
        /*0032*/ 	.short	0x0101


	//----- nvinfo : EIATTR_VRC_CTA_INIT_COUNT
	.align		4
        /*0034*/ 	.byte	0x02, 0x4a
	.zero		1
	.zero		1


	//----- nvinfo : EIATTR_EXIT_INSTR_OFFSETS
	.align		4
        /*0038*/ 	.byte	0x04, 0x1c
        /*003a*/ 	.short	(.L_521 - .L_520)


	//   ....[0]....
.L_520:
        /*003c*/ 	.word	0x00001aa0


	//----- nvinfo : EIATTR_CBANK_PARAM_SIZE
	.align		4
.L_521:
        /*0040*/ 	.byte	0x03, 0x19
        /*0042*/ 	.short	0x0010


	//----- nvinfo : EIATTR_PARAM_CBANK
	.align		4
        /*0044*/ 	.byte	0x04, 0x0a
        /*0046*/ 	.short	(.L_523 - .L_522)
	.align		4
.L_522:
        /*0048*/ 	.word	index@(.nv.constant0.fused_cast_fixed_point_multiply_clip_cast_12_kernel0)
        /*004c*/ 	.short	0x0380
        /*004e*/ 	.short	0x0010


	//----- nvinfo : EIATTR_SW_WAR
	.align		4
.L_523:
        /*0050*/ 	.byte	0x04, 0x36
        /*0052*/ 	.short	(.L_525 - .L_524)
.L_524:
        /*0054*/ 	.word	0x00000008
.L_525:


//--------------------- .nv.info.fused_nn_conv2d_cast_fixed_point_multiply_add_cast_fixed_point_multiply_add_cast_16086763325481941859__kernel0 --------------------------
	.section	.nv.info.fused_nn_conv2d_cast_fixed_point_multiply_add_cast_fixed_point_multiply_add_cast_16086763325481941859__kernel0,"",@"SHT_CUDA_INFO"
	.sectionflags	@""
	.align	4


	//----- nvinfo : EIATTR_CUDA_API_VERSION
	.align		4
        /*0000*/ 	.byte	0x04, 0x37
        /*0002*/ 	.short	(.L_527 - .L_526)
.L_526:
        /*0004*/ 	.word	0x00000082


	//----- nvinfo : EIATTR_KPARAM_INFO
	.align		4
.L_527:
        /*0008*/ 	.byte	0x04, 0x17
        /*000a*/ 	.short	(.L_529 - .L_528)
.L_528:
        /*000c*/ 	.word	0x00000000
        /*0010*/ 	.short	0x0004
        /*0012*/ 	.short	0x0020
        /*0014*/ 	.byte	0x00, 0xf5, 0x21, 0x00


	//----- nvinfo : EIATTR_KPARAM_INFO
	.align		4
.L_529:
        /*0018*/ 	.byte	0x04, 0x17
        /*001a*/ 	.short	(.L_531 - .L_530)
.L_530:
        /*001c*/ 	.word	0x00000000
        /*0020*/ 	.short	0x0003
        /*0022*/ 	.short	0x0018
        /*0024*/ 	.byte	0x00, 0xf5, 0x21, 0x00


	//----- nvinfo : EIATTR_KPARAM_INFO
	.align		4
.L_531:
        /*0028*/ 	.byte	0x04, 0x17
        /*002a*/ 	.short	(.L_533 - .L_532)
.L_532:
        /*002c*/ 	.word	0x00000000
        /*0030*/ 	.short	0x0002
        /*0032*/ 	.short	0x0010
        /*0034*/ 	.byte	0x00, 0xf5, 0x21, 0x00


	//----- nvinfo : EIATTR_KPARAM_INFO
	.align		4
.L_533:
        /*0038*/ 	.byte	0x04, 0x17
        /*003a*/ 	.short	(.L_535 - .L_534)
.L_534:
        /*003c*/ 	.word	0x00000000
        /*0040*/ 	.short	0x0001
        /*0042*/ 	.short	0x0008
        /*0044*/ 	.byte	0x00, 0xf5, 0x21, 0x00


	//----- nvinfo : EIATTR_KPARAM_INFO
	.align		4
.L_535:
        /*0048*/ 	.byte	0x04, 0x17
        /*004a*/ 	.short	(.L_537 - .L_536)
.L_536:
        /*004c*/ 	.word	0x00000000
        /*0050*/ 	.short	0x0000
        /*0052*/ 	.short	0x0000
        /*0054*/ 	.byte	0x00, 0xf5, 0x21, 0x00


	//----- nvinfo : EIATTR_SPARSE_MMA_MASK
	.align		4
.L_537:
        /*0058*/ 	.byte	0x03, 0x50
        /*005a*/ 	.short	0x0000


	//----- nvinfo : EIATTR_MAXREG_COUNT
	.align		4
        /*005c*/ 	.byte	0x03, 0x1b
        /*005e*/ 	.short	0x00ff


	//----- nvinfo : EIATTR_NUM_BARRIERS
	.align		4
        /*0060*/ 	.byte	0x02, 0x4c
        /*0062*/ 	.byte	0x01
	.zero		1


	//----- nvinfo : EIATTR_MERCURY_ISA_VERSION
	.align		4
        /*0064*/ 	.byte	0x03, 0x5f
        /*0066*/ 	.short	0x0101


	//----- nvinfo : EIATTR_VRC_CTA_INIT_COUNT
	.align		4
        /*0068*/ 	.byte	0x02, 0x4a
	.zero		1
	.zero		1


	//----- nvinfo : EIATTR_EXIT_INSTR_OFFSETS
	.align		4
        /*006c*/ 	.byte	0x04, 0x1c
        /*006e*/ 	.short	(.L_539 - .L_538)


	//   ....[0]....
.L_538:
        /*0070*/ 	.word	0x000044c0


	//----- nvinfo : EIATTR_CBANK_PARAM_SIZE
	.align		4
.L_539:
        /*0074*/ 	.byte	0x03, 0x19
        /*0076*/ 	.short	0x0028


	//----- nvinfo : EIATTR_PARAM_CBANK
	.align		4
        /*0078*/ 	.byte	0x04, 0x0a
        /*007a*/ 	.short	(.L_541 - .L_540)
	.align		4
.L_540:
        /*007c*/ 	.word	index@(.nv.constant0.fused_nn_conv2d_cast_fixed_point_multiply_add_cast_fixed_point_multiply_add_cast_16086763325481941859__kernel0)
        /*0080*/ 	.short	0x0380
        /*0082*/ 	.short	0x0028


	//----- nvinfo : EIATTR_SW_WAR
	.align		4
.L_541:
        /*0084*/ 	.byte	0x04, 0x36
        /*0086*/ 	.short	(.L_543 - .L_542)
.L_542:
        /*0088*/ 	.word	0x00000008
.L_543:


//--------------------- .nv.info.fused_nn_conv2d_cast_fixed_point_multiply_add_cast_fixed_point_multiply_add_cast_16086763325481941859__3_kernel0 --------------------------
	.section	.nv.info.fused_nn_conv2d_cast_fixed_point_multiply_add_cast_fixed_point_multiply_add_cast_16086763325481941859__3_kernel0,"",@"SHT_CUDA_INFO"
	.sectionflags	@""
	.align	4


	//----- nvinfo : EIATTR_CUDA_API_VERSION
	.align		4
        /*0000*/ 	.byte	0x04, 0x37
        /*0002*/ 	.short	(.L_545 - .L_544)
.L_544:
        /*0004*/ 	.word	0x00000082


	//----- nvinfo : EIATTR_KPARAM_INFO
	.align		4
.L_545:
        /*0008*/ 	.byte	0x04, 0x17
        /*000a*/ 	.short	(.L_547 - .L_546)
.L_546:
        /*000c*/ 	.word	0x00000000
        /*0010*/ 	.short	0x0004
        /*0012*/ 	.short	0x0020
        /*0014*/ 	.byte	0x00, 0xf5, 0x21, 0x00


	//----- nvinfo : EIATTR_KPARAM_INFO
	.align		4
.L_547:
        /*0018*/ 	.byte	0x04, 0x17
        /*001a*/ 	.short	(.L_549 - .L_548)
.L_548:
        /*001c*/ 	.word	0x00000000
        /*0020*/ 	.short	0x0003
        /*0022*/ 	.short	0x0018
        /*0024*/ 	.byte	0x00, 0xf5, 0x21, 0x00


	//----- nvinfo : EIATTR_KPARAM_INFO
	.align		4
.L_549:
        /*0028*/ 	.byte	0x04, 0x17
        /*002a*/ 	.short	(.L_551 - .L_550)
.L_550:
        /*002c*/ 	.word	0x00000000
        /*0030*/ 	.short	0x0002
        /*0032*/ 	.short	0x0010
        /*0034*/ 	.byte	0x00, 0xf5, 0x21, 0x00


	//----- nvinfo : EIATTR_KPARAM_INFO
	.align		4
.L_551:
        /*0038*/ 	.byte	0x04, 0x17
        /*003a*/ 	.short	(.L_553 - .L_552)
.L_552:
        /*003c*/ 	.word	0x00000000
        /*0040*/ 	.short	0x0001
        /*0042*/ 	.short	0x0008
        /*0044*/ 	.byte	0x00, 0xf5, 0x21, 0x00


	//----- nvinfo : EIATTR_KPARAM_INFO
	.align		4
.L_553:
        /*0048*/ 	.byte	0x04, 0x17
        /*004a*/ 	.short	(.L_555 - .L_554)
.L_554:
        /*004c*/ 	.word	0x00000000
        /*0050*/ 	.short	0x0000
        /*0052*/ 	.short	0x0000
        /*0054*/ 	.byte	0x00, 0xf5, 0x21, 0x00


	//----- nvinfo : EIATTR_SPARSE_MMA_MASK
	.align		4
.L_555:
        /*0058*/ 	.byte	0x03, 0x50
        /*005a*/ 	.short	0x0000


	//----- nvinfo : EIATTR_MAXREG_COUNT
	.align		4
        /*005c*/ 	.byte	0x03, 0x1b
        /*005e*/ 	.short	0x00ff


	//----- nvinfo : EIATTR_NUM_BARRIERS
	.align		4
        /*0060*/ 	.byte	0x02, 0x4c
        /*0062*/ 	.byte	0x01
	.zero		1


	//----- nvinfo : EIATTR_MERCURY_ISA_VERSION
	.align		4
        /*0064*/ 	.byte	0x03, 0x5f
        /*0066*/ 	.short	0x0101


	//----- nvinfo : EIATTR_VRC_CTA_INIT_COUNT
	.align		4
        /*0068*/ 	.byte	0x02, 0x4a
	.zero		1
	.zero		1


	//----- nvinfo : EIATTR_EXIT_INSTR_OFFSETS
	.align		4
        /*006c*/ 	.byte	0x04, 0x1c
        /*006e*/ 	.short	(.L_557 - .L_556)


	//   ....[0]....
.L_556:
        /*0070*/ 	.word	0x000046c0


	//----- nvinfo : EIATTR_CBANK_PARAM_SIZE
	.align		4
.L_557:
        /*0074*/ 	.byte	0x03, 0x19
        /*0076*/ 	.short	0x0028


	//----- nvinfo : EIATTR_PARAM_CBANK
	.align		4
        /*0078*/ 	.byte	0x04, 0x0a
        /*007a*/ 	.short	(.L_559 - .L_558)
	.align		4
.L_558:
        /*007c*/ 	.word	index@(.nv.constant0.fused_nn_conv2d_cast_fixed_point_multiply_add_cast_fixed_point_multiply_add_cast_16086763325481941859__3_kernel0)
        /*0080*/ 	.short	0x0380
        /*0082*/ 	.short	0x0028


	//----- nvinfo : EIATTR_SW_WAR
	.align		4
.L_559:
        /*0084*/ 	.byte	0x04, 0x36
        /*0086*/ 	.short	(.L_561 - .L_560)
.L_560:
        /*0088*/ 	.word	0x00000008
.L_561:


//--------------------- .nv.info.fused_nn_global_avg_pool2d_1_kernel0 --------------------------
	.section	.nv.info.fused_nn_global_avg_pool2d_1_kernel0,"",@"SHT_CUDA_INFO"
	.sectionflags	@""
	.align	4


	//----- nvinfo : EIATTR_CUDA_API_VERSION
	.align		4
        /*0000*/ 	.byte	0x04, 0x37
        /*0002*/ 	.short	(.L_563 - .L_562)
.L_562:
        /*0004*/ 	.word	0x00000082


	//----- nvinfo : EIATTR_KPARAM_INFO
	.align		4
.L_563:
        /*0008*/ 	.byte	0x04, 0x17
        /*000a*/ 	.short	(.L_565 - .L_564)
.L_564:
        /*000c*/ 	.word	0x00000000
        /*0010*/ 	.short	0x0001
        /*0012*/ 	.short	0x0008
        /*0014*/ 	.byte	0x00, 0xf5, 0x21, 0x00


	//----- nvinfo : EIATTR_KPARAM_INFO
	.align		4
.L_565:
        /*0018*/ 	.byte	0x04, 0x17
        /*001a*/ 	.short	(.L_567 - .L_566)
.L_566:
        /*001c*/ 	.word	0x00000000
        /*0020*/ 	.short	0x0000
        /*0022*/ 	.short	0x0000
        /*0024*/ 	.byte	0x00, 0xf5, 0x21, 0x00


	//----- nvinfo : EIATTR_SPARSE_MMA_MASK
	.align		4
.L_567:
        /*0028*/ 	.byte	0x03, 0x50
        /*002a*/ 	.short	0x0000


	//----- nvinfo : EIATTR_MAXREG_COUNT
	.align		4
        /*002c*/ 	.byte	0x03, 0x1b
        /*002e*/ 	.short	0x00ff


	//----- nvinfo : EIATTR_MERCURY_ISA_VERSION
	.align		4
        /*0030*/ 	.byte	0x03, 0x5f
        /*0032*/ 	.short	0x0101


	//----- nvinfo : EIATTR_VRC_CTA_INIT_COUNT
	.align		4
        /*0034*/ 	.byte	0x02, 0x4a
	.zero		1
	.zero		1


	//----- nvinfo : EIATTR_EXIT_INSTR_OFFSETS
	.align		4
        /*0038*/ 	.byte	0x04, 0x1c
        /*003a*/ 	.short	(.L_569 - .L_568)


	//   ....[0]....
.L_568:
        /*003c*/ 	.word	0x000019f0


	//----- nvinfo : EIATTR_CBANK_PARAM_SIZE
	.align		4
.L_569:
        /*0040*/ 	.byte	0x03, 0x19
        /*0042*/ 	.short	0x0010


	//----- nvinfo : EIATTR_PARAM_CBANK
	.align		4
        /*0044*/ 	.byte	0x04, 0x0a
        /*0046*/ 	.short	(.L_571 - .L_570)
	.align		4
.L_570:
        /*0048*/ 	.word	index@(.nv.constant0.fused_nn_global_avg_pool2d_1_kernel0)
        /*004c*/ 	.short	0x0380
        /*004e*/ 	.short	0x0010


	//----- nvinfo : EIATTR_SW_WAR
	.align		4
.L_571:
        /*0050*/ 	.byte	0x04, 0x36
        /*0052*/ 	.short	(.L_573 - .L_572)
.L_572:
        /*0054*/ 	.word	0x00000008
.L_573:


//--------------------- .nv.info.fused_nn_conv2d_cast_fixed_point_multiply_add_cast_nn_relu_cast_fixed_point_mult_18399029763786111876__kernel0 --------------------------
	.section	.nv.info.fused_nn_conv2d_cast_fixed_point_multiply_add_cast_nn_relu_cast_fixed_point_mult_18399029763786111876__kernel0,"",@"SHT_CUDA_INFO"
	.sectionflags	@""
	.align	4


	//----- nvinfo : EIATTR_CUDA_API_VERSION
	.align		4
        /*0000*/ 	.byte	0x04, 0x37
        /*0002*/ 	.short	(.L_575 - .L_574)
.L_574:
        /*0004*/ 	.word	0x00000082


	//----- nvinfo : EIATTR_KPARAM_INFO
	.align		4
.L_575:
        /*0008*/ 	.byte	0x04, 0x17
        /*000a*/ 	.short	(.L_577 - .L_576)
.L_576:
        /*000c*/ 	.word	0x00000000
        /*0010*/ 	.short	0x0003
        /*0012*/ 	.short	0x0018
        /*0014*/ 	.byte	0x00, 0xf5, 0x21, 0x00


	//----- nvinfo : EIATTR_KPARAM_INFO
	.align		4
.L_577:
        /*0018*/ 	.byte	0x04, 0x17
        /*001a*/ 	.short	(.L_579 - .L_578)
.L_578:
        /*001c*/ 	.word	0x00000000
        /*0020*/ 	.short	0x0002
        /*0022*/ 	.short	0x0010
        /*0024*/ 	.byte	0x00, 0xf5, 0x21, 0x00


	//----- nvinfo : EIATTR_KPARAM_INFO
	.align		4
.L_579:
        /*0028*/ 	.byte	0x04, 0x17
        /*002a*/ 	.short	(.L_581 - .L_580)
.L_580:
        /*002c*/ 	.word	0x00000000
        /*0030*/ 	.short	0x0001
        /*0032*/ 	.short	0x0008
        /*0034*/ 	.byte	0x00, 0xf5, 0x21, 0x00


	//----- nvinfo : EIATTR_KPARAM_INFO
	.align		4
.L_581:
        /*0038*/ 	.byte	0x04, 0x17
        /*003a*/ 	.short	(.L_583 - .L_582)
.L_582:
        /*003c*/ 	.word	0x00000000
        /*0040*/ 	.short	0x0000
        /*0042*/ 	.short	0x0000
        /*0044*/ 	.byte	0x00, 0xf5, 0x21, 0x00


	//----- nvinfo : EIATTR_SPARSE_MMA_MASK
	.align		4
.L_583:
        /*0048*/ 	.byte	0x03, 0x50
        /*004a*/ 	.short	0x0000


	//----- nvinfo : EIATTR_MAXREG_COUNT
	.align		4
        /*004c*/ 	.byte	0x03, 0x1b
        /*004e*/ 	.short	0x00ff


	//----- nvinfo : EIATTR_NUM_BARRIERS
	.align		4
        /*0050*/ 	.byte	0x02, 0x4c
        /*0052*/ 	.byte	0x01
	.zero		1


	//----- nvinfo : EIATTR_MERCURY_ISA_VERSION
	.align		4
        /*0054*/ 	.byte	0x03, 0x5f
        /*0056*/ 	.short	0x0101


	//----- nvinfo : EIATTR_VRC_CTA_INIT_COUNT
	.align		4
        /*0058*/ 	.byte	0x02, 0x4a
	.zero		1
	.zero		1


	//----- nvinfo : EIATTR_EXIT_INSTR_OFFSETS
	.align		4
        /*005c*/ 	.byte	0x04, 0x1c
        /*005e*/ 	.short	(.L_585 - .L_584)


	//   ....[0]....
.L_584:
        /*0060*/ 	.word	0x000080a0


	//----- nvinfo : EIATTR_CRS_STACK_SIZE
	.align		4
.L_585:
        /*0064*/ 	.byte	0x04, 0x1e
        /*0066*/ 	.short	(.L_587 - .L_586)
.L_586:
        /*0068*/ 	.word	0x00000000


	//----- nvinfo : EIATTR_CBANK_PARAM_SIZE
	.align		4
.L_587:
        /*006c*/ 	.byte	0x03, 0x19
        /*006e*/ 	.short	0x0020


	//----- nvinfo : EIATTR_PARAM_CBANK
	.align		4
        /*0070*/ 	.byte	0x04, 0x0a
        /*0072*/ 	.short	(.L_589 - .L_588)
	.align		4
.L_588:
        /*0074*/ 	.word	index@(.nv.constant0.fused_nn_conv2d_cast_fixed_point_multiply_add_cast_nn_relu_cast_fixed_point_mult_18399029763786111876__kernel0)
        /*0078*/ 	.short	0x0380
        /*007a*/ 	.short	0x0020


	//----- nvinfo : EIATTR_SW_WAR
	.align		4
.L_589:
        /*007c*/ 	.byte	0x04, 0x36
        /*007e*/ 	.short	(.L_591 - .L_590)
.L_590:
        /*0080*/ 	.word	0x00000008
.L_591:


//--------------------- .nv.info.fused_nn_conv2d_cast_fixed_point_multiply_add_cast_nn_relu_cast_fixed_point_mult_18399029763786111876__15_kernel0 --------------------------
	.section	.nv.info.fused_nn_conv2d_cast_fixed_point_multiply_add_cast_nn_relu_cast_fixed_point_mult_18399029763786111876__15_kernel0,"",@"SHT_CUDA_INFO"
	.sectionflags	@""
	.align	4


	//----- nvinfo : EIATTR_CUDA_API_VERSION
	.align		4
        /*0000*/ 	.byte	0x04, 0x37
        /*0002*/ 	.short	(.L_593 - .L_592)
.L_592:
        /*0004*/ 	.word	0x00000082


	//----- nvinfo : EIATTR_KPARAM_INFO
	.align		4
.L_593:
        /*0008*/ 	.byte	0x04, 0x17
        /*000a*/ 	.short	(.L_595 - .L_594)
.L_594:
        /*000c*/ 	.word	0x00000000
        /*0010*/ 	.short	0x0003
        /*0012*/ 	.short	0x0018
        /*0014*/ 	.byte	0x00, 0xf5, 0x21, 0x00


	//----- nvinfo : EIATTR_KPARAM_INFO
	.align		4
.L_595:
        /*0018*/ 	.byte	0x04, 0x17
        /*001a*/ 	.short	(.L_597 - .L_596)
.L_596:
        /*001c*/ 	.word	0x00000000
        /*0020*/ 	.short	0x0002
        /*0022*/ 	.short	0x0010
        /*0024*/ 	.byte	0x00, 0xf5, 0x21, 0x00


	//----- nvinfo : EIATTR_KPARAM_INFO
	.align		4
.L_597:
        /*0028*/ 	.byte	0x04, 0x17
        /*002a*/ 	.short	(.L_599 - .L_598)
.L_598:
        /*002c*/ 	.word	0x00000000
        /*0030*/ 	.short	0x0001
        /*0032*/ 	.short	0x0008
        /*0034*/ 	.byte	0x00, 0xf5, 0x21, 0x00


	//----- nvinfo : EIATTR_KPARAM_INFO
	.align		4
.L_599:
        /*0038*/ 	.byte	0x04, 0x17
        /*003a*/ 	.short	(.L_601 - .L_600)
.L_600:
        /*003c*/ 	.word	0x00000000
        /*0040*/ 	.short	0x0000
        /*0042*/ 	.short	0x0000
        /*0044*/ 	.byte	0x00, 0xf5, 0x21, 0x00


	//----- nvinfo : EIATTR_SPARSE_MMA_MASK
	.align		4
.L_601:
        /*0048*/ 	.byte	0x03, 0x50
        /*004a*/ 	.short	0x0000


	//----- nvinfo : EIATTR_MAXREG_COUNT
	.align		4
        /*004c*/ 	.byte	0x03, 0x1b
        /*004e*/ 	.short	0x00ff


	//----- nvinfo : EIATTR_NUM_BARRIERS
	.align		4
        /*0050*/ 	.byte	0x02, 0x4c
        /*0052*/ 	.byte	0x01
	.zero		1


	//----- nvinfo : EIATTR_MERCURY_ISA_VERSION
	.align		4
        /*0054*/ 	.byte	0x03, 0x5f
        /*0056*/ 	.short	0x0101


	//----- nvinfo : EIATTR_VRC_CTA_INIT_COUNT
	.align		4
        /*0058*/ 	.byte	0x02, 0x4a
	.zero		1
	.zero		1


	//----- nvinfo : EIATTR_EXIT_INSTR_OFFSETS
	.align		4
        /*005c*/ 	.byte	0x04, 0x1c
        /*005e*/ 	.short	(.L_603 - .L_602)


	//   ....[0]....
.L_602:
        /*0060*/ 	.word	0x000037b0


	//----- nvinfo : EIATTR_CRS_STACK_SIZE
	.align		4
.L_603:
        /*0064*/ 	.byte	0x04, 0x1e
        /*0066*/ 	.short	(.L_605 - .L_604)
.L_604:
        /*0068*/ 	.word	0x00000000


	//----- nvinfo : EIATTR_CBANK_PARAM_SIZE
	.align		4
.L_605:
        /*006c*/ 	.byte	0x03, 0x19
        /*006e*/ 	.short	0x0020


	//----- nvinfo : EIATTR_PARAM_CBANK
	.align		4
        /*0070*/ 	.byte	0x04, 0x0a
        /*0072*/ 	.short	(.L_607 - .L_606)
	.align		4
.L_606:
        /*0074*/ 	.word	index@(.nv.constant0.fused_nn_conv2d_cast_fixed_point_multiply_add_cast_nn_relu_cast_fixed_point_mult_18399029763786111876__15_kernel0)
        /*0078*/ 	.short	0x0380
        /*007a*/ 	.short	0x0020


	//----- nvinfo : EIATTR_SW_WAR
	.align		4
.L_607:
        /*007c*/ 	.byte	0x04, 0x36
        /*007e*/ 	.short	(.L_609 - .L_608)
.L_608:
        /*0080*/ 	.word	0x00000008
.L_609:


//--------------------- .nv.info.fused_nn_conv2d_cast_fixed_point_multiply_add_cast_nn_relu_cast_fixed_point_mult_18399029763786111876__3_kernel0 --------------------------
	.section	.nv.info.fused_nn_conv2d_cast_fixed_point_multiply_add_cast_nn_relu_cast_fixed_point_mult_18399029763786111876__3_kernel0,"",@"SHT_CUDA_INFO"
	.sectionflags	@""
	.align	4


	//----- nvinfo : EIATTR_CUDA_API_VERSION
	.align		4
        /*0000*/ 	.byte	0x04, 0x37
        /*0002*/ 	.short	(.L_611 - .L_610)
.L_610:
        /*0004*/ 	.word	0x00000082


	//----- nvinfo : EIATTR_KPARAM_INFO
	.align		4
.L_611:
        /*0008*/ 	.byte	0x04, 0x17
        /*000a*/ 	.short	(.L_613 - .L_612)
.L_612:
        /*000c*/ 	.word	0x00000000
        /*0010*/ 	.short	0x0003
        /*0012*/ 	.short	0x0018
        /*0014*/ 	.byte	0x00, 0xf5, 0x21, 0x00


	//----- nvinfo : EIATTR_KPARAM_INFO
	.align		4
.L_613:
        /*0018*/ 	.byte	0x04, 0x17
        /*001a*/ 	.short	(.L_615 - .L_614)
.L_614:
        /*001c*/ 	.word	0x00000000
        /*0020*/ 	.short	0x0002
        /*0022*/ 	.short	0x0010
        /*0024*/ 	.byte	0x00, 0xf5, 0x21, 0x00


	//----- nvinfo : EIATTR_KPARAM_INFO
	.align		4
.L_615:
        /*0028*/ 	.byte	0x04, 0x17
        /*002a*/ 	.short	(.L_617 - .L_616)
.L_616:
        /*002c*/ 	.word	0x00000000
        /*0030*/ 	.short	0x0001
        /*0032*/ 	.short	0x0008
        /*0034*/ 	.byte	0x00, 0xf5, 0x21, 0x00


	//----- nvinfo : EIATTR_KPARAM_INFO
	.align		4
.L_617:
        /*0038*/ 	.byte	0x04, 0x17
        /*003a*/ 	.short	(.L_619 - .L_618)
.L_618:
        /*003c*/ 	.word	0x00000000
        /*0040*/ 	.short	0x0000
        /*0042*/ 	.short	0x0000
        /*0044*/ 	.byte	0x00, 0xf5, 0x21, 0x00


	//----- nvinfo : EIATTR_SPARSE_MMA_MASK
	.align		4
.L_619:
        /*0048*/ 	.byte	0x03, 0x50
        /*004a*/ 	.short	0x0000


	//----- nvinfo : EIATTR_MAXREG_COUNT
	.align		4
        /*004c*/ 	.byte	0x03, 0x1b
        /*004e*/ 	.short	0x00ff


	//----- nvinfo : EIATTR_NUM_BARRIERS
	.align		4
        /*0050*/ 	.byte	0x02, 0x4c
        /*0052*/ 	.byte	0x01
	.zero		1


	//----- nvinfo : EIATTR_MERCURY_ISA_VERSION
	.align		4
        /*0054*/ 	.byte	0x03, 0x5f
        /*0056*/ 	.short	0x0101


	//----- nvinfo : EIATTR_VRC_CTA_INIT_COUNT
	.align		4
        /*0058*/ 	.byte	0x02, 0x4a
	.zero		1
	.zero		1


	//----- nvinfo : EIATTR_EXIT_INSTR_OFFSETS
	.align		4
        /*005c*/ 	.byte	0x04, 0x1c
        /*005e*/ 	.short	(.L_621 - .L_620)


	//   ....[0]....
.L_620:
        /*0060*/ 	.word	0x00004d10


	//----- nvinfo : EIATTR_CRS_STACK_SIZE
	.align		4
.L_621:
        /*0064*/ 	.byte	0x04, 0x1e
        /*0066*/ 	.short	(.L_623 - .L_622)
.L_622:
        /*0068*/ 	.word	0x00000000


	//----- nvinfo : EIATTR_CBANK_PARAM_SIZE
	.align		4
.L_623:
        /*006c*/ 	.byte	0x03, 0x19
        /*006e*/ 	.short	0x0020


	//----- nvinfo : EIATTR_PARAM_CBANK
	.align		4
        /*0070*/ 	.byte	0x04, 0x0a
        /*0072*/ 	.short	(.L_625 - .L_624)
	.align		4
.L_624:
        /*0074*/ 	.word	index@(.nv.constant0.fused_nn_conv2d_cast_fixed_point_multiply_add_cast_nn_relu_cast_fixed_point_mult_18399029763786111876__3_kernel0)
        /*0078*/ 	.short	0x0380
        /*007a*/ 	.short	0x0020


	//----- nvinfo : EIATTR_SW_WAR
	.align		4
.L_625:
        /*007c*/ 	.byte	0x04, 0x36
        /*007e*/ 	.short	(.L_627 - .L_626)
.L_626:
        /*0080*/ 	.word	0x00000008
.L_627:


//--------------------- .nv.info.fused_nn_conv2d_cast_fixed_point_multiply_add_cast_nn_relu_cast_fixed_point_mult_6343854372805914660__kernel0 --------------------------
	.section	.nv.info.fused_nn_conv2d_cast_fixed_point_multiply_add_cast_nn_relu_cast_fixed_point_mult_6343854372805914660__kernel0,"",@"SHT_CUDA_INFO"
	.sectionflags	@""
	.align	4


	//----- nvinfo : EIATTR_CUDA_API_VERSION
	.align		4
        /*0000*/ 	.byte	0x04, 0x37
        /*0002*/ 	.short	(.L_629 - .L_628)
.L_628:
        /*0004*/ 	.word	0x00000082


	//----- nvinfo : EIATTR_KPARAM_INFO
	.align		4
.L_629:
        /*0008*/ 	.byte	0x04, 0x17
        /*000a*/ 	.short	(.L_631 - .L_630)
.L_630:
        /*000c*/ 	.word	0x00000000
        /*0010*/ 	.short	0x0003
        /*0012*/ 	.short	0x0018
        /*0014*/ 	.byte	0x00, 0xf5, 0x21, 0x00


	//----- nvinfo : EIATTR_KPARAM_INFO
	.align		4
.L_631:
        /*0018*/ 	.byte	0x04, 0x17
        /*001a*/ 	.short	(.L_633 - .L_632)
.L_632:
        /*001c*/ 	.word	0x00000000
        /*0020*/ 	.short	0x0002
        /*0022*/ 	.short	0x0010
        /*0024*/ 	.byte	0x00, 0xf5, 0x21, 0x00


	//----- nvinfo : EIATTR_KPARAM_INFO
	.align		4
.L_633:
        /*0028*/ 	.byte	0x04, 0x17
        /*002a*/ 	.short	(.L_635 - .L_634)
.L_634:
        /*002c*/ 	.word	0x00000000
        /*0030*/ 	.short	0x0001
        /*0032*/ 	.short	0x0008
        /*0034*/ 	.byte	0x00, 0xf5, 0x21, 0x00


	//----- nvinfo : EIATTR_KPARAM_INFO
	.align		4
.L_635:
        /*0038*/ 	.byte	0x04, 0x17
        /*003a*/ 	.short	(.L_637 - .L_636)
.L_636:
        /*003c*/ 	.word	0x00000000
        /*0040*/ 	.short	0x0000
        /*0042*/ 	.short	0x0000
        /*0044*/ 	.byte	0x00, 0xf5, 0x21, 0x00


	//----- nvinfo : EIATTR_SPARSE_MMA_MASK
	.align		4
.L_637:
        /*0048*/ 	.byte	0x03, 0x50
        /*004a*/ 	.short	0x0000


	//----- nvinfo : EIATTR_MAXREG_COUNT
	.align		4
        /*004c*/ 	.byte	0x03, 0x1b
        /*004e*/ 	.short	0x00ff


	//----- nvinfo : EIATTR_NUM_BARRIERS
	.align		4
        /*0050*/ 	.byte	0x02, 0x4c
        /*0052*/ 	.byte	0x01
	.zero		1


	//----- nvinfo : EIATTR_MERCURY_ISA_VERSION
	.align		4
        /*0054*/ 	.byte	0x03, 0x5f
        /*0056*/ 	.short	0x0101


	//----- nvinfo : EIATTR_VRC_CTA_INIT_COUNT
	.align		4
        /*0058*/ 	.byte	0x02, 0x4a
	.zero		1
	.zero		1


	//----- nvinfo : EIATTR_EXIT_INSTR_OFFSETS
	.align		4
        /*005c*/ 	.byte	0x04, 0x1c
        /*005e*/ 	.short	(.L_639 - .L_638)


	//   ....[0]....
.L_638:
        /*0060*/ 	.word	0x00004740


	//----- nvinfo : EIATTR_CRS_STACK_SIZE
	.align		4
.L_639:
        /*0064*/ 	.byte	0x04, 0x1e
        /*0066*/ 	.short	(.L_641 - .L_640)
.L_640:
        /*0068*/ 	.word	0x00000000


	//----- nvinfo : EIATTR_CBANK_PARAM_SIZE
	.align		4
.L_641:
        /*006c*/ 	.byte	0x03, 0x19
        /*006e*/ 	.short	0x0020


	//----- nvinfo : EIATTR_PARAM_CBANK
	.align		4
        /*0070*/ 	.byte	0x04, 0x0a
        /*0072*/ 	.short	(.L_643 - .L_642)
	.align		4
.L_642:
        /*0074*/ 	.word	index@(.nv.constant0.fused_nn_conv2d_cast_fixed_point_multiply_add_cast_nn_relu_cast_fixed_point_mult_6343854372805914660__kernel0)
        /*0078*/ 	.short	0x0380
        /*007a*/ 	.short	0x0020


	//----- nvinfo : EIATTR_SW_WAR
	.align		4
.L_643:
        /*007c*/ 	.byte	0x04, 0x36
        /*007e*/ 	.short	(.L_645 - .L_644)
.L_644:
        /*0080*/ 	.word	0x00000008
.L_645:


//--------------------- .nv.info.fused_cast_fixed_point_multiply_clip_cast_5_kernel0 --------------------------
	.section	.nv.info.fused_cast_fixed_point_multiply_clip_cast_5_kernel0,"",@"SHT_CUDA_INFO"
	.sectionflags	@""
	.align	4


	//----- nvinfo : EIATTR_CUDA_API_VERSION
	.align		4
        /*0000*/ 	.byte	0x04, 0x37
        /*0002*/ 	.short	(.L_647 - .L_646)
.L_646:
        /*0004*/ 	.word	0x00000082


	//----- nvinfo : EIATTR_KPARAM_INFO
	.align		4
.L_647:
        /*0008*/ 	.byte	0x04, 0x17
        /*000a*/ 	.short	(.L_649 - .L_648)
.L_648:
        /*000c*/ 	.word	0x00000000
        /*0010*/ 	.short	0x0001
        /*0012*/ 	.short	0x0008
        /*0014*/ 	.byte	0x00, 0xf5, 0x21, 0x00


	//----- nvinfo : EIATTR_KPARAM_INFO
	.align		4
.L_649:
        /*0018*/ 	.byte	0x04, 0x17
        /*001a*/ 	.short	(.L_651 - .L_650)
.L_650:
        /*001c*/ 	.word	0x00000000
        /*0020*/ 	.short	0x0000
        /*0022*/ 	.short	0x0000
        /*0024*/ 	.byte	0x00, 0xf5, 0x21, 0x00


	//----- nvinfo : EIATTR_SPARSE_MMA_MASK
	.align		4
.L_651:
        /*0028*/ 	.byte	0x03, 0x50
        /*002a*/ 	.short	0x0000


	//----- nvinfo : EIATTR_MAXREG_COUNT
	.align		4
        /*002c*/ 	.byte	0x03, 0x1b
        /*002e*/ 	.short	0x00ff


	//----- nvinfo : EIATTR_MERCURY_ISA_VERSION
	.align		4
        /*0030*/ 	.byte	0x03, 0x5f
        /*0032*/ 	.short	0x0101


	//----- nvinfo : EIATTR_VRC_CTA_INIT_COUNT
	.align		4
        /*0034*/ 	.byte	0x02, 0x4a
	.zero		1
	.zero		1


	//----- nvinfo : EIATTR_EXIT_INSTR_OFFSETS
	.align		4
        /*0038*/ 	.byte	0x04, 0x1c
        /*003a*/ 	.short	(.L_653 - .L_652)


	//   ....[0]....
.L_652:
        /*003c*/ 	.word	0x00000f00


	//   ....[1]....
        /*0040*/ 	.word	0x00000f90


	//----- nvinfo : EIATTR_CBANK_PARAM_SIZE
	.align		4
.L_653:
        /*0044*/ 	.byte	0x03, 0x19
        /*0046*/ 	.short	0x0010


	//----- nvinfo : EIATTR_PARAM_CBANK
	.align		4
        /*0048*/ 	.byte	0x04, 0x0a
        /*004a*/ 	.short	(.L_655 - .L_654)
	.align		4
.L_654:
        /*004c*/ 	.word	index@(.nv.constant0.fused_cast_fixed_point_multiply_clip_cast_5_kernel0)
        /*0050*/ 	.short	0x0380
        /*0052*/ 	.short	0x0010


	//----- nvinfo : EIATTR_SW_WAR
	.align		4
.L_655:
        /*0054*/ 	.byte	0x04, 0x36
        /*0056*/ 	.short	(.L_657 - .L_656)
.L_656:
        /*0058*/ 	.word	0x00000008
.L_657:


//--------------------- .nv.info.fused_nn_conv2d_cast_fixed_point_multiply_add_cast_fixed_point_multiply_add_cast_9206029716410883813__kernel0 --------------------------
	.section	.nv.info.fused_nn_conv2d_cast_fixed_point_multiply_add_cast_fixed_point_multiply_add_cast_9206029716410883813__kernel0,"",@"SHT_CUDA_INFO"
	.sectionflags	@""
	.align	4


	//----- nvinfo : EIATTR_CUDA_API_VERSION
	.align		4
        /*0000*/ 	.byte	0x04, 0x37
        /*0002*/ 	.short	(.L_659 - .L_658)
.L_658:
        /*0004*/ 	.word	0x00000082


	//----- nvinfo : EIATTR_KPARAM_INFO
	.align		4
.L_659:
        /*0008*/ 	.byte	0x04, 0x17
        /*000a*/ 	.short	(.L_661 - .L_660)
.L_660:
        /*000c*/ 	.word	0x00000000
        /*0010*/ 	.short	0x0005
        /*0012*/ 	.short	0x0028
        /*0014*/ 	.byte	0x00, 0xf5, 0x21, 0x00


	//----- nvinfo : EIATTR_KPARAM_INFO
	.align		4
.L_661:
        /*0018*/ 	.byte	0x04, 0x17
        /*001a*/ 	.short	(.L_663 - .L_662)
.L_662:
        /*001c*/ 	.word	0x00000000
        /*0020*/ 	.short	0x0004
        /*0022*/ 	.short	0x0020
        /*0024*/ 	.byte	0x00, 0xf5, 0x21, 0x00


	//----- nvinfo : EIATTR_KPARAM_INFO
	.align		4
.L_663:
        /*0028*/ 	.byte	0x04, 0x17
        /*002a*/ 	.short	(.L_665 - .L_664)
.L_664:
        /*002c*/ 	.word	0x00000000
        /*0030*/ 	.short	0x0003
        /*0032*/ 	.short	0x0018
        /*0034*/ 	.byte	0x00, 0xf5, 0x21, 0x00


	//----- nvinfo : EIATTR_KPARAM_INFO
	.align		4
.L_665:
        /*0038*/ 	.byte	0x04, 0x17
        /*003a*/ 	.short	(.L_667 - .L_666)
.L_666:
        /*003c*/ 	.word	0x00000000
        /*0040*/ 	.short	0x0002
        /*0042*/ 	.short	0x0010
        /*0044*/ 	.byte	0x00, 0xf5, 0x21, 0x00


	//----- nvinfo : EIATTR_KPARAM_INFO
	.align		4
.L_667:
        /*0048*/ 	.byte	0x04, 0x17
        /*004a*/ 	.short	(.L_669 - .L_668)
.L_668:
        /*004c*/ 	.word	0x00000000
        /*0050*/ 	.short	0x0001
        /*0052*/ 	.short	0x0008
        /*0054*/ 	.byte	0x00, 0xf5, 0x21, 0x00


	//----- nvinfo : EIATTR_KPARAM_INFO
	.align		4
.L_669:
        /*0058*/ 	.byte	0x04, 0x17
        /*005a*/ 	.short	(.L_671 - .L_670)
.L_670:
        /*005c*/ 	.word	0x00000000
        /*0060*/ 	.short	0x0000
        /*0062*/ 	.short	0x0000
        /*0064*/ 	.byte	0x00, 0xf5, 0x21, 0x00


	//----- nvinfo : EIATTR_SPARSE_MMA_MASK
	.align		4
.L_671:
        /*0068*/ 	.byte	0x03, 0x50
        /*006a*/ 	.short	0x0000


	//----- nvinfo : EIATTR_MAXREG_COUNT
	.align		4
        /*006c*/ 	.byte	0x03, 0x1b
        /*006e*/ 	.short	0x00ff


	//----- nvinfo : EIATTR_NUM_BARRIERS
	.align		4
        /*0070*/ 	.byte	0x02, 0x4c
        /*0072*/ 	.byte	0x01
	.zero		1


	//----- nvinfo : EIATTR_MERCURY_ISA_VERSION
	.align		4
        /*0074*/ 	.byte	0x03, 0x5f
        /*0076*/ 	.short	0x0101


	//----- nvinfo : EIATTR_VRC_CTA_INIT_COUNT
	.align		4
        /*0078*/ 	.byte	0x02, 0x4a
	.zero		1
	.zero		1


	//----- nvinfo : EIATTR_EXIT_INSTR_OFFSETS
	.align		4
        /*007c*/ 	.byte	0x04, 0x1c
        /*007e*/ 	.short	(.L_673 - .L_672)


	//   ....[0]....
.L_672:
        /*0080*/ 	.word	0x00008630


	//----- nvinfo : EIATTR_CBANK_PARAM_SIZE
	.align		4
.L_673:
        /*0084*/ 	.byte	0x03, 0x19
        /*0086*/ 	.short	0x0030


	//----- nvinfo : EIATTR_PARAM_CBANK
	.align		4
        /*0088*/ 	.byte	0x04, 0x0a
        /*008a*/ 	.short	(.L_675 - .L_674)
	.align		4
.L_674:
        /*008c*/ 	.word	index@(.nv.constant0.fused_nn_conv2d_cast_fixed_point_multiply_add_cast_fixed_point_multiply_add_cast_9206029716410883813__kernel0)
        /*0090*/ 	.short	0x0380
        /*0092*/ 	.short	0x0030


	//----- nvinfo : EIATTR_SW_WAR
	.align		4
.L_675:
        /*0094*/ 	.byte	0x04, 0x36
        /*0096*/ 	.short	(.L_677 - .L_676)
.L_676:
        /*0098*/ 	.word	0x00000008
.L_677:


//--------------------- .nv.info.fused_nn_conv2d_cast_fixed_point_multiply_add_cast_nn_relu_cast_fixed_point_mult_18399029763786111876__4_kernel0 --------------------------
	.section	.nv.info.fused_nn_conv2d_cast_fixed_point_multiply_add_cast_nn_relu_cast_fixed_point_mult_18399029763786111876__4_kernel0,"",@"SHT_CUDA_INFO"
	.sectionflags	@""
	.align	4


	//----- nvinfo : EIATTR_CUDA_API_VERSION
	.align		4
        /*0000*/ 	.byte	0x04, 0x37
        /*0002*/ 	.short	(.L_679 - .L_678)
.L_678:
        /*0004*/ 	.word	0x00000082


	//----- nvinfo : EIATTR_KPARAM_INFO
	.align		4
.L_679:
        /*0008*/ 	.byte	0x04, 0x17
        /*000a*/ 	.short	(.L_681 - .L_680)
.L_680:
        /*000c*/ 	.word	0x00000000
        /*0010*/ 	.short	0x0003
        /*0012*/ 	.short	0x0018
        /*0014*/ 	.byte	0x00, 0xf5, 0x21, 0x00


	//----- nvinfo : EIATTR_KPARAM_INFO
	.align		4
.L_681:
        /*0018*/ 	.byte	0x04, 0x17
        /*001a*/ 	.short	(.L_683 - .L_682)
.L_682:
        /*001c*/ 	.word	0x00000000
        /*0020*/ 	.short	0x0002
        /*0022*/ 	.short	0x0010
        /*0024*/ 	.byte	0x00, 0xf5, 0x21, 0x00


	//----- nvinfo : EIATTR_KPARAM_INFO
	.align		4
.L_683:
        /*0028*/ 	.byte	0x04, 0x17
        /*002a*/ 	.short	(.L_685 - .L_684)
.L_684:
        /*002c*/ 	.word	0x00000000
        /*0030*/ 	.short	0x0001
        /*0032*/ 	.short	0x0008
        /*0034*/ 	.byte	0x00, 0xf5, 0x21, 0x00


	//----- nvinfo : EIATTR_KPARAM_INFO
	.align		4
.L_685:
        /*0038*/ 	.byte	0x04, 0x17
        /*003a*/ 	.short	(.L_687 - .L_686)
.L_686:
        /*003c*/ 	.word	0x00000000
        /*0040*/ 	.short	0x0000
        /*0042*/ 	.short	0x0000
        /*0044*/ 	.byte	0x00, 0xf5, 0x21, 0x00


	//----- nvinfo : EIATTR_SPARSE_MMA_MASK
	.align		4
.L_687:
        /*0048*/ 	.byte	0x03, 0x50
        /*004a*/ 	.short	0x0000


	//----- nvinfo : EIATTR_MAXREG_COUNT
	.align		4
        /*004c*/ 	.byte	0x03, 0x1b
        /*004e*/ 	.short	0x00ff


	//----- nvinfo : EIATTR_NUM_BARRIERS
	.align		4
        /*0050*/ 	.byte	0x02, 0x4c
        /*0052*/ 	.byte	0x01
	.zero		1


	//----- nvinfo : EIATTR_MERCURY_ISA_VERSION
	.align		4
        /*0054*/ 	.byte	0x03, 0x5f
        /*0056*/ 	.short	0x0101


	//----- nvinfo : EIATTR_VRC_CTA_INIT_COUNT
	.align		4
        /*0058*/ 	.byte	0x02, 0x4a
	.zero		1
	.zero		1


	//----- nvinfo : EIATTR_EXIT_INSTR_OFFSETS
	.align		4
        /*005c*/ 	.byte	0x04, 0x1c
        /*005e*/ 	.short	(.L_689 - .L_688)


	//   ....[0]....
.L_688:
        /*0060*/ 	.word	0x00004d10


	//----- nvinfo : EIATTR_CRS_STACK_SIZE
	.align		4
.L_689:
        /*0064*/ 	.byte	0x04, 0x1e
        /*0066*/ 	.short	(.L_691 - .L_690)
.L_690:
        /*0068*/ 	.word	0x00000000


	//----- nvinfo : EIATTR_CBANK_PARAM_SIZE
	.align		4
.L_691:
        /*006c*/ 	.byte	0x03, 0x19
        /*006e*/ 	.short	0x0020


	//----- nvinfo : EIATTR_PARAM_CBANK
	.align		4
        /*0070*/ 	.byte	0x04, 0x0a
        /*0072*/ 	.short	(.L_693 - .L_692)
	.align		4
.L_692:
        /*0074*/ 	.word	index@(.nv.constant0.fused_nn_conv2d_cast_fixed_point_multiply_add_cast_nn_relu_cast_fixed_point_mult_18399029763786111876__4_kernel0)
        /*0078*/ 	.short	0x0380
        /*007a*/ 	.short	0x0020


	//----- nvinfo : EIATTR_SW_WAR
	.align		4
.L_693:
        /*007c*/ 	.byte	0x04, 0x36
        /*007e*/ 	.short	(.L_695 - .L_694)
.L_694:
        /*0080*/ 	.word	0x00000008
.L_695:


//--------------------- .nv.info.fused_nn_conv2d_cast_fixed_point_multiply_add_cast_fixed_point_multiply_add_cast_16086763325481941859__7_kernel0 --------------------------
	.section	.nv.info.fused_nn_conv2d_cast_fixed_point_multiply_add_cast_fixed_point_multiply_add_cast_16086763325481941859__7_kernel0,"",@"SHT_CUDA_INFO"
	.sectionflags	@""
	.align	4


	//----- nvinfo : EIATTR_CUDA_API_VERSION
	.align		4
        /*0000*/ 	.byte	0x04, 0x37
        /*0002*/ 	.short	(.L_697 - .L_696)
.L_696:
        /*0004*/ 	.word	0x00000082


	//----- nvinfo : EIATTR_KPARAM_INFO
	.align		4
.L_697:
        /*0008*/ 	.byte	0x04, 0x17
        /*000a*/ 	.short	(.L_699 - .L_698)
.L_698:
        /*000c*/ 	.word	0x00000000
        /*0010*/ 	.short	0x0004
        /*0012*/ 	.short	0x0020
        /*0014*/ 	.byte	0x00, 0xf5, 0x21, 0x00


	//----- nvinfo : EIATTR_KPARAM_INFO
	.align		4
.L_699:
        /*0018*/ 	.byte	0x04, 0x17
        /*001a*/ 	.short	(.L_701 - .L_700)
.L_700:
        /*001c*/ 	.word	0x00000000
        /*0020*/ 	.short	0x0003
        /*0022*/ 	.short	0x0018
        /*0024*/ 	.byte	0x00, 0xf5, 0x21, 0x00


	//----- nvinfo : EIATTR_KPARAM_INFO
	.align		4
.L_701:
        /*0028*/ 	.byte	0x04, 0x17
        /*002a*/ 	.short	(.L_703 - .L_702)
.L_702:
        /*002c*/ 	.word	0x00000000
        /*0030*/ 	.short	0x0002
        /*0032*/ 	.short	0x0010
        /*0034*/ 	.byte	0x00, 0xf5, 0x21, 0x00


	//----- nvinfo : EIATTR_KPARAM_INFO
	.align		4
.L_703:
        /*0038*/ 	.byte	0x04, 0x17
        /*003a*/ 	.short	(.L_705 - .L_704)
.L_704:
        /*003c*/ 	.word	0x00000000
        /*0040*/ 	.short	0x0001
        /*0042*/ 	.short	0x0008
        /*0044*/ 	.byte	0x00, 0xf5, 0x21, 0x00


	//----- nvinfo : EIATTR_KPARAM_INFO
	.align		4
.L_705:
        /*0048*/ 	.byte	0x04, 0x17
        /*004a*/ 	.short	(.L_707 - .L_706)
.L_706:
        /*004c*/ 	.word	0x00000000
        /*0050*/ 	.short	0x0000
        /*0052*/ 	.short	0x0000
        /*0054*/ 	.byte	0x00, 0xf5, 0x21, 0x00


	//----- nvinfo : EIATTR_SPARSE_MMA_MASK
	.align		4
.L_707:
        /*0058*/ 	.byte	0x03, 0x50
        /*005a*/ 	.short	0x0000


	//----- nvinfo : EIATTR_MAXREG_COUNT
	.align		4
        /*005c*/ 	.byte	0x03, 0x1b
        /*005e*/ 	.short	0x00ff


	//----- nvinfo : EIATTR_NUM_BARRIERS
	.align		4
        /*0060*/ 	.byte	0x02, 0x4c
        /*0062*/ 	.byte	0x01
	.zero		1


	//----- nvinfo : EIATTR_MERCURY_ISA_VERSION
	.align		4
        /*0064*/ 	.byte	0x03, 0x5f
        /*0066*/ 	.short	0x0101


	//----- nvinfo : EIATTR_VRC_CTA_INIT_COUNT
	.align		4
        /*0068*/ 	.byte	0x02, 0x4a
	.zero		1
	.zero		1


	//----- nvinfo : EIATTR_EXIT_INSTR_OFFSETS
	.align		4
        /*006c*/ 	.byte	0x04, 0x1c
        /*006e*/ 	.short	(.L_709 - .L_708)


	//   ....[0]....
.L_708:
        /*0070*/ 	.word	0x00006450


	//----- nvinfo : EIATTR_CRS_STACK_SIZE
	.align		4
.L_709:
        /*0074*/ 	.byte	0x04, 0x1e
        /*0076*/ 	.short	(.L_711 - .L_710)
.L_710:
        /*0078*/ 	.word	0x00000000


	//----- nvinfo : EIATTR_CBANK_PARAM_SIZE
	.align		4
.L_711:
        /*007c*/ 	.byte	0x03, 0x19
        /*007e*/ 	.short	0x0028


	//----- nvinfo : EIATTR_PARAM_CBANK
	.align		4
        /*0080*/ 	.byte	0x04, 0x0a
        /*0082*/ 	.short	(.L_713 - .L_712)
	.align		4
.L_712:
        /*0084*/ 	.word	index@(.nv.constant0.fused_nn_conv2d_cast_fixed_point_multiply_add_cast_fixed_point_multiply_add_cast_16086763325481941859__7_kernel0)
        /*0088*/ 	.short	0x0380
        /*008a*/ 	.short	0x0028


	//----- nvinfo : EIATTR_SW_WAR
	.align		4
.L_713:
        /*008c*/ 	.byte	0x04, 0x36
        /*008e*/ 	.short	(.L_715 - .L_714)
.L_714:
        /*0090*/ 	.word	0x00000008
.L_715:


//--------------------- .nv.info.fused_cast_fixed_point_multiply_clip_cast_13_kernel0 --------------------------
	.section	.nv.info.fused_cast_fixed_point_multiply_clip_cast_13_kernel0,"",@"SHT_CUDA_INFO"
	.sectionflags	@""
	.align	4


	//----- nvinfo : EIATTR_CUDA_API_VERSION
	.align		4
        /*0000*/ 	.byte	0x04, 0x37
        /*0002*/ 	.short	(.L_717 - .L_716)
.L_716:
        /*0004*/ 	.word	0x00000082


	//----- nvinfo : EIATTR_KPARAM_INFO
	.align		4
.L_717:
        /*0008*/ 	.byte	0x04, 0x17
        /*000a*/ 	.short	(.L_719 - .L_718)
.L_718:
        /*000c*/ 	.word	0x00000000
        /*0010*/ 	.short	0x0001
        /*0012*/ 	.short	0x0008
        /*0014*/ 	.byte	0x00, 0xf5, 0x21, 0x00


	//----- nvinfo : EIATTR_KPARAM_INFO
	.align		4
.L_719:
        /*0018*/ 	.byte	0x04, 0x17
        /*001a*/ 	.short	(.L_721 - .L_720)
.L_720:
        /*001c*/ 	.word	0x00000000
        /*0020*/ 	.short	0x0000
        /*0022*/ 	.short	0x0000
        /*0024*/ 	.byte	0x00, 0xf5, 0x21, 0x00


	//----- nvinfo : EIATTR_SPARSE_MMA_MASK
	.align		4
.L_721:
        /*0028*/ 	.byte	0x03, 0x50
        /*002a*/ 	.short	0x0000


	//----- nvinfo : EIATTR_MAXREG_COUNT
	.align		4
        /*002c*/ 	.byte	0x03, 0x1b
        /*002e*/ 	.short	0x00ff


	//----- nvinfo : EIATTR_MERCURY_ISA_VERSION
	.align		4
        /*0030*/ 	.byte	0x03, 0x5f
        /*0032*/ 	.short	0x0101


	//----- nvinfo : EIATTR_VRC_CTA_INIT_COUNT
	.align		4
        /*0034*/ 	.byte	0x02, 0x4a
	.zero		1
	.zero		1


	//----- nvinfo : EIATTR_EXIT_INSTR_OFFSETS
	.align		4
        /*0038*/ 	.byte	0x04, 0x1c
        /*003a*/ 	.short	(.L_723 - .L_722)


	//   ....[0]....
.L_722:
        /*003c*/ 	.word	0x000026e0


	//----- nvinfo : EIATTR_CBANK_PARAM_SIZE
	.align		4
.L_723:
        /*0040*/ 	.byte	0x03, 0x19
        /*0042*/ 	.short	0x0010


	//----- nvinfo : EIATTR_PARAM_CBANK
	.align		4
        /*0044*/ 	.byte	0x04, 0x0a
        /*0046*/ 	.short	(.L_725 - .L_724)
	.align		4
.L_724:
        /*0048*/ 	.word	index@(.nv.constant0.fused_cast_fixed_point_multiply_clip_cast_13_kernel0)
        /*004c*/ 	.short	0x0380
        /*004e*/ 	.short	0x0010


	//----- nvinfo : EIATTR_SW_WAR
	.align		4
.L_725:
        /*0050*/ 	.byte	0x04, 0x36
        /*0052*/ 	.short	(.L_727 - .L_726)
.L_726:
        /*0054*/ 	.word	0x00000008
.L_727:


//--------------------- .nv.info.fused_nn_conv2d_cast_fixed_point_multiply_add_cast_nn_relu_cast_fixed_point_mult_18399029763786111876__14_kernel0 --------------------------
	.section	.nv.info.fused_nn_conv2d_cast_fixed_point_multiply_add_cast_nn_relu_cast_fixed_point_mult_18399029763786111876__14_kernel0,"",@"SHT_CUDA_INFO"
	.sectionflags	@""
	.align	4


	//----- nvinfo : EIATTR_CUDA_API_VERSION
	.align		4
        /*0000*/ 	.byte	0x04, 0x37
        /*0002*/ 	.short	(.L_729 - .L_728)
.L_728:
        /*0004*/ 	.word	0x00000082


	//----- nvinfo : EIATTR_KPARAM_INFO
	.align		4
.L_729:
        /*0008*/ 	.byte	0x04, 0x17
        /*000a*/ 	.short	(.L_731 - .L_730)
.L_730:
        /*000c*/ 	.word	0x00000000
        /*0010*/ 	.short	0x0003
        /*0012*/ 	.short	0x0018
        /*0014*/ 	.byte	0x00, 0xf5, 0x21, 0x00


	//----- nvinfo : EIATTR_KPARAM_INFO
	.align		4
.L_731:
        /*0018*/ 	.byte	0x04, 0x17
        /*001a*/ 	.short	(.L_733 - .L_732)
.L_732:
        /*001c*/ 	.word	0x00000000
        /*0020*/ 	.short	0x0002
        /*0022*/ 	.short	0x0010
        /*0024*/ 	.byte	0x00, 0xf5, 0x21, 0x00


	//----- nvinfo : EIATTR_KPARAM_INFO
	.align		4
.L_733:
        /*0028*/ 	.byte	0x04, 0x17
        /*002a*/ 	.short	(.L_735 - .L_734)
.L_734:
        /*002c*/ 	.word	0x00000000
        /*0030*/ 	.short	0x0001
        /*0032*/ 	.short	0x0008
        /*0034*/ 	.byte	0x00, 0xf5, 0x21, 0x00


	//----- nvinfo : EIATTR_KPARAM_INFO
	.align		4
.L_735:
        /*0038*/ 	.byte	0x04, 0x17
        /*003a*/ 	.short	(.L_737 - .L_736)
.L_736:
        /*003c*/ 	.word	0x00000000
        /*0040*/ 	.short	0x0000
        /*0042*/ 	.short	0x0000
        /*0044*/ 	.byte	0x00, 0xf5, 0x21, 0x00


	//----- nvinfo : EIATTR_SPARSE_MMA_MASK
	.align		4
.L_737:
        /*0048*/ 	.byte	0x03, 0x50
        /*004a*/ 	.short	0x0000


	//----- nvinfo : EIATTR_MAXREG_COUNT
	.align		4
        /*004c*/ 	.byte	0x03, 0x1b
        /*004e*/ 	.short	0x00ff


	//----- nvinfo : EIATTR_NUM_BARRIERS
	.align		4
        /*0050*/ 	.byte	0x02, 0x4c
        /*0052*/ 	.byte	0x01
	.zero		1


	//----- nvinfo : EIATTR_MERCURY_ISA_VERSION
	.align		4
        /*0054*/ 	.byte	0x03, 0x5f
        /*0056*/ 	.short	0x0101


	//----- nvinfo : EIATTR_VRC_CTA_INIT_COUNT
	.align		4
        /*0058*/ 	.byte	0x02, 0x4a
	.zero		1
	.zero		1


	//----- nvinfo : EIATTR_EXIT_INSTR_OFFSETS
	.align		4
        /*005c*/ 	.byte	0x04, 0x1c
        /*005e*/ 	.short	(.L_739 - .L_738)


	//   ....[0]....
.L_738:
        /*0060*/ 	.word	0x000037b0


	//----- nvinfo : EIATTR_CRS_STACK_SIZE
	.align		4
.L_739:
        /*0064*/ 	.byte	0x04, 0x1e
        /*0066*/ 	.short	(.L_741 - .L_740)
.L_740:
        /*0068*/ 	.word	0x00000000


	//----- nvinfo : EIATTR_CBANK_PARAM_SIZE
	.align		4
.L_741:
        /*006c*/ 	.byte	0x03, 0x19
        /*006e*/ 	.short	0x0020


	//----- nvinfo : EIATTR_PARAM_CBANK
	.align		4
        /*0070*/ 	.byte	0x04, 0x0a
        /*0072*/ 	.short	(.L_743 - .L_742)
	.align		4
.L_742:
        /*0074*/ 	.word	index@(.nv.constant0.fused_nn_conv2d_cast_fixed_point_multiply_add_cast_nn_relu_cast_fixed_point_mult_18399029763786111876__14_kernel0)
        /*0078*/ 	.short	0x0380
        /*007a*/ 	.short	0x0020


	//----- nvinfo : EIATTR_SW_WAR
	.align		4
.L_743:
        /*007c*/ 	.byte	0x04, 0x36
        /*007e*/ 	.short	(.L_745 - .L_744)
.L_744:
        /*0080*/ 	.word	0x00000008
.L_745:


//--------------------- .nv.info.fused_nn_conv2d_cast_fixed_point_multiply_add_cast_nn_relu_cast_fixed_point_mult_18399029763786111876__6_kernel0 --------------------------
	.section	.nv.info.fused_nn_conv2d_cast_fixed_point_multiply_add_cast_nn_relu_cast_fixed_point_mult_18399029763786111876__6_kernel0,"",@"SHT_CUDA_INFO"
	.sectionflags	@""
	.align	4


	//----- nvinfo : EIATTR_CUDA_API_VERSION
	.align		4
        /*0000*/ 	.byte	0x04, 0x37
        /*0002*/ 	.short	(.L_747 - .L_746)
.L_746:
        /*0004*/ 	.word	0x00000082


	//----- nvinfo : EIATTR_KPARAM_INFO
	.align		4
.L_747:
        /*0008*/ 	.byte	0x04, 0x17
        /*000a*/ 	.short	(.L_749 - .L_748)
.L_748:
        /*000c*/ 	.word	0x00000000
        /*0010*/ 	.short	0x0003
        /*0012*/ 	.short	0x0018
        /*0014*/ 	.byte	0x00, 0xf5, 0x21, 0x00


	//----- nvinfo : EIATTR_KPARAM_INFO
	.align		4
.L_749:
        /*0018*/ 	.byte	0x04, 0x17
        /*001a*/ 	.short	(.L_751 - .L_750)
.L_750:
        /*001c*/ 	.word	0x00000000
        /*0020*/ 	.short	0x0002
        /*0022*/ 	.short	0x0010
        /*0024*/ 	.byte	0x00, 0xf5, 0x21, 0x00


	//----- nvinfo : EIATTR_KPARAM_INFO
	.align		4
.L_751:
        /*0028*/ 	.byte	0x04, 0x17
        /*002a*/ 	.short	(.L_753 - .L_752)
.L_752:
        /*002c*/ 	.word	0x00000000
        /*0030*/ 	.short	0x0001
        /*0032*/ 	.short	0x0008
        /*0034*/ 	.byte	0x00, 0xf5, 0x21, 0x00


	//----- nvinfo : EIATTR_KPARAM_INFO
	.align		4
.L_753:
        /*0038*/ 	.byte	0x04, 0x17
        /*003a*/ 	.short	(.L_755 - .L_754)
.L_754:
        /*003c*/ 	.word	0x00000000
        /*0040*/ 	.short	0x0000
        /*0042*/ 	.short	0x0000
        /*0044*/ 	.byte	0x00, 0xf5, 0x21, 0x00


	//----- nvinfo : EIATTR_SPARSE_MMA_MASK
	.align		4
.L_755:
        /*0048*/ 	.byte	0x03, 0x50
        /*004a*/ 	.short	0x0000


	//----- nvinfo : EIATTR_MAXREG_COUNT
	.align		4
        /*004c*/ 	.byte	0x03, 0x1b
        /*004e*/ 	.short	0x00ff


	//----- nvinfo : EIATTR_NUM_BARRIERS
	.align		4
        /*0050*/ 	.byte	0x02, 0x4c
        /*0052*/ 	.byte	0x01
	.zero		1


	//----- nvinfo : EIATTR_MERCURY_ISA_VERSION
	.align		4
        /*0054*/ 	.byte	0x03, 0x5f
        /*0056*/ 	.short	0x0101


	//----- nvinfo : EIATTR_VRC_CTA_INIT_COUNT
	.align		4
        /*0058*/ 	.byte	0x02, 0x4a
	.zero		1
	.zero		1


	//----- nvinfo : EIATTR_EXIT_INSTR_OFFSETS
	.align		4
        /*005c*/ 	.byte	0x04, 0x1c
        /*005e*/ 	.short	(.L_757 - .L_756)


	//   ....[0]....
.L_756:
        /*0060*/ 	.word	0x00004b70


	//----- nvinfo : EIATTR_CRS_STACK_SIZE
	.align		4
.L_757:
        /*0064*/ 	.byte	0x04, 0x1e
        /*0066*/ 	.short	(.L_759 - .L_758)
.L_758:
        /*0068*/ 	.word	0x00000000


	//----- nvinfo : EIATTR_CBANK_PARAM_SIZE
	.align		4
.L_759:
        /*006c*/ 	.byte	0x03, 0x19
        /*006e*/ 	.short	0x0020


	//----- nvinfo : EIATTR_PARAM_CBANK
	.align		4
        /*0070*/ 	.byte	0x04, 0x0a
        /*0072*/ 	.short	(.L_761 - .L_760)
	.align		4
.L_760:
        /*0074*/ 	.word	index@(.nv.constant0.fused_nn_conv2d_cast_fixed_point_multiply_add_cast_nn_relu_cast_fixed_point_mult_18399029763786111876__6_kernel0)
        /*0078*/ 	.short	0x0380
        /*007a*/ 	.short	0x0020


	//----- nvinfo : EIATTR_SW_WAR
	.align		4
.L_761:
        /*007c*/ 	.byte	0x04, 0x36
        /*007e*/ 	.short	(.L_763 - .L_762)
.L_762:
        /*0080*/ 	.word	0x00000008
.L_763:


//--------------------- .nv.info.fused_nn_conv2d_cast_fixed_point_multiply_add_cast_fixed_point_multiply_add_cast_12402219635377536017__kernel0 --------------------------
	.section	.nv.info.fused_nn_conv2d_cast_fixed_point_multiply_add_cast_fixed_point_multiply_add_cast_12402219635377536017__kernel0,"",@"SHT_CUDA_INFO"
	.sectionflags	@""
	.align	4


	//----- nvinfo : EIATTR_CUDA_API_VERSION
	.align		4
        /*0000*/ 	.byte	0x04, 0x37
        /*0002*/ 	.short	(.L_765 - .L_764)
.L_764:
        /*0004*/ 	.word	0x00000082


	//----- nvinfo : EIATTR_KPARAM_INFO
	.align		4
.L_765:
        /*0008*/ 	.byte	0x04, 0x17
        /*000a*/ 	.short	(.L_767 - .L_766)
.L_766:
        /*000c*/ 	.word	0x00000000
        /*0010*/ 	.short	0x0005
        /*0012*/ 	.short	0x0028
        /*0014*/ 	.byte	0x00, 0xf5, 0x21, 0x00


	//----- nvinfo : EIATTR_KPARAM_INFO
	.align		4
.L_767:
        /*0018*/ 	.byte	0x04, 0x17
        /*001a*/ 	.short	(.L_769 - .L_768)
.L_768:
        /*001c*/ 	.word	0x00000000
        /*0020*/ 	.short	0x0004
        /*0022*/ 	.short	0x0020
        /*0024*/ 	.byte	0x00, 0xf5, 0x21, 0x00


	//----- nvinfo : EIATTR_KPARAM_INFO
	.align		4
.L_769:
        /*0028*/ 	.byte	0x04, 0x17
        /*002a*/ 	.short	(.L_771 - .L_770)
.L_770:
        /*002c*/ 	.word	0x00000000
        /*0030*/ 	.short	0x0003
        /*0032*/ 	.short	0x0018
        /*0034*/ 	.byte	0x00, 0xf5, 0x21, 0x00


	//----- nvinfo : EIATTR_KPARAM_INFO
	.align		4
.L_771:
        /*0038*/ 	.byte	0x04, 0x17
        /*003a*/ 	.short	(.L_773 - .L_772)
.L_772:
        /*003c*/ 	.word	0x00000000
        /*0040*/ 	.short	0x0002
        /*0042*/ 	.short	0x0010
        /*0044*/ 	.byte	0x00, 0xf5, 0x21, 0x00


	//----- nvinfo : EIATTR_KPARAM_INFO
	.align		4
.L_773:
        /*0048*/ 	.byte	0x04, 0x17
        /*004a*/ 	.short	(.L_775 - .L_774)
.L_774:
        /*004c*/ 	.word	0x00000000
        /*0050*/ 	.short	0x0001
        /*0052*/ 	.short	0x0008
        /*0054*/ 	.byte	0x00, 0xf5, 0x21, 0x00


	//----- nvinfo : EIATTR_KPARAM_INFO
	.align		4
.L_775:
        /*0058*/ 	.byte	0x04, 0x17
        /*005a*/ 	.short	(.L_777 - .L_776)
.L_776:
        /*005c*/ 	.word	0x00000000
        /*0060*/ 	.short	0x0000
        /*0062*/ 	.short	0x0000
        /*0064*/ 	.byte	0x00, 0xf5, 0x21, 0x00


	//----- nvinfo : EIATTR_SPARSE_MMA_MASK
	.align		4
.L_777:
        /*0068*/ 	.byte	0x03, 0x50
        /*006a*/ 	.short	0x0000


	//----- nvinfo : EIATTR_MAXREG_COUNT
	.align		4
        /*006c*/ 	.byte	0x03, 0x1b
        /*006e*/ 	.short	0x00ff


	//----- nvinfo : EIATTR_NUM_BARRIERS
	.align		4
        /*0070*/ 	.byte	0x02, 0x4c
        /*0072*/ 	.byte	0x01
	.zero		1


	//----- nvinfo : EIATTR_MERCURY_ISA_VERSION
	.align		4
        /*0074*/ 	.byte	0x03, 0x5f
        /*0076*/ 	.short	0x0101


	//----- nvinfo : EIATTR_VRC_CTA_INIT_COUNT
	.align		4
        /*0078*/ 	.byte	0x02, 0x4a
	.zero		1
	.zero		1


	//----- nvinfo : EIATTR_EXIT_INSTR_OFFSETS
	.align		4
        /*007c*/ 	.byte	0x04, 0x1c
        /*007e*/ 	.short	(.L_779 - .L_778)


	//   ....[0]....
.L_778:
        /*0080*/ 	.word	0x00008450


	//----- nvinfo : EIATTR_CBANK_PARAM_SIZE
	.align		4
.L_779:
        /*0084*/ 	.byte	0x03, 0x19
        /*0086*/ 	.short	0x0030


	//----- nvinfo : EIATTR_PARAM_CBANK
	.align		4
        /*0088*/ 	.byte	0x04, 0x0a
        /*008a*/ 	.short	(.L_781 - .L_780)
	.align		4
.L_780:
        /*008c*/ 	.word	index@(.nv.constant0.fused_nn_conv2d_cast_fixed_point_multiply_add_cast_fixed_point_multiply_add_cast_12402219635377536017__kernel0)
        /*0090*/ 	.short	0x0380
        /*0092*/ 	.short	0x0030


	//----- nvinfo : EIATTR_SW_WAR
	.align		4
.L_781:
        /*0094*/ 	.byte	0x04, 0x36
        /*0096*/ 	.short	(.L_783 - .L_782)
.L_782:
        /*0098*/ 	.word	0x00000008
.L_783:


//--------------------- .nv.info.fused_nn_conv2d_cast_fixed_point_multiply_add_cast_fixed_point_multiply_add_cast_16086763325481941859__14_kernel0 --------------------------
	.section	.nv.info.fused_nn_conv2d_cast_fixed_point_multiply_add_cast_fixed_point_multiply_add_cast_16086763325481941859__14_kernel0,"",@"SHT_CUDA_INFO"
	.sectionflags	@""
	.align	4


	//----- nvinfo : EIATTR_CUDA_API_VERSION
	.align		4
        /*0000*/ 	.byte	0x04, 0x37
        /*0002*/ 	.short	(.L_785 - .L_784)
.L_784:
        /*0004*/ 	.word	0x00000082


	//----- nvinfo : EIATTR_KPARAM_INFO
	.align		4
.L_785:
        /*0008*/ 	.byte	0x04, 0x17
        /*000a*/ 	.short	(.L_787 - .L_786)
.L_786:
        /*000c*/ 	.word	0x00000000
        /*0010*/ 	.short	0x0004
        /*0012*/ 	.short	0x0020
        /*0014*/ 	.byte	0x00, 0xf5, 0x21, 0x00


	//----- nvinfo : EIATTR_KPARAM_INFO
	.align		4
.L_787:
        /*0018*/ 	.byte	0x04, 0x17
        /*001a*/ 	.short	(.L_789 - .L_788)
.L_788:
        /*001c*/ 	.word	0x00000000
        /*0020*/ 	.short	0x0003
        /*0022*/ 	.short	0x0018
        /*0024*/ 	.byte	0x00, 0xf5, 0x21, 0x00


	//----- nvinfo : EIATTR_KPARAM_INFO
	.align		4
.L_789:
        /*0028*/ 	.byte	0x04, 0x17
        /*002a*/ 	.short	(.L_791 - .L_790)
.L_790:
        /*002c*/ 	.word	0x00000000
        /*0030*/ 	.short	0x0002
        /*0032*/ 	.short	0x0010
        /*0034*/ 	.byte	0x00, 0xf5, 0x21, 0x00


	//----- nvinfo : EIATTR_KPARAM_INFO
	.align		4
.L_791:
        /*0038*/ 	.byte	0x04, 0x17
        /*003a*/ 	.short	(.L_793 - .L_792)
.L_792:
        /*003c*/ 	.word	0x00000000
        /*0040*/ 	.short	0x0001
        /*0042*/ 	.short	0x0008
        /*0044*/ 	.byte	0x00, 0xf5, 0x21, 0x00


	//----- nvinfo : EIATTR_KPARAM_INFO
	.align		4
.L_793:
        /*0048*/ 	.byte	0x04, 0x17
        /*004a*/ 	.short	(.L_795 - .L_794)
.L_794:
        /*004c*/ 	.word	0x00000000
        /*0050*/ 	.short	0x0000
        /*0052*/ 	.short	0x0000
        /*0054*/ 	.byte	0x00, 0xf5, 0x21, 0x00


	//----- nvinfo : EIATTR_SPARSE_MMA_MASK
	.align		4
.L_795:
        /*0058*/ 	.byte	0x03, 0x50
        /*005a*/ 	.short	0x0000


	//----- nvinfo : EIATTR_MAXREG_COUNT
	.align		4
        /*005c*/ 	.byte	0x03, 0x1b
        /*005e*/ 	.short	0x00ff


	//----- nvinfo : EIATTR_NUM_BARRIERS
	.align		4
        /*0060*/ 	.byte	0x02, 0x4c
        /*0062*/ 	.byte	0x01
	.zero		1


	//----- nvinfo : EIATTR_MERCURY_ISA_VERSION
	.align		4
        /*0064*/ 	.byte	0x03, 0x5f
        /*0066*/ 	.short	0x0101


	//----- nvinfo : EIATTR_VRC_CTA_INIT_COUNT
	.align		4
        /*0068*/ 	.byte	0x02, 0x4a
	.zero		1
	.zero		1


	//----- nvinfo : EIATTR_EXIT_INSTR_OFFSETS
	.align		4
        /*006c*/ 	.byte	0x04, 0x1c
        /*006e*/ 	.short	(.L_797 - .L_796)


	//   ....[0]....
.L_796:
        /*0070*/ 	.word	0x00005010


	//----- nvinfo : EIATTR_CBANK_PARAM_SIZE
	.align		4
.L_797:
        /*0074*/ 	.byte	0x03, 0x19
        /*0076*/ 	.short	0x0028


	//----- nvinfo : EIATTR_PARAM_CBANK
	.align		4
        /*0078*/ 	.byte	0x04, 0x0a
        /*007a*/ 	.short	(.L_799 - .L_798)
	.align		4
.L_798:
        /*007c*/ 	.word	index@(.nv.constant0.fused_nn_conv2d_cast_fixed_point_multiply_add_cast_fixed_point_multiply_add_cast_16086763325481941859__14_kernel0)
        /*0080*/ 	.short	0x0380
        /*0082*/ 	.short	0x0028


	//----- nvinfo : EIATTR_SW_WAR
	.align		4
.L_799:
        /*0084*/ 	.byte	0x04, 0x36
        /*0086*/ 	.short	(.L_801 - .L_800)
.L_800:
        /*0088*/ 	.word	0x00000008
.L_801:


//--------------------- .nv.info.fused_divide_add_round_cast_clip_cast_nn_pad_layout_transform_kernel0 --------------------------
	.section	.nv.info.fused_divide_add_round_cast_clip_cast_nn_pad_layout_transform_kernel0,"",@"SHT_CUDA_INFO"
	.sectionflags	@""
	.align	4


	//----- nvinfo : EIATTR_CUDA_API_VERSION
	.align		4
        /*0000*/ 	.byte	0x04, 0x37
        /*0002*/ 	.short	(.L_803 - .L_802)
.L_802:
        /*0004*/ 	.word	0x00000082


	//----- nvinfo : EIATTR_KPARAM_INFO
	.align		4
.L_803:
        /*0008*/ 	.byte	0x04, 0x17
        /*000a*/ 	.short	(.L_805 - .L_804)
.L_804:
        /*000c*/ 	.word	0x00000000
        /*0010*/ 	.short	0x0001
        /*0012*/ 	.short	0x0008
        /*0014*/ 	.byte	0x00, 0xf5, 0x21, 0x00


	//----- nvinfo : EIATTR_KPARAM_INFO
	.align		4
.L_805:
        /*0018*/ 	.byte	0x04, 0x17
        /*001a*/ 	.short	(.L_807 - .L_806)
.L_806:
        /*001c*/ 	.word	0x00000000
        /*0020*/ 	.short	0x0000
        /*0022*/ 	.short	0x0000
        /*0024*/ 	.byte	0x00, 0xf5, 0x21, 0x00


	//----- nvinfo : EIATTR_SPARSE_MMA_MASK
	.align		4
.L_807:
        /*0028*/ 	.byte	0x03, 0x50
        /*002a*/ 	.short	0x0000


	//----- nvinfo : EIATTR_MAXREG_COUNT
	.align		4
        /*002c*/ 	.byte	0x03, 0x1b
        /*002e*/ 	.short	0x00ff


	//----- nvinfo : EIATTR_MERCURY_ISA_VERSION
	.align		4
        /*0030*/ 	.byte	0x03, 0x5f
        /*0032*/ 	.short	0x0101


	//----- nvinfo : EIATTR_VRC_CTA_INIT_COUNT
	.align		4
        /*0034*/ 	.byte	0x02, 0x4a
	.zero		1
	.zero		1


	//----- nvinfo : EIATTR_EXIT_INSTR_OFFSETS
	.align		4
        /*0038*/ 	.byte	0x04, 0x1c
        /*003a*/ 	.short	(.L_809 - .L_808)


	//   ....[0]....
.L_808:
        /*003c*/ 	.word	0x00002ad0


	//   ....[1]....
        /*0040*/ 	.word	0x00002af0


	//   ....[2]....
        /*0044*/ 	.word	0x00002c70


	//----- nvinfo : EIATTR_CRS_STACK_SIZE
	.align		4
.L_809:
        /*0048*/ 	.byte	0x04, 0x1e
        /*004a*/ 	.short	(.L_811 - .L_810)
.L_810:
        /*004c*/ 	.word	0x00000000


	//----- nvinfo : EIATTR_CBANK_PARAM_SIZE
	.align		4
.L_811:
        /*0050*/ 	.byte	0x03, 0x19
        /*0052*/ 	.short	0x0010


	//----- nvinfo : EIATTR_PARAM_CBANK
	.align		4
        /*0054*/ 	.byte	0x04, 0x0a
        /*0056*/ 	.short	(.L_813 - .L_812)
	.align		4
.L_812:
        /*0058*/ 	.word	index@(.nv.constant0.fused_divide_add_round_cast_clip_cast_nn_pad_layout_transform_kernel0)
        /*005c*/ 	.short	0x0380
        /*005e*/ 	.short	0x0010


	//----- nvinfo : EIATTR_SW_WAR
	.align		4
.L_813:
        /*0060*/ 	.byte	0x04, 0x36
        /*0062*/ 	.short	(.L_815 - .L_814)
.L_814:
        /*0064*/ 	.word	0x00000008
.L_815:


//--------------------- .nv.info.fused_nn_conv2d_cast_fixed_point_multiply_add_cast_fixed_point_multiply_add_cast_16086763325481941859__12_kernel0 --------------------------
	.section	.nv.info.fused_nn_conv2d_cast_fixed_point_multiply_add_cast_fixed_point_multiply_add_cast_16086763325481941859__12_kernel0,"",@"SHT_CUDA_INFO"
	.sectionflags	@""
	.align	4


	//----- nvinfo : EIATTR_CUDA_API_VERSION
	.align		4
        /*0000*/ 	.byte	0x04, 0x37
        /*0002*/ 	.short	(.L_817 - .L_816)
.L_816:
        /*0004*/ 	.word	0x00000082


	//----- nvinfo : EIATTR_KPARAM_INFO
	.align		4
.L_817:
        /*0008*/ 	.byte	0x04, 0x17
        /*000a*/ 	.short	(.L_819 - .L_818)
.L_818:
        /*000c*/ 	.word	0x00000000
        /*0010*/ 	.short	0x0004
        /*0012*/ 	.short	0x0020
        /*0014*/ 	.byte	0x00, 0xf5, 0x21, 0x00


	//----- nvinfo : EIATTR_KPARAM_INFO
	.align		4
.L_819:
        /*0018*/ 	.byte	0x04, 0x17
        /*001a*/ 	.short	(.L_821 - .L_820)
.L_820:
        /*001c*/ 	.word	0x00000000
        /*0020*/ 	.short	0x0003
        /*0022*/ 	.short	0x0018
        /*0024*/ 	.byte	0x00, 0xf5, 0x21, 0x00


	//----- nvinfo : EIATTR_KPARAM_INFO
	.align		4
.L_821:
        /*0028*/ 	.byte	0x04, 0x17
        /*002a*/ 	.short	(.L_823 - .L_822)
.L_822:
        /*002c*/ 	.word	0x00000000
        /*0030*/ 	.short	0x0002
        /*0032*/ 	.short	0x0010
        /*0034*/ 	.byte	0x00, 0xf5, 0x21, 0x00


	//----- nvinfo : EIATTR_KPARAM_INFO
	.align		4
.L_823:
        /*0038*/ 	.byte	0x04, 0x17
        /*003a*/ 	.short	(.L_825 - .L_824)
.L_824:
        /*003c*/ 	.word	0x00000000
        /*0040*/ 	.short	0x0001
        /*0042*/ 	.short	0x0008
        /*0044*/ 	.byte	0x00, 0xf5, 0x21, 0x00


	//----- nvinfo : EIATTR_KPARAM_INFO
	.align		4
.L_825:
        /*0048*/ 	.byte	0x04, 0x17
        /*004a*/ 	.short	(.L_827 - .L_826)
.L_826:
        /*004c*/ 	.word	0x00000000
        /*0050*/ 	.short	0x0000
        /*0052*/ 	.short	0x0000
        /*0054*/ 	.byte	0x00, 0xf5, 0x21, 0x00


	//----- nvinfo : EIATTR_SPARSE_MMA_MASK
	.align		4
.L_827:
        /*0058*/ 	.byte	0x03, 0x50
        /*005a*/ 	.short	0x0000


	//----- nvinfo : EIATTR_MAXREG_COUNT
	.align		4
        /*005c*/ 	.byte	0x03, 0x1b
        /*005e*/ 	.short	0x00ff


	//----- nvinfo : EIATTR_NUM_BARRIERS
	.align		4
        /*0060*/ 	.byte	0x02, 0x4c
        /*0062*/ 	.byte	0x01
	.zero		1


	//----- nvinfo : EIATTR_MERCURY_ISA_VERSION
	.align		4
        /*0064*/ 	.byte	0x03, 0x5f
        /*0066*/ 	.short	0x0101


	//----- nvinfo : EIATTR_VRC_CTA_INIT_COUNT
	.align		4
        /*0068*/ 	.byte	0x02, 0x4a
	.zero		1
	.zero		1


	//----- nvinfo : EIATTR_EXIT_INSTR_OFFSETS
	.align		4
        /*006c*/ 	.byte	0x04, 0x1c
        /*006e*/ 	.short	(.L_829 - .L_828)


	//   ....[0]....
.L_828:
        /*0070*/ 	.word	0x00001c50


	//----- nvinfo : EIATTR_CBANK_PARAM_SIZE
	.align		4
.L_829:
        /*0074*/ 	.byte	0x03, 0x19
        /*0076*/ 	.short	0x0028


	//----- nvinfo : EIATTR_PARAM_CBANK
	.align		4
        /*0078*/ 	.byte	0x04, 0x0a
        /*007a*/ 	.short	(.L_831 - .L_830)
	.align		4
.L_830:
        /*007c*/ 	.word	index@(.nv.constant0.fused_nn_conv2d_cast_fixed_point_multiply_add_cast_fixed_point_multiply_add_cast_16086763325481941859__12_kernel0)
        /*0080*/ 	.short	0x0380
        /*0082*/ 	.short	0x0028


	//----- nvinfo : EIATTR_SW_WAR
	.align		4
.L_831:
        /*0084*/ 	.byte	0x04, 0x36
        /*0086*/ 	.short	(.L_833 - .L_832)
.L_832:
        /*0088*/ 	.word	0x00000008
.L_833:


//--------------------- .nv.info.fused_nn_conv2d_cast_fixed_point_multiply_add_cast_add_cast_nn_relu_cast_fixed_p_13766817817639592840__kernel0 --------------------------
	.section	.nv.info.fused_nn_conv2d_cast_fixed_point_multiply_add_cast_add_cast_nn_relu_cast_fixed_p_13766817817639592840__kernel0,"",@"SHT_CUDA_INFO"
	.sectionflags	@""
	.align	4


	//----- nvinfo : EIATTR_CUDA_API_VERSION
	.align		4
        /*0000*/ 	.byte	0x04, 0x37
        /*0002*/ 	.short	(.L_835 - .L_834)
.L_834:
        /*0004*/ 	.word	0x00000082


	//----- nvinfo : EIATTR_KPARAM_INFO
	.align		4
.L_835:
        /*0008*/ 	.byte	0x04, 0x17
        /*000a*/ 	.short	(.L_837 - .L_836)
.L_836:
        /*000c*/ 	.word	0x00000000
        /*0010*/ 	.short	0x0004
        /*0012*/ 	.short	0x0020
        /*0014*/ 	.byte	0x00, 0xf5, 0x21, 0x00


	//----- nvinfo : EIATTR_KPARAM_INFO
	.align		4
.L_837:
        /*0018*/ 	.byte	0x04, 0x17
        /*001a*/ 	.short	(.L_839 - .L_838)
.L_838:
        /*001c*/ 	.word	0x00000000
        /*0020*/ 	.short	0x0003
        /*0022*/ 	.short	0x0018
        /*0024*/ 	.byte	0x00, 0xf5, 0x21, 0x00


	//----- nvinfo : EIATTR_KPARAM_INFO
	.align		4
.L_839:
        /*0028*/ 	.byte	0x04, 0x17
        /*002a*/ 	.short	(.L_841 - .L_840)
.L_840:
        /*002c*/ 	.word	0x00000000
        /*0030*/ 	.short	0x0002
        /*0032*/ 	.short	0x0010
        /*0034*/ 	.byte	0x00, 0xf5, 0x21, 0x00


	//----- nvinfo : EIATTR_KPARAM_INFO
	.align		4
.L_841:
        /*0038*/ 	.byte	0x04, 0x17
        /*003a*/ 	.short	(.L_843 - .L_842)
.L_842:
        /*003c*/ 	.word	0x00000000
        /*0040*/ 	.short	0x0001
        /*0042*/ 	.short	0x0008
        /*0044*/ 	.byte	0x00, 0xf5, 0x21, 0x00


	//----- nvinfo : EIATTR_KPARAM_INFO
	.align		4
.L_843:
        /*0048*/ 	.byte	0x04, 0x17
        /*004a*/ 	.short	(.L_845 - .L_844)
.L_844:
        /*004c*/ 	.word	0x00000000
        /*0050*/ 	.short	0x0000
        /*0052*/ 	.short	0x0000
        /*0054*/ 	.byte	0x00, 0xf5, 0x21, 0x00


	//----- nvinfo : EIATTR_SPARSE_MMA_MASK
	.align		4
.L_845:
        /*0058*/ 	.byte	0x03, 0x50
        /*005a*/ 	.short	0x0000


	//----- nvinfo : EIATTR_MAXREG_COUNT
	.align		4
        /*005c*/ 	.byte	0x03, 0x1b
        /*005e*/ 	.short	0x00ff


	//----- nvinfo : EIATTR_NUM_BARRIERS
	.align		4
        /*0060*/ 	.byte	0x02, 0x4c
        /*0062*/ 	.byte	0x01
	.zero		1


	//----- nvinfo : EIATTR_MERCURY_ISA_VERSION
	.align		4
        /*0064*/ 	.byte	0x03, 0x5f
        /*0066*/ 	.short	0x0101


	//----- nvinfo : EIATTR_VRC_CTA_INIT_COUNT
	.align		4
        /*0068*/ 	.byte	0x02, 0x4a
	.zero		1
	.zero		1


	//----- nvinfo : EIATTR_EXIT_INSTR_OFFSETS
	.align		4
        /*006c*/ 	.byte	0x04, 0x1c
        /*006e*/ 	.short	(.L_847 - .L_846)


	//   ....[0]....
.L_846:
        /*0070*/ 	.word	0x00003b40


	//----- nvinfo : EIATTR_CBANK_PARAM_SIZE
	.align		4
.L_847:
        /*0074*/ 	.byte	0x03, 0x19
        /*0076*/ 	.short	0x0028


	//----- nvinfo : EIATTR_PARAM_CBANK
	.align		4
        /*0078*/ 	.byte	0x04, 0x0a
        /*007a*/ 	.short	(.L_849 - .L_848)
	.align		4
.L_848:
        /*007c*/ 	.word	index@(.nv.constant0.fused_nn_conv2d_cast_fixed_point_multiply_add_cast_add_cast_nn_relu_cast_fixed_p_13766817817639592840__kernel0)
        /*0080*/ 	.short	0x0380
        /*0082*/ 	.short	0x0028


	//----- nvinfo : EIATTR_SW_WAR
	.align		4
.L_849:
        /*0084*/ 	.byte	0x04, 0x36
        /*0086*/ 	.short	(.L_851 - .L_850)
.L_850:
        /*0088*/ 	.word	0x00000008
.L_851:


//--------------------- .nv.info.fused_nn_conv2d_cast_fixed_point_multiply_add_cast_fixed_point_multiply_kernel0 --------------------------
	.section	.nv.info.fused_nn_conv2d_cast_fixed_point_multiply_add_cast_fixed_point_multiply_kernel0,"",@"SHT_CUDA_INFO"
	.sectionflags	@""
	.align	4


	//----- nvinfo : EIATTR_CUDA_API_VERSION
	.align		4
        /*0000*/ 	.byte	0x04, 0x37
        /*0002*/ 	.short	(.L_853 - .L_852)
.L_852:
        /*0004*/ 	.word	0x00000082


	//----- nvinfo : EIATTR_KPARAM_INFO
	.align		4
.L_853:
        /*0008*/ 	.byte	0x04, 0x17
        /*000a*/ 	.short	(.L_855 - .L_854)
.L_854:
        /*000c*/ 	.word	0x00000000
        /*0010*/ 	.short	0x0003
        /*0012*/ 	.short	0x0018
        /*0014*/ 	.byte	0x00, 0xf5, 0x21, 0x00


	//----- nvinfo : EIATTR_KPARAM_INFO
	.align		4
.L_855:
        /*0018*/ 	.byte	0x04, 0x17
        /*001a*/ 	.short	(.L_857 - .L_856)
.L_856:
        /*001c*/ 	.word	0x00000000
        /*0020*/ 	.short	0x0002
        /*0022*/ 	.short	0x0010
        /*0024*/ 	.byte	0x00, 0xf5, 0x21, 0x00


	//----- nvinfo : EIATTR_KPARAM_INFO
	.align		4
.L_857:
        /*0028*/ 	.byte	0x04, 0x17
        /*002a*/ 	.short	(.L_859 - .L_858)
.L_858:
        /*002c*/ 	.word	0x00000000
        /*0030*/ 	.short	0x0001
        /*0032*/ 	.short	0x0008
        /*0034*/ 	.byte	0x00, 0xf5, 0x21, 0x00


	//----- nvinfo : EIATTR_KPARAM_INFO
	.align		4
.L_859:
        /*0038*/ 	.byte	0x04, 0x17
        /*003a*/ 	.short	(.L_861 - .L_860)
.L_860:
        /*003c*/ 	.word	0x00000000
        /*0040*/ 	.short	0x0000
        /*0042*/ 	.short	0x0000
        /*0044*/ 	.byte	0x00, 0xf5, 0x21, 0x00


	//----- nvinfo : EIATTR_SPARSE_MMA_MASK
	.align		4
.L_861:
        /*0048*/ 	.byte	0x03, 0x50
        /*004a*/ 	.short	0x0000


	//----- nvinfo : EIATTR_MAXREG_COUNT
	.align		4
        /*004c*/ 	.byte	0x03, 0x1b
        /*004e*/ 	.short	0x00ff


	//----- nvinfo : EIATTR_NUM_BARRIERS
	.align		4
        /*0050*/ 	.byte	0x02, 0x4c
        /*0052*/ 	.byte	0x01
	.zero		1


	//----- nvinfo : EIATTR_MERCURY_ISA_VERSION
	.align		4
        /*0054*/ 	.byte	0x03, 0x5f
        /*0056*/ 	.short	0x0101


	//----- nvinfo : EIATTR_VRC_CTA_INIT_COUNT
	.align		4
        /*0058*/ 	.byte	0x02, 0x4a
	.zero		1
	.zero		1


	//----- nvinfo : EIATTR_EXIT_INSTR_OFFSETS
	.align		4
        /*005c*/ 	.byte	0x04, 0x1c
        /*005e*/ 	.short	(.L_863 - .L_862)


	//   ....[0]....
.L_862:
        /*0060*/ 	.word	0x00002800


	//----- nvinfo : EIATTR_CBANK_PARAM_SIZE
	.align		4
.L_863:
        /*0064*/ 	.byte	0x03, 0x19
        /*0066*/ 	.short	0x0020


	//----- nvinfo : EIATTR_PARAM_CBANK
	.align		4
        /*0068*/ 	.byte	0x04, 0x0a
        /*006a*/ 	.short	(.L_865 - .L_864)
	.align		4
.L_864:
        /*006c*/ 	.word	index@(.nv.constant0.fused_nn_conv2d_cast_fixed_point_multiply_add_cast_fixed_point_multiply_kernel0)
        /*0070*/ 	.short	0x0380
        /*0072*/ 	.short	0x0020


	//----- nvinfo : EIATTR_SW_WAR
	.align		4
.L_865:
        /*0074*/ 	.byte	0x04, 0x36
        /*0076*/ 	.short	(.L_867 - .L_866)
.L_866:
        /*0078*/ 	.word	0x00000008
.L_867:


//--------------------- .nv.info.fused_nn_conv2d_cast_fixed_point_multiply_add_cast_nn_relu_cast_fixed_point_mult_18399029763786111876__8_kernel0 --------------------------
	.section	.nv.info.fused_nn_conv2d_cast_fixed_point_multiply_add_cast_nn_relu_cast_fixed_point_mult_18399029763786111876__8_kernel0,"",@"SHT_CUDA_INFO"
	.sectionflags	@""
	.align	4


	//----- nvinfo : EIATTR_CUDA_API_VERSION
	.align		4
        /*0000*/ 	.byte	0x04, 0x37
        /*0002*/ 	.short	(.L_869 - .L_868)
.L_868:
        /*0004*/ 	.word	0x00000082


	//----- nvinfo : EIATTR_KPARAM_INFO
	.align		4
.L_869:
        /*0008*/ 	.byte	0x04, 0x17
        /*000a*/ 	.short	(.L_871 - .L_870)
.L_870:
        /*000c*/ 	.word	0x00000000
        /*0010*/ 	.short	0x0003
        /*0012*/ 	.short	0x0018
        /*0014*/ 	.byte	0x00, 0xf5, 0x21, 0x00


	//----- nvinfo : EIATTR_KPARAM_INFO
	.align		4
.L_871:
        /*0018*/ 	.byte	0x04, 0x17
        /*001a*/ 	.short	(.L_873 - .L_872)
.L_872:
        /*001c*/ 	.word	0x00000000
        /*0020*/ 	.short	0x0002
        /*0022*/ 	.short	0x0010
        /*0024*/ 	.byte	0x00, 0xf5, 0x21, 0x00


	//----- nvinfo : EIATTR_KPARAM_INFO
	.align		4
.L_873:
        /*0028*/ 	.byte	0x04, 0x17
        /*002a*/ 	.short	(.L_875 - .L_874)
.L_874:
        /*002c*/ 	.word	0x00000000
        /*0030*/ 	.short	0x0001
        /*0032*/ 	.short	0x0008
        /*0034*/ 	.byte	0x00, 0xf5, 0x21, 0x00


	//----- nvinfo : EIATTR_KPARAM_INFO
	.align		4
.L_875:
        /*0038*/ 	.byte	0x04, 0x17
        /*003a*/ 	.short	(.L_877 - .L_876)
.L_876:
        /*003c*/ 	.word	0x00000000
        /*0040*/ 	.short	0x0000
        /*0042*/ 	.short	0x0000
        /*0044*/ 	.byte	0x00, 0xf5, 0x21, 0x00


	//----- nvinfo : EIATTR_SPARSE_MMA_MASK
	.align		4
.L_877:
        /*0048*/ 	.byte	0x03, 0x50
        /*004a*/ 	.short	0x0000


	//----- nvinfo : EIATTR_MAXREG_COUNT
	.align		4
        /*004c*/ 	.byte	0x03, 0x1b
        /*004e*/ 	.short	0x00ff


	//----- nvinfo : EIATTR_NUM_BARRIERS
	.align		4
        /*0050*/ 	.byte	0x02, 0x4c
        /*0052*/ 	.byte	0x01
	.zero		1


	//----- nvinfo : EIATTR_MERCURY_ISA_VERSION
	.align		4
        /*0054*/ 	.byte	0x03, 0x5f
        /*0056*/ 	.short	0x0101


	//----- nvinfo : EIATTR_VRC_CTA_INIT_COUNT
	.align		4
        /*0058*/ 	.byte	0x02, 0x4a
	.zero		1
	.zero		1


	//----- nvinfo : EIATTR_EXIT_INSTR_OFFSETS
	.align		4
        /*005c*/ 	.byte	0x04, 0x1c
        /*005e*/ 	.short	(.L_879 - .L_878)


	//   ....[0]....
.L_878:
        /*0060*/ 	.word	0x00004d10


	//----- nvinfo : EIATTR_CRS_STACK_SIZE
	.align		4
.L_879:
        /*0064*/ 	.byte	0x04, 0x1e
        /*0066*/ 	.short	(.L_881 - .L_880)
.L_880:
        /*0068*/ 	.word	0x00000000


	//----- nvinfo : EIATTR_CBANK_PARAM_SIZE
	.align		4
.L_881:
        /*006c*/ 	.byte	0x03, 0x19
        /*006e*/ 	.short	0x0020


	//----- nvinfo : EIATTR_PARAM_CBANK
	.align		4
        /*0070*/ 	.byte	0x04, 0x0a
        /*0072*/ 	.short	(.L_883 - .L_882)
	.align		4
.L_882:
        /*0074*/ 	.word	index@(.nv.constant0.fused_nn_conv2d_cast_fixed_point_multiply_add_cast_nn_relu_cast_fixed_point_mult_18399029763786111876__8_kernel0)
        /*0078*/ 	.short	0x0380
        /*007a*/ 	.short	0x0020


	//----- nvinfo : EIATTR_SW_WAR
	.align		4
.L_883:
        /*007c*/ 	.byte	0x04, 0x36
        /*007e*/ 	.short	(.L_885 - .L_884)
.L_884:
        /*0080*/ 	.word	0x00000008
.L_885:


//--------------------- .nv.info.fused_nn_conv2d_cast_fixed_point_multiply_add_cast_fixed_point_multiply_add_cast_15119380522063600768__2_kernel0 --------------------------
	.section	.nv.info.fused_nn_conv2d_cast_fixed_point_multiply_add_cast_fixed_point_multiply_add_cast_15119380522063600768__2_kernel0,"",@"SHT_CUDA_INFO"
	.sectionflags	@""
	.align	4


	//----- nvinfo : EIATTR_CUDA_API_VERSION
	.align		4
        /*0000*/ 	.byte	0x04, 0x37
        /*0002*/ 	.short	(.L_887 - .L_886)
.L_886:
        /*0004*/ 	.word	0x00000082


	//----- nvinfo : EIATTR_KPARAM_INFO
	.align		4
.L_887:
        /*0008*/ 	.byte	0x04, 0x17
        /*000a*/ 	.short	(.L_889 - .L_888)
.L_888:
        /*000c*/ 	.word	0x00000000
        /*0010*/ 	.short	0x0005
        /*0012*/ 	.short	0x0028
        /*0014*/ 	.byte	0x00, 0xf5, 0x21, 0x00


	//----- nvinfo : EIATTR_KPARAM_INFO
	.align		4
.L_889:
        /*0018*/ 	.byte	0x04, 0x17
        /*001a*/ 	.short	(.L_891 - .L_890)
.L_890:
        /*001c*/ 	.word	0x00000000
        /*0020*/ 	.short	0x0004
        /*0022*/ 	.short	0x0020
        /*0024*/ 	.byte	0x00, 0xf5, 0x21, 0x00


	//----- nvinfo : EIATTR_KPARAM_INFO
	.align		4
.L_891:
        /*0028*/ 	.byte	0x04, 0x17
        /*002a*/ 	.short	(.L_893 - .L_892)
.L_892:
        /*002c*/ 	.word	0x00000000
        /*0030*/ 	.short	0x0003
        /*0032*/ 	.short	0x0018
        /*0034*/ 	.byte	0x00, 0xf5, 0x21, 0x00


	//----- nvinfo : EIATTR_KPARAM_INFO
	.align		4
.L_893:
        /*0038*/ 	.byte	0x04, 0x17
        /*003a*/ 	.short	(.L_895 - .L_894)
.L_894:
        /*003c*/ 	.word	0x00000000
        /*0040*/ 	.short	0x0002
        /*0042*/ 	.short	0x0010
        /*0044*/ 	.byte	0x00, 0xf5, 0x21, 0x00


	//----- nvinfo : EIATTR_KPARAM_INFO
	.align		4
.L_895:
        /*0048*/ 	.byte	0x04, 0x17
        /*004a*/ 	.short	(.L_897 - .L_896)
.L_896:
        /*004c*/ 	.word	0x00000000
        /*0050*/ 	.short	0x0001
        /*0052*/ 	.short	0x0008
        /*0054*/ 	.byte	0x00, 0xf5, 0x21, 0x00


	//----- nvinfo : EIATTR_KPARAM_INFO
	.align		4
.L_897:
        /*0058*/ 	.byte	0x04, 0x17
        /*005a*/ 	.short	(.L_899 - .L_898)
.L_898:
        /*005c*/ 	.word	0x00000000
        /*0060*/ 	.short	0x0000
        /*0062*/ 	.short	0x0000
        /*0064*/ 	.byte	0x00, 0xf5, 0x21, 0x00


	//----- nvinfo : EIATTR_SPARSE_MMA_MASK
	.align		4
.L_899:
        /*0068*/ 	.byte	0x03, 0x50
        /*006a*/ 	.short	0x0000


	//----- nvinfo : EIATTR_MAXREG_COUNT
	.align		4
        /*006c*/ 	.byte	0x03, 0x1b
        /*006e*/ 	.short	0x00ff


	//----- nvinfo : EIATTR_NUM_BARRIERS
	.align		4
        /*0070*/ 	.byte	0x02, 0x4c
        /*0072*/ 	.byte	0x01
	.zero		1


	//----- nvinfo : EIATTR_MERCURY_ISA_VERSION
	.align		4
        /*0074*/ 	.byte	0x03, 0x5f
        /*0076*/ 	.short	0x0101


	//----- nvinfo : EIATTR_VRC_CTA_INIT_COUNT
	.align		4
        /*0078*/ 	.byte	0x02, 0x4a
	.zero		1
	.zero		1


	//----- nvinfo : EIATTR_EXIT_INSTR_OFFSETS
	.align		4
        /*007c*/ 	.byte	0x04, 0x1c
        /*007e*/ 	.short	(.L_901 - .L_900)


	//   ....[0]....
.L_900:
        /*0080*/ 	.word	0x00004ab0


	//----- nvinfo : EIATTR_CBANK_PARAM_SIZE
	.align		4
.L_901:
        /*0084*/ 	.byte	0x03, 0x19
        /*0086*/ 	.short	0x0030


	//----- nvinfo : EIATTR_PARAM_CBANK
	.align		4
        /*0088*/ 	.byte	0x04, 0x0a
        /*008a*/ 	.short	(.L_903 - .L_902)
	.align		4
.L_902:
        /*008c*/ 	.word	index@(.nv.constant0.fused_nn_conv2d_cast_fixed_point_multiply_add_cast_fixed_point_multiply_add_cast_15119380522063600768__2_kernel0)
        /*0090*/ 	.short	0x0380
        /*0092*/ 	.short	0x0030


	//----- nvinfo : EIATTR_SW_WAR
	.align		4
.L_903:
        /*0094*/ 	.byte	0x04, 0x36
        /*0096*/ 	.short	(.L_905 - .L_904)
.L_904:
        /*0098*/ 	.word	0x00000008
.L_905:


//--------------------- .nv.info.fused_cast_fixed_point_multiply_clip_cast_11_kernel0 --------------------------
	.section	.nv.info.fused_cast_fixed_point_multiply_clip_cast_11_kernel0,"",@"SHT_CUDA_INFO"
	.sectionflags	@""
	.align	4


	//----- nvinfo : EIATTR_CUDA_API_VERSION
	.align		4
        /*0000*/ 	.byte	0x04, 0x37
        /*0002*/ 	.short	(.L_907 - .L_906)
.L_906:
        /*0004*/ 	.word	0x00000082


	//----- nvinfo : EIATTR_KPARAM_INFO
	.align		4
.L_907:
        /*0008*/ 	.byte	0x04, 0x17
        /*000a*/ 	.short	(.L_909 - .L_908)
.L_908:
        /*000c*/ 	.word	0x00000000
        /*0010*/ 	.short	0x0001
        /*0012*/ 	.short	0x0008
        /*0014*/ 	.byte	0x00, 0xf5, 0x21, 0x00


	//----- nvinfo : EIATTR_KPARAM_INFO
	.align		4
.L_909:
        /*0018*/ 	.byte	0x04, 0x17
        /*001a*/ 	.short	(.L_911 - .L_910)
.L_910:
        /*001c*/ 	.word	0x00000000
        /*0020*/ 	.short	0x0000
        /*0022*/ 	.short	0x0000
        /*0024*/ 	.byte	0x00, 0xf5, 0x21, 0x00


	//----- nvinfo : EIATTR_SPARSE_MMA_MASK
	.align		4
.L_911:
        /*0028*/ 	.byte	0x03, 0x50
        /*002a*/ 	.short	0x0000


	//----- nvinfo : EIATTR_MAXREG_COUNT
	.align		4
        /*002c*/ 	.byte	0x03, 0x1b
        /*002e*/ 	.short	0x00ff


	//----- nvinfo : EIATTR_MERCURY_ISA_VERSION
	.align		4
        /*0030*/ 	.byte	0x03, 0x5f
        /*0032*/ 	.short	0x0101


	//----- nvinfo : EIATTR_VRC_CTA_INIT_COUNT
	.align		4
        /*0034*/ 	.byte	0x02, 0x4a
	.zero		1
	.zero		1


	//----- nvinfo : EIATTR_EXIT_INSTR_OFFSETS
	.align		4
        /*0038*/ 	.byte	0x04, 0x1c
        /*003a*/ 	.short	(.L_913 - .L_912)


	//   ....[0]....
.L_912:
        /*003c*/ 	.word	0x00001710


	//----- nvinfo : EIATTR_CBANK_PARAM_SIZE
	.align		4
.L_913:
        /*0040*/ 	.byte	0x03, 0x19
        /*0042*/ 	.short	0x0010


	//----- nvinfo : EIATTR_PARAM_CBANK
	.align		4
        /*0044*/ 	.byte	0x04, 0x0a
        /*0046*/ 	.short	(.L_915 - .L_914)
	.align		4
.L_914:
        /*0048*/ 	.word	index@(.nv.constant0.fused_cast_fixed_point_multiply_clip_cast_11_kernel0)
        /*004c*/ 	.short	0x0380
        /*004e*/ 	.short	0x0010


	//----- nvinfo : EIATTR_SW_WAR
	.align		4
.L_915:
        /*0050*/ 	.byte	0x04, 0x36
        /*0052*/ 	.short	(.L_917 - .L_916)
.L_916:
        /*0054*/ 	.word	0x00000008
.L_917:


//--------------------- .nv.info.fused_nn_conv2d_cast_fixed_point_multiply_add_cast_fixed_point_multiply_add_cast_16086763325481941859__4_kernel0 --------------------------
	.section	.nv.info.fused_nn_conv2d_cast_fixed_point_multiply_add_cast_fixed_point_multiply_add_cast_16086763325481941859__4_kernel0,"",@"SHT_CUDA_INFO"
	.sectionflags	@""
	.align	4


	//----- nvinfo : EIATTR_CUDA_API_VERSION
	.align		4
        /*0000*/ 	.byte	0x04, 0x37
        /*0002*/ 	.short	(.L_919 - .L_918)
.L_918:
        /*0004*/ 	.word	0x00000082


	//----- nvinfo : EIATTR_KPARAM_INFO
	.align		4
.L_919:
        /*0008*/ 	.byte	0x04, 0x17
        /*000a*/ 	.short	(.L_921 - .L_920)
.L_920:
        /*000c*/ 	.word	0x00000000
        /*0010*/ 	.short	0x0004
        /*0012*/ 	.short	0x0020
        /*0014*/ 	.byte	0x00, 0xf5, 0x21, 0x00


	//----- nvinfo : EIATTR_KPARAM_INFO
	.align		4
.L_921:
        /*0018*/ 	.byte	0x04, 0x17
        /*001a*/ 	.short	(.L_923 - .L_922)
.L_922:
        /*001c*/ 	.word	0x00000000
        /*0020*/ 	.short	0x0003
        /*0022*/ 	.short	0x0018
        /*0024*/ 	.byte	0x00, 0xf5, 0x21, 0x00


	//----- nvinfo : EIATTR_KPARAM_INFO
	.align		4
.L_923:
        /*0028*/ 	.byte	0x04, 0x17
        /*002a*/ 	.short	(.L_925 - .L_924)
.L_924:
        /*002c*/ 	.word	0x00000000
        /*0030*/ 	.short	0x0002
        /*0032*/ 	.short	0x0010
        /*0034*/ 	.byte	0x00, 0xf5, 0x21, 0x00


	//----- nvinfo : EIATTR_KPARAM_INFO
	.align		4
.L_925:
        /*0038*/ 	.byte	0x04, 0x17
        /*003a*/ 	.short	(.L_927 - .L_926)
.L_926:
        /*003c*/ 	.word	0x00000000
        /*0040*/ 	.short	0x0001
        /*0042*/ 	.short	0x0008
        /*0044*/ 	.byte	0x00, 0xf5, 0x21, 0x00


	//----- nvinfo : EIATTR_KPARAM_INFO
	.align		4
.L_927:
        /*0048*/ 	.byte	0x04, 0x17
        /*004a*/ 	.short	(.L_929 - .L_928)
.L_928:
        /*004c*/ 	.word	0x00000000
        /*0050*/ 	.short	0x0000
        /*0052*/ 	.short	0x0000
        /*0054*/ 	.byte	0x00, 0xf5, 0x21, 0x00


	//----- nvinfo : EIATTR_SPARSE_MMA_MASK
	.align		4
.L_929:
        /*0058*/ 	.byte	0x03, 0x50
        /*005a*/ 	.short	0x0000


	//----- nvinfo : EIATTR_MAXREG_COUNT
	.align		4
        /*005c*/ 	.byte	0x03, 0x1b
        /*005e*/ 	.short	0x00ff


	//----- nvinfo : EIATTR_NUM_BARRIERS
	.align		4
        /*0060*/ 	.byte	0x02, 0x4c
        /*0062*/ 	.byte	0x01
	.zero		1


	//----- nvinfo : EIATTR_MERCURY_ISA_VERSION
	.align		4
        /*0064*/ 	.byte	0x03, 0x5f
        /*0066*/ 	.short	0x0101


	//----- nvinfo : EIATTR_VRC_CTA_INIT_COUNT
	.align		4
        /*0068*/ 	.byte	0x02, 0x4a
	.zero		1
	.zero		1


	//----- nvinfo : EIATTR_EXIT_INSTR_OFFSETS
	.align		4
        /*006c*/ 	.byte	0x04, 0x1c
        /*006e*/ 	.short	(.L_931 - .L_930)


	//   ....[0]....
.L_930:
        /*0070*/ 	.word	0x000046c0


	//----- nvinfo : EIATTR_CBANK_PARAM_SIZE
	.align		4
.L_931:
        /*0074*/ 	.byte	0x03, 0x19
        /*0076*/ 	.short	0x0028


	//----- nvinfo : EIATTR_PARAM_CBANK
	.align		4
        /*0078*/ 	.byte	0x04, 0x0a
        /*007a*/ 	.short	(.L_933 - .L_932)
	.align		4
.L_932:
        /*007c*/ 	.word	index@(.nv.constant0.fused_nn_conv2d_cast_fixed_point_multiply_add_cast_fixed_point_multiply_add_cast_16086763325481941859__4_kernel0)
        /*0080*/ 	.short	0x0380
        /*0082*/ 	.short	0x0028


	//----- nvinfo : EIATTR_SW_WAR
	.align		4
.L_933:
        /*0084*/ 	.byte	0x04, 0x36
        /*0086*/ 	.short	(.L_935 - .L_934)
.L_934:
        /*0088*/ 	.word	0x00000008
.L_935:


//--------------------- .nv.info.fused_cast_fixed_point_multiply_clip_cast_1_kernel0 --------------------------
	.section	.nv.info.fused_cast_fixed_point_multiply_clip_cast_1_kernel0,"",@"SHT_CUDA_INFO"
	.sectionflags	@""
	.align	4


	//----- nvinfo : EIATTR_CUDA_API_VERSION
	.align		4
        /*0000*/ 	.byte	0x04, 0x37
        /*0002*/ 	.short	(.L_937 - .L_936)
.L_936:
        /*0004*/ 	.word	0x00000082


	//----- nvinfo : EIATTR_KPARAM_INFO
	.align		4
.L_937:
        /*0008*/ 	.byte	0x04, 0x17
        /*000a*/ 	.short	(.L_939 - .L_938)
.L_938:
        /*000c*/ 	.word	0x00000000
        /*0010*/ 	.short	0x0001
        /*0012*/ 	.short	0x0008
        /*0014*/ 	.byte	0x00, 0xf5, 0x21, 0x00


	//----- nvinfo : EIATTR_KPARAM_INFO
	.align		4
.L_939:
        /*0018*/ 	.byte	0x04, 0x17
        /*001a*/ 	.short	(.L_941 - .L_940)
.L_940:
        /*001c*/ 	.word	0x00000000
        /*0020*/ 	.short	0x0000
        /*0022*/ 	.short	0x0000
        /*0024*/ 	.byte	0x00, 0xf5, 0x21, 0x00


	//----- nvinfo : EIATTR_SPARSE_MMA_MASK
	.align		4
.L_941:
        /*0028*/ 	.byte	0x03, 0x50
        /*002a*/ 	.short	0x0000


	//----- nvinfo : EIATTR_MAXREG_COUNT
	.align		4
        /*002c*/ 	.byte	0x03, 0x1b
        /*002e*/ 	.short	0x00ff


	//----- nvinfo : EIATTR_MERCURY_ISA_VERSION
	.align		4
        /*0030*/ 	.byte	0x03, 0x5f
        /*0032*/ 	.short	0x0101


	//----- nvinfo : EIATTR_VRC_CTA_INIT_COUNT
	.align		4
        /*0034*/ 	.byte	0x02, 0x4a
	.zero		1
	.zero		1


	//----- nvinfo : EIATTR_EXIT_INSTR_OFFSETS
	.align		4
        /*0038*/ 	.byte	0x04, 0x1c
        /*003a*/ 	.short	(.L_943 - .L_942)


	//   ....[0]....
.L_942:
        /*003c*/ 	.word	0x00000760


	//   ....[1]....
        /*0040*/ 	.word	0x000007f0


	//----- nvinfo : EIATTR_CBANK_PARAM_SIZE
	.align		4
.L_943:
        /*0044*/ 	.byte	0x03, 0x19
        /*0046*/ 	.short	0x0010


	//----- nvinfo : EIATTR_PARAM_CBANK
	.align		4
        /*0048*/ 	.byte	0x04, 0x0a
        /*004a*/ 	.short	(.L_945 - .L_944)
	.align		4
.L_944:
        /*004c*/ 	.word	index@(.nv.constant0.fused_cast_fixed_point_multiply_clip_cast_1_kernel0)
        /*0050*/ 	.short	0x0380
        /*0052*/ 	.short	0x0010


	//----- nvinfo : EIATTR_SW_WAR
	.align		4
.L_945:
        /*0054*/ 	.byte	0x04, 0x36
        /*0056*/ 	.short	(.L_947 - .L_946)
.L_946:
        /*0058*/ 	.word	0x00000008
.L_947:


//--------------------- .nv.info.fused_nn_conv2d_cast_fixed_point_multiply_add_cast_fixed_point_multiply_add_cast_15119380522063600768__4_kernel0 --------------------------
	.section	.nv.info.fused_nn_conv2d_cast_fixed_point_multiply_add_cast_fixed_point_multiply_add_cast_15119380522063600768__4_kernel0,"",@"SHT_CUDA_INFO"
	.sectionflags	@""
	.align	4


	//----- nvinfo : EIATTR_CUDA_API_VERSION
	.align		4
        /*0000*/ 	.byte	0x04, 0x37
        /*0002*/ 	.short	(.L_949 - .L_948)
.L_948:
        /*0004*/ 	.word	0x00000082


	//----- nvinfo : EIATTR_KPARAM_INFO
	.align		4
.L_949:
        /*0008*/ 	.byte	0x04, 0x17
        /*000a*/ 	.short	(.L_951 - .L_950)
.L_950:
        /*000c*/ 	.word	0x00000000
        /*0010*/ 	.short	0x0005
        /*0012*/ 	.short	0x0028
        /*0014*/ 	.byte	0x00, 0xf5, 0x21, 0x00


	//----- nvinfo : EIATTR_KPARAM_INFO
	.align		4
.L_951:
        /*0018*/ 	.byte	0x04, 0x17
        /*001a*/ 	.short	(.L_953 - .L_952)
.L_952:
        /*001c*/ 	.word	0x00000000
        /*0020*/ 	.short	0x0004
        /*0022*/ 	.short	0x0020
        /*0024*/ 	.byte	0x00, 0xf5, 0x21, 0x00


	//----- nvinfo : EIATTR_KPARAM_INFO
	.align		4
.L_953:
        /*0028*/ 	.byte	0x04, 0x17
        /*002a*/ 	.short	(.L_955 - .L_954)
.L_954:
        /*002c*/ 	.word	0x00000000
        /*0030*/ 	.short	0x0003
        /*0032*/ 	.short	0x0018
        /*0034*/ 	.byte	0x00, 0xf5, 0x21, 0x00


	//----- nvinfo : EIATTR_KPARAM_INFO
	.align		4
.L_955:
        /*0038*/ 	.byte	0x04, 0x17
        /*003a*/ 	.short	(.L_957 - .L_956)
.L_956:
        /*003c*/ 	.word	0x00000000
        /*0040*/ 	.short	0x0002
        /*0042*/ 	.short	0x0010
        /*0044*/ 	.byte	0x00, 0xf5, 0x21, 0x00


	//----- nvinfo : EIATTR_KPARAM_INFO
	.align		4
.L_957:
        /*0048*/ 	.byte	0x04, 0x17
        /*004a*/ 	.short	(.L_959 - .L_958)
.L_958:
        /*004c*/ 	.word	0x00000000
        /*0050*/ 	.short	0x0001
        /*0052*/ 	.short	0x0008
        /*0054*/ 	.byte	0x00, 0xf5, 0x21, 0x00


	//----- nvinfo : EIATTR_KPARAM_INFO
	.align		4
.L_959:
        /*0058*/ 	.byte	0x04, 0x17
        /*005a*/ 	.short	(.L_961 - .L_960)
.L_960:
        /*005c*/ 	.word	0x00000000
        /*0060*/ 	.short	0x0000
        /*0062*/ 	.short	0x0000
        /*0064*/ 	.byte	0x00, 0xf5, 0x21, 0x00


	//----- nvinfo : EIATTR_SPARSE_MMA_MASK
	.align		4
.L_961:
        /*0068*/ 	.byte	0x03, 0x50
        /*006a*/ 	.short	0x0000


	//----- nvinfo : EIATTR_MAXREG_COUNT
	.align		4
        /*006c*/ 	.byte	0x03, 0x1b
        /*006e*/ 	.short	0x00ff


	//----- nvinfo : EIATTR_NUM_BARRIERS
	.align		4
        /*0070*/ 	.byte	0x02, 0x4c
        /*0072*/ 	.byte	0x01
	.zero		1


	//----- nvinfo : EIATTR_MERCURY_ISA_VERSION
	.align		4
        /*0074*/ 	.byte	0x03, 0x5f
        /*0076*/ 	.short	0x0101


	//----- nvinfo : EIATTR_VRC_CTA_INIT_COUNT
	.align		4
        /*0078*/ 	.byte	0x02, 0x4a
	.zero		1
	.zero		1


	//----- nvinfo : EIATTR_EXIT_INSTR_OFFSETS
	.align		4
        /*007c*/ 	.byte	0x04, 0x1c
        /*007e*/ 	.short	(.L_963 - .L_962)


	//   ....[0]....
.L_962:
        /*0080*/ 	.word	0x00004db0


	//----- nvinfo : EIATTR_CBANK_PARAM_SIZE
	.align		4
.L_963:
        /*0084*/ 	.byte	0x03, 0x19
        /*0086*/ 	.short	0x0030


	//----- nvinfo : EIATTR_PARAM_CBANK
	.align		4
        /*0088*/ 	.byte	0x04, 0x0a
        /*008a*/ 	.short	(.L_965 - .L_964)
	.align		4
.L_964:
        /*008c*/ 	.word	index@(.nv.constant0.fused_nn_conv2d_cast_fixed_point_multiply_add_cast_fixed_point_multiply_add_cast_15119380522063600768__4_kernel0)
        /*0090*/ 	.short	0x0380
        /*0092*/ 	.short	0x0030


	//----- nvinfo : EIATTR_SW_WAR
	.align		4
.L_965:
        /*0094*/ 	.byte	0x04, 0x36
        /*0096*/ 	.short	(.L_967 - .L_966)
.L_966:
        /*0098*/ 	.word	0x00000008
.L_967:


//--------------------- .nv.info.fused_nn_conv2d_cast_fixed_point_multiply_add_cast_fixed_point_multiply_add_cast_16086763325481941859__10_kernel0 --------------------------
	.section	.nv.info.fused_nn_conv2d_cast_fixed_point_multiply_add_cast_fixed_point_multiply_add_cast_16086763325481941859__10_kernel0,"",@"SHT_CUDA_INFO"
	.sectionflags	@""
	.align	4


	//----- nvinfo : EIATTR_CUDA_API_VERSION
	.align		4
        /*0000*/ 	.byte	0x04, 0x37
        /*0002*/ 	.short	(.L_969 - .L_968)
.L_968:
        /*0004*/ 	.word	0x00000082


	//----- nvinfo : EIATTR_KPARAM_INFO
	.align		4
.L_969:
        /*0008*/ 	.byte	0x04, 0x17
        /*000a*/ 	.short	(.L_971 - .L_970)
.L_970:
        /*000c*/ 	.word	0x00000000
        /*0010*/ 	.short	0x0004
        /*0012*/ 	.short	0x0020
        /*0014*/ 	.byte	0x00, 0xf5, 0x21, 0x00


	//----- nvinfo : EIATTR_KPARAM_INFO
	.align		4
.L_971:
        /*0018*/ 	.byte	0x04, 0x17
        /*001a*/ 	.short	(.L_973 - .L_972)
.L_972:
        /*001c*/ 	.word	0x00000000
        /*0020*/ 	.short	0x0003
        /*0022*/ 	.short	0x0018
        /*0024*/ 	.byte	0x00, 0xf5, 0x21, 0x00


	//----- nvinfo : EIATTR_KPARAM_INFO
	.align		4
.L_973:
        /*0028*/ 	.byte	0x04, 0x17
        /*002a*/ 	.short	(.L_975 - .L_974)
.L_974:
        /*002c*/ 	.word	0x00000000
        /*0030*/ 	.short	0x0002
        /*0032*/ 	.short	0x0010
        /*0034*/ 	.byte	0x00, 0xf5, 0x21, 0x00


	//----- nvinfo : EIATTR_KPARAM_INFO
	.align		4
.L_975:
        /*0038*/ 	.byte	0x04, 0x17
        /*003a*/ 	.short	(.L_977 - .L_976)
.L_976:
        /*003c*/ 	.word	0x00000000
        /*0040*/ 	.short	0x0001
        /*0042*/ 	.short	0x0008
        /*0044*/ 	.byte	0x00, 0xf5, 0x21, 0x00


	//----- nvinfo : EIATTR_KPARAM_INFO
	.align		4
.L_977:
        /*0048*/ 	.byte	0x04, 0x17
        /*004a*/ 	.short	(.L_979 - .L_978)
.L_978:
        /*004c*/ 	.word	0x00000000
        /*0050*/ 	.short	0x0000
        /*0052*/ 	.short	0x0000
        /*0054*/ 	.byte	0x00, 0xf5, 0x21, 0x00


	//----- nvinfo : EIATTR_SPARSE_MMA_MASK
	.align		4
.L_979:
        /*0058*/ 	.byte	0x03, 0x50
        /*005a*/ 	.short	0x0000


	//----- nvinfo : EIATTR_MAXREG_COUNT
	.align		4
        /*005c*/ 	.byte	0x03, 0x1b
        /*005e*/ 	.short	0x00ff


	//----- nvinfo : EIATTR_NUM_BARRIERS
	.align		4
        /*0060*/ 	.byte	0x02, 0x4c
        /*0062*/ 	.byte	0x01
	.zero		1


	//----- nvinfo : EIATTR_MERCURY_ISA_VERSION
	.align		4
        /*0064*/ 	.byte	0x03, 0x5f
        /*0066*/ 	.short	0x0101


	//----- nvinfo : EIATTR_VRC_CTA_INIT_COUNT
	.align		4
        /*0068*/ 	.byte	0x02, 0x4a
	.zero		1
	.zero		1


	//----- nvinfo : EIATTR_EXIT_INSTR_OFFSETS
	.align		4
        /*006c*/ 	.byte	0x04, 0x1c
        /*006e*/ 	.short	(.L_981 - .L_980)


	//   ....[0]....
.L_980:
        /*0070*/ 	.word	0x00004af0


	//----- nvinfo : EIATTR_CBANK_PARAM_SIZE
	.align		4
.L_981:
        /*0074*/ 	.byte	0x03, 0x19
        /*0076*/ 	.short	0x0028


	//----- nvinfo : EIATTR_PARAM_CBANK
	.align		4
        /*0078*/ 	.byte	0x04, 0x0a
        /*007a*/ 	.short	(.L_983 - .L_982)
	.align		4
.L_982:
        /*007c*/ 	.word	index@(.nv.constant0.fused_nn_conv2d_cast_fixed_point_multiply_add_cast_fixed_point_multiply_add_cast_16086763325481941859__10_kernel0)
        /*0080*/ 	.short	0x0380
        /*0082*/ 	.short	0x0028


	//----- nvinfo : EIATTR_SW_WAR
	.align		4
.L_983:
        /*0084*/ 	.byte	0x04, 0x36
        /*0086*/ 	.short	(.L_985 - .L_984)
.L_984:
        /*0088*/ 	.word	0x00000008
.L_985:


//--------------------- .nv.info.fused_nn_conv2d_cast_fixed_point_multiply_add_cast_fixed_point_multiply_add_cast_16086763325481941859__8_kernel0 --------------------------
	.section	.nv.info.fused_nn_conv2d_cast_fixed_point_multiply_add_cast_fixed_point_multiply_add_cast_16086763325481941859__8_kernel0,"",@"SHT_CUDA_INFO"
	.sectionflags	@""
	.align	4


	//----- nvinfo : EIATTR_CUDA_API_VERSION
	.align		4
        /*0000*/ 	.byte	0x04, 0x37
        /*0002*/ 	.short	(.L_987 - .L_986)
.L_986:
        /*0004*/ 	.word	0x00000082


	//----- nvinfo : EIATTR_KPARAM_INFO
	.align		4
.L_987:
        /*0008*/ 	.byte	0x04, 0x17
        /*000a*/ 	.short	(.L_989 - .L_988)
.L_988:
        /*000c*/ 	.word	0x00000000
        /*0010*/ 	.short	0x0004
        /*0012*/ 	.short	0x0020
        /*0014*/ 	.byte	0x00, 0xf5, 0x21, 0x00


	//----- nvinfo : EIATTR_KPARAM_INFO
	.align		4
.L_989:
        /*0018*/ 	.byte	0x04, 0x17
        /*001a*/ 	.short	(.L_991 - .L_990)
.L_990:
        /*001c*/ 	.word	0x00000000
        /*0020*/ 	.short	0x0003
        /*0022*/ 	.short	0x0018
        /*0024*/ 	.byte	0x00, 0xf5, 0x21, 0x00


	//----- nvinfo : EIATTR_KPARAM_INFO
	.align		4
.L_991:
        /*0028*/ 	.byte	0x04, 0x17
        /*002a*/ 	.short	(.L_993 - .L_992)
.L_992:
        /*002c*/ 	.word	0x00000000
        /*0030*/ 	.short	0x0002
        /*0032*/ 	.short	0x0010
        /*0034*/ 	.byte	0x00, 0xf5, 0x21, 0x00


	//----- nvinfo : EIATTR_KPARAM_INFO
	.align		4
.L_993:
        /*0038*/ 	.byte	0x04, 0x17
        /*003a*/ 	.short	(.L_995 - .L_994)
.L_994:
        /*003c*/ 	.word	0x00000000
        /*0040*/ 	.short	0x0001
        /*0042*/ 	.short	0x0008
        /*0044*/ 	.byte	0x00, 0xf5, 0x21, 0x00


	//----- nvinfo : EIATTR_KPARAM_INFO
	.align		4
.L_995:
        /*0048*/ 	.byte	0x04, 0x17
        /*004a*/ 	.short	(.L_997 - .L_996)
.L_996:
        /*004c*/ 	.word	0x00000000
        /*0050*/ 	.short	0x0000
        /*0052*/ 	.short	0x0000
        /*0054*/ 	.byte	0x00, 0xf5, 0x21, 0x00


	//----- nvinfo : EIATTR_SPARSE_MMA_MASK
	.align		4
.L_997:
        /*0058*/ 	.byte	0x03, 0x50
        /*005a*/ 	.short	0x0000


	//----- nvinfo : EIATTR_MAXREG_COUNT
	.align		4
        /*005c*/ 	.byte	0x03, 0x1b
        /*005e*/ 	.short	0x00ff


	//----- nvinfo : EIATTR_NUM_BARRIERS
	.align		4
        /*0060*/ 	.byte	0x02, 0x4c
        /*0062*/ 	.byte	0x01
	.zero		1


	//----- nvinfo : EIATTR_MERCURY_ISA_VERSION
	.align		4
        /*0064*/ 	.byte	0x03, 0x5f
        /*0066*/ 	.short	0x0101


	//----- nvinfo : EIATTR_VRC_CTA_INIT_COUNT
	.align		4
        /*0068*/ 	.byte	0x02, 0x4a
	.zero		1
	.zero		1


	//----- nvinfo : EIATTR_EXIT_INSTR_OFFSETS
	.align		4
        /*006c*/ 	.byte	0x04, 0x1c
        /*006e*/ 	.short	(.L_999 - .L_998)


	//   ....[0]....
.L_998:
        /*0070*/ 	.word	0x00004af0


	//----- nvinfo : EIATTR_CBANK_PARAM_SIZE
	.align		4
.L_999:
        /*0074*/ 	.byte	0x03, 0x19
        /*0076*/ 	.short	0x0028


	//----- nvinfo : EIATTR_PARAM_CBANK
	.align		4
        /*0078*/ 	.byte	0x04, 0x0a
        /*007a*/ 	.short	(.L_1001 - .L_1000)
	.align		4
.L_1000:
        /*007c*/ 	.word	index@(.nv.constant0.fused_nn_conv2d_cast_fixed_point_multiply_add_cast_fixed_point_multiply_add_cast_16086763325481941859__8_kernel0)
        /*0080*/ 	.short	0x0380
        /*0082*/ 	.short	0x0028


	//----- nvinfo : EIATTR_SW_WAR
	.align		4
.L_1001:
        /*0084*/ 	.byte	0x04, 0x36
        /*0086*/ 	.short	(.L_1003 - .L_1002)
.L_1002:
        /*0088*/ 	.word	0x00000008
.L_1003:


//--------------------- .nv.info.fused_nn_conv2d_cast_fixed_point_multiply_add_cast_fixed_point_multiply_add_cast_15119380522063600768__5_kernel0 --------------------------
	.section	.nv.info.fused_nn_conv2d_cast_fixed_point_multiply_add_cast_fixed_point_multiply_add_cast_15119380522063600768__5_kernel0,"",@"SHT_CUDA_INFO"
	.sectionflags	@""
	.align	4


	//----- nvinfo : EIATTR_CUDA_API_VERSION
	.align		4
        /*0000*/ 	.byte	0x04, 0x37
        /*0002*/ 	.short	(.L_1005 - .L_1004)
.L_1004:
        /*0004*/ 	.word	0x00000082


	//----- nvinfo : EIATTR_KPARAM_INFO
	.align		4
.L_1005:
        /*0008*/ 	.byte	0x04, 0x17
        /*000a*/ 	.short	(.L_1007 - .L_1006)
.L_1006:
        /*000c*/ 	.word	0x00000000
        /*0010*/ 	.short	0x0005
        /*0012*/ 	.short	0x0028
        /*0014*/ 	.byte	0x00, 0xf5, 0x21, 0x00


	//----- nvinfo : EIATTR_KPARAM_INFO
	.align		4
.L_1007:
        /*0018*/ 	.byte	0x04, 0x17
        /*001a*/ 	.short	(.L_1009 - .L_1008)
.L_1008:
        /*001c*/ 	.word	0x00000000
        /*0020*/ 	.short	0x0004
        /*0022*/ 	.short	0x0020
        /*0024*/ 	.byte	0x00, 0xf5, 0x21, 0x00


	//----- nvinfo : EIATTR_KPARAM_INFO
	.align		4
.L_1009:
        /*0028*/ 	.byte	0x04, 0x17
        /*002a*/ 	.short	(.L_1011 - .L_1010)
.L_1010:
        /*002c*/ 	.word	0x00000000
        /*0030*/ 	.short	0x0003
        /*0032*/ 	.short	0x0018
        /*0034*/ 	.byte	0x00, 0xf5, 0x21, 0x00


	//----- nvinfo : EIATTR_KPARAM_INFO
	.align		4
.L_1011:
        /*0038*/ 	.byte	0x04, 0x17
        /*003a*/ 	.short	(.L_1013 - .L_1012)
.L_1012:
        /*003c*/ 	.word	0x00000000
        /*0040*/ 	.short	0x0002
        /*0042*/ 	.short	0x0010
        /*0044*/ 	.byte	0x00, 0xf5, 0x21, 0x00


	//----- nvinfo : EIATTR_KPARAM_INFO
	.align		4
.L_1013:
        /*0048*/ 	.byte	0x04, 0x17
        /*004a*/ 	.short	(.L_1015 - .L_1014)
.L_1014:
        /*004c*/ 	.word	0x00000000
        /*0050*/ 	.short	0x0001
        /*0052*/ 	.short	0x0008
        /*0054*/ 	.byte	0x00, 0xf5, 0x21, 0x00


	//----- nvinfo : EIATTR_KPARAM_INFO
	.align		4
.L_1015:
        /*0058*/ 	.byte	0x04, 0x17
        /*005a*/ 	.short	(.L_1017 - .L_1016)
.L_1016:
        /*005c*/ 	.word	0x00000000
        /*0060*/ 	.short	0x0000
        /*0062*/ 	.short	0x0000
        /*0064*/ 	.byte	0x00, 0xf5, 0x21, 0x00


	//----- nvinfo : EIATTR_SPARSE_MMA_MASK
	.align		4
.L_1017:
        /*0068*/ 	.byte	0x03, 0x50
        /*006a*/ 	.short	0x0000


	//----- nvinfo : EIATTR_MAXREG_COUNT
	.align		4
        /*006c*/ 	.byte	0x03, 0x1b
        /*006e*/ 	.short	0x00ff


	//----- nvinfo : EIATTR_NUM_BARRIERS
	.align		4
        /*0070*/ 	.byte	0x02, 0x4c
        /*0072*/ 	.byte	0x01
	.zero		1


	//----- nvinfo : EIATTR_MERCURY_ISA_VERSION
	.align		4
        /*0074*/ 	.byte	0x03, 0x5f
        /*0076*/ 	.short	0x0101


	//----- nvinfo : EIATTR_VRC_CTA_INIT_COUNT
	.align		4
        /*0078*/ 	.byte	0x02, 0x4a
	.zero		1
	.zero		1


	//----- nvinfo : EIATTR_EXIT_INSTR_OFFSETS
	.align		4
        /*007c*/ 	.byte	0x04, 0x1c
        /*007e*/ 	.short	(.L_1019 - .L_1018)


	//   ....[0]....
.L_1018:
        /*0080*/ 	.word	0x00004db0


	//----- nvinfo : EIATTR_CBANK_PARAM_SIZE
	.align		4
.L_1019:
        /*0084*/ 	.byte	0x03, 0x19
        /*0086*/ 	.short	0x0030


	//----- nvinfo : EIATTR_PARAM_CBANK
	.align		4
        /*0088*/ 	.byte	0x04, 0x0a
        /*008a*/ 	.short	(.L_1021 - .L_1020)
	.align		4
.L_1020:
        /*008c*/ 	.word	index@(.nv.constant0.fused_nn_conv2d_cast_fixed_point_multiply_add_cast_fixed_point_multiply_add_cast_15119380522063600768__5_kernel0)
        /*0090*/ 	.short	0x0380
        /*0092*/ 	.short	0x0030


	//----- nvinfo : EIATTR_SW_WAR
	.align		4
.L_1021:
        /*0094*/ 	.byte	0x04, 0x36
        /*0096*/ 	.short	(.L_1023 - .L_1022)
.L_1022:
        /*0098*/ 	.word	0x00000008
.L_1023:


//--------------------- .nv.info.fused_nn_conv2d_cast_fixed_point_multiply_add_cast_nn_relu_cast_fixed_point_mult_18399029763786111876__10_kernel0 --------------------------
	.section	.nv.info.fused_nn_conv2d_cast_fixed_point_multiply_add_cast_nn_relu_cast_fixed_point_mult_18399029763786111876__10_kernel0,"",@"SHT_CUDA_INFO"
	.sectionflags	@""
	.align	4


	//----- nvinfo : EIATTR_CUDA_API_VERSION
	.align		4
        /*0000*/ 	.byte	0x04, 0x37
        /*0002*/ 	.short	(.L_1025 - .L_1024)
.L_1024:
        /*0004*/ 	.word	0x00000082


	//----- nvinfo : EIATTR_KPARAM_INFO
	.align		4
.L_1025:
        /*0008*/ 	.byte	0x04, 0x17
        /*000a*/ 	.short	(.L_1027 - .L_1026)
.L_1026:
        /*000c*/ 	.word	0x00000000
        /*0010*/ 	.short	0x0003
        /*0012*/ 	.short	0x0018
        /*0014*/ 	.byte	0x00, 0xf5, 0x21, 0x00


	//----- nvinfo : EIATTR_KPARAM_INFO
	.align		4
.L_1027:
        /*0018*/ 	.byte	0x04, 0x17
        /*001a*/ 	.short	(.L_1029 - .L_1028)
.L_1028:
        /*001c*/ 	.word	0x00000000
        /*0020*/ 	.short	0x0002
        /*0022*/ 	.short	0x0010
        /*0024*/ 	.byte	0x00, 0xf5, 0x21, 0x00


	//----- nvinfo : EIATTR_KPARAM_INFO
	.align		4
.L_1029:
        /*0028*/ 	.byte	0x04, 0x17
        /*002a*/ 	.short	(.L_1031 - .L_1030)
.L_1030:
        /*002c*/ 	.word	0x00000000
        /*0030*/ 	.short	0x0001
        /*0032*/ 	.short	0x0008
        /*0034*/ 	.byte	0x00, 0xf5, 0x21, 0x00


	//----- nvinfo : EIATTR_KPARAM_INFO
	.align		4
.L_1031:
        /*0038*/ 	.byte	0x04, 0x17
        /*003a*/ 	.short	(.L_1033 - .L_1032)
.L_1032:
        /*003c*/ 	.word	0x00000000
        /*0040*/ 	.short	0x0000
        /*0042*/ 	.short	0x0000
        /*0044*/ 	.byte	0x00, 0xf5, 0x21, 0x00


	//----- nvinfo : EIATTR_SPARSE_MMA_MASK
	.align		4
.L_1033:
        /*0048*/ 	.byte	0x03, 0x50
        /*004a*/ 	.short	0x0000


	//----- nvinfo : EIATTR_MAXREG_COUNT
	.align		4
        /*004c*/ 	.byte	0x03, 0x1b
        /*004e*/ 	.short	0x00ff


	//----- nvinfo : EIATTR_NUM_BARRIERS
	.align		4
        /*0050*/ 	.byte	0x02, 0x4c
        /*0052*/ 	.byte	0x01
	.zero		1


	//----- nvinfo : EIATTR_MERCURY_ISA_VERSION
	.align		4
        /*0054*/ 	.byte	0x03, 0x5f
        /*0056*/ 	.short	0x0101


	//----- nvinfo : EIATTR_VRC_CTA_INIT_COUNT
	.align		4
        /*0058*/ 	.byte	0x02, 0x4a
	.zero		1
	.zero		1


	//----- nvinfo : EIATTR_EXIT_INSTR_OFFSETS
	.align		4
        /*005c*/ 	.byte	0x04, 0x1c
        /*005e*/ 	.short	(.L_1035 - .L_1034)


	//   ....[0]....
.L_1034:
        /*0060*/ 	.word	0x000054d0


	//----- nvinfo : EIATTR_CRS_STACK_SIZE
	.align		4
.L_1035:
        /*0064*/ 	.byte	0x04, 0x1e
        /*0066*/ 	.short	(.L_1037 - .L_1036)
.L_1036:
        /*0068*/ 	.word	0x00000000


	//----- nvinfo : EIATTR_CBANK_PARAM_SIZE
	.align		4
.L_1037:
        /*006c*/ 	.byte	0x03, 0x19
        /*006e*/ 	.short	0x0020


	//----- nvinfo : EIATTR_PARAM_CBANK
	.align		4
        /*0070*/ 	.byte	0x04, 0x0a
        /*0072*/ 	.short	(.L_1039 - .L_1038)
	.align		4
.L_1038:
        /*0074*/ 	.word	index@(.nv.constant0.fused_nn_conv2d_cast_fixed_point_multiply_add_cast_nn_relu_cast_fixed_point_mult_18399029763786111876__10_kernel0)
        /*0078*/ 	.short	0x0380
        /*007a*/ 	.short	0x0020


	//----- nvinfo : EIATTR_SW_WAR
	.align		4
.L_1039:
        /*007c*/ 	.byte	0x04, 0x36
        /*007e*/ 	.short	(.L_1041 - .L_1040)
.L_1040:
        /*0080*/ 	.word	0x00000008
.L_1041:


//--------------------- .nv.info.fused_nn_conv2d_cast_fixed_point_multiply_add_cast_nn_relu_cast_fixed_point_mult_18399029763786111876__13_kernel0 --------------------------
	.section	.nv.info.fused_nn_conv2d_cast_fixed_point_multiply_add_cast_nn_relu_cast_fixed_point_mult_18399029763786111876__13_kernel0,"",@"SHT_CUDA_INFO"
	.sectionflags	@""
	.align	4


	//----- nvinfo : EIATTR_CUDA_API_VERSION
	.align		4
        /*0000*/ 	.byte	0x04, 0x37
        /*0002*/ 	.short	(.L_1043 - .L_1042)
.L_1042:
        /*0004*/ 	.word	0x00000082


	//----- nvinfo : EIATTR_KPARAM_INFO
	.align		4
.L_1043:
        /*0008*/ 	.byte	0x04, 0x17
        /*000a*/ 	.short	(.L_1045 - .L_1044)
.L_1044:
        /*000c*/ 	.word	0x00000000
        /*0010*/ 	.short	0x0003
        /*0012*/ 	.short	0x0018
        /*0014*/ 	.byte	0x00, 0xf5, 0x21, 0x00


	//----- nvinfo : EIATTR_KPARAM_INFO
	.align		4
.L_1045:
        /*0018*/ 	.byte	0x04, 0x17
        /*001a*/ 	.short	(.L_1047 - .L_1046)
.L_1046:
        /*001c*/ 	.word	0x00000000
        /*0020*/ 	.short	0x0002
        /*0022*/ 	.short	0x0010
        /*0024*/ 	.byte	0x00, 0xf5, 0x21, 0x00


	//----- nvinfo : EIATTR_KPARAM_INFO
	.align		4
.L_1047:
        /*0028*/ 	.byte	0x04, 0x17
        /*002a*/ 	.short	(.L_1049 - .L_1048)
.L_1048:
        /*002c*/ 	.word	0x00000000
        /*0030*/ 	.short	0x0001
        /*0032*/ 	.short	0x0008
        /*0034*/ 	.byte	0x00, 0xf5, 0x21, 0x00


	//----- nvinfo : EIATTR_KPARAM_INFO
	.align		4
.L_1049:
        /*0038*/ 	.byte	0x04, 0x17
        /*003a*/ 	.short	(.L_1051 - .L_1050)
.L_1050:
        /*003c*/ 	.word	0x00000000
        /*0040*/ 	.short	0x0000
        /*0042*/ 	.short	0x0000
        /*0044*/ 	.byte	0x00, 0xf5, 0x21, 0x00


	//----- nvinfo : EIATTR_SPARSE_MMA_MASK
	.align		4
.L_1051:
        /*0048*/ 	.byte	0x03, 0x50
        /*004a*/ 	.short	0x0000


	//----- nvinfo : EIATTR_MAXREG_COUNT
	.align		4
        /*004c*/ 	.byte	0x03, 0x1b
        /*004e*/ 	.short	0x00ff


	//----- nvinfo : EIATTR_NUM_BARRIERS
	.align		4
        /*0050*/ 	.byte	0x02, 0x4c
        /*0052*/ 	.byte	0x01
	.zero		1


	//----- nvinfo : EIATTR_MERCURY_ISA_VERSION
	.align		4
        /*0054*/ 	.byte	0x03, 0x5f
        /*0056*/ 	.short	0x0101


	//----- nvinfo : EIATTR_VRC_CTA_INIT_COUNT
	.align		4
        /*0058*/ 	.byte	0x02, 0x4a
	.zero		1
	.zero		1


	//----- nvinfo : EIATTR_EXIT_INSTR_OFFSETS
	.align		4
        /*005c*/ 	.byte	0x04, 0x1c
        /*005e*/ 	.short	(.L_1053 - .L_1052)


	//   ....[0]....
.L_1052:
        /*0060*/ 	.word	0x000036b0


	//----- nvinfo : EIATTR_CRS_STACK_SIZE
	.align		4
.L_1053:
        /*0064*/ 	.byte	0x04, 0x1e
        /*0066*/ 	.short	(.L_1055 - .L_1054)
.L_1054:
        /*0068*/ 	.word	0x00000000


	//----- nvinfo : EIATTR_CBANK_PARAM_SIZE
	.align		4
.L_1055:
        /*006c*/ 	.byte	0x03, 0x19
        /*006e*/ 	.short	0x0020


	//----- nvinfo : EIATTR_PARAM_CBANK
	.align		4
        /*0070*/ 	.byte	0x04, 0x0a
        /*0072*/ 	.short	(.L_1057 - .L_1056)
	.align		4
.L_1056:
        /*0074*/ 	.word	index@(.nv.constant0.fused_nn_conv2d_cast_fixed_point_multiply_add_cast_nn_relu_cast_fixed_point_mult_18399029763786111876__13_kernel0)
        /*0078*/ 	.short	0x0380
        /*007a*/ 	.short	0x0020


	//----- nvinfo : EIATTR_SW_WAR
	.align		4
.L_1057:
        /*007c*/ 	.byte	0x04, 0x36
        /*007e*/ 	.short	(.L_1059 - .L_1058)
.L_1058:
        /*0080*/ 	.word	0x00000008
.L_1059:


//--------------------- .nv.info.fused_nn_conv2d_cast_fixed_point_multiply_add_cast_fixed_point_multiply_add_cast_15119380522063600768__8_kernel0 --------------------------
	.section	.nv.info.fused_nn_conv2d_cast_fixed_point_multiply_add_cast_fixed_point_multiply_add_cast_15119380522063600768__8_kernel0,"",@"SHT_CUDA_INFO"
	.sectionflags	@""
	.align	4


	//----- nvinfo : EIATTR_CUDA_API_VERSION
	.align		4
        /*0000*/ 	.byte	0x04, 0x37
        /*0002*/ 	.short	(.L_1061 - .L_1060)
.L_1060:
        /*0004*/ 	.word	0x00000082


	//----- nvinfo : EIATTR_KPARAM_INFO
	.align		4
.L_1061:
        /*0008*/ 	.byte	0x04, 0x17
        /*000a*/ 	.short	(.L_1063 - .L_1062)
.L_1062:
        /*000c*/ 	.word	0x00000000
        /*0010*/ 	.short	0x0005
        /*0012*/ 	.short	0x0028
        /*0014*/ 	.byte	0x00, 0xf5, 0x21, 0x00


	//----- nvinfo : EIATTR_KPARAM_INFO
	.align		4
.L_1063:
        /*0018*/ 	.byte	0x04, 0x17
        /*001a*/ 	.short	(.L_1065 - .L_1064)
.L_1064:
        /*001c*/ 	.word	0x00000000
        /*0020*/ 	.short	0x0004
        /*0022*/ 	.short	0x0020
        /*0024*/ 	.byte	0x00, 0xf5, 0x21, 0x00


	//----- nvinfo : EIATTR_KPARAM_INFO
	.align		4
.L_1065:
        /*0028*/ 	.byte	0x04, 0x17
        /*002a*/ 	.short	(.L_1067 - .L_1066)
.L_1066:
        /*002c*/ 	.word	0x00000000
        /*0030*/ 	.short	0x0003
        /*0032*/ 	.short	0x0018
        /*0034*/ 	.byte	0x00, 0xf5, 0x21, 0x00


	//----- nvinfo : EIATTR_KPARAM_INFO
	.align		4
.L_1067:
        /*0038*/ 	.byte	0x04, 0x17
        /*003a*/ 	.short	(.L_1069 - .L_1068)
.L_1068:
        /*003c*/ 	.word	0x00000000
        /*0040*/ 	.short	0x0002
        /*0042*/ 	.short	0x0010
        /*0044*/ 	.byte	0x00, 0xf5, 0x21, 0x00


	//----- nvinfo : EIATTR_KPARAM_INFO
	.align		4
.L_1069:
        /*0048*/ 	.byte	0x04, 0x17
        /*004a*/ 	.short	(.L_1071 - .L_1070)
.L_1070:
        /*004c*/ 	.word	0x00000000
        /*0050*/ 	.short	0x0001
        /*0052*/ 	.short	0x0008
        /*0054*/ 	.byte	0x00, 0xf5, 0x21, 0x00


	//----- nvinfo : EIATTR_KPARAM_INFO
	.align		4
.L_1071:
        /*0058*/ 	.byte	0x04, 0x17
        /*005a*/ 	.short	(.L_1073 - .L_1072)
.L_1072:
        /*005c*/ 	.word	0x00000000
        /*0060*/ 	.short	0x0000
        /*0062*/ 	.short	0x0000
        /*0064*/ 	.byte	0x00, 0xf5, 0x21, 0x00


	//----- nvinfo : EIATTR_SPARSE_MMA_MASK
	.align		4
.L_1073:
        /*0068*/ 	.byte	0x03, 0x50
        /*006a*/ 	.short	0x0000


	//----- nvinfo : EIATTR_MAXREG_COUNT
	.align		4
        /*006c*/ 	.byte	0x03, 0x1b
        /*006e*/ 	.short	0x00ff


	//----- nvinfo : EIATTR_NUM_BARRIERS
	.align		4
        /*0070*/ 	.byte	0x02, 0x4c
        /*0072*/ 	.byte	0x01
	.zero		1


	//----- nvinfo : EIATTR_MERCURY_ISA_VERSION
	.align		4
        /*0074*/ 	.byte	0x03, 0x5f
        /*0076*/ 	.short	0x0101


	//----- nvinfo : EIATTR_VRC_CTA_INIT_COUNT
	.align		4
        /*0078*/ 	.byte	0x02, 0x4a
	.zero		1
	.zero		1


	//----- nvinfo : EIATTR_EXIT_INSTR_OFFSETS
	.align		4
        /*007c*/ 	.byte	0x04, 0x1c
        /*007e*/ 	.short	(.L_1075 - .L_1074)


	//   ....[0]....
.L_1074:
        /*0080*/ 	.word	0x00007dc0


	//----- nvinfo : EIATTR_CBANK_PARAM_SIZE
	.align		4
.L_1075:
        /*0084*/ 	.byte	0x03, 0x19
        /*0086*/ 	.short	0x0030


	//----- nvinfo : EIATTR_PARAM_CBANK
	.align		4
        /*0088*/ 	.byte	0x04, 0x0a
        /*008a*/ 	.short	(.L_1077 - .L_1076)
	.align		4
.L_1076:
        /*008c*/ 	.word	index@(.nv.constant0.fused_nn_conv2d_cast_fixed_point_multiply_add_cast_fixed_point_multiply_add_cast_15119380522063600768__8_kernel0)
        /*0090*/ 	.short	0x0380
        /*0092*/ 	.short	0x0030


	//----- nvinfo : EIATTR_SW_WAR
	.align		4
.L_1077:
        /*0094*/ 	.byte	0x04, 0x36
        /*0096*/ 	.short	(.L_1079 - .L_1078)
.L_1078:
        /*0098*/ 	.word	0x00000008
.L_1079:


//--------------------- .nv.info.fused_cast_fixed_point_multiply_clip_cast_kernel0 --------------------------
	.section	.nv.info.fused_cast_fixed_point_multiply_clip_cast_kernel0,"",@"SHT_CUDA_INFO"
	.sectionflags	@""
	.align	4


	//----- nvinfo : EIATTR_CUDA_API_VERSION
	.align		4
        /*0000*/ 	.byte	0x04, 0x37
        /*0002*/ 	.short	(.L_1081 - .L_1080)
.L_1080:
        /*0004*/ 	.word	0x00000082


	//----- nvinfo : EIATTR_KPARAM_INFO
	.align		4
.L_1081:
        /*0008*/ 	.byte	0x04, 0x17
        /*000a*/ 	.short	(.L_1083 - .L_1082)
.L_1082:
        /*000c*/ 	.word	0x00000000
        /*0010*/ 	.short	0x0001
        /*0012*/ 	.short	0x0008
        /*0014*/ 	.byte	0x00, 0xf5, 0x21, 0x00


	//----- nvinfo : EIATTR_KPARAM_INFO
	.align		4
.L_1083:
        /*0018*/ 	.byte	0x04, 0x17
        /*001a*/ 	.short	(.L_1085 - .L_1084)
.L_1084:
        /*001c*/ 	.word	0x00000000
        /*0020*/ 	.short	0x0000
        /*0022*/ 	.short	0x0000
        /*0024*/ 	.byte	0x00, 0xf5, 0x21, 0x00


	//----- nvinfo : EIATTR_SPARSE_MMA_MASK
	.align		4
.L_1085:
        /*0028*/ 	.byte	0x03, 0x50
        /*002a*/ 	.short	0x0000


	//----- nvinfo : EIATTR_MAXREG_COUNT
	.align		4
        /*002c*/ 	.byte	0x03, 0x1b
        /*002e*/ 	.short	0x00ff


	//----- nvinfo : EIATTR_MERCURY_ISA_VERSION
	.align		4
        /*0030*/ 	.byte	0x03, 0x5f
        /*0032*/ 	.short	0x0101


	//----- nvinfo : EIATTR_VRC_CTA_INIT_COUNT
	.align		4
        /*0034*/ 	.byte	0x02, 0x4a
	.zero		1
	.zero		1


	//----- nvinfo : EIATTR_EXIT_INSTR_OFFSETS
	.align		4
        /*0038*/ 	.byte	0x04, 0x1c
        /*003a*/ 	.short	(.L_1087 - .L_1086)


	//   ....[0]....
.L_1086:
        /*003c*/ 	.word	0x00000760


	//   ....[1]....
        /*0040*/ 	.word	0x000007f0


	//----- nvinfo : EIATTR_CBANK_PARAM_SIZE
	.align		4
.L_1087:
        /*0044*/ 	.byte	0x03, 0x19
        /*0046*/ 	.short	0x0010


	//----- nvinfo : EIATTR_PARAM_CBANK
	.align		4
        /*0048*/ 	.byte	0x04, 0x0a
        /*004a*/ 	.short	(.L_1089 - .L_1088)
	.align		4
.L_1088:
        /*004c*/ 	.word	index@(.nv.constant0.fused_cast_fixed_point_multiply_clip_cast_kernel0)
        /*0050*/ 	.short	0x0380
        /*0052*/ 	.short	0x0010


	//----- nvinfo : EIATTR_SW_WAR
	.align		4
.L_1089:
        /*0054*/ 	.byte	0x04, 0x36
        /*0056*/ 	.short	(.L_1091 - .L_1090)
.L_1090:
        /*0058*/ 	.word	0x00000008
.L_1091:


//--------------------- .nv.info.fused_nn_conv2d_cast_fixed_point_multiply_add_cast_nn_relu_cast_fixed_point_mult_18399029763786111876__2_kernel0 --------------------------
	.section	.nv.info.fused_nn_conv2d_cast_fixed_point_multiply_add_cast_nn_relu_cast_fixed_point_mult_18399029763786111876__2_kernel0,"",@"SHT_CUDA_INFO"
	.sectionflags	@""
	.align	4


	//----- nvinfo : EIATTR_CUDA_API_VERSION
	.align		4
        /*0000*/ 	.byte	0x04, 0x37
        /*0002*/ 	.short	(.L_1093 - .L_1092)
.L_1092:
        /*0004*/ 	.word	0x00000082


	//----- nvinfo : EIATTR_KPARAM_INFO
	.align		4
.L_1093:
        /*0008*/ 	.byte	0x04, 0x17
        /*000a*/ 	.short	(.L_1095 - .L_1094)
.L_1094:
        /*000c*/ 	.word	0x00000000
        /*0010*/ 	.short	0x0003
        /*0012*/ 	.short	0x0018
        /*0014*/ 	.byte	0x00, 0xf5, 0x21, 0x00


	//----- nvinfo : EIATTR_KPARAM_INFO
	.align		4
.L_1095:
        /*0018*/ 	.byte	0x04, 0x17
        /*001a*/ 	.short	(.L_1097 - .L_1096)
.L_1096:
        /*001c*/ 	.word	0x00000000
        /*0020*/ 	.short	0x0002
        /*0022*/ 	.short	0x0010
        /*0024*/ 	.byte	0x00, 0xf5, 0x21, 0x00


	//----- nvinfo : EIATTR_KPARAM_INFO
	.align		4
.L_1097:
        /*0028*/ 	.byte	0x04, 0x17
        /*002a*/ 	.short	(.L_1099 - .L_1098)
.L_1098:
        /*002c*/ 	.word	0x00000000
        /*0030*/ 	.short	0x0001
        /*0032*/ 	.short	0x0008
        /*0034*/ 	.byte	0x00, 0xf5, 0x21, 0x00


	//----- nvinfo : EIATTR_KPARAM_INFO
	.align		4
.L_1099:
        /*0038*/ 	.byte	0x04, 0x17
        /*003a*/ 	.short	(.L_1101 - .L_1100)
.L_1100:
        /*003c*/ 	.word	0x00000000
        /*0040*/ 	.short	0x0000
        /*0042*/ 	.short	0x0000
        /*0044*/ 	.byte	0x00, 0xf5, 0x21, 0x00


	//----- nvinfo : EIATTR_SPARSE_MMA_MASK
	.align		4
.L_1101:
        /*0048*/ 	.byte	0x03, 0x50
        /*004a*/ 	.short	0x0000


	//----- nvinfo : EIATTR_MAXREG_COUNT
	.align		4
        /*004c*/ 	.byte	0x03, 0x1b
        /*004e*/ 	.short	0x00ff


	//----- nvinfo : EIATTR_NUM_BARRIERS
	.align		4
        /*0050*/ 	.byte	0x02, 0x4c
        /*0052*/ 	.byte	0x01
	.zero		1


	//----- nvinfo : EIATTR_MERCURY_ISA_VERSION
	.align		4
        /*0054*/ 	.byte	0x03, 0x5f
        /*0056*/ 	.short	0x0101


	//----- nvinfo : EIATTR_VRC_CTA_INIT_COUNT
	.align		4
        /*0058*/ 	.byte	0x02, 0x4a
	.zero		1
	.zero		1


	//----- nvinfo : EIATTR_EXIT_INSTR_OFFSETS
	.align		4
        /*005c*/ 	.byte	0x04, 0x1c
        /*005e*/ 	.short	(.L_1103 - .L_1102)


	//   ....[0]....
.L_1102:
        /*0060*/ 	.word	0x000081a0


	//----- nvinfo : EIATTR_CRS_STACK_SIZE
	.align		4
.L_1103:
        /*0064*/ 	.byte	0x04, 0x1e
        /*0066*/ 	.short	(.L_1105 - .L_1104)
.L_1104:
        /*0068*/ 	.word	0x00000000


	//----- nvinfo : EIATTR_CBANK_PARAM_SIZE
	.align		4
.L_1105:
        /*006c*/ 	.byte	0x03, 0x19
        /*006e*/ 	.short	0x0020


	//----- nvinfo : EIATTR_PARAM_CBANK
	.align		4
        /*0070*/ 	.byte	0x04, 0x0a
        /*0072*/ 	.short	(.L_1107 - .L_1106)
	.align		4
.L_1106:
        /*0074*/ 	.word	index@(.nv.constant0.fused_nn_conv2d_cast_fixed_point_multiply_add_cast_nn_relu_cast_fixed_point_mult_18399029763786111876__2_kernel0)
        /*0078*/ 	.short	0x0380
        /*007a*/ 	.short	0x0020


	//----- nvinfo : EIATTR_SW_WAR
	.align		4
.L_1107:
        /*007c*/ 	.byte	0x04, 0x36
        /*007e*/ 	.short	(.L_1109 - .L_1108)
.L_1108:
        /*0080*/ 	.word	0x00000008
.L_1109:


//--------------------- .nv.info.fused_nn_conv2d_cast_fixed_point_multiply_add_cast_fixed_point_multiply_2_kernel0 --------------------------
	.section	.nv.info.fused_nn_conv2d_cast_fixed_point_multiply_add_cast_fixed_point_multiply_2_kernel0,"",@"SHT_CUDA_INFO"
	.sectionflags	@""
	.align	4


	//----- nvinfo : EIATTR_CUDA_API_VERSION
	.align		4
        /*0000*/ 	.byte	0x04, 0x37
        /*0002*/ 	.short	(.L_1111 - .L_1110)
.L_1110:
        /*0004*/ 	.word	0x00000082


	//----- nvinfo : EIATTR_KPARAM_INFO
	.align		4
.L_1111:
        /*0008*/ 	.byte	0x04, 0x17
        /*000a*/ 	.short	(.L_1113 - .L_1112)
.L_1112:
        /*000c*/ 	.word	0x00000000
        /*0010*/ 	.short	0x0003
        /*0012*/ 	.short	0x0018
        /*0014*/ 	.byte	0x00, 0xf5, 0x21, 0x00


	//----- nvinfo : EIATTR_KPARAM_INFO
	.align		4
.L_1113:
        /*0018*/ 	.byte	0x04, 0x17
        /*001a*/ 	.short	(.L_1115 - .L_1114)
.L_1114:
        /*001c*/ 	.word	0x00000000
        /*0020*/ 	.short	0x0002
        /*0022*/ 	.short	0x0010
        /*0024*/ 	.byte	0x00, 0xf5, 0x21, 0x00


	//----- nvinfo : EIATTR_KPARAM_INFO
	.align		4
.L_1115:
        /*0028*/ 	.byte	0x04, 0x17
        /*002a*/ 	.short	(.L_1117 - .L_1116)
.L_1116:
        /*002c*/ 	.word	0x00000000
        /*0030*/ 	.short	0x0001
        /*0032*/ 	.short	0x0008
        /*0034*/ 	.byte	0x00, 0xf5, 0x21, 0x00


	//----- nvinfo : EIATTR_KPARAM_INFO
	.align		4
.L_1117:
        /*0038*/ 	.byte	0x04, 0x17
        /*003a*/ 	.short	(.L_1119 - .L_1118)
.L_1118:
        /*003c*/ 	.word	0x00000000
        /*0040*/ 	.short	0x0000
        /*0042*/ 	.short	0x0000
        /*0044*/ 	.byte	0x00, 0xf5, 0x21, 0x00


	//----- nvinfo : EIATTR_SPARSE_MMA_MASK
	.align		4
.L_1119:
        /*0048*/ 	.byte	0x03, 0x50
        /*004a*/ 	.short	0x0000


	//----- nvinfo : EIATTR_MAXREG_COUNT
	.align		4
        /*004c*/ 	.byte	0x03, 0x1b
        /*004e*/ 	.short	0x00ff


	//----- nvinfo : EIATTR_NUM_BARRIERS
	.align		4
        /*0050*/ 	.byte	0x02, 0x4c
        /*0052*/ 	.byte	0x01
	.zero		1


	//----- nvinfo : EIATTR_MERCURY_ISA_VERSION
	.align		4
        /*0054*/ 	.byte	0x03, 0x5f
        /*0056*/ 	.short	0x0101


	//----- nvinfo : EIATTR_VRC_CTA_INIT_COUNT
	.align		4
        /*0058*/ 	.byte	0x02, 0x4a
	.zero		1
	.zero		1


	//----- nvinfo : EIATTR_EXIT_INSTR_OFFSETS
	.align		4
        /*005c*/ 	.byte	0x04, 0x1c
        /*005e*/ 	.short	(.L_1121 - .L_1120)


	//   ....[0]....
.L_1120:
        /*0060*/ 	.word	0x00005f80


	//----- nvinfo : EIATTR_CBANK_PARAM_SIZE
	.align		4
.L_1121:
        /*0064*/ 	.byte	0x03, 0x19
        /*0066*/ 	.short	0x0020


	//----- nvinfo : EIATTR_PARAM_CBANK
	.align		4
        /*0068*/ 	.byte	0x04, 0x0a
        /*006a*/ 	.short	(.L_1123 - .L_1122)
	.align		4
.L_1122:
        /*006c*/ 	.word	index@(.nv.constant0.fused_nn_conv2d_cast_fixed_point_multiply_add_cast_fixed_point_multiply_2_kernel0)
        /*0070*/ 	.short	0x0380
        /*0072*/ 	.short	0x0020


	//----- nvinfo : EIATTR_SW_WAR
	.align		4
.L_1123:
        /*0074*/ 	.byte	0x04, 0x36
        /*0076*/ 	.short	(.L_1125 - .L_1124)
.L_1124:
        /*0078*/ 	.word	0x00000008
.L_1125:


//--------------------- .nv.info.fused_nn_conv2d_cast_fixed_point_multiply_add_cast_nn_relu_cast_fixed_point_mult_18399029763786111876__7_kernel0 --------------------------
	.section	.nv.info.fused_nn_conv2d_cast_fixed_point_multiply_add_cast_nn_relu_cast_fixed_point_mult_18399029763786111876__7_kernel0,"",@"SHT_CUDA_INFO"
	.sectionflags	@""
	.align	4


	//----- nvinfo : EIATTR_CUDA_API_VERSION
	.align		4
        /*0000*/ 	.byte	0x04, 0x37
        /*0002*/ 	.short	(.L_1127 - .L_1126)
.L_1126:
        /*0004*/ 	.word	0x00000082


	//----- nvinfo : EIATTR_KPARAM_INFO
	.align		4
.L_1127:
        /*0008*/ 	.byte	0x04, 0x17
        /*000a*/ 	.short	(.L_1129 - .L_1128)
.L_1128:
        /*000c*/ 	.word	0x00000000
        /*0010*/ 	.short	0x0003
        /*0012*/ 	.short	0x0018
        /*0014*/ 	.byte	0x00, 0xf5, 0x21, 0x00


	//----- nvinfo : EIATTR_KPARAM_INFO
	.align		4
.L_1129:
        /*0018*/ 	.byte	0x04, 0x17
        /*001a*/ 	.short	(.L_1131 - .L_1130)
.L_1130:
        /*001c*/ 	.word	0x00000000
        /*0020*/ 	.short	0x0002
        /*0022*/ 	.short	0x0010
        /*0024*/ 	.byte	0x00, 0xf5, 0x21, 0x00


	//----- nvinfo : EIATTR_KPARAM_INFO
	.align		4
.L_1131:
        /*0028*/ 	.byte	0x04, 0x17
        /*002a*/ 	.short	(.L_1133 - .L_1132)
.L_1132:
        /*002c*/ 	.word	0x00000000
        /*0030*/ 	.short	0x0001
        /*0032*/ 	.short	0x0008
        /*0034*/ 	.byte	0x00, 0xf5, 0x21, 0x00


	//----- nvinfo : EIATTR_KPARAM_INFO
	.align		4
.L_1133:
        /*0038*/ 	.byte	0x04, 0x17
        /*003a*/ 	.short	(.L_1135 - .L_1134)
.L_1134:
        /*003c*/ 	.word	0x00000000
        /*0040*/ 	.short	0x0000
        /*0042*/ 	.short	0x0000
        /*0044*/ 	.byte	0x00, 0xf5, 0x21, 0x00


	//----- nvinfo : EIATTR_SPARSE_MMA_MASK
	.align		4
.L_1135:
        /*0048*/ 	.byte	0x03, 0x50
        /*004a*/ 	.short	0x0000


	//----- nvinfo : EIATTR_MAXREG_COUNT
	.align		4
        /*004c*/ 	.byte	0x03, 0x1b
        /*004e*/ 	.short	0x00ff


	//----- nvinfo : EIATTR_NUM_BARRIERS
	.align		4
        /*0050*/ 	.byte	0x02, 0x4c
        /*0052*/ 	.byte	0x01
	.zero		1


	//----- nvinfo : EIATTR_MERCURY_ISA_VERSION
	.align		4
        /*0054*/ 	.byte	0x03, 0x5f
        /*0056*/ 	.short	0x0101


	//----- nvinfo : EIATTR_VRC_CTA_INIT_COUNT
	.align		4
        /*0058*/ 	.byte	0x02, 0x4a
	.zero		1
	.zero		1


	//----- nvinfo : EIATTR_EXIT_INSTR_OFFSETS
	.align		4
        /*005c*/ 	.byte	0x04, 0x1c
        /*005e*/ 	.short	(.L_1137 - .L_1136)


	//   ....[0]....
.L_1136:
        /*0060*/ 	.word	0x00004d10


	//----- nvinfo : EIATTR_CRS_STACK_SIZE
	.align		4
.L_1137:
        /*0064*/ 	.byte	0x04, 0x1e
        /*0066*/ 	.short	(.L_1139 - .L_1138)
.L_1138:
        /*0068*/ 	.word	0x00000000


	//----- nvinfo : EIATTR_CBANK_PARAM_SIZE
	.align		4
.L_1139:
        /*006c*/ 	.byte	0x03, 0x19
        /*006e*/ 	.short	0x0020


	//----- nvinfo : EIATTR_PARAM_CBANK
	.align		4
        /*0070*/ 	.byte	0x04, 0x0a
        /*0072*/ 	.short	(.L_1141 - .L_1140)
	.align		4
.L_1140:
        /*0074*/ 	.word	index@(.nv.constant0.fused_nn_conv2d_cast_fixed_point_multiply_add_cast_nn_relu_cast_fixed_point_mult_18399029763786111876__7_kernel0)
        /*0078*/ 	.short	0x0380
        /*007a*/ 	.short	0x0020


	//----- nvinfo : EIATTR_SW_WAR
	.align		4
.L_1141:
        /*007c*/ 	.byte	0x04, 0x36
        /*007e*/ 	.short	(.L_1143 - .L_1142)
.L_1142:
        /*0080*/ 	.word	0x00000008
.L_1143:


//--------------------- .nv.info.fused_nn_conv2d_cast_fixed_point_multiply_add_cast_fixed_point_multiply_add_cast_12402219635377536017__2_kernel0 --------------------------
	.section	.nv.info.fused_nn_conv2d_cast_fixed_point_multiply_add_cast_fixed_point_multiply_add_cast_12402219635377536017__2_kernel0,"",@"SHT_CUDA_INFO"
	.sectionflags	@""
	.align	4


	//----- nvinfo : EIATTR_CUDA_API_VERSION
	.align		4
        /*0000*/ 	.byte	0x04, 0x37
        /*0002*/ 	.short	(.L_1145 - .L_1144)
.L_1144:
        /*0004*/ 	.word	0x00000082


	//----- nvinfo : EIATTR_KPARAM_INFO
	.align		4
.L_1145:
        /*0008*/ 	.byte	0x04, 0x17
        /*000a*/ 	.short	(.L_1147 - .L_1146)
.L_1146:
        /*000c*/ 	.word	0x00000000
        /*0010*/ 	.short	0x0005
        /*0012*/ 	.short	0x0028
        /*0014*/ 	.byte	0x00, 0xf5, 0x21, 0x00


	//----- nvinfo : EIATTR_KPARAM_INFO
	.align		4
.L_1147:
        /*0018*/ 	.byte	0x04, 0x17
        /*001a*/ 	.short	(.L_1149 - .L_1148)
.L_1148:
        /*001c*/ 	.word	0x00000000
        /*0020*/ 	.short	0x0004
        /*0022*/ 	.short	0x0020
        /*0024*/ 	.byte	0x00, 0xf5, 0x21, 0x00


	//----- nvinfo : EIATTR_KPARAM_INFO
	.align		4
.L_1149:
        /*0028*/ 	.byte	0x04, 0x17
        /*002a*/ 	.short	(.L_1151 - .L_1150)
.L_1150:
        /*002c*/ 	.word	0x00000000
        /*0030*/ 	.short	0x0003
        /*0032*/ 	.short	0x0018
        /*0034*/ 	.byte	0x00, 0xf5, 0x21, 0x00


	//----- nvinfo : EIATTR_KPARAM_INFO
	.align		4
.L_1151:
        /*0038*/ 	.byte	0x04, 0x17
        /*003a*/ 	.short	(.L_1153 - .L_1152)
.L_1152:
        /*003c*/ 	.word	0x00000000
        /*0040*/ 	.short	0x0002
        /*0042*/ 	.short	0x0010
        /*0044*/ 	.byte	0x00, 0xf5, 0x21, 0x00


	//----- nvinfo : EIATTR_KPARAM_INFO
	.align		4
.L_1153:
        /*0048*/ 	.byte	0x04, 0x17
        /*004a*/ 	.short	(.L_1155 - .L_1154)
.L_1154:
        /*004c*/ 	.word	0x00000000
        /*0050*/ 	.short	0x0001
        /*0052*/ 	.short	0x0008
        /*0054*/ 	.byte	0x00, 0xf5, 0x21, 0x00


	//----- nvinfo : EIATTR_KPARAM_INFO
	.align		4
.L_1155:
        /*0058*/ 	.byte	0x04, 0x17
        /*005a*/ 	.short	(.L_1157 - .L_1156)
.L_1156:
        /*005c*/ 	.word	0x00000000
        /*0060*/ 	.short	0x0000
        /*0062*/ 	.short	0x0000
        /*0064*/ 	.byte	0x00, 0xf5, 0x21, 0x00


	//----- nvinfo : EIATTR_SPARSE_MMA_MASK
	.align		4
.L_1157:
        /*0068*/ 	.byte	0x03, 0x50
        /*006a*/ 	.short	0x0000


	//----- nvinfo : EIATTR_MAXREG_COUNT
	.align		4
        /*006c*/ 	.byte	0x03, 0x1b
        /*006e*/ 	.short	0x00ff


	//----- nvinfo : EIATTR_NUM_BARRIERS
	.align		4
        /*0070*/ 	.byte	0x02, 0x4c
        /*0072*/ 	.byte	0x01
	.zero		1


	//----- nvinfo : EIATTR_MERCURY_ISA_VERSION
	.align		4
        /*0074*/ 	.byte	0x03, 0x5f
        /*0076*/ 	.short	0x0101


	//----- nvinfo : EIATTR_VRC_CTA_INIT_COUNT
	.align		4
        /*0078*/ 	.byte	0x02, 0x4a
	.zero		1
	.zero		1


	//----- nvinfo : EIATTR_EXIT_INSTR_OFFSETS
	.align		4
        /*007c*/ 	.byte	0x04, 0x1c
        /*007e*/ 	.short	(.L_1159 - .L_1158)


	//   ....[0]....
.L_1158:
        /*0080*/ 	.word	0x00007fc0


	//----- nvinfo : EIATTR_CBANK_PARAM_SIZE
	.align		4
.L_1159:
        /*0084*/ 	.byte	0x03, 0x19
        /*0086*/ 	.short	0x0030


	//----- nvinfo : EIATTR_PARAM_CBANK
	.align		4
        /*0088*/ 	.byte	0x04, 0x0a
        /*008a*/ 	.short	(.L_1161 - .L_1160)
	.align		4
.L_1160:
        /*008c*/ 	.word	index@(.nv.constant0.fused_nn_conv2d_cast_fixed_point_multiply_add_cast_fixed_point_multiply_add_cast_12402219635377536017__2_kernel0)
        /*0090*/ 	.short	0x0380
        /*0092*/ 	.short	0x0030


	//----- nvinfo : EIATTR_SW_WAR
	.align		4
.L_1161:
        /*0094*/ 	.byte	0x04, 0x36
        /*0096*/ 	.short	(.L_1163 - .L_1162)
.L_1162:
        /*0098*/ 	.word	0x00000008
.L_1163:


//--------------------- .nv.info.fused_nn_conv2d_cast_fixed_point_multiply_add_cast_fixed_point_multiply_add_cast_15119380522063600768__10_kernel0 --------------------------
	.section	.nv.info.fused_nn_conv2d_cast_fixed_point_multiply_add_cast_fixed_point_multiply_add_cast_15119380522063600768__10_kernel0,"",@"SHT_CUDA_INFO"
	.sectionflags	@""
	.align	4


	//----- nvinfo : EIATTR_CUDA_API_VERSION
	.align		4
        /*0000*/ 	.byte	0x04, 0x37
        /*0002*/ 	.short	(.L_1165 - .L_1164)
.L_1164:
        /*0004*/ 	.word	0x00000082


	//----- nvinfo : EIATTR_KPARAM_INFO
	.align		4
.L_1165:
        /*0008*/ 	.byte	0x04, 0x17
        /*000a*/ 	.short	(.L_1167 - .L_1166)
.L_1166:
        /*000c*/ 	.word	0x00000000
        /*0010*/ 	.short	0x0005
        /*0012*/ 	.short	0x0028
        /*0014*/ 	.byte	0x00, 0xf5, 0x21, 0x00


	//----- nvinfo : EIATTR_KPARAM_INFO
	.align		4
.L_1167:
        /*0018*/ 	.byte	0x04, 0x17
        /*001a*/ 	.short	(.L_1169 - .L_1168)
.L_1168:
        /*001c*/ 	.word	0x00000000
        /*0020*/ 	.short	0x0004
        /*0022*/ 	.short	0x0020
        /*0024*/ 	.byte	0x00, 0xf5, 0x21, 0x00


	//----- nvinfo : EIATTR_KPARAM_INFO
	.align		4
.L_1169:
        /*0028*/ 	.byte	0x04, 0x17
        /*002a*/ 	.short	(.L_1171 - .L_1170)
.L_1170:
        /*002c*/ 	.word	0x00000000
        /*0030*/ 	.short	0x0003
        /*0032*/ 	.short	0x0018
        /*0034*/ 	.byte	0x00, 0xf5, 0x21, 0x00


	//----- nvinfo : EIATTR_KPARAM_INFO
	.align		4
.L_1171:
        /*0038*/ 	.byte	0x04, 0x17
        /*003a*/ 	.short	(.L_1173 - .L_1172)
.L_1172:
        /*003c*/ 	.word	0x00000000
        /*0040*/ 	.short	0x0002
        /*0042*/ 	.short	0x0010
        /*0044*/ 	.byte	0x00, 0xf5, 0x21, 0x00


	//----- nvinfo : EIATTR_KPARAM_INFO
	.align		4
.L_1173:
        /*0048*/ 	.byte	0x04, 0x17
        /*004a*/ 	.short	(.L_1175 - .L_1174)
.L_1174:
        /*004c*/ 	.word	0x00000000
        /*0050*/ 	.short	0x0001
        /*0052*/ 	.short	0x0008
        /*0054*/ 	.byte	0x00, 0xf5, 0x21, 0x00


	//----- nvinfo : EIATTR_KPARAM_INFO
	.align		4
.L_1175:
        /*0058*/ 	.byte	0x04, 0x17
        /*005a*/ 	.short	(.L_1177 - .L_1176)
.L_1176:
        /*005c*/ 	.word	0x00000000
        /*0060*/ 	.short	0x0000
        /*0062*/ 	.short	0x0000
        /*0064*/ 	.byte	0x00, 0xf5, 0x21, 0x00


	//----- nvinfo : EIATTR_SPARSE_MMA_MASK
	.align		4
.L_1177:
        /*0068*/ 	.byte	0x03, 0x50
        /*006a*/ 	.short	0x0000


	//----- nvinfo : EIATTR_MAXREG_COUNT
	.align		4
        /*006c*/ 	.byte	0x03, 0x1b
        /*006e*/ 	.short	0x00ff


	//----- nvinfo : EIATTR_NUM_BARRIERS
	.align		4
        /*0070*/ 	.byte	0x02, 0x4c
        /*0072*/ 	.byte	0x01
	.zero		1


	//----- nvinfo : EIATTR_MERCURY_ISA_VERSION
	.align		4
        /*0074*/ 	.byte	0x03, 0x5f
        /*0076*/ 	.short	0x0101


	//----- nvinfo : EIATTR_VRC_CTA_INIT_COUNT
	.align		4
        /*0078*/ 	.byte	0x02, 0x4a
	.zero		1
	.zero		1


	//----- nvinfo : EIATTR_EXIT_INSTR_OFFSETS
	.align		4
        /*007c*/ 	.byte	0x04, 0x1c
        /*007e*/ 	.short	(.L_1179 - .L_1178)


	//   ....[0]....
.L_1178:
        /*0080*/ 	.word	0x000035c0


	//----- nvinfo : EIATTR_CBANK_PARAM_SIZE
	.align		4
.L_1179:
        /*0084*/ 	.byte	0x03, 0x19
        /*0086*/ 	.short	0x0030


	//----- nvinfo : EIATTR_PARAM_CBANK
	.align		4
        /*0088*/ 	.byte	0x04, 0x0a
        /*008a*/ 	.short	(.L_1181 - .L_1180)
	.align		4
.L_1180:
        /*008c*/ 	.word	index@(.nv.constant0.fused_nn_conv2d_cast_fixed_point_multiply_add_cast_fixed_point_multiply_add_cast_15119380522063600768__10_kernel0)
        /*0090*/ 	.short	0x0380
        /*0092*/ 	.short	0x0030


	//----- nvinfo : EIATTR_SW_WAR
	.align		4
.L_1181:
        /*0094*/ 	.byte	0x04, 0x36
        /*0096*/ 	.short	(.L_1183 - .L_1182)
.L_1182:
        /*0098*/ 	.word	0x00000008
.L_1183:


//--------------------- .nv.info.fused_cast_fixed_point_multiply_clip_cast_7_kernel0 --------------------------
	.section	.nv.info.fused_cast_fixed_point_multiply_clip_cast_7_kernel0,"",@"SHT_CUDA_INFO"
	.sectionflags	@""
	.align	4


	//----- nvinfo : EIATTR_CUDA_API_VERSION
	.align		4
        /*0000*/ 	.byte	0x04, 0x37
        /*0002*/ 	.short	(.L_1185 - .L_1184)
.L_1184:
        /*0004*/ 	.word	0x00000082


	//----- nvinfo : EIATTR_KPARAM_INFO
	.align		4
.L_1185:
        /*0008*/ 	.byte	0x04, 0x17
        /*000a*/ 	.short	(.L_1187 - .L_1186)
.L_1186:
        /*000c*/ 	.word	0x00000000
        /*0010*/ 	.short	0x0001
        /*0012*/ 	.short	0x0008
        /*0014*/ 	.byte	0x00, 0xf5, 0x21, 0x00


	//----- nvinfo : EIATTR_KPARAM_INFO
	.align		4
.L_1187:
        /*0018*/ 	.byte	0x04, 0x17
        /*001a*/ 	.short	(.L_1189 - .L_1188)
.L_1188:
        /*001c*/ 	.word	0x00000000
        /*0020*/ 	.short	0x0000
        /*0022*/ 	.short	0x0000
        /*0024*/ 	.byte	0x00, 0xf5, 0x21, 0x00


	//----- nvinfo : EIATTR_SPARSE_MMA_MASK
	.align		4
.L_1189:
        /*0028*/ 	.byte	0x03, 0x50
        /*002a*/ 	.short	0x0000


	//----- nvinfo : EIATTR_MAXREG_COUNT
	.align		4
        /*002c*/ 	.byte	0x03, 0x1b
        /*002e*/ 	.short	0x00ff


	//----- nvinfo : EIATTR_MERCURY_ISA_VERSION
	.align		4
        /*0030*/ 	.byte	0x03, 0x5f
        /*0032*/ 	.short	0x0101


	//----- nvinfo : EIATTR_VRC_CTA_INIT_COUNT
	.align		4
        /*0034*/ 	.byte	0x02, 0x4a
	.zero		1
	.zero		1


	//----- nvinfo : EIATTR_EXIT_INSTR_OFFSETS
	.align		4
        /*0038*/ 	.byte	0x04, 0x1c
        /*003a*/ 	.short	(.L_1191 - .L_1190)


	//   ....[0]....
.L_1190:
        /*003c*/ 	.word	0x00000f00


	//   ....[1]....
        /*0040*/ 	.word	0x00000f90


	//----- nvinfo : EIATTR_CBANK_PARAM_SIZE
	.align		4
.L_1191:
        /*0044*/ 	.byte	0x03, 0x19
        /*0046*/ 	.short	0x0010


	//----- nvinfo : EIATTR_PARAM_CBANK
	.align		4
        /*0048*/ 	.byte	0x04, 0x0a
        /*004a*/ 	.short	(.L_1193 - .L_1192)
	.align		4
.L_1192:
        /*004c*/ 	.word	index@(.nv.constant0.fused_cast_fixed_point_multiply_clip_cast_7_kernel0)
        /*0050*/ 	.short	0x0380
        /*0052*/ 	.short	0x0010


	//----- nvinfo : EIATTR_SW_WAR
	.align		4
.L_1193:
        /*0054*/ 	.byte	0x04, 0x36
        /*0056*/ 	.short	(.L_1195 - .L_1194)
.L_1194:
        /*0058*/ 	.word	0x00000008
.L_1195:


//--------------------- .nv.info.fused_nn_conv2d_cast_fixed_point_multiply_add_cast_fixed_point_multiply_add_cast_16086763325481941859__13_kernel0 --------------------------
	.section	.nv.info.fused_nn_conv2d_cast_fixed_point_multiply_add_cast_fixed_point_multiply_add_cast_16086763325481941859__13_kernel0,"",@"SHT_CUDA_INFO"
	.sectionflags	@""
	.align	4


	//----- nvinfo : EIATTR_CUDA_API_VERSION
	.align		4
        /*0000*/ 	.byte	0x04, 0x37
        /*0002*/ 	.short	(.L_1197 - .L_1196)
.L_1196:
        /*0004*/ 	.word	0x00000082


	//----- nvinfo : EIATTR_KPARAM_INFO
	.align		4
.L_1197:
        /*0008*/ 	.byte	0x04, 0x17
        /*000a*/ 	.short	(.L_1199 - .L_1198)
.L_1198:
        /*000c*/ 	.word	0x00000000
        /*0010*/ 	.short	0x0004
        /*0012*/ 	.short	0x0020
        /*0014*/ 	.byte	0x00, 0xf5, 0x21, 0x00


	//----- nvinfo : EIATTR_KPARAM_INFO
	.align		4
.L_1199:
        /*0018*/ 	.byte	0x04, 0x17
        /*001a*/ 	.short	(.L_1201 - .L_1200)
.L_1200:
        /*001c*/ 	.word	0x00000000
        /*0020*/ 	.short	0x0003
        /*0022*/ 	.short	0x0018
        /*0024*/ 	.byte	0x00, 0xf5, 0x21, 0x00


	//----- nvinfo : EIATTR_KPARAM_INFO
	.align		4
.L_1201:
        /*0028*/ 	.byte	0x04, 0x17
        /*002a*/ 	.short	(.L_1203 - .L_1202)
.L_1202:
        /*002c*/ 	.word	0x00000000
        /*0030*/ 	.short	0x0002
        /*0032*/ 	.short	0x0010
        /*0034*/ 	.byte	0x00, 0xf5, 0x21, 0x00


	//----- nvinfo : EIATTR_KPARAM_INFO
	.align		4
.L_1203:
        /*0038*/ 	.byte	0x04, 0x17
        /*003a*/ 	.short	(.L_1205 - .L_1204)
.L_1204:
        /*003c*/ 	.word	0x00000000
        /*0040*/ 	.short	0x0001
        /*0042*/ 	.short	0x0008
        /*0044*/ 	.byte	0x00, 0xf5, 0x21, 0x00


	//----- nvinfo : EIATTR_KPARAM_INFO
	.align		4
.L_1205:
        /*0048*/ 	.byte	0x04, 0x17
        /*004a*/ 	.short	(.L_1207 - .L_1206)
.L_1206:
        /*004c*/ 	.word	0x00000000
        /*0050*/ 	.short	0x0000
        /*0052*/ 	.short	0x0000
        /*0054*/ 	.byte	0x00, 0xf5, 0x21, 0x00


	//----- nvinfo : EIATTR_SPARSE_MMA_MASK
	.align		4
.L_1207:
        /*0058*/ 	.byte	0x03, 0x50
        /*005a*/ 	.short	0x0000


	//----- nvinfo : EIATTR_MAXREG_COUNT
	.align		4
        /*005c*/ 	.byte	0x03, 0x1b
        /*005e*/ 	.short	0x00ff


	//----- nvinfo : EIATTR_NUM_BARRIERS
	.align		4
        /*0060*/ 	.byte	0x02, 0x4c
        /*0062*/ 	.byte	0x01
	.zero		1


	//----- nvinfo : EIATTR_MERCURY_ISA_VERSION
	.align		4
        /*0064*/ 	.byte	0x03, 0x5f
        /*0066*/ 	.short	0x0101


	//----- nvinfo : EIATTR_VRC_CTA_INIT_COUNT
	.align		4
        /*0068*/ 	.byte	0x02, 0x4a
	.zero		1
	.zero		1


	//----- nvinfo : EIATTR_EXIT_INSTR_OFFSETS
	.align		4
        /*006c*/ 	.byte	0x04, 0x1c
        /*006e*/ 	.short	(.L_1209 - .L_1208)


	//   ....[0]....
.L_1208:
        /*0070*/ 	.word	0x00001d50


	//----- nvinfo : EIATTR_CBANK_PARAM_SIZE
	.align		4
.L_1209:
        /*0074*/ 	.byte	0x03, 0x19
        /*0076*/ 	.short	0x0028


	//----- nvinfo : EIATTR_PARAM_CBANK
	.align		4
        /*0078*/ 	.byte	0x04, 0x0a
        /*007a*/ 	.short	(.L_1211 - .L_1210)
	.align		4
.L_1210:
        /*007c*/ 	.word	index@(.nv.constant0.fused_nn_conv2d_cast_fixed_point_multiply_add_cast_fixed_point_multiply_add_cast_16086763325481941859__13_kernel0)
        /*0080*/ 	.short	0x0380
        /*0082*/ 	.short	0x0028


	//----- nvinfo : EIATTR_SW_WAR
	.align		4
.L_1211:
        /*0084*/ 	.byte	0x04, 0x36
        /*0086*/ 	.short	(.L_1213 - .L_1212)
.L_1212:
        /*0088*/ 	.word	0x00000008
.L_1213:


//--------------------- .nv.info.fused_nn_conv2d_cast_fixed_point_multiply_add_cast_fixed_point_multiply_add_cast_15119380522063600768__3_kernel0 --------------------------
	.section	.nv.info.fused_nn_conv2d_cast_fixed_point_multiply_add_cast_fixed_point_multiply_add_cast_15119380522063600768__3_kernel0,"",@"SHT_CUDA_INFO"
	.sectionflags	@""
	.align	4


	//----- nvinfo : EIATTR_CUDA_API_VERSION
	.align		4
        /*0000*/ 	.byte	0x04, 0x37
        /*0002*/ 	.short	(.L_1215 - .L_1214)
.L_1214:
        /*0004*/ 	.word	0x00000082


	//----- nvinfo : EIATTR_KPARAM_INFO
	.align		4
.L_1215:
        /*0008*/ 	.byte	0x04, 0x17
        /*000a*/ 	.short	(.L_1217 - .L_1216)
.L_1216:
        /*000c*/ 	.word	0x00000000
        /*0010*/ 	.short	0x0005
        /*0012*/ 	.short	0x0028
        /*0014*/ 	.byte	0x00, 0xf5, 0x21, 0x00


	//----- nvinfo : EIATTR_KPARAM_INFO
	.align		4
.L_1217:
        /*0018*/ 	.byte	0x04, 0x17
        /*001a*/ 	.short	(.L_1219 - .L_1218)
.L_1218:
        /*001c*/ 	.word	0x00000000
        /*0020*/ 	.short	0x0004
        /*0022*/ 	.short	0x0020
        /*0024*/ 	.byte	0x00, 0xf5, 0x21, 0x00


	//----- nvinfo : EIATTR_KPARAM_INFO
	.align		4
.L_1219:
        /*0028*/ 	.byte	0x04, 0x17
        /*002a*/ 	.short	(.L_1221 - .L_1220)
.L_1220:
        /*002c*/ 	.word	0x00000000
        /*0030*/ 	.short	0x0003
        /*0032*/ 	.short	0x0018
        /*0034*/ 	.byte	0x00, 0xf5, 0x21, 0x00


	//----- nvinfo : EIATTR_KPARAM_INFO
	.align		4
.L_1221:
        /*0038*/ 	.byte	0x04, 0x17
        /*003a*/ 	.short	(.L_1223 - .L_1222)
.L_1222:
        /*003c*/ 	.word	0x00000000
        /*0040*/ 	.short	0x0002
        /*0042*/ 	.short	0x0010
        /*0044*/ 	.byte	0x00, 0xf5, 0x21, 0x00


	//----- nvinfo : EIATTR_KPARAM_INFO
	.align		4
.L_1223:
        /*0048*/ 	.byte	0x04, 0x17
        /*004a*/ 	.short	(.L_1225 - .L_1224)
.L_1224:
        /*004c*/ 	.word	0x00000000
        /*0050*/ 	.short	0x0001
        /*0052*/ 	.short	0x0008
        /*0054*/ 	.byte	0x00, 0xf5, 0x21, 0x00


	//----- nvinfo : EIATTR_KPARAM_INFO
	.align		4
.L_1225:
        /*0058*/ 	.byte	0x04, 0x17
        /*005a*/ 	.short	(.L_1227 - .L_1226)
.L_1226:
        /*005c*/ 	.word	0x00000000
        /*0060*/ 	.short	0x0000
        /*0062*/ 	.short	0x0000
        /*0064*/ 	.byte	0x00, 0xf5, 0x21, 0x00


	//----- nvinfo : EIATTR_SPARSE_MMA_MASK
	.align		4
.L_1227:
        /*0068*/ 	.byte	0x03, 0x50
        /*006a*/ 	.short	0x0000


	//----- nvinfo : EIATTR_MAXREG_COUNT
	.align		4
        /*006c*/ 	.byte	0x03, 0x1b
        /*006e*/ 	.short	0x00ff


	//----- nvinfo : EIATTR_NUM_BARRIERS
	.align		4
        /*0070*/ 	.byte	0x02, 0x4c
        /*0072*/ 	.byte	0x01
	.zero		1


	//----- nvinfo : EIATTR_MERCURY_ISA_VERSION
	.align		4
        /*0074*/ 	.byte	0x03, 0x5f
        /*0076*/ 	.short	0x0101


	//----- nvinfo : EIATTR_VRC_CTA_INIT_COUNT
	.align		4
        /*0078*/ 	.byte	0x02, 0x4a
	.zero		1
	.zero		1


	//----- nvinfo : EIATTR_EXIT_INSTR_OFFSETS
	.align		4
        /*007c*/ 	.byte	0x04, 0x1c
        /*007e*/ 	.short	(.L_1229 - .L_1228)


	//   ....[0]....
.L_1228:
        /*0080*/ 	.word	0x00004ab0


	//----- nvinfo : EIATTR_CBANK_PARAM_SIZE
	.align		4
.L_1229:
        /*0084*/ 	.byte	0x03, 0x19
        /*0086*/ 	.short	0x0030


	//----- nvinfo : EIATTR_PARAM_CBANK
	.align		4
        /*0088*/ 	.byte	0x04, 0x0a
        /*008a*/ 	.short	(.L_1231 - .L_1230)
	.align		4
.L_1230:
        /*008c*/ 	.word	index@(.nv.constant0.fused_nn_conv2d_cast_fixed_point_multiply_add_cast_fixed_point_multiply_add_cast_15119380522063600768__3_kernel0)
        /*0090*/ 	.short	0x0380
        /*0092*/ 	.short	0x0030


	//----- nvinfo : EIATTR_SW_WAR
	.align		4
.L_1231:
        /*0094*/ 	.byte	0x04, 0x36
        /*0096*/ 	.short	(.L_1233 - .L_1232)
.L_1232:
        /*0098*/ 	.word	0x00000008
.L_1233:


//--------------------- .nv.info.fused_cast_fixed_point_multiply_clip_cast_9_kernel0 --------------------------
	.section	.nv.info.fused_cast_fixed_point_multiply_clip_cast_9_kernel0,"",@"SHT_CUDA_INFO"
	.sectionflags	@""
	.align	4


	//----- nvinfo : EIATTR_CUDA_API_VERSION
	.align		4
        /*0000*/ 	.byte	0x04, 0x37
        /*0002*/ 	.short	(.L_1235 - .L_1234)
.L_1234:
        /*0004*/ 	.word	0x00000082


	//----- nvinfo : EIATTR_KPARAM_INFO
	.align		4
.L_1235:
        /*0008*/ 	.byte	0x04, 0x17
        /*000a*/ 	.short	(.L_1237 - .L_1236)
.L_1236:
        /*000c*/ 	.word	0x00000000
        /*0010*/ 	.short	0x0001
        /*0012*/ 	.short	0x0008
        /*0014*/ 	.byte	0x00, 0xf5, 0x21, 0x00


	//----- nvinfo : EIATTR_KPARAM_INFO
	.align		4
.L_1237:
        /*0018*/ 	.byte	0x04, 0x17
        /*001a*/ 	.short	(.L_1239 - .L_1238)
.L_1238:
        /*001c*/ 	.word	0x00000000
        /*0020*/ 	.short	0x0000
        /*0022*/ 	.short	0x0000
        /*0024*/ 	.byte	0x00, 0xf5, 0x21, 0x00


	//----- nvinfo : EIATTR_SPARSE_MMA_MASK
	.align		4
.L_1239:
        /*0028*/ 	.byte	0x03, 0x50
        /*002a*/ 	.short	0x0000


	//----- nvinfo : EIATTR_MAXREG_COUNT
	.align		4
        /*002c*/ 	.byte	0x03, 0x1b
        /*002e*/ 	.short	0x00ff


	//----- nvinfo : EIATTR_MERCURY_ISA_VERSION
	.align		4
        /*0030*/ 	.byte	0x03, 0x5f
        /*0032*/ 	.short	0x0101


	//----- nvinfo : EIATTR_VRC_CTA_INIT_COUNT
	.align		4
        /*0034*/ 	.byte	0x02, 0x4a
	.zero		1
	.zero		1


	//----- nvinfo : EIATTR_EXIT_INSTR_OFFSETS
	.align		4
        /*0038*/ 	.byte	0x04, 0x1c
        /*003a*/ 	.short	(.L_1241 - .L_1240)


	//   ....[0]....
.L_1240:
        /*003c*/ 	.word	0x00001710


	//----- nvinfo : EIATTR_CBANK_PARAM_SIZE
	.align		4
.L_1241:
        /*0040*/ 	.byte	0x03, 0x19
        /*0042*/ 	.short	0x0010


	//----- nvinfo : EIATTR_PARAM_CBANK
	.align		4
        /*0044*/ 	.byte	0x04, 0x0a
        /*0046*/ 	.short	(.L_1243 - .L_1242)
	.align		4
.L_1242:
        /*0048*/ 	.word	index@(.nv.constant0.fused_cast_fixed_point_multiply_clip_cast_9_kernel0)
        /*004c*/ 	.short	0x0380
        /*004e*/ 	.short	0x0010


	//----- nvinfo : EIATTR_SW_WAR
	.align		4
.L_1243:
        /*0050*/ 	.byte	0x04, 0x36
        /*0052*/ 	.short	(.L_1245 - .L_1244)
.L_1244:
        /*0054*/ 	.word	0x00000008
.L_1245:


//--------------------- .nv.info.fused_nn_conv2d_cast_fixed_point_multiply_add_cast_nn_relu_cast_fixed_point_mult_18399029763786111876__9_kernel0 --------------------------
	.section	.nv.info.fused_nn_conv2d_cast_fixed_point_multiply_add_cast_nn_relu_cast_fixed_point_mult_18399029763786111876__9_kernel0,"",@"SHT_CUDA_INFO"
	.sectionflags	@""
	.align	4


	//----- nvinfo : EIATTR_CUDA_API_VERSION
	.align		4
        /*0000*/ 	.byte	0x04, 0x37
        /*0002*/ 	.short	(.L_1247 - .L_1246)
.L_1246:
        /*0004*/ 	.word	0x00000082


	//----- nvinfo : EIATTR_KPARAM_INFO
	.align		4
.L_1247:
        /*0008*/ 	.byte	0x04, 0x17
        /*000a*/ 	.short	(.L_1249 - .L_1248)
.L_1248:
        /*000c*/ 	.word	0x00000000
        /*0010*/ 	.short	0x0003
        /*0012*/ 	.short	0x0018
        /*0014*/ 	.byte	0x00, 0xf5, 0x21, 0x00


	//----- nvinfo : EIATTR_KPARAM_INFO
	.align		4
.L_1249:
        /*0018*/ 	.byte	0x04, 0x17
        /*001a*/ 	.short	(.L_1251 - .L_1250)
.L_1250:
        /*001c*/ 	.word	0x00000000
        /*0020*/ 	.short	0x0002
        /*0022*/ 	.short	0x0010
        /*0024*/ 	.byte	0x00, 0xf5, 0x21, 0x00


	//----- nvinfo : EIATTR_KPARAM_INFO
	.align		4
.L_1251:
        /*0028*/ 	.byte	0x04, 0x17
        /*002a*/ 	.short	(.L_1253 - .L_1252)
.L_1252:
        /*002c*/ 	.word	0x00000000
        /*0030*/ 	.short	0x0001
        /*0032*/ 	.short	0x0008
        /*0034*/ 	.byte	0x00, 0xf5, 0x21, 0x00


	//----- nvinfo : EIATTR_KPARAM_INFO
	.align		4
.L_1253:
        /*0038*/ 	.byte	0x04, 0x17
        /*003a*/ 	.short	(.L_1255 - .L_1254)
.L_1254:
        /*003c*/ 	.word	0x00000000
        /*0040*/ 	.short	0x0000
        /*0042*/ 	.short	0x0000
        /*0044*/ 	.byte	0x00, 0xf5, 0x21, 0x00


	//----- nvinfo : EIATTR_SPARSE_MMA_MASK
	.align		4
.L_1255:
        /*0048*/ 	.byte	0x03, 0x50
        /*004a*/ 	.short	0x0000


	//----- nvinfo : EIATTR_MAXREG_COUNT
	.align		4
        /*004c*/ 	.byte	0x03, 0x1b
        /*004e*/ 	.short	0x00ff


	//----- nvinfo : EIATTR_NUM_BARRIERS
	.align		4
        /*0050*/ 	.byte	0x02, 0x4c
        /*0052*/ 	.byte	0x01
	.zero		1


	//----- nvinfo : EIATTR_MERCURY_ISA_VERSION
	.align		4
        /*0054*/ 	.byte	0x03, 0x5f
        /*0056*/ 	.short	0x0101


	//----- nvinfo : EIATTR_VRC_CTA_INIT_COUNT
	.align		4
        /*0058*/ 	.byte	0x02, 0x4a
	.zero		1
	.zero		1


	//----- nvinfo : EIATTR_EXIT_INSTR_OFFSETS
	.align		4
        /*005c*/ 	.byte	0x04, 0x1c
        /*005e*/ 	.short	(.L_1257 - .L_1256)


	//   ....[0]....
.L_1256:
        /*0060*/ 	.word	0x000054d0


	//----- nvinfo : EIATTR_CRS_STACK_SIZE
	.align		4
.L_1257:
        /*0064*/ 	.byte	0x04, 0x1e
        /*0066*/ 	.short	(.L_1259 - .L_1258)
.L_1258:
        /*0068*/ 	.word	0x00000000


	//----- nvinfo : EIATTR_CBANK_PARAM_SIZE
	.align		4
.L_1259:
        /*006c*/ 	.byte	0x03, 0x19
        /*006e*/ 	.short	0x0020


	//----- nvinfo : EIATTR_PARAM_CBANK
	.align		4
        /*0070*/ 	.byte	0x04, 0x0a
        /*0072*/ 	.short	(.L_1261 - .L_1260)
	.align		4
.L_1260:
        /*0074*/ 	.word	index@(.nv.constant0.fused_nn_conv2d_cast_fixed_point_multiply_add_cast_nn_relu_cast_fixed_point_mult_18399029763786111876__9_kernel0)
        /*0078*/ 	.short	0x0380
        /*007a*/ 	.short	0x0020


	//----- nvinfo : EIATTR_SW_WAR
	.align		4
.L_1261:
        /*007c*/ 	.byte	0x04, 0x36
        /*007e*/ 	.short	(.L_1263 - .L_1262)
.L_1262:
        /*0080*/ 	.word	0x00000008
.L_1263:


//--------------------- .nv.info.fused_cast_fixed_point_multiply_clip_cast_6_kernel0 --------------------------
	.section	.nv.info.fused_cast_fixed_point_multiply_clip_cast_6_kernel0,"",@"SHT_CUDA_INFO"
	.sectionflags	@""
	.align	4


	//----- nvinfo : EIATTR_CUDA_API_VERSION
	.align		4
        /*0000*/ 	.byte	0x04, 0x37
        /*0002*/ 	.short	(.L_1265 - .L_1264)
.L_1264:
        /*0004*/ 	.word	0x00000082


	//----- nvinfo : EIATTR_KPARAM_INFO
	.align		4
.L_1265:
        /*0008*/ 	.byte	0x04, 0x17
        /*000a*/ 	.short	(.L_1267 - .L_1266)
.L_1266:
        /*000c*/ 	.word	0x00000000
        /*0010*/ 	.short	0x0001
        /*0012*/ 	.short	0x0008
        /*0014*/ 	.byte	0x00, 0xf5, 0x21, 0x00


	//----- nvinfo : EIATTR_KPARAM_INFO
	.align		4
.L_1267:
        /*0018*/ 	.byte	0x04, 0x17
        /*001a*/ 	.short	(.L_1269 - .L_1268)
.L_1268:
        /*001c*/ 	.word	0x00000000
        /*0020*/ 	.short	0x0000
        /*0022*/ 	.short	0x0000
        /*0024*/ 	.byte	0x00, 0xf5, 0x21, 0x00


	//----- nvinfo : EIATTR_SPARSE_MMA_MASK
	.align		4
.L_1269:
        /*0028*/ 	.byte	0x03, 0x50
        /*002a*/ 	.short	0x0000


	//----- nvinfo : EIATTR_MAXREG_COUNT
	.align		4
        /*002c*/ 	.byte	0x03, 0x1b
        /*002e*/ 	.short	0x00ff


	//----- nvinfo : EIATTR_MERCURY_ISA_VERSION
	.align		4
        /*0030*/ 	.byte	0x03, 0x5f
        /*0032*/ 	.short	0x0101


	//----- nvinfo : EIATTR_VRC_CTA_INIT_COUNT
	.align		4
        /*0034*/ 	.byte	0x02, 0x4a
	.zero		1
	.zero		1


	//----- nvinfo : EIATTR_EXIT_INSTR_OFFSETS
	.align		4
        /*0038*/ 	.byte	0x04, 0x1c
        /*003a*/ 	.short	(.L_1271 - .L_1270)


	//   ....[0]....
.L_1270:
        /*003c*/ 	.word	0x000001f0


	//----- nvinfo : EIATTR_CRS_STACK_SIZE
	.align		4
.L_1271:
        /*0040*/ 	.byte	0x04, 0x1e
        /*0042*/ 	.short	(.L_1273 - .L_1272)
.L_1272:
        /*0044*/ 	.word	0x00000000


	//----- nvinfo : EIATTR_CBANK_PARAM_SIZE
	.align		4
.L_1273:
        /*0048*/ 	.byte	0x03, 0x19
        /*004a*/ 	.short	0x0010


	//----- nvinfo : EIATTR_PARAM_CBANK
	.align		4
        /*004c*/ 	.byte	0x04, 0x0a
        /*004e*/ 	.short	(.L_1275 - .L_1274)
	.align		4
.L_1274:
        /*0050*/ 	.word	index@(.nv.constant0.fused_cast_fixed_point_multiply_clip_cast_6_kernel0)
        /*0054*/ 	.short	0x0380
        /*0056*/ 	.short	0x0010


	//----- nvinfo : EIATTR_SW_WAR
	.align		4
.L_1275:
        /*0058*/ 	.byte	0x04, 0x36
        /*005a*/ 	.short	(.L_1277 - .L_1276)
.L_1276:
        /*005c*/ 	.word	0x00000008
.L_1277:


//--------------------- .nv.info.fused_layout_transform_nn_batch_flatten_kernel0 --------------------------
	.section	.nv.info.fused_layout_transform_nn_batch_flatten_kernel0,"",@"SHT_CUDA_INFO"
	.sectionflags	@""
	.align	4


	//----- nvinfo : EIATTR_CUDA_API_VERSION
	.align		4
        /*0000*/ 	.byte	0x04, 0x37
        /*0002*/ 	.short	(.L_1279 - .L_1278)
.L_1278:
        /*0004*/ 	.word	0x00000082


	//----- nvinfo : EIATTR_KPARAM_INFO
	.align		4
.L_1279:
        /*0008*/ 	.byte	0x04, 0x17
        /*000a*/ 	.short	(.L_1281 - .L_1280)
.L_1280:
        /*000c*/ 	.word	0x00000000
        /*0010*/ 	.short	0x0001
        /*0012*/ 	.short	0x0008
        /*0014*/ 	.byte	0x00, 0xf5, 0x21, 0x00


	//----- nvinfo : EIATTR_KPARAM_INFO
	.align		4
.L_1281:
        /*0018*/ 	.byte	0x04, 0x17
        /*001a*/ 	.short	(.L_1283 - .L_1282)
.L_1282:
        /*001c*/ 	.word	0x00000000
        /*0020*/ 	.short	0x0000
        /*0022*/ 	.short	0x0000
        /*0024*/ 	.byte	0x00, 0xf5, 0x21, 0x00


	//----- nvinfo : EIATTR_SPARSE_MMA_MASK
	.align		4
.L_1283:
        /*0028*/ 	.byte	0x03, 0x50
        /*002a*/ 	.short	0x0000


	//----- nvinfo : EIATTR_MAXREG_COUNT
	.align		4
        /*002c*/ 	.byte	0x03, 0x1b
        /*002e*/ 	.short	0x00ff


	//----- nvinfo : EIATTR_MERCURY_ISA_VERSION
	.align		4
        /*0030*/ 	.byte	0x03, 0x5f
        /*0032*/ 	.short	0x0101


	//----- nvinfo : EIATTR_VRC_CTA_INIT_COUNT
	.align		4
        /*0034*/ 	.byte	0x02, 0x4a
	.zero		1
	.zero		1


	//----- nvinfo : EIATTR_EXIT_INSTR_OFFSETS
	.align		4
        /*0038*/ 	.byte	0x04, 0x1c
        /*003a*/ 	.short	(.L_1285 - .L_1284)


	//   ....[0]....
.L_1284:
        /*003c*/ 	.word	0x000000c0


	//----- nvinfo : EIATTR_CBANK_PARAM_SIZE
	.align		4
.L_1285:
        /*0040*/ 	.byte	0x03, 0x19
        /*0042*/ 	.short	0x0010


	//----- nvinfo : EIATTR_PARAM_CBANK
	.align		4
        /*0044*/ 	.byte	0x04, 0x0a
        /*0046*/ 	.short	(.L_1287 - .L_1286)
	.align		4
.L_1286:
        /*0048*/ 	.word	index@(.nv.constant0.fused_layout_transform_nn_batch_flatten_kernel0)
        /*004c*/ 	.short	0x0380
        /*004e*/ 	.short	0x0010


	//----- nvinfo : EIATTR_SW_WAR
	.align		4
.L_1287:
        /*0050*/ 	.byte	0x04, 0x36
        /*0052*/ 	.short	(.L_1289 - .L_1288)
.L_1288:
        /*0054*/ 	.word	0x00000008
.L_1289:


//--------------------- .nv.info.fused_cast_fixed_point_multiply_clip_cast_10_kernel0 --------------------------
	.section	.nv.info.fused_cast_fixed_point_multiply_clip_cast_10_kernel0,"",@"SHT_CUDA_INFO"
	.sectionflags	@""
	.align	4


	//----- nvinfo : EIATTR_CUDA_API_VERSION
	.align		4
        /*0000*/ 	.byte	0x04, 0x37
        /*0002*/ 	.short	(.L_1291 - .L_1290)
.L_1290:
        /*0004*/ 	.word	0x00000082


	//----- nvinfo : EIATTR_KPARAM_INFO
	.align		4
.L_1291:
        /*0008*/ 	.byte	0x04, 0x17
        /*000a*/ 	.short	(.L_1293 - .L_1292)
.L_1292:
        /*000c*/ 	.word	0x00000000
        /*0010*/ 	.short	0x0001
        /*0012*/ 	.short	0x0008
        /*0014*/ 	.byte	0x00, 0xf5, 0x21, 0x00


	//----- nvinfo : EIATTR_KPARAM_INFO
	.align		4
.L_1293:
        /*0018*/ 	.byte	0x04, 0x17
        /*001a*/ 	.short	(.L_1295 - .L_1294)
.L_1294:
        /*001c*/ 	.word	0x00000000
        /*0020*/ 	.short	0x0000
        /*0022*/ 	.short	0x0000
        /*0024*/ 	.byte	0x00, 0xf5, 0x21, 0x00


	//----- nvinfo : EIATTR_SPARSE_MMA_MASK
	.align		4
.L_1295:
        /*0028*/ 	.byte	0x03, 0x50
        /*002a*/ 	.short	0x0000


	//----- nvinfo : EIATTR_MAXREG_COUNT
	.align		4
        /*002c*/ 	.byte	0x03, 0x1b
        /*002e*/ 	.short	0x00ff


	//----- nvinfo : EIATTR_MERCURY_ISA_VERSION
	.align		4
        /*0030*/ 	.byte	0x03, 0x5f
        /*0032*/ 	.short	0x0101


	//----- nvinfo : EIATTR_VRC_CTA_INIT_COUNT
	.align		4
        /*0034*/ 	.byte	0x02, 0x4a
	.zero		1
	.zero		1


	//----- nvinfo : EIATTR_EXIT_INSTR_OFFSETS
	.align		4
        /*0038*/ 	.byte	0x04, 0x1c
        /*003a*/ 	.short	(.L_1297 - .L_1296)


	//   ....[0]....
.L_1296:
        /*003c*/ 	.word	0x00001710


	//----- nvinfo : EIATTR_CBANK_PARAM_SIZE
	.align		4
.L_1297:
        /*0040*/ 	.byte	0x03, 0x19
        /*0042*/ 	.short	0x0010


	//----- nvinfo : EIATTR_PARAM_CBANK
	.align		4
        /*0044*/ 	.byte	0x04, 0x0a
        /*0046*/ 	.short	(.L_1299 - .L_1298)
	.align		4
.L_1298:
        /*0048*/ 	.word	index@(.nv.constant0.fused_cast_fixed_point_multiply_clip_cast_10_kernel0)
        /*004c*/ 	.short	0x0380
        /*004e*/ 	.short	0x0010


	//----- nvinfo : EIATTR_SW_WAR
	.align		4
.L_1299:
        /*0050*/ 	.byte	0x04, 0x36
        /*0052*/ 	.short	(.L_1301 - .L_1300)
.L_1300:
        /*0054*/ 	.word	0x00000008
.L_1301:


//--------------------- .nv.info.fused_cast_fixed_point_multiply_clip_cast_3_kernel0 --------------------------
	.section	.nv.info.fused_cast_fixed_point_multiply_clip_cast_3_kernel0,"",@"SHT_CUDA_INFO"
	.sectionflags	@""
	.align	4


	//----- nvinfo : EIATTR_CUDA_API_VERSION
	.align		4
        /*0000*/ 	.byte	0x04, 0x37
        /*0002*/ 	.short	(.L_1303 - .L_1302)
.L_1302:
        /*0004*/ 	.word	0x00000082


	//----- nvinfo : EIATTR_KPARAM_INFO
	.align		4
.L_1303:
        /*0008*/ 	.byte	0x04, 0x17
        /*000a*/ 	.short	(.L_1305 - .L_1304)
.L_1304:
        /*000c*/ 	.word	0x00000000
        /*0010*/ 	.short	0x0001
        /*0012*/ 	.short	0x0008
        /*0014*/ 	.byte	0x00, 0xf5, 0x21, 0x00


	//----- nvinfo : EIATTR_KPARAM_INFO
	.align		4
.L_1305:
        /*0018*/ 	.byte	0x04, 0x17
        /*001a*/ 	.short	(.L_1307 - .L_1306)
.L_1306:
        /*001c*/ 	.word	0x00000000
        /*0020*/ 	.short	0x0000
        /*0022*/ 	.short	0x0000
        /*0024*/ 	.byte	0x00, 0xf5, 0x21, 0x00


	//----- nvinfo : EIATTR_SPARSE_MMA_MASK
	.align		4
.L_1307:
        /*0028*/ 	.byte	0x03, 0x50
        /*002a*/ 	.short	0x0000


	//----- nvinfo : EIATTR_MAXREG_COUNT
	.align		4
        /*002c*/ 	.byte	0x03, 0x1b
        /*002e*/ 	.short	0x00ff


	//----- nvinfo : EIATTR_MERCURY_ISA_VERSION
	.align		4
        /*0030*/ 	.byte	0x03, 0x5f
        /*0032*/ 	.short	0x0101


	//----- nvinfo : EIATTR_VRC_CTA_INIT_COUNT
	.align		4
        /*0034*/ 	.byte	0x02, 0x4a
	.zero		1
	.zero		1


	//----- nvinfo : EIATTR_EXIT_INSTR_OFFSETS
	.align		4
        /*0038*/ 	.byte	0x04, 0x1c
        /*003a*/ 	.short	(.L_1309 - .L_1308)


	//   ....[0]....
.L_1308:
        /*003c*/ 	.word	0x00000f00


	//   ....[1]....
        /*0040*/ 	.word	0x00000f90


	//----- nvinfo : EIATTR_CBANK_PARAM_SIZE
	.align		4
.L_1309:
        /*0044*/ 	.byte	0x03, 0x19
        /*0046*/ 	.short	0x0010


	//----- nvinfo : EIATTR_PARAM_CBANK
	.align		4
        /*0048*/ 	.byte	0x04, 0x0a
        /*004a*/ 	.short	(.L_1311 - .L_1310)
	.align		4
.L_1310:
        /*004c*/ 	.word	index@(.nv.constant0.fused_cast_fixed_point_multiply_clip_cast_3_kernel0)
        /*0050*/ 	.short	0x0380
        /*0052*/ 	.short	0x0010


	//----- nvinfo : EIATTR_SW_WAR
	.align		4
.L_1311:
        /*0054*/ 	.byte	0x04, 0x36
        /*0056*/ 	.short	(.L_1313 - .L_1312)
.L_1312:
        /*0058*/ 	.word	0x00000008
.L_1313:


//--------------------- .nv.info.fused_nn_dense_add_kernel0 --------------------------
	.section	.nv.info.fused_nn_dense_add_kernel0,"",@"SHT_CUDA_INFO"
	.sectionflags	@""
	.align	4


	//----- nvinfo : EIATTR_CUDA_API_VERSION
	.align		4
        /*0000*/ 	.byte	0x04, 0x37
        /*0002*/ 	.short	(.L_1315 - .L_1314)
.L_1314:
        /*0004*/ 	.word	0x00000082


	//----- nvinfo : EIATTR_KPARAM_INFO
	.align		4
.L_1315:
        /*0008*/ 	.byte	0x04, 0x17
        /*000a*/ 	.short	(.L_1317 - .L_1316)
.L_1316:
        /*000c*/ 	.word	0x00000000
        /*0010*/ 	.short	0x0003
        /*0012*/ 	.short	0x0018
        /*0014*/ 	.byte	0x00, 0xf5, 0x21, 0x00


	//----- nvinfo : EIATTR_KPARAM_INFO
	.align		4
.L_1317:
        /*0018*/ 	.byte	0x04, 0x17
        /*001a*/ 	.short	(.L_1319 - .L_1318)
.L_1318:
        /*001c*/ 	.word	0x00000000
        /*0020*/ 	.short	0x0002
        /*0022*/ 	.short	0x0010
        /*0024*/ 	.byte	0x00, 0xf5, 0x21, 0x00


	//----- nvinfo : EIATTR_KPARAM_INFO
	.align		4
.L_1319:
        /*0028*/ 	.byte	0x04, 0x17
        /*002a*/ 	.short	(.L_1321 - .L_1320)
.L_1320:
        /*002c*/ 	.word	0x00000000
        /*0030*/ 	.short	0x0001
        /*0032*/ 	.short	0x0008
        /*0034*/ 	.byte	0x00, 0xf5, 0x21, 0x00


	//----- nvinfo : EIATTR_KPARAM_INFO
	.align		4
.L_1321:
        /*0038*/ 	.byte	0x04, 0x17
        /*003a*/ 	.short	(.L_1323 - .L_1322)
.L_1322:
        /*003c*/ 	.word	0x00000000
        /*0040*/ 	.short	0x0000
        /*0042*/ 	.short	0x0000
        /*0044*/ 	.byte	0x00, 0xf5, 0x21, 0x00


	//----- nvinfo : EIATTR_SPARSE_MMA_MASK
	.align		4
.L_1323:
        /*0048*/ 	.byte	0x03, 0x50
        /*004a*/ 	.short	0x0000


	//----- nvinfo : EIATTR_WMMA_USED
	.align		4
        /*004c*/ 	.byte	0x01, 0x2b
	.zero		2


	//----- nvinfo : EIATTR_MAXREG_COUNT
	.align		4
        /*0050*/ 	.byte	0x03, 0x1b
        /*0052*/ 	.short	0x00ff


	//----- nvinfo : EIATTR_NUM_BARRIERS
	.align		4
        /*0054*/ 	.byte	0x02, 0x4c
        /*0056*/ 	.byte	0x01
	.zero		1


	//----- nvinfo : EIATTR_MERCURY_ISA_VERSION
	.align		4
        /*0058*/ 	.byte	0x03, 0x5f
        /*005a*/ 	.short	0x0101


	//----- nvinfo : EIATTR_VRC_CTA_INIT_COUNT
	.align		4
        /*005c*/ 	.byte	0x02, 0x4a
	.zero		1
	.zero		1


	//----- nvinfo : EIATTR_EXIT_INSTR_OFFSETS
	.align		4
        /*0060*/ 	.byte	0x04, 0x1c
        /*0062*/ 	.short	(.L_1325 - .L_1324)


	//   ....[0]....
.L_1324:
        /*0064*/ 	.word	0x00000a70


	//----- nvinfo : EIATTR_CBANK_PARAM_SIZE
	.align		4
.L_1325:
        /*0068*/ 	.byte	0x03, 0x19
        /*006a*/ 	.short	0x0020


	//----- nvinfo : EIATTR_PARAM_CBANK
	.align		4
        /*006c*/ 	.byte	0x04, 0x0a
        /*006e*/ 	.short	(.L_1327 - .L_1326)
	.align		4
.L_1326:
        /*0070*/ 	.word	index@(.nv.constant0.fused_nn_dense_add_kernel0)
        /*0074*/ 	.short	0x0380
        /*0076*/ 	.short	0x0020


	//----- nvinfo : EIATTR_SW_WAR
	.align		4
.L_1327:
        /*0078*/ 	.byte	0x04, 0x36
        /*007a*/ 	.short	(.L_1329 - .L_1328)
.L_1328:
        /*007c*/ 	.word	0x00000008
.L_1329:


//--------------------- .nv.info.fused_nn_conv2d_cast_fixed_point_multiply_add_cast_nn_relu_cast_fixed_point_mult_18399029763786111876__1_kernel0 --------------------------
	.section	.nv.info.fused_nn_conv2d_cast_fixed_point_multiply_add_cast_nn_relu_cast_fixed_point_mult_18399029763786111876__1_kernel0,"",@"SHT_CUDA_INFO"
	.sectionflags	@""
	.align	4


	//----- nvinfo : EIATTR_CUDA_API_VERSION
	.align		4
        /*0000*/ 	.byte	0x04, 0x37
        /*0002*/ 	.short	(.L_1331 - .L_1330)
.L_1330:
        /*0004*/ 	.word	0x00000082


	//----- nvinfo : EIATTR_KPARAM_INFO
	.align		4
.L_1331:
        /*0008*/ 	.byte	0x04, 0x17
        /*000a*/ 	.short	(.L_1333 - .L_1332)
.L_1332:
        /*000c*/ 	.word	0x00000000
        /*0010*/ 	.short	0x0003
        /*0012*/ 	.short	0x0018
        /*0014*/ 	.byte	0x00, 0xf5, 0x21, 0x00


	//----- nvinfo : EIATTR_KPARAM_INFO
	.align		4
.L_1333:
        /*0018*/ 	.byte	0x04, 0x17
        /*001a*/ 	.short	(.L_1335 - .L_1334)
.L_1334:
        /*001c*/ 	.word	0x00000000
        /*0020*/ 	.short	0x0002
        /*0022*/ 	.short	0x0010
        /*0024*/ 	.byte	0x00, 0xf5, 0x21, 0x00


	//----- nvinfo : EIATTR_KPARAM_INFO
	.align		4
.L_1335:
        /*0028*/ 	.byte	0x04, 0x17
        /*002a*/ 	.short	(.L_1337 - .L_1336)
.L_1336:
        /*002c*/ 	.word	0x00000000
        /*0030*/ 	.short	0x0001
        /*0032*/ 	.short	0x0008
        /*0034*/ 	.byte	0x00, 0xf5, 0x21, 0x00


	//----- nvinfo : EIATTR_KPARAM_INFO
	.align		4
.L_1337:
        /*0038*/ 	.byte	0x04, 0x17
        /*003a*/ 	.short	(.L_1339 - .L_1338)
.L_1338:
        /*003c*/ 	.word	0x00000000
        /*0040*/ 	.short	0x0000
        /*0042*/ 	.short	0x0000
        /*0044*/ 	.byte	0x00, 0xf5, 0x21, 0x00


	//----- nvinfo : EIATTR_SPARSE_MMA_MASK
	.align		4
.L_1339:
        /*0048*/ 	.byte	0x03, 0x50
        /*004a*/ 	.short	0x0000


	//----- nvinfo : EIATTR_MAXREG_COUNT
	.align		4
        /*004c*/ 	.byte	0x03, 0x1b
        /*004e*/ 	.short	0x00ff


	//----- nvinfo : EIATTR_NUM_BARRIERS
	.align		4
        /*0050*/ 	.byte	0x02, 0x4c
        /*0052*/ 	.byte	0x01
	.zero		1


	//----- nvinfo : EIATTR_MERCURY_ISA_VERSION
	.align		4
        /*0054*/ 	.byte	0x03, 0x5f
        /*0056*/ 	.short	0x0101


	//----- nvinfo : EIATTR_VRC_CTA_INIT_COUNT
	.align		4
        /*0058*/ 	.byte	0x02, 0x4a
	.zero		1
	.zero		1


	//----- nvinfo : EIATTR_EXIT_INSTR_OFFSETS
	.align		4
        /*005c*/ 	.byte	0x04, 0x1c
        /*005e*/ 	.short	(.L_1341 - .L_1340)


	//   ....[0]....
.L_1340:
        /*0060*/ 	.word	0x000081a0


	//----- nvinfo : EIATTR_CRS_STACK_SIZE
	.align		4
.L_1341:
        /*0064*/ 	.byte	0x04, 0x1e
        /*0066*/ 	.short	(.L_1343 - .L_1342)
.L_1342:
        /*0068*/ 	.word	0x00000000


	//----- nvinfo : EIATTR_CBANK_PARAM_SIZE
	.align		4
.L_1343:
        /*006c*/ 	.byte	0x03, 0x19
        /*006e*/ 	.short	0x0020


	//----- nvinfo : EIATTR_PARAM_CBANK
	.align		4
        /*0070*/ 	.byte	0x04, 0x0a
        /*0072*/ 	.short	(.L_1345 - .L_1344)
	.align		4
.L_1344:
        /*0074*/ 	.word	index@(.nv.constant0.fused_nn_conv2d_cast_fixed_point_multiply_add_cast_nn_relu_cast_fixed_point_mult_18399029763786111876__1_kernel0)
        /*0078*/ 	.short	0x0380
        /*007a*/ 	.short	0x0020


	//----- nvinfo : EIATTR_SW_WAR
	.align		4
.L_1345:
        /*007c*/ 	.byte	0x04, 0x36
        /*007e*/ 	.short	(.L_1347 - .L_1346)
.L_1346:
        /*0080*/ 	.word	0x00000008
.L_1347:


//--------------------- .nv.info.fused_nn_conv2d_cast_fixed_point_multiply_add_cast_fixed_point_multiply_1_kernel0 --------------------------
	.section	.nv.info.fused_nn_conv2d_cast_fixed_point_multiply_add_cast_fixed_point_multiply_1_kernel0,"",@"SHT_CUDA_INFO"
	.sectionflags	@""
	.align	4


	//----- nvinfo : EIATTR_CUDA_API_VERSION
	.align		4
        /*0000*/ 	.byte	0x04, 0x37
        /*0002*/ 	.short	(.L_1349 - .L_1348)
.L_1348:
        /*0004*/ 	.word	0x00000082


	//----- nvinfo : EIATTR_KPARAM_INFO
	.align		4
.L_1349:
        /*0008*/ 	.byte	0x04, 0x17
        /*000a*/ 	.short	(.L_1351 - .L_1350)
.L_1350:
        /*000c*/ 	.word	0x00000000
        /*0010*/ 	.short	0x0003
        /*0012*/ 	.short	0x0018
        /*0014*/ 	.byte	0x00, 0xf5, 0x21, 0x00


	//----- nvinfo : EIATTR_KPARAM_INFO
	.align		4
.L_1351:
        /*0018*/ 	.byte	0x04, 0x17
        /*001a*/ 	.short	(.L_1353 - .L_1352)
.L_1352:
        /*001c*/ 	.word	0x00000000
        /*0020*/ 	.short	0x0002
        /*0022*/ 	.short	0x0010
        /*0024*/ 	.byte	0x00, 0xf5, 0x21, 0x00


	//----- nvinfo : EIATTR_KPARAM_INFO
	.align		4
.L_1353:
        /*0028*/ 	.byte	0x04, 0x17
        /*002a*/ 	.short	(.L_1355 - .L_1354)
.L_1354:
        /*002c*/ 	.word	0x00000000
        /*0030*/ 	.short	0x0001
        /*0032*/ 	.short	0x0008
        /*0034*/ 	.byte	0x00, 0xf5, 0x21, 0x00


	//----- nvinfo : EIATTR_KPARAM_INFO
	.align		4
.L_1355:
        /*0038*/ 	.byte	0x04, 0x17
        /*003a*/ 	.short	(.L_1357 - .L_1356)
.L_1356:
        /*003c*/ 	.word	0x00000000
        /*0040*/ 	.short	0x0000
        /*0042*/ 	.short	0x0000
        /*0044*/ 	.byte	0x00, 0xf5, 0x21, 0x00


	//----- nvinfo : EIATTR_SPARSE_MMA_MASK
	.align		4
.L_1357:
        /*0048*/ 	.byte	0x03, 0x50
        /*004a*/ 	.short	0x0000


	//----- nvinfo : EIATTR_MAXREG_COUNT
	.align		4
        /*004c*/ 	.byte	0x03, 0x1b
        /*004e*/ 	.short	0x00ff


	//----- nvinfo : EIATTR_NUM_BARRIERS
	.align		4
        /*0050*/ 	.byte	0x02, 0x4c
        /*0052*/ 	.byte	0x01
	.zero		1


	//----- nvinfo : EIATTR_MERCURY_ISA_VERSION
	.align		4
        /*0054*/ 	.byte	0x03, 0x5f
        /*0056*/ 	.short	0x0101


	//----- nvinfo : EIATTR_VRC_CTA_INIT_COUNT
	.align		4
        /*0058*/ 	.byte	0x02, 0x4a
	.zero		1
	.zero		1


	//----- nvinfo : EIATTR_EXIT_INSTR_OFFSETS
	.align		4
        /*005c*/ 	.byte	0x04, 0x1c
        /*005e*/ 	.short	(.L_1359 - .L_1358)


	//   ....[0]....
.L_1358:
        /*0060*/ 	.word	0x00003630


	//----- nvinfo : EIATTR_CBANK_PARAM_SIZE
	.align		4
.L_1359:
        /*0064*/ 	.byte	0x03, 0x19
        /*0066*/ 	.short	0x0020


	//----- nvinfo : EIATTR_PARAM_CBANK
	.align		4
        /*0068*/ 	.byte	0x04, 0x0a
        /*006a*/ 	.short	(.L_1361 - .L_1360)
	.align		4
.L_1360:
        /*006c*/ 	.word	index@(.nv.constant0.fused_nn_conv2d_cast_fixed_point_multiply_add_cast_fixed_point_multiply_1_kernel0)
        /*0070*/ 	.short	0x0380
        /*0072*/ 	.short	0x0020


	//----- nvinfo : EIATTR_SW_WAR
	.align		4
.L_1361:
        /*0074*/ 	.byte	0x04, 0x36
        /*0076*/ 	.short	(.L_1363 - .L_1362)
.L_1362:
        /*0078*/ 	.word	0x00000008
.L_1363:


//--------------------- .nv.info.fused_nn_conv2d_cast_fixed_point_multiply_add_cast_fixed_point_multiply_add_cast_15119380522063600768__1_kernel0 --------------------------
	.section	.nv.info.fused_nn_conv2d_cast_fixed_point_multiply_add_cast_fixed_point_multiply_add_cast_15119380522063600768__1_kernel0,"",@"SHT_CUDA_INFO"
	.sectionflags	@""
	.align	4


	//----- nvinfo : EIATTR_CUDA_API_VERSION
	.align		4
        /*0000*/ 	.byte	0x04, 0x37
        /*0002*/ 	.short	(.L_1365 - .L_1364)
.L_1364:
        /*0004*/ 	.word	0x00000082


	//----- nvinfo : EIATTR_KPARAM_INFO
	.align		4
.L_1365:
        /*0008*/ 	.byte	0x04, 0x17
        /*000a*/ 	.short	(.L_1367 - .L_1366)
.L_1366:
        /*000c*/ 	.word	0x00000000
        /*0010*/ 	.short	0x0005
        /*0012*/ 	.short	0x0028
        /*0014*/ 	.byte	0x00, 0xf5, 0x21, 0x00


	//----- nvinfo : EIATTR_KPARAM_INFO
	.align		4
.L_1367:
        /*0018*/ 	.byte	0x04, 0x17
        /*001a*/ 	.short	(.L_1369 - .L_1368)
.L_1368:
        /*001c*/ 	.word	0x00000000
        /*0020*/ 	.short	0x0004
        /*0022*/ 	.short	0x0020
        /*0024*/ 	.byte	0x00, 0xf5, 0x21, 0x00


	//----- nvinfo : EIATTR_KPARAM_INFO
	.align		4
.L_1369:
        /*0028*/ 	.byte	0x04, 0x17
        /*002a*/ 	.short	(.L_1371 - .L_1370)
.L_1370:
        /*002c*/ 	.word	0x00000000
        /*0030*/ 	.short	0x0003
        /*0032*/ 	.short	0x0018
        /*0034*/ 	.byte	0x00, 0xf5, 0x21, 0x00


	//----- nvinfo : EIATTR_KPARAM_INFO
	.align		4
.L_1371:
        /*0038*/ 	.byte	0x04, 0x17
        /*003a*/ 	.short	(.L_1373 - .L_1372)
.L_1372:
        /*003c*/ 	.word	0x00000000
        /*0040*/ 	.short	0x0002
        /*0042*/ 	.short	0x0010
        /*0044*/ 	.byte	0x00, 0xf5, 0x21, 0x00


	//----- nvinfo : EIATTR_KPARAM_INFO
	.align		4
.L_1373:
        /*0048*/ 	.byte	0x04, 0x17
        /*004a*/ 	.short	(.L_1375 - .L_1374)
.L_1374:
        /*004c*/ 	.word	0x00000000
        /*0050*/ 	.short	0x0001
        /*0052*/ 	.short	0x0008
        /*0054*/ 	.byte	0x00, 0xf5, 0x21, 0x00


	//----- nvinfo : EIATTR_KPARAM_INFO
	.align		4
.L_1375:
        /*0058*/ 	.byte	0x04, 0x17
        /*005a*/ 	.short	(.L_1377 - .L_1376)
.L_1376:
        /*005c*/ 	.word	0x00000000
        /*0060*/ 	.short	0x0000
        /*0062*/ 	.short	0x0000
        /*0064*/ 	.byte	0x00, 0xf5, 0x21, 0x00


	//----- nvinfo : EIATTR_SPARSE_MMA_MASK
	.align		4
.L_1377:
        /*0068*/ 	.byte	0x03, 0x50
        /*006a*/ 	.short	0x0000


	//----- nvinfo : EIATTR_MAXREG_COUNT
	.align		4
        /*006c*/ 	.byte	0x03, 0x1b
        /*006e*/ 	.short	0x00ff


	//----- nvinfo : EIATTR_NUM_BARRIERS
	.align		4
        /*0070*/ 	.byte	0x02, 0x4c
        /*0072*/ 	.byte	0x01
	.zero		1


	//----- nvinfo : EIATTR_MERCURY_ISA_VERSION
	.align		4
        /*0074*/ 	.byte	0x03, 0x5f
        /*0076*/ 	.short	0x0101


	//----- nvinfo : EIATTR_VRC_CTA_INIT_COUNT
	.align		4
        /*0078*/ 	.byte	0x02, 0x4a
	.zero		1
	.zero		1


	//----- nvinfo : EIATTR_EXIT_INSTR_OFFSETS
	.align		4
        /*007c*/ 	.byte	0x04, 0x1c
        /*007e*/ 	.short	(.L_1379 - .L_1378)


	//   ....[0]....
.L_1378:
        /*0080*/ 	.word	0x00004db0


	//----- nvinfo : EIATTR_CBANK_PARAM_SIZE
	.align		4
.L_1379:
        /*0084*/ 	.byte	0x03, 0x19
        /*0086*/ 	.short	0x0030


	//----- nvinfo : EIATTR_PARAM_CBANK
	.align		4
        /*0088*/ 	.byte	0x04, 0x0a
        /*008a*/ 	.short	(.L_1381 - .L_1380)
	.align		4
.L_1380:
        /*008c*/ 	.word	index@(.nv.constant0.fused_nn_conv2d_cast_fixed_point_multiply_add_cast_fixed_point_multiply_add_cast_15119380522063600768__1_kernel0)
        /*0090*/ 	.short	0x0380
        /*0092*/ 	.short	0x0030


	//----- nvinfo : EIATTR_SW_WAR
	.align		4
.L_1381:
        /*0094*/ 	.byte	0x04, 0x36
        /*0096*/ 	.short	(.L_1383 - .L_1382)
.L_1382:
        /*0098*/ 	.word	0x00000008
.L_1383:


//--------------------- .nv.info.fused_nn_max_pool2d_1_kernel0 --------------------------
	.section	.nv.info.fused_nn_max_pool2d_1_kernel0,"",@"SHT_CUDA_INFO"
	.sectionflags	@""
	.align	4


	//----- nvinfo : EIATTR_CUDA_API_VERSION
	.align		4
        /*0000*/ 	.byte	0x04, 0x37
        /*0002*/ 	.short	(.L_1385 - .L_1384)
.L_1384:
        /*0004*/ 	.word	0x00000082


	//----- nvinfo : EIATTR_KPARAM_INFO
	.align		4
.L_1385:
        /*0008*/ 	.byte	0x04, 0x17
        /*000a*/ 	.short	(.L_1387 - .L_1386)
.L_1386:
        /*000c*/ 	.word	0x00000000
        /*0010*/ 	.short	0x0001
        /*0012*/ 	.short	0x0008
        /*0014*/ 	.byte	0x00, 0xf5, 0x21, 0x00


	//----- nvinfo : EIATTR_KPARAM_INFO
	.align		4
.L_1387:
        /*0018*/ 	.byte	0x04, 0x17
        /*001a*/ 	.short	(.L_1389 - .L_1388)
.L_1388:
        /*001c*/ 	.word	0x00000000
        /*0020*/ 	.short	0x0000
        /*0022*/ 	.short	0x0000
        /*0024*/ 	.byte	0x00, 0xf5, 0x21, 0x00


	//----- nvinfo : EIATTR_SPARSE_MMA_MASK
	.align		4
.L_1389:
        /*0028*/ 	.byte	0x03, 0x50
        /*002a*/ 	.short	0x0000


	//----- nvinfo : EIATTR_MAXREG_COUNT
	.align		4
        /*002c*/ 	.byte	0x03, 0x1b
        /*002e*/ 	.short	0x00ff


	//----- nvinfo : EIATTR_MERCURY_ISA_VERSION
	.align		4
        /*0030*/ 	.byte	0x03, 0x5f
        /*0032*/ 	.short	0x0101


	//----- nvinfo : EIATTR_VRC_CTA_INIT_COUNT
	.align		4
        /*0034*/ 	.byte	0x02, 0x4a
	.zero		1
	.zero		1


	//----- nvinfo : EIATTR_EXIT_INSTR_OFFSETS
	.align		4
        /*0038*/ 	.byte	0x04, 0x1c
        /*003a*/ 	.short	(.L_1391 - .L_1390)


	//   ....[0]....
.L_1390:
        /*003c*/ 	.word	0x000002e0


	//----- nvinfo : EIATTR_CBANK_PARAM_SIZE
	.align		4
.L_1391:
        /*0040*/ 	.byte	0x03, 0x19
        /*0042*/ 	.short	0x0010


	//----- nvinfo : EIATTR_PARAM_CBANK
	.align		4
        /*0044*/ 	.byte	0x04, 0x0a
        /*0046*/ 	.short	(.L_1393 - .L_1392)
	.align		4
.L_1392:
        /*0048*/ 	.word	index@(.nv.constant0.fused_nn_max_pool2d_1_kernel0)
        /*004c*/ 	.short	0x0380
        /*004e*/ 	.short	0x0010


	//----- nvinfo : EIATTR_SW_WAR
	.align		4
.L_1393:
        /*0050*/ 	.byte	0x04, 0x36
        /*0052*/ 	.short	(.L_1395 - .L_1394)
.L_1394:
        /*0054*/ 	.word	0x00000008
.L_1395:


//--------------------- .nv.info.fused_nn_conv2d_cast_fixed_point_multiply_add_cast_fixed_point_multiply_add_cast_16086763325481941859__5_kernel0 --------------------------
	.section	.nv.info.fused_nn_conv2d_cast_fixed_point_multiply_add_cast_fixed_point_multiply_add_cast_16086763325481941859__5_kernel0,"",@"SHT_CUDA_INFO"
	.sectionflags	@""
	.align	4


	//----- nvinfo : EIATTR_CUDA_API_VERSION
	.align		4
        /*0000*/ 	.byte	0x04, 0x37
        /*0002*/ 	.short	(.L_1397 - .L_1396)
.L_1396:
        /*0004*/ 	.word	0x00000082


	//----- nvinfo : EIATTR_KPARAM_INFO
	.align		4
.L_1397:
        /*0008*/ 	.byte	0x04, 0x17
        /*000a*/ 	.short	(.L_1399 - .L_1398)
.L_1398:
        /*000c*/ 	.word	0x00000000
        /*0010*/ 	.short	0x0004
        /*0012*/ 	.short	0x0020
        /*0014*/ 	.byte	0x00, 0xf5, 0x21, 0x00


	//----- nvinfo : EIATTR_KPARAM_INFO
	.align		4
.L_1399:
        /*0018*/ 	.byte	0x04, 0x17
        /*001a*/ 	.short	(.L_1401 - .L_1400)
.L_1400:
        /*001c*/ 	.word	0x00000000
        /*0020*/ 	.short	0x0003
        /*0022*/ 	.short	0x0018
        /*0024*/ 	.byte	0x00, 0xf5, 0x21, 0x00


	//----- nvinfo : EIATTR_KPARAM_INFO
	.align		4
.L_1401:
        /*0028*/ 	.byte	0x04, 0x17
        /*002a*/ 	.short	(.L_1403 - .L_1402)
.L_1402:
        /*002c*/ 	.word	0x00000000
        /*0030*/ 	.short	0x0002
        /*0032*/ 	.short	0x0010
        /*0034*/ 	.byte	0x00, 0xf5, 0x21, 0x00


	//----- nvinfo : EIATTR_KPARAM_INFO
	.align		4
.L_1403:
        /*0038*/ 	.byte	0x04, 0x17
        /*003a*/ 	.short	(.L_1405 - .L_1404)
.L_1404:
        /*003c*/ 	.word	0x00000000
        /*0040*/ 	.short	0x0001
        /*0042*/ 	.short	0x0008
        /*0044*/ 	.byte	0x00, 0xf5, 0x21, 0x00


	//----- nvinfo : EIATTR_KPARAM_INFO
	.align		4
.L_1405:
        /*0048*/ 	.byte	0x04, 0x17
        /*004a*/ 	.short	(.L_1407 - .L_1406)
.L_1406:
        /*004c*/ 	.word	0x00000000
        /*0050*/ 	.short	0x0000
        /*0052*/ 	.short	0x0000
        /*0054*/ 	.byte	0x00, 0xf5, 0x21, 0x00


	//----- nvinfo : EIATTR_SPARSE_MMA_MASK
	.align		4
.L_1407:
        /*0058*/ 	.byte	0x03, 0x50
        /*005a*/ 	.short	0x0000


	//----- nvinfo : EIATTR_MAXREG_COUNT
	.align		4
        /*005c*/ 	.byte	0x03, 0x1b
        /*005e*/ 	.short	0x00ff


	//----- nvinfo : EIATTR_NUM_BARRIERS
	.align		4
        /*0060*/ 	.byte	0x02, 0x4c
        /*0062*/ 	.byte	0x01
	.zero		1


	//----- nvinfo : EIATTR_MERCURY_ISA_VERSION
	.align		4
        /*0064*/ 	.byte	0x03, 0x5f
        /*0066*/ 	.short	0x0101


	//----- nvinfo : EIATTR_VRC_CTA_INIT_COUNT
	.align		4
        /*0068*/ 	.byte	0x02, 0x4a
	.zero		1
	.zero		1


	//----- nvinfo : EIATTR_EXIT_INSTR_OFFSETS
	.align		4
        /*006c*/ 	.byte	0x04, 0x1c
        /*006e*/ 	.short	(.L_1409 - .L_1408)


	//   ....[0]....
.L_1408:
        /*0070*/ 	.word	0x000046c0


	//----- nvinfo : EIATTR_CBANK_PARAM_SIZE
	.align		4
.L_1409:
        /*0074*/ 	.byte	0x03, 0x19
        /*0076*/ 	.short	0x0028


	//----- nvinfo : EIATTR_PARAM_CBANK
	.align		4
        /*0078*/ 	.byte	0x04, 0x0a
        /*007a*/ 	.short	(.L_1411 - .L_1410)
	.align		4
.L_1410:
        /*007c*/ 	.word	index@(.nv.constant0.fused_nn_conv2d_cast_fixed_point_multiply_add_cast_fixed_point_multiply_add_cast_16086763325481941859__5_kernel0)
        /*0080*/ 	.short	0x0380
        /*0082*/ 	.short	0x0028


	//----- nvinfo : EIATTR_SW_WAR
	.align		4
.L_1411:
        /*0084*/ 	.byte	0x04, 0x36
        /*0086*/ 	.short	(.L_1413 - .L_1412)
.L_1412:
        /*0088*/ 	.word	0x00000008
.L_1413:


//--------------------- .nv.info.fused_nn_conv2d_cast_fixed_point_multiply_add_cast_fixed_point_multiply_add_cast_16086763325481941859__1_kernel0 --------------------------
	.section	.nv.info.fused_nn_conv2d_cast_fixed_point_multiply_add_cast_fixed_point_multiply_add_cast_16086763325481941859__1_kernel0,"",@"SHT_CUDA_INFO"
	.sectionflags	@""
	.align	4


	//----- nvinfo : EIATTR_CUDA_API_VERSION
	.align		4
        /*0000*/ 	.byte	0x04, 0x37
        /*0002*/ 	.short	(.L_1415 - .L_1414)
.L_1414:
        /*0004*/ 	.word	0x00000082


	//----- nvinfo : EIATTR_KPARAM_INFO
	.align		4
.L_1415:
        /*0008*/ 	.byte	0x04, 0x17
        /*000a*/ 	.short	(.L_1417 - .L_1416)
.L_1416:
        /*000c*/ 	.word	0x00000000
        /*0010*/ 	.short	0x0004
        /*0012*/ 	.short	0x0020
        /*0014*/ 	.byte	0x00, 0xf5, 0x21, 0x00


	//----- nvinfo : EIATTR_KPARAM_INFO
	.align		4
.L_1417:
        /*0018*/ 	.byte	0x04, 0x17
        /*001a*/ 	.short	(.L_1419 - .L_1418)
.L_1418:
        /*001c*/ 	.word	0x00000000
        /*0020*/ 	.short	0x0003
        /*0022*/ 	.short	0x0018
        /*0024*/ 	.byte	0x00, 0xf5, 0x21, 0x00


	//----- nvinfo : EIATTR_KPARAM_INFO
	.align		4
.L_1419:
        /*0028*/ 	.byte	0x04, 0x17
        /*002a*/ 	.short	(.L_1421 - .L_1420)
.L_1420:
        /*002c*/ 	.word	0x00000000
        /*0030*/ 	.short	0x0002
        /*0032*/ 	.short	0x0010
        /*0034*/ 	.byte	0x00, 0xf5, 0x21, 0x00


	//----- nvinfo : EIATTR_KPARAM_INFO
	.align		4
.L_1421:
        /*0038*/ 	.byte	0x04, 0x17
        /*003a*/ 	.short	(.L_1423 - .L_1422)
.L_1422:
        /*003c*/ 	.word	0x00000000
        /*0040*/ 	.short	0x0001
        /*0042*/ 	.short	0x0008
        /*0044*/ 	.byte	0x00, 0xf5, 0x21, 0x00


	//----- nvinfo : EIATTR_KPARAM_INFO
	.align		4
.L_1423:
        /*0048*/ 	.byte	0x04, 0x17
        /*004a*/ 	.short	(.L_1425 - .L_1424)
.L_1424:
        /*004c*/ 	.word	0x00000000
        /*0050*/ 	.short	0x0000
        /*0052*/ 	.short	0x0000
        /*0054*/ 	.byte	0x00, 0xf5, 0x21, 0x00


	//----- nvinfo : EIATTR_SPARSE_MMA_MASK
	.align		4
.L_1425:
        /*0058*/ 	.byte	0x03, 0x50
        /*005a*/ 	.short	0x0000


	//----- nvinfo : EIATTR_MAXREG_COUNT
	.align		4
        /*005c*/ 	.byte	0x03, 0x1b
        /*005e*/ 	.short	0x00ff


	//----- nvinfo : EIATTR_NUM_BARRIERS
	.align		4
        /*0060*/ 	.byte	0x02, 0x4c
        /*0062*/ 	.byte	0x01
	.zero		1


	//----- nvinfo : EIATTR_MERCURY_ISA_VERSION
	.align		4
        /*0064*/ 	.byte	0x03, 0x5f
        /*0066*/ 	.short	0x0101


	//----- nvinfo : EIATTR_VRC_CTA_INIT_COUNT
	.align		4
        /*0068*/ 	.byte	0x02, 0x4a
	.zero		1
	.zero		1


	//----- nvinfo : EIATTR_EXIT_INSTR_OFFSETS
	.align		4
        /*006c*/ 	.byte	0x04, 0x1c
        /*006e*/ 	.short	(.L_1427 - .L_1426)


	//   ....[0]....
.L_1426:
        /*0070*/ 	.word	0x000023f0


	//----- nvinfo : EIATTR_CBANK_PARAM_SIZE
	.align		4
.L_1427:
        /*0074*/ 	.byte	0x03, 0x19
        /*0076*/ 	.short	0x0028


	//----- nvinfo : EIATTR_PARAM_CBANK
	.align		4
        /*0078*/ 	.byte	0x04, 0x0a
        /*007a*/ 	.short	(.L_1429 - .L_1428)
	.align		4
.L_1428:
        /*007c*/ 	.word	index@(.nv.constant0.fused_nn_conv2d_cast_fixed_point_multiply_add_cast_fixed_point_multiply_add_cast_16086763325481941859__1_kernel0)
        /*0080*/ 	.short	0x0380
        /*0082*/ 	.short	0x0028


	//----- nvinfo : EIATTR_SW_WAR
	.align		4
.L_1429:
        /*0084*/ 	.byte	0x04, 0x36
        /*0086*/ 	.short	(.L_1431 - .L_1430)
.L_1430:
        /*0088*/ 	.word	0x00000008
.L_1431:


//--------------------- .nv.info.fused_nn_conv2d_cast_fixed_point_multiply_add_cast_fixed_point_multiply_add_cast_16086763325481941859__2_kernel0 --------------------------
	.section	.nv.info.fused_nn_conv2d_cast_fixed_point_multiply_add_cast_fixed_point_multiply_add_cast_16086763325481941859__2_kernel0,"",@"SHT_CUDA_INFO"
	.sectionflags	@""
	.align	4


	//----- nvinfo : EIATTR_CUDA_API_VERSION
	.align		4
        /*0000*/ 	.byte	0x04, 0x37
        /*0002*/ 	.short	(.L_1433 - .L_1432)
.L_1432:
        /*0004*/ 	.word	0x00000082


	//----- nvinfo : EIATTR_KPARAM_INFO
	.align		4
.L_1433:
        /*0008*/ 	.byte	0x04, 0x17
        /*000a*/ 	.short	(.L_1435 - .L_1434)
.L_1434:
        /*000c*/ 	.word	0x00000000
        /*0010*/ 	.short	0x0004
        /*0012*/ 	.short	0x0020
        /*0014*/ 	.byte	0x00, 0xf5, 0x21, 0x00


	//----- nvinfo : EIATTR_KPARAM_INFO
	.align		4
.L_1435:
        /*0018*/ 	.byte	0x04, 0x17
        /*001a*/ 	.short	(.L_1437 - .L_1436)
.L_1436:
        /*001c*/ 	.word	0x00000000
        /*0020*/ 	.short	0x0003
        /*0022*/ 	.short	0x0018
        /*0024*/ 	.byte	0x00, 0xf5, 0x21, 0x00


	//----- nvinfo : EIATTR_KPARAM_INFO
	.align		4
.L_1437:
        /*0028*/ 	.byte	0x04, 0x17
        /*002a*/ 	.short	(.L_1439 - .L_1438)
.L_1438:
        /*002c*/ 	.word	0x00000000
        /*0030*/ 	.short	0x0002
        /*0032*/ 	.short	0x0010
        /*0034*/ 	.byte	0x00, 0xf5, 0x21, 0x00


	//----- nvinfo : EIATTR_KPARAM_INFO
	.align		4
.L_1439:
        /*0038*/ 	.byte	0x04, 0x17
        /*003a*/ 	.short	(.L_1441 - .L_1440)
.L_1440:
        /*003c*/ 	.word	0x00000000
        /*0040*/ 	.short	0x0001
        /*0042*/ 	.short	0x0008
        /*0044*/ 	.byte	0x00, 0xf5, 0x21, 0x00


	//----- nvinfo : EIATTR_KPARAM_INFO
	.align		4
.L_1441:
        /*0048*/ 	.byte	0x04, 0x17
        /*004a*/ 	.short	(.L_1443 - .L_1442)
.L_1442:
        /*004c*/ 	.word	0x00000000
        /*0050*/ 	.short	0x0000
        /*0052*/ 	.short	0x0000
        /*0054*/ 	.byte	0x00, 0xf5, 0x21, 0x00


	//----- nvinfo : EIATTR_SPARSE_MMA_MASK
	.align		4
.L_1443:
        /*0058*/ 	.byte	0x03, 0x50
        /*005a*/ 	.short	0x0000


	//----- nvinfo : EIATTR_MAXREG_COUNT
	.align		4
        /*005c*/ 	.byte	0x03, 0x1b
        /*005e*/ 	.short	0x00ff


	//----- nvinfo : EIATTR_NUM_BARRIERS
	.align		4
        /*0060*/ 	.byte	0x02, 0x4c
        /*0062*/ 	.byte	0x01
	.zero		1


	//----- nvinfo : EIATTR_MERCURY_ISA_VERSION
	.align		4
        /*0064*/ 	.byte	0x03, 0x5f
        /*0066*/ 	.short	0x0101


	//----- nvinfo : EIATTR_VRC_CTA_INIT_COUNT
	.align		4
        /*0068*/ 	.byte	0x02, 0x4a
	.zero		1
	.zero		1


	//----- nvinfo : EIATTR_EXIT_INSTR_OFFSETS
	.align		4
        /*006c*/ 	.byte	0x04, 0x1c
        /*006e*/ 	.short	(.L_1445 - .L_1444)


	//   ....[0]....
.L_1444:
        /*0070*/ 	.word	0x000046c0


	//----- nvinfo : EIATTR_CBANK_PARAM_SIZE
	.align		4
.L_1445:
        /*0074*/ 	.byte	0x03, 0x19
        /*0076*/ 	.short	0x0028


	//----- nvinfo : EIATTR_PARAM_CBANK
	.align		4
        /*0078*/ 	.byte	0x04, 0x0a
        /*007a*/ 	.short	(.L_1447 - .L_1446)
	.align		4
.L_1446:
        /*007c*/ 	.word	index@(.nv.constant0.fused_nn_conv2d_cast_fixed_point_multiply_add_cast_fixed_point_multiply_add_cast_16086763325481941859__2_kernel0)
        /*0080*/ 	.short	0x0380
        /*0082*/ 	.short	0x0028


	//----- nvinfo : EIATTR_SW_WAR
	.align		4
.L_1447:
        /*0084*/ 	.byte	0x04, 0x36
        /*0086*/ 	.short	(.L_1449 - .L_1448)
.L_1448:
        /*0088*/ 	.word	0x00000008
.L_1449:


//--------------------- .nv.info.fused_nn_conv2d_cast_fixed_point_multiply_add_cast_fixed_point_multiply_add_cast_15119380522063600768__7_kernel0 --------------------------
	.section	.nv.info.fused_nn_conv2d_cast_fixed_point_multiply_add_cast_fixed_point_multiply_add_cast_15119380522063600768__7_kernel0,"",@"SHT_CUDA_INFO"
	.sectionflags	@""
	.align	4


	//----- nvinfo : EIATTR_CUDA_API_VERSION
	.align		4
        /*0000*/ 	.byte	0x04, 0x37
        /*0002*/ 	.short	(.L_1451 - .L_1450)
.L_1450:
        /*0004*/ 	.word	0x00000082


	//----- nvinfo : EIATTR_KPARAM_INFO
	.align		4
.L_1451:
        /*0008*/ 	.byte	0x04, 0x17
        /*000a*/ 	.short	(.L_1453 - .L_1452)
.L_1452:
        /*000c*/ 	.word	0x00000000
        /*0010*/ 	.short	0x0005
        /*0012*/ 	.short	0x0028
        /*0014*/ 	.byte	0x00, 0xf5, 0x21, 0x00


	//----- nvinfo : EIATTR_KPARAM_INFO
	.align		4
.L_1453:
        /*0018*/ 	.byte	0x04, 0x17
        /*001a*/ 	.short	(.L_1455 - .L_1454)
.L_1454:
        /*001c*/ 	.word	0x00000000
        /*0020*/ 	.short	0x0004
        /*0022*/ 	.short	0x0020
        /*0024*/ 	.byte	0x00, 0xf5, 0x21, 0x00


	//----- nvinfo : EIATTR_KPARAM_INFO
	.align		4
.L_1455:
        /*0028*/ 	.byte	0x04, 0x17
        /*002a*/ 	.short	(.L_1457 - .L_1456)
.L_1456:
        /*002c*/ 	.word	0x00000000
        /*0030*/ 	.short	0x0003
        /*0032*/ 	.short	0x0018
        /*0034*/ 	.byte	0x00, 0xf5, 0x21, 0x00


	//----- nvinfo : EIATTR_KPARAM_INFO
	.align		4
.L_1457:
        /*0038*/ 	.byte	0x04, 0x17
        /*003a*/ 	.short	(.L_1459 - .L_1458)
.L_1458:
        /*003c*/ 	.word	0x00000000
        /*0040*/ 	.short	0x0002
        /*0042*/ 	.short	0x0010
        /*0044*/ 	.byte	0x00, 0xf5, 0x21, 0x00


	//----- nvinfo : EIATTR_KPARAM_INFO
	.align		4
.L_1459:
        /*0048*/ 	.byte	0x04, 0x17
        /*004a*/ 	.short	(.L_1461 - .L_1460)
.L_1460:
        /*004c*/ 	.word	0x00000000
        /*0050*/ 	.short	0x0001
        /*0052*/ 	.short	0x0008
        /*0054*/ 	.byte	0x00, 0xf5, 0x21, 0x00


	//----- nvinfo : EIATTR_KPARAM_INFO
	.align		4
.L_1461:
        /*0058*/ 	.byte	0x04, 0x17
        /*005a*/ 	.short	(.L_1463 - .L_1462)
.L_1462:
        /*005c*/ 	.word	0x00000000
        /*0060*/ 	.short	0x0000
        /*0062*/ 	.short	0x0000
        /*0064*/ 	.byte	0x00, 0xf5, 0x21, 0x00


	//----- nvinfo : EIATTR_SPARSE_MMA_MASK
	.align		4
.L_1463:
        /*0068*/ 	.byte	0x03, 0x50
        /*006a*/ 	.short	0x0000


	//----- nvinfo : EIATTR_MAXREG_COUNT
	.align		4
        /*006c*/ 	.byte	0x03, 0x1b
        /*006e*/ 	.short	0x00ff


	//----- nvinfo : EIATTR_NUM_BARRIERS
	.align		4
        /*0070*/ 	.byte	0x02, 0x4c
        /*0072*/ 	.byte	0x01
	.zero		1


	//----- nvinfo : EIATTR_MERCURY_ISA_VERSION
	.align		4
        /*0074*/ 	.byte	0x03, 0x5f
        /*0076*/ 	.short	0x0101


	//----- nvinfo : EIATTR_VRC_CTA_INIT_COUNT
	.align		4
        /*0078*/ 	.byte	0x02, 0x4a
	.zero		1
	.zero		1


	//----- nvinfo : EIATTR_EXIT_INSTR_OFFSETS
	.align		4
        /*007c*/ 	.byte	0x04, 0x1c
        /*007e*/ 	.short	(.L_1465 - .L_1464)


	//   ....[0]....
.L_1464:
        /*0080*/ 	.word	0x00007dc0


	//----- nvinfo : EIATTR_CBANK_PARAM_SIZE
	.align		4
.L_1465:
        /*0084*/ 	.byte	0x03, 0x19
        /*0086*/ 	.short	0x0030


	//----- nvinfo : EIATTR_PARAM_CBANK
	.align		4
        /*0088*/ 	.byte	0x04, 0x0a
        /*008a*/ 	.short	(.L_1467 - .L_1466)
	.align		4
.L_1466:
        /*008c*/ 	.word	index@(.nv.constant0.fused_nn_conv2d_cast_fixed_point_multiply_add_cast_fixed_point_multiply_add_cast_15119380522063600768__7_kernel0)
        /*0090*/ 	.short	0x0380
        /*0092*/ 	.short	0x0030


	//----- nvinfo : EIATTR_SW_WAR
	.align		4
.L_1467:
        /*0094*/ 	.byte	0x04, 0x36
        /*0096*/ 	.short	(.L_1469 - .L_1468)
.L_1468:
        /*0098*/ 	.word	0x00000008
.L_1469:


//--------------------- .nv.info.fused_cast_fixed_point_multiply_clip_cast_8_kernel0 --------------------------
	.section	.nv.info.fused_cast_fixed_point_multiply_clip_cast_8_kernel0,"",@"SHT_CUDA_INFO"
	.sectionflags	@""
	.align	4


	//----- nvinfo : EIATTR_CUDA_API_VERSION
	.align		4
        /*0000*/ 	.byte	0x04, 0x37
        /*0002*/ 	.short	(.L_1471 - .L_1470)
.L_1470:
        /*0004*/ 	.word	0x00000082


	//----- nvinfo : EIATTR_KPARAM_INFO
	.align		4
.L_1471:
        /*0008*/ 	.byte	0x04, 0x17
        /*000a*/ 	.short	(.L_1473 - .L_1472)
.L_1472:
        /*000c*/ 	.word	0x00000000
        /*0010*/ 	.short	0x0001
        /*0012*/ 	.short	0x0008
        /*0014*/ 	.byte	0x00, 0xf5, 0x21, 0x00


	//----- nvinfo : EIATTR_KPARAM_INFO
	.align		4
.L_1473:
        /*0018*/ 	.byte	0x04, 0x17
        /*001a*/ 	.short	(.L_1475 - .L_1474)
.L_1474:
        /*001c*/ 	.word	0x00000000
        /*0020*/ 	.short	0x0000
        /*0022*/ 	.short	0x0000
        /*0024*/ 	.byte	0x00, 0xf5, 0x21, 0x00


	//----- nvinfo : EIATTR_SPARSE_MMA_MASK
	.align		4
.L_1475:
        /*0028*/ 	.byte	0x03, 0x50
        /*002a*/ 	.short	0x0000


	//----- nvinfo : EIATTR_MAXREG_COUNT
	.align		4
        /*002c*/ 	.byte	0x03, 0x1b
        /*002e*/ 	.short	0x00ff


	//----- nvinfo : EIATTR_MERCURY_ISA_VERSION
	.align		4
        /*0030*/ 	.byte	0x03, 0x5f
        /*0032*/ 	.short	0x0101


	//----- nvinfo : EIATTR_VRC_CTA_INIT_COUNT
	.align		4
        /*0034*/ 	.byte	0x02, 0x4a
	.zero		1
	.zero		1


	//----- nvinfo : EIATTR_EXIT_INSTR_OFFSETS
	.align		4
        /*0038*/ 	.byte	0x04, 0x1c
        /*003a*/ 	.short	(.L_1477 - .L_1476)


	//   ....[0]....
.L_1476:
        /*003c*/ 	.word	0x00001710


	//----- nvinfo : EIATTR_CBANK_PARAM_SIZE
	.align		4
.L_1477:
        /*0040*/ 	.byte	0x03, 0x19
        /*0042*/ 	.short	0x0010


	//----- nvinfo : EIATTR_PARAM_CBANK
	.align		4
        /*0044*/ 	.byte	0x04, 0x0a
        /*0046*/ 	.short	(.L_1479 - .L_1478)
	.align		4
.L_1478:
        /*0048*/ 	.word	index@(.nv.constant0.fused_cast_fixed_point_multiply_clip_cast_8_kernel0)
        /*004c*/ 	.short	0x0380
        /*004e*/ 	.short	0x0010


	//----- nvinfo : EIATTR_SW_WAR
	.align		4
.L_1479:
        /*0050*/ 	.byte	0x04, 0x36
        /*0052*/ 	.short	(.L_1481 - .L_1480)
.L_1480:
        /*0054*/ 	.word	0x00000008
.L_1481:


//--------------------- .nv.info.fused_nn_conv2d_cast_fixed_point_multiply_add_cast_nn_relu_cast_fixed_point_mult_18399029763786111876__5_kernel0 --------------------------
	.section	.nv.info.fused_nn_conv2d_cast_fixed_point_multiply_add_cast_nn_relu_cast_fixed_point_mult_18399029763786111876__5_kernel0,"",@"SHT_CUDA_INFO"
	.sectionflags	@""
	.align	4


	//----- nvinfo : EIATTR_CUDA_API_VERSION
	.align		4
        /*0000*/ 	.byte	0x04, 0x37
        /*0002*/ 	.short	(.L_1483 - .L_1482)
.L_1482:
        /*0004*/ 	.word	0x00000082


	//----- nvinfo : EIATTR_KPARAM_INFO
	.align		4
.L_1483:
        /*0008*/ 	.byte	0x04, 0x17
        /*000a*/ 	.short	(.L_1485 - .L_1484)
.L_1484:
        /*000c*/ 	.word	0x00000000
        /*0010*/ 	.short	0x0003
        /*0012*/ 	.short	0x0018
        /*0014*/ 	.byte	0x00, 0xf5, 0x21, 0x00


	//----- nvinfo : EIATTR_KPARAM_INFO
	.align		4
.L_1485:
        /*0018*/ 	.byte	0x04, 0x17
        /*001a*/ 	.short	(.L_1487 - .L_1486)
.L_1486:
        /*001c*/ 	.word	0x00000000
        /*0020*/ 	.short	0x0002
        /*0022*/ 	.short	0x0010
        /*0024*/ 	.byte	0x00, 0xf5, 0x21, 0x00


	//----- nvinfo : EIATTR_KPARAM_INFO
	.align		4
.L_1487:
        /*0028*/ 	.byte	0x04, 0x17
        /*002a*/ 	.short	(.L_1489 - .L_1488)
.L_1488:
        /*002c*/ 	.word	0x00000000
        /*0030*/ 	.short	0x0001
        /*0032*/ 	.short	0x0008
        /*0034*/ 	.byte	0x00, 0xf5, 0x21, 0x00


	//----- nvinfo : EIATTR_KPARAM_INFO
	.align		4
.L_1489:
        /*0038*/ 	.byte	0x04, 0x17
        /*003a*/ 	.short	(.L_1491 - .L_1490)
.L_1490:
        /*003c*/ 	.word	0x00000000
        /*0040*/ 	.short	0x0000
        /*0042*/ 	.short	0x0000
        /*0044*/ 	.byte	0x00, 0xf5, 0x21, 0x00


	//----- nvinfo : EIATTR_SPARSE_MMA_MASK
	.align		4
.L_1491:
        /*0048*/ 	.byte	0x03, 0x50
        /*004a*/ 	.short	0x0000


	//----- nvinfo : EIATTR_MAXREG_COUNT
	.align		4
        /*004c*/ 	.byte	0x03, 0x1b
        /*004e*/ 	.short	0x00ff


	//----- nvinfo : EIATTR_NUM_BARRIERS
	.align		4
        /*0050*/ 	.byte	0x02, 0x4c
        /*0052*/ 	.byte	0x01
	.zero		1


	//----- nvinfo : EIATTR_MERCURY_ISA_VERSION
	.align		4
        /*0054*/ 	.byte	0x03, 0x5f
        /*0056*/ 	.short	0x0101


	//----- nvinfo : EIATTR_VRC_CTA_INIT_COUNT
	.align		4
        /*0058*/ 	.byte	0x02, 0x4a
	.zero		1
	.zero		1


	//----- nvinfo : EIATTR_EXIT_INSTR_OFFSETS
	.align		4
        /*005c*/ 	.byte	0x04, 0x1c
        /*005e*/ 	.short	(.L_1493 - .L_1492)


	//   ....[0]....
.L_1492:
        /*0060*/ 	.word	0x00004d10


	//----- nvinfo : EIATTR_CRS_STACK_SIZE
	.align		4
.L_1493:
        /*0064*/ 	.byte	0x04, 0x1e
        /*0066*/ 	.short	(.L_1495 - .L_1494)
.L_1494:
        /*0068*/ 	.word	0x00000000


	//----- nvinfo : EIATTR_CBANK_PARAM_SIZE
	.align		4
.L_1495:
        /*006c*/ 	.byte	0x03, 0x19
        /*006e*/ 	.short	0x0020


	//----- nvinfo : EIATTR_PARAM_CBANK
	.align		4
        /*0070*/ 	.byte	0x04, 0x0a
        /*0072*/ 	.short	(.L_1497 - .L_1496)
	.align		4
.L_1496:
        /*0074*/ 	.word	index@(.nv.constant0.fused_nn_conv2d_cast_fixed_point_multiply_add_cast_nn_relu_cast_fixed_point_mult_18399029763786111876__5_kernel0)
        /*0078*/ 	.short	0x0380
        /*007a*/ 	.short	0x0020


	//----- nvinfo : EIATTR_SW_WAR
	.align		4
.L_1497:
        /*007c*/ 	.byte	0x04, 0x36
        /*007e*/ 	.short	(.L_1499 - .L_1498)
.L_1498:
        /*0080*/ 	.word	0x00000008
.L_1499:


//--------------------- .nv.info.fused_nn_conv2d_cast_fixed_point_multiply_add_cast_fixed_point_multiply_3_kernel0 --------------------------
	.section	.nv.info.fused_nn_conv2d_cast_fixed_point_multiply_add_cast_fixed_point_multiply_3_kernel0,"",@"SHT_CUDA_INFO"
	.sectionflags	@""
	.align	4


	//----- nvinfo : EIATTR_CUDA_API_VERSION
	.align		4
        /*0000*/ 	.byte	0x04, 0x37
        /*0002*/ 	.short	(.L_1501 - .L_1500)
.L_1500:
        /*0004*/ 	.word	0x00000082


	//----- nvinfo : EIATTR_KPARAM_INFO
	.align		4
.L_1501:
        /*0008*/ 	.byte	0x04, 0x17
        /*000a*/ 	.short	(.L_1503 - .L_1502)
.L_1502:
        /*000c*/ 	.word	0x00000000
        /*0010*/ 	.short	0x0003
        /*0012*/ 	.short	0x0018
        /*0014*/ 	.byte	0x00, 0xf5, 0x21, 0x00


	//----- nvinfo : EIATTR_KPARAM_INFO
	.align		4
.L_1503:
        /*0018*/ 	.byte	0x04, 0x17
        /*001a*/ 	.short	(.L_1505 - .L_1504)
.L_1504:
        /*001c*/ 	.word	0x00000000
        /*0020*/ 	.short	0x0002
        /*0022*/ 	.short	0x0010
        /*0024*/ 	.byte	0x00, 0xf5, 0x21, 0x00


	//----- nvinfo : EIATTR_KPARAM_INFO
	.align		4
.L_1505:
        /*0028*/ 	.byte	0x04, 0x17
        /*002a*/ 	.short	(.L_1507 - .L_1506)
.L_1506:
        /*002c*/ 	.word	0x00000000
        /*0030*/ 	.short	0x0001
        /*0032*/ 	.short	0x0008
        /*0034*/ 	.byte	0x00, 0xf5, 0x21, 0x00


	//----- nvinfo : EIATTR_KPARAM_INFO
	.align		4
.L_1507:
        /*0038*/ 	.byte	0x04, 0x17
        /*003a*/ 	.short	(.L_1509 - .L_1508)
.L_1508:
        /*003c*/ 	.word	0x00000000
        /*0040*/ 	.short	0x0000
        /*0042*/ 	.short	0x0000
        /*0044*/ 	.byte	0x00, 0xf5, 0x21, 0x00


	//----- nvinfo : EIATTR_SPARSE_MMA_MASK
	.align		4
.L_1509:
        /*0048*/ 	.byte	0x03, 0x50
        /*004a*/ 	.short	0x0000


	//----- nvinfo : EIATTR_MAXREG_COUNT
	.align		4
        /*004c*/ 	.byte	0x03, 0x1b
        /*004e*/ 	.short	0x00ff


	//----- nvinfo : EIATTR_NUM_BARRIERS
	.align		4
        /*0050*/ 	.byte	0x02, 0x4c
        /*0052*/ 	.byte	0x01
	.zero		1


	//----- nvinfo : EIATTR_MERCURY_ISA_VERSION
	.align		4
        /*0054*/ 	.byte	0x03, 0x5f
        /*0056*/ 	.short	0x0101


	//----- nvinfo : EIATTR_UNUSED_LOAD_BYTE_OFFSET
	.align		4
        /*0058*/ 	.byte	0x04, 0x44
        /*005a*/ 	.short	(.L_1511 - .L_1510)


	//   ....[0]....
.L_1510:
        /*005c*/ 	.word	0x00001440
        /*0060*/ 	.word	0x0000f0ff


	//   ....[1]....
        /*0064*/ 	.word	0x00001610
        /*0068*/ 	.word	0x0000ff0f


	//   ....[2]....
        /*006c*/ 	.word	0x00002520
        /*0070*/ 	.word	0x0000f0ff


	//   ....[3]....
        /*0074*/ 	.word	0x000027c0
        /*0078*/ 	.word	0x0000ff0f


	//----- nvinfo : EIATTR_VRC_CTA_INIT_COUNT
	.align		4
.L_1511:
        /*007c*/ 	.byte	0x02, 0x4a
	.zero		1
	.zero		1


	//----- nvinfo : EIATTR_EXIT_INSTR_OFFSETS
	.align		4
        /*0080*/ 	.byte	0x04, 0x1c
        /*0082*/ 	.short	(.L_1513 - .L_1512)


	//   ....[0]....
.L_1512:
        /*0084*/ 	.word	0x000090b0


	//----- nvinfo : EIATTR_CRS_STACK_SIZE
	.align		4
.L_1513:
        /*0088*/ 	.byte	0x04, 0x1e
        /*008a*/ 	.short	(.L_1515 - .L_1514)
.L_1514:
        /*008c*/ 	.word	0x00000000


	//----- nvinfo : EIATTR_CBANK_PARAM_SIZE
	.align		4
.L_1515:
        /*0090*/ 	.byte	0x03, 0x19
        /*0092*/ 	.short	0x0020


	//----- nvinfo : EIATTR_PARAM_CBANK
	.align		4
        /*0094*/ 	.byte	0x04, 0x0a
        /*0096*/ 	.short	(.L_1517 - .L_1516)
	.align		4
.L_1516:
        /*0098*/ 	.word	index@(.nv.constant0.fused_nn_conv2d_cast_fixed_point_multiply_add_cast_fixed_point_multiply_3_kernel0)
        /*009c*/ 	.short	0x0380
        /*009e*/ 	.short	0x0020


	//----- nvinfo : EIATTR_SW_WAR
	.align		4
.L_1517:
        /*00a0*/ 	.byte	0x04, 0x36
        /*00a2*/ 	.short	(.L_1519 - .L_1518)
.L_1518:
        /*00a4*/ 	.word	0x00000008
.L_1519:


//--------------------- .nv.info.fused_cast_fixed_point_multiply_clip_cast_4_kernel0 --------------------------
	.section	.nv.info.fused_cast_fixed_point_multiply_clip_cast_4_kernel0,"",@"SHT_CUDA_INFO"
	.sectionflags	@""
	.align	4


	//----- nvinfo : EIATTR_CUDA_API_VERSION
	.align		4
        /*0000*/ 	.byte	0x04, 0x37
        /*0002*/ 	.short	(.L_1521 - .L_1520)
.L_1520:
        /*0004*/ 	.word	0x00000082


	//----- nvinfo : EIATTR_KPARAM_INFO
	.align		4
.L_1521:
        /*0008*/ 	.byte	0x04, 0x17
        /*000a*/ 	.short	(.L_1523 - .L_1522)
.L_1522:
        /*000c*/ 	.word	0x00000000
        /*0010*/ 	.short	0x0001
        /*0012*/ 	.short	0x0008
        /*0014*/ 	.byte	0x00, 0xf5, 0x21, 0x00


	//----- nvinfo : EIATTR_KPARAM_INFO
	.align		4
.L_1523:
        /*0018*/ 	.byte	0x04, 0x17
        /*001a*/ 	.short	(.L_1525 - .L_1524)
.L_1524:
        /*001c*/ 	.word	0x00000000
        /*0020*/ 	.short	0x0000
        /*0022*/ 	.short	0x0000
        /*0024*/ 	.byte	0x00, 0xf5, 0x21, 0x00


	//----- nvinfo : EIATTR_SPARSE_MMA_MASK
	.align		4
.L_1525:
        /*0028*/ 	.byte	0x03, 0x50
        /*002a*/ 	.short	0x0000


	//----- nvinfo : EIATTR_MAXREG_COUNT
	.align		4
        /*002c*/ 	.byte	0x03, 0x1b
        /*002e*/ 	.short	0x00ff


	//----- nvinfo : EIATTR_MERCURY_ISA_VERSION
	.align		4
        /*0030*/ 	.byte	0x03, 0x5f
        /*0032*/ 	.short	0x0101


	//----- nvinfo : EIATTR_VRC_CTA_INIT_COUNT
	.align		4
        /*0034*/ 	.byte	0x02, 0x4a
	.zero		1
	.zero		1


	//----- nvinfo : EIATTR_EXIT_INSTR_OFFSETS
	.align		4
        /*0038*/ 	.byte	0x04, 0x1c
        /*003a*/ 	.short	(.L_1527 - .L_1526)


	//   ....[0]....
.L_1526:
        /*003c*/ 	.word	0x00000f00


	//   ....[1]....
        /*0040*/ 	.word	0x00000f90


	//----- nvinfo : EIATTR_CBANK_PARAM_SIZE
	.align		4
.L_1527:
        /*0044*/ 	.byte	0x03, 0x19
        /*0046*/ 	.short	0x0010


	//----- nvinfo : EIATTR_PARAM_CBANK
	.align		4
        /*0048*/ 	.byte	0x04, 0x0a
        /*004a*/ 	.short	(.L_1529 - .L_1528)
	.align		4
.L_1528:
        /*004c*/ 	.word	index@(.nv.constant0.fused_cast_fixed_point_multiply_clip_cast_4_kernel0)
        /*0050*/ 	.short	0x0380
        /*0052*/ 	.short	0x0010


	//----- nvinfo : EIATTR_SW_WAR
	.align		4
.L_1529:
        /*0054*/ 	.byte	0x04, 0x36
        /*0056*/ 	.short	(.L_1531 - .L_1530)
.L_1530:
        /*0058*/ 	.word	0x00000008
.L_1531:


//--------------------- .nv.info.fused_nn_conv2d_cast_fixed_point_multiply_add_cast_fixed_point_multiply_add_cast_12402219635377536017__3_kernel0 --------------------------
	.section	.nv.info.fused_nn_conv2d_cast_fixed_point_multiply_add_cast_fixed_point_multiply_add_cast_12402219635377536017__3_kernel0,"",@"SHT_CUDA_INFO"
	.sectionflags	@""
	.align	4


	//----- nvinfo : EIATTR_CUDA_API_VERSION
	.align		4
        /*0000*/ 	.byte	0x04, 0x37
        /*0002*/ 	.short	(.L_1533 - .L_1532)
.L_1532:
        /*0004*/ 	.word	0x00000082


	//----- nvinfo : EIATTR_KPARAM_INFO
	.align		4
.L_1533:
        /*0008*/ 	.byte	0x04, 0x17
        /*000a*/ 	.short	(.L_1535 - .L_1534)
.L_1534:
        /*000c*/ 	.word	0x00000000
        /*0010*/ 	.short	0x0005
        /*0012*/ 	.short	0x0028
        /*0014*/ 	.byte	0x00, 0xf5, 0x21, 0x00


	//----- nvinfo : EIATTR_KPARAM_INFO
	.align		4
.L_1535:
        /*0018*/ 	.byte	0x04, 0x17
        /*001a*/ 	.short	(.L_1537 - .L_1536)
.L_1536:
        /*001c*/ 	.word	0x00000000
        /*0020*/ 	.short	0x0004
        /*0022*/ 	.short	0x0020
        /*0024*/ 	.byte	0x00, 0xf5, 0x21, 0x00


	//----- nvinfo : EIATTR_KPARAM_INFO
	.align		4
.L_1537:
        /*0028*/ 	.byte	0x04, 0x17
        /*002a*/ 	.short	(.L_1539 - .L_1538)
.L_1538:
        /*002c*/ 	.word	0x00000000
        /*0030*/ 	.short	0x0003
        /*0032*/ 	.short	0x0018
        /*0034*/ 	.byte	0x00, 0xf5, 0x21, 0x00


	//----- nvinfo : EIATTR_KPARAM_INFO
	.align		4
.L_1539:
        /*0038*/ 	.byte	0x04, 0x17
        /*003a*/ 	.short	(.L_1541 - .L_1540)
.L_1540:
        /*003c*/ 	.word	0x00000000
        /*0040*/ 	.short	0x0002
        /*0042*/ 	.short	0x0010
        /*0044*/ 	.byte	0x00, 0xf5, 0x21, 0x00


	//----- nvinfo : EIATTR_KPARAM_INFO
	.align		4
.L_1541:
        /*0048*/ 	.byte	0x04, 0x17
        /*004a*/ 	.short	(.L_1543 - .L_1542)
.L_1542:
        /*004c*/ 	.word	0x00000000
        /*0050*/ 	.short	0x0001
        /*0052*/ 	.short	0x0008
        /*0054*/ 	.byte	0x00, 0xf5, 0x21, 0x00


	//----- nvinfo : EIATTR_KPARAM_INFO
	.align		4
.L_1543:
        /*0058*/ 	.byte	0x04, 0x17
        /*005a*/ 	.short	(.L_1545 - .L_1544)
.L_1544:
        /*005c*/ 	.word	0x00000000
        /*0060*/ 	.short	0x0000
        /*0062*/ 	.short	0x0000
        /*0064*/ 	.byte	0x00, 0xf5, 0x21, 0x00


	//----- nvinfo : EIATTR_SPARSE_MMA_MASK
	.align		4
.L_1545:
        /*0068*/ 	.byte	0x03, 0x50
        /*006a*/ 	.short	0x0000


	//----- nvinfo : EIATTR_MAXREG_COUNT
	.align		4
        /*006c*/ 	.byte	0x03, 0x1b
        /*006e*/ 	.short	0x00ff


	//----- nvinfo : EIATTR_NUM_BARRIERS
	.align		4
        /*0070*/ 	.byte	0x02, 0x4c
        /*0072*/ 	.byte	0x01
	.zero		1


	//----- nvinfo : EIATTR_MERCURY_ISA_VERSION
	.align		4
        /*0074*/ 	.byte	0x03, 0x5f
        /*0076*/ 	.short	0x0101


	//----- nvinfo : EIATTR_VRC_CTA_INIT_COUNT
	.align		4
        /*0078*/ 	.byte	0x02, 0x4a
	.zero		1
	.zero		1


	//----- nvinfo : EIATTR_EXIT_INSTR_OFFSETS
	.align		4
        /*007c*/ 	.byte	0x04, 0x1c
        /*007e*/ 	.short	(.L_1547 - .L_1546)


	//   ....[0]....
.L_1546:
        /*0080*/ 	.word	0x00002ac0


	//----- nvinfo : EIATTR_CBANK_PARAM_SIZE
	.align		4
.L_1547:
        /*0084*/ 	.byte	0x03, 0x19
        /*0086*/ 	.short	0x0030


	//----- nvinfo : EIATTR_PARAM_CBANK
	.align		4
        /*0088*/ 	.byte	0x04, 0x0a
        /*008a*/ 	.short	(.L_1549 - .L_1548)
	.align		4
.L_1548:
        /*008c*/ 	.word	index@(.nv.constant0.fused_nn_conv2d_cast_fixed_point_multiply_add_cast_fixed_point_multiply_add_cast_12402219635377536017__3_kernel0)
        /*0090*/ 	.short	0x0380
        /*0092*/ 	.short	0x0030


	//----- nvinfo : EIATTR_SW_WAR
	.align		4
.L_1549:
        /*0094*/ 	.byte	0x04, 0x36
        /*0096*/ 	.short	(.L_1551 - .L_1550)
.L_1550:
        /*0098*/ 	.word	0x00000008
.L_1551:


//--------------------- .nv.info.fused_nn_conv2d_cast_fixed_point_multiply_add_cast_fixed_point_multiply_add_cast_12402219635377536017__1_kernel0 --------------------------
	.section	.nv.info.fused_nn_conv2d_cast_fixed_point_multiply_add_cast_fixed_point_multiply_add_cast_12402219635377536017__1_kernel0,"",@"SHT_CUDA_INFO"
	.sectionflags	@""
	.align	4


	//----- nvinfo : EIATTR_CUDA_API_VERSION
	.align		4
        /*0000*/ 	.byte	0x04, 0x37
        /*0002*/ 	.short	(.L_1553 - .L_1552)
.L_1552:
        /*0004*/ 	.word	0x00000082


	//----- nvinfo : EIATTR_KPARAM_INFO
	.align		4
.L_1553:
        /*0008*/ 	.byte	0x04, 0x17
        /*000a*/ 	.short	(.L_1555 - .L_1554)
.L_1554:
        /*000c*/ 	.word	0x00000000
        /*0010*/ 	.short	0x0005
        /*0012*/ 	.short	0x0028
        /*0014*/ 	.byte	0x00, 0xf5, 0x21, 0x00


	//----- nvinfo : EIATTR_KPARAM_INFO
	.align		4
.L_1555:
        /*0018*/ 	.byte	0x04, 0x17
        /*001a*/ 	.short	(.L_1557 - .L_1556)
.L_1556:
        /*001c*/ 	.word	0x00000000
        /*0020*/ 	.short	0x0004
        /*0022*/ 	.short	0x0020
        /*0024*/ 	.byte	0x00, 0xf5, 0x21, 0x00


	//----- nvinfo : EIATTR_KPARAM_INFO
	.align		4
.L_1557:
        /*0028*/ 	.byte	0x04, 0x17
        /*002a*/ 	.short	(.L_1559 - .L_1558)
.L_1558:
        /*002c*/ 	.word	0x00000000
        /*0030*/ 	.short	0x0003
        /*0032*/ 	.short	0x0018
        /*0034*/ 	.byte	0x00, 0xf5, 0x21, 0x00


	//----- nvinfo : EIATTR_KPARAM_INFO
	.align		4
.L_1559:
        /*0038*/ 	.byte	0x04, 0x17
        /*003a*/ 	.short	(.L_1561 - .L_1560)
.L_1560:
        /*003c*/ 	.word	0x00000000
        /*0040*/ 	.short	0x0002
        /*0042*/ 	.short	0x0010
        /*0044*/ 	.byte	0x00, 0xf5, 0x21, 0x00


	//----- nvinfo : EIATTR_KPARAM_INFO
	.align		4
.L_1561:
        /*0048*/ 	.byte	0x04, 0x17
        /*004a*/ 	.short	(.L_1563 - .L_1562)
.L_1562:
        /*004c*/ 	.word	0x00000000
        /*0050*/ 	.short	0x0001
        /*0052*/ 	.short	0x0008
        /*0054*/ 	.byte	0x00, 0xf5, 0x21, 0x00


	//----- nvinfo : EIATTR_KPARAM_INFO
	.align		4
.L_1563:
        /*0058*/ 	.byte	0x04, 0x17
        /*005a*/ 	.short	(.L_1565 - .L_1564)
.L_1564:
        /*005c*/ 	.word	0x00000000
        /*0060*/ 	.short	0x0000
        /*0062*/ 	.short	0x0000
        /*0064*/ 	.byte	0x00, 0xf5, 0x21, 0x00


	//----- nvinfo : EIATTR_SPARSE_MMA_MASK
	.align		4
.L_1565:
        /*0068*/ 	.byte	0x03, 0x50
        /*006a*/ 	.short	0x0000


	//----- nvinfo : EIATTR_MAXREG_COUNT
	.align		4
        /*006c*/ 	.byte	0x03, 0x1b
        /*006e*/ 	.short	0x00ff


	//----- nvinfo : EIATTR_NUM_BARRIERS
	.align		4
        /*0070*/ 	.byte	0x02, 0x4c
        /*0072*/ 	.byte	0x01
	.zero		1


	//----- nvinfo : EIATTR_MERCURY_ISA_VERSION
	.align		4
        /*0074*/ 	.byte	0x03, 0x5f
        /*0076*/ 	.short	0x0101


	//----- nvinfo : EIATTR_VRC_CTA_INIT_COUNT
	.align		4
        /*0078*/ 	.byte	0x02, 0x4a
	.zero		1
	.zero		1


	//----- nvinfo : EIATTR_EXIT_INSTR_OFFSETS
	.align		4
        /*007c*/ 	.byte	0x04, 0x1c
        /*007e*/ 	.short	(.L_1567 - .L_1566)


	//   ....[0]....
.L_1566:
        /*0080*/ 	.word	0x00004bb0


	//----- nvinfo : EIATTR_CBANK_PARAM_SIZE
	.align		4
.L_1567:
        /*0084*/ 	.byte	0x03, 0x19
        /*0086*/ 	.short	0x0030


	//----- nvinfo : EIATTR_PARAM_CBANK
	.align		4
        /*0088*/ 	.byte	0x04, 0x0a
        /*008a*/ 	.short	(.L_1569 - .L_1568)
	.align		4
.L_1568:
        /*008c*/ 	.word	index@(.nv.constant0.fused_nn_conv2d_cast_fixed_point_multiply_add_cast_fixed_point_multiply_add_cast_12402219635377536017__1_kernel0)
        /*0090*/ 	.short	0x0380
        /*0092*/ 	.short	0x0030


	//----- nvinfo : EIATTR_SW_WAR
	.align		4
.L_1569:
        /*0094*/ 	.byte	0x04, 0x36
        /*0096*/ 	.short	(.L_1571 - .L_1570)
.L_1570:
        /*0098*/ 	.word	0x00000008
.L_1571:


//--------------------- .nv.info.fused_nn_conv2d_cast_fixed_point_multiply_add_cast_nn_relu_cast_fixed_point_mult_18399029763786111876__11_kernel0 --------------------------
	.section	.nv.info.fused_nn_conv2d_cast_fixed_point_multiply_add_cast_nn_relu_cast_fixed_point_mult_18399029763786111876__11_kernel0,"",@"SHT_CUDA_INFO"
	.sectionflags	@""
	.align	4


	//----- nvinfo : EIATTR_CUDA_API_VERSION
	.align		4
        /*0000*/ 	.byte	0x04, 0x37
        /*0002*/ 	.short	(.L_1573 - .L_1572)
.L_1572:
        /*0004*/ 	.word	0x00000082


	//----- nvinfo : EIATTR_KPARAM_INFO
	.align		4
.L_1573:
        /*0008*/ 	.byte	0x04, 0x17
        /*000a*/ 	.short	(.L_1575 - .L_1574)
.L_1574:
        /*000c*/ 	.word	0x00000000
        /*0010*/ 	.short	0x0003
        /*0012*/ 	.short	0x0018
        /*0014*/ 	.byte	0x00, 0xf5, 0x21, 0x00


	//----- nvinfo : EIATTR_KPARAM_INFO
	.align		4
.L_1575:
        /*0018*/ 	.byte	0x04, 0x17
        /*001a*/ 	.short	(.L_1577 - .L_1576)
.L_1576:
        /*001c*/ 	.word	0x00000000
        /*0020*/ 	.short	0x0002
        /*0022*/ 	.short	0x0010
        /*0024*/ 	.byte	0x00, 0xf5, 0x21, 0x00


	//----- nvinfo : EIATTR_KPARAM_INFO
	.align		4
.L_1577:
        /*0028*/ 	.byte	0x04, 0x17
        /*002a*/ 	.short	(.L_1579 - .L_1578)
.L_1578:
        /*002c*/ 	.word	0x00000000
        /*0030*/ 	.short	0x0001
        /*0032*/ 	.short	0x0008
        /*0034*/ 	.byte	0x00, 0xf5, 0x21, 0x00


	//----- nvinfo : EIATTR_KPARAM_INFO
	.align		4
.L_1579:
        /*0038*/ 	.byte	0x04, 0x17
        /*003a*/ 	.short	(.L_1581 - .L_1580)
.L_1580:
        /*003c*/ 	.word	0x00000000
        /*0040*/ 	.short	0x0000
        /*0042*/ 	.short	0x0000
        /*0044*/ 	.byte	0x00, 0xf5, 0x21, 0x00


	//----- nvinfo : EIATTR_SPARSE_MMA_MASK
	.align		4
.L_1581:
        /*0048*/ 	.byte	0x03, 0x50
        /*004a*/ 	.short	0x0000


	//----- nvinfo : EIATTR_MAXREG_COUNT
	.align		4
        /*004c*/ 	.byte	0x03, 0x1b
        /*004e*/ 	.short	0x00ff


	//----- nvinfo : EIATTR_NUM_BARRIERS
	.align		4
        /*0050*/ 	.byte	0x02, 0x4c
        /*0052*/ 	.byte	0x01
	.zero		1


	//----- nvinfo : EIATTR_MERCURY_ISA_VERSION
	.align		4
        /*0054*/ 	.byte	0x03, 0x5f
        /*0056*/ 	.short	0x0101


	//----- nvinfo : EIATTR_VRC_CTA_INIT_COUNT
	.align		4
        /*0058*/ 	.byte	0x02, 0x4a
	.zero		1
	.zero		1


	//----- nvinfo : EIATTR_EXIT_INSTR_OFFSETS
	.align		4
        /*005c*/ 	.byte	0x04, 0x1c
        /*005e*/ 	.short	(.L_1583 - .L_1582)


	//   ....[0]....
.L_1582:
        /*0060*/ 	.word	0x000055d0


	//----- nvinfo : EIATTR_CRS_STACK_SIZE
	.align		4
.L_1583:
        /*0064*/ 	.byte	0x04, 0x1e
        /*0066*/ 	.short	(.L_1585 - .L_1584)
.L_1584:
        /*0068*/ 	.word	0x00000000


	//----- nvinfo : EIATTR_CBANK_PARAM_SIZE
	.align		4
.L_1585:
        /*006c*/ 	.byte	0x03, 0x19
        /*006e*/ 	.short	0x0020


	//----- nvinfo : EIATTR_PARAM_CBANK
	.align		4
        /*0070*/ 	.byte	0x04, 0x0a
        /*0072*/ 	.short	(.L_1587 - .L_1586)
	.align		4
.L_1586:
        /*0074*/ 	.word	index@(.nv.constant0.fused_nn_conv2d_cast_fixed_point_multiply_add_cast_nn_relu_cast_fixed_point_mult_18399029763786111876__11_kernel0)
        /*0078*/ 	.short	0x0380
        /*007a*/ 	.short	0x0020


	//----- nvinfo : EIATTR_SW_WAR
	.align		4
.L_1587:
        /*007c*/ 	.byte	0x04, 0x36
        /*007e*/ 	.short	(.L_1589 - .L_1588)
.L_1588:
        /*0080*/ 	.word	0x00000008
.L_1589:


//--------------------- .nv.info.fused_cast_fixed_point_multiply_clip_cast_2_kernel0 --------------------------
	.section	.nv.info.fused_cast_fixed_point_multiply_clip_cast_2_kernel0,"",@"SHT_CUDA_INFO"
	.sectionflags	@""
	.align	4


	//----- nvinfo : EIATTR_CUDA_API_VERSION
	.align		4
        /*0000*/ 	.byte	0x04, 0x37
        /*0002*/ 	.short	(.L_1591 - .L_1590)
.L_1590:
        /*0004*/ 	.word	0x00000082


	//----- nvinfo : EIATTR_KPARAM_INFO
	.align		4
.L_1591:
        /*0008*/ 	.byte	0x04, 0x17
        /*000a*/ 	.short	(.L_1593 - .L_1592)
.L_1592:
        /*000c*/ 	.word	0x00000000
        /*0010*/ 	.short	0x0001
        /*0012*/ 	.short	0x0008
        /*0014*/ 	.byte	0x00, 0xf5, 0x21, 0x00


	//----- nvinfo : EIATTR_KPARAM_INFO
	.align		4
.L_1593:
        /*0018*/ 	.byte	0x04, 0x17
        /*001a*/ 	.short	(.L_1595 - .L_1594)
.L_1594:
        /*001c*/ 	.word	0x00000000
        /*0020*/ 	.short	0x0000
        /*0022*/ 	.short	0x0000
        /*0024*/ 	.byte	0x00, 0xf5, 0x21, 0x00


	//----- nvinfo : EIATTR_SPARSE_MMA_MASK
	.align		4
.L_1595:
        /*0028*/ 	.byte	0x03, 0x50
        /*002a*/ 	.short	0x0000


	//----- nvinfo : EIATTR_MAXREG_COUNT
	.align		4
        /*002c*/ 	.byte	0x03, 0x1b
        /*002e*/ 	.short	0x00ff


	//----- nvinfo : EIATTR_MERCURY_ISA_VERSION
	.align		4
        /*0030*/ 	.byte	0x03, 0x5f
        /*0032*/ 	.short	0x0101


	//----- nvinfo : EIATTR_VRC_CTA_INIT_COUNT
	.align		4
        /*0034*/ 	.byte	0x02, 0x4a
	.zero		1
	.zero		1


	//----- nvinfo : EIATTR_EXIT_INSTR_OFFSETS
	.align		4
        /*0038*/ 	.byte	0x04, 0x1c
        /*003a*/ 	.short	(.L_1597 - .L_1596)


	//   ....[0]....
.L_1596:
        /*003c*/ 	.word	0x00000f00


	//   ....[1]....
        /*0040*/ 	.word	0x00000f90


	//----- nvinfo : EIATTR_CBANK_PARAM_SIZE
	.align		4
.L_1597:
        /*0044*/ 	.byte	0x03, 0x19
        /*0046*/ 	.short	0x0010


	//----- nvinfo : EIATTR_PARAM_CBANK
	.align		4
        /*0048*/ 	.byte	0x04, 0x0a
        /*004a*/ 	.short	(.L_1599 - .L_1598)
	.align		4
.L_1598:
        /*004c*/ 	.word	index@(.nv.constant0.fused_cast_fixed_point_multiply_clip_cast_2_kernel0)
        /*0050*/ 	.short	0x0380
        /*0052*/ 	.short	0x0010


	//----- nvinfo : EIATTR_SW_WAR
	.align		4
.L_1599:
        /*0054*/ 	.byte	0x04, 0x36
        /*0056*/ 	.short	(.L_1601 - .L_1600)
.L_1600:
        /*0058*/ 	.word	0x00000008
.L_1601:


//--------------------- .nv.info.fused_nn_conv2d_cast_fixed_point_multiply_add_cast_fixed_point_multiply_add_cast_15119380522063600768__kernel0 --------------------------
	.section	.nv.info.fused_nn_conv2d_cast_fixed_point_multiply_add_cast_fixed_point_multiply_add_cast_15119380522063600768__kernel0,"",@"SHT_CUDA_INFO"
	.sectionflags	@""
	.align	4


	//----- nvinfo : EIATTR_CUDA_API_VERSION
	.align		4
        /*0000*/ 	.byte	0x04, 0x37
        /*0002*/ 	.short	(.L_1603 - .L_1602)
.L_1602:
        /*0004*/ 	.word	0x00000082


	//----- nvinfo : EIATTR_KPARAM_INFO
	.align		4
.L_1603:
        /*0008*/ 	.byte	0x04, 0x17
        /*000a*/ 	.short	(.L_1605 - .L_1604)
.L_1604:
        /*000c*/ 	.word	0x00000000
        /*0010*/ 	.short	0x0005
        /*0012*/ 	.short	0x0028
        /*0014*/ 	.byte	0x00, 0xf5, 0x21, 0x00


	//----- nvinfo : EIATTR_KPARAM_INFO
	.align		4
.L_1605:
        /*0018*/ 	.byte	0x04, 0x17
        /*001a*/ 	.short	(.L_1607 - .L_1606)
.L_1606:
        /*001c*/ 	.word	0x00000000
        /*0020*/ 	.short	0x0004
        /*0022*/ 	.short	0x0020
        /*0024*/ 	.byte	0x00, 0xf5, 0x21, 0x00


	//----- nvinfo : EIATTR_KPARAM_INFO
	.align		4
.L_1607:
        /*0028*/ 	.byte	0x04, 0x17
        /*002a*/ 	.short	(.L_1609 - .L_1608)
.L_1608:
        /*002c*/ 	.word	0x00000000
        /*0030*/ 	.short	0x0003
        /*0032*/ 	.short	0x0018
        /*0034*/ 	.byte	0x00, 0xf5, 0x21, 0x00


	//----- nvinfo : EIATTR_KPARAM_INFO
	.align		4
.L_1609:
        /*0038*/ 	.byte	0x04, 0x17
        /*003a*/ 	.short	(.L_1611 - .L_1610)
.L_1610:
        /*003c*/ 	.word	0x00000000
        /*0040*/ 	.short	0x0002
        /*0042*/ 	.short	0x0010
        /*0044*/ 	.byte	0x00, 0xf5, 0x21, 0x00


	//----- nvinfo : EIATTR_KPARAM_INFO
	.align		4
.L_1611:
        /*0048*/ 	.byte	0x04, 0x17
        /*004a*/ 	.short	(.L_1613 - .L_1612)
.L_1612:
        /*004c*/ 	.word	0x00000000
        /*0050*/ 	.short	0x0001
        /*0052*/ 	.short	0x0008
        /*0054*/ 	.byte	0x00, 0xf5, 0x21, 0x00


	//----- nvinfo : EIATTR_KPARAM_INFO
	.align		4
.L_1613:
        /*0058*/ 	.byte	0x04, 0x17
        /*005a*/ 	.short	(.L_1615 - .L_1614)
.L_1614:
        /*005c*/ 	.word	0x00000000
        /*0060*/ 	.short	0x0000
        /*0062*/ 	.short	0x0000
        /*0064*/ 	.byte	0x00, 0xf5, 0x21, 0x00


	//----- nvinfo : EIATTR_SPARSE_MMA_MASK
	.align		4
.L_1615:
        /*0068*/ 	.byte	0x03, 0x50
        /*006a*/ 	.short	0x0000


	//----- nvinfo : EIATTR_MAXREG_COUNT
	.align		4
        /*006c*/ 	.byte	0x03, 0x1b
        /*006e*/ 	.short	0x00ff


	//----- nvinfo : EIATTR_NUM_BARRIERS
	.align		4
        /*0070*/ 	.byte	0x02, 0x4c
        /*0072*/ 	.byte	0x01
	.zero		1


	//----- nvinfo : EIATTR_MERCURY_ISA_VERSION
	.align		4
        /*0074*/ 	.byte	0x03, 0x5f
        /*0076*/ 	.short	0x0101


	//----- nvinfo : EIATTR_VRC_CTA_INIT_COUNT
	.align		4
        /*0078*/ 	.byte	0x02, 0x4a
	.zero		1
	.zero		1


	//----- nvinfo : EIATTR_EXIT_INSTR_OFFSETS
	.align		4
        /*007c*/ 	.byte	0x04, 0x1c
        /*007e*/ 	.short	(.L_1617 - .L_1616)


	//   ....[0]....
.L_1616:
        /*0080*/ 	.word	0x00008290


	//----- nvinfo : EIATTR_CBANK_PARAM_SIZE
	.align		4
.L_1617:
        /*0084*/ 	.byte	0x03, 0x19
        /*0086*/ 	.short	0x0030


	//----- nvinfo : EIATTR_PARAM_CBANK
	.align		4
        /*0088*/ 	.byte	0x04, 0x0a
        /*008a*/ 	.short	(.L_1619 - .L_1618)
	.align		4
.L_1618:
        /*008c*/ 	.word	index@(.nv.constant0.fused_nn_conv2d_cast_fixed_point_multiply_add_cast_fixed_point_multiply_add_cast_15119380522063600768__kernel0)
        /*0090*/ 	.short	0x0380
        /*0092*/ 	.short	0x0030


	//----- nvinfo : EIATTR_SW_WAR
	.align		4
.L_1619:
        /*0094*/ 	.byte	0x04, 0x36
        /*0096*/ 	.short	(.L_1621 - .L_1620)
.L_1620:
        /*0098*/ 	.word	0x00000008
.L_1621:


//--------------------- .nv.info.fused_cast_add_right_shift_clip_cast_kernel0 --------------------------
	.section	.nv.info.fused_cast_add_right_shift_clip_cast_kernel0,"",@"SHT_CUDA_INFO"
	.sectionflags	@""
	.align	4


	//----- nvinfo : EIATTR_CUDA_API_VERSION
	.align		4
        /*0000*/ 	.byte	0x04, 0x37
        /*0002*/ 	.short	(.L_1623 - .L_1622)
.L_1622:
        /*0004*/ 	.word	0x00000082


	//----- nvinfo : EIATTR_KPARAM_INFO
	.align		4
.L_1623:
        /*0008*/ 	.byte	0x04, 0x17
        /*000a*/ 	.short	(.L_1625 - .L_1624)
.L_1624:
        /*000c*/ 	.word	0x00000000
        /*0010*/ 	.short	0x0001
        /*0012*/ 	.short	0x0008
        /*0014*/ 	.byte	0x00, 0xf5, 0x21, 0x00


	//----- nvinfo : EIATTR_KPARAM_INFO
	.align		4
.L_1625:
        /*0018*/ 	.byte	0x04, 0x17
        /*001a*/ 	.short	(.L_1627 - .L_1626)
.L_1626:
        /*001c*/ 	.word	0x00000000
        /*0020*/ 	.short	0x0000
        /*0022*/ 	.short	0x0000
        /*0024*/ 	.byte	0x00, 0xf5, 0x21, 0x00


	//----- nvinfo : EIATTR_SPARSE_MMA_MASK
	.align		4
.L_1627:
        /*0028*/ 	.byte	0x03, 0x50
        /*002a*/ 	.short	0x0000


	//----- nvinfo : EIATTR_MAXREG_COUNT
	.align		4
        /*002c*/ 	.byte	0x03, 0x1b
        /*002e*/ 	.short	0x00ff


	//----- nvinfo : EIATTR_MERCURY_ISA_VERSION
	.align		4
        /*0030*/ 	.byte	0x03, 0x5f
        /*0032*/ 	.short	0x0101


	//----- nvinfo : EIATTR_VRC_CTA_INIT_COUNT
	.align		4
        /*0034*/ 	.byte	0x02, 0x4a
	.zero		1
	.zero		1


	//----- nvinfo : EIATTR_EXIT_INSTR_OFFSETS
	.align		4
        /*0038*/ 	.byte	0x04, 0x1c
        /*003a*/ 	.short	(.L_1629 - .L_1628)


	//   ....[0]....
.L_1628:
        /*003c*/ 	.word	0x00000c00


	//   ....[1]....
        /*0040*/ 	.word	0x00000c70


	//----- nvinfo : EIATTR_CBANK_PARAM_SIZE
	.align		4
.L_1629:
        /*0044*/ 	.byte	0x03, 0x19
        /*0046*/ 	.short	0x0010


	//----- nvinfo : EIATTR_PARAM_CBANK
	.align		4
        /*0048*/ 	.byte	0x04, 0x0a
        /*004a*/ 	.short	(.L_1631 - .L_1630)
	.align		4
.L_1630:
        /*004c*/ 	.word	index@(.nv.constant0.fused_cast_add_right_shift_clip_cast_kernel0)
        /*0050*/ 	.short	0x0380
        /*0052*/ 	.short	0x0010


	//----- nvinfo : EIATTR_SW_WAR
	.align		4
.L_1631:
        /*0054*/ 	.byte	0x04, 0x36
        /*0056*/ 	.short	(.L_1633 - .L_1632)
.L_1632:
        /*0058*/ 	.word	0x00000008
.L_1633:


//--------------------- .nv.info.fused_nn_conv2d_cast_fixed_point_multiply_add_cast_fixed_point_multiply_add_cast_16086763325481941859__6_kernel0 --------------------------
	.section	.nv.info.fused_nn_conv2d_cast_fixed_point_multiply_add_cast_fixed_point_multiply_add_cast_16086763325481941859__6_kernel0,"",@"SHT_CUDA_INFO"
	.sectionflags	@""
	.align	4


	//----- nvinfo : EIATTR_CUDA_API_VERSION
	.align		4
        /*0000*/ 	.byte	0x04, 0x37
        /*0002*/ 	.short	(.L_1635 - .L_1634)
.L_1634:
        /*0004*/ 	.word	0x00000082


	//----- nvinfo : EIATTR_KPARAM_INFO
	.align		4
.L_1635:
        /*0008*/ 	.byte	0x04, 0x17
        /*000a*/ 	.short	(.L_1637 - .L_1636)
.L_1636:
        /*000c*/ 	.word	0x00000000
        /*0010*/ 	.short	0x0004
        /*0012*/ 	.short	0x0020
        /*0014*/ 	.byte	0x00, 0xf5, 0x21, 0x00


	//----- nvinfo : EIATTR_KPARAM_INFO
	.align		4
.L_1637:
        /*0018*/ 	.byte	0x04, 0x17
        /*001a*/ 	.short	(.L_1639 - .L_1638)
.L_1638:
        /*001c*/ 	.word	0x00000000
        /*0020*/ 	.short	0x0003
        /*0022*/ 	.short	0x0018
        /*0024*/ 	.byte	0x00, 0xf5, 0x21, 0x00


	//----- nvinfo : EIATTR_KPARAM_INFO
	.align		4
.L_1639:
        /*0028*/ 	.byte	0x04, 0x17
        /*002a*/ 	.short	(.L_1641 - .L_1640)
.L_1640:
        /*002c*/ 	.word	0x00000000
        /*0030*/ 	.short	0x0002
        /*0032*/ 	.short	0x0010
        /*0034*/ 	.byte	0x00, 0xf5, 0x21, 0x00


	//----- nvinfo : EIATTR_KPARAM_INFO
	.align		4
.L_1641:
        /*0038*/ 	.byte	0x04, 0x17
        /*003a*/ 	.short	(.L_1643 - .L_1642)
.L_1642:
        /*003c*/ 	.word	0x00000000
        /*0040*/ 	.short	0x0001
        /*0042*/ 	.short	0x0008
        /*0044*/ 	.byte	0x00, 0xf5, 0x21, 0x00


	//----- nvinfo : EIATTR_KPARAM_INFO
	.align		4
.L_1643:
        /*0048*/ 	.byte	0x04, 0x17
        /*004a*/ 	.short	(.L_1645 - .L_1644)
.L_1644:
        /*004c*/ 	.word	0x00000000
        /*0050*/ 	.short	0x0000
        /*0052*/ 	.short	0x0000
        /*0054*/ 	.byte	0x00, 0xf5, 0x21, 0x00


	//----- nvinfo : EIATTR_SPARSE_MMA_MASK
	.align		4
.L_1645:
        /*0058*/ 	.byte	0x03, 0x50
        /*005a*/ 	.short	0x0000


	//----- nvinfo : EIATTR_MAXREG_COUNT
	.align		4
        /*005c*/ 	.byte	0x03, 0x1b
        /*005e*/ 	.short	0x00ff


	//----- nvinfo : EIATTR_NUM_BARRIERS
	.align		4
        /*0060*/ 	.byte	0x02, 0x4c
        /*0062*/ 	.byte	0x01
	.zero		1


	//----- nvinfo : EIATTR_MERCURY_ISA_VERSION
	.align		4
        /*0064*/ 	.byte	0x03, 0x5f
        /*0066*/ 	.short	0x0101


	//----- nvinfo : EIATTR_VRC_CTA_INIT_COUNT
	.align		4
        /*0068*/ 	.byte	0x02, 0x4a
	.zero		1
	.zero		1


	//----- nvinfo : EIATTR_EXIT_INSTR_OFFSETS
	.align		4
        /*006c*/ 	.byte	0x04, 0x1c
        /*006e*/ 	.short	(.L_1647 - .L_1646)


	//   ....[0]....
.L_1646:
        /*0070*/ 	.word	0x000046c0


	//----- nvinfo : EIATTR_CBANK_PARAM_SIZE
	.align		4
.L_1647:
        /*0074*/ 	.byte	0x03, 0x19
        /*0076*/ 	.short	0x0028


	//----- nvinfo : EIATTR_PARAM_CBANK
	.align		4
        /*0078*/ 	.byte	0x04, 0x0a
        /*007a*/ 	.short	(.L_1649 - .L_1648)
	.align		4
.L_1648:
        /*007c*/ 	.word	index@(.nv.constant0.fused_nn_conv2d_cast_fixed_point_multiply_add_cast_fixed_point_multiply_add_cast_16086763325481941859__6_kernel0)
        /*0080*/ 	.short	0x0380
        /*0082*/ 	.short	0x0028


	//----- nvinfo : EIATTR_SW_WAR
	.align		4
.L_1649:
        /*0084*/ 	.byte	0x04, 0x36
        /*0086*/ 	.short	(.L_1651 - .L_1650)
.L_1650:
        /*0088*/ 	.word	0x00000008
.L_1651:


//--------------------- .nv.info.fused_nn_conv2d_cast_fixed_point_multiply_add_cast_fixed_point_multiply_add_cast_16086763325481941859__9_kernel0 --------------------------
	.section	.nv.info.fused_nn_conv2d_cast_fixed_point_multiply_add_cast_fixed_point_multiply_add_cast_16086763325481941859__9_kernel0,"",@"SHT_CUDA_INFO"
	.sectionflags	@""
	.align	4


	//----- nvinfo : EIATTR_CUDA_API_VERSION
	.align		4
        /*0000*/ 	.byte	0x04, 0x37
        /*0002*/ 	.short	(.L_1653 - .L_1652)
.L_1652:
        /*0004*/ 	.word	0x00000082


	//----- nvinfo : EIATTR_KPARAM_INFO
	.align		4
.L_1653:
        /*0008*/ 	.byte	0x04, 0x17
        /*000a*/ 	.short	(.L_1655 - .L_1654)
.L_1654:
        /*000c*/ 	.word	0x00000000
        /*0010*/ 	.short	0x0004
        /*0012*/ 	.short	0x0020
        /*0014*/ 	.byte	0x00, 0xf5, 0x21, 0x00


	//----- nvinfo : EIATTR_KPARAM_INFO
	.align		4
.L_1655:
        /*0018*/ 	.byte	0x04, 0x17
        /*001a*/ 	.short	(.L_1657 - .L_1656)
.L_1656:
        /*001c*/ 	.word	0x00000000
        /*0020*/ 	.short	0x0003
        /*0022*/ 	.short	0x0018
        /*0024*/ 	.byte	0x00, 0xf5, 0x21, 0x00


	//----- nvinfo : EIATTR_KPARAM_INFO
	.align		4
.L_1657:
        /*0028*/ 	.byte	0x04, 0x17
        /*002a*/ 	.short	(.L_1659 - .L_1658)
.L_1658:
        /*002c*/ 	.word	0x00000000
        /*0030*/ 	.short	0x0002
        /*0032*/ 	.short	0x0010
        /*0034*/ 	.byte	0x00, 0xf5, 0x21, 0x00


	//----- nvinfo : EIATTR_KPARAM_INFO
	.align		4
.L_1659:
        /*0038*/ 	.byte	0x04, 0x17
        /*003a*/ 	.short	(.L_1661 - .L_1660)
.L_1660:
        /*003c*/ 	.word	0x00000000
        /*0040*/ 	.short	0x0001
        /*0042*/ 	.short	0x0008
        /*0044*/ 	.byte	0x00, 0xf5, 0x21, 0x00


	//----- nvinfo : EIATTR_KPARAM_INFO
	.align		4
.L_1661:
        /*0048*/ 	.byte	0x04, 0x17
        /*004a*/ 	.short	(.L_1663 - .L_1662)
.L_1662:
        /*004c*/ 	.word	0x00000000
        /*0050*/ 	.short	0x0000
        /*0052*/ 	.short	0x0000
        /*0054*/ 	.byte	0x00, 0xf5, 0x21, 0x00


	//----- nvinfo : EIATTR_SPARSE_MMA_MASK
	.align		4
.L_1663:
        /*0058*/ 	.byte	0x03, 0x50
        /*005a*/ 	.short	0x0000


	//----- nvinfo : EIATTR_MAXREG_COUNT
	.align		4
        /*005c*/ 	.byte	0x03, 0x1b
        /*005e*/ 	.short	0x00ff


	//----- nvinfo : EIATTR_NUM_BARRIERS
	.align		4
        /*0060*/ 	.byte	0x02, 0x4c
        /*0062*/ 	.byte	0x01
	.zero		1


	//----- nvinfo : EIATTR_MERCURY_ISA_VERSION
	.align		4
        /*0064*/ 	.byte	0x03, 0x5f
        /*0066*/ 	.short	0x0101


	//----- nvinfo : EIATTR_VRC_CTA_INIT_COUNT
	.align		4
        /*0068*/ 	.byte	0x02, 0x4a
	.zero		1
	.zero		1


	//----- nvinfo : EIATTR_EXIT_INSTR_OFFSETS
	.align		4
        /*006c*/ 	.byte	0x04, 0x1c
        /*006e*/ 	.short	(.L_1665 - .L_1664)


	//   ....[0]....
.L_1664:
        /*0070*/ 	.word	0x00004af0


	//----- nvinfo : EIATTR_CBANK_PARAM_SIZE
	.align		4
.L_1665:
        /*0074*/ 	.byte	0x03, 0x19
        /*0076*/ 	.short	0x0028


	//----- nvinfo : EIATTR_PARAM_CBANK
	.align		4
        /*0078*/ 	.byte	0x04, 0x0a
        /*007a*/ 	.short	(.L_1667 - .L_1666)
	.align		4
.L_1666:
        /*007c*/ 	.word	index@(.nv.constant0.fused_nn_conv2d_cast_fixed_point_multiply_add_cast_fixed_point_multiply_add_cast_16086763325481941859__9_kernel0)
        /*0080*/ 	.short	0x0380
        /*0082*/ 	.short	0x0028


	//----- nvinfo : EIATTR_SW_WAR
	.align		4
.L_1667:
        /*0084*/ 	.byte	0x04, 0x36
        /*0086*/ 	.short	(.L_1669 - .L_1668)
.L_1668:
        /*0088*/ 	.word	0x00000008
.L_1669:


//--------------------- .nv.info.fused_nn_conv2d_cast_fixed_point_multiply_add_cast_fixed_point_multiply_add_cast_16086763325481941859__11_kernel0 --------------------------
	.section	.nv.info.fused_nn_conv2d_cast_fixed_point_multiply_add_cast_fixed_point_multiply_add_cast_16086763325481941859__11_kernel0,"",@"SHT_CUDA_INFO"
	.sectionflags	@""
	.align	4


	//----- nvinfo : EIATTR_CUDA_API_VERSION
	.align		4
        /*0000*/ 	.byte	0x04, 0x37
        /*0002*/ 	.short	(.L_1671 - .L_1670)
.L_1670:
        /*0004*/ 	.word	0x00000082


	//----- nvinfo : EIATTR_KPARAM_INFO
	.align		4
.L_1671:
        /*0008*/ 	.byte	0x04, 0x17
        /*000a*/ 	.short	(.L_1673 - .L_1672)
.L_1672:
        /*000c*/ 	.word	0x00000000
        /*0010*/ 	.short	0x0004
        /*0012*/ 	.short	0x0020
        /*0014*/ 	.byte	0x00, 0xf5, 0x21, 0x00


	//----- nvinfo : EIATTR_KPARAM_INFO
	.align		4
.L_1673:
        /*0018*/ 	.byte	0x04, 0x17
        /*001a*/ 	.short	(.L_1675 - .L_1674)
.L_1674:
        /*001c*/ 	.word	0x00000000
        /*0020*/ 	.short	0x0003
        /*0022*/ 	.short	0x0018
        /*0024*/ 	.byte	0x00, 0xf5, 0x21, 0x00


	//----- nvinfo : EIATTR_KPARAM_INFO
	.align		4
.L_1675:
        /*0028*/ 	.byte	0x04, 0x17
        /*002a*/ 	.short	(.L_1677 - .L_1676)
.L_1676:
        /*002c*/ 	.word	0x00000000
        /*0030*/ 	.short	0x0002
        /*0032*/ 	.short	0x0010
        /*0034*/ 	.byte	0x00, 0xf5, 0x21, 0x00


	//----- nvinfo : EIATTR_KPARAM_INFO
	.align		4
.L_1677:
        /*0038*/ 	.byte	0x04, 0x17
        /*003a*/ 	.short	(.L_1679 - .L_1678)
.L_1678:
        /*003c*/ 	.word	0x00000000
        /*0040*/ 	.short	0x0001
        /*0042*/ 	.short	0x0008
        /*0044*/ 	.byte	0x00, 0xf5, 0x21, 0x00


	//----- nvinfo : EIATTR_KPARAM_INFO
	.align		4
.L_1679:
        /*0048*/ 	.byte	0x04, 0x17
        /*004a*/ 	.short	(.L_1681 - .L_1680)
.L_1680:
        /*004c*/ 	.word	0x00000000
        /*0050*/ 	.short	0x0000
        /*0052*/ 	.short	0x0000
        /*0054*/ 	.byte	0x00, 0xf5, 0x21, 0x00


	//----- nvinfo : EIATTR_SPARSE_MMA_MASK
	.align		4
.L_1681:
        /*0058*/ 	.byte	0x03, 0x50
        /*005a*/ 	.short	0x0000


	//----- nvinfo : EIATTR_MAXREG_COUNT
	.align		4
        /*005c*/ 	.byte	0x03, 0x1b
        /*005e*/ 	.short	0x00ff


	//----- nvinfo : EIATTR_NUM_BARRIERS
	.align		4
        /*0060*/ 	.byte	0x02, 0x4c
        /*0062*/ 	.byte	0x01
	.zero		1


	//----- nvinfo : EIATTR_MERCURY_ISA_VERSION
	.align		4
        /*0064*/ 	.byte	0x03, 0x5f
        /*0066*/ 	.short	0x0101


	//----- nvinfo : EIATTR_VRC_CTA_INIT_COUNT
	.align		4
        /*0068*/ 	.byte	0x02, 0x4a
	.zero		1
	.zero		1


	//----- nvinfo : EIATTR_EXIT_INSTR_OFFSETS
	.align		4
        /*006c*/ 	.byte	0x04, 0x1c
        /*006e*/ 	.short	(.L_1683 - .L_1682)


	//   ....[0]....
.L_1682:
        /*0070*/ 	.word	0x000029d0


	//----- nvinfo : EIATTR_CBANK_PARAM_SIZE
	.align		4
.L_1683:
        /*0074*/ 	.byte	0x03, 0x19
        /*0076*/ 	.short	0x0028


	//----- nvinfo : EIATTR_PARAM_CBANK
	.align		4
        /*0078*/ 	.byte	0x04, 0x0a
        /*007a*/ 	.short	(.L_1685 - .L_1684)
	.align		4
.L_1684:
        /*007c*/ 	.word	index@(.nv.constant0.fused_nn_conv2d_cast_fixed_point_multiply_add_cast_fixed_point_multiply_add_cast_16086763325481941859__11_kernel0)
        /*0080*/ 	.short	0x0380
        /*0082*/ 	.short	0x0028


	//----- nvinfo : EIATTR_SW_WAR
	.align		4
.L_1685:
        /*0084*/ 	.byte	0x04, 0x36
        /*0086*/ 	.short	(.L_1687 - .L_1686)
.L_1686:
        /*0088*/ 	.word	0x00000008
.L_1687:


//--------------------- .nv.callgraph             --------------------------
	.section	.nv.callgraph,"",@"SHT_CUDA_CALLGRAPH"
	.align	4
	.sectionentsize	8
	.align		4
        /*0000*/ 	.word	0x00000000
	.align		4
        /*0004*/ 	.word	0xffffffff
	.align		4
        /*0008*/ 	.word	0x00000000
	.align		4
        /*000c*/ 	.word	0xfffffffe
	.align		4
        /*0010*/ 	.word	0x00000000
	.align		4
        /*0014*/ 	.word	0xfffffffd
	.align		4
        /*0018*/ 	.word	0x00000000
	.align		4
        /*001c*/ 	.word	0xfffffffc


//--------------------- .text.fused_nn_conv2d_cast_fixed_point_multiply_add_cast_fixed_point_multiply_add_cast_15119380522063600768__6_kernel0 --------------------------
	.section	.text.fused_nn_conv2d_cast_fixed_point_multiply_add_cast_fixed_point_multiply_add_cast_15119380522063600768__6_kernel0,"ax",@progbits
	.align	128
        .global         fused_nn_conv2d_cast_fixed_point_multiply_add_cast_fixed_point_multiply_add_cast_15119380522063600768__6_kernel0
        .type           fused_nn_conv2d_cast_fixed_point_multiply_add_cast_fixed_point_multiply_add_cast_15119380522063600768__6_kernel0,@function
        .size           fused_nn_conv2d_cast_fixed_point_multiply_add_cast_fixed_point_multiply_add_cast_15119380522063600768__6_kernel0,(.L_x_452 - fused_nn_conv2d_cast_fixed_point_multiply_add_cast_fixed_point_multiply_add_cast_15119380522063600768__6_kernel0)
        .other          fused_nn_conv2d_cast_fixed_point_multiply_add_cast_fixed_point_multiply_add_cast_15119380522063600768__6_kernel0,@"STO_CUDA_ENTRY STV_DEFAULT"
fused_nn_conv2d_cast_fixed_point_multiply_add_cast_fixed_point_multiply_add_cast_15119380522063600768__6_kernel0:
.text.fused_nn_conv2d_cast_fixed_point_multiply_add_cast_fixed_point_multiply_add_cast_15119380522063600768__6_kernel0:
[----:B------:R-:W-:Y:S01]  /*0000*/  LDC R1, c[0x0][0x37c] ;  /* 0x0000df00ff017b82 */ /* 0x000fe20000000800 */
[----:B------:R-:W0:Y:S01]  /*0010*/  S2R R13, SR_TID.X ;  /* 0x00000000000d7919 */ /* 0x000e220000002100 */
[----:B------:R-:W1:Y:S01]  /*0020*/  LDCU.64 UR4, c[0x0][0x380] ;  /* 0x00007000ff0477ac */ /* 0x000e620008000a00 */
[----:B------:R-:W2:Y:S01]  /*0030*/  S2R R0, SR_TID.Y ;  /* 0x0000000000007919 */ /* 0x000ea20000002200 */
[----:B------:R-:W3:Y:S01]  /*0040*/  LDCU.64 UR8, c[0x0][0x358] ;  /* 0x00006b00ff0877ac */ /* 0x000ee20008000a00 */
[----:B------:R-:W4:Y:S01]  /*0050*/  S2R R4, SR_CTAID.Y ;  /* 0x0000000000047919 */ /* 0x000f220000002600 */
[----:B------:R-:W5:Y:S01]  /*0060*/  S2R R5, SR_CTAID.Z ;  /* 0x0000000000057919 */ /* 0x000f620000002700 */
[--C-:B0-----:R-:W-:Y:S02]  /*0070*/  SHF.R.U32.HI R3, RZ, 0x2, R13.reuse ;  /* 0x00000002ff037819 */ /* 0x101fe4000001160d */
[----:B------:R-:W-:Y:S01]  /*0080*/  LOP3.LUT R2, R13, 0xffff, RZ, 0xc0, !PT ;  /* 0x0000ffff0d027812 */ /* 0x000fe200078ec0ff */
[----:B--2---:R-:W-:-:S02]  /*0090*/  IMAD R8, R0, 0x38, R13 ;  /* 0x0000003800087824 */ /* 0x004fc400078e020d */
[----:B------:R-:W-:Y:S01]  /*00a0*/  IMAD R10, R0, 0xe, R3 ;  /* 0x0000000e000a7824 */ /* 0x000fe200078e0203 */
[----:B------:R-:W-:Y:S01]  /*00b0*/  SHF.L.U32 R3, R13, 0x2, RZ ;  /* 0x000000020d037819 */ /* 0x000fe200000006ff */
[----:B------:R-:W-:Y:S01]  /*00c0*/  IMAD R7, R2, 0x925, RZ ;  /* 0x0000092502077824 */ /* 0x000fe200078e02ff */
[C---:B------:R-:W-:Y:S01]  /*00d0*/  ISETP.GE.U32.AND P0, PT, R8.reuse, 0x400, PT ;  /* 0x000004000800780c */ /* 0x040fe20003f06070 */
[----:B------:R-:W5:Y:S01]  /*00e0*/  S2R R2, SR_CTAID.X ;  /* 0x0000000000027919 */ /* 0x000f620000002500 */
[----:B------:R-:W-:Y:S02]  /*00f0*/  ISETP.GE.U32.AND P1, PT, R8, 0x240, PT ;  /* 0x000002400800780c */ /* 0x000fe40003f26070 */
[C---:B------:R-:W-:Y:S02]  /*0100*/  ISETP.LT.U32.AND P0, PT, R10.reuse, 0x100, !P0 ;  /* 0x000001000a00780c */ /* 0x040fe40004701070 */
[----:B------:R-:W-:Y:S02]  /*0110*/  ISETP.LT.U32.AND P1, PT, R10, 0x90, !P1 ;  /* 0x000000900a00780c */ /* 0x000fe40004f21070 */
[----:B------:R-:W-:-:S02]  /*0120*/  ISETP.LT.U32.AND P0, PT, R0, 0x13, P0 ;  /* 0x000000130000780c */ /* 0x000fc40000701070 */
[----:B------:R-:W-:Y:S02]  /*0130*/  SHF.R.U32.HI R7, RZ, 0x10, R7 ;  /* 0x00000010ff077819 */ /* 0x000fe40000011607 */
[----:B------:R-:W-:Y:S02]  /*0140*/  ISETP.LT.U32.AND P1, PT, R0, 0xb, P1 ;  /* 0x0000000b0000780c */ /* 0x000fe40000f21070 */
[----:B------:R-:W-:Y:S02]  /*0150*/  PRMT R6, R7, 0x9910, RZ ;  /* 0x0000991007067816 */ /* 0x000fe400000000ff */
[C---:B------:R-:W-:Y:S02]  /*0160*/  ISETP.GE.U32.AND P2, PT, R8.reuse, 0x80, PT ;  /* 0x000000800800780c */ /* 0x040fe40003f46070 */
[----:B------:R-:W-:Y:S01]  /*0170*/  ISETP.GE.U32.AND P3, PT, R8, 0x320, PT ;  /* 0x000003200800780c */ /* 0x000fe20003f66070 */
[----:B------:R-:W-:Y:S01]  /*0180*/  IMAD R6, R6, 0x1c, RZ ;  /* 0x0000001c06067824 */ /* 0x000fe200078e02ff */
[----:B------:R-:W-:-:S02]  /*0190*/  ISETP.LT.U32.AND P2, PT, R10, 0x20, !P2 ;  /* 0x000000200a00780c */ /* 0x000fc40005741070 */
[----:B------:R-:W-:Y:S02]  /*01a0*/  ISETP.GE.U32.AND P4, PT, R8, 0x160, PT ;  /* 0x000001600800780c */ /* 0x000fe40003f86070 */
[C---:B------:R-:W-:Y:S02]  /*01b0*/  @P0 SHF.L.U32 R8, R10.reuse, 0x5, RZ ;  /* 0x000000050a080819 */ /* 0x040fe400000006ff */
[----:B------:R-:W-:Y:S02]  /*01c0*/  @P1 SHF.L.U32 R15, R10, 0x4, RZ ;  /* 0x000000040a0f1819 */ /* 0x000fe400000006ff */
[----:B------:R-:W-:Y:S02]  /*01d0*/  IADD3 R6, PT, PT, RZ, -R6, RZ ;  /* 0x80000006ff067210 */ /* 0x000fe40007ffe0ff */
[----:B----4-:R-:W-:Y:S02]  /*01e0*/  SHF.L.U32 R14, R4, 0xd, RZ ;  /* 0x0000000d040e7819 */ /* 0x010fe400000006ff */
[----:B------:R-:W-:Y:S01]  /*01f0*/  ISETP.LT.U32.AND P2, PT, R0, 0x3, P2 ;  /* 0x000000030000780c */ /* 0x000fe20001741070 */
[----:B-----5:R-:W-:Y:S01]  /*0200*/  IMAD R16, R5, 0xe0, R2 ;  /* 0x000000e005107824 */ /* 0x020fe200078e0202 */
[----:B------:R-:W-:-:S02]  /*0210*/  @P0 SHF.L.U32 R11, R10, 0x4, RZ ;  /* 0x000000040a0b0819 */ /* 0x000fc400000006ff */
[C---:B------:R-:W-:Y:S02]  /*0220*/  @P1 LEA R12, R10.reuse, 0xe00, 0x5 ;  /* 0x00000e000a0c1811 */ /* 0x040fe400078e28ff */
[----:B------:R-:W-:Y:S02]  /*0230*/  ISETP.LT.U32.AND P3, PT, R10, 0xc8, !P3 ;  /* 0x000000c80a00780c */ /* 0x000fe40005f61070 */
[----:B------:R-:W-:Y:S02]  /*0240*/  @P0 LOP3.LUT R9, R8, 0x1e00, RZ, 0xc0, !PT ;  /* 0x00001e0008090812 */ /* 0x000fe400078ec0ff */
[----:B------:R-:W-:Y:S02]  /*0250*/  @P1 LOP3.LUT R8, R15, 0xf0, RZ, 0xc0, !PT ;  /* 0x000000f00f081812 */ /* 0x000fe400078ec0ff */
[----:B------:R-:W-:Y:S02]  /*0260*/  PRMT R6, R6, 0x7710, RZ ;  /* 0x0000771006067816 */ /* 0x000fe400000000ff */
[----:B------:R-:W-:-:S02]  /*0270*/  LOP3.LUT R14, R14, 0xc, R3, 0xf8, !PT ;  /* 0x0000000c0e0e7812 */ /* 0x000fc400078ef803 */
[----:B------:R-:W-:Y:S02]  /*0280*/  @P0 LOP3.LUT R11, R11, 0xf0, RZ, 0xc0, !PT ;  /* 0x000000f00b0b0812 */ /* 0x000fe400078ec0ff */
[----:B------:R-:W-:Y:S02]  /*0290*/  @P1 LOP3.LUT R21, R12, 0x1e00, RZ, 0xc0, !PT ;  /* 0x00001e000c151812 */ /* 0x000fe400078ec0ff */
[----:B------:R-:W-:Y:S02]  /*02a0*/  ISETP.LT.U32.AND P3, PT, R0, 0xf, P3 ;  /* 0x0000000f0000780c */ /* 0x000fe40001f61070 */
[----:B------:R-:W-:Y:S02]  /*02b0*/  IADD3 R6, PT, PT, R6, R13, RZ ;  /* 0x0000000d06067210 */ /* 0x000fe40007ffe0ff */
[-C--:B------:R-:W-:Y:S02]  /*02c0*/  @P0 IADD3 R15, PT, PT, R11, R14.reuse, R9 ;  /* 0x0000000e0b0f0210 */ /* 0x080fe40007ffe009 */
[----:B------:R-:W-:-:S02]  /*02d0*/  @P1 IADD3 R21, PT, PT, R8, R14, R21 ;  /* 0x0000000e08151210 */ /* 0x000fc40007ffe015 */
[----:B------:R-:W0:Y:S01]  /*02e0*/  @P0 LDC.64 R8, c[0x0][0x388] ;  /* 0x0000e200ff080b82 */ /* 0x000e220000000a00 */
[----:B------:R-:W-:Y:S02]  /*02f0*/  ISETP.LT.U32.AND P4, PT, R10, 0x58, !P4 ;  /* 0x000000580a00780c */ /* 0x000fe40006781070 */
[----:B------:R-:W-:Y:S02]  /*0300*/  SHF.L.U32 R6, R6, 0x2, RZ ;  /* 0x0000000206067819 */ /* 0x000fe400000006ff */
[----:B------:R-:W-:Y:S02]  /*0310*/  @P2 SHF.L.U32 R17, R10, 0x4, RZ ;  /* 0x000000040a112819 */ /* 0x000fe400000006ff */
[C---:B------:R-:W-:Y:S02]  /*0320*/  ISETP.LT.U32.AND P4, PT, R0.reuse, 0x7, P4 ;  /* 0x000000070000780c */ /* 0x040fe40002781070 */
[----:B------:R-:W-:Y:S02]  /*0330*/  LEA R11, R0, R7, 0x1 ;  /* 0x00000007000b7211 */ /* 0x000fe400078e08ff */
[----:B------:R-:W-:-:S02]  /*0340*/  LOP3.LUT R13, R6, 0xffff, RZ, 0xc0, !PT ;  /* 0x0000ffff060d7812 */ /* 0x000fc400078ec0ff */
[----:B------:R-:W-:Y:S02]  /*0350*/  @P2 LEA R7, R10, 0x1c00, 0x5 ;  /* 0x00001c000a072811 */ /* 0x000fe400078e28ff */
[----:B------:R-:W-:Y:S01]  /*0360*/  @P2 LOP3.LUT R18, R17, 0xf0, RZ, 0xc0, !PT ;  /* 0x000000f011122812 */ /* 0x000fe200078ec0ff */
[----:B------:R-:W-:Y:S01]  /*0370*/  IMAD R13, R16, 0x1c0, R13 ;  /* 0x000001c0100d7824 */ /* 0x000fe200078e020d */
[C---:B------:R-:W-:Y:S02]  /*0380*/  @P3 SHF.L.U32 R17, R10.reuse, 0x4, RZ ;  /* 0x000000040a113819 */ /* 0x040fe400000006ff */
[----:B------:R-:W-:Y:S02]  /*0390*/  SHF.R.U32.HI R12, RZ, 0x2, R11 ;  /* 0x00000002ff0c7819 */ /* 0x000fe4000001160b */
[----:B------:R-:W-:Y:S02]  /*03a0*/  @P2 LOP3.LUT R19, R7, 0x1e00, RZ, 0xc0, !PT ;  /* 0x00001e0007132812 */ /* 0x000fe400078ec0ff */
[----:B------:R-:W-:Y:S01]  /*03b0*/  @P3 LEA R16, R10, 0x700, 0x5 ;  /* 0x000007000a103811 */ /* 0x000fe200078e28ff */
[----:B------:R-:W2:Y:S01]  /*03c0*/  @P3 LDC.64 R6, c[0x0][0x388] ;  /* 0x0000e200ff063b82 */ /* 0x000ea20000000a00 */
[----:B------:R-:W-:Y:S01]  /*03d0*/  @P3 LOP3.LUT R17, R17, 0xf0, RZ, 0xc0, !PT ;  /* 0x000000f011113812 */ /* 0x000fe200078ec0ff */
[----:B------:R-:W-:Y:S01]  /*03e0*/  IMAD R12, R12, 0xc40, R13 ;  /* 0x00000c400c0c7824 */ /* 0x000fe200078e020d */
[----:B------:R-:W-:-:S02]  /*03f0*/  @P3 LOP3.LUT R13, R16, 0x1e00, RZ, 0xc0, !PT ;  /* 0x00001e00100d3812 */ /* 0x000fc400078ec0ff */
[----:B------:R-:W-:Y:S02]  /*0400*/  @P3 LOP3.LUT R16, R17, 0x80, RZ, 0x3c, !PT ;  /* 0x0000008011103812 */ /* 0x000fe400078e3cff */
[C---:B------:R-:W-:Y:S02]  /*0410*/  @P4 SHF.L.U32 R17, R10.reuse, 0x4, RZ ;  /* 0x000000040a114819 */ /* 0x040fe400000006ff */
[----:B------:R-:W-:Y:S02]  /*0420*/  LOP3.LUT R11, R11, 0x3, RZ, 0xc0, !PT ;  /* 0x000000030b0b7812 */ /* 0x000fe400078ec0ff */
[----:B------:R-:W-:Y:S02]  /*0430*/  @P4 LEA R10, R10, 0x1500, 0x5 ;  /* 0x000015000a0a4811 */ /* 0x000fe400078e28ff */
[----:B------:R-:W-:Y:S01]  /*0440*/  @P4 LOP3.LUT R17, R17, 0xf0, RZ, 0xc0, !PT ;  /* 0x000000f011114812 */ /* 0x000fe200078ec0ff */
[----:B------:R-:W-:Y:S01]  /*0450*/  IMAD R11, R11, 0x70, R12 ;  /* 0x000000700b0b7824 */ /* 0x000fe200078e020c */
[----:B0-----:R-:W-:-:S02]  /*0460*/  @P0 IADD3 R8, P6, PT, R15, R8, RZ ;  /* 0x000000080f080210 */ /* 0x001fc40007fde0ff */
[-C--:B------:R-:W-:Y:S02]  /*0470*/  @P3 IADD3 R23, PT, PT, R16, R14.reuse, R13 ;  /* 0x0000000e10173210 */ /* 0x080fe40007ffe00d */
[----:B------:R-:W-:Y:S01]  /*0480*/  @P4 LOP3.LUT R15, R10, 0x1e00, RZ, 0xc0, !PT ;  /* 0x00001e000a0f4812 */ /* 0x000fe200078ec0ff */
[----:B------:R-:W0:Y:S01]  /*0490*/  @P1 LDC.64 R12, c[0x0][0x388] ;  /* 0x0000e200ff0c1b82 */ /* 0x000e220000000a00 */
[----:B------:R-:W-:Y:S02]  /*04a0*/  @P4 LOP3.LUT R55, R17, 0x80, RZ, 0x3c, !PT ;  /* 0x0000008011374812 */ /* 0x000fe400078e3cff */
[----:B-1----:R-:W-:Y:S02]  /*04b0*/  IADD3 R16, P5, PT, R11, UR4, RZ ;  /* 0x000000040b107c10 */ /* 0x002fe4000ffbe0ff */
[-C--:B------:R-:W-:Y:S02]  /*04c0*/  @P2 IADD3 R19, PT, PT, R18, R14.reuse, R19 ;  /* 0x0000000e12132210 */ /* 0x080fe40007ffe013 */
[----:B------:R-:W-:Y:S01]  /*04d0*/  @P4 IADD3 R55, PT, PT, R55, R14, R15 ;  /* 0x0000000e37374210 */ /* 0x000fe20007ffe00f */
[----:B------:R-:W1:Y:S01]  /*04e0*/  @P4 LDC.64 R10, c[0x0][0x388] ;  /* 0x0000e200ff0a4b82 */ /* 0x000e620000000a00 */
[----:B------:R-:W-:-:S02]  /*04f0*/  IADD3.X R17, PT, PT, RZ, UR5, RZ, P5, !PT ;  /* 0x00000005ff117c10 */ /* 0x000fc4000affe4ff */
[----:B--2---:R-:W-:Y:S02]  /*0500*/  @P3 IADD3 R6, P5, PT, R23, R6, RZ ;  /* 0x0000000617063210 */ /* 0x004fe40007fbe0ff */
[----:B------:R-:W-:Y:S01]  /*0510*/  @P0 IADD3.X R9, PT, PT, RZ, R9, RZ, P6, !PT ;  /* 0x00000009ff090210 */ /* 0x000fe200037fe4ff */
[----:B---3--:R-:W2:Y:S02]  /*0520*/  LDG.E.CONSTANT R23, desc[UR8][R16.64] ;  /* 0x0000000810177981 */ /* 0x008ea4000c1e9900 */
[----:B------:R-:W3:Y:S02]  /*0530*/  @P2 LDC.64 R14, c[0x0][0x388] ;  /* 0x0000e200ff0e2b82 */ /* 0x000ee40000000a00 */
[----:B------:R-:W4:Y:S04]  /*0540*/  LDG.E.CONSTANT R25, desc[UR8][R16.64+0x1880] ;  /* 0x0018800810197981 */ /* 0x000f28000c1e9900 */
[----:B------:R-:W5:Y:S04]  /*0550*/  LDG.E.CONSTANT R27, desc[UR8][R16.64+0x3100] ;  /* 0x00310008101b7981 */ /* 0x000f68000c1e9900 */
[----:B------:R-:W5:Y:S04]  /*0560*/  LDG.E.CONSTANT R29, desc[UR8][R16.64+0x4980] ;  /* 0x00498008101d7981 */ /* 0x000f68000c1e9900 */
[----:B------:R-:W5:Y:S04]  /*0570*/  LDG.E.CONSTANT R31, desc[UR8][R16.64+0x6200] ;  /* 0x00620008101f7981 */ /* 0x000f68000c1e9900 */
[----:B------:R-:W5:Y:S04]  /*0580*/  LDG.E.CONSTANT R33, desc[UR8][R16.64+0x7a80] ;  /* 0x007a800810217981 */ /* 0x000f68000c1e9900 */
[----:B------:R-:W5:Y:S04]  /*0590*/  LDG.E.CONSTANT R35, desc[UR8][R16.64+0x9300] ;  /* 0x0093000810237981 */ /* 0x000f68000c1e9900 */
[----:B------:R-:W5:Y:S01]  /*05a0*/  LDG.E.CONSTANT R37, desc[UR8][R16.64+0xab80] ;  /* 0x00ab800810257981 */ /* 0x000f62000c1e9900 */
[----:B0-----:R-:W-:-:S02]  /*05b0*/  @P1 IADD3 R12, P6, PT, R21, R12, RZ ;  /* 0x0000000c150c1210 */ /* 0x001fc40007fde0ff */
[----:B------:R-:W-:Y:S01]  /*05c0*/  @P3 IADD3.X R7, PT, PT, RZ, R7, RZ, P5, !PT ;  /* 0x00000007ff073210 */ /* 0x000fe20002ffe4ff */
[----:B------:R-:W5:Y:S01]  /*05d0*/  LDG.E.CONSTANT R39, desc[UR8][R16.64+0xc400] ;  /* 0x00c4000810277981 */ /* 0x000f62000c1e9900 */
[----:B------:R-:W-:Y:S02]  /*05e0*/  @P1 IADD3.X R13, PT, PT, RZ, R13, RZ, P6, !PT ;  /* 0x0000000dff0d1210 */ /* 0x000fe400037fe4ff */
[----:B-1----:R-:W-:Y:S01]  /*05f0*/  @P4 IADD3 R10, P5, PT, R55, R10, RZ ;  /* 0x0000000a370a4210 */ /* 0x002fe20007fbe0ff */
[----:B------:R-:W5:Y:S01]  /*0600*/  LDG.E.CONSTANT R41, desc[UR8][R16.64+0xdc80] ;  /* 0x00dc800810297981 */ /* 0x000f62000c1e9900 */
[----:B---3--:R-:W-:Y:S02]  /*0610*/  @P2 IADD3 R14, P6, PT, R19, R14, RZ ;  /* 0x0000000e130e2210 */ /* 0x008fe40007fde0ff */
[----:B------:R-:W-:Y:S01]  /*0620*/  @P4 IADD3.X R11, PT, PT, RZ, R11, RZ, P5, !PT ;  /* 0x0000000bff0b4210 */ /* 0x000fe20002ffe4ff */
[----:B------:R-:W3:Y:S01]  /*0630*/  LDG.E.CONSTANT R43, desc[UR8][R16.64+0xf500] ;  /* 0x00f50008102b7981 */ /* 0x000ee2000c1e9900 */
[----:B------:R-:W-:-:S03]  /*0640*/  @P2 IADD3.X R15, PT, PT, RZ, R15, RZ, P6, !PT ;  /* 0x0000000fff0f2210 */ /* 0x000fc600037fe4ff */
[----:B------:R-:W3:Y:S04]  /*0650*/  LDG.E.CONSTANT R45, desc[UR8][R16.64+0x10d80] ;  /* 0x010d8008102d7981 */ /* 0x000ee8000c1e9900 */
[----:B------:R-:W3:Y:S04]  /*0660*/  LDG.E.CONSTANT R47, desc[UR8][R16.64+0x12600] ;  /* 0x01260008102f7981 */ /* 0x000ee8000c1e9900 */
[----:B------:R-:W3:Y:S04]  /*0670*/  LDG.E.CONSTANT R49, desc[UR8][R16.64+0x13e80] ;  /* 0x013e800810317981 */ /* 0x000ee8000c1e9900 */
[----:B------:R-:W3:Y:S04]  /*0680*/  LDG.E.CONSTANT R51, desc[UR8][R16.64+0x15700] ;  /* 0x0157000810337981 */ /* 0x000ee8000c1e9900 */
[----:B------:R-:W3:Y:S04]  /*0690*/  LDG.E.CONSTANT R53, desc[UR8][R16.64+0x16f80] ;  /* 0x016f800810357981 */ /* 0x000ee8000c1e9900 */
[----:B------:R-:W3:Y:S04]  /*06a0*/  @P0 LDG.E.CONSTANT R21, desc[UR8][R8.64] ;  /* 0x0000000808150981 */ /* 0x000ee8000c1e9900 */
[----:B------:R-:W3:Y:S04]  /*06b0*/  @P3 LDG.E.CONSTANT R19, desc[UR8][R6.64] ;  /* 0x0000000806133981 */ /* 0x000ee8000c1e9900 */
[----:B------:R-:W3:Y:S04]  /*06c0*/  @P1 LDG.E.CONSTANT R55, desc[UR8][R12.64] ;  /* 0x000000080c371981 */ /* 0x000ee8000c1e9900 */
[----:B------:R-:W3:Y:S04]  /*06d0*/  @P4 LDG.E.CONSTANT R57, desc[UR8][R10.64] ;  /* 0x000000080a394981 */ /* 0x000ee8000c1e9900 */
[----:B------:R-:W3:Y:S01]  /*06e0*/  @P2 LDG.E.CONSTANT R59, desc[UR8][R14.64] ;  /* 0x000000080e3b2981 */ /* 0x000ee2000c1e9900 */
[----:B------:R-:W0:Y:S01]  /*06f0*/  S2UR UR5, SR_CgaCtaId ;  /* 0x00000000000579c3 */ /* 0x000e220000008800 */
[----:B------:R-:W-:Y:S01]  /*0700*/  UMOV UR4, 0x400 ;  /* 0x0000040000047882 */ /* 0x000fe20000000000 */
[----:B------:R-:W-:Y:S01]  /*0710*/  IMAD R28, R0, 0xe0, R3 ;  /* 0x000000e0001c7824 */ /* 0x000fe200078e0203 */
[----:B0-----:R-:W-:-:S02]  /*0720*/  ULEA UR6, UR5, UR4, 0x18 ;  /* 0x0000000405067291 */ /* 0x001fc4000f8ec0ff */
[----:B------:R-:W-:-:S04]  /*0730*/  UIADD3 UR4, UPT, UPT, UR4, 0x3800, URZ ;  /* 0x0000380004047890 */ /* 0x000fc8000fffe0ff */
[----:B------:R-:W-:-:S06]  /*0740*/  ULEA UR4, UR5, UR4, 0x18 ;  /* 0x0000000405047291 */ /* 0x000fcc000f8ec0ff */
[----:B------:R-:W-:Y:S01]  /*0750*/  LEA R0, R0, UR4, 0x9 ;  /* 0x0000000400007c11 */ /* 0x000fe2000f8e48ff */
[----:B--2---:R-:W-:Y:S04]  /*0760*/  STS [R28+UR6], R23 ;  /* 0x000000171c007988 */ /* 0x004fe80008000806 */
[----:B----4-:R-:W-:Y:S04]  /*0770*/  STS [R28+UR6+0x380], R25 ;  /* 0x000380191c007988 */ /* 0x010fe80008000806 */
[----:B-----5:R-:W-:Y:S04]  /*0780*/  STS [R28+UR6+0x700], R27 ;  /* 0x0007001b1c007988 */ /* 0x020fe80008000806 */
[----:B------:R-:W-:Y:S04]  /*0790*/  STS [R28+UR6+0xa80], R29 ;  /* 0x000a801d1c007988 */ /* 0x000fe80008000806 */
[----:B------:R-:W-:Y:S04]  /*07a0*/  STS [R28+UR6+0xe00], R31 ;  /* 0x000e001f1c007988 */ /* 0x000fe80008000806 */
[----:B------:R-:W-:Y:S04]  /*07b0*/  STS [R28+UR6+0x1180], R33 ;  /* 0x001180211c007988 */ /* 0x000fe80008000806 */
[----:B------:R-:W-:Y:S04]  /*07c0*/  STS [R28+UR6+0x1500], R35 ;  /* 0x001500231c007988 */ /* 0x000fe80008000806 */
[----:B------:R-:W-:Y:S01]  /*07d0*/  STS [R28+UR6+0x1880], R37 ;  /* 0x001880251c007988 */ /* 0x000fe20008000806 */
[----:B------:R-:W-:Y:S06]  /*07e0*/  BAR.SYNC.DEFER_BLOCKING 0x0 ;  /* 0x0000000000007b1d */ /* 0x000fec0000010000 */
[----:B------:R-:W-:Y:S04]  /*07f0*/  STS [R28+UR6+0x1c00], R39 ;  /* 0x001c00271c007988 */ /* 0x000fe80008000806 */
[----:B------:R-:W-:Y:S04]  /*0800*/  STS [R28+UR6+0x1f80], R41 ;  /* 0x001f80291c007988 */ /* 0x000fe80008000806 */
[----:B---3--:R-:W-:Y:S04]  /*0810*/  STS [R28+UR6+0x2300], R43 ;  /* 0x0023002b1c007988 */ /* 0x008fe80008000806 */
[----:B------:R-:W-:Y:S04]  /*0820*/  STS [R28+UR6+0x2680], R45 ;  /* 0x0026802d1c007988 */ /* 0x000fe80008000806 */
[----:B------:R-:W-:Y:S04]  /*0830*/  STS [R28+UR6+0x2a00], R47 ;  /* 0x002a002f1c007988 */ /* 0x000fe80008000806 */
[----:B------:R-:W-:Y:S04]  /*0840*/  STS [R28+UR6+0x2d80], R49 ;  /* 0x002d80311c007988 */ /* 0x000fe80008000806 */
[----:B------:R-:W-:Y:S04]  /*0850*/  STS [R28+UR6+0x3100], R51 ;  /* 0x003100331c007988 */ /* 0x000fe80008000806 */
[----:B------:R-:W-:Y:S04]  /*0860*/  STS [R28+UR6+0x3480], R53 ;  /* 0x003480351c007988 */ /* 0x000fe80008000806 */
[----:B------:R-:W-:Y:S04]  /*0870*/  @P0 STS [R28+UR4], R21 ;  /* 0x000000151c000988 */ /* 0x000fe80008000804 */
[----:B------:R-:W-:Y:S04]  /*0880*/  @P3 STS [R28+UR4+0x380], R19 ;  /* 0x000380131c003988 */ /* 0x000fe80008000804 */
[----:B------:R-:W-:Y:S04]  /*0890*/  @P1 STS [R28+UR4+0x700], R55 ;  /* 0x000700371c001988 */ /* 0x000fe80008000804 */
[----:B------:R-:W-:Y:S04]  /*08a0*/  @P4 STS [R28+UR4+0xa80], R57 ;  /* 0x000a80391c004988 */ /* 0x000fe80008000804 */
[----:B------:R-:W-:Y:S01]  /*08b0*/  @P2 STS [R28+UR4+0xe00], R59 ;  /* 0x000e003b1c002988 */ /* 0x000fe20008000804 */
[----:B------:R-:W-:Y:S06]  /*08c0*/  BAR.SYNC.DEFER_BLOCKING 0x0 ;  /* 0x0000000000007b1d */ /* 0x000fec0000010000 */
[----:B------:R-:W-:Y:S04]  /*08d0*/  LDS R47, [R3+UR6] ;  /* 0x00000006032f7984 */ /* 0x000fe80008000800 */
[----:B------:R-:W0:Y:S04]  /*08e0*/  LDS.128 R8, [R0] ;  /* 0x0000000000087984 */ /* 0x000e280000000c00 */
[----:B------:R-:W1:Y:S04]  /*08f0*/  LDS R46, [R3+UR6+0xe0] ;  /* 0x0000e006032e7984 */ /* 0x000e680008000800 */
[----:B------:R-:W-:Y:S04]  /*0900*/  LDS R7, [R3+UR6+0x1c0] ;  /* 0x0001c00603077984 */ /* 0x000fe80008000800 */
[----:B------:R-:W-:Y:S04]  /*0910*/  LDS.128 R12, [R0+0x10] ;  /* 0x00001000000c7984 */ /* 0x000fe80000000c00 */
[----:B------:R-:W2:Y:S04]  /*0920*/  LDS R6, [R3+UR6+0x2a0] ;  /* 0x0002a00603067984 */ /* 0x000ea80008000800 */
[----:B------:R-:W3:Y:S04]  /*0930*/  LDS.128 R16, [R0+0x800] ;  /* 0x0008000000107984 */ /* 0x000ee80000000c00 */
[----:B------:R-:W4:Y:S04]  /*0940*/  LDS.128 R20, [R0+0x810] ;  /* 0x0008100000147984 */ /* 0x000f280000000c00 */
[----:B------:R-:W5:Y:S04]  /*0950*/  LDS.128 R24, [R0+0x100] ;  /* 0x0001000000187984 */ /* 0x000f680000000c00 */
[----:B------:R-:W5:Y:S01]  /*0960*/  LDS.128 R28, [R0+0x110] ;  /* 0x00011000001c7984 */ /* 0x000f620000000c00 */
[----:B0-----:R-:W-:-:S02]  /*0970*/  IDP.4A.S8.S8 R38, R47, R8, RZ ;  /* 0x000000082f267226 */ /* 0x001fc400000006ff */
[CC--:B------:R-:W-:Y:S02]  /*0980*/  IDP.4A.S8.S8 R32, R47.reuse, R9.reuse, RZ ;  /* 0x000000092f207226 */ /* 0x0c0fe400000006ff */
[C---:B-1----:R-:W-:Y:S02]  /*0990*/  IDP.4A.S8.S8 R39, R46.reuse, R8, RZ ;  /* 0x000000082e277226 */ /* 0x042fe400000006ff */
[C---:B------:R-:W-:Y:S02]  /*09a0*/  IDP.4A.S8.S8 R34, R46.reuse, R9, RZ ;  /* 0x000000092e227226 */ /* 0x040fe400000006ff */
[-C--:B------:R-:W-:Y:S02]  /*09b0*/  IDP.4A.S8.S8 R9, R46, R10.reuse, RZ ;  /* 0x0000000a2e097226 */ /* 0x080fe400000006ff */
[C---:B------:R-:W-:Y:S02]  /*09c0*/  IDP.4A.S8.S8 R8, R47.reuse, R11, RZ ;  /* 0x0000000b2f087226 */ /* 0x040fe400000006ff */
[----:B------:R-:W-:-:S02]  /*09d0*/  IDP.4A.S8.S8 R33, R47, R10, RZ ;  /* 0x0000000a2f217226 */ /* 0x000fc400000006ff */
[----:B------:R-:W-:Y:S02]  /*09e0*/  IDP.4A.S8.S8 R37, R46, R11, RZ ;  /* 0x0000000b2e257226 */ /* 0x000fe400000006ff */
[C---:B--2---:R-:W-:Y:S02]  /*09f0*/  IDP.4A.S8.S8 R36, R6.reuse, R14, R9 ;  /* 0x0000000e06247226 */ /* 0x044fe40000000609 */
[C---:B------:R-:W-:Y:S02]  /*0a00*/  IDP.4A.S8.S8 R35, R7.reuse, R15, R8 ;  /* 0x0000000f07237226 */ /* 0x040fe40000000608 */
[----:B------:R-:W0:Y:S01]  /*0a10*/  LDS.128 R8, [R0+0x900] ;  /* 0x0009000000087984 */ /* 0x000e220000000c00 */
[CC--:B------:R-:W-:Y:S02]  /*0a20*/  IDP.4A.S8.S8 R38, R7.reuse, R12.reuse, R38 ;  /* 0x0000000c07267226 */ /* 0x0c0fe40000000626 */
[----:B------:R-:W-:Y:S02]  /*0a30*/  IDP.4A.S8.S8 R39, R6, R12, R39 ;  /* 0x0000000c06277226 */ /* 0x000fe40000000627 */
[----:B------:R-:W-:-:S02]  /*0a40*/  IDP.4A.S8.S8 R32, R7, R13, R32 ;  /* 0x0000000d07207226 */ /* 0x000fc40000000620 */
[C---:B------:R-:W-:Y:S02]  /*0a50*/  IDP.4A.S8.S8 R34, R6.reuse, R13, R34 ;  /* 0x0000000d06227226 */ /* 0x040fe40000000622 */
[----:B------:R-:W-:Y:S02]  /*0a60*/  IDP.4A.S8.S8 R33, R7, R14, R33 ;  /* 0x0000000e07217226 */ /* 0x000fe40000000621 */
[----:B------:R-:W-:Y:S02]  /*0a70*/  IDP.4A.S8.S8 R37, R6, R15, R37 ;  /* 0x0000000f06257226 */ /* 0x000fe40000000625 */
[----:B------:R-:W1:Y:S01]  /*0a80*/  LDS.128 R12, [R0+0x910] ;  /* 0x00091000000c7984 */ /* 0x000e620000000c00 */
[CC--:B---3--:R-:W-:Y:S02]  /*0a90*/  IDP.4A.S8.S8 R40, R47.reuse, R16.reuse, RZ ;  /* 0x000000102f287226 */ /* 0x0c8fe400000006ff */
[----:B------:R-:W-:Y:S02]  /*0aa0*/  IDP.4A.S8.S8 R41, R46, R16, RZ ;  /* 0x000000102e297226 */ /* 0x000fe400000006ff */
[----:B------:R-:W-:-:S02]  /*0ab0*/  IDP.4A.S8.S8 R16, R47, R17, RZ ;  /* 0x000000112f107226 */ /* 0x000fc400000006ff */
[C---:B------:R-:W-:Y:S02]  /*0ac0*/  IDP.4A.S8.S8 R43, R46.reuse, R17, RZ ;  /* 0x000000112e2b7226 */ /* 0x040fe400000006ff */
[-C--:B------:R-:W-:Y:S02]  /*0ad0*/  IDP.4A.S8.S8 R17, R47, R18.reuse, RZ ;  /* 0x000000122f117226 */ /* 0x080fe400000006ff */
[----:B------:R-:W-:Y:S02]  /*0ae0*/  IDP.4A.S8.S8 R45, R46, R18, RZ ;  /* 0x000000122e2d7226 */ /* 0x000fe400000006ff */
[CC--:B----4-:R-:W-:Y:S02]  /*0af0*/  IDP.4A.S8.S8 R40, R7.reuse, R20.reuse, R40 ;  /* 0x0000001407287226 */ /* 0x0d0fe40000000628 */
[----:B------:R-:W-:Y:S02]  /*0b00*/  IDP.4A.S8.S8 R20, R6, R20, R41 ;  /* 0x0000001406147226 */ /* 0x000fe40000000629 */
[----:B------:R-:W-:-:S02]  /*0b10*/  IDP.4A.S8.S8 R41, R7, R21, R16 ;  /* 0x0000001507297226 */ /* 0x000fc40000000610 */
[C---:B------:R-:W-:Y:S02]  /*0b20*/  IDP.4A.S8.S8 R43, R6.reuse, R21, R43 ;  /* 0x00000015062b7226 */ /* 0x040fe4000000062b */
[-C--:B------:R-:W-:Y:S02]  /*0b30*/  IDP.4A.S8.S8 R21, R7, R22.reuse, R17 ;  /* 0x0000001607157226 */ /* 0x080fe40000000611 */
[----:B------:R-:W-:Y:S02]  /*0b40*/  IDP.4A.S8.S8 R22, R6, R22, R45 ;  /* 0x0000001606167226 */ /* 0x000fe4000000062d */
[-C--:B-----5:R-:W-:Y:S02]  /*0b50*/  IDP.4A.S8.S8 R45, R47, R26.reuse, RZ ;  /* 0x0000001a2f2d7226 */ /* 0x0a0fe400000006ff */
[----:B------:R-:W-:Y:S02]  /*0b60*/  IDP.4A.S8.S8 R49, R46, R26, RZ ;  /* 0x0000001a2e317226 */ /* 0x000fe400000006ff */
[-C--:B------:R-:W-:Y:S01]  /*0b70*/  IDP.4A.S8.S8 R45, R7, R30.reuse, R45 ;  /* 0x0000001e072d7226 */ /* 0x080fe2000000062d */
[----:B------:R-:W-:Y:S01]  /*0b80*/  LDS R26, [R3+UR6+0x460] ;  /* 0x00046006031a7984 */ /* 0x000fe20008000800 */
[----:B------:R-:W-:-:S02]  /*0b90*/  IDP.4A.S8.S8 R30, R6, R30, R49 ;  /* 0x0000001e061e7226 */ /* 0x000fc40000000631 */
[-C--:B------:R-:W-:Y:S02]  /*0ba0*/  IDP.4A.S8.S8 R48, R47, R27.reuse, RZ ;  /* 0x0000001b2f307226 */ /* 0x080fe400000006ff */
[----:B------:R-:W-:Y:S02]  /*0bb0*/  IDP.4A.S8.S8 R49, R46, R27, RZ ;  /* 0x0000001b2e317226 */ /* 0x000fe400000006ff */
[----:B------:R-:W-:Y:S02]  /*0bc0*/  IDP.4A.S8.S8 R27, R7, R31, R48 ;  /* 0x0000001f071b7226 */ /* 0x000fe40000000630 */
[C---:B------:R-:W-:Y:S02]  /*0bd0*/  IDP.4A.S8.S8 R42, R47.reuse, R19, RZ ;  /* 0x000000132f2a7226 */ /* 0x040fe400000006ff */
[----:B------:R-:W-:Y:S02]  /*0be0*/  IDP.4A.S8.S8 R16, R47, R24, RZ ;  /* 0x000000182f107226 */ /* 0x000fe400000006ff */
[----:B------:R-:W-:-:S02]  /*0bf0*/  IDP.4A.S8.S8 R31, R6, R31, R49 ;  /* 0x0000001f061f7226 */ /* 0x000fc40000000631 */
[CC--:B0-----:R-:W-:Y:S02]  /*0c00*/  IDP.4A.S8.S8 R54, R47.reuse, R8.reuse, RZ ;  /* 0x000000082f367226 */ /* 0x0c1fe400000006ff */
[C---:B------:R-:W-:Y:S02]  /*0c10*/  IDP.4A.S8.S8 R48, R46.reuse, R8, RZ ;  /* 0x000000082e307226 */ /* 0x040fe400000006ff */
[C---:B------:R-:W-:Y:S02]  /*0c20*/  IDP.4A.S8.S8 R19, R46.reuse, R19, RZ ;  /* 0x000000132e137226 */ /* 0x040fe400000006ff */
[C---:B------:R-:W-:Y:S02]  /*0c30*/  IDP.4A.S8.S8 R17, R46.reuse, R24, RZ ;  /* 0x000000182e117226 */ /* 0x040fe400000006ff */
[-C--:B------:R-:W-:Y:S02]  /*0c40*/  IDP.4A.S8.S8 R18, R47, R25.reuse, RZ ;  /* 0x000000192f127226 */ /* 0x080fe400000006ff */
[----:B------:R-:W-:-:S02]  /*0c50*/  IDP.4A.S8.S8 R44, R46, R25, RZ ;  /* 0x000000192e2c7226 */ /* 0x000fc400000006ff */
[CC--:B------:R-:W-:Y:S02]  /*0c60*/  IDP.4A.S8.S8 R8, R47.reuse, R9.reuse, RZ ;  /* 0x000000092f087226 */ /* 0x0c0fe400000006ff */
[C---:B------:R-:W-:Y:S02]  /*0c70*/  IDP.4A.S8.S8 R50, R46.reuse, R9, RZ ;  /* 0x000000092e327226 */ /* 0x040fe400000006ff */
[CC--:B------:R-:W-:Y:S02]  /*0c80*/  IDP.4A.S8.S8 R49, R47.reuse, R10.reuse, RZ ;  /* 0x0000000a2f317226 */ /* 0x0c0fe400000006ff */
[C---:B------:R-:W-:Y:S02]  /*0c90*/  IDP.4A.S8.S8 R51, R46.reuse, R10, RZ ;  /* 0x0000000a2e337226 */ /* 0x040fe400000006ff */
[-C--:B------:R-:W-:Y:S02]  /*0ca0*/  IDP.4A.S8.S8 R52, R47, R11.reuse, RZ ;  /* 0x0000000b2f347226 */ /* 0x080fe400000006ff */
[----:B------:R-:W-:-:S02]  /*0cb0*/  IDP.4A.S8.S8 R53, R46, R11, RZ ;  /* 0x0000000b2e357226 */ /* 0x000fc400000006ff */
[CC--:B------:R-:W-:Y:S02]  /*0cc0*/  IDP.4A.S8.S8 R42, R7.reuse, R23.reuse, R42 ;  /* 0x00000017072a7226 */ /* 0x0c0fe4000000062a */
[CC--:B------:R-:W-:Y:S02]  /*0cd0*/  IDP.4A.S8.S8 R24, R7.reuse, R28.reuse, R16 ;  /* 0x0000001c07187226 */ /* 0x0c0fe40000000610 */
[C---:B------:R-:W-:Y:S02]  /*0ce0*/  IDP.4A.S8.S8 R23, R6.reuse, R23, R19 ;  /* 0x0000001706177226 */ /* 0x040fe40000000613 */
[C---:B------:R-:W-:Y:S02]  /*0cf0*/  IDP.4A.S8.S8 R28, R6.reuse, R28, R17 ;  /* 0x0000001c061c7226 */ /* 0x040fe40000000611 */
[CC--:B------:R-:W-:Y:S02]  /*0d00*/  IDP.4A.S8.S8 R25, R7.reuse, R29.reuse, R18 ;  /* 0x0000001d07197226 */ /* 0x0c0fe40000000612 */
[----:B------:R-:W-:Y:S01]  /*0d10*/  IDP.4A.S8.S8 R44, R6, R29, R44 ;  /* 0x0000001d062c7226 */ /* 0x000fe2000000062c */
[----:B------:R-:W0:Y:S01]  /*0d20*/  LDS.128 R16, [R0+0x20] ;  /* 0x0000200000107984 */ /* 0x000e220000000c00 */
[----:B-1----:R-:W-:-:S02]  /*0d30*/  IDP.4A.S8.S8 R46, R7, R12, R54 ;  /* 0x0000000c072e7226 */ /* 0x002fc40000000636 */
[C---:B------:R-:W-:Y:S01]  /*0d40*/  IDP.4A.S8.S8 R48, R6.reuse, R12, R48 ;  /* 0x0000000c06307226 */ /* 0x040fe20000000630 */
[----:B------:R-:W-:Y:S01]  /*0d50*/  LDS R29, [R3+UR6+0x380] ;  /* 0x00038006031d7984 */ /* 0x000fe20008000800 */
[CC--:B------:R-:W-:Y:S02]  /*0d60*/  IDP.4A.S8.S8 R47, R7.reuse, R13.reuse, R8 ;  /* 0x0000000d072f7226 */ /* 0x0c0fe40000000608 */
[C---:B------:R-:W-:Y:S01]  /*0d70*/  IDP.4A.S8.S8 R50, R6.reuse, R13, R50 ;  /* 0x0000000d06327226 */ /* 0x040fe20000000632 */
[----:B------:R-:W1:Y:S01]  /*0d80*/  LDS.128 R8, [R0+0x820] ;  /* 0x0008200000087984 */ /* 0x000e620000000c00 */
[CC--:B------:R-:W-:Y:S02]  /*0d90*/  IDP.4A.S8.S8 R49, R7.reuse, R14.reuse, R49 ;  /* 0x0000000e07317226 */ /* 0x0c0fe40000000631 */
[----:B------:R-:W-:Y:S02]  /*0da0*/  IDP.4A.S8.S8 R51, R6, R14, R51 ;  /* 0x0000000e06337226 */ /* 0x000fe40000000633 */
[----:B------:R-:W-:-:S02]  /*0db0*/  IDP.4A.S8.S8 R7, R7, R15, R52 ;  /* 0x0000000f07077226 */ /* 0x000fc40000000634 */
[----:B------:R-:W-:Y:S01]  /*0dc0*/  IDP.4A.S8.S8 R6, R6, R15, R53 ;  /* 0x0000000f06067226 */ /* 0x000fe20000000635 */
[----:B------:R-:W-:Y:S04]  /*0dd0*/  LDS R52, [R3+UR6+0x540] ;  /* 0x0005400603347984 */ /* 0x000fe80008000800 */
[----:B------:R-:W2:Y:S01]  /*0de0*/  LDS.128 R12, [R0+0x120] ;  /* 0x00012000000c7984 */ /* 0x000ea20000000c00 */
[C---:B0-----:R-:W-:Y:S02]  /*0df0*/  IDP.4A.S8.S8 R39, R26.reuse, R16, R39 ;  /* 0x000000101a277226 */ /* 0x041fe40000000627 */
[-C--:B-1----:R-:W-:Y:S02]  /*0e00*/  IDP.4A.S8.S8 R40, R29, R8.reuse, R40 ;  /* 0x000000081d287226 */ /* 0x082fe40000000628 */
[----:B------:R-:W-:-:S02]  /*0e10*/  IDP.4A.S8.S8 R20, R26, R8, R20 ;  /* 0x000000081a147226 */ /* 0x000fc40000000614 */
[CC--:B------:R-:W-:Y:S02]  /*0e20*/  IDP.4A.S8.S8 R41, R29.reuse, R9.reuse, R41 ;  /* 0x000000091d297226 */ /* 0x0c0fe40000000629 */
[C---:B------:R-:W-:Y:S02]  /*0e30*/  IDP.4A.S8.S8 R43, R26.reuse, R9, R43 ;  /* 0x000000091a2b7226 */ /* 0x040fe4000000062b */
[CC--:B------:R-:W-:Y:S02]  /*0e40*/  IDP.4A.S8.S8 R21, R29.reuse, R10.reuse, R21 ;  /* 0x0000000a1d157226 */ /* 0x0c0fe40000000615 */
[C---:B------:R-:W-:Y:S02]  /*0e50*/  IDP.4A.S8.S8 R22, R26.reuse, R10, R22 ;  /* 0x0000000a1a167226 */ /* 0x040fe40000000616 */
[-C--:B------:R-:W-:Y:S02]  /*0e60*/  IDP.4A.S8.S8 R42, R29, R11.reuse, R42 ;  /* 0x0000000b1d2a7226 */ /* 0x080fe4000000062a */
[----:B------:R-:W-:-:S02]  /*0e70*/  IDP.4A.S8.S8 R23, R26, R11, R23 ;  /* 0x0000000b1a177226 */ /* 0x000fc40000000617 */
[C---:B--2---:R-:W-:Y:S01]  /*0e80*/  IDP.4A.S8.S8 R53, R26.reuse, R14, R30 ;  /* 0x0000000e1a357226 */ /* 0x044fe2000000061e */
[----:B------:R-:W0:Y:S04]  /*0e90*/  LDS.128 R8, [R0+0x30] ;  /* 0x0000300000087984 */ /* 0x000e280000000c00 */
[----:B------:R-:W1:Y:S01]  /*0ea0*/  LDS R30, [R3+UR6+0x620] ;  /* 0x00062006031e7984 */ /* 0x000e620008000800 */
[C---:B------:R-:W-:Y:S02]  /*0eb0*/  IDP.4A.S8.S8 R38, R29.reuse, R16, R38 ;  /* 0x000000101d267226 */ /* 0x040fe40000000626 */
[-C--:B------:R-:W-:Y:S02]  /*0ec0*/  IDP.4A.S8.S8 R32, R29, R17.reuse, R32 ;  /* 0x000000111d207226 */ /* 0x080fe40000000620 */
[----:B------:R-:W-:-:S02]  /*0ed0*/  IDP.4A.S8.S8 R34, R26, R17, R34 ;  /* 0x000000111a227226 */ /* 0x000fc40000000622 */
[CC--:B------:R-:W-:Y:S02]  /*0ee0*/  IDP.4A.S8.S8 R33, R29.reuse, R18.reuse, R33 ;  /* 0x000000121d217226 */ /* 0x0c0fe40000000621 */
[C---:B------:R-:W-:Y:S02]  /*0ef0*/  IDP.4A.S8.S8 R36, R26.reuse, R18, R36 ;  /* 0x000000121a247226 */ /* 0x040fe40000000624 */
[CC--:B------:R-:W-:Y:S02]  /*0f00*/  IDP.4A.S8.S8 R35, R29.reuse, R19.reuse, R35 ;  /* 0x000000131d237226 */ /* 0x0c0fe40000000623 */
[C---:B------:R-:W-:Y:S02]  /*0f10*/  IDP.4A.S8.S8 R37, R26.reuse, R19, R37 ;  /* 0x000000131a257226 */ /* 0x040fe40000000625 */
[----:B------:R-:W2:Y:S01]  /*0f20*/  LDS.128 R16, [R0+0x920] ;  /* 0x0009200000107984 */ /* 0x000ea20000000c00 */
[-C--:B------:R-:W-:Y:S02]  /*0f30*/  IDP.4A.S8.S8 R24, R29, R12.reuse, R24 ;  /* 0x0000000c1d187226 */ /* 0x080fe40000000618 */
[----:B------:R-:W-:-:S02]  /*0f40*/  IDP.4A.S8.S8 R28, R26, R12, R28 ;  /* 0x0000000c1a1c7226 */ /* 0x000fc4000000061c */
[CC--:B------:R-:W-:Y:S02]  /*0f50*/  IDP.4A.S8.S8 R25, R29.reuse, R13.reuse, R25 ;  /* 0x0000000d1d197226 */ /* 0x0c0fe40000000619 */
[C---:B------:R-:W-:Y:S02]  /*0f60*/  IDP.4A.S8.S8 R44, R26.reuse, R13, R44 ;  /* 0x0000000d1a2c7226 */ /* 0x040fe4000000062c */
[C---:B------:R-:W-:Y:S02]  /*0f70*/  IDP.4A.S8.S8 R45, R29.reuse, R14, R45 ;  /* 0x0000000e1d2d7226 */ /* 0x040fe4000000062d */
[-C--:B------:R-:W-:Y:S02]  /*0f80*/  IDP.4A.S8.S8 R27, R29, R15.reuse, R27 ;  /* 0x0000000f1d1b7226 */ /* 0x080fe4000000061b */
[----:B------:R-:W-:Y:S02]  /*0f90*/  IDP.4A.S8.S8 R31, R26, R15, R31 ;  /* 0x0000000f1a1f7226 */ /* 0x000fe4000000061f */
[----:B------:R-:W3:Y:S01]  /*0fa0*/  LDS.128 R12, [R0+0x830] ;  /* 0x00083000000c7984 */ /* 0x000ee20000000c00 */
[----:B0-----:R-:W-:-:S02]  /*0fb0*/  IDP.4A.S8.S8 R38, R52, R8, R38 ;  /* 0x0000000834267226 */ /* 0x001fc40000000626 */
[-C--:B------:R-:W-:Y:S02]  /*0fc0*/  IDP.4A.S8.S8 R32, R52, R9.reuse, R32 ;  /* 0x0000000934207226 */ /* 0x080fe40000000620 */
[C---:B-1----:R-:W-:Y:S02]  /*0fd0*/  IDP.4A.S8.S8 R39, R30.reuse, R8, R39 ;  /* 0x000000081e277226 */ /* 0x042fe40000000627 */
[----:B------:R-:W-:Y:S02]  /*0fe0*/  IDP.4A.S8.S8 R34, R30, R9, R34 ;  /* 0x000000091e227226 */ /* 0x000fe40000000622 */
[-C--:B------:R-:W-:Y:S02]  /*0ff0*/  IDP.4A.S8.S8 R33, R52, R10.reuse, R33 ;  /* 0x0000000a34217226 */ /* 0x080fe40000000621 */
[----:B------:R-:W-:Y:S02]  /*1000*/  IDP.4A.S8.S8 R36, R30, R10, R36 ;  /* 0x0000000a1e247226 */ /* 0x000fe40000000624 */
[----:B------:R-:W-:-:S02]  /*1010*/  IDP.4A.S8.S8 R35, R52, R11, R35 ;  /* 0x0000000b34237226 */ /* 0x000fc40000000623 */
[----:B------:R-:W-:Y:S02]  /*1020*/  IDP.4A.S8.S8 R37, R30, R11, R37 ;  /* 0x0000000b1e257226 */ /* 0x000fe40000000625 */
[----:B------:R-:W0:Y:S01]  /*1030*/  LDS.128 R8, [R0+0x930] ;  /* 0x0009300000087984 */ /* 0x000e220000000c00 */
[CC--:B--2---:R-:W-:Y:S02]  /*1040*/  IDP.4A.S8.S8 R46, R29.reuse, R16.reuse, R46 ;  /* 0x000000101d2e7226 */ /* 0x0c4fe4000000062e */
[C---:B------:R-:W-:Y:S02]  /*1050*/  IDP.4A.S8.S8 R48, R26.reuse, R16, R48 ;  /* 0x000000101a307226 */ /* 0x040fe40000000630 */
[CC--:B------:R-:W-:Y:S02]  /*1060*/  IDP.4A.S8.S8 R47, R29.reuse, R17.reuse, R47 ;  /* 0x000000111d2f7226 */ /* 0x0c0fe4000000062f */
[----:B------:R-:W-:Y:S02]  /*1070*/  IDP.4A.S8.S8 R50, R26, R17, R50 ;  /* 0x000000111a327226 */ /* 0x000fe40000000632 */
[----:B------:R-:W-:-:S02]  /*1080*/  IDP.4A.S8.S8 R49, R29, R18, R49 ;  /* 0x000000121d317226 */ /* 0x000fc40000000631 */
[C---:B------:R-:W-:Y:S02]  /*1090*/  IDP.4A.S8.S8 R51, R26.reuse, R18, R51 ;  /* 0x000000121a337226 */ /* 0x040fe40000000633 */
[-C--:B------:R-:W-:Y:S02]  /*10a0*/  IDP.4A.S8.S8 R7, R29, R19.reuse, R7 ;  /* 0x000000131d077226 */ /* 0x080fe40000000607 */
[----:B------:R-:W-:Y:S01]  /*10b0*/  IDP.4A.S8.S8 R6, R26, R19, R6 ;  /* 0x000000131a067226 */ /* 0x000fe20000000606 */
[----:B------:R-:W-:Y:S04]  /*10c0*/  LDS R29, [R3+UR6+0x700] ;  /* 0x00070006031d7984 */ /* 0x000fe80008000800 */
[----:B------:R-:W1:Y:S01]  /*10d0*/  LDS.128 R16, [R0+0x130] ;  /* 0x0001300000107984 */ /* 0x000e620000000c00 */
[----:B---3--:R-:W-:-:S02]  /*10e0*/  IDP.4A.S8.S8 R40, R52, R12, R40 ;  /* 0x0000000c34287226 */ /* 0x008fc40000000628 */
[----:B------:R-:W-:Y:S01]  /*10f0*/  IDP.4A.S8.S8 R20, R30, R12, R20 ;  /* 0x0000000c1e147226 */ /* 0x000fe20000000614 */
[----:B------:R-:W-:Y:S01]  /*1100*/  LDS R26, [R3+UR6+0x7e0] ;  /* 0x0007e006031a7984 */ /* 0x000fe20008000800 */
[-C--:B------:R-:W-:Y:S02]  /*1110*/  IDP.4A.S8.S8 R41, R52, R13.reuse, R41 ;  /* 0x0000000d34297226 */ /* 0x080fe40000000629 */
[----:B------:R-:W-:Y:S02]  /*1120*/  IDP.4A.S8.S8 R43, R30, R13, R43 ;  /* 0x0000000d1e2b7226 */ /* 0x000fe4000000062b */
[-C--:B------:R-:W-:Y:S02]  /*1130*/  IDP.4A.S8.S8 R21, R52, R14.reuse, R21 ;  /* 0x0000000e34157226 */ /* 0x080fe40000000615 */
[----:B------:R-:W-:Y:S02]  /*1140*/  IDP.4A.S8.S8 R22, R30, R14, R22 ;  /* 0x0000000e1e167226 */ /* 0x000fe40000000616 */
[----:B------:R-:W-:-:S02]  /*1150*/  IDP.4A.S8.S8 R42, R52, R15, R42 ;  /* 0x0000000f342a7226 */ /* 0x000fc4000000062a */
[----:B------:R-:W-:Y:S02]  /*1160*/  IDP.4A.S8.S8 R23, R30, R15, R23 ;  /* 0x0000000f1e177226 */ /* 0x000fe40000000617 */
[----:B------:R-:W2:Y:S01]  /*1170*/  LDS.128 R12, [R0+0x40] ;  /* 0x00004000000c7984 */ /* 0x000ea20000000c00 */
[-C--:B0-----:R-:W-:Y:S02]  /*1180*/  IDP.4A.S8.S8 R46, R52, R8.reuse, R46 ;  /* 0x00000008342e7226 */ /* 0x081fe4000000062e */
[----:B------:R-:W-:Y:S02]  /*1190*/  IDP.4A.S8.S8 R48, R30, R8, R48 ;  /* 0x000000081e307226 */ /* 0x000fe40000000630 */
[-C--:B------:R-:W-:Y:S02]  /*11a0*/  IDP.4A.S8.S8 R47, R52, R9.reuse, R47 ;  /* 0x00000009342f7226 */ /* 0x080fe4000000062f */
[----:B------:R-:W-:Y:S02]  /*11b0*/  IDP.4A.S8.S8 R50, R30, R9, R50 ;  /* 0x000000091e327226 */ /* 0x000fe40000000632 */
[----:B------:R-:W-:-:S02]  /*11c0*/  IDP.4A.S8.S8 R49, R52, R10, R49 ;  /* 0x0000000a34317226 */ /* 0x000fc40000000631 */
[----:B------:R-:W-:Y:S02]  /*11d0*/  IDP.4A.S8.S8 R51, R30, R10, R51 ;  /* 0x0000000a1e337226 */ /* 0x000fe40000000633 */
[-C--:B------:R-:W-:Y:S02]  /*11e0*/  IDP.4A.S8.S8 R7, R52, R11.reuse, R7 ;  /* 0x0000000b34077226 */ /* 0x080fe40000000607 */
[----:B------:R-:W-:Y:S02]  /*11f0*/  IDP.4A.S8.S8 R6, R30, R11, R6 ;  /* 0x0000000b1e067226 */ /* 0x000fe40000000606 */
[----:B------:R-:W0:Y:S01]  /*1200*/  LDS.128 R8, [R0+0x140] ;  /* 0x0001400000087984 */ /* 0x000e220000000c00 */
[-C--:B-1----:R-:W-:Y:S02]  /*1210*/  IDP.4A.S8.S8 R24, R52, R16.reuse, R24 ;  /* 0x0000001034187226 */ /* 0x082fe40000000618 */
[----:B------:R-:W-:Y:S02]  /*1220*/  IDP.4A.S8.S8 R28, R30, R16, R28 ;  /* 0x000000101e1c7226 */ /* 0x000fe4000000061c */
[----:B------:R-:W-:-:S02]  /*1230*/  IDP.4A.S8.S8 R25, R52, R17, R25 ;  /* 0x0000001134197226 */ /* 0x000fc40000000619 */
[----:B------:R-:W-:Y:S02]  /*1240*/  IDP.4A.S8.S8 R44, R30, R17, R44 ;  /* 0x000000111e2c7226 */ /* 0x000fe4000000062c */
[-C--:B------:R-:W-:Y:S02]  /*1250*/  IDP.4A.S8.S8 R45, R52, R18.reuse, R45 ;  /* 0x00000012342d7226 */ /* 0x080fe4000000062d */
[----:B------:R-:W-:Y:S02]  /*1260*/  IDP.4A.S8.S8 R53, R30, R18, R53 ;  /* 0x000000121e357226 */ /* 0x000fe40000000635 */
[-C--:B------:R-:W-:Y:S02]  /*1270*/  IDP.4A.S8.S8 R27, R52, R19.reuse, R27 ;  /* 0x00000013341b7226 */ /* 0x080fe4000000061b */
[----:B------:R-:W-:Y:S01]  /*1280*/  IDP.4A.S8.S8 R31, R30, R19, R31 ;  /* 0x000000131e1f7226 */ /* 0x000fe2000000061f */
[----:B------:R-:W-:Y:S04]  /*1290*/  LDS R52, [R3+UR6+0x8c0] ;  /* 0x0008c00603347984 */ /* 0x000fe80008000800 */
[----:B------:R-:W1:Y:S01]  /*12a0*/  LDS.128 R16, [R0+0x840] ;  /* 0x0008400000107984 */ /* 0x000e620000000c00 */
[----:B--2---:R-:W-:-:S02]  /*12b0*/  IDP.4A.S8.S8 R38, R29, R12, R38 ;  /* 0x0000000c1d267226 */ /* 0x004fc40000000626 */
[C---:B------:R-:W-:Y:S01]  /*12c0*/  IDP.4A.S8.S8 R39, R26.reuse, R12, R39 ;  /* 0x0000000c1a277226 */ /* 0x040fe20000000627 */
[----:B------:R-:W-:Y:S01]  /*12d0*/  LDS R30, [R3+UR6+0x9a0] ;  /* 0x0009a006031e7984 */ /* 0x000fe20008000800 */
[CC--:B------:R-:W-:Y:S02]  /*12e0*/  IDP.4A.S8.S8 R32, R29.reuse, R13.reuse, R32 ;  /* 0x0000000d1d207226 */ /* 0x0c0fe40000000620 */
[C---:B------:R-:W-:Y:S02]  /*12f0*/  IDP.4A.S8.S8 R34, R26.reuse, R13, R34 ;  /* 0x0000000d1a227226 */ /* 0x040fe40000000622 */
[CC--:B------:R-:W-:Y:S02]  /*1300*/  IDP.4A.S8.S8 R33, R29.reuse, R14.reuse, R33 ;  /* 0x0000000e1d217226 */ /* 0x0c0fe40000000621 */
[----:B------:R-:W-:Y:S02]  /*1310*/  IDP.4A.S8.S8 R36, R26, R14, R36 ;  /* 0x0000000e1a247226 */ /* 0x000fe40000000624 */
[----:B------:R-:W-:-:S02]  /*1320*/  IDP.4A.S8.S8 R35, R29, R15, R35 ;  /* 0x0000000f1d237226 */ /* 0x000fc40000000623 */
[C---:B------:R-:W-:Y:S02]  /*1330*/  IDP.4A.S8.S8 R37, R26.reuse, R15, R37 ;  /* 0x0000000f1a257226 */ /* 0x040fe40000000625 */
[----:B------:R-:W2:Y:S01]  /*1340*/  LDS.128 R12, [R0+0x940] ;  /* 0x00094000000c7984 */ /* 0x000ea20000000c00 */
[CC--:B0-----:R-:W-:Y:S02]  /*1350*/  IDP.4A.S8.S8 R24, R29.reuse, R8.reuse, R24 ;  /* 0x000000081d187226 */ /* 0x0c1fe40000000618 */
[C---:B------:R-:W-:Y:S02]  /*1360*/  IDP.4A.S8.S8 R28, R26.reuse, R8, R28 ;  /* 0x000000081a1c7226 */ /* 0x040fe4000000061c */
[CC--:B------:R-:W-:Y:S02]  /*1370*/  IDP.4A.S8.S8 R25, R29.reuse, R9.reuse, R25 ;  /* 0x000000091d197226 */ /* 0x0c0fe40000000619 */
[----:B------:R-:W-:Y:S02]  /*1380*/  IDP.4A.S8.S8 R44, R26, R9, R44 ;  /* 0x000000091a2c7226 */ /* 0x000fe4000000062c */
[----:B------:R-:W-:-:S02]  /*1390*/  IDP.4A.S8.S8 R45, R29, R10, R45 ;  /* 0x0000000a1d2d7226 */ /* 0x000fc4000000062d */
[C---:B------:R-:W-:Y:S02]  /*13a0*/  IDP.4A.S8.S8 R53, R26.reuse, R10, R53 ;  /* 0x0000000a1a357226 */ /* 0x040fe40000000635 */
[CC--:B------:R-:W-:Y:S02]  /*13b0*/  IDP.4A.S8.S8 R27, R29.reuse, R11.reuse, R27 ;  /* 0x0000000b1d1b7226 */ /* 0x0c0fe4000000061b */
[C---:B------:R-:W-:Y:S02]  /*13c0*/  IDP.4A.S8.S8 R31, R26.reuse, R11, R31 ;  /* 0x0000000b1a1f7226 */ /* 0x040fe4000000061f */
[----:B------:R-:W0:Y:S01]  /*13d0*/  LDS.128 R8, [R0+0x850] ;  /* 0x0008500000087984 */ /* 0x000e220000000c00 */
[CC--:B-1----:R-:W-:Y:S02]  /*13e0*/  IDP.4A.S8.S8 R40, R29.reuse, R16.reuse, R40 ;  /* 0x000000101d287226 */ /* 0x0c2fe40000000628 */
[----:B------:R-:W-:Y:S02]  /*13f0*/  IDP.4A.S8.S8 R20, R26, R16, R20 ;  /* 0x000000101a147226 */ /* 0x000fe40000000614 */
[----:B------:R-:W-:-:S02]  /*1400*/  IDP.4A.S8.S8 R41, R29, R17, R41 ;  /* 0x000000111d297226 */ /* 0x000fc40000000629 */
[C---:B------:R-:W-:Y:S02]  /*1410*/  IDP.4A.S8.S8 R43, R26.reuse, R17, R43 ;  /* 0x000000111a2b7226 */ /* 0x040fe4000000062b */
[CC--:B------:R-:W-:Y:S02]  /*1420*/  IDP.4A.S8.S8 R21, R29.reuse, R18.reuse, R21 ;  /* 0x000000121d157226 */ /* 0x0c0fe40000000615 */
[C---:B------:R-:W-:Y:S02]  /*1430*/  IDP.4A.S8.S8 R22, R26.reuse, R18, R22 ;  /* 0x000000121a167226 */ /* 0x040fe40000000616 */
[CC--:B------:R-:W-:Y:S02]  /*1440*/  IDP.4A.S8.S8 R42, R29.reuse, R19.reuse, R42 ;  /* 0x000000131d2a7226 */ /* 0x0c0fe4000000062a */
[----:B------:R-:W-:Y:S02]  /*1450*/  IDP.4A.S8.S8 R23, R26, R19, R23 ;  /* 0x000000131a177226 */ /* 0x000fe40000000617 */
[----:B------:R-:W1:Y:S01]  /*1460*/  LDS.128 R16, [R0+0x50] ;  /* 0x0000500000107984 */ /* 0x000e620000000c00 */
[----:B--2---:R-:W-:-:S02]  /*1470*/  IDP.4A.S8.S8 R46, R29, R12, R46 ;  /* 0x0000000c1d2e7226 */ /* 0x004fc4000000062e */
[C---:B------:R-:W-:Y:S02]  /*1480*/  IDP.4A.S8.S8 R48, R26.reuse, R12, R48 ;  /* 0x0000000c1a307226 */ /* 0x040fe40000000630 */
[CC--:B------:R-:W-:Y:S02]  /*1490*/  IDP.4A.S8.S8 R47, R29.reuse, R13.reuse, R47 ;  /* 0x0000000d1d2f7226 */ /* 0x0c0fe4000000062f */
[C---:B------:R-:W-:Y:S02]  /*14a0*/  IDP.4A.S8.S8 R50, R26.reuse, R13, R50 ;  /* 0x0000000d1a327226 */ /* 0x040fe40000000632 */
[CC--:B------:R-:W-:Y:S02]  /*14b0*/  IDP.4A.S8.S8 R49, R29.reuse, R14.reuse, R49 ;  /* 0x0000000e1d317226 */ /* 0x0c0fe40000000631 */
[----:B------:R-:W-:Y:S02]  /*14c0*/  IDP.4A.S8.S8 R51, R26, R14, R51 ;  /* 0x0000000e1a337226 */ /* 0x000fe40000000633 */
[----:B------:R-:W-:-:S02]  /*14d0*/  IDP.4A.S8.S8 R7, R29, R15, R7 ;  /* 0x0000000f1d077226 */ /* 0x000fc40000000607 */
[----:B------:R-:W-:Y:S01]  /*14e0*/  IDP.4A.S8.S8 R6, R26, R15, R6 ;  /* 0x0000000f1a067226 */ /* 0x000fe20000000606 */
[----:B------:R-:W-:Y:S01]  /*14f0*/  LDS R29, [R3+UR6+0xa80] ;  /* 0x000a8006031d7984 */ /* 0x000fe20008000800 */
[----:B0-----:R-:W-:-:S03]  /*1500*/  IDP.4A.S8.S8 R40, R52, R8, R40 ;  /* 0x0000000834287226 */ /* 0x001fc60000000628 */
[----:B------:R-:W0:Y:S01]  /*1510*/  LDS.128 R12, [R0+0x150] ;  /* 0x00015000000c7984 */ /* 0x000e220000000c00 */
[----:B------:R-:W-:Y:S02]  /*1520*/  IDP.4A.S8.S8 R20, R30, R8, R20 ;  /* 0x000000081e147226 */ /* 0x000fe40000000614 */
[-C--:B------:R-:W-:Y:S01]  /*1530*/  IDP.4A.S8.S8 R41, R52, R9.reuse, R41 ;  /* 0x0000000934297226 */ /* 0x080fe20000000629 */
[----:B------:R-:W-:Y:S01]  /*1540*/  LDS R26, [R3+UR6+0xb60] ;  /* 0x000b6006031a7984 */ /* 0x000fe20008000800 */
[----:B------:R-:W-:Y:S02]  /*1550*/  IDP.4A.S8.S8 R43, R30, R9, R43 ;  /* 0x000000091e2b7226 */ /* 0x000fe4000000062b */
[-C--:B------:R-:W-:Y:S02]  /*1560*/  IDP.4A.S8.S8 R21, R52, R10.reuse, R21 ;  /* 0x0000000a34157226 */ /* 0x080fe40000000615 */
[----:B------:R-:W-:Y:S02]  /*1570*/  IDP.4A.S8.S8 R22, R30, R10, R22 ;  /* 0x0000000a1e167226 */ /* 0x000fe40000000616 */
[----:B------:R-:W-:-:S02]  /*1580*/  IDP.4A.S8.S8 R42, R52, R11, R42 ;  /* 0x0000000b342a7226 */ /* 0x000fc4000000062a */
[----:B------:R-:W-:Y:S02]  /*1590*/  IDP.4A.S8.S8 R23, R30, R11, R23 ;  /* 0x0000000b1e177226 */ /* 0x000fe40000000617 */
[----:B------:R-:W2:Y:S01]  /*15a0*/  LDS.128 R8, [R0+0x60] ;  /* 0x0000600000087984 */ /* 0x000ea20000000c00 */
[-C--:B-1----:R-:W-:Y:S02]  /*15b0*/  IDP.4A.S8.S8 R38, R52, R16.reuse, R38 ;  /* 0x0000001034267226 */ /* 0x082fe40000000626 */
[----:B------:R-:W-:Y:S02]  /*15c0*/  IDP.4A.S8.S8 R39, R30, R16, R39 ;  /* 0x000000101e277226 */ /* 0x000fe40000000627 */
[-C--:B------:R-:W-:Y:S02]  /*15d0*/  IDP.4A.S8.S8 R32, R52, R17.reuse, R32 ;  /* 0x0000001134207226 */ /* 0x080fe40000000620 */
[----:B------:R-:W-:Y:S02]  /*15e0*/  IDP.4A.S8.S8 R34, R30, R17, R34 ;  /* 0x000000111e227226 */ /* 0x000fe40000000622 */
[----:B------:R-:W-:-:S02]  /*15f0*/  IDP.4A.S8.S8 R33, R52, R18, R33 ;  /* 0x0000001234217226 */ /* 0x000fc40000000621 */
[----:B------:R-:W-:Y:S02]  /*1600*/  IDP.4A.S8.S8 R36, R30, R18, R36 ;  /* 0x000000121e247226 */ /* 0x000fe40000000624 */
[-C--:B------:R-:W-:Y:S02]  /*1610*/  IDP.4A.S8.S8 R35, R52, R19.reuse, R35 ;  /* 0x0000001334237226 */ /* 0x080fe40000000623 */
[----:B------:R-:W-:Y:S02]  /*1620*/  IDP.4A.S8.S8 R37, R30, R19, R37 ;  /* 0x000000131e257226 */ /* 0x000fe40000000625 */
[----:B------:R-:W1:Y:S01]  /*1630*/  LDS.128 R16, [R0+0x950] ;  /* 0x0009500000107984 */ /* 0x000e620000000c00 */
[-C--:B0-----:R-:W-:Y:S02]  /*1640*/  IDP.4A.S8.S8 R24, R52, R12.reuse, R24 ;  /* 0x0000000c34187226 */ /* 0x081fe40000000618 */
[----:B------:R-:W-:Y:S02]  /*1650*/  IDP.4A.S8.S8 R28, R30, R12, R28 ;  /* 0x0000000c1e1c7226 */ /* 0x000fe4000000061c */
[----:B------:R-:W-:-:S02]  /*1660*/  IDP.4A.S8.S8 R25, R52, R13, R25 ;  /* 0x0000000d34197226 */ /* 0x000fc40000000619 */
[----:B------:R-:W-:Y:S02]  /*1670*/  IDP.4A.S8.S8 R44, R30, R13, R44 ;  /* 0x0000000d1e2c7226 */ /* 0x000fe4000000062c */
[-C--:B------:R-:W-:Y:S02]  /*1680*/  IDP.4A.S8.S8 R45, R52, R14.reuse, R45 ;  /* 0x0000000e342d7226 */ /* 0x080fe4000000062d */
[----:B------:R-:W-:Y:S02]  /*1690*/  IDP.4A.S8.S8 R53, R30, R14, R53 ;  /* 0x0000000e1e357226 */ /* 0x000fe40000000635 */
[-C--:B------:R-:W-:Y:S02]  /*16a0*/  IDP.4A.S8.S8 R27, R52, R15.reuse, R27 ;  /* 0x0000000f341b7226 */ /* 0x080fe4000000061b */
[----:B------:R-:W-:Y:S02]  /*16b0*/  IDP.4A.S8.S8 R31, R30, R15, R31 ;  /* 0x0000000f1e1f7226 */ /* 0x000fe4000000061f */
[----:B------:R-:W0:Y:S01]  /*16c0*/  LDS.128 R12, [R0+0x860] ;  /* 0x00086000000c7984 */ /* 0x000e220000000c00 */
[----:B--2---:R-:W-:-:S02]  /*16d0*/  IDP.4A.S8.S8 R38, R29, R8, R38 ;  /* 0x000000081d267226 */ /* 0x004fc40000000626 */
[C---:B------:R-:W-:Y:S02]  /*16e0*/  IDP.4A.S8.S8 R39, R26.reuse, R8, R39 ;  /* 0x000000081a277226 */ /* 0x040fe40000000627 */
[CC--:B------:R-:W-:Y:S02]  /*16f0*/  IDP.4A.S8.S8 R32, R29.reuse, R9.reuse, R32 ;  /* 0x000000091d207226 */ /* 0x0c0fe40000000620 */
[C---:B------:R-:W-:Y:S02]  /*1700*/  IDP.4A.S8.S8 R34, R26.reuse, R9, R34 ;  /* 0x000000091a227226 */ /* 0x040fe40000000622 */
[CC--:B------:R-:W-:Y:S02]  /*1710*/  IDP.4A.S8.S8 R33, R29.reuse, R10.reuse, R33 ;  /* 0x0000000a1d217226 */ /* 0x0c0fe40000000621 */
        /* <DEDUP_REMOVED lines=11> */
[----:B------:R-:W-:Y:S01]  /*17d0*/  IDP.4A.S8.S8 R6, R30, R19, R6 ;  /* 0x000000131e067226 */ /* 0x000fe20000000606 */
[----:B------:R-:W-:Y:S04]  /*17e0*/  LDS R52, [R3+UR6+0xc40] ;  /* 0x000c400603347984 */ /* 0x000fe80008000800 */
[----:B------:R-:W1:Y:S01]  /*17f0*/  LDS.128 R16, [R0+0x160] ;  /* 0x0001600000107984 */ /* 0x000e620000000c00 */
[----:B0-----:R-:W-:-:S02]  /*1800*/  IDP.4A.S8.S8 R40, R29, R12, R40 ;  /* 0x0000000c1d287226 */ /* 0x001fc40000000628 */
        /* <DEDUP_REMOVED lines=8> */
[----:B------:R-:W0:Y:S01]  /*1890*/  LDS.128 R12, [R0+0x70] ;  /* 0x00007000000c7984 */ /* 0x000e220000000c00 */
[CC--:B--2---:R-:W-:Y:S02]  /*18a0*/  IDP.4A.S8.S8 R46, R29.reuse, R8.reuse, R46 ;  /* 0x000000081d2e7226 */ /* 0x0c4fe4000000062e */
[C---:B------:R-:W-:Y:S02]  /*18b0*/  IDP.4A.S8.S8 R48, R26.reuse, R8, R48 ;  /* 0x000000081a307226 */ /* 0x040fe40000000630 */
[CC--:B------:R-:W-:Y:S02]  /*18c0*/  IDP.4A.S8.S8 R47, R29.reuse, R9.reuse, R47 ;  /* 0x000000091d2f7226 */ /* 0x0c0fe4000000062f */
[----:B------:R-:W-:Y:S02]  /*18d0*/  IDP.4A.S8.S8 R50, R26, R9, R50 ;  /* 0x000000091a327226 */ /* 0x000fe40000000632 */
[----:B------:R-:W-:-:S02]  /*18e0*/  IDP.4A.S8.S8 R49, R29, R10, R49 ;  /* 0x0000000a1d317226 */ /* 0x000fc40000000631 */
[C---:B------:R-:W-:Y:S02]  /*18f0*/  IDP.4A.S8.S8 R51, R26.reuse, R10, R51 ;  /* 0x0000000a1a337226 */ /* 0x040fe40000000633 */
[CC--:B------:R-:W-:Y:S02]  /*1900*/  IDP.4A.S8.S8 R7, R29.reuse, R11.reuse, R7 ;  /* 0x0000000b1d077226 */ /* 0x0c0fe40000000607 */
[C---:B------:R-:W-:Y:S02]  /*1910*/  IDP.4A.S8.S8 R6, R26.reuse, R11, R6 ;  /* 0x0000000b1a067226 */ /* 0x040fe40000000606 */
[----:B------:R-:W2:Y:S01]  /*1920*/  LDS.128 R8, [R0+0x170] ;  /* 0x0001700000087984 */ /* 0x000ea20000000c00 */
[CC--:B-1----:R-:W-:Y:S02]  /*1930*/  IDP.4A.S8.S8 R24, R29.reuse, R16.reuse, R24 ;  /* 0x000000101d187226 */ /* 0x0c2fe40000000618 */
[----:B------:R-:W-:Y:S02]  /*1940*/  IDP.4A.S8.S8 R28, R26, R16, R28 ;  /* 0x000000101a1c7226 */ /* 0x000fe4000000061c */
[----:B------:R-:W-:-:S02]  /*1950*/  IDP.4A.S8.S8 R25, R29, R17, R25 ;  /* 0x000000111d197226 */ /* 0x000fc40000000619 */
[C---:B------:R-:W-:Y:S02]  /*1960*/  IDP.4A.S8.S8 R44, R26.reuse, R17, R44 ;  /* 0x000000111a2c7226 */ /* 0x040fe4000000062c */
[CC--:B------:R-:W-:Y:S02]  /*1970*/  IDP.4A.S8.S8 R45, R29.reuse, R18.reuse, R45 ;  /* 0x000000121d2d7226 */ /* 0x0c0fe4000000062d */
[C---:B------:R-:W-:Y:S02]  /*1980*/  IDP.4A.S8.S8 R53, R26.reuse, R18, R53 ;  /* 0x000000121a357226 */ /* 0x040fe40000000635 */
[-C--:B------:R-:W-:Y:S02]  /*1990*/  IDP.4A.S8.S8 R27, R29, R19.reuse, R27 ;  /* 0x000000131d1b7226 */ /* 0x080fe4000000061b */
[----:B------:R-:W-:Y:S01]  /*19a0*/  IDP.4A.S8.S8 R31, R26, R19, R31 ;  /* 0x000000131a1f7226 */ /* 0x000fe2000000061f */
[----:B------:R-:W-:Y:S04]  /*19b0*/  LDS R29, [R3+UR6+0xe00] ;  /* 0x000e0006031d7984 */ /* 0x000fe80008000800 */
[----:B------:R-:W1:Y:S01]  /*19c0*/  LDS.128 R16, [R0+0x870] ;  /* 0x0008700000107984 */ /* 0x000e620000000c00 */
[----:B0-----:R-:W-:-:S02]  /*19d0*/  IDP.4A.S8.S8 R38, R52, R12, R38 ;  /* 0x0000000c34267226 */ /* 0x001fc40000000626 */
        /* <DEDUP_REMOVED lines=8> */
[----:B------:R-:W0:Y:S01]  /*1a60*/  LDS.128 R12, [R0+0x970] ;  /* 0x00097000000c7984 */ /* 0x000e220000000c00 */
[-C--:B--2---:R-:W-:Y:S02]  /*1a70*/  IDP.4A.S8.S8 R24, R52, R8.reuse, R24 ;  /* 0x0000000834187226 */ /* 0x084fe40000000618 */
[----:B------:R-:W-:Y:S02]  /*1a80*/  IDP.4A.S8.S8 R28, R30, R8, R28 ;  /* 0x000000081e1c7226 */ /* 0x000fe4000000061c */
[-C--:B------:R-:W-:Y:S02]  /*1a90*/  IDP.4A.S8.S8 R25, R52, R9.reuse, R25 ;  /* 0x0000000934197226 */ /* 0x080fe40000000619 */
[----:B------:R-:W-:Y:S02]  /*1aa0*/  IDP.4A.S8.S8 R44, R30, R9, R44 ;  /* 0x000000091e2c7226 */ /* 0x000fe4000000062c */
[----:B------:R-:W-:-:S02]  /*1ab0*/  IDP.4A.S8.S8 R45, R52, R10, R45 ;  /* 0x0000000a342d7226 */ /* 0x000fc4000000062d */
[----:B------:R-:W-:Y:S02]  /*1ac0*/  IDP.4A.S8.S8 R53, R30, R10, R53 ;  /* 0x0000000a1e357226 */ /* 0x000fe40000000635 */
[-C--:B------:R-:W-:Y:S02]  /*1ad0*/  IDP.4A.S8.S8 R27, R52, R11.reuse, R27 ;  /* 0x0000000b341b7226 */ /* 0x080fe4000000061b */
[----:B------:R-:W-:Y:S02]  /*1ae0*/  IDP.4A.S8.S8 R31, R30, R11, R31 ;  /* 0x0000000b1e1f7226 */ /* 0x000fe4000000061f */
[----:B------:R-:W2:Y:S01]  /*1af0*/  LDS.128 R8, [R0+0x880] ;  /* 0x0008800000087984 */ /* 0x000ea20000000c00 */
[-C--:B-1----:R-:W-:Y:S02]  /*1b00*/  IDP.4A.S8.S8 R40, R52, R16.reuse, R40 ;  /* 0x0000001034287226 */ /* 0x082fe40000000628 */
[----:B------:R-:W-:Y:S02]  /*1b10*/  IDP.4A.S8.S8 R20, R30, R16, R20 ;  /* 0x000000101e147226 */ /* 0x000fe40000000614 */
[----:B------:R-:W-:-:S02]  /*1b20*/  IDP.4A.S8.S8 R41, R52, R17, R41 ;  /* 0x0000001134297226 */ /* 0x000fc40000000629 */
[----:B------:R-:W-:Y:S02]  /*1b30*/  IDP.4A.S8.S8 R43, R30, R17, R43 ;  /* 0x000000111e2b7226 */ /* 0x000fe4000000062b */
[-C--:B------:R-:W-:Y:S02]  /*1b40*/  IDP.4A.S8.S8 R21, R52, R18.reuse, R21 ;  /* 0x0000001234157226 */ /* 0x080fe40000000615 */
[----:B------:R-:W-:Y:S02]  /*1b50*/  IDP.4A.S8.S8 R22, R30, R18, R22 ;  /* 0x000000121e167226 */ /* 0x000fe40000000616 */
[-C--:B------:R-:W-:Y:S02]  /*1b60*/  IDP.4A.S8.S8 R42, R52, R19.reuse, R42 ;  /* 0x00000013342a7226 */ /* 0x080fe4000000062a */
[----:B------:R-:W-:Y:S02]  /*1b70*/  IDP.4A.S8.S8 R23, R30, R19, R23 ;  /* 0x000000131e177226 */ /* 0x000fe40000000617 */
[----:B------:R-:W1:Y:S01]  /*1b80*/  LDS.128 R16, [R0+0x80] ;  /* 0x0000800000107984 */ /* 0x000e620000000c00 */
[----:B0-----:R-:W-:-:S02]  /*1b90*/  IDP.4A.S8.S8 R46, R52, R12, R46 ;  /* 0x0000000c342e7226 */ /* 0x001fc4000000062e */
[----:B------:R-:W-:Y:S02]  /*1ba0*/  IDP.4A.S8.S8 R48, R30, R12, R48 ;  /* 0x0000000c1e307226 */ /* 0x000fe40000000630 */
[-C--:B------:R-:W-:Y:S02]  /*1bb0*/  IDP.4A.S8.S8 R47, R52, R13.reuse, R47 ;  /* 0x0000000d342f7226 */ /* 0x080fe4000000062f */
[----:B------:R-:W-:Y:S02]  /*1bc0*/  IDP.4A.S8.S8 R50, R30, R13, R50 ;  /* 0x0000000d1e327226 */ /* 0x000fe40000000632 */
[-C--:B------:R-:W-:Y:S02]  /*1bd0*/  IDP.4A.S8.S8 R49, R52, R14.reuse, R49 ;  /* 0x0000000e34317226 */ /* 0x080fe40000000631 */
[----:B------:R-:W-:Y:S02]  /*1be0*/  IDP.4A.S8.S8 R51, R30, R14, R51 ;  /* 0x0000000e1e337226 */ /* 0x000fe40000000633 */
[----:B------:R-:W-:-:S02]  /*1bf0*/  IDP.4A.S8.S8 R7, R52, R15, R7 ;  /* 0x0000000f34077226 */ /* 0x000fc40000000607 */
[----:B------:R-:W-:Y:S01]  /*1c00*/  IDP.4A.S8.S8 R6, R30, R15, R6 ;  /* 0x0000000f1e067226 */ /* 0x000fe20000000606 */
[----:B------:R-:W-:Y:S01]  /*1c10*/  LDS R52, [R3+UR6+0xfc0] ;  /* 0x000fc00603347984 */ /* 0x000fe20008000800 */
[----:B--2---:R-:W-:-:S03]  /*1c20*/  IDP.4A.S8.S8 R40, R29, R8, R40 ;  /* 0x000000081d287226 */ /* 0x004fc60000000628 */
[----:B------:R-:W0:Y:S01]  /*1c30*/  LDS.128 R12, [R0+0x180] ;  /* 0x00018000000c7984 */ /* 0x000e220000000c00 */
[C---:B------:R-:W-:Y:S02]  /*1c40*/  IDP.4A.S8.S8 R20, R26.reuse, R8, R20 ;  /* 0x000000081a147226 */ /* 0x040fe40000000614 */
[CC--:B------:R-:W-:Y:S01]  /*1c50*/  IDP.4A.S8.S8 R41, R29.reuse, R9.reuse, R41 ;  /* 0x000000091d297226 */ /* 0x0c0fe20000000629 */
[----:B------:R-:W-:Y:S01]  /*1c60*/  LDS R30, [R3+UR6+0x10a0] ;  /* 0x0010a006031e7984 */ /* 0x000fe20008000800 */
[C---:B------:R-:W-:Y:S02]  /*1c70*/  IDP.4A.S8.S8 R43, R26.reuse, R9, R43 ;  /* 0x000000091a2b7226 */ /* 0x040fe4000000062b */
[CC--:B------:R-:W-:Y:S02]  /*1c80*/  IDP.4A.S8.S8 R21, R29.reuse, R10.reuse, R21 ;  /* 0x0000000a1d157226 */ /* 0x0c0fe40000000615 */
[----:B------:R-:W-:Y:S02]  /*1c90*/  IDP.4A.S8.S8 R22, R26, R10, R22 ;  /* 0x0000000a1a167226 */ /* 0x000fe40000000616 */
[----:B------:R-:W-:-:S02]  /*1ca0*/  IDP.4A.S8.S8 R42, R29, R11, R42 ;  /* 0x0000000b1d2a7226 */ /* 0x000fc4000000062a */
[C---:B------:R-:W-:Y:S02]  /*1cb0*/  IDP.4A.S8.S8 R23, R26.reuse, R11, R23 ;  /* 0x0000000b1a177226 */ /* 0x040fe40000000617 */
[----:B------:R-:W2:Y:S01]  /*1cc0*/  LDS.128 R8, [R0+0x90] ;  /* 0x0000900000087984 */ /* 0x000ea20000000c00 */
[CC--:B-1----:R-:W-:Y:S02]  /*1cd0*/  IDP.4A.S8.S8 R38, R29.reuse, R16.reuse, R38 ;  /* 0x000000101d267226 */ /* 0x0c2fe40000000626 */
[C---:B------:R-:W-:Y:S02]  /*1ce0*/  IDP.4A.S8.S8 R39, R26.reuse, R16, R39 ;  /* 0x000000101a277226 */ /* 0x040fe40000000627 */
[CC--:B------:R-:W-:Y:S02]  /*1cf0*/  IDP.4A.S8.S8 R32, R29.reuse, R17.reuse, R32 ;  /* 0x000000111d207226 */ /* 0x0c0fe40000000620 */
[----:B------:R-:W-:Y:S02]  /*1d00*/  IDP.4A.S8.S8 R34, R26, R17, R34 ;  /* 0x000000111a227226 */ /* 0x000fe40000000622 */
[----:B------:R-:W-:-:S02]  /*1d10*/  IDP.4A.S8.S8 R33, R29, R18, R33 ;  /* 0x000000121d217226 */ /* 0x000fc40000000621 */
[C---:B------:R-:W-:Y:S02]  /*1d20*/  IDP.4A.S8.S8 R36, R26.reuse, R18, R36 ;  /* 0x000000121a247226 */ /* 0x040fe40000000624 */
[CC--:B------:R-:W-:Y:S02]  /*1d30*/  IDP.4A.S8.S8 R35, R29.reuse, R19.reuse, R35 ;  /* 0x000000131d237226 */ /* 0x0c0fe40000000623 */
[C---:B------:R-:W-:Y:S02]  /*1d40*/  IDP.4A.S8.S8 R37, R26.reuse, R19, R37 ;  /* 0x000000131a257226 */ /* 0x040fe40000000625 */
[----:B------:R-:W1:Y:S01]  /*1d50*/  LDS.128 R16, [R0+0x980] ;  /* 0x0009800000107984 */ /* 0x000e620000000c00 */
[CC--:B0-----:R-:W-:Y:S02]  /*1d60*/  IDP.4A.S8.S8 R24, R29.reuse, R12.reuse, R24 ;  /* 0x0000000c1d187226 */ /* 0x0c1fe40000000618 */
[----:B------:R-:W-:Y:S02]  /*1d70*/  IDP.4A.S8.S8 R28, R26, R12, R28 ;  /* 0x0000000c1a1c7226 */ /* 0x000fe4000000061c */
[----:B------:R-:W-:-:S02]  /*1d80*/  IDP.4A.S8.S8 R25, R29, R13, R25 ;  /* 0x0000000d1d197226 */ /* 0x000fc40000000619 */
[C---:B------:R-:W-:Y:S02]  /*1d90*/  IDP.4A.S8.S8 R44, R26.reuse, R13, R44 ;  /* 0x0000000d1a2c7226 */ /* 0x040fe4000000062c */
[CC--:B------:R-:W-:Y:S02]  /*1da0*/  IDP.4A.S8.S8 R45, R29.reuse, R14.reuse, R45 ;  /* 0x0000000e1d2d7226 */ /* 0x0c0fe4000000062d */
[C---:B------:R-:W-:Y:S02]  /*1db0*/  IDP.4A.S8.S8 R53, R26.reuse, R14, R53 ;  /* 0x0000000e1a357226 */ /* 0x040fe40000000635 */
[-C--:B------:R-:W-:Y:S02]  /*1dc0*/  IDP.4A.S8.S8 R27, R29, R15.reuse, R27 ;  /* 0x0000000f1d1b7226 */ /* 0x080fe4000000061b */
[----:B------:R-:W-:Y:S02]  /*1dd0*/  IDP.4A.S8.S8 R31, R26, R15, R31 ;  /* 0x0000000f1a1f7226 */ /* 0x000fe4000000061f */
[----:B------:R-:W0:Y:S01]  /*1de0*/  LDS.128 R12, [R0+0x890] ;  /* 0x00089000000c7984 */ /* 0x000e220000000c00 */
[----:B--2---:R-:W-:-:S02]  /*1df0*/  IDP.4A.S8.S8 R38, R52, R8, R38 ;  /* 0x0000000834267226 */ /* 0x004fc40000000626 */
[----:B------:R-:W-:Y:S02]  /*1e00*/  IDP.4A.S8.S8 R39, R30, R8, R39 ;  /* 0x000000081e277226 */ /* 0x000fe40000000627 */
[-C--:B------:R-:W-:Y:S02]  /*1e10*/  IDP.4A.S8.S8 R32, R52, R9.reuse, R32 ;  /* 0x0000000934207226 */ /* 0x080fe40000000620 */
[----:B------:R-:W-:Y:S02]  /*1e20*/  IDP.4A.S8.S8 R34, R30, R9, R34 ;  /* 0x000000091e227226 */ /* 0x000fe40000000622 */
[-C--:B------:R-:W-:Y:S02]  /*1e30*/  IDP.4A.S8.S8 R33, R52, R10.reuse, R33 ;  /* 0x0000000a34217226 */ /* 0x080fe40000000621 */
[----:B------:R-:W-:Y:S02]  /*1e40*/  IDP.4A.S8.S8 R36, R30, R10, R36 ;  /* 0x0000000a1e247226 */ /* 0x000fe40000000624 */
[----:B------:R-:W-:-:S02]  /*1e50*/  IDP.4A.S8.S8 R35, R52, R11, R35 ;  /* 0x0000000b34237226 */ /* 0x000fc40000000623 */
[----:B------:R-:W-:Y:S02]  /*1e60*/  IDP.4A.S8.S8 R37, R30, R11, R37 ;  /* 0x0000000b1e257226 */ /* 0x000fe40000000625 */
[----:B------:R-:W2:Y:S01]  /*1e70*/  LDS.128 R8, [R0+0x990] ;  /* 0x0009900000087984 */ /* 0x000ea20000000c00 */
[CC--:B-1----:R-:W-:Y:S02]  /*1e80*/  IDP.4A.S8.S8 R46, R29.reuse, R16.reuse, R46 ;  /* 0x000000101d2e7226 */ /* 0x0c2fe4000000062e */
        /* <DEDUP_REMOVED lines=66> */
[----:B0-----:R-:W-:-:S02]  /*22b0*/  IDP.4A.S8.S8 R46, R29, R12, R46 ;  /* 0x0000000c1d2e7226 */ /* 0x001fc4000000062e */
        /* <DEDUP_REMOVED lines=8> */
[----:B--2---:R-:W-:-:S03]  /*2340*/  IDP.4A.S8.S8 R40, R52, R8, R40 ;  /* 0x0000000834287226 */ /* 0x004fc60000000628 */
        /* <DEDUP_REMOVED lines=111> */
[----:B------:R-:W-:Y:S02]  /*2a40*/  IDP.4A.S8.S8 R6, R30, R15, R6 ;  /* 0x0000000f1e067226 */ /* 0x000fe40000000606 */
[----:B------:R-:W0:Y:S01]  /*2a50*/  LDS.128 R12, [R0+0x1e0] ;  /* 0x0001e000000c7984 */ /* 0x000e220000000c00 */
[CC--:B--2---:R-:W-:Y:S02]  /*2a60*/  IDP.4A.S8.S8 R40, R29.reuse, R8.reuse, R40 ;  /* 0x000000081d287226 */ /* 0x0c4fe40000000628 */
[C---:B------:R-:W-:Y:S01]  /*2a70*/  IDP.4A.S8.S8 R20, R26.reuse, R8, R20 ;  /* 0x000000081a147226 */ /* 0x040fe20000000614 */
[----:B------:R-:W-:Y:S01]  /*2a80*/  LDS R30, [R3+UR6+0x1a40] ;  /* 0x001a4006031e7984 */ /* 0x000fe20008000800 */
[CC--:B------:R-:W-:Y:S02]  /*2a90*/  IDP.4A.S8.S8 R41, R29.reuse, R9.reuse, R41 ;  /* 0x000000091d297226 */ /* 0x0c0fe40000000629 */
[----:B------:R-:W-:Y:S01]  /*2aa0*/  IDP.4A.S8.S8 R43, R26, R9, R43 ;  /* 0x000000091a2b7226 */ /* 0x000fe2000000062b */
[----:B------:R-:W-:Y:S01]  /*2ab0*/  LDS R3, [R3+UR6+0x1b20] ;  /* 0x001b200603037984 */ /* 0x000fe20008000800 */
        /* <DEDUP_REMOVED lines=30> */
[----:B------:R-:W-:Y:S02]  /*2ca0*/  IDP.4A.S8.S8 R37, R3, R11, R37 ;  /* 0x0000000b03257226 */ /* 0x000fe40000000625 */
        /* <DEDUP_REMOVED lines=9> */
[----:B------:R-:W1:Y:S01]  /*2d40*/  S2R R29, SR_TID.X ;  /* 0x00000000001d7919 */ /* 0x000e620000002100 */
[----:B------:R-:W3:Y:S01]  /*2d50*/  LDS.128 R16, [R0+0x1f0] ;  /* 0x0001f00000107984 */ /* 0x000ee20000000c00 */
[----:B------:R-:W4:Y:S01]  /*2d60*/  S2R R26, SR_TID.Y ;  /* 0x00000000001a7919 */ /* 0x000f220000002200 */
[----:B0-----:R-:W-:-:S02]  /*2d70*/  IDP.4A.S8.S8 R42, R30, R15, R42 ;  /* 0x0000000f1e2a7226 */ /* 0x001fc4000000062a */
[C---:B------:R-:W-:Y:S02]  /*2d80*/  IDP.4A.S8.S8 R23, R3.reuse, R15, R23 ;  /* 0x0000000f03177226 */ /* 0x040fe40000000617 */
[CC--:B------:R-:W-:Y:S02]  /*2d90*/  IDP.4A.S8.S8 R41, R30.reuse, R13.reuse, R41 ;  /* 0x0000000d1e297226 */ /* 0x0c0fe40000000629 */
[C---:B------:R-:W-:Y:S02]  /*2da0*/  IDP.4A.S8.S8 R43, R3.reuse, R13, R43 ;  /* 0x0000000d032b7226 */ /* 0x040fe4000000062b */
[CC--:B--2---:R-:W-:Y:S02]  /*2db0*/  IDP.4A.S8.S8 R46, R30.reuse, R8.reuse, R46 ;  /* 0x000000081e2e7226 */ /* 0x0c4fe4000000062e */
[----:B------:R-:W-:Y:S02]  /*2dc0*/  IDP.4A.S8.S8 R48, R3, R8, R48 ;  /* 0x0000000803307226 */ /* 0x000fe40000000630 */
[----:B------:R-:W-:-:S02]  /*2dd0*/  IDP.4A.S8.S8 R47, R30, R9, R47 ;  /* 0x000000091e2f7226 */ /* 0x000fc4000000062f */
[C---:B------:R-:W-:Y:S02]  /*2de0*/  IDP.4A.S8.S8 R50, R3.reuse, R9, R50 ;  /* 0x0000000903327226 */ /* 0x040fe40000000632 */
[----:B------:R-:W0:Y:S01]  /*2df0*/  @P0 LDC.64 R8, c[0x0][0x388] ;  /* 0x0000e200ff080b82 */ /* 0x000e220000000a00 */
[-C--:B------:R-:W-:Y:S01]  /*2e00*/  IDP.4A.S8.S8 R21, R30, R14.reuse, R21 ;  /* 0x0000000e1e157226 */ /* 0x080fe20000000615 */
[----:B-1----:R-:W-:Y:S01]  /*2e10*/  SHF.R.U32.HI R15, RZ, 0x2, R29 ;  /* 0x00000002ff0f7819 */ /* 0x002fe2000001161d */
[----:B------:R-:W-:Y:S01]  /*2e20*/  IDP.4A.S8.S8 R22, R3, R14, R22 ;  /* 0x0000000e03167226 */ /* 0x000fe20000000616 */
[----:B------:R-:W-:Y:S02]  /*2e30*/  SHF.L.U32 R14, R29, 0x2, RZ ;  /* 0x000000021d0e7819 */ /* 0x000fe400000006ff */
[----:B------:R-:W-:Y:S01]  /*2e40*/  SHF.L.U32 R13, R4, 0xd, RZ ;  /* 0x0000000d040d7819 */ /* 0x000fe200000006ff */
[----:B----4-:R-:W-:Y:S02]  /*2e50*/  IMAD R15, R26, 0xe, R15 ;  /* 0x0000000e1a0f7824 */ /* 0x010fe400078e020f */
[----:B---3--:R-:W-:-:S02]  /*2e60*/  IDP.4A.S8.S8 R24, R30, R16, R24 ;  /* 0x000000101e187226 */ /* 0x008fc40000000618 */
[----:B------:R-:W-:Y:S01]  /*2e70*/  IDP.4A.S8.S8 R28, R3, R16, R28 ;  /* 0x00000010031c7226 */ /* 0x000fe2000000061c */
[----:B------:R-:W-:Y:S02]  /*2e80*/  LOP3.LUT R16, R13, 0xc, R14, 0xf8, !PT ;  /* 0x0000000c0d107812 */ /* 0x000fe400078ef80e */
[----:B------:R-:W-:Y:S01]  /*2e90*/  @P0 SHF.L.U32 R13, R15, 0x5, RZ ;  /* 0x000000050f0d0819 */ /* 0x000fe200000006ff */
[-C--:B------:R-:W-:Y:S02]  /*2ea0*/  IDP.4A.S8.S8 R40, R30, R12.reuse, R40 ;  /* 0x0000000c1e287226 */ /* 0x080fe40000000628 */
[----:B------:R-:W-:Y:S01]  /*2eb0*/  IDP.4A.S8.S8 R20, R3, R12, R20 ;  /* 0x0000000c03147226 */ /* 0x000fe20000000614 */
[----:B------:R-:W-:Y:S02]  /*2ec0*/  @P0 LOP3.LUT R12, R16, 0x1e00, R13, 0xf8, !PT ;  /* 0x00001e00100c0812 */ /* 0x000fe400078ef80d */
[----:B------:R-:W-:Y:S01]  /*2ed0*/  @P0 SHF.L.U32 R13, R15, 0x4, RZ ;  /* 0x000000040f0d0819 */ /* 0x000fe200000006ff */
[----:B------:R-:W-:-:S02]  /*2ee0*/  IDP.4A.S8.S8 R25, R30, R17, R25 ;  /* 0x000000111e197226 */ /* 0x000fc40000000619 */
[----:B------:R-:W-:Y:S01]  /*2ef0*/  IDP.4A.S8.S8 R44, R3, R17, R44 ;  /* 0x00000011032c7226 */ /* 0x000fe2000000062c */
[----:B------:R-:W-:Y:S02]  /*2f00*/  @P0 LOP3.LUT R13, R12, 0xf0, R13, 0xf8, !PT ;  /* 0x000000f00c0d0812 */ /* 0x000fe400078ef80d */
[C---:B------:R-:W-:Y:S02]  /*2f10*/  @P3 SHF.L.U32 R12, R15.reuse, 0x4, RZ ;  /* 0x000000040f0c3819 */ /* 0x040fe400000006ff */
[----:B------:R-:W-:Y:S02]  /*2f20*/  @P3 LEA R17, R15, 0x700, 0x5 ;  /* 0x000007000f113811 */ /* 0x000fe400078e28ff */
[----:B------:R-:W-:Y:S02]  /*2f30*/  @P3 LOP3.LUT R12, R12, 0xf0, RZ, 0xc0, !PT ;  /* 0x000000f00c0c3812 */ /* 0x000fe400078ec0ff */
[----:B------:R-:W-:Y:S02]  /*2f40*/  @P3 LOP3.LUT R17, R16, 0x1e00, R17, 0xf8, !PT ;  /* 0x00001e0010113812 */ /* 0x000fe400078ef811 */
[----:B0-----:R-:W-:-:S02]  /*2f50*/  @P0 IADD3 R8, P5, PT, R13, R8, RZ ;  /* 0x000000080d080210 */ /* 0x001fc40007fbe0ff */
[----:B------:R-:W-:Y:S02]  /*2f60*/  @P3 LOP3.LUT R17, R17, 0x80, R12, 0xf6, !PT ;  /* 0x0000008011113812 */ /* 0x000fe400078ef60c */
[----:B------:R-:W-:Y:S01]  /*2f70*/  @P0 IADD3.X R9, PT, PT, RZ, R9, RZ, P5, !PT ;  /* 0x00000009ff090210 */ /* 0x000fe20002ffe4ff */
[----:B------:R-:W0:Y:S01]  /*2f80*/  @P3 LDC.64 R12, c[0x0][0x388] ;  /* 0x0000e200ff0c3b82 */ /* 0x000e220000000a00 */
[CC--:B------:R-:W-:Y:S02]  /*2f90*/  IDP.4A.S8.S8 R49, R30.reuse, R10.reuse, R49 ;  /* 0x0000000a1e317226 */ /* 0x0c0fe40000000631 */
[----:B------:R-:W-:Y:S02]  /*2fa0*/  IDP.4A.S8.S8 R51, R3, R10, R51 ;  /* 0x0000000a03337226 */ /* 0x000fe40000000633 */
[----:B------:R1:W2:Y:S03]  /*2fb0*/  @P0 LDG.E.CONSTANT R10, desc[UR8][R8.64+0x100] ;  /* 0x00010008080a0981 */ /* 0x0002a6000c1e9900 */
[----:B-1----:R-:W1:Y:S01]  /*2fc0*/  @P1 LDC.64 R8, c[0x0][0x388] ;  /* 0x0000e200ff081b82 */ /* 0x002e620000000a00 */
[----:B------:R-:W-:-:S02]  /*2fd0*/  IDP.4A.S8.S8 R27, R30, R19, R27 ;  /* 0x000000131e1b7226 */ /* 0x000fc4000000061b */
[----:B------:R-:W-:Y:S01]  /*2fe0*/  IDP.4A.S8.S8 R31, R3, R19, R31 ;  /* 0x00000013031f7226 */ /* 0x000fe2000000061f */
[----:B------:R-:W-:Y:S01]  /*2ff0*/  @P1 LEA R19, R15, 0xe00, 0x5 ;  /* 0x00000e000f131811 */ /* 0x000fe200078e28ff */
[-C--:B------:R-:W-:Y:S02]  /*3000*/  IDP.4A.S8.S8 R45, R30, R18.reuse, R45 ;  /* 0x000000121e2d7226 */ /* 0x080fe4000000062d */
[----:B------:R-:W-:Y:S01]  /*3010*/  IDP.4A.S8.S8 R53, R3, R18, R53 ;  /* 0x0000001203357226 */ /* 0x000fe20000000635 */
[----:B------:R-:W-:Y:S02]  /*3020*/  @P1 LOP3.LUT R18, R16, 0x1e00, R19, 0xf8, !PT ;  /* 0x00001e0010121812 */ /* 0x000fe400078ef813 */
[----:B------:R-:W-:Y:S02]  /*3030*/  @P1 SHF.L.U32 R19, R15, 0x4, RZ ;  /* 0x000000040f131819 */ /* 0x000fe400000006ff */
[----:B0-----:R-:W-:Y:S02]  /*3040*/  @P3 IADD3 R12, P5, PT, R17, R12, RZ ;  /* 0x0000000c110c3210 */ /* 0x001fe40007fbe0ff */
[----:B------:R-:W-:-:S02]  /*3050*/  @P1 LOP3.LUT R18, R18, 0xf0, R19, 0xf8, !PT ;  /* 0x000000f012121812 */ /* 0x000fc400078ef813 */
[----:B------:R-:W-:Y:S02]  /*3060*/  @P3 IADD3.X R13, PT, PT, RZ, R13, RZ, P5, !PT ;  /* 0x0000000dff0d3210 */ /* 0x000fe40002ffe4ff */
[C---:B------:R-:W-:Y:S02]  /*3070*/  @P4 SHF.L.U32 R52, R15.reuse, 0x4, RZ ;  /* 0x000000040f344819 */ /* 0x040fe400000006ff */
[----:B------:R-:W-:Y:S01]  /*3080*/  @P4 LEA R55, R15, 0x1500, 0x5 ;  /* 0x000015000f374811 */ /* 0x000fe200078e28ff */
[----:B------:R0:W3:Y:S01]  /*3090*/  @P3 LDG.E.CONSTANT R17, desc[UR8][R12.64+0x100] ;  /* 0x000100080c113981 */ /* 0x0000e2000c1e9900 */
[----:B------:R-:W-:Y:S01]  /*30a0*/  BAR.SYNC.DEFER_BLOCKING 0x0 ;  /* 0x0000000000007b1d */ /* 0x000fe20000010000 */
[----:B-1----:R-:W-:Y:S02]  /*30b0*/  @P1 IADD3 R18, P5, PT, R18, R8, RZ ;  /* 0x0000000812121210 */ /* 0x002fe40007fbe0ff */
[----:B------:R-:W-:Y:S02]  /*30c0*/  @P4 LOP3.LUT R8, R16, 0x1e00, R55, 0xf8, !PT ;  /* 0x00001e0010084812 */ /* 0x000fe400078ef837 */
[----:B------:R-:W-:-:S02]  /*30d0*/  @P1 IADD3.X R19, PT, PT, RZ, R9, RZ, P5, !PT ;  /* 0x00000009ff131210 */ /* 0x000fc40002ffe4ff */
[----:B------:R-:W-:Y:S02]  /*30e0*/  @P4 LOP3.LUT R9, R52, 0xf0, RZ, 0xc0, !PT ;  /* 0x000000f034094812 */ /* 0x000fe400078ec0ff */
[C---:B0-----:R-:W-:Y:S01]  /*30f0*/  @P2 LEA R13, R15.reuse, 0x1c00, 0x5 ;  /* 0x00001c000f0d2811 */ /* 0x041fe200078e28ff */
[----:B------:R-:W4:Y:S01]  /*3100*/  @P1 LDG.E.CONSTANT R18, desc[UR8][R18.64+0x100] ;  /* 0x0001000812121981 */ /* 0x000f22000c1e9900 */
[----:B------:R-:W-:Y:S02]  /*3110*/  @P4 LOP3.LUT R55, R8, 0x80, R9, 0xf6, !PT ;  /* 0x0000008008374812 */ /* 0x000fe400078ef609 */
[----:B------:R-:W-:Y:S01]  /*3120*/  @P2 LOP3.LUT R16, R16, 0x1e00, R13, 0xf8, !PT ;  /* 0x00001e0010102812 */ /* 0x000fe200078ef80d */
[----:B------:R-:W0:Y:S08]  /*3130*/  @P4 LDC.64 R8, c[0x0][0x388] ;  /* 0x0000e200ff084b82 */ /* 0x000e300000000a00 */
[----:B------:R-:W1:Y:S01]  /*3140*/  @P2 LDC.64 R12, c[0x0][0x388] ;  /* 0x0000e200ff0c2b82 */ /* 0x000e620000000a00 */
[----:B------:R-:W-:-:S04]  /*3150*/  @P2 SHF.L.U32 R15, R15, 0x4, RZ ;  /* 0x000000040f0f2819 */ /* 0x000fc800000006ff */
[----:B------:R-:W-:Y:S02]  /*3160*/  @P2 LOP3.LUT R15, R16, 0xf0, R15, 0xf8, !PT ;  /* 0x000000f0100f2812 */ /* 0x000fe400078ef80f */
[----:B0-----:R-:W-:-:S04]  /*3170*/  @P4 IADD3 R8, P5, PT, R55, R8, RZ ;  /* 0x0000000837084210 */ /* 0x001fc80007fbe0ff */
[----:B------:R-:W-:Y:S02]  /*3180*/  @P4 IADD3.X R9, PT, PT, RZ, R9, RZ, P5, !PT ;  /* 0x00000009ff094210 */ /* 0x000fe40002ffe4ff */
[----:B-1----:R-:W-:-:S03]  /*3190*/  @P2 IADD3 R12, P6, PT, R15, R12, RZ ;  /* 0x0000000c0f0c2210 */ /* 0x002fc60007fde0ff */
[----:B------:R-:W5:Y:S01]  /*31a0*/  @P4 LDG.E.CONSTANT R16, desc[UR8][R8.64+0x100] ;  /* 0x0001000808104981 */ /* 0x000f62000c1e9900 */
[----:B------:R-:W-:-:S05]  /*31b0*/  @P2 IADD3.X R13, PT, PT, RZ, R13, RZ, P6, !PT ;  /* 0x0000000dff0d2210 */ /* 0x000fca00037fe4ff */
[----:B------:R-:W5:Y:S01]  /*31c0*/  @P2 LDG.E.CONSTANT R19, desc[UR8][R12.64+0x100] ;  /* 0x000100080c132981 */ /* 0x000f62000c1e9900 */
[----:B------:R-:W-:Y:S02]  /*31d0*/  UMOV UR4, 0x400 ;  /* 0x0000040000047882 */ /* 0x000fe40000000000 */
[----:B------:R-:W-:-:S04]  /*31e0*/  UIADD3 UR6, UPT, UPT, UR4, 0x3800, URZ ;  /* 0x0000380004067890 */ /* 0x000fc8000fffe0ff */
[----:B------:R-:W-:Y:S01]  /*31f0*/  ULEA UR6, UR5, UR6, 0x18 ;  /* 0x0000000605067291 */ /* 0x000fe2000f8ec0ff */
[----:B------:R-:W-:Y:S01]  /*3200*/  IMAD R57, R26, 0xe0, R14 ;  /* 0x000000e01a397824 */ /* 0x000fe200078e020e */
[----:B------:R-:W-:Y:S01]  /*3210*/  ULEA UR4, UR5, UR4, 0x18 ;  /* 0x0000000405047291 */ /* 0x000fe2000f8ec0ff */
[----:B------:R-:W-:-:S05]  /*3220*/  IDP.4A.S8.S8 R7, R30, R11, R7 ;  /* 0x0000000b1e077226 */ /* 0x000fca0000000607 */
[----:B------:R-:W-:Y:S01]  /*3230*/  LEA R55, R29, UR4, 0x2 ;  /* 0x000000041d377c11 */ /* 0x000fe2000f8e10ff */
[----:B------:R-:W-:Y:S01]  /*3240*/  IDP.4A.S8.S8 R6, R3, R11, R6 ;  /* 0x0000000b03067226 */ /* 0x000fe20000000606 */
[----:B--2---:R-:W-:Y:S04]  /*3250*/  @P0 STS [R57+UR6], R10 ;  /* 0x0000000a39000988 */ /* 0x004fe80008000806 */
[----:B---3--:R-:W-:Y:S04]  /*3260*/  @P3 STS [R57+UR6+0x380], R17 ;  /* 0x0003801139003988 */ /* 0x008fe80008000806 */
[----:B----4-:R-:W-:Y:S04]  /*3270*/  @P1 STS [R57+UR6+0x700], R18 ;  /* 0x0007001239001988 */ /* 0x010fe80008000806 */
[----:B-----5:R-:W-:Y:S04]  /*3280*/  @P4 STS [R57+UR6+0xa80], R16 ;  /* 0x000a801039004988 */ /* 0x020fe80008000806 */
[----:B------:R-:W-:Y:S01]  /*3290*/  @P2 STS [R57+UR6+0xe00], R19 ;  /* 0x000e001339002988 */ /* 0x000fe20008000806 */
[----:B------:R-:W-:Y:S06]  /*32a0*/  BAR.SYNC.DEFER_BLOCKING 0x0 ;  /* 0x0000000000007b1d */ /* 0x000fec0000010000 */
[----:B------:R-:W-:Y:S04]  /*32b0*/  LDS R54, [R55+0x1c00] ;  /* 0x001c000037367984 */ /* 0x000fe80000000800 */
[----:B------:R-:W-:Y:S04]  /*32c0*/  LDS R52, [R55+0x1ce0] ;  /* 0x001ce00037347984 */ /* 0x000fe80000000800 */
[----:B------:R-:W0:Y:S04]  /*32d0*/  LDS.128 R8, [R0+0x800] ;  /* 0x0008000000087984 */ /* 0x000e280000000c00 */
[----:B------:R-:W1:Y:S04]  /*32e0*/  LDS.128 R12, [R0] ;  /* 0x00000000000c7984 */ /* 0x000e680000000c00 */
[----:B------:R-:W2:Y:S04]  /*32f0*/  LDS.128 R16, [R0+0x900] ;  /* 0x0009000000107984 */ /* 0x000ea80000000c00 */
[----:B------:R-:W-:Y:S04]  /*3300*/  LDS R30, [R55+0x1dc0] ;  /* 0x001dc000371e7984 */ /* 0x000fe80000000800 */
[----:B------:R-:W-:Y:S01]  /*3310*/  LDS R3, [R55+0x1ea0] ;  /* 0x001ea00037037984 */ /* 0x000fe20000000800 */
        /* <DEDUP_REMOVED lines=18> */
[-C--:B--2---:R-:W-:Y:S02]  /*3440*/  IDP.4A.S8.S8 R46, R54, R16.reuse, R46 ;  /* 0x00000010362e7226 */ /* 0x084fe4000000062e */
[----:B------:R-:W-:Y:S02]  /*3450*/  IDP.4A.S8.S8 R48, R52, R16, R48 ;  /* 0x0000001034307226 */ /* 0x000fe40000000630 */
[----:B------:R-:W-:-:S02]  /*3460*/  IDP.4A.S8.S8 R47, R54, R17, R47 ;  /* 0x00000011362f7226 */ /* 0x000fc4000000062f */
[----:B------:R-:W-:Y:S02]  /*3470*/  IDP.4A.S8.S8 R50, R52, R17, R50 ;  /* 0x0000001134327226 */ /* 0x000fe40000000632 */
[-C--:B------:R-:W-:Y:S02]  /*3480*/  IDP.4A.S8.S8 R49, R54, R18.reuse, R49 ;  /* 0x0000001236317226 */ /* 0x080fe40000000631 */
[----:B------:R-:W-:Y:S02]  /*3490*/  IDP.4A.S8.S8 R51, R52, R18, R51 ;  /* 0x0000001234337226 */ /* 0x000fe40000000633 */
[-C--:B------:R-:W-:Y:S02]  /*34a0*/  IDP.4A.S8.S8 R7, R54, R19.reuse, R7 ;  /* 0x0000001336077226 */ /* 0x080fe40000000607 */
[----:B------:R-:W-:Y:S02]  /*34b0*/  IDP.4A.S8.S8 R6, R52, R19, R6 ;  /* 0x0000001334067226 */ /* 0x000fe40000000606 */
[----:B------:R-:W2:Y:S01]  /*34c0*/  LDS.128 R16, [R0+0x910] ;  /* 0x0009100000107984 */ /* 0x000ea20000000c00 */
        /* <DEDUP_REMOVED lines=17> */
[----:B------:R-:W-:Y:S01]  /*35e0*/  LDS R52, [R55+0x1f80] ;  /* 0x001f800037347984 */ /* 0x000fe20000000800 */
[----:B--2---:R-:W-:-:S03]  /*35f0*/  IDP.4A.S8.S8 R54, R3, R18, R51 ;  /* 0x0000001203367226 */ /* 0x004fc60000000633 */
[----:B------:R-:W-:Y:S04]  /*3600*/  LDS R51, [R55+0x2060] ;  /* 0x0020600037337984 */ /* 0x000fe80000000800 */
[----:B------:R-:W-:Y:S01]  /*3610*/  LDS.128 R12, [R0+0x810] ;  /* 0x00081000000c7984 */ /* 0x000fe20000000c00 */
[CC--:B0-----:R-:W-:Y:S02]  /*3620*/  IDP.4A.S8.S8 R24, R30.reuse, R8.reuse, R24 ;  /* 0x000000081e187226 */ /* 0x0c1fe40000000618 */
[C---:B------:R-:W-:Y:S02]  /*3630*/  IDP.4A.S8.S8 R28, R3.reuse, R8, R28 ;  /* 0x00000008031c7226 */ /* 0x040fe4000000061c */
[-C--:B------:R-:W-:Y:S02]  /*3640*/  IDP.4A.S8.S8 R25, R30, R9.reuse, R25 ;  /* 0x000000091e197226 */ /* 0x080fe40000000619 */
[----:B------:R-:W-:-:S02]  /*3650*/  IDP.4A.S8.S8 R44, R3, R9, R44 ;  /* 0x00000009032c7226 */ /* 0x000fc4000000062c */
[CC--:B------:R-:W-:Y:S02]  /*3660*/  IDP.4A.S8.S8 R45, R30.reuse, R10.reuse, R45 ;  /* 0x0000000a1e2d7226 */ /* 0x0c0fe4000000062d */
[C---:B------:R-:W-:Y:S02]  /*3670*/  IDP.4A.S8.S8 R53, R3.reuse, R10, R53 ;  /* 0x0000000a03357226 */ /* 0x040fe40000000635 */
[-C--:B------:R-:W-:Y:S02]  /*3680*/  IDP.4A.S8.S8 R27, R30, R11.reuse, R27 ;  /* 0x0000000b1e1b7226 */ /* 0x080fe4000000061b */
[----:B------:R-:W-:Y:S02]  /*3690*/  IDP.4A.S8.S8 R31, R3, R11, R31 ;  /* 0x0000000b031f7226 */ /* 0x000fe4000000061f */
[----:B------:R-:W0:Y:S02]  /*36a0*/  LDS.128 R8, [R0+0x20] ;  /* 0x0000200000087984 */ /* 0x000e240000000c00 */
        /* <DEDUP_REMOVED lines=9> */
[CC--:B------:R-:W-:Y:S02]  /*3740*/  IDP.4A.S8.S8 R40, R30.reuse, R12.reuse, R40 ;  /* 0x0000000c1e287226 */ /* 0x0c0fe40000000628 */
[C---:B------:R-:W-:Y:S02]  /*3750*/  IDP.4A.S8.S8 R20, R3.reuse, R12, R20 ;  /* 0x0000000c03147226 */ /* 0x040fe40000000614 */
[CC--:B------:R-:W-:Y:S02]  /*3760*/  IDP.4A.S8.S8 R41, R30.reuse, R13.reuse, R41 ;  /* 0x0000000d1e297226 */ /* 0x0c0fe40000000629 */
[----:B------:R-:W-:Y:S02]  /*3770*/  IDP.4A.S8.S8 R43, R3, R13, R43 ;  /* 0x0000000d032b7226 */ /* 0x000fe4000000062b */
[----:B------:R-:W-:-:S02]  /*3780*/  IDP.4A.S8.S8 R21, R30, R14, R21 ;  /* 0x0000000e1e157226 */ /* 0x000fc40000000615 */
[C---:B------:R-:W-:Y:S02]  /*3790*/  IDP.4A.S8.S8 R22, R3.reuse, R14, R22 ;  /* 0x0000000e03167226 */ /* 0x040fe40000000616 */
[CC--:B------:R-:W-:Y:S02]  /*37a0*/  IDP.4A.S8.S8 R42, R30.reuse, R15.reuse, R42 ;  /* 0x0000000f1e2a7226 */ /* 0x0c0fe4000000062a */
[C---:B------:R-:W-:Y:S02]  /*37b0*/  IDP.4A.S8.S8 R23, R3.reuse, R15, R23 ;  /* 0x0000000f03177226 */ /* 0x040fe40000000617 */
[CC--:B------:R-:W-:Y:S01]  /*37c0*/  IDP.4A.S8.S8 R46, R30.reuse, R16.reuse, R46 ;  /* 0x000000101e2e7226 */ /* 0x0c0fe2000000062e */
[----:B------:R-:W-:Y:S01]  /*37d0*/  LDS.128 R12, [R0+0x820] ;  /* 0x00082000000c7984 */ /* 0x000fe20000000c00 */
[----:B------:R-:W-:Y:S02]  /*37e0*/  IDP.4A.S8.S8 R48, R3, R16, R48 ;  /* 0x0000001003307226 */ /* 0x000fe40000000630 */
[----:B------:R-:W-:-:S02]  /*37f0*/  IDP.4A.S8.S8 R47, R30, R17, R47 ;  /* 0x000000111e2f7226 */ /* 0x000fc4000000062f */
[C---:B------:R-:W-:Y:S02]  /*3800*/  IDP.4A.S8.S8 R50, R3.reuse, R17, R50 ;  /* 0x0000001103327226 */ /* 0x040fe40000000632 */
[C---:B------:R-:W-:Y:S02]  /*3810*/  IDP.4A.S8.S8 R49, R30.reuse, R18, R49 ;  /* 0x000000121e317226 */ /* 0x040fe40000000631 */
[-C--:B------:R-:W-:Y:S02]  /*3820*/  IDP.4A.S8.S8 R7, R30, R19.reuse, R7 ;  /* 0x000000131e077226 */ /* 0x080fe40000000607 */
[----:B------:R-:W-:Y:S01]  /*3830*/  IDP.4A.S8.S8 R6, R3, R19, R6 ;  /* 0x0000001303067226 */ /* 0x000fe20000000606 */
[----:B------:R-:W-:Y:S04]  /*3840*/  LDS R30, [R55+0x2140] ;  /* 0x00214000371e7984 */ /* 0x000fe80000000800 */
[----:B------:R-:W-:Y:S04]  /*3850*/  LDS R3, [R55+0x2220] ;  /* 0x0022200037037984 */ /* 0x000fe80000000800 */
[----:B------:R-:W-:Y:S01]  /*3860*/  LDS.128 R16, [R0+0x920] ;  /* 0x0009200000107984 */ /* 0x000fe20000000c00 */
        /* <DEDUP_REMOVED lines=8> */
[----:B------:R-:W0:Y:S02]  /*38f0*/  LDS.128 R8, [R0+0x30] ;  /* 0x0000300000087984 */ /* 0x000e240000000c00 */
        /* <DEDUP_REMOVED lines=8> */
[----:B------:R-:W0:Y:S01]  /*3980*/  LDS.128 R8, [R0+0x130] ;  /* 0x0001300000087984 */ /* 0x000e220000000c00 */
[-C--:B------:R-:W-:Y:S02]  /*3990*/  IDP.4A.S8.S8 R40, R52, R12.reuse, R40 ;  /* 0x0000000c34287226 */ /* 0x080fe40000000628 */
[----:B------:R-:W-:-:S02]  /*39a0*/  IDP.4A.S8.S8 R20, R51, R12, R20 ;  /* 0x0000000c33147226 */ /* 0x000fc40000000614 */
[CC--:B------:R-:W-:Y:S02]  /*39b0*/  IDP.4A.S8.S8 R41, R52.reuse, R13.reuse, R41 ;  /* 0x0000000d34297226 */ /* 0x0c0fe40000000629 */
[C---:B------:R-:W-:Y:S02]  /*39c0*/  IDP.4A.S8.S8 R43, R51.reuse, R13, R43 ;  /* 0x0000000d332b7226 */ /* 0x040fe4000000062b */
[CC--:B------:R-:W-:Y:S02]  /*39d0*/  IDP.4A.S8.S8 R21, R52.reuse, R14.reuse, R21 ;  /* 0x0000000e34157226 */ /* 0x0c0fe40000000615 */
[C---:B------:R-:W-:Y:S02]  /*39e0*/  IDP.4A.S8.S8 R22, R51.reuse, R14, R22 ;  /* 0x0000000e33167226 */ /* 0x040fe40000000616 */
[-C--:B------:R-:W-:Y:S02]  /*39f0*/  IDP.4A.S8.S8 R42, R52, R15.reuse, R42 ;  /* 0x0000000f342a7226 */ /* 0x080fe4000000062a */
[----:B------:R-:W-:-:S02]  /*3a00*/  IDP.4A.S8.S8 R23, R51, R15, R23 ;  /* 0x0000000f33177226 */ /* 0x000fc40000000617 */
[CC--:B------:R-:W-:Y:S01]  /*3a10*/  IDP.4A.S8.S8 R46, R52.reuse, R16.reuse, R46 ;  /* 0x00000010342e7226 */ /* 0x0c0fe2000000062e */
[----:B------:R-:W-:Y:S01]  /*3a20*/  LDS.128 R12, [R0+0x830] ;  /* 0x00083000000c7984 */ /* 0x000fe20000000c00 */
[C---:B------:R-:W-:Y:S02]  /*3a30*/  IDP.4A.S8.S8 R48, R51.reuse, R16, R48 ;  /* 0x0000001033307226 */ /* 0x040fe40000000630 */
[CC--:B------:R-:W-:Y:S02]  /*3a40*/  IDP.4A.S8.S8 R47, R52.reuse, R17.reuse, R47 ;  /* 0x00000011342f7226 */ /* 0x0c0fe4000000062f */
[C---:B------:R-:W-:Y:S02]  /*3a50*/  IDP.4A.S8.S8 R50, R51.reuse, R17, R50 ;  /* 0x0000001133327226 */ /* 0x040fe40000000632 */
[-C--:B------:R-:W-:Y:S02]  /*3a60*/  IDP.4A.S8.S8 R49, R52, R18.reuse, R49 ;  /* 0x0000001234317226 */ /* 0x080fe40000000631 */
[----:B------:R-:W-:-:S02]  /*3a70*/  IDP.4A.S8.S8 R54, R51, R18, R54 ;  /* 0x0000001233367226 */ /* 0x000fc40000000636 */
[-C--:B------:R-:W-:Y:S02]  /*3a80*/  IDP.4A.S8.S8 R7, R52, R19.reuse, R7 ;  /* 0x0000001334077226 */ /* 0x080fe40000000607 */
[----:B------:R-:W-:Y:S01]  /*3a90*/  IDP.4A.S8.S8 R6, R51, R19, R6 ;  /* 0x0000001333067226 */ /* 0x000fe20000000606 */
[----:B------:R-:W-:Y:S04]  /*3aa0*/  LDS R52, [R55+0x2300] ;  /* 0x0023000037347984 */ /* 0x000fe80000000800 */
[----:B------:R-:W-:Y:S01]  /*3ab0*/  LDS R51, [R55+0x23e0] ;  /* 0x0023e00037337984 */ /* 0x000fe20000000800 */
[----:B0-----:R-:W-:-:S03]  /*3ac0*/  IDP.4A.S8.S8 R24, R30, R8, R24 ;  /* 0x000000081e187226 */ /* 0x001fc60000000618 */
[----:B------:R-:W-:Y:S01]  /*3ad0*/  LDS.128 R16, [R0+0x930] ;  /* 0x0009300000107984 */ /* 0x000fe20000000c00 */
        /* <DEDUP_REMOVED lines=330> */
[----:B------:R-:W1:Y:S01]  /*4f80*/  LDS.128 R12, [R0+0x8c0] ;  /* 0x0008c000000c7984 */ /* 0x000e620000000c00 */
        /* <DEDUP_REMOVED lines=8> */
[----:B------:R-:W2:Y:S01]  /*5010*/  LDS.128 R16, [R0+0x9c0] ;  /* 0x0009c00000107984 */ /* 0x000ea20000000c00 */
[----:B0-----:R-:W-:-:S03]  /*5020*/  IDP.4A.S8.S8 R24, R52, R8, R24 ;  /* 0x0000000834187226 */ /* 0x001fc60000000618 */
[----:B------:R-:W-:Y:S01]  /*5030*/  LDS R3, [R55+0x33a0] ;  /* 0x0033a00037037984 */ /* 0x000fe20000000800 */
[C---:B------:R-:W-:Y:S02]  /*5040*/  IDP.4A.S8.S8 R28, R51.reuse, R8, R28 ;  /* 0x00000008331c7226 */ /* 0x040fe4000000061c */
[CC--:B------:R-:W-:Y:S02]  /*5050*/  IDP.4A.S8.S8 R25, R52.reuse, R9.reuse, R25 ;  /* 0x0000000934197226 */ /* 0x0c0fe40000000619 */
[C---:B------:R-:W-:Y:S02]  /*5060*/  IDP.4A.S8.S8 R44, R51.reuse, R9, R44 ;  /* 0x00000009332c7226 */ /* 0x040fe4000000062c */
[CC--:B------:R-:W-:Y:S02]  /*5070*/  IDP.4A.S8.S8 R45, R52.reuse, R10.reuse, R45 ;  /* 0x0000000a342d7226 */ /* 0x0c0fe4000000062d */
[----:B------:R-:W-:Y:S02]  /*5080*/  IDP.4A.S8.S8 R53, R51, R10, R53 ;  /* 0x0000000a33357226 */ /* 0x000fe40000000635 */
[----:B------:R-:W-:-:S02]  /*5090*/  IDP.4A.S8.S8 R27, R52, R11, R27 ;  /* 0x0000000b341b7226 */ /* 0x000fc4000000061b */
[C---:B------:R-:W-:Y:S02]  /*50a0*/  IDP.4A.S8.S8 R31, R51.reuse, R11, R31 ;  /* 0x0000000b331f7226 */ /* 0x040fe4000000061f */
[----:B------:R-:W0:Y:S01]  /*50b0*/  LDS.128 R8, [R0+0xd0] ;  /* 0x0000d00000087984 */ /* 0x000e220000000c00 */
        /* <DEDUP_REMOVED lines=9> */
[CC--:B--2---:R-:W-:Y:S02]  /*5150*/  IDP.4A.S8.S8 R46, R52.reuse, R16.reuse, R46 ;  /* 0x00000010342e7226 */ /* 0x0c4fe4000000062e */
[----:B------:R-:W-:Y:S02]  /*5160*/  IDP.4A.S8.S8 R48, R51, R16, R48 ;  /* 0x0000001033307226 */ /* 0x000fe40000000630 */
[----:B------:R-:W-:-:S02]  /*5170*/  IDP.4A.S8.S8 R47, R52, R17, R47 ;  /* 0x00000011342f7226 */ /* 0x000fc4000000062f */
[C---:B------:R-:W-:Y:S02]  /*5180*/  IDP.4A.S8.S8 R50, R51.reuse, R17, R50 ;  /* 0x0000001133327226 */ /* 0x040fe40000000632 */
[CC--:B------:R-:W-:Y:S02]  /*5190*/  IDP.4A.S8.S8 R49, R52.reuse, R18.reuse, R49 ;  /* 0x0000001234317226 */ /* 0x0c0fe40000000631 */
[C---:B------:R-:W-:Y:S02]  /*51a0*/  IDP.4A.S8.S8 R54, R51.reuse, R18, R54 ;  /* 0x0000001233367226 */ /* 0x040fe40000000636 */
        /* <DEDUP_REMOVED lines=18> */
[-C--:B------:R-:W-:Y:S02]  /*52d0*/  IDP.4A.S8.S8 R42, R30, R15.reuse, R42 ;  /* 0x0000000f1e2a7226 */ /* 0x080fe4000000062a */
[C---:B------:R-:W-:Y:S02]  /*52e0*/  IDP.4A.S8.S8 R23, R3.reuse, R15, R23 ;  /* 0x0000000f03177226 */ /* 0x040fe40000000617 */
[----:B------:R-:W-:Y:S01]  /*52f0*/  LDS.128 R12, [R0+0x8e0] ;  /* 0x0008e000000c7984 */ /* 0x000fe20000000c00 */
[----:B--2---:R-:W-:-:S03]  /*5300*/  IDP.4A.S8.S8 R51, R3, R16, R48 ;  /* 0x0000001003337226 */ /* 0x004fc60000000630 */
[----:B------:R-:W1:Y:S01]  /*5310*/  LDS R48, [R55+0x3480] ;  /* 0x0034800037307984 */ /* 0x000e620000000800 */
[CC--:B0-----:R-:W-:Y:S02]  /*5320*/  IDP.4A.S8.S8 R24, R30.reuse, R8.reuse, R24 ;  /* 0x000000081e187226 */ /* 0x0c1fe40000000618 */
[C---:B------:R-:W-:Y:S02]  /*5330*/  IDP.4A.S8.S8 R28, R3.reuse, R8, R28 ;  /* 0x00000008031c7226 */ /* 0x040fe4000000061c */
[CC--:B------:R-:W-:Y:S02]  /*5340*/  IDP.4A.S8.S8 R25, R30.reuse, R9.reuse, R25 ;  /* 0x000000091e197226 */ /* 0x0c0fe40000000619 */
[C---:B------:R-:W-:Y:S02]  /*5350*/  IDP.4A.S8.S8 R44, R3.reuse, R9, R44 ;  /* 0x00000009032c7226 */ /* 0x040fe4000000062c */
[-C--:B------:R-:W-:Y:S02]  /*5360*/  IDP.4A.S8.S8 R45, R30, R10.reuse, R45 ;  /* 0x0000000a1e2d7226 */ /* 0x080fe4000000062d */
[----:B------:R-:W-:-:S02]  /*5370*/  IDP.4A.S8.S8 R53, R3, R10, R53 ;  /* 0x0000000a03357226 */ /* 0x000fc40000000635 */
[CC--:B------:R-:W-:Y:S02]  /*5380*/  IDP.4A.S8.S8 R27, R30.reuse, R11.reuse, R27 ;  /* 0x0000000b1e1b7226 */ /* 0x0c0fe4000000061b */
[----:B------:R-:W-:Y:S02]  /*5390*/  IDP.4A.S8.S8 R52, R3, R11, R31 ;  /* 0x0000000b03347226 */ /* 0x000fe4000000061f */
[----:B------:R-:W0:Y:S04]  /*53a0*/  LDS R31, [R55+0x3560] ;  /* 0x00356000371f7984 */ /* 0x000e280000000800 */
[----:B------:R-:W2:Y:S01]  /*53b0*/  LDS.128 R8, [R0+0xe0] ;  /* 0x0000e00000087984 */ /* 0x000ea20000000c00 */
[C---:B------:R-:W-:Y:S02]  /*53c0*/  IDP.4A.S8.S8 R46, R30.reuse, R16, R46 ;  /* 0x000000101e2e7226 */ /* 0x040fe4000000062e */
[----:B------:R-:W-:-:S02]  /*53d0*/  IDP.4A.S8.S8 R47, R30, R17, R47 ;  /* 0x000000111e2f7226 */ /* 0x000fc4000000062f */
[C---:B------:R-:W-:Y:S02]  /*53e0*/  IDP.4A.S8.S8 R50, R3.reuse, R17, R50 ;  /* 0x0000001103327226 */ /* 0x040fe40000000632 */
[CC--:B------:R-:W-:Y:S02]  /*53f0*/  IDP.4A.S8.S8 R49, R30.reuse, R18.reuse, R49 ;  /* 0x000000121e317226 */ /* 0x0c0fe40000000631 */
[C---:B------:R-:W-:Y:S02]  /*5400*/  IDP.4A.S8.S8 R54, R3.reuse, R18, R54 ;  /* 0x0000001203367226 */ /* 0x040fe40000000636 */
[-C--:B------:R-:W-:Y:S02]  /*5410*/  IDP.4A.S8.S8 R7, R30, R19.reuse, R7 ;  /* 0x000000131e077226 */ /* 0x080fe40000000607 */
[----:B------:R-:W-:Y:S02]  /*5420*/  IDP.4A.S8.S8 R6, R3, R19, R6 ;  /* 0x0000001303067226 */ /* 0x000fe40000000606 */
[----:B------:R-:W3:Y:S01]  /*5430*/  LDS.128 R16, [R0+0x1e0] ;  /* 0x0001e00000107984 */ /* 0x000ee20000000c00 */
[----:B-1----:R-:W-:-:S02]  /*5440*/  IDP.4A.S8.S8 R40, R48, R12, R40 ;  /* 0x0000000c30287226 */ /* 0x002fc40000000628 */
[C---:B------:R-:W-:Y:S01]  /*5450*/  IDP.4A.S8.S8 R41, R48.reuse, R13, R41 ;  /* 0x0000000d30297226 */ /* 0x040fe20000000629 */
[----:B------:R-:W-:Y:S01]  /*5460*/  LDS R3, [R55+0x3640] ;  /* 0x0036400037037984 */ /* 0x000fe20000000800 */
[C---:B------:R-:W-:Y:S02]  /*5470*/  IDP.4A.S8.S8 R21, R48.reuse, R14, R21 ;  /* 0x0000000e30157226 */ /* 0x040fe40000000615 */
[C---:B------:R-:W-:Y:S01]  /*5480*/  IDP.4A.S8.S8 R42, R48.reuse, R15, R42 ;  /* 0x0000000f302a7226 */ /* 0x040fe2000000062a */
[----:B------:R-:W-:Y:S01]  /*5490*/  LDS R55, [R55+0x3720] ;  /* 0x0037200037377984 */ /* 0x000fe20000000800 */
[C---:B0-----:R-:W-:Y:S02]  /*54a0*/  IDP.4A.S8.S8 R20, R31.reuse, R12, R20 ;  /* 0x0000000c1f147226 */ /* 0x041fe40000000614 */
[----:B------:R-:W-:Y:S02]  /*54b0*/  IDP.4A.S8.S8 R43, R31, R13, R43 ;  /* 0x0000000d1f2b7226 */ /* 0x000fe4000000062b */
[----:B--2---:R-:W-:-:S02]  /*54c0*/  IDP.4A.S8.S8 R38, R48, R8, R38 ;  /* 0x0000000830267226 */ /* 0x004fc40000000626 */
        /* <DEDUP_REMOVED lines=8> */
[C---:B------:R-:W-:Y:S02]  /*5550*/  IDP.4A.S8.S8 R22, R31.reuse, R14, R22 ;  /* 0x0000000e1f167226 */ /* 0x040fe40000000616 */
[C---:B------:R-:W-:Y:S02]  /*5560*/  IDP.4A.S8.S8 R23, R31.reuse, R15, R23 ;  /* 0x0000000f1f177226 */ /* 0x040fe40000000617 */
[----:B------:R-:W1:Y:S01]  /*5570*/  LDS.128 R12, [R0+0xf0] ;  /* 0x0000f000000c7984 */ /* 0x000e620000000c00 */
[-C--:B---3--:R-:W-:Y:S02]  /*5580*/  IDP.4A.S8.S8 R24, R48, R16.reuse, R24 ;  /* 0x0000001030187226 */ /* 0x088fe40000000618 */
[----:B------:R-:W-:-:S02]  /*5590*/  IDP.4A.S8.S8 R28, R31, R16, R28 ;  /* 0x000000101f1c7226 */ /* 0x000fc4000000061c */
[CC--:B------:R-:W-:Y:S02]  /*55a0*/  IDP.4A.S8.S8 R25, R48.reuse, R17.reuse, R25 ;  /* 0x0000001130197226 */ /* 0x0c0fe40000000619 */
[C---:B------:R-:W-:Y:S02]  /*55b0*/  IDP.4A.S8.S8 R44, R31.reuse, R17, R44 ;  /* 0x000000111f2c7226 */ /* 0x040fe4000000062c */
[CC--:B------:R-:W-:Y:S02]  /*55c0*/  IDP.4A.S8.S8 R45, R48.reuse, R18.reuse, R45 ;  /* 0x00000012302d7226 */ /* 0x0c0fe4000000062d */
[C---:B------:R-:W-:Y:S02]  /*55d0*/  IDP.4A.S8.S8 R53, R31.reuse, R18, R53 ;  /* 0x000000121f357226 */ /* 0x040fe40000000635 */
[-C--:B------:R-:W-:Y:S02]  /*55e0*/  IDP.4A.S8.S8 R27, R48, R19.reuse, R27 ;  /* 0x00000013301b7226 */ /* 0x080fe4000000061b */
[----:B------:R-:W-:-:S02]  /*55f0*/  IDP.4A.S8.S8 R52, R31, R19, R52 ;  /* 0x000000131f347226 */ /* 0x000fc40000000634 */
[----:B------:R-:W2:Y:S01]  /*5600*/  LDS.128 R16, [R0+0x8f0] ;  /* 0x0008f00000107984 */ /* 0x000ea20000000c00 */
[----:B------:R-:W-:-:S04]  /*5610*/  LEA R5, R5, R4, 0x3 ;  /* 0x0000000405057211 */ /* 0x000fc800078e18ff */
[----:B------:R-:W-:Y:S01]  /*5620*/  LEA R5, R5, R26, 0x3 ;  /* 0x0000001a05057211 */ /* 0x000fe200078e18ff */
[----:B------:R-:W-:-:S04]  /*5630*/  HFMA2 R30, -RZ, RZ, 2, 0 ;  /* 0x40000000ff1e7431 */ /* 0x000fc800000001ff */
[----:B------:R-:W-:Y:S02]  /*5640*/  IMAD R5, R5, 0xe, R2 ;  /* 0x0000000e05057824 */ /* 0x000fe400078e0202 */
[C---:B0-----:R-:W-:Y:S02]  /*5650*/  IDP.4A.S8.S8 R46, R48.reuse, R8, R46 ;  /* 0x00000008302e7226 */ /* 0x041fe4000000062e */
[C---:B------:R-:W-:Y:S02]  /*5660*/  IDP.4A.S8.S8 R47, R48.reuse, R9, R47 ;  /* 0x00000009302f7226 */ /* 0x040fe4000000062f */
[C---:B------:R-:W-:Y:S02]  /*5670*/  IDP.4A.S8.S8 R49, R48.reuse, R10, R49 ;  /* 0x0000000a30317226 */ /* 0x040fe40000000631 */
[----:B------:R-:W-:Y:S02]  /*5680*/  IDP.4A.S8.S8 R48, R48, R11, R7 ;  /* 0x0000000b30307226 */ /* 0x000fe40000000607 */
[----:B-1----:R-:W-:-:S05]  /*5690*/  IDP.4A.S8.S8 R7, R3, R12, R38 ;  /* 0x0000000c03077226 */ /* 0x002fca0000000626 */
[----:B------:R-:W-:Y:S01]  /*56a0*/  SHF.R.S32.HI R2, RZ, 0x1f, R7 ;  /* 0x0000001fff027819 */ /* 0x000fe20000011407 */
[C---:B------:R-:W-:Y:S02]  /*56b0*/  IDP.4A.S8.S8 R51, R31.reuse, R8, R51 ;  /* 0x000000081f337226 */ /* 0x040fe40000000633 */
[C---:B------:R-:W-:Y:S02]  /*56c0*/  IDP.4A.S8.S8 R50, R31.reuse, R9, R50 ;  /* 0x000000091f327226 */ /* 0x040fe40000000632 */
[C---:B------:R-:W-:Y:S02]  /*56d0*/  IDP.4A.S8.S8 R54, R31.reuse, R10, R54 ;  /* 0x0000000a1f367226 */ /* 0x040fe40000000636 */
[----:B------:R-:W-:Y:S01]  /*56e0*/  IDP.4A.S8.S8 R11, R31, R11, R6 ;  /* 0x0000000b1f0b7226 */ /* 0x000fe20000000606 */
[----:B------:R-:W-:Y:S01]  /*56f0*/  MOV R31, 0x0 ;  /* 0x00000000001f7802 */ /* 0x000fe20000000f00 */
[----:B------:R-:W-:-:S04]  /*5700*/  IMAD R2, R2, 0x6f4c0000, RZ ;  /* 0x6f4c000002027824 */ /* 0x000fc800078e02ff */
[C---:B------:R-:W-:Y:S02]  /*5710*/  IMAD R9, R7.reuse, 0x1400c, R2 ;  /* 0x0001400c07097824 */ /* 0x040fe400078e0202 */
[----:B------:R-:W-:-:S05]  /*5720*/  IMAD.WIDE.U32 R6, R7, 0x6f4c0000, R30 ;  /* 0x6f4c000007067825 */ /* 0x000fca00078e001e */
[----:B------:R-:W-:Y:S01]  /*5730*/  IADD3 R7, PT, PT, R7, R9, RZ ;  /* 0x0000000907077210 */ /* 0x000fe20007ffe0ff */
[----:B--2---:R-:W-:-:S03]  /*5740*/  IDP.4A.S8.S8 R9, R3, R16, R40 ;  /* 0x0000001003097226 */ /* 0x004fc60000000628 */
[----:B------:R-:W-:Y:S02]  /*5750*/  SHF.R.U64 R2, R6, 0x1f, R7 ;  /* 0x0000001f06027819 */ /* 0x000fe40000001207 */
[----:B------:R-:W-:Y:S01]  /*5760*/  SHF.R.S32.HI R6, RZ, 0x1f, R9 ;  /* 0x0000001fff067819 */ /* 0x000fe20000011409 */
[----:B------:R-:W-:-:S04]  /*5770*/  IDP.4A.S8.S8 R39, R55, R12, R39 ;  /* 0x0000000c37277226 */ /* 0x000fc80000000627 */
[----:B------:R-:W-:-:S04]  /*5780*/  IMAD R6, R6, 0x6f4c0000, RZ ;  /* 0x6f4c000006067824 */ /* 0x000fc800078e02ff */
[C---:B------:R-:W-:Y:S01]  /*5790*/  IMAD R7, R9.reuse, 0x1400c, R6 ;  /* 0x0001400c09077824 */ /* 0x040fe200078e0206 */
[----:B------:R-:W-:Y:S01]  /*57a0*/  SHF.R.S32.HI R6, RZ, 0x1f, R39 ;  /* 0x0000001fff067819 */ /* 0x000fe20000011427 */
[----:B------:R-:W-:-:S04]  /*57b0*/  IMAD.WIDE.U32 R8, R9, 0x6f4c0000, R30 ;  /* 0x6f4c000009087825 */ /* 0x000fc800078e001e */
[----:B------:R-:W-:Y:S01]  /*57c0*/  IMAD R6, R6, 0x6f4c0000, RZ ;  /* 0x6f4c000006067824 */ /* 0x000fe200078e02ff */
[----:B------:R-:W-:-:S03]  /*57d0*/  IADD3 R7, PT, PT, R9, R7, RZ ;  /* 0x0000000709077210 */ /* 0x000fc60007ffe0ff */
[C---:B------:R-:W-:Y:S01]  /*57e0*/  IMAD R9, R39.reuse, 0x1400c, R6 ;  /* 0x0001400c27097824 */ /* 0x040fe200078e0206 */
[----:B------:R-:W-:Y:S01]  /*57f0*/  SHF.R.U64 R8, R8, 0x1f, R7 ;  /* 0x0000001f08087819 */ /* 0x000fe20000001207 */
[----:B------:R-:W-:Y:S02]  /*5800*/  IMAD.WIDE.U32 R6, R39, 0x6f4c0000, R30 ;  /* 0x6f4c000027067825 */ /* 0x000fe400078e001e */
[----:B------:R-:W0:Y:S02]  /*5810*/  LDC.64 R38, c[0x0][0x398] ;  /* 0x0000e600ff267b82 */ /* 0x000e240000000a00 */
[-C--:B------:R-:W-:Y:S02]  /*5820*/  IDP.4A.S8.S8 R32, R3, R13.reuse, R32 ;  /* 0x0000000d03207226 */ /* 0x080fe40000000620 */
[----:B------:R-:W-:Y:S01]  /*5830*/  IDP.4A.S8.S8 R34, R55, R13, R34 ;  /* 0x0000000d37227226 */ /* 0x000fe20000000622 */
[----:B------:R-:W-:-:S03]  /*5840*/  LEA R4, R4, R26, 0x3 ;  /* 0x0000001a04047211 */ /* 0x000fc600078e18ff */
[----:B------:R-:W1:Y:S01]  /*5850*/  LDC.64 R12, c[0x0][0x3a0] ;  /* 0x0000e800ff0c7b82 */ /* 0x000e620000000a00 */
[-C--:B------:R-:W-:Y:S02]  /*5860*/  IDP.4A.S8.S8 R35, R3, R15.reuse, R35 ;  /* 0x0000000f03237226 */ /* 0x080fe40000000623 */
[C---:B------:R-:W-:Y:S01]  /*5870*/  IDP.4A.S8.S8 R37, R55.reuse, R15, R37 ;  /* 0x0000000f37257226 */ /* 0x040fe20000000625 */
[----:B------:R-:W-:Y:S01]  /*5880*/  SHF.L.U32 R15, R4, 0x3, RZ ;  /* 0x00000003040f7819 */ /* 0x000fe200000006ff */
[----:B------:R-:W-:Y:S02]  /*5890*/  IDP.4A.S8.S8 R20, R55, R16, R20 ;  /* 0x0000001037147226 */ /* 0x000fe40000000614 */
[-C--:B------:R-:W-:Y:S02]  /*58a0*/  IDP.4A.S8.S8 R41, R3, R17.reuse, R41 ;  /* 0x0000001103297226 */ /* 0x080fe40000000629 */
[----:B------:R-:W-:Y:S02]  /*58b0*/  IDP.4A.S8.S8 R43, R55, R17, R43 ;  /* 0x00000011372b7226 */ /* 0x000fe4000000062b */
[----:B------:R-:W2:Y:S01]  /*58c0*/  LDC.64 R16, c[0x0][0x3a8] ;  /* 0x0000ea00ff107b82 */ /* 0x000ea20000000a00 */
[----:B0-----:R-:W-:-:S05]  /*58d0*/  IMAD.WIDE.U32 R38, R15, 0x4, R38 ;  /* 0x000000040f267825 */ /* 0x001fca00078e0026 */
[----:B------:R-:W3:Y:S01]  /*58e0*/  LDG.E.CONSTANT R10, desc[UR8][R38.64] ;  /* 0x00000008260a7981 */ /* 0x000ee2000c1e9900 */
[----:B-1----:R-:W-:-:S04]  /*58f0*/  IMAD.WIDE.U32 R12, R15, 0x4, R12 ;  /* 0x000000040f0c7825 */ /* 0x002fc800078e000c */
[-C--:B------:R-:W-:Y:S02]  /*5900*/  IDP.4A.S8.S8 R33, R3, R14.reuse, R33 ;  /* 0x0000000e03217226 */ /* 0x080fe40000000621 */
[----:B------:R-:W-:Y:S02]  /*5910*/  IDP.4A.S8.S8 R36, R55, R14, R36 ;  /* 0x0000000e37247226 */ /* 0x000fe40000000624 */
[----:B------:R-:W-:Y:S01]  /*5920*/  IMAD R29, R5, 0x70, R29 ;  /* 0x00000070051d7824 */ /* 0x000fe200078e021d */
[----:B------:R-:W4:Y:S04]  /*5930*/  LDG.E.CONSTANT R14, desc[UR8][R12.64] ;  /* 0x000000080c0e7981 */ /* 0x000f28000c1e9900 */
[----:B------:R-:W-:-:S05]  /*5940*/  SHF.L.U32 R29, R29, 0x2, RZ ;  /* 0x000000021d1d7819 */ /* 0x000fca00000006ff */
[----:B--2---:R-:W-:-:S05]  /*5950*/  IMAD.WIDE.U32 R16, R29, 0x4, R16 ;  /* 0x000000041d107825 */ /* 0x004fca00078e0010 */
[----:B------:R-:W2:Y:S01]  /*5960*/  LDG.E.CONSTANT R15, desc[UR8][R16.64] ;  /* 0x00000008100f7981 */ /* 0x000ea2000c1e9900 */
[----:B------:R-:W-:-:S04]  /*5970*/  IADD3 R9, PT, PT, R7, R9, RZ ;  /* 0x0000000907097210 */ /* 0x000fc80007ffe0ff */
[----:B------:R-:W-:Y:S02]  /*5980*/  SHF.R.U64 R9, R6, 0x1f, R9 ;  /* 0x0000001f06097819 */ /* 0x000fe40000001209 */
[----:B------:R-:W0:Y:S02]  /*5990*/  LDS.128 R4, [R0+0x9f0] ;  /* 0x0009f00000047984 */ /* 0x000e240000000c00 */
[-C--:B0-----:R-:W-:Y:S02]  /*59a0*/  IDP.4A.S8.S8 R46, R3, R4.reuse, R46 ;  /* 0x00000004032e7226 */ /* 0x081fe4000000062e */
[----:B------:R-:W-:Y:S02]  /*59b0*/  IDP.4A.S8.S8 R51, R55, R4, R51 ;  /* 0x0000000437337226 */ /* 0x000fe40000000633 */
[-C--:B------:R-:W-:Y:S02]  /*59c0*/  IDP.4A.S8.S8 R47, R3, R5.reuse, R47 ;  /* 0x00000005032f7226 */ /* 0x080fe4000000062f */
[----:B------:R-:W-:-:S02]  /*59d0*/  IDP.4A.S8.S8 R50, R55, R5, R50 ;  /* 0x0000000537327226 */ /* 0x000fc40000000632 */
[-C--:B------:R-:W-:Y:S02]  /*59e0*/  IDP.4A.S8.S8 R49, R3, R6.reuse, R49 ;  /* 0x0000000603317226 */ /* 0x080fe40000000631 */
[----:B------:R-:W-:Y:S02]  /*59f0*/  IDP.4A.S8.S8 R54, R55, R6, R54 ;  /* 0x0000000637367226 */ /* 0x000fe40000000636 */
[-C--:B------:R-:W-:Y:S02]  /*5a00*/  IDP.4A.S8.S8 R48, R3, R7.reuse, R48 ;  /* 0x0000000703307226 */ /* 0x080fe40000000630 */
[----:B------:R-:W-:Y:S02]  /*5a10*/  IDP.4A.S8.S8 R11, R55, R7, R11 ;  /* 0x00000007370b7226 */ /* 0x000fe4000000060b */
[----:B------:R0:W1:Y:S04]  /*5a20*/  LDS.128 R4, [R0+0x1f0] ;  /* 0x0001f00000047984 */ /* 0x0000680000000c00 */
[----:B0-----:R-:W5:Y:S01]  /*5a30*/  LDG.E.CONSTANT R0, desc[UR8][R38.64+0x80] ;  /* 0x0000800826007981 */ /* 0x001f62000c1e9900 */
[----:B------:R-:W-:-:S02]  /*5a40*/  IDP.4A.S8.S8 R21, R3, R18, R21 ;  /* 0x0000001203157226 */ /* 0x000fc40000000615 */
[----:B------:R-:W-:Y:S02]  /*5a50*/  IDP.4A.S8.S8 R22, R55, R18, R22 ;  /* 0x0000001237167226 */ /* 0x000fe40000000616 */
[----:B------:R-:W5:Y:S01]  /*5a60*/  LDG.E.CONSTANT R18, desc[UR8][R16.64+0x18800] ;  /* 0x0188000810127981 */ /* 0x000f62000c1e9900 */
[-C--:B-1----:R-:W-:Y:S02]  /*5a70*/  IDP.4A.S8.S8 R45, R3, R6.reuse, R45 ;  /* 0x00000006032d7226 */ /* 0x082fe4000000062d */
[----:B------:R-:W-:Y:S02]  /*5a80*/  IDP.4A.S8.S8 R53, R55, R6, R53 ;  /* 0x0000000637357226 */ /* 0x000fe40000000635 */
[----:B------:R-:W5:Y:S01]  /*5a90*/  LDG.E.CONSTANT R6, desc[UR8][R12.64+0x80] ;  /* 0x000080080c067981 */ /* 0x000f62000c1e9900 */
[C---:B------:R-:W-:Y:S02]  /*5aa0*/  IDP.4A.S8.S8 R42, R3.reuse, R19, R42 ;  /* 0x00000013032a7226 */ /* 0x040fe4000000062a */
[----:B------:R-:W-:-:S02]  /*5ab0*/  IDP.4A.S8.S8 R24, R3, R4, R24 ;  /* 0x0000000403187226 */ /* 0x000fc40000000618 */
[C---:B------:R-:W-:Y:S02]  /*5ac0*/  IDP.4A.S8.S8 R25, R3.reuse, R5, R25 ;  /* 0x0000000503197226 */ /* 0x040fe40000000619 */
[----:B------:R-:W-:Y:S02]  /*5ad0*/  IDP.4A.S8.S8 R27, R3, R7, R27 ;  /* 0x00000007031b7226 */ /* 0x000fe4000000061b */
[----:B------:R-:W5:Y:S01]  /*5ae0*/  LDG.E.CONSTANT R3, desc[UR8][R16.64+0x380] ;  /* 0x0003800810037981 */ /* 0x000f62000c1e9900 */
[C---:B------:R-:W-:Y:S01]  /*5af0*/  IDP.4A.S8.S8 R28, R55.reuse, R4, R28 ;  /* 0x00000004371c7226 */ /* 0x040fe2000000061c */
[----:B------:R-:W-:Y:S01]  /*5b00*/  SHF.R.S32.HI R4, RZ, 0x1f, R20 ;  /* 0x0000001fff047819 */ /* 0x000fe20000011414 */
[----:B------:R-:W-:-:S04]  /*5b10*/  IDP.4A.S8.S8 R44, R55, R5, R44 ;  /* 0x00000005372c7226 */ /* 0x000fc8000000062c */
[----:B------:R-:W-:Y:S02]  /*5b20*/  IMAD R5, R4, 0x6f4c0000, RZ ;  /* 0x6f4c000004057824 */ /* 0x000fe400078e02ff */
[----:B------:R-:W-:Y:S02]  /*5b30*/  IDP.4A.S8.S8 R52, R55, R7, R52 ;  /* 0x0000000737347226 */ /* 0x000fe40000000634 */
[C---:B------:R-:W-:Y:S02]  /*5b40*/  IMAD R7, R20.reuse, 0x1400c, R5 ;  /* 0x0001400c14077824 */ /* 0x040fe400078e0205 */
[----:B------:R-:W-:-:S05]  /*5b50*/  IMAD.WIDE.U32 R4, R20, 0x6f4c0000, R30 ;  /* 0x6f4c000014047825 */ /* 0x000fca00078e001e */
[----:B------:R-:W-:-:S04]  /*5b60*/  IADD3 R7, PT, PT, R5, R7, RZ ;  /* 0x0000000705077210 */ /* 0x000fc80007ffe0ff */
[----:B------:R-:W-:Y:S01]  /*5b70*/  SHF.R.U64 R7, R4, 0x1f, R7 ;  /* 0x0000001f04077819 */ /* 0x000fe20000001207 */
[----:B------:R-:W-:Y:S01]  /*5b80*/  IDP.4A.S8.S8 R23, R55, R19, R23 ;  /* 0x0000001337177226 */ /* 0x000fe20000000617 */
[C---:B---3--:R-:W-:Y:S02]  /*5b90*/  IADD3 R5, PT, PT, R10.reuse, R2, RZ ;  /* 0x000000020a057210 */ /* 0x048fe40007ffe0ff */
[----:B------:R-:W3:Y:S03]  /*5ba0*/  LDG.E.CONSTANT R2, desc[UR8][R16.64+0x18b80] ;  /* 0x018b800810027981 */ /* 0x000ee6000c1e9900 */
[----:B------:R-:W-:Y:S01]  /*5bb0*/  IMAD.WIDE R4, R5, 0x7fff13b8, R30 ;  /* 0x7fff13b805047825 */ /* 0x000fe200078e021e */
[----:B------:R-:W-:-:S04]  /*5bc0*/  IADD3 R9, PT, PT, R10, R9, RZ ;  /* 0x000000090a097210 */ /* 0x000fc80007ffe0ff */
[----:B------:R-:W-:Y:S01]  /*5bd0*/  SHF.R.U64 R19, R4, 0x1f, R5 ;  /* 0x0000001f04137819 */ /* 0x000fe20000001205 */
[----:B------:R-:W-:-:S03]  /*5be0*/  IMAD.WIDE R4, R9, 0x7fff13b8, R30 ;  /* 0x7fff13b809047825 */ /* 0x000fc600078e021e */
[----:B----4-:R-:W-:Y:S02]  /*5bf0*/  IADD3 R19, PT, PT, R14, R19, RZ ;  /* 0x000000130e137210 */ /* 0x010fe40007ffe0ff */
[----:B------:R-:W-:-:S03]  /*5c00*/  SHF.R.U64 R9, R4, 0x1f, R5 ;  /* 0x0000001f04097819 */ /* 0x000fc60000001205 */
[----:B------:R-:W-:Y:S01]  /*5c10*/  IMAD.WIDE R4, R19, 0x6223c863, R30 ;  /* 0x6223c86313047825 */ /* 0x000fe200078e021e */
[----:B------:R-:W-:-:S05]  /*5c20*/  SHF.R.S32.HI R19, RZ, 0x1f, R32 ;  /* 0x0000001fff137819 */ /* 0x000fca0000011420 */
[----:B------:R-:W-:Y:S01]  /*5c30*/  IMAD R19, R19, 0x6f4c0000, RZ ;  /* 0x6f4c000013137824 */ /* 0x000fe200078e02ff */
[----:B------:R-:W-:Y:S01]  /*5c40*/  SHF.R.U64 R10, R4, 0x1f, R5 ;  /* 0x0000001f040a7819 */ /* 0x000fe20000001205 */
[----:B--2---:R-:W-:-:S04]  /*5c50*/  IMAD.WIDE R4, R15, 0x76d9dedd, R30 ;  /* 0x76d9dedd0f047825 */ /* 0x004fc800078e021e */
[----:B------:R-:W-:Y:S02]  /*5c60*/  IMAD R15, R32, 0x1400c, R19 ;  /* 0x0001400c200f7824 */ /* 0x000fe400078e0213 */
[----:B------:R-:W2:Y:S01]  /*5c70*/  LDG.E.CONSTANT R19, desc[UR8][R38.64+0x4] ;  /* 0x0000040826137981 */ /* 0x000ea2000c1e9900 */
[----:B------:R-:W-:-:S03]  /*5c80*/  IADD3 R14, PT, PT, R14, R9, RZ ;  /* 0x000000090e0e7210 */ /* 0x000fc60007ffe0ff */
[----:B------:R-:W4:Y:S01]  /*5c90*/  LDG.E.CONSTANT R9, desc[UR8][R12.64+0x4] ;  /* 0x000004080c097981 */ /* 0x000f22000c1e9900 */
[----:B------:R-:W-:-:S04]  /*5ca0*/  SHF.R.U64 R55, R4, 0x1f, R5 ;  /* 0x0000001f04377819 */ /* 0x000fc80000001205 */
[----:B------:R-:W-:Y:S02]  /*5cb0*/  VIADDMNMX R55, R10, R55, RZ, !PT ;  /* 0x000000370a377246 */ /* 0x000fe400078001ff */
[----:B------:R-:W4:Y:S01]  /*5cc0*/  LDG.E.CONSTANT R10, desc[UR8][R16.64+0x4] ;  /* 0x00000408100a7981 */ /* 0x000f22000c1e9900 */
[----:B------:R-:W-:-:S05]  /*5cd0*/  IMAD.WIDE.U32 R4, R32, 0x6f4c0000, R30 ;  /* 0x6f4c000020047825 */ /* 0x000fca00078e001e */
[----:B------:R-:W-:-:S04]  /*5ce0*/  IADD3 R15, PT, PT, R5, R15, RZ ;  /* 0x0000000f050f7210 */ /* 0x000fc80007ffe0ff */
[----:B------:R-:W-:Y:S02]  /*5cf0*/  SHF.R.U64 R15, R4, 0x1f, R15 ;  /* 0x0000001f040f7819 */ /* 0x000fe4000000120f */
[----:B------:R-:W0:Y:S01]  /*5d00*/  LDC.64 R4, c[0x0][0x390] ;  /* 0x0000e400ff047b82 */ /* 0x000e220000000a00 */
[C---:B-----5:R-:W-:Y:S02]  /*5d10*/  IADD3 R57, PT, PT, R0.reuse, R8, RZ ;  /* 0x0000000800397210 */ /* 0x060fe40007ffe0ff */
[----:B------:R-:W5:Y:S01]  /*5d20*/  LDG.E.CONSTANT R8, desc[UR8][R38.64+0x84] ;  /* 0x0000840826087981 */ /* 0x000f62000c1e9900 */
[----:B0-----:R-:W-:Y:S01]  /*5d30*/  IMAD.WIDE.U32 R4, R29, 0x4, R4 ;  /* 0x000000041d047825 */ /* 0x001fe200078e0004 */
[----:B------:R-:W-:Y:S02]  /*5d40*/  IADD3 R29, PT, PT, R0, R7, RZ ;  /* 0x00000007001d7210 */ /* 0x000fe40007ffe0ff */
[----:B------:R-:W-:Y:S01]  /*5d50*/  SHF.R.S32.HI R0, RZ, 0x1f, R41 ;  /* 0x0000001fff007819 */ /* 0x000fe20000011429 */
[----:B------:R-:W-:-:S04]  /*5d60*/  IMAD.WIDE R56, R57, 0x7fff13b8, R30 ;  /* 0x7fff13b839387825 */ /* 0x000fc800078e021e */
[----:B------:R-:W-:Y:S01]  /*5d70*/  IMAD R0, R0, 0x6f4c0000, RZ ;  /* 0x6f4c000000007824 */ /* 0x000fe200078e02ff */
[----:B------:R-:W-:Y:S01]  /*5d80*/  SHF.R.U64 R7, R56, 0x1f, R57 ;  /* 0x0000001f38077819 */ /* 0x000fe20000001239 */
[----:B------:R-:W-:-:S04]  /*5d90*/  IMAD.WIDE R56, R29, 0x7fff13b8, R30 ;  /* 0x7fff13b81d387825 */ /* 0x000fc800078e021e */
[C---:B------:R-:W-:Y:S02]  /*5da0*/  IMAD R29, R41.reuse, 0x1400c, R0 ;  /* 0x0001400c291d7824 */ /* 0x040fe400078e0200 */
[----:B------:R-:W-:Y:S01]  /*5db0*/  IMAD.WIDE.U32 R40, R41, 0x6f4c0000, R30 ;  /* 0x6f4c000029287825 */ /* 0x000fe200078e001e */
[----:B------:R-:W-:-:S04]  /*5dc0*/  SHF.R.U64 R57, R56, 0x1f, R57 ;  /* 0x0000001f38397819 */ /* 0x000fc80000001239 */
[----:B------:R-:W-:-:S04]  /*5dd0*/  IADD3 R29, PT, PT, R41, R29, RZ ;  /* 0x0000001d291d7210 */ /* 0x000fc80007ffe0ff */
[----:B------:R-:W-:Y:S02]  /*5de0*/  SHF.R.U64 R0, R40, 0x1f, R29 ;  /* 0x0000001f28007819 */ /* 0x000fe4000000121d */
[----:B------:R-:W-:Y:S02]  /*5df0*/  SHF.R.S32.HI R26, RZ, 0x1f, R34 ;  /* 0x0000001fff1a7819 */ /* 0x000fe40000011422 */
[C---:B------:R-:W-:Y:S02]  /*5e00*/  IADD3 R29, PT, PT, R6.reuse, R7, RZ ;  /* 0x00000007061d7210 */ /* 0x040fe40007ffe0ff */
[----:B------:R-:W-:Y:S01]  /*5e10*/  IADD3 R20, PT, PT, R6, R57, RZ ;  /* 0x0000003906147210 */ /* 0x000fe20007ffe0ff */
[----:B------:R-:W-:-:S05]  /*5e20*/  IMAD.WIDE R6, R18, 0x76d9dedd, R30 ;  /* 0x76d9dedd12067825 */ /* 0x000fca00078e021e */
[----:B------:R-:W-:Y:S01]  /*5e30*/  SHF.R.U64 R18, R6, 0x1f, R7 ;  /* 0x0000001f06127819 */ /* 0x000fe20000001207 */
[----:B------:R-:W-:-:S04]  /*5e40*/  IMAD.WIDE R6, R29, 0x6223c863, R30 ;  /* 0x6223c8631d067825 */ /* 0x000fc800078e021e */
[----:B------:R-:W-:Y:S01]  /*5e50*/  IMAD R41, R26, 0x6f4c0000, RZ ;  /* 0x6f4c00001a297824 */ /* 0x000fe200078e02ff */
[----:B------:R-:W-:Y:S01]  /*5e60*/  SHF.R.U64 R29, R6, 0x1f, R7 ;  /* 0x0000001f061d7819 */ /* 0x000fe20000001207 */
[----:B------:R-:W-:-:S04]  /*5e70*/  IMAD.WIDE.U32 R6, R34, 0x6f4c0000, R30 ;  /* 0x6f4c000022067825 */ /* 0x000fc800078e001e */
[----:B------:R-:W-:-:S05]  /*5e80*/  IMAD R41, R34, 0x1400c, R41 ;  /* 0x0001400c22297824 */ /* 0x000fca00078e0229 */
[----:B------:R-:W-:-:S04]  /*5e90*/  IADD3 R7, PT, PT, R7, R41, RZ ;  /* 0x0000002907077210 */ /* 0x000fc80007ffe0ff */
[----:B------:R-:W-:Y:S01]  /*5ea0*/  SHF.R.U64 R26, R6, 0x1f, R7 ;  /* 0x0000001f061a7819 */ /* 0x000fe20000001207 */
[----:B------:R-:W-:Y:S01]  /*5eb0*/  IMAD.WIDE R6, R14, 0x6223c863, R30 ;  /* 0x6223c8630e067825 */ /* 0x000fe200078e021e */
[----:B------:R-:W-:Y:S01]  /*5ec0*/  VIADDMNMX R41, R29, R18, RZ, !PT ;  /* 0x000000121d297246 */ /* 0x000fe200078001ff */
[----:B------:R0:W-:Y:S03]  /*5ed0*/  STG.E desc[UR8][R4.64], R55 ;  /* 0x0000003704007986 */ /* 0x0001e6000c101908 */
[----:B------:R-:W-:Y:S01]  /*5ee0*/  SHF.R.U64 R29, R6, 0x1f, R7 ;  /* 0x0000001f061d7819 */ /* 0x000fe20000001207 */
[----:B------:R-:W-:Y:S01]  /*5ef0*/  IMAD.WIDE R6, R3, 0x76d9dedd, R30 ;  /* 0x76d9dedd03067825 */ /* 0x000fe200078e021e */
[----:B------:R-:W5:Y:S04]  /*5f00*/  LDG.E.CONSTANT R14, desc[UR8][R12.64+0x84] ;  /* 0x000084080c0e7981 */ /* 0x000f68000c1e9900 */
[----:B------:R-:W-:Y:S01]  /*5f10*/  SHF.R.U64 R3, R6, 0x1f, R7 ;  /* 0x0000001f06037819 */ /* 0x000fe20000001207 */
[----:B------:R-:W5:Y:S01]  /*5f20*/  LDG.E.CONSTANT R18, desc[UR8][R16.64+0x18804] ;  /* 0x0188040810127981 */ /* 0x000f62000c1e9900 */
[----:B------:R-:W-:-:S05]  /*5f30*/  SHF.R.S32.HI R6, RZ, 0x1f, R43 ;  /* 0x0000001fff067819 */ /* 0x000fca000001142b */
[----:B------:R-:W-:-:S04]  /*5f40*/  IMAD R6, R6, 0x6f4c0000, RZ ;  /* 0x6f4c000006067824 */ /* 0x000fc800078e02ff */
[C---:B0-----:R-:W-:Y:S02]  /*5f50*/  IMAD R55, R43.reuse, 0x1400c, R6 ;  /* 0x0001400c2b377824 */ /* 0x041fe400078e0206 */
[----:B------:R-:W-:-:S05]  /*5f60*/  IMAD.WIDE.U32 R6, R43, 0x6f4c0000, R30 ;  /* 0x6f4c00002b067825 */ /* 0x000fca00078e001e */
[----:B------:R-:W-:-:S04]  /*5f70*/  IADD3 R7, PT, PT, R7, R55, RZ ;  /* 0x0000003707077210 */ /* 0x000fc80007ffe0ff */
[----:B------:R-:W-:Y:S02]  /*5f80*/  SHF.R.U64 R32, R6, 0x1f, R7 ;  /* 0x0000001f06207819 */ /* 0x000fe40000001207 */
[----:B------:R-:W-:Y:S01]  /*5f90*/  SHF.R.S32.HI R6, RZ, 0x1f, R33 ;  /* 0x0000001fff067819 */ /* 0x000fe20000011421 */
[----:B------:R0:W-:Y:S04]  /*5fa0*/  STG.E desc[UR8][R4.64+0x18800], R41 ;  /* 0x0188002904007986 */ /* 0x0001e8000c101908 */
[----:B------:R-:W-:-:S04]  /*5fb0*/  IMAD R6, R6, 0x6f4c0000, RZ ;  /* 0x6f4c000006067824 */ /* 0x000fc800078e02ff */
[C---:B0-----:R-:W-:Y:S02]  /*5fc0*/  IMAD R41, R33.reuse, 0x1400c, R6 ;  /* 0x0001400c21297824 */ /* 0x041fe400078e0206 */
[----:B------:R-:W-:-:S05]  /*5fd0*/  IMAD.WIDE.U32 R6, R33, 0x6f4c0000, R30 ;  /* 0x6f4c000021067825 */ /* 0x000fca00078e001e */
[----:B------:R-:W-:-:S04]  /*5fe0*/  IADD3 R7, PT, PT, R7, R41, RZ ;  /* 0x0000002907077210 */ /* 0x000fc80007ffe0ff */
[----:B------:R-:W-:Y:S02]  /*5ff0*/  SHF.R.U64 R6, R6, 0x1f, R7 ;  /* 0x0000001f06067819 */ /* 0x000fe40000001207 */
[----:B------:R-:W5:Y:S01]  /*6000*/  LDG.E.CONSTANT R7, desc[UR8][R16.64+0x384] ;  /* 0x0003840810077981 */ /* 0x000f62000c1e9900 */
[----:B------:R-:W-:Y:S01]  /*6010*/  VIADDMNMX R29, R29, R3, RZ, !PT ;  /* 0x000000031d1d7246 */ /* 0x000fe200078001ff */
[----:B------:R-:W-:Y:S02]  /*6020*/  IMAD.WIDE R40, R20, 0x6223c863, R30 ;  /* 0x6223c86314287825 */ /* 0x000fe400078e021e */
[----:B------:R-:W5:Y:S03]  /*6030*/  LDG.E.CONSTANT R20, desc[UR8][R16.64+0x18b84] ;  /* 0x018b840810147981 */ /* 0x000f66000c1e9900 */
[----:B------:R-:W-:Y:S01]  /*6040*/  SHF.R.U64 R40, R40, 0x1f, R41 ;  /* 0x0000001f28287819 */ /* 0x000fe20000001229 */
[----:B------:R0:W-:Y:S01]  /*6050*/  STG.E desc[UR8][R4.64+0x380], R29 ;  /* 0x0003801d04007986 */ /* 0x0001e2000c101908 */
[----:B---3--:R-:W-:-:S05]  /*6060*/  IMAD.WIDE R2, R2, 0x76d9dedd, R30 ;  /* 0x76d9dedd02027825 */ /* 0x008fca00078e021e */
[----:B------:R-:W-:Y:S02]  /*6070*/  SHF.R.U64 R41, R2, 0x1f, R3 ;  /* 0x0000001f02297819 */ /* 0x000fe40000001203 */
[----:B------:R-:W-:-:S05]  /*6080*/  SHF.R.S32.HI R2, RZ, 0x1f, R21 ;  /* 0x0000001fff027819 */ /* 0x000fca0000011415 */
[----:B------:R-:W-:-:S04]  /*6090*/  IMAD R2, R2, 0x6f4c0000, RZ ;  /* 0x6f4c000002027824 */ /* 0x000fc800078e02ff */
[C---:B------:R-:W-:Y:S02]  /*60a0*/  IMAD R33, R21.reuse, 0x1400c, R2 ;  /* 0x0001400c15217824 */ /* 0x040fe400078e0202 */
[----:B------:R-:W-:Y:S02]  /*60b0*/  IMAD.WIDE.U32 R2, R21, 0x6f4c0000, R30 ;  /* 0x6f4c000015027825 */ /* 0x000fe400078e001e */
[----:B------:R-:W3:Y:S03]  /*60c0*/  LDG.E.CONSTANT R21, desc[UR8][R38.64+0x8] ;  /* 0x0000080826157981 */ /* 0x000ee6000c1e9900 */
[----:B0-----:R-:W-:-:S04]  /*60d0*/  IADD3 R29, PT, PT, R3, R33, RZ ;  /* 0x00000021031d7210 */ /* 0x001fc80007ffe0ff */
[----:B------:R-:W-:Y:S02]  /*60e0*/  SHF.R.U64 R29, R2, 0x1f, R29 ;  /* 0x0000001f021d7819 */ /* 0x000fe4000000121d */
[C---:B--2---:R-:W-:Y:S02]  /*60f0*/  IADD3 R3, PT, PT, R19.reuse, R15, RZ ;  /* 0x0000000f13037210 */ /* 0x044fe40007ffe0ff */
[----:B------:R-:W-:Y:S02]  /*6100*/  IADD3 R15, PT, PT, R19, R26, RZ ;  /* 0x0000001a130f7210 */ /* 0x000fe40007ffe0ff */
[----:B------:R-:W2:Y:S01]  /*6110*/  LDG.E.CONSTANT R19, desc[UR8][R12.64+0x8] ;  /* 0x000008080c137981 */ /* 0x000ea2000c1e9900 */
[----:B------:R-:W-:-:S03]  /*6120*/  IMAD.WIDE R2, R3, 0x7fff13b8, R30 ;  /* 0x7fff13b803027825 */ /* 0x000fc600078e021e */
[----:B------:R-:W2:Y:S02]  /*6130*/  LDG.E.CONSTANT R26, desc[UR8][R38.64+0x88] ;  /* 0x00008808261a7981 */ /* 0x000ea4000c1e9900 */
[----:B------:R-:W-:Y:S01]  /*6140*/  SHF.R.U64 R34, R2, 0x1f, R3 ;  /* 0x0000001f02227819 */ /* 0x000fe20000001203 */
[----:B------:R-:W-:Y:S02]  /*6150*/  IMAD.WIDE R2, R15, 0x7fff13b8, R30 ;  /* 0x7fff13b80f027825 */ /* 0x000fe400078e021e */
[----:B------:R-:W2:Y:S03]  /*6160*/  LDG.E.CONSTANT R15, desc[UR8][R16.64+0x8] ;  /* 0x00000808100f7981 */ /* 0x000ea6000c1e9900 */
[----:B------:R-:W-:Y:S02]  /*6170*/  SHF.R.U64 R2, R2, 0x1f, R3 ;  /* 0x0000001f02027819 */ /* 0x000fe40000001203 */
[----:B----4-:R-:W-:-:S02]  /*6180*/  IADD3 R3, PT, PT, R9, R34, RZ ;  /* 0x0000002209037210 */ /* 0x010fc40007ffe0ff */
[----:B------:R-:W-:Y:S02]  /*6190*/  IADD3 R33, PT, PT, R9, R2, RZ ;  /* 0x0000000209217210 */ /* 0x000fe40007ffe0ff */
[----:B------:R-:W4:Y:S01]  /*61a0*/  LDG.E.CONSTANT R9, desc[UR8][R12.64+0x88] ;  /* 0x000088080c097981 */ /* 0x000f22000c1e9900 */
[----:B------:R-:W-:-:S05]  /*61b0*/  IMAD.WIDE R2, R3, 0x6223c863, R30 ;  /* 0x6223c86303027825 */ /* 0x000fca00078e021e */
[----:B------:R-:W-:Y:S01]  /*61c0*/  SHF.R.U64 R34, R2, 0x1f, R3 ;  /* 0x0000001f02227819 */ /* 0x000fe20000001203 */
[----:B------:R-:W-:Y:S02]  /*61d0*/  IMAD.WIDE R2, R10, 0x76d9dedd, R30 ;  /* 0x76d9dedd0a027825 */ /* 0x000fe400078e021e */
[----:B------:R-:W4:Y:S01]  /*61e0*/  LDG.E.CONSTANT R10, desc[UR8][R16.64+0x18808] ;  /* 0x01880808100a7981 */ /* 0x000f22000c1e9900 */
[----:B------:R-:W-:-:S05]  /*61f0*/  VIADDMNMX R41, R40, R41, RZ, !PT ;  /* 0x0000002928297246 */ /* 0x000fca00078001ff */
[----:B------:R0:W-:Y:S02]  /*6200*/  STG.E desc[UR8][R4.64+0x18b80], R41 ;  /* 0x018b802904007986 */ /* 0x0001e4000c101908 */
[----:B0-----:R-:W-:Y:S02]  /*6210*/  SHF.R.U64 R41, R2, 0x1f, R3 ;  /* 0x0000001f02297819 */ /* 0x001fe40000001203 */
[----:B-----5:R-:W-:Y:S02]  /*6220*/  IADD3 R3, PT, PT, R8, R0, RZ ;  /* 0x0000000008037210 */ /* 0x020fe40007ffe0ff */
[----:B------:R-:W-:Y:S02]  /*6230*/  VIADDMNMX R0, R34, R41, RZ, !PT ;  /* 0x0000002922007246 */ /* 0x000fe400078001ff */
[----:B------:R-:W-:Y:S01]  /*6240*/  IADD3 R41, PT, PT, R8, R32, RZ ;  /* 0x0000002008297210 */ /* 0x000fe20007ffe0ff */
[----:B------:R-:W-:Y:S01]  /*6250*/  IMAD.WIDE R2, R3, 0x7fff13b8, R30 ;  /* 0x7fff13b803027825 */ /* 0x000fe200078e021e */
[----:B------:R-:W-:-:S04]  /*6260*/  SHF.R.S32.HI R32, RZ, 0x1f, R36 ;  /* 0x0000001fff207819 */ /* 0x000fc80000011424 */
[----:B------:R-:W-:Y:S01]  /*6270*/  SHF.R.U64 R8, R2, 0x1f, R3 ;  /* 0x0000001f02087819 */ /* 0x000fe20000001203 */
[----:B------:R-:W-:-:S04]  /*6280*/  IMAD.WIDE R2, R41, 0x7fff13b8, R30 ;  /* 0x7fff13b829027825 */ /* 0x000fc800078e021e */
[----:B------:R-:W-:Y:S01]  /*6290*/  IMAD R41, R32, 0x6f4c0000, RZ ;  /* 0x6f4c000020297824 */ /* 0x000fe200078e02ff */
[----:B------:R-:W-:Y:S01]  /*62a0*/  SHF.R.U64 R32, R2, 0x1f, R3 ;  /* 0x0000001f02207819 */ /* 0x000fe20000001203 */
[----:B------:R-:W-:-:S04]  /*62b0*/  IMAD.WIDE.U32 R2, R36, 0x6f4c0000, R30 ;  /* 0x6f4c000024027825 */ /* 0x000fc800078e001e */
[----:B------:R-:W-:-:S05]  /*62c0*/  IMAD R41, R36, 0x1400c, R41 ;  /* 0x0001400c24297824 */ /* 0x000fca00078e0229 */
[----:B------:R-:W-:-:S04]  /*62d0*/  IADD3 R3, PT, PT, R3, R41, RZ ;  /* 0x0000002903037210 */ /* 0x000fc80007ffe0ff */
[----:B------:R-:W-:Y:S02]  /*62e0*/  SHF.R.U64 R34, R2, 0x1f, R3 ;  /* 0x0000001f02227819 */ /* 0x000fe40000001203 */
[----:B------:R-:W-:-:S05]  /*62f0*/  SHF.R.S32.HI R2, RZ, 0x1f, R22 ;  /* 0x0000001fff027819 */ /* 0x000fca0000011416 */
[----:B------:R-:W-:-:S04]  /*6300*/  IMAD R3, R2, 0x6f4c0000, RZ ;  /* 0x6f4c000002037824 */ /* 0x000fc800078e02ff */
[C---:B------:R-:W-:Y:S02]  /*6310*/  IMAD R41, R22.reuse, 0x1400c, R3 ;  /* 0x0001400c16297824 */ /* 0x040fe400078e0203 */
[----:B------:R-:W-:-:S05]  /*6320*/  IMAD.WIDE.U32 R2, R22, 0x6f4c0000, R30 ;  /* 0x6f4c000016027825 */ /* 0x000fca00078e001e */
        /* <DEDUP_REMOVED lines=9> */
[----:B------:R-:W-:Y:S01]  /*63c0*/  IMAD R3, R2, 0x6f4c0000, RZ ;  /* 0x6f4c000002037824 */ /* 0x000fe200078e02ff */
[----:B------:R-:W-:-:S03]  /*63d0*/  SHF.R.S32.HI R2, RZ, 0x1f, R37 ;  /* 0x0000001fff027819 */ /* 0x000fc60000011425 */
[C---:B------:R-:W-:Y:S02]  /*63e0*/  IMAD R3, R42.reuse, 0x1400c, R3 ;  /* 0x0001400c2a037824 */ /* 0x040fe400078e0203 */
[----:B------:R-:W-:-:S04]  /*63f0*/  IMAD.WIDE.U32 R42, R42, 0x6f4c0000, R30 ;  /* 0x6f4c00002a2a7825 */ /* 0x000fc800078e001e */
[----:B------:R-:W-:Y:S01]  /*6400*/  IMAD R2, R2, 0x6f4c0000, RZ ;  /* 0x6f4c000002027824 */ /* 0x000fe200078e02ff */
[----:B------:R-:W-:-:S03]  /*6410*/  IADD3 R3, PT, PT, R43, R3, RZ ;  /* 0x000000032b037210 */ /* 0x000fc60007ffe0ff */
[C---:B------:R-:W-:Y:S01]  /*6420*/  IMAD R41, R37.reuse, 0x1400c, R2 ;  /* 0x0001400c25297824 */ /* 0x040fe200078e0202 */
[----:B------:R-:W-:Y:S01]  /*6430*/  SHF.R.U64 R42, R42, 0x1f, R3 ;  /* 0x0000001f2a2a7819 */ /* 0x000fe20000001203 */
[----:B------:R-:W-:-:S05]  /*6440*/  IMAD.WIDE.U32 R2, R37, 0x6f4c0000, R30 ;  /* 0x6f4c000025027825 */ /* 0x000fca00078e001e */
[----:B------:R-:W-:-:S04]  /*6450*/  IADD3 R3, PT, PT, R3, R41, RZ ;  /* 0x0000002903037210 */ /* 0x000fc80007ffe0ff */
[----:B------:R-:W-:Y:S02]  /*6460*/  SHF.R.U64 R36, R2, 0x1f, R3 ;  /* 0x0000001f02247819 */ /* 0x000fe40000001203 */
[----:B------:R-:W-:-:S05]  /*6470*/  SHF.R.S32.HI R2, RZ, 0x1f, R23 ;  /* 0x0000001fff027819 */ /* 0x000fca0000011417 */
[----:B------:R-:W-:-:S04]  /*6480*/  IMAD R2, R2, 0x6f4c0000, RZ ;  /* 0x6f4c000002027824 */ /* 0x000fc800078e02ff */
[C---:B------:R-:W-:Y:S02]  /*6490*/  IMAD R37, R23.reuse, 0x1400c, R2 ;  /* 0x0001400c17257824 */ /* 0x040fe400078e0202 */
[----:B------:R-:W-:Y:S01]  /*64a0*/  IMAD.WIDE.U32 R2, R23, 0x6f4c0000, R30 ;  /* 0x6f4c000017027825 */ /* 0x000fe200078e001e */
[----:B------:R-:W-:-:S04]  /*64b0*/  IADD3 R41, PT, PT, R14, R8, RZ ;  /* 0x000000080e297210 */ /* 0x000fc80007ffe0ff */
[----:B------:R-:W-:-:S04]  /*64c0*/  IADD3 R3, PT, PT, R3, R37, RZ ;  /* 0x0000002503037210 */ /* 0x000fc80007ffe0ff */
[----:B------:R-:W-:Y:S02]  /*64d0*/  SHF.R.U64 R2, R2, 0x1f, R3 ;  /* 0x0000001f02027819 */ /* 0x000fe40000001203 */
[----:B------:R-:W5:Y:S01]  /*64e0*/  LDG.E.CONSTANT R3, desc[UR8][R16.64+0x388] ;  /* 0x0003880810037981 */ /* 0x000f62000c1e9900 */
[----:B------:R-:W-:Y:S01]  /*64f0*/  IMAD.WIDE R40, R41, 0x6223c863, R30 ;  /* 0x6223c86329287825 */ /* 0x000fe200078e021e */
[----:B------:R-:W-:Y:S02]  /*6500*/  SHF.R.S32.HI R8, RZ, 0x1f, R24 ;  /* 0x0000001fff087819 */ /* 0x000fe40000011418 */
[----:B------:R-:W-:Y:S02]  /*6510*/  IADD3 R32, PT, PT, R14, R32, RZ ;  /* 0x000000200e207210 */ /* 0x000fe40007ffe0ff */
[----:B------:R-:W-:Y:S01]  /*6520*/  SHF.R.U64 R14, R40, 0x1f, R41 ;  /* 0x0000001f280e7819 */ /* 0x000fe20000001229 */
[----:B------:R-:W-:-:S04]  /*6530*/  IMAD.WIDE R40, R18, 0x76d9dedd, R30 ;  /* 0x76d9dedd12287825 */ /* 0x000fc800078e021e */
[----:B------:R-:W-:Y:S01]  /*6540*/  IMAD R37, R8, 0x6f4c0000, RZ ;  /* 0x6f4c000008257824 */ /* 0x000fe200078e02ff */
[----:B------:R-:W-:Y:S01]  /*6550*/  SHF.R.U64 R23, R40, 0x1f, R41 ;  /* 0x0000001f28177819 */ /* 0x000fe20000001229 */
[----:B------:R-:W-:-:S04]  /*6560*/  IMAD.WIDE.U32 R40, R24, 0x6f4c0000, R30 ;  /* 0x6f4c000018287825 */ /* 0x000fc800078e001e */
[----:B------:R-:W-:-:S05]  /*6570*/  IMAD R37, R24, 0x1400c, R37 ;  /* 0x0001400c18257824 */ /* 0x000fca00078e0225 */
[----:B------:R-:W-:Y:S02]  /*6580*/  IADD3 R37, PT, PT, R41, R37, RZ ;  /* 0x0000002529257210 */ /* 0x000fe40007ffe0ff */
[----:B------:R-:W-:Y:S02]  /*6590*/  VIADDMNMX R18, R14, R23, RZ, !PT ;  /* 0x000000170e127246 */ /* 0x000fe400078001ff */
[----:B------:R-:W-:Y:S01]  /*65a0*/  SHF.R.U64 R8, R40, 0x1f, R37 ;  /* 0x0000001f28087819 */ /* 0x000fe20000001225 */
[----:B------:R-:W-:Y:S01]  /*65b0*/  IMAD.WIDE R40, R33, 0x6223c863, R30 ;  /* 0x6223c86321287825 */ /* 0x000fe200078e021e */
[----:B------:R-:W-:-:S04]  /*65c0*/  SHF.R.S32.HI R14, RZ, 0x1f, R46 ;  /* 0x0000001fff0e7819 */ /* 0x000fc8000001142e */
[----:B------:R-:W-:Y:S01]  /*65d0*/  SHF.R.U64 R23, R40, 0x1f, R41 ;  /* 0x0000001f28177819 */ /* 0x000fe20000001229 */
[----:B------:R-:W-:-:S04]  /*65e0*/  IMAD.WIDE R40, R7, 0x76d9dedd, R30 ;  /* 0x76d9dedd07287825 */ /* 0x000fc800078e021e */
[----:B------:R-:W-:Y:S02]  /*65f0*/  IMAD R7, R14, 0x6f4c0000, RZ ;  /* 0x6f4c00000e077824 */ /* 0x000fe400078e02ff */
[----:B------:R-:W5:Y:S01]  /*6600*/  LDG.E.CONSTANT R14, desc[UR8][R38.64+0xc] ;  /* 0x00000c08260e7981 */ /* 0x000f62000c1e9900 */
[----:B------:R-:W-:Y:S01]  /*6610*/  SHF.R.U64 R24, R40, 0x1f, R41 ;  /* 0x0000001f28187819 */ /* 0x000fe20000001229 */
[C---:B------:R-:W-:Y:S02]  /*6620*/  IMAD R7, R46.reuse, 0x1400c, R7 ;  /* 0x0001400c2e077824 */ /* 0x040fe400078e0207 */
[--C-:B------:R-:W-:Y:S01]  /*6630*/  IMAD.WIDE.U32 R40, R46, 0x6f4c0000, R30.reuse ;  /* 0x6f4c00002e287825 */ /* 0x100fe200078e001e */
[----:B------:R0:W-:Y:S04]  /*6640*/  STG.E desc[UR8][R4.64+0x4], R0 ;  /* 0x0000040004007986 */ /* 0x0001e8000c101908 */
[----:B------:R-:W-:Y:S01]  /*6650*/  IADD3 R7, PT, PT, R41, R7, RZ ;  /* 0x0000000729077210 */ /* 0x000fe20007ffe0ff */
[----:B------:R-:W-:-:S03]  /*6660*/  IMAD.WIDE R32, R32, 0x6223c863, R30 ;  /* 0x6223c86320207825 */ /* 0x000fc600078e021e */
[----:B------:R-:W-:Y:S01]  /*6670*/  SHF.R.U64 R7, R40, 0x1f, R7 ;  /* 0x0000001f28077819 */ /* 0x000fe20000001207 */
[----:B------:R-:W-:Y:S01]  /*6680*/  IMAD.WIDE R40, R20, 0x76d9dedd, R30 ;  /* 0x76d9dedd14287825 */ /* 0x000fe200078e021e */
[----:B0-----:R-:W5:Y:S01]  /*6690*/  LDG.E.CONSTANT R0, desc[UR8][R16.64+0x18b88] ;  /* 0x018b880810007981 */ /* 0x001f62000c1e9900 */
[----:B------:R-:W-:-:S03]  /*66a0*/  SHF.R.U64 R32, R32, 0x1f, R33 ;  /* 0x0000001f20207819 */ /* 0x000fc60000001221 */
[----:B------:R-:W5:Y:S01]  /*66b0*/  LDG.E.CONSTANT R20, desc[UR8][R12.64+0xc] ;  /* 0x00000c080c147981 */ /* 0x000f62000c1e9900 */
[----:B------:R-:W-:-:S04]  /*66c0*/  SHF.R.U64 R37, R40, 0x1f, R41 ;  /* 0x0000001f28257819 */ /* 0x000fc80000001229 */
[----:B------:R-:W-:Y:S01]  /*66d0*/  VIADDMNMX R37, R32, R37, RZ, !PT ;  /* 0x0000002520257246 */ /* 0x000fe200078001ff */
[----:B------:R0:W-:Y:S01]  /*66e0*/  STG.E desc[UR8][R4.64+0x18804], R18 ;  /* 0x0188041204007986 */ /* 0x0001e2000c101908 */
[----:B---3--:R-:W-:-:S03]  /*66f0*/  IADD3 R33, PT, PT, R21, R6, RZ ;  /* 0x0000000615217210 */ /* 0x008fc60007ffe0ff */
[----:B------:R-:W3:Y:S01]  /*6700*/  LDG.E.CONSTANT R6, desc[UR8][R16.64+0xc] ;  /* 0x00000c0810067981 */ /* 0x000ee2000c1e9900 */
[----:B------:R-:W-:Y:S01]  /*6710*/  IADD3 R41, PT, PT, R21, R34, RZ ;  /* 0x0000002215297210 */ /* 0x000fe20007ffe0ff */
[----:B------:R-:W-:Y:S02]  /*6720*/  IMAD.WIDE R32, R33, 0x7fff13b8, R30 ;  /* 0x7fff13b821207825 */ /* 0x000fe400078e021e */
[----:B------:R-:W3:Y:S03]  /*6730*/  LDG.E.CONSTANT R21, desc[UR8][R38.64+0x8c] ;  /* 0x00008c0826157981 */ /* 0x000ee6000c1e9900 */
[----:B------:R-:W-:Y:S01]  /*6740*/  SHF.R.U64 R32, R32, 0x1f, R33 ;  /* 0x0000001f20207819 */ /* 0x000fe20000001221 */
[----:B------:R-:W-:Y:S01]  /*6750*/  IMAD.WIDE R40, R41, 0x7fff13b8, R30 ;  /* 0x7fff13b829287825 */ /* 0x000fe200078e021e */
[----:B0-----:R-:W-:Y:S02]  /*6760*/  VIADDMNMX R18, R23, R24, RZ, !PT ;  /* 0x0000001817127246 */ /* 0x001fe400078001ff */
[----:B------:R-:W3:Y:S01]  /*6770*/  LDG.E.CONSTANT R23, desc[UR8][R12.64+0x8c] ;  /* 0x00008c080c177981 */ /* 0x000ee2000c1e9900 */
[----:B--2---:R-:W-:-:S02]  /*6780*/  IADD3 R33, PT, PT, R19, R32, RZ ;  /* 0x0000002013217210 */ /* 0x004fc40007ffe0ff */
[----:B------:R-:W-:Y:S02]  /*6790*/  SHF.R.S32.HI R24, RZ, 0x1f, R28 ;  /* 0x0000001fff187819 */ /* 0x000fe4000001141c */
[----:B------:R-:W-:Y:S01]  /*67a0*/  IADD3 R29, PT, PT, R26, R29, RZ ;  /* 0x0000001d1a1d7210 */ /* 0x000fe20007ffe0ff */
[----:B------:R-:W-:Y:S01]  /*67b0*/  IMAD.WIDE R32, R33, 0x6223c863, R30 ;  /* 0x6223c86321207825 */ /* 0x000fe200078e021e */
[----:B------:R0:W-:Y:S04]  /*67c0*/  STG.E desc[UR8][R4.64+0x384], R18 ;  /* 0x0003841204007986 */ /* 0x0001e8000c101908 */
[----:B------:R-:W-:Y:S01]  /*67d0*/  SHF.R.U64 R34, R32, 0x1f, R33 ;  /* 0x0000001f20227819 */ /* 0x000fe20000001221 */
[----:B------:R-:W-:Y:S01]  /*67e0*/  IMAD.WIDE R32, R29, 0x7fff13b8, R30 ;  /* 0x7fff13b81d207825 */ /* 0x000fe200078e021e */
[----:B0-----:R-:W-:-:S03]  /*67f0*/  SHF.R.U64 R18, R40, 0x1f, R41 ;  /* 0x0000001f28127819 */ /* 0x001fc60000001229 */
[----:B------:R-:W-:-:S04]  /*6800*/  IMAD.WIDE R40, R15, 0x76d9dedd, R30 ;  /* 0x76d9dedd0f287825 */ /* 0x000fc800078e021e */
[----:B------:R-:W-:Y:S01]  /*6810*/  IMAD R15, R24, 0x6f4c0000, RZ ;  /* 0x6f4c0000180f7824 */ /* 0x000fe200078e02ff */
[----:B------:R-:W-:Y:S02]  /*6820*/  SHF.R.U64 R41, R40, 0x1f, R41 ;  /* 0x0000001f28297819 */ /* 0x000fe40000001229 */
[----:B------:R-:W-:Y:S01]  /*6830*/  SHF.R.U64 R40, R32, 0x1f, R33 ;  /* 0x0000001f20287819 */ /* 0x000fe20000001221 */
[C---:B------:R-:W-:Y:S02]  /*6840*/  IMAD R29, R28.reuse, 0x1400c, R15 ;  /* 0x0001400c1c1d7824 */ /* 0x040fe400078e020f */
[----:B------:R-:W-:Y:S01]  /*6850*/  IMAD.WIDE.U32 R32, R28, 0x6f4c0000, R30 ;  /* 0x6f4c00001c207825 */ /* 0x000fe200078e001e */
[----:B------:R-:W2:Y:S04]  /*6860*/  LDG.E.CONSTANT R15, desc[UR8][R16.64+0x1880c] ;  /* 0x01880c08100f7981 */ /* 0x000ea8000c1e9900 */
[----:B------:R-:W2:Y:S01]  /*6870*/  LDG.E.CONSTANT R28, desc[UR8][R16.64+0x38c] ;  /* 0x00038c08101c7981 */ /* 0x000ea2000c1e9900 */
[----:B------:R-:W-:-:S04]  /*6880*/  IADD3 R29, PT, PT, R33, R29, RZ ;  /* 0x0000001d211d7210 */ /* 0x000fc80007ffe0ff */
[----:B------:R-:W-:Y:S02]  /*6890*/  SHF.R.U64 R24, R32, 0x1f, R29 ;  /* 0x0000001f20187819 */ /* 0x000fe4000000121d */
[----:B------:R-:W2:Y:S01]  /*68a0*/  LDG.E.CONSTANT R32, desc[UR8][R16.64+0x18b8c] ;  /* 0x018b8c0810207981 */ /* 0x000ea2000c1e9900 */
[----:B------:R-:W-:Y:S02]  /*68b0*/  IADD3 R29, PT, PT, R19, R18, RZ ;  /* 0x00000012131d7210 */ /* 0x000fe40007ffe0ff */
[----:B----4-:R-:W-:-:S05]  /*68c0*/  IADD3 R19, PT, PT, R9, R40, RZ ;  /* 0x0000002809137210 */ /* 0x010fca0007ffe0ff */
[----:B------:R-:W-:-:S05]  /*68d0*/  IMAD.WIDE R18, R19, 0x6223c863, R30 ;  /* 0x6223c86313127825 */ /* 0x000fca00078e021e */
[----:B------:R-:W-:Y:S01]  /*68e0*/  SHF.R.U64 R40, R18, 0x1f, R19 ;  /* 0x0000001f12287819 */ /* 0x000fe20000001213 */
[----:B------:R-:W-:Y:S01]  /*68f0*/  IMAD.WIDE R18, R10, 0x76d9dedd, R30 ;  /* 0x76d9dedd0a127825 */ /* 0x000fe200078e021e */
[----:B------:R-:W-:Y:S01]  /*6900*/  SHF.R.S32.HI R10, RZ, 0x1f, R51 ;  /* 0x0000001fff0a7819 */ /* 0x000fe20000011433 */
[----:B------:R0:W-:Y:S03]  /*6910*/  STG.E desc[UR8][R4.64+0x18b84], R37 ;  /* 0x018b842504007986 */ /* 0x0001e6000c101908 */
[----:B0-----:R-:W-:Y:S01]  /*6920*/  SHF.R.U64 R37, R18, 0x1f, R19 ;  /* 0x0000001f12257819 */ /* 0x001fe20000001213 */
[----:B------:R-:W-:Y:S02]  /*6930*/  IMAD R18, R10, 0x6f4c0000, RZ ;  /* 0x6f4c00000a127824 */ /* 0x000fe400078e02ff */
[----:B------:R-:W4:Y:S02]  /*6940*/  LDG.E.CONSTANT R10, desc[UR8][R38.64+0x10] ;  /* 0x00001008260a7981 */ /* 0x000f24000c1e9900 */
[----:B------:R-:W-:-:S02]  /*6950*/  IMAD R33, R51, 0x1400c, R18 ;  /* 0x0001400c33217824 */ /* 0x000fc400078e0212 */
[----:B------:R-:W-:Y:S01]  /*6960*/  IMAD.WIDE.U32 R18, R51, 0x6f4c0000, R30 ;  /* 0x6f4c000033127825 */ /* 0x000fe200078e001e */
[----:B------:R-:W-:Y:S02]  /*6970*/  VIADDMNMX R40, R40, R37, RZ, !PT ;  /* 0x0000002528287246 */ /* 0x000fe400078001ff */
[----:B------:R-:W4:Y:S02]  /*6980*/  LDG.E.CONSTANT R37, desc[UR8][R12.64+0x10] ;  /* 0x000010080c257981 */ /* 0x000f24000c1e9900 */
[----:B------:R-:W-:Y:S02]  /*6990*/  IADD3 R33, PT, PT, R19, R33, RZ ;  /* 0x0000002113217210 */ /* 0x000fe40007ffe0ff */
[----:B------:R-:W-:Y:S02]  /*69a0*/  IADD3 R19, PT, PT, R26, R22, RZ ;  /* 0x000000161a137210 */ /* 0x000fe40007ffe0ff */
[----:B------:R-:W-:Y:S01]  /*69b0*/  SHF.R.S32.HI R22, RZ, 0x1f, R25 ;  /* 0x0000001fff167819 */ /* 0x000fe20000011419 */
[----:B------:R-:W4:Y:S04]  /*69c0*/  LDG.E.CONSTANT R26, desc[UR8][R38.64+0x90] ;  /* 0x00009008261a7981 */ /* 0x000f28000c1e9900 */
[----:B------:R-:W-:Y:S01]  /*69d0*/  IMAD R22, R22, 0x6f4c0000, RZ ;  /* 0x6f4c000016167824 */ /* 0x000fe200078e02ff */
[----:B------:R-:W-:-:S03]  /*69e0*/  VIADDMNMX R34, R34, R41, RZ, !PT ;  /* 0x0000002922227246 */ /* 0x000fc600078001ff */
[----:B------:R-:W-:Y:S02]  /*69f0*/  IMAD R41, R25, 0x1400c, R22 ;  /* 0x0001400c19297824 */ /* 0x000fe400078e0216 */
[----:B------:R-:W4:Y:S01]  /*6a00*/  LDG.E.CONSTANT R22, desc[UR8][R16.64+0x3100] ;  /* 0x0031000810167981 */ /* 0x000f22000c1e9900 */
[----:B------:R-:W-:Y:S01]  /*6a10*/  SHF.R.U64 R33, R18, 0x1f, R33 ;  /* 0x0000001f12217819 */ /* 0x000fe20000001221 */
[----:B------:R-:W-:Y:S02]  /*6a20*/  IMAD.WIDE R18, R19, 0x7fff13b8, R30 ;  /* 0x7fff13b813127825 */ /* 0x000fe400078e021e */
[----:B------:R0:W-:Y:S03]  /*6a30*/  STG.E desc[UR8][R4.64+0x8], R34 ;  /* 0x0000082204007986 */ /* 0x0001e6000c101908 */
[----:B0-----:R-:W-:Y:S01]  /*6a40*/  SHF.R.U64 R34, R18, 0x1f, R19 ;  /* 0x0000001f12227819 */ /* 0x001fe20000001213 */
        /* <DEDUP_REMOVED lines=37> */
[----:B------:R-:W-:Y:S02]  /*6ca0*/  IADD3 R19, PT, PT, R19, R47, RZ ;  /* 0x0000002f13137210 */ /* 0x000fe40007ffe0ff */
[----:B------:R-:W-:Y:S02]  /*6cb0*/  IADD3 R34, PT, PT, R9, R34, RZ ;  /* 0x0000002209227210 */ /* 0x000fe40007ffe0ff */
[----:B------:R-:W-:Y:S01]  /*6cc0*/  SHF.R.U64 R46, R18, 0x1f, R19 ;  /* 0x0000001f122e7819 */ /* 0x000fe20000001213 */
[----:B------:R-:W-:Y:S01]  /*6cd0*/  IMAD.WIDE R18, R29, 0x6223c863, R30 ;  /* 0x6223c8631d127825 */ /* 0x000fe200078e021e */
[----:B------:R-:W4:Y:S04]  /*6ce0*/  LDG.E.CONSTANT R9, desc[UR8][R12.64+0x90] ;  /* 0x000090080c097981 */ /* 0x000f28000c1e9900 */
[----:B------:R-:W-:Y:S01]  /*6cf0*/  SHF.R.U64 R29, R18, 0x1f, R19 ;  /* 0x0000001f121d7819 */ /* 0x000fe20000001213 */
[----:B-----5:R-:W-:Y:S01]  /*6d00*/  IMAD.WIDE R18, R3, 0x76d9dedd, R30 ;  /* 0x76d9dedd03127825 */ /* 0x020fe200078e021e */
[----:B------:R-:W-:Y:S01]  /*6d10*/  SHF.R.S32.HI R3, RZ, 0x1f, R54 ;  /* 0x0000001fff037819 */ /* 0x000fe20000011436 */
[----:B------:R0:W-:Y:S03]  /*6d20*/  STG.E desc[UR8][R4.64+0x18808], R40 ;  /* 0x0188082804007986 */ /* 0x0001e6000c101908 */
[----:B0-----:R-:W-:Y:S01]  /*6d30*/  SHF.R.U64 R40, R18, 0x1f, R19 ;  /* 0x0000001f12287819 */ /* 0x001fe20000001213 */
[----:B------:R-:W-:-:S02]  /*6d40*/  IMAD R19, R3, 0x6f4c0000, RZ ;  /* 0x6f4c000003137824 */ /* 0x000fc400078e02ff */
[----:B------:R-:W5:Y:S01]  /*6d50*/  LDG.E.CONSTANT R3, desc[UR8][R16.64+0x1b900] ;  /* 0x01b9000810037981 */ /* 0x000f62000c1e9900 */
[----:B------:R-:W-:Y:S01]  /*6d60*/  SHF.R.S32.HI R18, RZ, 0x1f, R27 ;  /* 0x0000001fff127819 */ /* 0x000fe2000001141b */
[C---:B------:R-:W-:Y:S02]  /*6d70*/  IMAD R19, R54.reuse, 0x1400c, R19 ;  /* 0x0001400c36137824 */ /* 0x040fe400078e0213 */
[----:B------:R-:W-:-:S04]  /*6d80*/  IMAD.WIDE.U32 R54, R54, 0x6f4c0000, R30 ;  /* 0x6f4c000036367825 */ /* 0x000fc800078e001e */
[----:B------:R-:W-:Y:S01]  /*6d90*/  IMAD R18, R18, 0x6f4c0000, RZ ;  /* 0x6f4c000012127824 */ /* 0x000fe200078e02ff */
[----:B------:R-:W-:-:S03]  /*6da0*/  IADD3 R19, PT, PT, R55, R19, RZ ;  /* 0x0000001337137210 */ /* 0x000fc60007ffe0ff */
[C---:B------:R-:W-:Y:S01]  /*6db0*/  IMAD R47, R27.reuse, 0x1400c, R18 ;  /* 0x0001400c1b2f7824 */ /* 0x040fe200078e0212 */
[----:B------:R-:W-:Y:S01]  /*6dc0*/  SHF.R.U64 R54, R54, 0x1f, R19 ;  /* 0x0000001f36367819 */ /* 0x000fe20000001213 */
[----:B------:R-:W-:Y:S01]  /*6dd0*/  IMAD.WIDE.U32 R18, R27, 0x6f4c0000, R30 ;  /* 0x6f4c00001b127825 */ /* 0x000fe200078e001e */
[----:B------:R-:W-:-:S03]  /*6de0*/  IADD3 R27, PT, PT, R14, R35, RZ ;  /* 0x000000230e1b7210 */ /* 0x000fc60007ffe0ff */
[----:B------:R-:W-:Y:S01]  /*6df0*/  IMAD.WIDE R34, R34, 0x6223c863, R30 ;  /* 0x6223c86322227825 */ /* 0x000fe200078e021e */
[----:B------:R-:W-:-:S04]  /*6e00*/  IADD3 R19, PT, PT, R19, R47, RZ ;  /* 0x0000002f13137210 */ /* 0x000fc80007ffe0ff */
[----:B------:R-:W-:Y:S02]  /*6e10*/  SHF.R.U64 R18, R18, 0x1f, R19 ;  /* 0x0000001f12127819 */ /* 0x000fe40000001213 */
[----:B------:R-:W-:Y:S01]  /*6e20*/  SHF.R.U64 R19, R34, 0x1f, R35 ;  /* 0x0000001f22137819 */ /* 0x000fe20000001223 */
[----:B------:R-:W-:-:S05]  /*6e30*/  IMAD.WIDE R34, R27, 0x7fff13b8, R30 ;  /* 0x7fff13b81b227825 */ /* 0x000fca00078e021e */
[----:B------:R-:W-:Y:S01]  /*6e40*/  SHF.R.U64 R27, R34, 0x1f, R35 ;  /* 0x0000001f221b7819 */ /* 0x000fe20000001223 */
[----:B------:R-:W-:Y:S02]  /*6e50*/  IMAD.WIDE R34, R0, 0x76d9dedd, R30 ;  /* 0x76d9dedd00227825 */ /* 0x000fe400078e021e */
[----:B------:R-:W5:Y:S03]  /*6e60*/  LDG.E.CONSTANT R0, desc[UR8][R16.64+0x3480] ;  /* 0x0034800810007981 */ /* 0x000f66000c1e9900 */
[----:B------:R-:W-:Y:S02]  /*6e70*/  SHF.R.U64 R34, R34, 0x1f, R35 ;  /* 0x0000001f22227819 */ /* 0x000fe40000001223 */
[----:B------:R-:W-:Y:S01]  /*6e80*/  IADD3 R35, PT, PT, R20, R27, RZ ;  /* 0x0000001b14237210 */ /* 0x000fe20007ffe0ff */
[--C-:B---3--:R-:W-:Y:S01]  /*6e90*/  IMAD.WIDE R56, R6, 0x76d9dedd, R30.reuse ;  /* 0x76d9dedd06387825 */ /* 0x108fe200078e021e */
[----:B------:R-:W-:Y:S01]  /*6ea0*/  VIADDMNMX R19, R19, R34, RZ, !PT ;  /* 0x0000002213137246 */ /* 0x000fe200078001ff */
[----:B------:R-:W3:Y:S01]  /*6eb0*/  LDG.E.CONSTANT R6, desc[UR8][R38.64+0x14] ;  /* 0x0000140826067981 */ /* 0x000ee2000c1e9900 */
[----:B------:R-:W-:Y:S01]  /*6ec0*/  IADD3 R27, PT, PT, R14, R36, RZ ;  /* 0x000000240e1b7210 */ /* 0x000fe20007ffe0ff */
[----:B------:R-:W-:-:S02]  /*6ed0*/  IMAD.WIDE R34, R35, 0x6223c863, R30 ;  /* 0x6223c86323227825 */ /* 0x000fc400078e021e */
[----:B------:R-:W3:Y:S01]  /*6ee0*/  LDG.E.CONSTANT R14, desc[UR8][R16.64+0x1bc80] ;  /* 0x01bc8008100e7981 */ /* 0x000ee2000c1e9900 */
[----:B------:R-:W-:Y:S02]  /*6ef0*/  SHF.R.U64 R49, R56, 0x1f, R57 ;  /* 0x0000001f38317819 */ /* 0x000fe40000001239 */
[----:B------:R-:W-:Y:S02]  /*6f00*/  IADD3 R57, PT, PT, R21, R42, RZ ;  /* 0x0000002a15397210 */ /* 0x000fe40007ffe0ff */
[----:B------:R-:W-:Y:S01]  /*6f10*/  SHF.R.U64 R36, R34, 0x1f, R35 ;  /* 0x0000001f22247819 */ /* 0x000fe20000001223 */
[--C-:B------:R-:W-:Y:S01]  /*6f20*/  IMAD.WIDE R34, R27, 0x7fff13b8, R30.reuse ;  /* 0x7fff13b81b227825 */ /* 0x100fe200078e021e */
[----:B------:R-:W-:Y:S02]  /*6f30*/  IADD3 R21, PT, PT, R21, R2, RZ ;  /* 0x0000000215157210 */ /* 0x000fe40007ffe0ff */
[----:B------:R-:W3:Y:S01]  /*6f40*/  LDG.E.CONSTANT R2, desc[UR8][R38.64+0x94] ;  /* 0x0000940826027981 */ /* 0x000ee2000c1e9900 */
[----:B------:R-:W-:Y:S01]  /*6f50*/  IMAD.WIDE R56, R57, 0x7fff13b8, R30 ;  /* 0x7fff13b839387825 */ /* 0x000fe200078e021e */
[----:B------:R-:W-:-:S03]  /*6f60*/  SHF.R.U64 R27, R34, 0x1f, R35 ;  /* 0x0000001f221b7819 */ /* 0x000fc60000001223 */
[----:B------:R-:W-:Y:S01]  /*6f70*/  IMAD.WIDE R34, R21, 0x7fff13b8, R30 ;  /* 0x7fff13b815227825 */ /* 0x000fe200078e021e */
[----:B------:R0:W-:Y:S01]  /*6f80*/  STG.E desc[UR8][R4.64+0x18b88], R19 ;  /* 0x018b881304007986 */ /* 0x0001e2000c101908 */
[----:B------:R-:W-:Y:S02]  /*6f90*/  SHF.R.U64 R56, R56, 0x1f, R57 ;  /* 0x0000001f38387819 */ /* 0x000fe40000001239 */
[----:B------:R-:W-:Y:S02]  /*6fa0*/  VIADDMNMX R29, R29, R40, RZ, !PT ;  /* 0x000000281d1d7246 */ /* 0x000fe400078001ff */
[----:B------:R-:W-:Y:S02]  /*6fb0*/  VIADDMNMX R49, R36, R49, RZ, !PT ;  /* 0x0000003124317246 */ /* 0x000fe400078001ff */
[----:B------:R-:W-:Y:S02]  /*6fc0*/  SHF.R.U64 R36, R34, 0x1f, R35 ;  /* 0x0000001f22247819 */ /* 0x000fe40000001223 */
[----:B------:R-:W-:Y:S01]  /*6fd0*/  IADD3 R35, PT, PT, R23, R56, RZ ;  /* 0x0000003817237210 */ /* 0x000fe20007ffe0ff */
[----:B0-----:R-:W3:Y:S01]  /*6fe0*/  LDG.E.CONSTANT R19, desc[UR8][R12.64+0x14] ;  /* 0x000014080c137981 */ /* 0x001ee2000c1e9900 */
[----:B------:R-:W-:-:S03]  /*6ff0*/  IADD3 R21, PT, PT, R20, R27, RZ ;  /* 0x0000001b14157210 */ /* 0x000fc60007ffe0ff */
[----:B------:R0:W-:Y:S01]  /*7000*/  STG.E desc[UR8][R4.64+0x388], R29 ;  /* 0x0003881d04007986 */ /* 0x0001e2000c101908 */
[----:B------:R-:W-:Y:S01]  /*7010*/  IADD3 R36, PT, PT, R23, R36, RZ ;  /* 0x0000002417247210 */ /* 0x000fe20007ffe0ff */
[--C-:B------:R-:W-:Y:S02]  /*7020*/  IMAD.WIDE R34, R35, 0x6223c863, R30.reuse ;  /* 0x6223c86323227825 */ /* 0x100fe400078e021e */
[----:B------:R-:W3:Y:S02]  /*7030*/  LDG.E.CONSTANT R23, desc[UR8][R16.64+0x3104] ;  /* 0x0031040810177981 */ /* 0x000ee4000c1e9900 */
[----:B------:R-:W-:Y:S02]  /*7040*/  IMAD.WIDE R20, R21, 0x6223c863, R30 ;  /* 0x6223c86315147825 */ /* 0x000fe400078e021e */
[----:B------:R-:W3:Y:S04]  /*7050*/  LDG.E.CONSTANT R27, desc[UR8][R16.64+0x1b904] ;  /* 0x01b90408101b7981 */ /* 0x000ee8000c1e9900 */
[----:B0-----:R-:W3:Y:S01]  /*7060*/  LDG.E.CONSTANT R29, desc[UR8][R12.64+0x94] ;  /* 0x000094080c1d7981 */ /* 0x001ee2000c1e9900 */
[----:B------:R-:W-:Y:S01]  /*7070*/  SHF.R.U64 R40, R34, 0x1f, R35 ;  /* 0x0000001f22287819 */ /* 0x000fe20000001223 */
[----:B--2---:R-:W-:Y:S01]  /*7080*/  IMAD.WIDE R34, R28, 0x76d9dedd, R30 ;  /* 0x76d9dedd1c227825 */ /* 0x004fe200078e021e */
[----:B------:R-:W-:Y:S01]  /*7090*/  SHF.R.U64 R47, R20, 0x1f, R21 ;  /* 0x0000001f142f7819 */ /* 0x000fe20000001215 */
[----:B------:R-:W2:Y:S02]  /*70a0*/  LDG.E.CONSTANT R28, desc[UR8][R38.64+0x18] ;  /* 0x00001808261c7981 */ /* 0x000ea4000c1e9900 */
[----:B------:R-:W-:-:S02]  /*70b0*/  IMAD.WIDE R20, R15, 0x76d9dedd, R30 ;  /* 0x76d9dedd0f147825 */ /* 0x000fc400078e021e */
[----:B------:R-:W2:Y:S01]  /*70c0*/  LDG.E.CONSTANT R15, desc[UR8][R16.64+0x3484] ;  /* 0x00348408100f7981 */ /* 0x000ea2000c1e9900 */
[----:B------:R-:W-:-:S04]  /*70d0*/  SHF.R.U64 R34, R34, 0x1f, R35 ;  /* 0x0000001f22227819 */ /* 0x000fc80000001223 */
[----:B------:R-:W-:Y:S01]  /*70e0*/  VIADDMNMX R47, R47, R34, RZ, !PT ;  /* 0x000000222f2f7246 */ /* 0x000fe200078001ff */
[----:B------:R-:W-:Y:S02]  /*70f0*/  IMAD.WIDE R34, R32, 0x76d9dedd, R30 ;  /* 0x76d9dedd20227825 */ /* 0x000fe400078e021e */
[----:B------:R-:W2:Y:S03]  /*7100*/  LDG.E.CONSTANT R32, desc[UR8][R16.64+0x1bc84] ;  /* 0x01bc840810207981 */ /* 0x000ea6000c1e9900 */
[----:B------:R-:W-:Y:S02]  /*7110*/  SHF.R.U64 R51, R34, 0x1f, R35 ;  /* 0x0000001f22337819 */ /* 0x000fe40000001223 */
[----:B------:R-:W2:Y:S04]  /*7120*/  LDG.E.CONSTANT R34, desc[UR8][R38.64+0x98] ;  /* 0x0000980826227981 */ /* 0x000ea8000c1e9900 */
[----:B------:R-:W2:Y:S04]  /*7130*/  LDG.E.CONSTANT R35, desc[UR8][R12.64+0x18] ;  /* 0x000018080c237981 */ /* 0x000ea8000c1e9900 */
[----:B------:R0:W-:Y:S01]  /*7140*/  STG.E desc[UR8][R4.64+0xc], R49 ;  /* 0x00000c3104007986 */ /* 0x0001e2000c101908 */
[----:B----4-:R-:W-:-:S03]  /*7150*/  IADD3 R57, PT, PT, R10, R8, RZ ;  /* 0x000000080a397210 */ /* 0x010fc60007ffe0ff */
[----:B------:R-:W4:Y:S01]  /*7160*/  LDG.E.CONSTANT R8, desc[UR8][R16.64+0x3488] ;  /* 0x0034880810087981 */ /* 0x000f22000c1e9900 */
[----:B0-----:R-:W-:Y:S01]  /*7170*/  SHF.R.U64 R49, R20, 0x1f, R21 ;  /* 0x0000001f14317819 */ /* 0x001fe20000001215 */
[----:B------:R-:W-:Y:S02]  /*7180*/  IMAD.WIDE R20, R36, 0x6223c863, R30 ;  /* 0x6223c86324147825 */ /* 0x000fe400078e021e */
[----:B------:R-:W4:Y:S03]  /*7190*/  LDG.E.CONSTANT R36, desc[UR8][R12.64+0x98] ;  /* 0x000098080c247981 */ /* 0x000f26000c1e9900 */
[----:B------:R-:W-:Y:S02]  /*71a0*/  SHF.R.U64 R20, R20, 0x1f, R21 ;  /* 0x0000001f14147819 */ /* 0x000fe40000001215 */
[----:B------:R-:W-:Y:S01]  /*71b0*/  IADD3 R21, PT, PT, R10, R24, RZ ;  /* 0x000000180a157210 */ /* 0x000fe20007ffe0ff */
[--C-:B------:R-:W-:Y:S01]  /*71c0*/  IMAD.WIDE R56, R57, 0x7fff13b8, R30.reuse ;  /* 0x7fff13b839387825 */ /* 0x100fe200078e021e */
[----:B------:R-:W-:Y:S01]  /*71d0*/  VIADDMNMX R51, R20, R51, RZ, !PT ;  /* 0x0000003314337246 */ /* 0x000fe200078001ff */
[----:B------:R-:W4:Y:S02]  /*71e0*/  LDG.E.CONSTANT R10, desc[UR8][R16.64+0x1b908] ;  /* 0x01b90808100a7981 */ /* 0x000f24000c1e9900 */
[----:B------:R-:W-:Y:S01]  /*71f0*/  IMAD.WIDE R20, R21, 0x7fff13b8, R30 ;  /* 0x7fff13b815147825 */ /* 0x000fe200078e021e */
[----:B------:R-:W-:Y:S01]  /*7200*/  SHF.R.U64 R56, R56, 0x1f, R57 ;  /* 0x0000001f38387819 */ /* 0x000fe20000001239 */
[----:B------:R-:W4:Y:S01]  /*7210*/  LDG.E.CONSTANT R24, desc[UR8][R16.64+0x3108] ;  /* 0x0031080810187981 */ /* 0x000f22000c1e9900 */
[----:B------:R-:W-:-:S02]  /*7220*/  VIADDMNMX R49, R40, R49, RZ, !PT ;  /* 0x0000003128317246 */ /* 0x000fc400078001ff */
[----:B------:R-:W-:Y:S02]  /*7230*/  SHF.R.U64 R20, R20, 0x1f, R21 ;  /* 0x0000001f14147819 */ /* 0x000fe40000001215 */
[C---:B------:R-:W-:Y:S02]  /*7240*/  IADD3 R21, PT, PT, R37.reuse, R56, RZ ;  /* 0x0000003825157210 */ /* 0x040fe40007ffe0ff */
[C---:B------:R-:W-:Y:S02]  /*7250*/  IADD3 R40, PT, PT, R26.reuse, R7, RZ ;  /* 0x000000071a287210 */ /* 0x040fe40007ffe0ff */
[----:B------:R-:W4:Y:S01]  /*7260*/  LDG.E.CONSTANT R7, desc[UR8][R38.64+0x1c] ;  /* 0x00001c0826077981 */ /* 0x000f22000c1e9900 */
[----:B------:R-:W-:Y:S01]  /*7270*/  IADD3 R37, PT, PT, R37, R20, RZ ;  /* 0x0000001425257210 */ /* 0x000fe20007ffe0ff */
[----:B------:R-:W-:Y:S01]  /*7280*/  IMAD.WIDE R20, R21, 0x6223c863, R30 ;  /* 0x6223c86315147825 */ /* 0x000fe200078e021e */
[----:B------:R-:W-:-:S04]  /*7290*/  IADD3 R33, PT, PT, R26, R33, RZ ;  /* 0x000000211a217210 */ /* 0x000fc80007ffe0ff */
[----:B------:R-:W-:Y:S01]  /*72a0*/  SHF.R.U64 R26, R20, 0x1f, R21 ;  /* 0x0000001f141a7819 */ /* 0x000fe20000001215 */
[----:B------:R-:W-:Y:S01]  /*72b0*/  IMAD.WIDE R20, R22, 0x76d9dedd, R30 ;  /* 0x76d9dedd16147825 */ /* 0x000fe200078e021e */
[----:B------:R-:W4:Y:S04]  /*72c0*/  LDG.E.CONSTANT R38, desc[UR8][R38.64+0x9c] ;  /* 0x00009c0826267981 */ /* 0x000f28000c1e9900 */
[----:B------:R-:W-:Y:S01]  /*72d0*/  SHF.R.U64 R42, R20, 0x1f, R21 ;  /* 0x0000001f142a7819 */ /* 0x000fe20000001215 */
[----:B------:R-:W-:Y:S01]  /*72e0*/  IMAD.WIDE R20, R40, 0x7fff13b8, R30 ;  /* 0x7fff13b828147825 */ /* 0x000fe200078e021e */
[----:B------:R0:W-:Y:S04]  /*72f0*/  STG.E desc[UR8][R4.64+0x38c], R47 ;  /* 0x00038c2f04007986 */ /* 0x0001e8000c101908 */
[----:B------:R-:W4:Y:S04]  /*7300*/  LDG.E.CONSTANT R22, desc[UR8][R16.64+0x1bc88] ;  /* 0x01bc880810167981 */ /* 0x000f28000c1e9900 */
[----:B------:R-:W4:Y:S01]  /*7310*/  LDG.E.CONSTANT R39, desc[UR8][R12.64+0x1c] ;  /* 0x00001c080c277981 */ /* 0x000f22000c1e9900 */
[----:B------:R-:W-:Y:S01]  /*7320*/  SHF.R.U64 R40, R20, 0x1f, R21 ;  /* 0x0000001f14287819 */ /* 0x000fe20000001215 */
[----:B------:R-:W-:-:S02]  /*7330*/  IMAD.WIDE R20, R33, 0x7fff13b8, R30 ;  /* 0x7fff13b821147825 */ /* 0x000fc400078e021e */
[----:B------:R1:W4:Y:S04]  /*7340*/  LDG.E.CONSTANT R33, desc[UR8][R12.64+0x9c] ;  /* 0x00009c080c217981 */ /* 0x000328000c1e9900 */
[----:B0-----:R-:W4:Y:S01]  /*7350*/  LDG.E.CONSTANT R47, desc[UR8][R16.64+0x310c] ;  /* 0x00310c08102f7981 */ /* 0x001f22000c1e9900 */
[----:B------:R-:W-:-:S03]  /*7360*/  SHF.R.U64 R56, R20, 0x1f, R21 ;  /* 0x0000001f14387819 */ /* 0x000fc60000001215 */
[----:B------:R-:W4:Y:S04]  /*7370*/  LDG.E.CONSTANT R20, desc[UR8][R16.64+0x348c] ;  /* 0x00348c0810147981 */ /* 0x000f28000c1e9900 */
[----:B------:R-:W4:Y:S04]  /*7380*/  LDG.E.CONSTANT R21, desc[UR8][R16.64+0x1b90c] ;  /* 0x01b90c0810157981 */ /* 0x000f28000c1e9900 */
[----:B------:R0:W4:Y:S04]  /*7390*/  LDG.E.CONSTANT R16, desc[UR8][R16.64+0x1bc8c] ;  /* 0x01bc8c0810107981 */ /* 0x000128000c1e9900 */
[----:B------:R1:W-:Y:S02]  /*73a0*/  STG.E desc[UR8][R4.64+0x1880c], R49 ;  /* 0x01880c3104007986 */ /* 0x0003e4000c101908 */
[----:B-1----:R-:W-:-:S02]  /*73b0*/  IADD3 R49, PT, PT, R9, R40, RZ ;  /* 0x0000002809317210 */ /* 0x002fc40007ffe0ff */
[----:B------:R-:W-:-:S03]  /*73c0*/  SHF.R.S32.HI R40, RZ, 0x1f, R48 ;  /* 0x0000001fff287819 */ /* 0x000fc60000011430 */
[----:B------:R-:W-:-:S05]  /*73d0*/  IMAD.WIDE R12, R49, 0x6223c863, R30 ;  /* 0x6223c863310c7825 */ /* 0x000fca00078e021e */
[----:B0-----:R-:W-:Y:S01]  /*73e0*/  SHF.R.U64 R17, R12, 0x1f, R13 ;  /* 0x0000001f0c117819 */ /* 0x001fe2000000120d */
[----:B------:R-:W-:Y:S02]  /*73f0*/  IMAD R49, R40, 0x6f4c0000, RZ ;  /* 0x6f4c000028317824 */ /* 0x000fe400078e02ff */
[----:B-----5:R-:W-:-:S05]  /*7400*/  IMAD.WIDE R12, R3, 0x76d9dedd, R30 ;  /* 0x76d9dedd030c7825 */ /* 0x020fca00078e021e */
[----:B------:R-:W-:Y:S01]  /*7410*/  SHF.R.U64 R3, R12, 0x1f, R13 ;  /* 0x0000001f0c037819 */ /* 0x000fe2000000120d */
[C---:B------:R-:W-:Y:S02]  /*7420*/  IMAD R13, R48.reuse, 0x1400c, R49 ;  /* 0x0001400c300d7824 */ /* 0x040fe400078e0231 */
[----:B------:R-:W-:Y:S01]  /*7430*/  IMAD.WIDE.U32 R48, R48, 0x6f4c0000, R30 ;  /* 0x6f4c000030307825 */ /* 0x000fe200078e001e */
[----:B------:R-:W-:-:S04]  /*7440*/  SHF.R.S32.HI R12, RZ, 0x1f, R52 ;  /* 0x0000001fff0c7819 */ /* 0x000fc80000011434 */
[----:B------:R-:W-:-:S04]  /*7450*/  IADD3 R13, PT, PT, R49, R13, RZ ;  /* 0x0000000d310d7210 */ /* 0x000fc80007ffe0ff */
[----:B------:R-:W-:Y:S01]  /*7460*/  SHF.R.U64 R48, R48, 0x1f, R13 ;  /* 0x0000001f30307819 */ /* 0x000fe2000000120d */
        /* <DEDUP_REMOVED lines=8> */
[----:B------:R-:W-:Y:S01]  /*74f0*/  IMAD.WIDE.U32 R12, R11, 0x6f4c0000, R30 ;  /* 0x6f4c00000b0c7825 */ /* 0x000fe200078e001e */
[----:B------:R-:W-:-:S04]  /*7500*/  IADD3 R9, PT, PT, R9, R56, RZ ;  /* 0x0000003809097210 */ /* 0x000fc80007ffe0ff */
[----:B------:R-:W-:Y:S01]  /*7510*/  IADD3 R11, PT, PT, R13, R49, RZ ;  /* 0x000000310d0b7210 */ /* 0x000fe20007ffe0ff */
[----:B------:R-:W-:-:S03]  /*7520*/  IMAD.WIDE R52, R9, 0x6223c863, R30 ;  /* 0x6223c86309347825 */ /* 0x000fc600078e021e */
[----:B------:R-:W-:Y:S01]  /*7530*/  SHF.R.U64 R11, R12, 0x1f, R11 ;  /* 0x0000001f0c0b7819 */ /* 0x000fe2000000120b */
[----:B------:R-:W-:Y:S01]  /*7540*/  IMAD.WIDE R12, R37, 0x6223c863, R30 ;  /* 0x6223c863250c7825 */ /* 0x000fe200078e021e */
[----:B---3--:R-:W-:-:S04]  /*7550*/  IADD3 R25, PT, PT, R6, R25, RZ ;  /* 0x0000001906197210 */ /* 0x008fc80007ffe0ff */
[----:B------:R-:W-:Y:S01]  /*7560*/  SHF.R.U64 R9, R12, 0x1f, R13 ;  /* 0x0000001f0c097819 */ /* 0x000fe2000000120d */
[----:B------:R-:W-:Y:S01]  /*7570*/  IMAD.WIDE R12, R0, 0x76d9dedd, R30 ;  /* 0x76d9dedd000c7825 */ /* 0x000fe200078e021e */
[----:B------:R-:W-:-:S03]  /*7580*/  SHF.R.U64 R0, R52, 0x1f, R53 ;  /* 0x0000001f34007819 */ /* 0x000fc60000001235 */
[----:B------:R-:W-:Y:S01]  /*7590*/  IMAD.WIDE R52, R14, 0x76d9dedd, R30 ;  /* 0x76d9dedd0e347825 */ /* 0x000fe200078e021e */
[----:B------:R-:W-:Y:S02]  /*75a0*/  VIADDMNMX R3, R17, R3, RZ, !PT ;  /* 0x0000000311037246 */ /* 0x000fe400078001ff */
[----:B------:R-:W-:Y:S01]  /*75b0*/  SHF.R.U64 R14, R12, 0x1f, R13 ;  /* 0x0000001f0c0e7819 */ /* 0x000fe2000000120d */
[----:B------:R-:W-:Y:S01]  /*75c0*/  IMAD.WIDE R12, R25, 0x7fff13b8, R30 ;  /* 0x7fff13b8190c7825 */ /* 0x000fe200078e021e */
[----:B------:R-:W-:Y:S02]  /*75d0*/  SHF.R.U64 R17, R52, 0x1f, R53 ;  /* 0x0000001f34117819 */ /* 0x000fe40000001235 */
[----:B------:R-:W-:Y:S02]  /*75e0*/  IADD3 R43, PT, PT, R6, R43, RZ ;  /* 0x0000002b062b7210 */ /* 0x000fe40007ffe0ff */
[----:B------:R-:W-:Y:S02]  /*75f0*/  IADD3 R41, PT, PT, R2, R41, RZ ;  /* 0x0000002902297210 */ /* 0x000fe40007ffe0ff */
[----:B------:R-:W-:-:S02]  /*7600*/  VIADDMNMX R17, R0, R17, RZ, !PT ;  /* 0x0000001100117246 */ /* 0x000fc400078001ff */
[----:B------:R-:W-:Y:S01]  /*7610*/  SHF.R.U64 R0, R12, 0x1f, R13 ;  /* 0x0000001f0c007819 */ /* 0x000fe2000000120d */
[--C-:B------:R-:W-:Y:S01]  /*7620*/  IMAD.WIDE R12, R43, 0x7fff13b8, R30.reuse ;  /* 0x7fff13b82b0c7825 */ /* 0x100fe200078e021e */
[----:B------:R-:W-:Y:S01]  /*7630*/  VIADDMNMX R26, R26, R42, RZ, !PT ;  /* 0x0000002a1a1a7246 */ /* 0x000fe200078001ff */
[----:B------:R0:W-:Y:S02]  /*7640*/  STG.E desc[UR8][R4.64+0x1b900], R3 ;  /* 0x01b9000304007986 */ /* 0x0001e4000c101908 */
[----:B------:R-:W-:Y:S01]  /*7650*/  IMAD.WIDE R42, R41, 0x7fff13b8, R30 ;  /* 0x7fff13b8292a7825 */ /* 0x000fe200078e021e */
[----:B------:R-:W-:Y:S02]  /*7660*/  VIADDMNMX R9, R9, R14, RZ, !PT ;  /* 0x0000000e09097246 */ /* 0x000fe400078001ff */
[----:B------:R-:W-:Y:S02]  /*7670*/  IADD3 R25, PT, PT, R2, R50, RZ ;  /* 0x0000003202197210 */ /* 0x000fe40007ffe0ff */
[----:B------:R-:W-:-:S02]  /*7680*/  SHF.R.U64 R6, R42, 0x1f, R43 ;  /* 0x0000001f2a067819 */ /* 0x000fc4000000122b */
[----:B0-----:R-:W-:Y:S01]  /*7690*/  IADD3 R3, PT, PT, R19, R0, RZ ;  /* 0x0000000013037210 */ /* 0x001fe20007ffe0ff */
[----:B------:R0:W-:Y:S01]  /*76a0*/  STG.E desc[UR8][R4.64+0x3480], R9 ;  /* 0x0034800904007986 */ /* 0x0001e2000c101908 */
[----:B------:R-:W-:-:S03]  /*76b0*/  SHF.R.U64 R0, R12, 0x1f, R13 ;  /* 0x0000001f0c007819 */ /* 0x000fc6000000120d */
[----:B------:R-:W-:Y:S01]  /*76c0*/  IMAD.WIDE R2, R3, 0x6223c863, R30 ;  /* 0x6223c86303027825 */ /* 0x000fe200078e021e */
[----:B------:R-:W-:-:S03]  /*76d0*/  IADD3 R19, PT, PT, R19, R0, RZ ;  /* 0x0000000013137210 */ /* 0x000fc60007ffe0ff */
[----:B------:R-:W-:Y:S01]  /*76e0*/  IMAD.WIDE R12, R25, 0x7fff13b8, R30 ;  /* 0x7fff13b8190c7825 */ /* 0x000fe200078e021e */
[----:B0-----:R-:W-:-:S03]  /*76f0*/  IADD3 R9, PT, PT, R29, R6, RZ ;  /* 0x000000061d097210 */ /* 0x001fc60007ffe0ff */
[----:B------:R-:W-:Y:S01]  /*7700*/  IMAD.WIDE R42, R23, 0x76d9dedd, R30 ;  /* 0x76d9dedd172a7825 */ /* 0x000fe200078e021e */
[----:B------:R-:W-:-:S03]  /*7710*/  SHF.R.U64 R23, R2, 0x1f, R3 ;  /* 0x0000001f02177819 */ /* 0x000fc60000001203 */
[----:B------:R-:W-:Y:S01]  /*7720*/  IMAD.WIDE R2, R9, 0x6223c863, R30 ;  /* 0x6223c86309027825 */ /* 0x000fe200078e021e */
[----:B------:R-:W-:Y:S01]  /*7730*/  SHF.R.U64 R0, R12, 0x1f, R13 ;  /* 0x0000001f0c007819 */ /* 0x000fe2000000120d */
[----:B------:R0:W-:Y:S02]  /*7740*/  STG.E desc[UR8][R4.64+0x3100], R26 ;  /* 0x0031001a04007986 */ /* 0x0001e4000c101908 */
[----:B------:R-:W-:Y:S01]  /*7750*/  IMAD.WIDE R12, R19, 0x6223c863, R30 ;  /* 0x6223c863130c7825 */ /* 0x000fe200078e021e */
[----:B------:R-:W-:Y:S02]  /*7760*/  SHF.R.U64 R6, R2, 0x1f, R3 ;  /* 0x0000001f02067819 */ /* 0x000fe40000001203 */
[----:B------:R-:W-:Y:S01]  /*7770*/  IADD3 R29, PT, PT, R29, R0, RZ ;  /* 0x000000001d1d7210 */ /* 0x000fe20007ffe0ff */
[----:B--2---:R-:W-:Y:S01]  /*7780*/  IMAD.WIDE R2, R15, 0x76d9dedd, R30 ;  /* 0x76d9dedd0f027825 */ /* 0x004fe200078e021e */
[----:B------:R1:W-:Y:S01]  /*7790*/  STG.E desc[UR8][R4.64+0x1bc80], R17 ;  /* 0x01bc801104007986 */ /* 0x0003e2000c101908 */
[----:B------:R-:W-:-:S02]  /*77a0*/  SHF.R.U64 R0, R12, 0x1f, R13 ;  /* 0x0000001f0c007819 */ /* 0x000fc4000000120d */
[----:B0-----:R-:W-:Y:S01]  /*77b0*/  IMAD.WIDE R26, R27, 0x76d9dedd, R30 ;  /* 0x76d9dedd1b1a7825 */ /* 0x001fe200078e021e */
[----:B------:R-:W-:Y:S02]  /*77c0*/  SHF.R.U64 R19, R2, 0x1f, R3 ;  /* 0x0000001f02137819 */ /* 0x000fe40000001203 */
[C---:B------:R-:W-:Y:S01]  /*77d0*/  IADD3 R3, PT, PT, R28.reuse, R44, RZ ;  /* 0x0000002c1c037210 */ /* 0x040fe20007ffe0ff */
[----:B------:R-:W-:Y:S01]  /*77e0*/  IMAD.WIDE R12, R29, 0x6223c863, R30 ;  /* 0x6223c8631d0c7825 */ /* 0x000fe200078e021e */
[----:B------:R-:W-:Y:S02]  /*77f0*/  IADD3 R15, PT, PT, R28, R46, RZ ;  /* 0x0000002e1c0f7210 */ /* 0x000fe40007ffe0ff */
[----:B-1----:R-:W-:Y:S02]  /*7800*/  SHF.R.U64 R17, R26, 0x1f, R27 ;  /* 0x0000001f1a117819 */ /* 0x002fe4000000121b */
[----:B------:R-:W-:Y:S02]  /*7810*/  SHF.R.U64 R42, R42, 0x1f, R43 ;  /* 0x0000001f2a2a7819 */ /* 0x000fe4000000122b */
[----:B------:R-:W-:-:S02]  /*7820*/  VIADDMNMX R17, R6, R17, RZ, !PT ;  /* 0x0000001106117246 */ /* 0x000fc400078001ff */
[----:B------:R-:W-:Y:S01]  /*7830*/  SHF.R.U64 R6, R12, 0x1f, R13 ;  /* 0x0000001f0c067819 */ /* 0x000fe2000000120d */
[--C-:B------:R-:W-:Y:S01]  /*7840*/  IMAD.WIDE R12, R3, 0x7fff13b8, R30.reuse ;  /* 0x7fff13b8030c7825 */ /* 0x100fe200078e021e */
[----:B------:R-:W-:Y:S02]  /*7850*/  VIADDMNMX R9, R23, R42, RZ, !PT ;  /* 0x0000002a17097246 */ /* 0x000fe400078001ff */
[----:B------:R-:W-:Y:S01]  /*7860*/  IADD3 R45, PT, PT, R34, R45, RZ ;  /* 0x0000002d222d7210 */ /* 0x000fe20007ffe0ff */
[----:B------:R-:W-:Y:S01]  /*7870*/  IMAD.WIDE R2, R15, 0x7fff13b8, R30 ;  /* 0x7fff13b80f027825 */ /* 0x000fe200078e021e */
[----:B------:R-:W-:-:S03]  /*7880*/  VIADDMNMX R19, R0, R19, RZ, !PT ;  /* 0x0000001300137246 */ /* 0x000fc600078001ff */
[----:B------:R-:W-:Y:S01]  /*7890*/  IMAD.WIDE R14, R32, 0x76d9dedd, R30 ;  /* 0x76d9dedd200e7825 */ /* 0x000fe200078e021e */
[----:B------:R0:W-:Y:S01]  /*78a0*/  STG.E desc[UR8][R4.64+0x3104], R9 ;  /* 0x0031040904007986 */ /* 0x0001e2000c101908 */
[----:B------:R-:W-:Y:S02]  /*78b0*/  SHF.R.U64 R12, R12, 0x1f, R13 ;  /* 0x0000001f0c0c7819 */ /* 0x000fe4000000120d */
[----:B------:R-:W-:Y:S01]  /*78c0*/  SHF.R.U64 R0, R2, 0x1f, R3 ;  /* 0x0000001f02007819 */ /* 0x000fe20000001203 */
[----:B------:R-:W-:Y:S01]  /*78d0*/  IMAD.WIDE R2, R45, 0x7fff13b8, R30 ;  /* 0x7fff13b82d027825 */ /* 0x000fe200078e021e */
[----:B------:R-:W-:Y:S01]  /*78e0*/  IADD3 R13, PT, PT, R35, R12, RZ ;  /* 0x0000000c230d7210 */ /* 0x000fe20007ffe0ff */
[----:B------:R1:W-:Y:S01]  /*78f0*/  STG.E desc[UR8][R4.64+0x1b904], R17 ;  /* 0x01b9041104007986 */ /* 0x0003e2000c101908 */
[----:B0-----:R-:W-:Y:S02]  /*7900*/  SHF.R.U64 R9, R14, 0x1f, R15 ;  /* 0x0000001f0e097819 */ /* 0x001fe4000000120f */
[----:B------:R-:W-:-:S02]  /*7910*/  IADD3 R15, PT, PT, R34, R54, RZ ;  /* 0x00000036220f7210 */ /* 0x000fc40007ffe0ff */
[----:B-1----:R-:W-:-:S03]  /*7920*/  SHF.R.U64 R17, R2, 0x1f, R3 ;  /* 0x0000001f02117819 */ /* 0x002fc60000001203 */
[--C-:B------:R-:W-:Y:S01]  /*7930*/  IMAD.WIDE R14, R15, 0x7fff13b8, R30.reuse ;  /* 0x7fff13b80f0e7825 */ /* 0x100fe200078e021e */
[----:B------:R0:W-:Y:S01]  /*7940*/  STG.E desc[UR8][R4.64+0x3484], R19 ;  /* 0x0034841304007986 */ /* 0x0001e2000c101908 */
[----:B----4-:R-:W-:Y:S02]  /*7950*/  IADD3 R17, PT, PT, R36, R17, RZ ;  /* 0x0000001124117210 */ /* 0x010fe40007ffe0ff */
[----:B------:R-:W-:Y:S01]  /*7960*/  IMAD.WIDE R2, R13, 0x6223c863, R30 ;  /* 0x6223c8630d027825 */ /* 0x000fe200078e021e */
[----:B------:R-:W-:-:S04]  /*7970*/  IADD3 R35, PT, PT, R35, R0, RZ ;  /* 0x0000000023237210 */ /* 0x000fc80007ffe0ff */
[----:B------:R-:W-:Y:S01]  /*7980*/  SHF.R.U64 R23, R2, 0x1f, R3 ;  /* 0x0000001f02177819 */ /* 0x000fe20000001203 */
[----:B------:R-:W-:Y:S01]  /*7990*/  IMAD.WIDE R2, R17, 0x6223c863, R30 ;  /* 0x6223c86311027825 */ /* 0x000fe200078e021e */
[----:B0-----:R-:W-:-:S03]  /*79a0*/  SHF.R.U64 R19, R14, 0x1f, R15 ;  /* 0x0000001f0e137819 */ /* 0x001fc6000000120f */
[----:B------:R-:W-:Y:S01]  /*79b0*/  IMAD.WIDE R12, R35, 0x6223c863, R30 ;  /* 0x6223c863230c7825 */ /* 0x000fe200078e021e */
[----:B------:R-:W-:Y:S02]  /*79c0*/  IADD3 R19, PT, PT, R36, R19, RZ ;  /* 0x0000001324137210 */ /* 0x000fe40007ffe0ff */
[----:B------:R-:W-:Y:S02]  /*79d0*/  VIADDMNMX R9, R6, R9, RZ, !PT ;  /* 0x0000000906097246 */ /* 0x000fe400078001ff */
[----:B------:R-:W-:Y:S01]  /*79e0*/  SHF.R.U64 R6, R2, 0x1f, R3 ;  /* 0x0000001f02067819 */ /* 0x000fe20000001203 */
[----:B------:R-:W-:Y:S01]  /*79f0*/  IMAD.WIDE R2, R19, 0x6223c863, R30 ;  /* 0x6223c86313027825 */ /* 0x000fe200078e021e */
[----:B------:R-:W-:-:S03]  /*7a00*/  SHF.R.U64 R0, R12, 0x1f, R13 ;  /* 0x0000001f0c007819 */ /* 0x000fc6000000120d */
[----:B------:R-:W-:Y:S01]  /*7a10*/  IMAD.WIDE R12, R10, 0x76d9dedd, R30 ;  /* 0x76d9dedd0a0c7825 */ /* 0x000fe200078e021e */
[----:B------:R-:W-:Y:S02]  /*7a20*/  SHF.R.U64 R19, R2, 0x1f, R3 ;  /* 0x0000001f02137819 */ /* 0x000fe40000001203 */
[C---:B------:R-:W-:Y:S01]  /*7a30*/  IADD3 R3, PT, PT, R7.reuse, R18, RZ ;  /* 0x0000001207037210 */ /* 0x040fe20007ffe0ff */
[----:B------:R-:W-:Y:S01]  /*7a40*/  IMAD.WIDE R14, R8, 0x76d9dedd, R30 ;  /* 0x76d9dedd080e7825 */ /* 0x000fe200078e021e */
[----:B------:R-:W-:Y:S02]  /*7a50*/  SHF.R.U64 R13, R12, 0x1f, R13 ;  /* 0x0000001f0c0d7819 */ /* 0x000fe4000000120d */
[----:B------:R-:W-:Y:S01]  /*7a60*/  IADD3 R7, PT, PT, R7, R40, RZ ;  /* 0x0000002807077210 */ /* 0x000fe20007ffe0ff */
[----:B------:R-:W-:Y:S01]  /*7a70*/  IMAD.WIDE R2, R3, 0x7fff13b8, R30 ;  /* 0x7fff13b803027825 */ /* 0x000fe200078e021e */
[----:B------:R-:W-:Y:S01]  /*7a80*/  VIADDMNMX R13, R6, R13, RZ, !PT ;  /* 0x0000000d060d7246 */ /* 0x000fe200078001ff */
[----:B------:R0:W-:Y:S01]  /*7a90*/  STG.E desc[UR8][R4.64+0x1bc84], R9 ;  /* 0x01bc840904007986 */ /* 0x0001e2000c101908 */
[----:B------:R-:W-:Y:S01]  /*7aa0*/  SHF.R.U64 R15, R14, 0x1f, R15 ;  /* 0x0000001f0e0f7819 */ /* 0x000fe2000000120f */
[----:B------:R-:W-:Y:S01]  /*7ab0*/  IMAD.WIDE R6, R7, 0x7fff13b8, R30 ;  /* 0x7fff13b807067825 */ /* 0x000fe200078e021e */
[----:B------:R-:W-:-:S02]  /*7ac0*/  IADD3 R11, PT, PT, R38, R11, RZ ;  /* 0x0000000b260b7210 */ /* 0x000fc40007ffe0ff */
[----:B------:R-:W-:Y:S01]  /*7ad0*/  VIADDMNMX R15, R0, R15, RZ, !PT ;  /* 0x0000000f000f7246 */ /* 0x000fe200078001ff */
[----:B------:R-:W-:Y:S01]  /*7ae0*/  IMAD.WIDE R24, R24, 0x76d9dedd, R30 ;  /* 0x76d9dedd18187825 */ /* 0x000fe200078e021e */
[----:B------:R-:W-:Y:S02]  /*7af0*/  SHF.R.U64 R8, R2, 0x1f, R3 ;  /* 0x0000001f02087819 */ /* 0x000fe40000001203 */
[----:B------:R-:W-:Y:S02]  /*7b00*/  SHF.R.U64 R0, R6, 0x1f, R7 ;  /* 0x0000001f06007819 */ /* 0x000fe40000001207 */
[----:B0-----:R-:W-:Y:S01]  /*7b10*/  IADD3 R9, PT, PT, R38, R48, RZ ;  /* 0x0000003026097210 */ /* 0x001fe20007ffe0ff */
[----:B------:R-:W-:-:S04]  /*7b20*/  IMAD.WIDE R6, R11, 0x7fff13b8, R30 ;  /* 0x7fff13b80b067825 */ /* 0x000fc800078e021e */
[----:B------:R-:W-:Y:S01]  /*7b30*/  IMAD.WIDE R2, R9, 0x7fff13b8, R30 ;  /* 0x7fff13b809027825 */ /* 0x000fe200078e021e */
[C---:B------:R-:W-:Y:S02]  /*7b40*/  IADD3 R9, PT, PT, R39.reuse, R8, RZ ;  /* 0x0000000827097210 */ /* 0x040fe40007ffe0ff */
[----:B------:R-:W-:Y:S02]  /*7b50*/  IADD3 R39, PT, PT, R39, R0, RZ ;  /* 0x0000000027277210 */ /* 0x000fe40007ffe0ff */
[----:B------:R-:W-:Y:S02]  /*7b60*/  SHF.R.U64 R24, R24, 0x1f, R25 ;  /* 0x0000001f18187819 */ /* 0x000fe40000001219 */
[----:B------:R-:W-:Y:S02]  /*7b70*/  SHF.R.U64 R0, R6, 0x1f, R7 ;  /* 0x0000001f06007819 */ /* 0x000fe40000001207 */
[----:B------:R-:W-:Y:S01]  /*7b80*/  SHF.R.U64 R10, R2, 0x1f, R3 ;  /* 0x0000001f020a7819 */ /* 0x000fe20000001203 */
[----:B------:R-:W-:Y:S01]  /*7b90*/  IMAD.WIDE R2, R9, 0x6223c863, R30 ;  /* 0x6223c86309027825 */ /* 0x000fe200078e021e */
[----:B------:R-:W-:-:S02]  /*7ba0*/  VIADDMNMX R17, R23, R24, RZ, !PT ;  /* 0x0000001817117246 */ /* 0x000fc400078001ff */
[----:B------:R-:W-:Y:S01]  /*7bb0*/  IADD3 R11, PT, PT, R33, R0, RZ ;  /* 0x00000000210b7210 */ /* 0x000fe20007ffe0ff */
[----:B------:R-:W-:Y:S01]  /*7bc0*/  IMAD.WIDE R8, R39, 0x6223c863, R30 ;  /* 0x6223c86327087825 */ /* 0x000fe200078e021e */
[----:B------:R-:W-:-:S03]  /*7bd0*/  IADD3 R33, PT, PT, R33, R10, RZ ;  /* 0x0000000a21217210 */ /* 0x000fc60007ffe0ff */
[----:B------:R-:W-:Y:S01]  /*7be0*/  IMAD.WIDE R6, R47, 0x76d9dedd, R30 ;  /* 0x76d9dedd2f067825 */ /* 0x000fe200078e021e */
[----:B------:R0:W-:Y:S01]  /*7bf0*/  STG.E desc[UR8][R4.64+0x3488], R15 ;  /* 0x0034880f04007986 */ /* 0x0001e2000c101908 */
[----:B------:R-:W-:Y:S02]  /*7c00*/  SHF.R.U64 R0, R8, 0x1f, R9 ;  /* 0x0000001f08007819 */ /* 0x000fe40000001209 */
[----:B------:R-:W-:Y:S01]  /*7c10*/  IMAD.WIDE R10, R11, 0x6223c863, R30 ;  /* 0x6223c8630b0a7825 */ /* 0x000fe200078e021e */
[----:B------:R1:W-:Y:S01]  /*7c20*/  STG.E desc[UR8][R4.64+0x3108], R17 ;  /* 0x0031081104007986 */ /* 0x0003e2000c101908 */
[----:B------:R-:W-:Y:S02]  /*7c30*/  SHF.R.U64 R12, R6, 0x1f, R7 ;  /* 0x0000001f060c7819 */ /* 0x000fe40000001207 */
[----:B------:R-:W-:-:S04]  /*7c40*/  IMAD.WIDE R22, R22, 0x76d9dedd, R30 ;  /* 0x76d9dedd16167825 */ /* 0x000fc800078e021e */
[----:B------:R-:W-:Y:S01]  /*7c50*/  IMAD.WIDE R8, R20, 0x76d9dedd, R30 ;  /* 0x76d9dedd14087825 */ /* 0x000fe200078e021e */
[----:B0-----:R-:W-:-:S03]  /*7c60*/  SHF.R.U64 R15, R2, 0x1f, R3 ;  /* 0x0000001f020f7819 */ /* 0x001fc60000001203 */
[----:B------:R-:W-:-:S04]  /*7c70*/  IMAD.WIDE R2, R33, 0x6223c863, R30 ;  /* 0x6223c86321027825 */ /* 0x000fc800078e021e */
[----:B------:R-:W-:-:S04]  /*7c80*/  IMAD.WIDE R6, R21, 0x76d9dedd, R30 ;  /* 0x76d9dedd15067825 */ /* 0x000fc800078e021e */
[----:B-1----:R-:W-:Y:S01]  /*7c90*/  IMAD.WIDE R16, R16, 0x76d9dedd, R30 ;  /* 0x76d9dedd10107825 */ /* 0x002fe200078e021e */
[----:B------:R-:W-:Y:S02]  /*7ca0*/  SHF.R.U64 R10, R10, 0x1f, R11 ;  /* 0x0000001f0a0a7819 */ /* 0x000fe4000000120b */
[----:B------:R-:W-:Y:S02]  /*7cb0*/  SHF.R.U64 R22, R22, 0x1f, R23 ;  /* 0x0000001f16167819 */ /* 0x000fe40000001217 */
[----:B------:R-:W-:Y:S02]  /*7cc0*/  SHF.R.U64 R2, R2, 0x1f, R3 ;  /* 0x0000001f02027819 */ /* 0x000fe40000001203 */
[----:B------:R-:W-:Y:S02]  /*7cd0*/  SHF.R.U64 R9, R8, 0x1f, R9 ;  /* 0x0000001f08097819 */ /* 0x000fe40000001209 */
[----:B------:R-:W-:Y:S02]  /*7ce0*/  SHF.R.U64 R7, R6, 0x1f, R7 ;  /* 0x0000001f06077819 */ /* 0x000fe40000001207 */
[----:B------:R-:W-:Y:S01]  /*7cf0*/  SHF.R.U64 R11, R16, 0x1f, R17 ;  /* 0x0000001f100b7819 */ /* 0x000fe20000001211 */
[----:B------:R0:W-:Y:S01]  /*7d00*/  STG.E desc[UR8][R4.64+0x1b908], R13 ;  /* 0x01b9080d04007986 */ /* 0x0001e2000c101908 */
[----:B------:R-:W-:-:S02]  /*7d10*/  VIADDMNMX R3, R15, R12, RZ, !PT ;  /* 0x0000000c0f037246 */ /* 0x000fc400078001ff */
[----:B------:R-:W-:Y:S02]  /*7d20*/  VIADDMNMX R9, R0, R9, RZ, !PT ;  /* 0x0000000900097246 */ /* 0x000fe400078001ff */
[----:B------:R-:W-:Y:S02]  /*7d30*/  VIADDMNMX R7, R2, R7, RZ, !PT ;  /* 0x0000000702077246 */ /* 0x000fe400078001ff */
[----:B------:R-:W-:Y:S02]  /*7d40*/  VIADDMNMX R11, R10, R11, RZ, !PT ;  /* 0x0000000b0a0b7246 */ /* 0x000fe400078001ff */
[----:B0-----:R-:W-:Y:S01]  /*7d50*/  VIADDMNMX R13, R19, R22, RZ, !PT ;  /* 0x00000016130d7246 */ /* 0x001fe200078001ff */
[----:B------:R-:W-:Y:S04]  /*7d60*/  STG.E desc[UR8][R4.64+0x18b8c], R51 ;  /* 0x018b8c3304007986 */ /* 0x000fe8000c101908 */
[----:B------:R-:W-:Y:S04]  /*7d70*/  STG.E desc[UR8][R4.64+0x1bc88], R13 ;  /* 0x01bc880d04007986 */ /* 0x000fe8000c101908 */
[----:B------:R-:W-:Y:S04]  /*7d80*/  STG.E desc[UR8][R4.64+0x310c], R3 ;  /* 0x00310c0304007986 */ /* 0x000fe8000c101908 */
[----:B------:R-:W-:Y:S04]  /*7d90*/  STG.E desc[UR8][R4.64+0x348c], R9 ;  /* 0x00348c0904007986 */ /* 0x000fe8000c101908 */
[----:B------:R-:W-:Y:S04]  /*7da0*/  STG.E desc[UR8][R4.64+0x1b90c], R7 ;  /* 0x01b90c0704007986 */ /* 0x000fe8000c101908 */
[----:B------:R-:W-:Y:S01]  /*7db0*/  STG.E desc[UR8][R4.64+0x1bc8c], R11 ;  /* 0x01bc8c0b04007986 */ /* 0x000fe2000c101908 */
[----:B------:R-:W-:Y:S05]  /*7dc0*/  EXIT ;  /* 0x000000000000794d */ /* 0x000fea0003800000 */
.L_x_0:
[----:B------:R-:W-:-:S00]  /*7dd0*/  BRA `(.L_x_0) ;  /* 0xfffffffc00fc7947 */ /* 0x000fc0000383ffff */
[----:B------:R-:W-:-:S00]  /*7de0*/  NOP ;  /* 0x0000000000007918 */ /* 0x000fc00000000000 */
        /* <DEDUP_REMOVED lines=9> */
.L_x_452:


//--------------------- .text.fused_cast_fixed_point_multiply_clip_cast_14_kernel0 --------------------------
	.section	.text.fused_cast_fixed_point_multiply_clip_cast_14_kernel0,"ax",@progbits
	.align	128
        .global         fused_cast_fixed_point_multiply_clip_cast_14_kernel0
        .type           fused_cast_fixed_point_multiply_clip_cast_14_kernel0,@function
        .size           fused_cast_fixed_point_multiply_clip_cast_14_kernel0,(.L_x_453 - fused_cast_fixed_point_multiply_clip_cast_14_kernel0)
        .other          fused_cast_fixed_point_multiply_clip_cast_14_kernel0,@"STO_CUDA_ENTRY STV_DEFAULT"
fused_cast_fixed_point_multiply_clip_cast_14_kernel0:
.text.fused_cast_fixed_point_multiply_clip_cast_14_kernel0:
[----:B------:R-:W-:Y:S01]  /*0000*/  LDC R1, c[0x0][0x37c] ;  /* 0x0000df00ff017b82 */ /* 0x000fe20000000800 */
[----:B------:R-:W0:Y:S07]  /*0010*/  S2R R0, SR_TID.X ;  /* 0x0000000000007919 */ /* 0x000e2e0000002100 */
[----:B------:R-:W1:Y:S01]  /*0020*/  S2UR UR4, SR_CTAID.X ;  /* 0x00000000000479c3 */ /* 0x000e620000002500 */
[----:B------:R-:W2:Y:S07]  /*0030*/  LDCU.64 UR8, c[0x0][0x358] ;  /* 0x00006b00ff0877ac */ /* 0x000eae0008000a00 */
[----:B------:R-:W3:Y:S01]  /*0040*/  LDC.64 R6, c[0x0][0x388] ;  /* 0x0000e200ff067b82 */ /* 0x000ee20000000a00 */
[----:B-1----:R-:W-:Y:S01]  /*0050*/  UIMAD.WIDE.U32 UR6, UR4, 0x1000, URZ ;  /* 0x00001000040678a5 */ /* 0x002fe2000f8e00ff */
[----:B0-----:R-:W-:-:S05]  /*0060*/  IMAD.WIDE.U32 R2, R0, 0x4, RZ ;  /* 0x0000000400027825 */ /* 0x001fca00078e00ff */
[----:B------:R-:W-:Y:S02]  /*0070*/  LOP3.LUT R5, R2, UR6, RZ, 0xfc, !PT ;  /* 0x0000000602057c12 */ /* 0x000fe4000f8efcff */
[----:B------:R-:W-:Y:S02]  /*0080*/  LOP3.LUT R4, R3, UR7, RZ, 0xfc, !PT ;  /* 0x0000000703047c12 */ /* 0x000fe4000f8efcff */
[----:B---3--:R-:W-:-:S05]  /*0090*/  IADD3 R2, P0, PT, R5, R6, RZ ;  /* 0x0000000605027210 */ /* 0x008fca0007f1e0ff */
[----:B------:R-:W-:Y:S01]  /*00a0*/  IMAD.X R3, R4, 0x1, R7, P0 ;  /* 0x0000000104037824 */ /* 0x000fe200000e0607 */
[----:B------:R-:W-:Y:S01]  /*00b0*/  IADD3 R8, P0, PT, R2, 0x1000000, RZ ;  /* 0x0100000002087810 */ /* 0x000fe20007f1e0ff */
[----:B------:R-:W0:Y:S04]  /*00c0*/  LDC.64 R6, c[0x0][0x380] ;  /* 0x0000e000ff067b82 */ /* 0x000e280000000a00 */
[----:B------:R-:W-:-:S05]  /*00d0*/  IMAD.X R9, RZ, RZ, R3, P0 ;  /* 0x000000ffff097224 */ /* 0x000fca00000e0603 */
[----:B--2---:R-:W2:Y:S04]  /*00e0*/  LDG.E.CONSTANT R10, desc[UR8][R8.64+-0x800000] ;  /* 0x80000008080a7981 */ /* 0x004ea8000c1e9900 */
[----:B------:R-:W3:Y:S04]  /*00f0*/  LDG.E.CONSTANT R14, desc[UR8][R8.64+-0x700000] ;  /* 0x90000008080e7981 */ /* 0x000ee8000c1e9900 */
[----:B------:R-:W4:Y:S04]  /*0100*/  LDG.E.CONSTANT R20, desc[UR8][R8.64+-0x600000] ;  /* 0xa000000808147981 */ /* 0x000f28000c1e9900 */
[----:B------:R-:W5:Y:S04]  /*0110*/  LDG.E.CONSTANT R27, desc[UR8][R8.64+-0x500000] ;  /* 0xb0000008081b7981 */ /* 0x000f68000c1e9900 */
        /* <DEDUP_REMOVED lines=10> */
[----:B------:R-:W5:Y:S01]  /*01c0*/  LDG.E.CONSTANT R19, desc[UR8][R8.64+0x600000] ;  /* 0x6000000808137981 */ /* 0x000f62000c1e9900 */
[----:B------:R-:W-:-:S02]  /*01d0*/  IMAD.MOV.U32 R4, RZ, RZ, 0x0 ;  /* 0x00000000ff047424 */ /* 0x000fc400078e00ff */
[----:B------:R-:W-:Y:S01]  /*01e0*/  IMAD.MOV.U32 R5, RZ, RZ, 0x200000 ;  /* 0x00200000ff057424 */ /* 0x000fe200078e00ff */
[----:B------:R-:W-:-:S06]  /*01f0*/  UIMAD.WIDE.U32 UR4, UR4, 0x400, URZ ;  /* 0x00000400040478a5 */ /* 0x000fcc000f8e00ff */
[----:B------:R-:W-:-:S04]  /*0200*/  LOP3.LUT R22, R0, UR4, RZ, 0xfc, !PT ;  /* 0x0000000400167c12 */ /* 0x000fc8000f8efcff */
[----:B0-----:R-:W-:-:S04]  /*0210*/  IADD3 R6, P0, PT, R22, R6, RZ ;  /* 0x0000000616067210 */ /* 0x001fc80007f1e0ff */
[----:B------:R-:W-:Y:S01]  /*0220*/  IADD3.X R7, PT, PT, R7, UR5, RZ, P0, !PT ;  /* 0x0000000507077c10 */ /* 0x000fe200087fe4ff */
[--C-:B--2---:R-:W-:Y:S02]  /*0230*/  IMAD.HI R12, R10, 0x5710db3c, R4.reuse ;  /* 0x5710db3c0a0c7827 */ /* 0x104fe400078e0204 */
[----:B------:R0:W2:Y:S02]  /*0240*/  LDG.E.CONSTANT R10, desc[UR8][R8.64+0x700000] ;  /* 0x70000008080a7981 */ /* 0x0000a4000c1e9900 */
[----:B---3--:R-:W-:Y:S01]  /*0250*/  IMAD.HI R14, R14, 0x5710db3c, R4 ;  /* 0x5710db3c0e0e7827 */ /* 0x008fe200078e0204 */
[----:B------:R-:W-:-:S03]  /*0260*/  SHF.R.S32.HI R0, RZ, 0x16, R12 ;  /* 0x00000016ff007819 */ /* 0x000fc6000001140c */
[----:B----4-:R-:W-:Y:S01]  /*0270*/  IMAD.HI R20, R20, 0x5710db3c, R4 ;  /* 0x5710db3c14147827 */ /* 0x010fe200078e0204 */
[----:B------:R-:W-:-:S04]  /*0280*/  SHF.R.S32.HI R12, RZ, 0x16, R14 ;  /* 0x00000016ff0c7819 */ /* 0x000fc8000001140e */
[----:B------:R-:W-:Y:S02]  /*0290*/  SHF.R.S32.HI R14, RZ, 0x16, R20 ;  /* 0x00000016ff0e7819 */ /* 0x000fe40000011414 */
[----:B------:R-:W-:Y:S02]  /*02a0*/  VIMNMX R12, PT, PT, R12, 0x7f, PT ;  /* 0x0000007f0c0c7848 */ /* 0x000fe40003fe0100 */
[----:B------:R-:W-:Y:S01]  /*02b0*/  VIMNMX R14, PT, PT, R14, 0x7f, PT ;  /* 0x0000007f0e0e7848 */ /* 0x000fe20003fe0100 */
[--C-:B-----5:R-:W-:Y:S01]  /*02c0*/  IMAD.HI R27, R27, 0x5710db3c, R4.reuse ;  /* 0x5710db3c1b1b7827 */ /* 0x120fe200078e0204 */
[----:B------:R-:W-:Y:S02]  /*02d0*/  VIMNMX R0, PT, PT, R0, 0x7f, PT ;  /* 0x0000007f00007848 */ /* 0x000fe40003fe0100 */
[----:B------:R-:W-:Y:S01]  /*02e0*/  VIMNMX R20, PT, PT, R12, -0x80, !PT ;  /* 0xffffff800c147848 */ /* 0x000fe20007fe0100 */
[----:B------:R-:W-:Y:S01]  /*02f0*/  IMAD.HI R25, R25, 0x5710db3c, R4 ;  /* 0x5710db3c19197827 */ /* 0x000fe200078e0204 */
[----:B0-----:R-:W-:Y:S01]  /*0300*/  VIMNMX R9, PT, PT, R14, -0x80, !PT ;  /* 0xffffff800e097848 */ /* 0x001fe20007fe0100 */
[----:B------:R-:W3:Y:S01]  /*0310*/  LDG.E.CONSTANT R12, desc[UR8][R2.64] ;  /* 0x00000008020c7981 */ /* 0x000ee2000c1e9900 */
[----:B------:R-:W-:-:S02]  /*0320*/  VIMNMX R0, PT, PT, R0, -0x80, !PT ;  /* 0xffffff8000007848 */ /* 0x000fc40007fe0100 */
[----:B------:R-:W-:Y:S01]  /*0330*/  SHF.R.S32.HI R8, RZ, 0x16, R27 ;  /* 0x00000016ff087819 */ /* 0x000fe2000001141b */
[----:B------:R-:W4:Y:S01]  /*0340*/  LDG.E.CONSTANT R14, desc[UR8][R2.64+0x100000] ;  /* 0x10000008020e7981 */ /* 0x000f22000c1e9900 */
[----:B------:R-:W-:Y:S02]  /*0350*/  SHF.R.S32.HI R25, RZ, 0x16, R25 ;  /* 0x00000016ff197819 */ /* 0x000fe40000011419 */
[----:B------:R-:W-:Y:S01]  /*0360*/  VIMNMX R8, PT, PT, R8, 0x7f, PT ;  /* 0x0000007f08087848 */ /* 0x000fe20003fe0100 */
[----:B------:R0:W-:Y:S03]  /*0370*/  STG.E.U8 desc[UR8][R6.64+0x200000], R0 ;  /* 0x2000000006007986 */ /* 0x0001e6000c101108 */
[----:B------:R-:W-:Y:S01]  /*0380*/  VIMNMX R27, PT, PT, R8, -0x80, !PT ;  /* 0xffffff80081b7848 */ /* 0x000fe20007fe0100 */
[--C-:B------:R-:W-:Y:S01]  /*0390*/  IMAD.HI R21, R21, 0x5710db3c, R4.reuse ;  /* 0x5710db3c15157827 */ /* 0x100fe200078e0204 */
[----:B0-----:R-:W-:Y:S01]  /*03a0*/  VIMNMX R0, PT, PT, R25, 0x7f, PT ;  /* 0x0000007f19007848 */ /* 0x001fe20003fe0100 */
[----:B------:R0:W-:Y:S03]  /*03b0*/  STG.E.U8 desc[UR8][R6.64+0x280000], R9 ;  /* 0x2800000906007986 */ /* 0x0001e6000c101108 */
[----:B------:R-:W-:Y:S01]  /*03c0*/  VIMNMX R8, PT, PT, R0, -0x80, !PT ;  /* 0xffffff8000087848 */ /* 0x000fe20007fe0100 */
[--C-:B------:R-:W-:Y:S01]  /*03d0*/  IMAD.HI R0, R23, 0x5710db3c, R4.reuse ;  /* 0x5710db3c17007827 */ /* 0x100fe200078e0204 */
[----:B------:R1:W-:Y:S04]  /*03e0*/  STG.E.U8 desc[UR8][R6.64+0x240000], R20 ;  /* 0x2400001406007986 */ /* 0x0003e8000c101108 */
[----:B------:R-:W5:Y:S01]  /*03f0*/  LDG.E.CONSTANT R23, desc[UR8][R2.64+0x200000] ;  /* 0x2000000802177981 */ /* 0x000f62000c1e9900 */
[----:B------:R-:W-:Y:S01]  /*0400*/  IMAD.HI R11, R11, 0x5710db3c, R4 ;  /* 0x5710db3c0b0b7827 */ /* 0x000fe200078e0204 */
[----:B0-----:R-:W-:-:S02]  /*0410*/  SHF.R.S32.HI R9, RZ, 0x16, R0 ;  /* 0x00000016ff097819 */ /* 0x001fc40000011400 */
[----:B------:R-:W5:Y:S04]  /*0420*/  LDG.E.CONSTANT R25, desc[UR8][R2.64+0x300000] ;  /* 0x3000000802197981 */ /* 0x000f68000c1e9900 */
[----:B------:R-:W5:Y:S01]  /*0430*/  LDG.E.CONSTANT R0, desc[UR8][R2.64+0x400000] ;  /* 0x4000000802007981 */ /* 0x000f62000c1e9900 */
[----:B-1----:R-:W-:-:S03]  /*0440*/  SHF.R.S32.HI R20, RZ, 0x16, R21 ;  /* 0x00000016ff147819 */ /* 0x002fc60000011415 */
[----:B------:R-:W5:Y:S01]  /*0450*/  LDG.E.CONSTANT R21, desc[UR8][R2.64+0x500000] ;  /* 0x5000000802157981 */ /* 0x000f62000c1e9900 */
[----:B------:R-:W-:Y:S01]  /*0460*/  VIMNMX R9, PT, PT, R9, 0x7f, PT ;  /* 0x0000007f09097848 */ /* 0x000fe20003fe0100 */
[----:B------:R-:W-:Y:S02]  /*0470*/  IMAD.HI R29, R29, 0x5710db3c, R4 ;  /* 0x5710db3c1d1d7827 */ /* 0x000fe400078e0204 */
[----:B------:R0:W-:Y:S01]  /*0480*/  STG.E.U8 desc[UR8][R6.64+0x300000], R8 ;  /* 0x3000000806007986 */ /* 0x0001e2000c101108 */
[----:B------:R-:W-:Y:S02]  /*0490*/  VIMNMX R20, PT, PT, R20, 0x7f, PT ;  /* 0x0000007f14147848 */ /* 0x000fe40003fe0100 */
[----:B------:R-:W-:Y:S02]  /*04a0*/  VIMNMX R9, PT, PT, R9, -0x80, !PT ;  /* 0xffffff8009097848 */ /* 0x000fe40007fe0100 */
[----:B------:R-:W-:Y:S02]  /*04b0*/  SHF.R.S32.HI R29, RZ, 0x16, R29 ;  /* 0x00000016ff1d7819 */ /* 0x000fe4000001141d */
[----:B0-----:R-:W-:-:S02]  /*04c0*/  SHF.R.S32.HI R8, RZ, 0x16, R11 ;  /* 0x00000016ff087819 */ /* 0x001fc4000001140b */
[----:B------:R-:W5:Y:S02]  /*04d0*/  LDG.E.CONSTANT R11, desc[UR8][R2.64+0x600000] ;  /* 0x60000008020b7981 */ /* 0x000f64000c1e9900 */
[----:B------:R-:W-:Y:S02]  /*04e0*/  VIMNMX R8, PT, PT, R8, 0x7f, PT ;  /* 0x0000007f08087848 */ /* 0x000fe40003fe0100 */
[----:B------:R-:W-:Y:S01]  /*04f0*/  VIMNMX R20, PT, PT, R20, -0x80, !PT ;  /* 0xffffff8014147848 */ /* 0x000fe20007fe0100 */
[----:B------:R0:W-:Y:S01]  /*0500*/  STG.E.U8 desc[UR8][R6.64+0x340000], R9 ;  /* 0x3400000906007986 */ /* 0x0001e2000c101108 */
[----:B------:R-:W-:Y:S02]  /*0510*/  VIMNMX R22, PT, PT, R8, -0x80, !PT ;  /* 0xffffff8008167848 */ /* 0x000fe40007fe0100 */
[----:B------:R-:W-:Y:S01]  /*0520*/  IADD3 R8, P0, PT, R2, 0x2000000, RZ ;  /* 0x0200000002087810 */ /* 0x000fe20007f1e0ff */
[----:B------:R1:W-:Y:S01]  /*0530*/  STG.E.U8 desc[UR8][R6.64+0x380000], R20 ;  /* 0x3800001406007986 */ /* 0x0003e2000c101108 */
[----:B------:R-:W-:Y:S01]  /*0540*/  IMAD.HI R16, R16, 0x5710db3c, R4 ;  /* 0x5710db3c10107827 */ /* 0x000fe200078e0204 */
[----:B0-----:R-:W-:-:S02]  /*0550*/  VIMNMX R9, PT, PT, R29, 0x7f, PT ;  /* 0x0000007f1d097848 */ /* 0x001fc40003fe0100 */
[----:B------:R0:W-:Y:S02]  /*0560*/  STG.E.U8 desc[UR8][R6.64+0x2c0000], R27 ;  /* 0x2c00001b06007986 */ /* 0x0001e4000c101108 */
[----:B-1----:R-:W-:Y:S01]  /*0570*/  VIMNMX R20, PT, PT, R9, -0x80, !PT ;  /* 0xffffff8009147848 */ /* 0x002fe20007fe0100 */
[----:B------:R-:W-:Y:S02]  /*0580*/  IMAD.X R9, RZ, RZ, R3, P0 ;  /* 0x000000ffff097224 */ /* 0x000fe400000e0603 */
[----:B------:R-:W-:Y:S01]  /*0590*/  IMAD.HI R13, R13, 0x5710db3c, R4 ;  /* 0x5710db3c0d0d7827 */ /* 0x000fe200078e0204 */
[----:B------:R-:W-:Y:S02]  /*05a0*/  SHF.R.S32.HI R16, RZ, 0x16, R16 ;  /* 0x00000016ff107819 */ /* 0x000fe40000011410 */
[----:B------:R-:W5:Y:S04]  /*05b0*/  LDG.E.CONSTANT R29, desc[UR8][R8.64+-0x800000] ;  /* 0x80000008081d7981 */ /* 0x000f68000c1e9900 */
[----:B0-----:R-:W5:Y:S01]  /*05c0*/  LDG.E.CONSTANT R27, desc[UR8][R2.64+0x700000] ;  /* 0x70000008021b7981 */ /* 0x001f62000c1e9900 */
[----:B------:R-:W-:Y:S01]  /*05d0*/  IMAD.HI R18, R18, 0x5710db3c, R4 ;  /* 0x5710db3c12127827 */ /* 0x000fe200078e0204 */
[----:B------:R-:W-:-:S02]  /*05e0*/  SHF.R.S32.HI R13, RZ, 0x16, R13 ;  /* 0x00000016ff0d7819 */ /* 0x000fc4000001140d */
[----:B------:R-:W-:Y:S01]  /*05f0*/  VIMNMX R16, PT, PT, R16, 0x7f, PT ;  /* 0x0000007f10107848 */ /* 0x000fe20003fe0100 */
[----:B------:R0:W-:Y:S01]  /*0600*/  STG.E.U8 desc[UR8][R6.64+0x3c0000], R22 ;  /* 0x3c00001606007986 */ /* 0x0001e2000c101108 */
[----:B------:R-:W-:Y:S02]  /*0610*/  SHF.R.S32.HI R18, RZ, 0x16, R18 ;  /* 0x00000016ff127819 */ /* 0x000fe40000011412 */
[----:B------:R-:W-:Y:S01]  /*0620*/  VIMNMX R13, PT, PT, R13, 0x7f, PT ;  /* 0x0000007f0d0d7848 */ /* 0x000fe20003fe0100 */
[----:B------:R1:W-:Y:S01]  /*0630*/  STG.E.U8 desc[UR8][R6.64+0x400000], R20 ;  /* 0x4000001406007986 */ /* 0x0003e2000c101108 */
[----:B------:R-:W-:Y:S02]  /*0640*/  VIMNMX R24, PT, PT, R18, 0x7f, PT ;  /* 0x0000007f12187848 */ /* 0x000fe40003fe0100 */
[----:B------:R-:W-:Y:S01]  /*0650*/  VIMNMX R18, PT, PT, R13, -0x80, !PT ;  /* 0xffffff800d127848 */ /* 0x000fe20007fe0100 */
[----:B------:R-:W-:Y:S01]  /*0660*/  IMAD.HI R15, R15, 0x5710db3c, R4 ;  /* 0x5710db3c0f0f7827 */ /* 0x000fe200078e0204 */
[----:B------:R-:W5:Y:S01]  /*0670*/  LDG.E.CONSTANT R13, desc[UR8][R8.64+-0x500000] ;  /* 0xb0000008080d7981 */ /* 0x000f62000c1e9900 */
[----:B0-----:R-:W-:-:S03]  /*0680*/  VIMNMX R22, PT, PT, R16, -0x80, !PT ;  /* 0xffffff8010167848 */ /* 0x001fc60007fe0100 */
[----:B------:R-:W5:Y:S04]  /*0690*/  LDG.E.CONSTANT R16, desc[UR8][R8.64+-0x700000] ;  /* 0x9000000808107981 */ /* 0x000f68000c1e9900 */
[----:B-1----:R-:W5:Y:S01]  /*06a0*/  LDG.E.CONSTANT R20, desc[UR8][R8.64+-0x600000] ;  /* 0xa000000808147981 */ /* 0x002f62000c1e9900 */
[----:B------:R-:W-:Y:S01]  /*06b0*/  IMAD.HI R17, R17, 0x5710db3c, R4 ;  /* 0x5710db3c11117827 */ /* 0x000fe200078e0204 */
[----:B------:R-:W-:-:S03]  /*06c0*/  SHF.R.S32.HI R15, RZ, 0x16, R15 ;  /* 0x00000016ff0f7819 */ /* 0x000fc6000001140f */
[----:B------:R-:W-:Y:S01]  /*06d0*/  IMAD.HI R19, R19, 0x5710db3c, R4 ;  /* 0x5710db3c13137827 */ /* 0x000fe200078e0204 */
[----:B------:R-:W-:Y:S02]  /*06e0*/  SHF.R.S32.HI R17, RZ, 0x16, R17 ;  /* 0x00000016ff117819 */ /* 0x000fe40000011411 */
[----:B------:R-:W-:Y:S02]  /*06f0*/  VIMNMX R15, PT, PT, R15, 0x7f, PT ;  /* 0x0000007f0f0f7848 */ /* 0x000fe40003fe0100 */
[----:B------:R-:W-:Y:S02]  /*0700*/  SHF.R.S32.HI R19, RZ, 0x16, R19 ;  /* 0x00000016ff137819 */ /* 0x000fe40000011413 */
[----:B------:R-:W-:Y:S02]  /*0710*/  VIMNMX R24, PT, PT, R24, -0x80, !PT ;  /* 0xffffff8018187848 */ /* 0x000fe40007fe0100 */
[----:B------:R-:W-:Y:S02]  /*0720*/  VIMNMX R17, PT, PT, R17, 0x7f, PT ;  /* 0x0000007f11117848 */ /* 0x000fe40003fe0100 */
[----:B------:R-:W-:Y:S01]  /*0730*/  VIMNMX R19, PT, PT, R19, 0x7f, PT ;  /* 0x0000007f13137848 */ /* 0x000fe20003fe0100 */
[----:B------:R0:W-:Y:S04]  /*0740*/  STG.E.U8 desc[UR8][R6.64+0x440000], R18 ;  /* 0x4400001206007986 */ /* 0x0001e8000c101108 */
[----:B------:R1:W-:Y:S04]  /*0750*/  STG.E.U8 desc[UR8][R6.64+0x480000], R22 ;  /* 0x4800001606007986 */ /* 0x0003e8000c101108 */
[----:B------:R1:W-:Y:S01]  /*0760*/  STG.E.U8 desc[UR8][R6.64+0x4c0000], R24 ;  /* 0x4c00001806007986 */ /* 0x0003e2000c101108 */
[----:B0-----:R-:W-:-:S03]  /*0770*/  VIMNMX R18, PT, PT, R15, -0x80, !PT ;  /* 0xffffff800f127848 */ /* 0x001fc60007fe0100 */
[----:B------:R-:W5:Y:S01]  /*0780*/  LDG.E.CONSTANT R15, desc[UR8][R8.64+-0x400000] ;  /* 0xc0000008080f7981 */ /* 0x000f62000c1e9900 */
[----:B-1----:R-:W-:-:S03]  /*0790*/  VIMNMX R22, PT, PT, R17, -0x80, !PT ;  /* 0xffffff8011167848 */ /* 0x002fc60007fe0100 */
[----:B------:R-:W5:Y:S01]  /*07a0*/  LDG.E.CONSTANT R17, desc[UR8][R8.64+-0x300000] ;  /* 0xd000000808117981 */ /* 0x000f62000c1e9900 */
[----:B------:R-:W-:-:S03]  /*07b0*/  VIMNMX R24, PT, PT, R19, -0x80, !PT ;  /* 0xffffff8013187848 */ /* 0x000fc60007fe0100 */
[----:B------:R-:W5:Y:S04]  /*07c0*/  LDG.E.CONSTANT R19, desc[UR8][R8.64+-0x200000] ;  /* 0xe000000808137981 */ /* 0x000f68000c1e9900 */
[----:B------:R-:W-:Y:S04]  /*07d0*/  STG.E.U8 desc[UR8][R6.64+0x580000], R24 ;  /* 0x5800001806007986 */ /* 0x000fe8000c101108 */
[----:B------:R-:W-:Y:S04]  /*07e0*/  STG.E.U8 desc[UR8][R6.64+0x540000], R22 ;  /* 0x5400001606007986 */ /* 0x000fe8000c101108 */
[----:B------:R0:W-:Y:S04]  /*07f0*/  STG.E.U8 desc[UR8][R6.64+0x500000], R18 ;  /* 0x5000001206007986 */ /* 0x0001e8000c101108 */
[----:B0-----:R-:W5:Y:S01]  /*0800*/  LDG.E.CONSTANT R18, desc[UR8][R8.64] ;  /* 0x0000000808127981 */ /* 0x001f62000c1e9900 */
[----:B--2---:R-:W-:-:S05]  /*0810*/  IMAD.HI R10, R10, 0x5710db3c, R4 ;  /* 0x5710db3c0a0a7827 */ /* 0x004fca00078e0204 */
[----:B------:R-:W-:-:S04]  /*0820*/  SHF.R.S32.HI R10, RZ, 0x16, R10 ;  /* 0x00000016ff0a7819 */ /* 0x000fc8000001140a */
[----:B------:R-:W-:-:S04]  /*0830*/  VIMNMX R10, PT, PT, R10, 0x7f, PT ;  /* 0x0000007f0a0a7848 */ /* 0x000fc80003fe0100 */
[----:B------:R-:W-:Y:S01]  /*0840*/  VIMNMX R26, PT, PT, R10, -0x80, !PT ;  /* 0xffffff800a1a7848 */ /* 0x000fe20007fe0100 */
[----:B---3--:R-:W-:-:S04]  /*0850*/  IMAD.HI R12, R12, 0x5710db3c, R4 ;  /* 0x5710db3c0c0c7827 */ /* 0x008fc800078e0204 */
[----:B----4-:R-:W-:Y:S01]  /*0860*/  IMAD.HI R14, R14, 0x5710db3c, R4 ;  /* 0x5710db3c0e0e7827 */ /* 0x010fe200078e0204 */
[----:B------:R-:W-:-:S04]  /*0870*/  SHF.R.S32.HI R10, RZ, 0x16, R12 ;  /* 0x00000016ff0a7819 */ /* 0x000fc8000001140c */
[----:B------:R-:W-:Y:S02]  /*0880*/  SHF.R.S32.HI R12, RZ, 0x16, R14 ;  /* 0x00000016ff0c7819 */ /* 0x000fe4000001140e */
[----:B------:R-:W-:Y:S01]  /*0890*/  VIMNMX R10, PT, PT, R10, 0x7f, PT ;  /* 0x0000007f0a0a7848 */ /* 0x000fe20003fe0100 */
[----:B------:R-:W2:Y:S01]  /*08a0*/  LDG.E.CONSTANT R14, desc[UR8][R8.64+-0x100000] ;  /* 0xf0000008080e7981 */ /* 0x000ea2000c1e9900 */
[----:B------:R-:W-:-:S04]  /*08b0*/  VIMNMX R12, PT, PT, R12, 0x7f, PT ;  /* 0x0000007f0c0c7848 */ /* 0x000fc80003fe0100 */
[----:B------:R-:W-:-:S05]  /*08c0*/  VIMNMX R12, PT, PT, R12, -0x80, !PT ;  /* 0xffffff800c0c7848 */ /* 0x000fca0007fe0100 */
[----:B------:R0:W-:Y:S01]  /*08d0*/  STG.E.U8 desc[UR8][R6.64+0x40000], R12 ;  /* 0x0400000c06007986 */ /* 0x0001e2000c101108 */
[----:B-----5:R-:W-:Y:S01]  /*08e0*/  IMAD.HI R23, R23, 0x5710db3c, R4 ;  /* 0x5710db3c17177827 */ /* 0x020fe200078e0204 */
[----:B------:R-:W-:-:S04]  /*08f0*/  VIMNMX R10, PT, PT, R10, -0x80, !PT ;  /* 0xffffff800a0a7848 */ /* 0x000fc80007fe0100 */
[----:B------:R-:W-:Y:S01]  /*0900*/  SHF.R.S32.HI R24, RZ, 0x16, R23 ;  /* 0x00000016ff187819 */ /* 0x000fe20000011417 */
[----:B------:R-:W-:-:S04]  /*0910*/  IMAD.HI R0, R0, 0x5710db3c, R4 ;  /* 0x5710db3c00007827 */ /* 0x000fc800078e0204 */
[----:B0-----:R-:W-:Y:S01]  /*0920*/  IMAD.HI R12, R21, 0x5710db3c, R4 ;  /* 0x5710db3c150c7827 */ /* 0x001fe200078e0204 */
[----:B------:R-:W-:Y:S01]  /*0930*/  SHF.R.S32.HI R23, RZ, 0x16, R0 ;  /* 0x00000016ff177819 */ /* 0x000fe20000011400 */
[----:B------:R0:W-:Y:S01]  /*0940*/  STG.E.U8 desc[UR8][R6.64], R10 ;  /* 0x0000000a06007986 */ /* 0x0001e2000c101108 */
[----:B------:R-:W-:Y:S02]  /*0950*/  VIMNMX R0, PT, PT, R24, 0x7f, PT ;  /* 0x0000007f18007848 */ /* 0x000fe40003fe0100 */
[----:B------:R-:W-:Y:S01]  /*0960*/  SHF.R.S32.HI R24, RZ, 0x16, R12 ;  /* 0x00000016ff187819 */ /* 0x000fe2000001140c */
[--C-:B------:R-:W-:Y:S01]  /*0970*/  IMAD.HI R25, R25, 0x5710db3c, R4.reuse ;  /* 0x5710db3c19197827 */ /* 0x100fe200078e0204 */
[----:B------:R-:W-:Y:S01]  /*0980*/  VIMNMX R0, PT, PT, R0, -0x80, !PT ;  /* 0xffffff8000007848 */ /* 0x000fe20007fe0100 */
[----:B------:R-:W3:Y:S01]  /*0990*/  LDG.E.CONSTANT R21, desc[UR8][R8.64+0x100000] ;  /* 0x1000000808157981 */ /* 0x000ee2000c1e9900 */
[----:B0-----:R-:W-:Y:S01]  /*09a0*/  VIMNMX R10, PT, PT, R23, 0x7f, PT ;  /* 0x0000007f170a7848 */ /* 0x001fe20003fe0100 */
[----:B------:R-:W-:-:S03]  /*09b0*/  IMAD.HI R12, R11, 0x5710db3c, R4 ;  /* 0x5710db3c0b0c7827 */ /* 0x000fc600078e0204 */
[----:B------:R-:W-:Y:S01]  /*09c0*/  VIMNMX R10, PT, PT, R10, -0x80, !PT ;  /* 0xffffff800a0a7848 */ /* 0x000fe20007fe0100 */
[----:B------:R0:W-:Y:S01]  /*09d0*/  STG.E.U8 desc[UR8][R6.64+0x80000], R0 ;  /* 0x0800000006007986 */ /* 0x0001e2000c101108 */
[----:B------:R-:W-:Y:S02]  /*09e0*/  SHF.R.S32.HI R12, RZ, 0x16, R12 ;  /* 0x00000016ff0c7819 */ /* 0x000fe4000001140c */
[----:B------:R-:W-:Y:S01]  /*09f0*/  SHF.R.S32.HI R22, RZ, 0x16, R25 ;  /* 0x00000016ff167819 */ /* 0x000fe20000011419 */
[----:B------:R1:W-:Y:S03]  /*0a00*/  STG.E.U8 desc[UR8][R6.64+0x100000], R10 ;  /* 0x1000000a06007986 */ /* 0x0003e6000c101108 */
[----:B------:R-:W-:Y:S01]  /*0a10*/  VIMNMX R22, PT, PT, R22, 0x7f, PT ;  /* 0x0000007f16167848 */ /* 0x000fe20003fe0100 */
[----:B------:R-:W4:Y:S01]  /*0a20*/  LDG.E.CONSTANT R23, desc[UR8][R8.64+0x200000] ;  /* 0x2000000808177981 */ /* 0x000f22000c1e9900 */
[----:B0-----:R-:W-:-:S02]  /*0a30*/  VIMNMX R0, PT, PT, R12, 0x7f, PT ;  /* 0x0000007f0c007848 */ /* 0x001fc40003fe0100 */
[----:B------:R-:W-:Y:S01]  /*0a40*/  VIMNMX R22, PT, PT, R22, -0x80, !PT ;  /* 0xffffff8016167848 */ /* 0x000fe20007fe0100 */
[----:B------:R-:W5:Y:S01]  /*0a50*/  LDG.E.CONSTANT R25, desc[UR8][R8.64+0x300000] ;  /* 0x3000000808197981 */ /* 0x000f62000c1e9900 */
[----:B-1----:R-:W-:Y:S02]  /*0a60*/  VIMNMX R10, PT, PT, R0, -0x80, !PT ;  /* 0xffffff80000a7848 */ /* 0x002fe40007fe0100 */
[----:B------:R-:W-:Y:S01]  /*0a70*/  VIMNMX R11, PT, PT, R24, 0x7f, PT ;  /* 0x0000007f180b7848 */ /* 0x000fe20003fe0100 */
[----:B------:R0:W-:Y:S01]  /*0a80*/  STG.E.U8 desc[UR8][R6.64+0xc0000], R22 ;  /* 0x0c00001606007986 */ /* 0x0001e2000c101108 */
[----:B------:R-:W-:-:S04]  /*0a90*/  IMAD.HI R29, R29, 0x5710db3c, R4 ;  /* 0x5710db3c1d1d7827 */ /* 0x000fc800078e0204 */
[----:B------:R-:W-:Y:S01]  /*0aa0*/  IMAD.HI R0, R27, 0x5710db3c, R4 ;  /* 0x5710db3c1b007827 */ /* 0x000fe200078e0204 */
[----:B------:R-:W-:Y:S01]  /*0ab0*/  VIMNMX R11, PT, PT, R11, -0x80, !PT ;  /* 0xffffff800b0b7848 */ /* 0x000fe20007fe0100 */
[----:B------:R1:W-:Y:S03]  /*0ac0*/  STG.E.U8 desc[UR8][R6.64+0x180000], R10 ;  /* 0x1800000a06007986 */ /* 0x0003e6000c101108 */
[----:B------:R-:W-:Y:S02]  /*0ad0*/  SHF.R.S32.HI R12, RZ, 0x16, R0 ;  /* 0x00000016ff0c7819 */ /* 0x000fe40000011400 */
[----:B0-----:R-:W-:Y:S01]  /*0ae0*/  SHF.R.S32.HI R22, RZ, 0x16, R29 ;  /* 0x00000016ff167819 */ /* 0x001fe2000001141d */
[----:B------:R0:W-:Y:S01]  /*0af0*/  STG.E.U8 desc[UR8][R6.64+0x140000], R11 ;  /* 0x1400000b06007986 */ /* 0x0001e2000c101108 */
[----:B------:R-:W-:-:S03]  /*0b00*/  VIMNMX R12, PT, PT, R12, 0x7f, PT ;  /* 0x0000007f0c0c7848 */ /* 0x000fc60003fe0100 */
[----:B------:R-:W5:Y:S01]  /*0b10*/  LDG.E.CONSTANT R29, desc[UR8][R8.64+0x500000] ;  /* 0x50000008081d7981 */ /* 0x000f62000c1e9900 */
[----:B-1----:R-:W-:-:S03]  /*0b20*/  IADD3 R10, P0, PT, R2, 0x3000000, RZ ;  /* 0x03000000020a7810 */ /* 0x002fc60007f1e0ff */
[----:B------:R1:W-:Y:S04]  /*0b30*/  STG.E.U8 desc[UR8][R6.64+0x5c0000], R26 ;  /* 0x5c00001a06007986 */ /* 0x0003e8000c101108 */
[----:B------:R-:W5:Y:S01]  /*0b40*/  LDG.E.CONSTANT R27, desc[UR8][R8.64+0x400000] ;  /* 0x40000008081b7981 */ /* 0x000f62000c1e9900 */
[----:B0-----:R-:W-:Y:S02]  /*0b50*/  VIMNMX R11, PT, PT, R22, 0x7f, PT ;  /* 0x0000007f160b7848 */ /* 0x001fe40003fe0100 */
[----:B------:R-:W-:Y:S01]  /*0b60*/  VIMNMX R22, PT, PT, R12, -0x80, !PT ;  /* 0xffffff800c167848 */ /* 0x000fe20007fe0100 */
[--C-:B------:R-:W-:Y:S01]  /*0b70*/  IMAD.HI R20, R20, 0x5710db3c, R4.reuse ;  /* 0x5710db3c14147827 */ /* 0x100fe200078e0204 */
[----:B------:R-:W5:Y:S03]  /*0b80*/  LDG.E.CONSTANT R12, desc[UR8][R8.64+0x700000] ;  /* 0x70000008080c7981 */ /* 0x000f66000c1e9900 */
[----:B-1----:R-:W-:Y:S01]  /*0b90*/  IMAD.HI R26, R16, 0x5710db3c, R4 ;  /* 0x5710db3c101a7827 */ /* 0x002fe200078e0204 */
[----:B------:R0:W5:Y:S01]  /*0ba0*/  LDG.E.CONSTANT R0, desc[UR8][R8.64+0x600000] ;  /* 0x6000000808007981 */ /* 0x000162000c1e9900 */
[----:B------:R-:W-:-:S02]  /*0bb0*/  VIMNMX R24, PT, PT, R11, -0x80, !PT ;  /* 0xffffff800b187848 */ /* 0x000fc40007fe0100 */
[----:B------:R-:W-:Y:S01]  /*0bc0*/  IMAD.HI R13, R13, 0x5710db3c, R4 ;  /* 0x5710db3c0d0d7827 */ /* 0x000fe200078e0204 */
[----:B------:R-:W-:-:S03]  /*0bd0*/  SHF.R.S32.HI R26, RZ, 0x16, R26 ;  /* 0x00000016ff1a7819 */ /* 0x000fc6000001141a */
[----:B------:R-:W-:Y:S01]  /*0be0*/  IMAD.X R11, RZ, RZ, R3, P0 ;  /* 0x000000ffff0b7224 */ /* 0x000fe200000e0603 */
[----:B------:R-:W-:Y:S01]  /*0bf0*/  SHF.R.S32.HI R20, RZ, 0x16, R20 ;  /* 0x00000016ff147819 */ /* 0x000fe20000011414 */
[----:B------:R1:W-:Y:S03]  /*0c00*/  STG.E.U8 desc[UR8][R6.64+0x1c0000], R22 ;  /* 0x1c00001606007986 */ /* 0x0003e6000c101108 */
[----:B------:R-:W-:Y:S01]  /*0c10*/  VIMNMX R20, PT, PT, R20, 0x7f, PT ;  /* 0x0000007f14147848 */ /* 0x000fe20003fe0100 */
[----:B------:R-:W5:Y:S01]  /*0c20*/  LDG.E.CONSTANT R16, desc[UR8][R10.64+-0x800000] ;  /* 0x800000080a107981 */ /* 0x000f62000c1e9900 */
[----:B-1----:R-:W-:Y:S02]  /*0c30*/  SHF.R.S32.HI R22, RZ, 0x16, R13 ;  /* 0x00000016ff167819 */ /* 0x002fe4000001140d */
[----:B------:R-:W-:Y:S02]  /*0c40*/  VIMNMX R13, PT, PT, R26, 0x7f, PT ;  /* 0x0000007f1a0d7848 */ /* 0x000fe40003fe0100 */
[----:B------:R-:W-:-:S02]  /*0c50*/  VIMNMX R22, PT, PT, R22, 0x7f, PT ;  /* 0x0000007f16167848 */ /* 0x000fc40003fe0100 */
[----:B0-----:R-:W-:Y:S02]  /*0c60*/  VIMNMX R9, PT, PT, R13, -0x80, !PT ;  /* 0xffffff800d097848 */ /* 0x001fe40007fe0100 */
[----:B------:R-:W-:Y:S01]  /*0c70*/  VIMNMX R8, PT, PT, R20, -0x80, !PT ;  /* 0xffffff8014087848 */ /* 0x000fe20007fe0100 */
[----:B------:R-:W5:Y:S01]  /*0c80*/  LDG.E.CONSTANT R13, desc[UR8][R10.64+-0x700000] ;  /* 0x900000080a0d7981 */ /* 0x000f62000c1e9900 */
[----:B------:R-:W-:-:S03]  /*0c90*/  IMAD.HI R15, R15, 0x5710db3c, R4 ;  /* 0x5710db3c0f0f7827 */ /* 0x000fc600078e0204 */
[----:B------:R-:W5:Y:S01]  /*0ca0*/  LDG.E.CONSTANT R20, desc[UR8][R10.64+-0x600000] ;  /* 0xa00000080a147981 */ /* 0x000f62000c1e9900 */
[----:B------:R-:W-:-:S03]  /*0cb0*/  IMAD.HI R17, R17, 0x5710db3c, R4 ;  /* 0x5710db3c11117827 */ /* 0x000fc600078e0204 */
[----:B------:R0:W-:Y:S01]  /*0cc0*/  STG.E.U8 desc[UR8][R6.64+0x600000], R24 ;  /* 0x6000001806007986 */ /* 0x0001e2000c101108 */
[----:B------:R-:W-:Y:S01]  /*0cd0*/  IMAD.HI R19, R19, 0x5710db3c, R4 ;  /* 0x5710db3c13137827 */ /* 0x000fe200078e0204 */
[----:B------:R-:W-:Y:S02]  /*0ce0*/  SHF.R.S32.HI R26, RZ, 0x16, R15 ;  /* 0x00000016ff1a7819 */ /* 0x000fe4000001140f */
[----:B------:R-:W-:Y:S02]  /*0cf0*/  SHF.R.S32.HI R15, RZ, 0x16, R17 ;  /* 0x00000016ff0f7819 */ /* 0x000fe40000011411 */
[----:B0-----:R-:W-:Y:S02]  /*0d00*/  VIMNMX R24, PT, PT, R22, -0x80, !PT ;  /* 0xffffff8016187848 */ /* 0x001fe40007fe0100 */
[----:B------:R-:W5:Y:S01]  /*0d10*/  LDG.E.CONSTANT R22, desc[UR8][R10.64+-0x500000] ;  /* 0xb00000080a167981 */ /* 0x000f62000c1e9900 */
[----:B------:R-:W-:Y:S02]  /*0d20*/  SHF.R.S32.HI R17, RZ, 0x16, R19 ;  /* 0x00000016ff117819 */ /* 0x000fe40000011413 */
[----:B------:R-:W-:Y:S01]  /*0d30*/  VIMNMX R15, PT, PT, R15, 0x7f, PT ;  /* 0x0000007f0f0f7848 */ /* 0x000fe20003fe0100 */
[----:B------:R0:W-:Y:S01]  /*0d40*/  STG.E.U8 desc[UR8][R6.64+0x680000], R8 ;  /* 0x6800000806007986 */ /* 0x0001e2000c101108 */
[----:B------:R-:W-:-:S03]  /*0d50*/  VIMNMX R17, PT, PT, R17, 0x7f, PT ;  /* 0x0000007f11117848 */ /* 0x000fc60003fe0100 */
[----:B------:R1:W-:Y:S04]  /*0d60*/  STG.E.U8 desc[UR8][R6.64+0x6c0000], R24 ;  /* 0x6c00001806007986 */ /* 0x0003e8000c101108 */
[----:B------:R-:W5:Y:S01]  /*0d70*/  LDG.E.CONSTANT R19, desc[UR8][R10.64+-0x200000] ;  /* 0xe00000080a137981 */ /* 0x000f62000c1e9900 */
[----:B0-----:R-:W-:-:S03]  /*0d80*/  VIMNMX R8, PT, PT, R26, 0x7f, PT ;  /* 0x0000007f1a087848 */ /* 0x001fc60003fe0100 */
[----:B------:R0:W-:Y:S01]  /*0d90*/  STG.E.U8 desc[UR8][R6.64+0x640000], R9 ;  /* 0x6400000906007986 */ /* 0x0001e2000c101108 */
[----:B-1----:R-:W-:-:S03]  /*0da0*/  VIMNMX R24, PT, PT, R17, -0x80, !PT ;  /* 0xffffff8011187848 */ /* 0x002fc60007fe0100 */
[----:B------:R-:W5:Y:S01]  /*0db0*/  LDG.E.CONSTANT R17, desc[UR8][R10.64+-0x300000] ;  /* 0xd00000080a117981 */ /* 0x000f62000c1e9900 */
[----:B0-----:R-:W-:Y:S02]  /*0dc0*/  VIMNMX R9, PT, PT, R8, -0x80, !PT ;  /* 0xffffff8008097848 */ /* 0x001fe40007fe0100 */
[----:B------:R-:W-:Y:S02]  /*0dd0*/  VIMNMX R8, PT, PT, R15, -0x80, !PT ;  /* 0xffffff800f087848 */ /* 0x000fe40007fe0100 */
[----:B------:R-:W5:Y:S01]  /*0de0*/  LDG.E.CONSTANT R15, desc[UR8][R10.64+-0x400000] ;  /* 0xc00000080a0f7981 */ /* 0x000f62000c1e9900 */
[----:B------:R-:W-:-:S03]  /*0df0*/  IMAD.HI R18, R18, 0x5710db3c, R4 ;  /* 0x5710db3c12127827 */ /* 0x000fc600078e0204 */
[----:B------:R-:W-:Y:S02]  /*0e00*/  STG.E.U8 desc[UR8][R6.64+0x780000], R24 ;  /* 0x7800001806007986 */ /* 0x000fe4000c101108 */
[----:B------:R-:W-:Y:S02]  /*0e10*/  SHF.R.S32.HI R18, RZ, 0x16, R18 ;  /* 0x00000016ff127819 */ /* 0x000fe40000011412 */
[----:B------:R0:W-:Y:S02]  /*0e20*/  STG.E.U8 desc[UR8][R6.64+0x740000], R8 ;  /* 0x7400000806007986 */ /* 0x0001e4000c101108 */
[----:B------:R-:W-:Y:S02]  /*0e30*/  VIMNMX R18, PT, PT, R18, 0x7f, PT ;  /* 0x0000007f12127848 */ /* 0x000fe40003fe0100 */
[----:B------:R1:W-:Y:S02]  /*0e40*/  STG.E.U8 desc[UR8][R6.64+0x700000], R9 ;  /* 0x7000000906007986 */ /* 0x0003e4000c101108 */
[----:B------:R-:W-:-:S02]  /*0e50*/  VIMNMX R18, PT, PT, R18, -0x80, !PT ;  /* 0xffffff8012127848 */ /* 0x000fc40007fe0100 */
[----:B0-----:R-:W-:-:S05]  /*0e60*/  IADD3 R8, P0, PT, R6, 0x1000000, RZ ;  /* 0x0100000006087810 */ /* 0x001fca0007f1e0ff */
[----:B-1----:R-:W-:Y:S02]  /*0e70*/  IMAD.X R9, RZ, RZ, R7, P0 ;  /* 0x000000ffff097224 */ /* 0x002fe400000e0607 */
[----:B--2---:R-:W-:-:S05]  /*0e80*/  IMAD.HI R14, R14, 0x5710db3c, R4 ;  /* 0x5710db3c0e0e7827 */ /* 0x004fca00078e0204 */
[----:B------:R-:W-:-:S04]  /*0e90*/  SHF.R.S32.HI R14, RZ, 0x16, R14 ;  /* 0x00000016ff0e7819 */ /* 0x000fc8000001140e */
[----:B------:R-:W-:-:S04]  /*0ea0*/  VIMNMX R14, PT, PT, R14, 0x7f, PT ;  /* 0x0000007f0e0e7848 */ /* 0x000fc80003fe0100 */
[----:B------:R-:W-:-:S05]  /*0eb0*/  VIMNMX R14, PT, PT, R14, -0x80, !PT ;  /* 0xffffff800e0e7848 */ /* 0x000fca0007fe0100 */
[----:B------:R0:W-:Y:S04]  /*0ec0*/  STG.E.U8 desc[UR8][R6.64+0x7c0000], R14 ;  /* 0x7c00000e06007986 */ /* 0x0001e8000c101108 */
[----:B------:R1:W-:Y:S01]  /*0ed0*/  STG.E.U8 desc[UR8][R8.64+-0x800000], R18 ;  /* 0x8000001208007986 */ /* 0x0003e2000c101108 */
[----:B---3--:R-:W-:-:S03]  /*0ee0*/  IMAD.HI R24, R21, 0x5710db3c, R4 ;  /* 0x5710db3c15187827 */ /* 0x008fc600078e0204 */
[----:B------:R-:W2:Y:S02]  /*0ef0*/  LDG.E.CONSTANT R21, desc[UR8][R10.64+-0x100000] ;  /* 0xf00000080a157981 */ /* 0x000ea4000c1e9900 */
[----:B0-----:R-:W-:-:S04]  /*0f00*/  SHF.R.S32.HI R14, RZ, 0x16, R24 ;  /* 0x00000016ff0e7819 */ /* 0x001fc80000011418 */
[----:B------:R-:W-:Y:S01]  /*0f10*/  VIMNMX R14, PT, PT, R14, 0x7f, PT ;  /* 0x0000007f0e0e7848 */ /* 0x000fe20003fe0100 */
[----:B----4-:R-:W-:-:S04]  /*0f20*/  IMAD.HI R23, R23, 0x5710db3c, R4 ;  /* 0x5710db3c17177827 */ /* 0x010fc800078e0204 */
[----:B-----5:R-:W-:Y:S01]  /*0f30*/  IMAD.HI R25, R25, 0x5710db3c, R4 ;  /* 0x5710db3c19197827 */ /* 0x020fe200078e0204 */
[----:B------:R-:W-:-:S04]  /*0f40*/  SHF.R.S32.HI R23, RZ, 0x16, R23 ;  /* 0x00000016ff177819 */ /* 0x000fc80000011417 */
[----:B------:R-:W-:Y:S02]  /*0f50*/  SHF.R.S32.HI R25, RZ, 0x16, R25 ;  /* 0x00000016ff197819 */ /* 0x000fe40000011419 */
[----:B------:R-:W-:Y:S02]  /*0f60*/  VIMNMX R24, PT, PT, R23, 0x7f, PT ;  /* 0x0000007f17187848 */ /* 0x000fe40003fe0100 */
[----:B------:R-:W-:Y:S01]  /*0f70*/  VIMNMX R25, PT, PT, R25, 0x7f, PT ;  /* 0x0000007f19197848 */ /* 0x000fe20003fe0100 */
[----:B------:R-:W3:Y:S01]  /*0f80*/  LDG.E.CONSTANT R23, desc[UR8][R10.64] ;  /* 0x000000080a177981 */ /* 0x000ee2000c1e9900 */
[----:B------:R-:W-:Y:S02]  /*0f90*/  VIMNMX R14, PT, PT, R14, -0x80, !PT ;  /* 0xffffff800e0e7848 */ /* 0x000fe40007fe0100 */
[----:B------:R-:W-:Y:S02]  /*0fa0*/  VIMNMX R24, PT, PT, R24, -0x80, !PT ;  /* 0xffffff8018187848 */ /* 0x000fe40007fe0100 */
[----:B-1----:R-:W-:Y:S01]  /*0fb0*/  VIMNMX R18, PT, PT, R25, -0x80, !PT ;  /* 0xffffff8019127848 */ /* 0x002fe20007fe0100 */
[----:B------:R0:W-:Y:S04]  /*0fc0*/  STG.E.U8 desc[UR8][R8.64+-0x7c0000], R14 ;  /* 0x8400000e08007986 */ /* 0x0001e8000c101108 */
[----:B------:R-:W4:Y:S01]  /*0fd0*/  LDG.E.CONSTANT R25, desc[UR8][R10.64+0x100000] ;  /* 0x100000080a197981 */ /* 0x000f22000c1e9900 */
[----:B------:R-:W-:-:S05]  /*0fe0*/  IMAD.HI R29, R29, 0x5710db3c, R4 ;  /* 0x5710db3c1d1d7827 */ /* 0x000fca00078e0204 */
[----:B------:R-:W-:Y:S01]  /*0ff0*/  SHF.R.S32.HI R29, RZ, 0x16, R29 ;  /* 0x00000016ff1d7819 */ /* 0x000fe2000001141d */
[----:B------:R-:W-:-:S03]  /*1000*/  IMAD.HI R26, R27, 0x5710db3c, R4 ;  /* 0x5710db3c1b1a7827 */ /* 0x000fc600078e0204 */
[----:B0-----:R-:W-:Y:S01]  /*1010*/  VIMNMX R14, PT, PT, R29, 0x7f, PT ;  /* 0x0000007f1d0e7848 */ /* 0x001fe20003fe0100 */
[----:B------:R-:W-:Y:S01]  /*1020*/  IMAD.HI R12, R12, 0x5710db3c, R4 ;  /* 0x5710db3c0c0c7827 */ /* 0x000fe200078e0204 */
[----:B------:R-:W-:-:S03]  /*1030*/  SHF.R.S32.HI R28, RZ, 0x16, R26 ;  /* 0x00000016ff1c7819 */ /* 0x000fc6000001141a */
[----:B------:R-:W-:Y:S01]  /*1040*/  IMAD.HI R0, R0, 0x5710db3c, R4 ;  /* 0x5710db3c00007827 */ /* 0x000fe200078e0204 */
[----:B------:R-:W-:Y:S01]  /*1050*/  SHF.R.S32.HI R12, RZ, 0x16, R12 ;  /* 0x00000016ff0c7819 */ /* 0x000fe2000001140c */
[----:B------:R0:W-:Y:S03]  /*1060*/  STG.E.U8 desc[UR8][R8.64+-0x780000], R24 ;  /* 0x8800001808007986 */ /* 0x0001e6000c101108 */
[----:B------:R-:W-:Y:S01]  /*1070*/  SHF.R.S32.HI R26, RZ, 0x16, R0 ;  /* 0x00000016ff1a7819 */ /* 0x000fe20000011400 */
[----:B------:R-:W5:Y:S01]  /*1080*/  LDG.E.CONSTANT R27, desc[UR8][R10.64+0x200000] ;  /* 0x200000080a1b7981 */ /* 0x000f62000c1e9900 */
[----:B------:R-:W-:Y:S02]  /*1090*/  VIMNMX R0, PT, PT, R28, 0x7f, PT ;  /* 0x0000007f1c007848 */ /* 0x000fe40003fe0100 */
[----:B------:R-:W-:Y:S01]  /*10a0*/  VIMNMX R12, PT, PT, R12, 0x7f, PT ;  /* 0x0000007f0c0c7848 */ /* 0x000fe20003fe0100 */
[----:B------:R1:W-:Y:S01]  /*10b0*/  STG.E.U8 desc[UR8][R8.64+-0x740000], R18 ;  /* 0x8c00001208007986 */ /* 0x0003e2000c101108 */
[----:B------:R-:W-:Y:S01]  /*10c0*/  IMAD.HI R16, R16, 0x5710db3c, R4 ;  /* 0x5710db3c10107827 */ /* 0x000fe200078e0204 */
[----:B0-----:R-:W-:-:S02]  /*10d0*/  VIMNMX R24, PT, PT, R14, -0x80, !PT ;  /* 0xffffff800e187848 */ /* 0x001fc40007fe0100 */
[----:B------:R-:W5:Y:S01]  /*10e0*/  LDG.E.CONSTANT R29, desc[UR8][R10.64+0x300000] ;  /* 0x300000080a1d7981 */ /* 0x000f62000c1e9900 */
[----:B------:R-:W-:Y:S02]  /*10f0*/  VIMNMX R26, PT, PT, R26, 0x7f, PT ;  /* 0x0000007f1a1a7848 */ /* 0x000fe40003fe0100 */
[----:B------:R-:W-:Y:S01]  /*1100*/  SHF.R.S32.HI R16, RZ, 0x16, R16 ;  /* 0x00000016ff107819 */ /* 0x000fe20000011410 */
[----:B------:R0:W-:Y:S01]  /*1110*/  STG.E.U8 desc[UR8][R8.64+-0x6c0000], R24 ;  /* 0x9400001808007986 */ /* 0x0001e2000c101108 */
[----:B-1----:R-:W-:-:S03]  /*1120*/  VIMNMX R18, PT, PT, R0, -0x80, !PT ;  /* 0xffffff8000127848 */ /* 0x002fc60007fe0100 */
[----:B------:R-:W5:Y:S01]  /*1130*/  LDG.E.CONSTANT R14, desc[UR8][R10.64+0x500000] ;  /* 0x500000080a0e7981 */ /* 0x000f62000c1e9900 */
[----:B------:R-:W-:-:S03]  /*1140*/  VIMNMX R26, PT, PT, R26, -0x80, !PT ;  /* 0xffffff801a1a7848 */ /* 0x000fc60007fe0100 */
[----:B------:R-:W5:Y:S01]  /*1150*/  LDG.E.CONSTANT R0, desc[UR8][R10.64+0x400000] ;  /* 0x400000080a007981 */ /* 0x000f62000c1e9900 */
[--C-:B------:R-:W-:Y:S01]  /*1160*/  IMAD.HI R28, R13, 0x5710db3c, R4.reuse ;  /* 0x5710db3c0d1c7827 */ /* 0x100fe200078e0204 */
[----:B0-----:R-:W-:Y:S02]  /*1170*/  VIMNMX R24, PT, PT, R12, -0x80, !PT ;  /* 0xffffff800c187848 */ /* 0x001fe40007fe0100 */
[----:B------:R0:W-:Y:S01]  /*1180*/  STG.E.U8 desc[UR8][R8.64+-0x700000], R18 ;  /* 0x9000001208007986 */ /* 0x0001e2000c101108 */
[----:B------:R-:W-:-:S03]  /*1190*/  IMAD.HI R20, R20, 0x5710db3c, R4 ;  /* 0x5710db3c14147827 */ /* 0x000fc600078e0204 */
[----:B------:R1:W-:Y:S01]  /*11a0*/  STG.E.U8 desc[UR8][R8.64+-0x640000], R24 ;  /* 0x9c00001808007986 */ /* 0x0003e2000c101108 */
[----:B------:R-:W-:-:S03]  /*11b0*/  IADD3 R12, P0, PT, R2, 0x4000000, RZ ;  /* 0x04000000020c7810 */ /* 0x000fc60007f1e0ff */
[----:B------:R1:W-:Y:S01]  /*11c0*/  STG.E.U8 desc[UR8][R8.64+-0x680000], R26 ;  /* 0x9800001a08007986 */ /* 0x0003e2000c101108 */
[----:B0-----:R-:W-:-:S03]  /*11d0*/  VIMNMX R18, PT, PT, R16, 0x7f, PT ;  /* 0x0000007f10127848 */ /* 0x001fc60003fe0100 */
[----:B------:R-:W5:Y:S01]  /*11e0*/  LDG.E.CONSTANT R16, desc[UR8][R10.64+0x600000] ;  /* 0x600000080a107981 */ /* 0x000f62000c1e9900 */
[----:B-1----:R-:W-:Y:S02]  /*11f0*/  SHF.R.S32.HI R24, RZ, 0x16, R28 ;  /* 0x00000016ff187819 */ /* 0x002fe4000001141c */
[----:B------:R-:W-:Y:S01]  /*1200*/  SHF.R.S32.HI R28, RZ, 0x16, R20 ;  /* 0x00000016ff1c7819 */ /* 0x000fe20000011414 */
[----:B------:R-:W-:Y:S01]  /*1210*/  IMAD.HI R22, R22, 0x5710db3c, R4 ;  /* 0x5710db3c16167827 */ /* 0x000fe200078e0204 */
[----:B------:R-:W-:Y:S02]  /*1220*/  VIMNMX R26, PT, PT, R18, -0x80, !PT ;  /* 0xffffff80121a7848 */ /* 0x000fe40007fe0100 */
[----:B------:R0:W5:Y:S01]  /*1230*/  LDG.E.CONSTANT R18, desc[UR8][R10.64+0x700000] ;  /* 0x700000080a127981 */ /* 0x000162000c1e9900 */
[----:B------:R-:W-:Y:S01]  /*1240*/  IMAD.X R13, RZ, RZ, R3, P0 ;  /* 0x000000ffff0d7224 */ /* 0x000fe200000e0603 */
[----:B------:R-:W-:Y:S02]  /*1250*/  SHF.R.S32.HI R22, RZ, 0x16, R22 ;  /* 0x00000016ff167819 */ /* 0x000fe40000011416 */
[----:B------:R-:W-:Y:S01]  /*1260*/  VIMNMX R20, PT, PT, R24, 0x7f, PT ;  /* 0x0000007f18147848 */ /* 0x000fe20003fe0100 */
[----:B------:R1:W-:Y:S01]  /*1270*/  STG.E.U8 desc[UR8][R8.64+-0x600000], R26 ;  /* 0xa000001a08007986 */ /* 0x0003e2000c101108 */
[----:B0-----:R-:W-:-:S02]  /*1280*/  VIMNMX R10, PT, PT, R28, 0x7f, PT ;  /* 0x0000007f1c0a7848 */ /* 0x001fc40003fe0100 */
[----:B------:R-:W-:Y:S02]  /*1290*/  VIMNMX R11, PT, PT, R22, 0x7f, PT ;  /* 0x0000007f160b7848 */ /* 0x000fe40003fe0100 */
[----:B------:R-:W-:Y:S01]  /*12a0*/  VIMNMX R24, PT, PT, R20, -0x80, !PT ;  /* 0xffffff8014187848 */ /* 0x000fe20007fe0100 */
[----:B------:R-:W-:Y:S01]  /*12b0*/  IMAD.HI R19, R19, 0x5710db3c, R4 ;  /* 0x5710db3c13137827 */ /* 0x000fe200078e0204 */
[----:B------:R-:W5:Y:S01]  /*12c0*/  LDG.E.CONSTANT R20, desc[UR8][R12.64+-0x700000] ;  /* 0x900000080c147981 */ /* 0x000f62000c1e9900 */
[----:B-1----:R-:W-:-:S03]  /*12d0*/  VIMNMX R26, PT, PT, R10, -0x80, !PT ;  /* 0xffffff800a1a7848 */ /* 0x002fc60007fe0100 */
[----:B------:R-:W5:Y:S01]  /*12e0*/  LDG.E.CONSTANT R10, desc[UR8][R12.64+-0x500000] ;  /* 0xb00000080c0a7981 */ /* 0x000f62000c1e9900 */
[----:B------:R-:W-:Y:S01]  /*12f0*/  VIMNMX R28, PT, PT, R11, -0x80, !PT ;  /* 0xffffff800b1c7848 */ /* 0x000fe20007fe0100 */
[----:B------:R-:W-:Y:S02]  /*1300*/  IMAD.HI R17, R17, 0x5710db3c, R4 ;  /* 0x5710db3c11117827 */ /* 0x000fe400078e0204 */
[----:B------:R-:W5:Y:S01]  /*1310*/  LDG.E.CONSTANT R11, desc[UR8][R12.64+-0x600000] ;  /* 0xa00000080c0b7981 */ /* 0x000f62000c1e9900 */
[----:B------:R-:W-:-:S03]  /*1320*/  SHF.R.S32.HI R19, RZ, 0x16, R19 ;  /* 0x00000016ff137819 */ /* 0x000fc60000011413 */
[----:B------:R-:W5:Y:S01]  /*1330*/  LDG.E.CONSTANT R22, desc[UR8][R12.64+-0x800000] ;  /* 0x800000080c167981 */ /* 0x000f62000c1e9900 */
[----:B------:R-:W-:Y:S01]  /*1340*/  SHF.R.S32.HI R17, RZ, 0x16, R17 ;  /* 0x00000016ff117819 */ /* 0x000fe20000011411 */
[----:B------:R-:W-:Y:S01]  /*1350*/  IMAD.HI R15, R15, 0x5710db3c, R4 ;  /* 0x5710db3c0f0f7827 */ /* 0x000fe200078e0204 */
[----:B------:R-:W-:Y:S02]  /*1360*/  VIMNMX R19, PT, PT, R19, 0x7f, PT ;  /* 0x0000007f13137848 */ /* 0x000fe40003fe0100 */
[----:B------:R-:W-:Y:S02]  /*1370*/  VIMNMX R17, PT, PT, R17, 0x7f, PT ;  /* 0x0000007f11117848 */ /* 0x000fe40003fe0100 */
[----:B------:R-:W-:Y:S01]  /*1380*/  SHF.R.S32.HI R15, RZ, 0x16, R15 ;  /* 0x00000016ff0f7819 */ /* 0x000fe2000001140f */
[----:B------:R0:W-:Y:S03]  /*1390*/  STG.E.U8 desc[UR8][R8.64+-0x540000], R28 ;  /* 0xac00001c08007986 */ /* 0x0001e6000c101108 */
[----:B------:R-:W-:Y:S01]  /*13a0*/  VIMNMX R15, PT, PT, R15, 0x7f, PT ;  /* 0x0000007f0f0f7848 */ /* 0x000fe20003fe0100 */
        /* <DEDUP_REMOVED lines=8> */
[----:B------:R3:W-:Y:S04]  /*1430*/  STG.E.U8 desc[UR8][R8.64+-0x500000], R24 ;  /* 0xb000001808007986 */ /* 0x0007e8000c101108 */
[----:B------:R-:W-:Y:S04]  /*1440*/  STG.E.U8 desc[UR8][R8.64+-0x4c0000], R26 ;  /* 0xb400001a08007986 */ /* 0x000fe8000c101108 */
[----:B------:R-:W-:Y:S01]  /*1450*/  STG.E.U8 desc[UR8][R8.64+-0x480000], R28 ;  /* 0xb800001c08007986 */ /* 0x000fe2000c101108 */
[----:B--2---:R-:W-:-:S05]  /*1460*/  IMAD.HI R21, R21, 0x5710db3c, R4 ;  /* 0x5710db3c15157827 */ /* 0x004fca00078e0204 */
[----:B------:R-:W-:-:S04]  /*1470*/  SHF.R.S32.HI R21, RZ, 0x16, R21 ;  /* 0x00000016ff157819 */ /* 0x000fc80000011415 */
[----:B------:R-:W-:Y:S01]  /*1480*/  VIMNMX R21, PT, PT, R21, 0x7f, PT ;  /* 0x0000007f15157848 */ /* 0x000fe20003fe0100 */
[----:B---3--:R-:W-:-:S03]  /*1490*/  IMAD.HI R24, R23, 0x5710db3c, R4 ;  /* 0x5710db3c17187827 */ /* 0x008fc600078e0204 */
[----:B------:R-:W-:Y:S02]  /*14a0*/  VIMNMX R23, PT, PT, R21, -0x80, !PT ;  /* 0xffffff8015177848 */ /* 0x000fe40007fe0100 */
[----:B------:R-:W-:Y:S01]  /*14b0*/  SHF.R.S32.HI R21, RZ, 0x16, R24 ;  /* 0x00000016ff157819 */ /* 0x000fe20000011418 */
[----:B----4-:R-:W-:-:S05]  /*14c0*/  IMAD.HI R24, R25, 0x5710db3c, R4 ;  /* 0x5710db3c19187827 */ /* 0x010fca00078e0204 */
[----:B------:R-:W-:Y:S02]  /*14d0*/  SHF.R.S32.HI R24, RZ, 0x16, R24 ;  /* 0x00000016ff187819 */ /* 0x000fe40000011418 */
[----:B------:R-:W-:Y:S02]  /*14e0*/  VIMNMX R21, PT, PT, R21, 0x7f, PT ;  /* 0x0000007f15157848 */ /* 0x000fe40003fe0100 */
[----:B------:R-:W-:Y:S01]  /*14f0*/  VIMNMX R24, PT, PT, R24, 0x7f, PT ;  /* 0x0000007f18187848 */ /* 0x000fe20003fe0100 */
[----:B------:R0:W-:Y:S01]  /*1500*/  STG.E.U8 desc[UR8][R8.64+-0x440000], R23 ;  /* 0xbc00001708007986 */ /* 0x0001e2000c101108 */
[----:B------:R-:W-:-:S03]  /*1510*/  VIMNMX R25, PT, PT, R21, -0x80, !PT ;  /* 0xffffff8015197848 */ /* 0x000fc60007fe0100 */
[----:B------:R-:W2:Y:S01]  /*1520*/  LDG.E.CONSTANT R21, desc[UR8][R12.64+-0x100000] ;  /* 0xf00000080c157981 */ /* 0x000ea2000c1e9900 */
[----:B-----5:R-:W-:-:S03]  /*1530*/  IMAD.HI R27, R27, 0x5710db3c, R4 ;  /* 0x5710db3c1b1b7827 */ /* 0x020fc600078e0204 */
[----:B0-----:R-:W3:Y:S02]  /*1540*/  LDG.E.CONSTANT R23, desc[UR8][R12.64] ;  /* 0x000000080c177981 */ /* 0x001ee4000c1e9900 */
[----:B------:R-:W-:Y:S01]  /*1550*/  SHF.R.S32.HI R26, RZ, 0x16, R27 ;  /* 0x00000016ff1a7819 */ /* 0x000fe2000001141b */
[--C-:B------:R-:W-:Y:S01]  /*1560*/  IMAD.HI R29, R29, 0x5710db3c, R4.reuse ;  /* 0x5710db3c1d1d7827 */ /* 0x100fe200078e0204 */
[----:B------:R-:W-:Y:S02]  /*1570*/  VIMNMX R27, PT, PT, R24, -0x80, !PT ;  /* 0xffffff80181b7848 */ /* 0x000fe40007fe0100 */
[----:B------:R-:W-:Y:S01]  /*1580*/  VIMNMX R26, PT, PT, R26, 0x7f, PT ;  /* 0x0000007f1a1a7848 */ /* 0x000fe20003fe0100 */
[----:B------:R-:W-:Y:S01]  /*1590*/  IMAD.HI R14, R14, 0x5710db3c, R4 ;  /* 0x5710db3c0e0e7827 */ /* 0x000fe200078e0204 */
[----:B------:R-:W-:-:S03]  /*15a0*/  SHF.R.S32.HI R29, RZ, 0x16, R29 ;  /* 0x00000016ff1d7819 */ /* 0x000fc6000001141d */
[----:B------:R-:W-:Y:S01]  /*15b0*/  IMAD.HI R0, R0, 0x5710db3c, R4 ;  /* 0x5710db3c00007827 */ /* 0x000fe200078e0204 */
[----:B------:R-:W-:Y:S01]  /*15c0*/  SHF.R.S32.HI R14, RZ, 0x16, R14 ;  /* 0x00000016ff0e7819 */ /* 0x000fe2000001140e */
[----:B------:R0:W-:Y:S01]  /*15d0*/  STG.E.U8 desc[UR8][R8.64+-0x3c0000], R27 ;  /* 0xc400001b08007986 */ /* 0x0001e2000c101108 */
[----:B------:R-:W-:Y:S02]  /*15e0*/  VIMNMX R26, PT, PT, R26, -0x80, !PT ;  /* 0xffffff801a1a7848 */ /* 0x000fe40007fe0100 */
[----:B------:R-:W-:Y:S01]  /*15f0*/  SHF.R.S32.HI R24, RZ, 0x16, R0 ;  /* 0x00000016ff187819 */ /* 0x000fe20000011400 */
[----:B------:R1:W-:Y:S01]  /*1600*/  STG.E.U8 desc[UR8][R8.64+-0x400000], R25 ;  /* 0xc000001908007986 */ /* 0x0003e2000c101108 */
[----:B------:R-:W-:Y:S02]  /*1610*/  VIMNMX R0, PT, PT, R29, 0x7f, PT ;  /* 0x0000007f1d007848 */ /* 0x000fe40003fe0100 */
[----:B------:R-:W-:Y:S01]  /*1620*/  VIMNMX R24, PT, PT, R24, 0x7f, PT ;  /* 0x0000007f18187848 */ /* 0x000fe20003fe0100 */
[----:B------:R4:W-:Y:S01]  /*1630*/  STG.E.U8 desc[UR8][R8.64+-0x380000], R26 ;  /* 0xc800001a08007986 */ /* 0x0009e2000c101108 */
[----:B0-----:R-:W-:-:S03]  /*1640*/  VIMNMX R27, PT, PT, R14, 0x7f, PT ;  /* 0x0000007f0e1b7848 */ /* 0x001fc60003fe0100 */
[----:B------:R-:W5:Y:S01]  /*1650*/  LDG.E.CONSTANT R29, desc[UR8][R12.64+0x400000] ;  /* 0x400000080c1d7981 */ /* 0x000f62000c1e9900 */
[----:B------:R-:W-:-:S03]  /*1660*/  VIMNMX R14, PT, PT, R0, -0x80, !PT ;  /* 0xffffff80000e7848 */ /* 0x000fc60007fe0100 */
[----:B-1----:R-:W5:Y:S01]  /*1670*/  LDG.E.CONSTANT R25, desc[UR8][R12.64+0x100000] ;  /* 0x100000080c197981 */ /* 0x002f62000c1e9900 */
[--C-:B------:R-:W-:Y:S01]  /*1680*/  IMAD.HI R16, R16, 0x5710db3c, R4.reuse ;  /* 0x5710db3c10107827 */ /* 0x100fe200078e0204 */
[----:B----4-:R-:W-:Y:S02]  /*1690*/  VIMNMX R26, PT, PT, R27, -0x80, !PT ;  /* 0xffffff801b1a7848 */ /* 0x010fe40007fe0100 */
[----:B------:R-:W4:Y:S01]  /*16a0*/  LDG.E.CONSTANT R0, desc[UR8][R12.64+0x300000] ;  /* 0x300000080c007981 */ /* 0x000f22000c1e9900 */
[----:B------:R-:W-:Y:S01]  /*16b0*/  VIMNMX R24, PT, PT, R24, -0x80, !PT ;  /* 0xffffff8018187848 */ /* 0x000fe20007fe0100 */
[----:B------:R-:W-:Y:S02]  /*16c0*/  IMAD.HI R18, R18, 0x5710db3c, R4 ;  /* 0x5710db3c12127827 */ /* 0x000fe400078e0204 */
[----:B------:R-:W4:Y:S01]  /*16d0*/  LDG.E.CONSTANT R27, desc[UR8][R12.64+0x200000] ;  /* 0x200000080c1b7981 */ /* 0x000f22000c1e9900 */
[----:B------:R-:W-:-:S03]  /*16e0*/  SHF.R.S32.HI R16, RZ, 0x16, R16 ;  /* 0x00000016ff107819 */ /* 0x000fc60000011410 */
[----:B------:R0:W-:Y:S01]  /*16f0*/  STG.E.U8 desc[UR8][R8.64+-0x340000], R14 ;  /* 0xcc00000e08007986 */ /* 0x0001e2000c101108 */
[----:B------:R-:W-:Y:S02]  /*1700*/  SHF.R.S32.HI R18, RZ, 0x16, R18 ;  /* 0x00000016ff127819 */ /* 0x000fe40000011412 */
[----:B------:R-:W-:Y:S01]  /*1710*/  VIMNMX R16, PT, PT, R16, 0x7f, PT ;  /* 0x0000007f10107848 */ /* 0x000fe20003fe0100 */
[----:B------:R1:W-:Y:S01]  /*1720*/  STG.E.U8 desc[UR8][R8.64+-0x300000], R24 ;  /* 0xd000001808007986 */ /* 0x0003e2000c101108 */
[----:B------:R-:W-:-:S03]  /*1730*/  IMAD.HI R20, R20, 0x5710db3c, R4 ;  /* 0x5710db3c14147827 */ /* 0x000fc600078e0204 */
[----:B0-----:R-:W4:Y:S01]  /*1740*/  LDG.E.CONSTANT R14, desc[UR8][R12.64+0x500000] ;  /* 0x500000080c0e7981 */ /* 0x001f22000c1e9900 */
[--C-:B------:R-:W-:Y:S01]  /*1750*/  IMAD.HI R10, R10, 0x5710db3c, R4.reuse ;  /* 0x5710db3c0a0a7827 */ /* 0x100fe200078e0204 */
[----:B-1----:R-:W-:Y:S02]  /*1760*/  VIMNMX R24, PT, PT, R18, 0x7f, PT ;  /* 0x0000007f12187848 */ /* 0x002fe40003fe0100 */
[----:B------:R0:W-:Y:S01]  /*1770*/  STG.E.U8 desc[UR8][R8.64+-0x2c0000], R26 ;  /* 0xd400001a08007986 */ /* 0x0001e2000c101108 */
[----:B------:R-:W-:Y:S01]  /*1780*/  IMAD.HI R11, R11, 0x5710db3c, R4 ;  /* 0x5710db3c0b0b7827 */ /* 0x000fe200078e0204 */
[----:B------:R-:W-:Y:S02]  /*1790*/  SHF.R.S32.HI R10, RZ, 0x16, R10 ;  /* 0x00000016ff0a7819 */ /* 0x000fe4000001140a */
[----:B------:R-:W4:Y:S01]  /*17a0*/  LDG.E.CONSTANT R18, desc[UR8][R12.64+0x700000] ;  /* 0x700000080c127981 */ /* 0x000f22000c1e9900 */
[----:B------:R-:W-:Y:S01]  /*17b0*/  VIMNMX R28, PT, PT, R16, -0x80, !PT ;  /* 0xffffff80101c7848 */ /* 0x000fe20007fe0100 */
[----:B------:R-:W-:Y:S01]  /*17c0*/  IMAD.HI R22, R22, 0x5710db3c, R4 ;  /* 0x5710db3c16167827 */ /* 0x000fe200078e0204 */
[----:B------:R-:W-:Y:S01]  /*17d0*/  VIMNMX R24, PT, PT, R24, -0x80, !PT ;  /* 0xffffff8018187848 */ /* 0x000fe20007fe0100 */
[----:B------:R1:W4:Y:S01]  /*17e0*/  LDG.E.CONSTANT R16, desc[UR8][R12.64+0x600000] ;  /* 0x600000080c107981 */ /* 0x000322000c1e9900 */
[----:B0-----:R-:W-:-:S02]  /*17f0*/  SHF.R.S32.HI R26, RZ, 0x16, R20 ;  /* 0x00000016ff1a7819 */ /* 0x001fc40000011414 */
[----:B------:R-:W-:Y:S02]  /*1800*/  SHF.R.S32.HI R20, RZ, 0x16, R11 ;  /* 0x00000016ff147819 */ /* 0x000fe4000001140b */
[----:B------:R-:W-:Y:S02]  /*1810*/  VIMNMX R11, PT, PT, R26, 0x7f, PT ;  /* 0x0000007f1a0b7848 */ /* 0x000fe40003fe0100 */
[----:B-1----:R-:W-:Y:S02]  /*1820*/  VIMNMX R13, PT, PT, R10, 0x7f, PT ;  /* 0x0000007f0a0d7848 */ /* 0x002fe40003fe0100 */
[----:B------:R-:W-:Y:S02]  /*1830*/  IADD3 R10, P0, PT, R2, 0x5000000, RZ ;  /* 0x05000000020a7810 */ /* 0x000fe40007f1e0ff */
[----:B------:R-:W-:Y:S01]  /*1840*/  SHF.R.S32.HI R22, RZ, 0x16, R22 ;  /* 0x00000016ff167819 */ /* 0x000fe20000011416 */
[----:B------:R0:W-:Y:S01]  /*1850*/  STG.E.U8 desc[UR8][R8.64+-0x240000], R24 ;  /* 0xdc00001808007986 */ /* 0x0001e2000c101108 */
[----:B------:R-:W-:-:S02]  /*1860*/  VIMNMX R12, PT, PT, R20, 0x7f, PT ;  /* 0x0000007f140c7848 */ /* 0x000fc40003fe0100 */
[----:B------:R-:W-:Y:S02]  /*1870*/  VIMNMX R22, PT, PT, R22, 0x7f, PT ;  /* 0x0000007f16167848 */ /* 0x000fe40003fe0100 */
[----:B------:R-:W-:Y:S01]  /*1880*/  VIMNMX R26, PT, PT, R12, -0x80, !PT ;  /* 0xffffff800c1a7848 */ /* 0x000fe20007fe0100 */
[----:B------:R-:W-:Y:S01]  /*1890*/  IMAD.HI R19, R19, 0x5710db3c, R4 ;  /* 0x5710db3c13137827 */ /* 0x000fe200078e0204 */
[----:B------:R-:W-:Y:S02]  /*18a0*/  VIMNMX R22, PT, PT, R22, -0x80, !PT ;  /* 0xffffff8016167848 */ /* 0x000fe40007fe0100 */
[----:B0-----:R-:W-:Y:S01]  /*18b0*/  VIMNMX R24, PT, PT, R11, -0x80, !PT ;  /* 0xffffff800b187848 */ /* 0x001fe20007fe0100 */
[----:B------:R-:W-:Y:S01]  /*18c0*/  IMAD.X R11, RZ, RZ, R3, P0 ;  /* 0x000000ffff0b7224 */ /* 0x000fe200000e0603 */
[----:B------:R0:W-:Y:S01]  /*18d0*/  STG.E.U8 desc[UR8][R8.64+-0x280000], R28 ;  /* 0xd800001c08007986 */ /* 0x0001e2000c101108 */
[----:B------:R-:W-:-:S03]  /*18e0*/  IMAD.HI R17, R17, 0x5710db3c, R4 ;  /* 0x5710db3c11117827 */ /* 0x000fc600078e0204 */
[----:B------:R-:W4:Y:S01]  /*18f0*/  LDG.E.CONSTANT R12, desc[UR8][R10.64+-0x800000] ;  /* 0x800000080a0c7981 */ /* 0x000f22000c1e9900 */
[----:B------:R-:W-:-:S03]  /*1900*/  IMAD.HI R15, R15, 0x5710db3c, R4 ;  /* 0x5710db3c0f0f7827 */ /* 0x000fc600078e0204 */
[----:B------:R1:W-:Y:S01]  /*1910*/  STG.E.U8 desc[UR8][R8.64+-0x180000], R26 ;  /* 0xe800001a08007986 */ /* 0x0003e2000c101108 */
[----:B0-----:R-:W-:-:S03]  /*1920*/  VIMNMX R28, PT, PT, R13, -0x80, !PT ;  /* 0xffffff800d1c7848 */ /* 0x001fc60007fe0100 */
[----:B------:R-:W4:Y:S04]  /*1930*/  LDG.E.CONSTANT R20, desc[UR8][R10.64+-0x500000] ;  /* 0xb00000080a147981 */ /* 0x000f28000c1e9900 */
[----:B------:R-:W4:Y:S01]  /*1940*/  LDG.E.CONSTANT R13, desc[UR8][R10.64+-0x700000] ;  /* 0x900000080a0d7981 */ /* 0x000f22000c1e9900 */
[----:B-1----:R-:W-:-:S03]  /*1950*/  SHF.R.S32.HI R26, RZ, 0x16, R19 ;  /* 0x00000016ff1a7819 */ /* 0x002fc60000011413 */
[----:B------:R0:W-:Y:S01]  /*1960*/  STG.E.U8 desc[UR8][R8.64+-0x200000], R22 ;  /* 0xe000001608007986 */ /* 0x0001e2000c101108 */
[----:B------:R-:W-:-:S03]  /*1970*/  SHF.R.S32.HI R19, RZ, 0x16, R17 ;  /* 0x00000016ff137819 */ /* 0x000fc60000011411 */
[----:B------:R1:W-:Y:S01]  /*1980*/  STG.E.U8 desc[UR8][R8.64+-0x1c0000], R24 ;  /* 0xe400001808007986 */ /* 0x0003e2000c101108 */
[----:B------:R-:W-:-:S03]  /*1990*/  VIMNMX R19, PT, PT, R19, 0x7f, PT ;  /* 0x0000007f13137848 */ /* 0x000fc60003fe0100 */
[----:B0-----:R-:W4:Y:S01]  /*19a0*/  LDG.E.CONSTANT R22, desc[UR8][R10.64+-0x600000] ;  /* 0xa00000080a167981 */ /* 0x001f22000c1e9900 */
[----:B-1----:R-:W-:Y:S02]  /*19b0*/  SHF.R.S32.HI R24, RZ, 0x16, R15 ;  /* 0x00000016ff187819 */ /* 0x002fe4000001140f */
[----:B------:R-:W-:Y:S01]  /*19c0*/  VIMNMX R15, PT, PT, R26, 0x7f, PT ;  /* 0x0000007f1a0f7848 */ /* 0x000fe20003fe0100 */
[----:B------:R0:W-:Y:S01]  /*19d0*/  STG.E.U8 desc[UR8][R8.64+-0x140000], R28 ;  /* 0xec00001c08007986 */ /* 0x0001e2000c101108 */
[----:B------:R-:W-:Y:S02]  /*19e0*/  VIMNMX R17, PT, PT, R24, 0x7f, PT ;  /* 0x0000007f18117848 */ /* 0x000fe40003fe0100 */
[----:B------:R-:W-:Y:S02]  /*19f0*/  VIMNMX R24, PT, PT, R15, -0x80, !PT ;  /* 0xffffff800f187848 */ /* 0x000fe40007fe0100 */
[----:B------:R-:W4:Y:S01]  /*1a00*/  LDG.E.CONSTANT R15, desc[UR8][R10.64+-0x200000] ;  /* 0xe00000080a0f7981 */ /* 0x000f22000c1e9900 */
[----:B------:R-:W-:-:S03]  /*1a10*/  VIMNMX R26, PT, PT, R17, -0x80, !PT ;  /* 0xffffff80111a7848 */ /* 0x000fc60007fe0100 */
[----:B------:R-:W4:Y:S01]  /*1a20*/  LDG.E.CONSTANT R17, desc[UR8][R10.64+-0x300000] ;  /* 0xd00000080a117981 */ /* 0x000f22000c1e9900 */
[----:B0-----:R-:W-:-:S03]  /*1a30*/  VIMNMX R28, PT, PT, R19, -0x80, !PT ;  /* 0xffffff80131c7848 */ /* 0x001fc60007fe0100 */
[----:B------:R-:W4:Y:S04]  /*1a40*/  LDG.E.CONSTANT R19, desc[UR8][R10.64+-0x400000] ;  /* 0xc00000080a137981 */ /* 0x000f28000c1e9900 */
[----:B------:R0:W-:Y:S04]  /*1a50*/  STG.E.U8 desc[UR8][R8.64+-0x100000], R24 ;  /* 0xf000001808007986 */ /* 0x0001e8000c101108 */
[----:B------:R1:W-:Y:S01]  /*1a60*/  STG.E.U8 desc[UR8][R8.64+-0xc0000], R26 ;  /* 0xf400001a08007986 */ /* 0x0003e2000c101108 */
[----:B------:R-:W-:-:S03]  /*1a70*/  IADD3 R2, P0, PT, R2, 0x6000000, RZ ;  /* 0x0600000002027810 */ /* 0x000fc60007f1e0ff */
[----:B------:R-:W-:Y:S02]  /*1a80*/  STG.E.U8 desc[UR8][R8.64+-0x80000], R28 ;  /* 0xf800001c08007986 */ /* 0x000fe4000c101108 */
[----:B------:R-:W-:Y:S02]  /*1a90*/  IMAD.X R3, RZ, RZ, R3, P0 ;  /* 0x000000ffff037224 */ /* 0x000fe400000e0603 */
[----:B--2---:R-:W-:-:S05]  /*1aa0*/  IMAD.HI R21, R21, 0x5710db3c, R4 ;  /* 0x5710db3c15157827 */ /* 0x004fca00078e0204 */
[----:B------:R-:W-:Y:S01]  /*1ab0*/  SHF.R.S32.HI R21, RZ, 0x16, R21 ;  /* 0x00000016ff157819 */ /* 0x000fe20000011415 */
[----:B---3--:R-:W-:-:S05]  /*1ac0*/  IMAD.HI R23, R23, 0x5710db3c, R4 ;  /* 0x5710db3c17177827 */ /* 0x008fca00078e0204 */
[----:B------:R-:W-:-:S04]  /*1ad0*/  SHF.R.S32.HI R23, RZ, 0x16, R23 ;  /* 0x00000016ff177819 */ /* 0x000fc80000011417 */
[----:B------:R-:W-:Y:S02]  /*1ae0*/  VIMNMX R23, PT, PT, R23, 0x7f, PT ;  /* 0x0000007f17177848 */ /* 0x000fe40003fe0100 */
[----:B------:R-:W-:Y:S02]  /*1af0*/  VIMNMX R21, PT, PT, R21, 0x7f, PT ;  /* 0x0000007f15157848 */ /* 0x000fe40003fe0100 */
[----:B------:R-:W-:Y:S02]  /*1b00*/  VIMNMX R23, PT, PT, R23, -0x80, !PT ;  /* 0xffffff8017177848 */ /* 0x000fe40007fe0100 */
[----:B------:R-:W-:-:S03]  /*1b10*/  VIMNMX R21, PT, PT, R21, -0x80, !PT ;  /* 0xffffff8015157848 */ /* 0x000fc60007fe0100 */
[----:B------:R2:W-:Y:S01]  /*1b20*/  STG.E.U8 desc[UR8][R8.64], R23 ;  /* 0x0000001708007986 */ /* 0x0005e2000c101108 */
[----:B-----5:R-:W-:-:S04]  /*1b30*/  IMAD.HI R25, R25, 0x5710db3c, R4 ;  /* 0x5710db3c19197827 */ /* 0x020fc800078e0204 */
[----:B----4-:R-:W-:Y:S01]  /*1b40*/  IMAD.HI R0, R0, 0x5710db3c, R4 ;  /* 0x5710db3c00007827 */ /* 0x010fe200078e0204 */
[----:B0-----:R-:W-:-:S03]  /*1b50*/  SHF.R.S32.HI R24, RZ, 0x16, R25 ;  /* 0x00000016ff187819 */ /* 0x001fc60000011419 */
[----:B------:R-:W-:Y:S01]  /*1b60*/  IMAD.HI R27, R27, 0x5710db3c, R4 ;  /* 0x5710db3c1b1b7827 */ /* 0x000fe200078e0204 */
[----:B------:R-:W-:Y:S02]  /*1b70*/  VIMNMX R24, PT, PT, R24, 0x7f, PT ;  /* 0x0000007f18187848 */ /* 0x000fe40003fe0100 */
[----:B-1----:R-:W-:Y:S01]  /*1b80*/  SHF.R.S32.HI R26, RZ, 0x16, R0 ;  /* 0x00000016ff1a7819 */ /* 0x002fe20000011400 */
[----:B------:R-:W-:Y:S01]  /*1b90*/  IMAD.HI R29, R29, 0x5710db3c, R4 ;  /* 0x5710db3c1d1d7827 */ /* 0x000fe200078e0204 */
[----:B------:R-:W-:Y:S02]  /*1ba0*/  SHF.R.S32.HI R27, RZ, 0x16, R27 ;  /* 0x00000016ff1b7819 */ /* 0x000fe4000001141b */
[----:B------:R-:W-:Y:S02]  /*1bb0*/  VIMNMX R25, PT, PT, R24, -0x80, !PT ;  /* 0xffffff8018197848 */ /* 0x000fe40007fe0100 */
[----:B------:R-:W-:Y:S01]  /*1bc0*/  VIMNMX R0, PT, PT, R27, 0x7f, PT ;  /* 0x0000007f1b007848 */ /* 0x000fe20003fe0100 */
[----:B------:R-:W-:Y:S01]  /*1bd0*/  IMAD.HI R14, R14, 0x5710db3c, R4 ;  /* 0x5710db3c0e0e7827 */ /* 0x000fe200078e0204 */
[----:B------:R-:W-:-:S02]  /*1be0*/  SHF.R.S32.HI R24, RZ, 0x16, R29 ;  /* 0x00000016ff187819 */ /* 0x000fc4000001141d */
[----:B--2---:R-:W-:Y:S01]  /*1bf0*/  VIMNMX R23, PT, PT, R26, 0x7f, PT ;  /* 0x0000007f1a177848 */ /* 0x004fe20003fe0100 */
[----:B------:R0:W-:Y:S01]  /*1c00*/  STG.E.U8 desc[UR8][R8.64+-0x40000], R21 ;  /* 0xfc00001508007986 */ /* 0x0001e2000c101108 */
[----:B------:R-:W-:Y:S02]  /*1c10*/  SHF.R.S32.HI R14, RZ, 0x16, R14 ;  /* 0x00000016ff0e7819 */ /* 0x000fe4000001140e */
[----:B------:R-:W-:Y:S01]  /*1c20*/  VIMNMX R29, PT, PT, R0, -0x80, !PT ;  /* 0xffffff80001d7848 */ /* 0x000fe20007fe0100 */
[----:B------:R-:W-:Y:S01]  /*1c30*/  IMAD.HI R16, R16, 0x5710db3c, R4 ;  /* 0x5710db3c10107827 */ /* 0x000fe200078e0204 */
[----:B------:R-:W-:-:S03]  /*1c40*/  VIMNMX R14, PT, PT, R14, 0x7f, PT ;  /* 0x0000007f0e0e7848 */ /* 0x000fc60003fe0100 */
[----:B------:R-:W-:Y:S01]  /*1c50*/  IMAD.HI R18, R18, 0x5710db3c, R4 ;  /* 0x5710db3c12127827 */ /* 0x000fe200078e0204 */
[----:B------:R-:W-:Y:S01]  /*1c60*/  VIMNMX R24, PT, PT, R24, 0x7f, PT ;  /* 0x0000007f18187848 */ /* 0x000fe20003fe0100 */
[----:B0-----:R-:W2:Y:S01]  /*1c70*/  LDG.E.CONSTANT R21, desc[UR8][R10.64+-0x100000] ;  /* 0xf00000080a157981 */ /* 0x001ea2000c1e9900 */
[----:B------:R-:W-:Y:S02]  /*1c80*/  VIMNMX R0, PT, PT, R23, -0x80, !PT ;  /* 0xffffff8017007848 */ /* 0x000fe40007fe0100 */
[----:B------:R-:W-:Y:S01]  /*1c90*/  SHF.R.S32.HI R16, RZ, 0x16, R16 ;  /* 0x00000016ff107819 */ /* 0x000fe20000011410 */
[----:B------:R-:W3:Y:S01]  /*1ca0*/  LDG.E.CONSTANT R23, desc[UR8][R10.64] ;  /* 0x000000080a177981 */ /* 0x000ee2000c1e9900 */
[----:B------:R-:W-:Y:S02]  /*1cb0*/  VIMNMX R26, PT, PT, R14, -0x80, !PT ;  /* 0xffffff800e1a7848 */ /* 0x000fe40007fe0100 */
[----:B------:R-:W-:Y:S01]  /*1cc0*/  VIMNMX R24, PT, PT, R24, -0x80, !PT ;  /* 0xffffff8018187848 */ /* 0x000fe20007fe0100 */
[----:B------:R0:W-:Y:S01]  /*1cd0*/  STG.E.U8 desc[UR8][R8.64+0xc0000], R0 ;  /* 0x0c00000008007986 */ /* 0x0001e2000c101108 */
[----:B------:R-:W-:-:S03]  /*1ce0*/  SHF.R.S32.HI R18, RZ, 0x16, R18 ;  /* 0x00000016ff127819 */ /* 0x000fc60000011412 */
[----:B------:R1:W-:Y:S04]  /*1cf0*/  STG.E.U8 desc[UR8][R8.64+0x140000], R26 ;  /* 0x1400001a08007986 */ /* 0x0003e8000c101108 */
[----:B------:R4:W-:Y:S01]  /*1d00*/  STG.E.U8 desc[UR8][R8.64+0x100000], R24 ;  /* 0x1000001808007986 */ /* 0x0009e2000c101108 */
[----:B0-----:R-:W-:-:S03]  /*1d10*/  VIMNMX R0, PT, PT, R16, 0x7f, PT ;  /* 0x0000007f10007848 */ /* 0x001fc60003fe0100 */
[----:B------:R0:W-:Y:S01]  /*1d20*/  STG.E.U8 desc[UR8][R8.64+0x40000], R25 ;  /* 0x0400001908007986 */ /* 0x0001e2000c101108 */
[----:B------:R-:W-:-:S03]  /*1d30*/  VIMNMX R14, PT, PT, R18, 0x7f, PT ;  /* 0x0000007f120e7848 */ /* 0x000fc60003fe0100 */
[----:B------:R5:W-:Y:S01]  /*1d40*/  STG.E.U8 desc[UR8][R8.64+0x80000], R29 ;  /* 0x0800001d08007986 */ /* 0x000be2000c101108 */
[----:B-1----:R-:W-:Y:S01]  /*1d50*/  IMAD.HI R26, R12, 0x5710db3c, R4 ;  /* 0x5710db3c0c1a7827 */ /* 0x002fe200078e0204 */
[----:B----4-:R-:W-:Y:S02]  /*1d60*/  VIMNMX R24, PT, PT, R0, -0x80, !PT ;  /* 0xffffff8000187848 */ /* 0x010fe40007fe0100 */
[----:B------:R-:W4:Y:S04]  /*1d70*/  LDG.E.CONSTANT R27, desc[UR8][R10.64+0x100000] ;  /* 0x100000080a1b7981 */ /* 0x000f28000c1e9900 */
[----:B0-----:R-:W4:Y:S01]  /*1d80*/  LDG.E.CONSTANT R25, desc[UR8][R10.64+0x200000] ;  /* 0x200000080a197981 */ /* 0x001f22000c1e9900 */
[----:B------:R-:W-:Y:S01]  /*1d90*/  SHF.R.S32.HI R26, RZ, 0x16, R26 ;  /* 0x00000016ff1a7819 */ /* 0x000fe2000001141a */
[----:B------:R-:W-:-:S04]  /*1da0*/  IMAD.HI R20, R20, 0x5710db3c, R4 ;  /* 0x5710db3c14147827 */ /* 0x000fc800078e0204 */
[----:B------:R-:W-:Y:S01]  /*1db0*/  IMAD.HI R13, R13, 0x5710db3c, R4 ;  /* 0x5710db3c0d0d7827 */ /* 0x000fe200078e0204 */
[----:B------:R0:W-:Y:S01]  /*1dc0*/  STG.E.U8 desc[UR8][R8.64+0x180000], R24 ;  /* 0x1800001808007986 */ /* 0x0001e2000c101108 */
[----:B------:R-:W-:Y:S02]  /*1dd0*/  SHF.R.S32.HI R20, RZ, 0x16, R20 ;  /* 0x00000016ff147819 */ /* 0x000fe40000011414 */
[----:B------:R-:W-:Y:S01]  /*1de0*/  VIMNMX R28, PT, PT, R14, -0x80, !PT ;  /* 0xffffff800e1c7848 */ /* 0x000fe20007fe0100 */
[----:B-----5:R-:W5:Y:S04]  /*1df0*/  LDG.E.CONSTANT R29, desc[UR8][R10.64+0x300000] ;  /* 0x300000080a1d7981 */ /* 0x020f68000c1e9900 */
[----:B------:R-:W5:Y:S01]  /*1e00*/  LDG.E.CONSTANT R16, desc[UR8][R10.64+0x400000] ;  /* 0x400000080a107981 */ /* 0x000f62000c1e9900 */
[----:B0-----:R-:W-:-:S03]  /*1e10*/  SHF.R.S32.HI R24, RZ, 0x16, R13 ;  /* 0x00000016ff187819 */ /* 0x001fc6000001140d */
[----:B------:R-:W5:Y:S01]  /*1e20*/  LDG.E.CONSTANT R14, desc[UR8][R10.64+0x500000] ;  /* 0x500000080a0e7981 */ /* 0x000f62000c1e9900 */
[----:B------:R-:W-:Y:S01]  /*1e30*/  IMAD.HI R22, R22, 0x5710db3c, R4 ;  /* 0x5710db3c16167827 */ /* 0x000fe200078e0204 */
[----:B------:R-:W-:Y:S02]  /*1e40*/  VIMNMX R13, PT, PT, R26, 0x7f, PT ;  /* 0x0000007f1a0d7848 */ /* 0x000fe40003fe0100 */
[----:B------:R-:W5:Y:S01]  /*1e50*/  LDG.E.CONSTANT R0, desc[UR8][R10.64+0x600000] ;  /* 0x600000080a007981 */ /* 0x000f62000c1e9900 */
[----:B------:R-:W-:Y:S02]  /*1e60*/  VIMNMX R26, PT, PT, R20, 0x7f, PT ;  /* 0x0000007f141a7848 */ /* 0x000fe40003fe0100 */
[----:B------:R-:W-:Y:S01]  /*1e70*/  SHF.R.S32.HI R22, RZ, 0x16, R22 ;  /* 0x00000016ff167819 */ /* 0x000fe20000011416 */
[----:B------:R0:W5:Y:S01]  /*1e80*/  LDG.E.CONSTANT R18, desc[UR8][R10.64+0x700000] ;  /* 0x700000080a127981 */ /* 0x000162000c1e9900 */
[----:B------:R-:W-:-:S03]  /*1e90*/  VIMNMX R20, PT, PT, R13, -0x80, !PT ;  /* 0xffffff800d147848 */ /* 0x000fc60007fe0100 */
[----:B------:R1:W-:Y:S01]  /*1ea0*/  STG.E.U8 desc[UR8][R8.64+0x1c0000], R28 ;  /* 0x1c00001c08007986 */ /* 0x0003e2000c101108 */
[----:B------:R-:W-:-:S03]  /*1eb0*/  IMAD.HI R15, R15, 0x5710db3c, R4 ;  /* 0x5710db3c0f0f7827 */ /* 0x000fc600078e0204 */
[----:B------:R-:W5:Y:S01]  /*1ec0*/  LDG.E.CONSTANT R12, desc[UR8][R2.64+-0x800000] ;  /* 0x80000008020c7981 */ /* 0x000f62000c1e9900 */
[----:B0-----:R-:W-:Y:S02]  /*1ed0*/  VIMNMX R10, PT, PT, R24, 0x7f, PT ;  /* 0x0000007f180a7848 */ /* 0x001fe40003fe0100 */
[----:B------:R-:W-:Y:S01]  /*1ee0*/  VIMNMX R11, PT, PT, R22, 0x7f, PT ;  /* 0x0000007f160b7848 */ /* 0x000fe20003fe0100 */
[----:B------:R-:W5:Y:S01]  /*1ef0*/  LDG.E.CONSTANT R13, desc[UR8][R2.64+-0x600000] ;  /* 0xa0000008020d7981 */ /* 0x000f62000c1e9900 */
[----:B------:R-:W-:Y:S01]  /*1f00*/  VIMNMX R22, PT, PT, R10, -0x80, !PT ;  /* 0xffffff800a167848 */ /* 0x000fe20007fe0100 */
[----:B-1----:R-:W-:Y:S02]  /*1f10*/  IMAD.HI R28, R19, 0x5710db3c, R4 ;  /* 0x5710db3c131c7827 */ /* 0x002fe400078e0204 */
[----:B------:R0:W-:Y:S01]  /*1f20*/  STG.E.U8 desc[UR8][R8.64+0x200000], R20 ;  /* 0x2000001408007986 */ /* 0x0001e2000c101108 */
[----:B------:R-:W-:-:S03]  /*1f30*/  VIMNMX R26, PT, PT, R26, -0x80, !PT ;  /* 0xffffff801a1a7848 */ /* 0x000fc60007fe0100 */
[----:B------:R1:W-:Y:S01]  /*1f40*/  STG.E.U8 desc[UR8][R8.64+0x240000], R22 ;  /* 0x2400001608007986 */ /* 0x0003e2000c101108 */
[----:B------:R-:W-:Y:S02]  /*1f50*/  SHF.R.S32.HI R28, RZ, 0x16, R28 ;  /* 0x00000016ff1c7819 */ /* 0x000fe4000001141c */
[----:B------:R-:W-:Y:S01]  /*1f60*/  VIMNMX R24, PT, PT, R11, -0x80, !PT ;  /* 0xffffff800b187848 */ /* 0x000fe20007fe0100 */
[----:B------:R-:W5:Y:S01]  /*1f70*/  LDG.E.CONSTANT R10, desc[UR8][R2.64+-0x700000] ;  /* 0x90000008020a7981 */ /* 0x000f62000c1e9900 */
[----:B0-----:R-:W-:-:S03]  /*1f80*/  IMAD.HI R20, R17, 0x5710db3c, R4 ;  /* 0x5710db3c11147827 */ /* 0x001fc600078e0204 */
[----:B------:R-:W5:Y:S01]  /*1f90*/  LDG.E.CONSTANT R11, desc[UR8][R2.64+-0x500000] ;  /* 0xb0000008020b7981 */ /* 0x000f62000c1e9900 */
[----:B-1----:R-:W-:-:S03]  /*1fa0*/  SHF.R.S32.HI R22, RZ, 0x16, R15 ;  /* 0x00000016ff167819 */ /* 0x002fc6000001140f */
[----:B------:R0:W-:Y:S01]  /*1fb0*/  STG.E.U8 desc[UR8][R8.64+0x2c0000], R26 ;  /* 0x2c00001a08007986 */ /* 0x0001e2000c101108 */
[----:B------:R-:W-:Y:S02]  /*1fc0*/  SHF.R.S32.HI R20, RZ, 0x16, R20 ;  /* 0x00000016ff147819 */ /* 0x000fe40000011414 */
[----:B------:R-:W-:Y:S01]  /*1fd0*/  VIMNMX R15, PT, PT, R28, 0x7f, PT ;  /* 0x0000007f1c0f7848 */ /* 0x000fe20003fe0100 */
[----:B------:R-:W5:Y:S01]  /*1fe0*/  LDG.E.CONSTANT R17, desc[UR8][R2.64+-0x300000] ;  /* 0xd000000802117981 */ /* 0x000f62000c1e9900 */
[----:B------:R-:W-:Y:S02]  /*1ff0*/  VIMNMX R22, PT, PT, R22, 0x7f, PT ;  /* 0x0000007f16167848 */ /* 0x000fe40003fe0100 */
[----:B------:R-:W-:Y:S01]  /*2000*/  VIMNMX R20, PT, PT, R20, 0x7f, PT ;  /* 0x0000007f14147848 */ /* 0x000fe20003fe0100 */
[----:B------:R-:W5:Y:S01]  /*2010*/  LDG.E.CONSTANT R19, desc[UR8][R2.64+-0x400000] ;  /* 0xc000000802137981 */ /* 0x000f62000c1e9900 */
[----:B0-----:R-:W-:Y:S02]  /*2020*/  VIMNMX R26, PT, PT, R15, -0x80, !PT ;  /* 0xffffff800f1a7848 */ /* 0x001fe40007fe0100 */
[----:B------:R-:W-:Y:S01]  /*2030*/  VIMNMX R15, PT, PT, R22, -0x80, !PT ;  /* 0xffffff80160f7848 */ /* 0x000fe20007fe0100 */
[----:B------:R0:W-:Y:S01]  /*2040*/  STG.E.U8 desc[UR8][R8.64+0x280000], R24 ;  /* 0x2800001808007986 */ /* 0x0001e2000c101108 */
[----:B------:R-:W-:-:S03]  /*2050*/  VIMNMX R28, PT, PT, R20, -0x80, !PT ;  /* 0xffffff80141c7848 */ /* 0x000fc60007fe0100 */
[----:B------:R-:W5:Y:S04]  /*2060*/  LDG.E.CONSTANT R22, desc[UR8][R2.64+-0x200000] ;  /* 0xe000000802167981 */ /* 0x000f68000c1e9900 */
[----:B------:R1:W-:Y:S04]  /*2070*/  STG.E.U8 desc[UR8][R8.64+0x380000], R15 ;  /* 0x3800000f08007986 */ /* 0x0003e8000c101108 */
[----:B------:R-:W5:Y:S04]  /*2080*/  LDG.E.CONSTANT R20, desc[UR8][R2.64+-0x100000] ;  /* 0xf000000802147981 */ /* 0x000f68000c1e9900 */
[----:B0-----:R-:W5:Y:S04]  /*2090*/  LDG.E.CONSTANT R24, desc[UR8][R2.64+0x100000] ;  /* 0x1000000802187981 */ /* 0x001f68000c1e9900 */
[----:B-1----:R0:W5:Y:S04]  /*20a0*/  LDG.E.CONSTANT R15, desc[UR8][R2.64] ;  /* 0x00000008020f7981 */ /* 0x002168000c1e9900 */
[----:B------:R1:W-:Y:S04]  /*20b0*/  STG.E.U8 desc[UR8][R8.64+0x300000], R26 ;  /* 0x3000001a08007986 */ /* 0x0003e8000c101108 */
[----:B------:R-:W-:Y:S01]  /*20c0*/  STG.E.U8 desc[UR8][R8.64+0x340000], R28 ;  /* 0x3400001c08007986 */ /* 0x000fe2000c101108 */
[----:B--2---:R-:W-:-:S05]  /*20d0*/  IMAD.HI R21, R21, 0x5710db3c, R4 ;  /* 0x5710db3c15157827 */ /* 0x004fca00078e0204 */
[----:B------:R-:W-:Y:S01]  /*20e0*/  SHF.R.S32.HI R21, RZ, 0x16, R21 ;  /* 0x00000016ff157819 */ /* 0x000fe20000011415 */
[----:B---3--:R-:W-:-:S03]  /*20f0*/  IMAD.HI R23, R23, 0x5710db3c, R4 ;  /* 0x5710db3c17177827 */ /* 0x008fc600078e0204 */
[----:B------:R-:W-:Y:S02]  /*2100*/  VIMNMX R21, PT, PT, R21, 0x7f, PT ;  /* 0x0000007f15157848 */ /* 0x000fe40003fe0100 */
[----:B-1----:R-:W-:Y:S02]  /*2110*/  SHF.R.S32.HI R26, RZ, 0x16, R23 ;  /* 0x00000016ff1a7819 */ /* 0x002fe40000011417 */
[----:B------:R-:W-:Y:S02]  /*2120*/  VIMNMX R21, PT, PT, R21, -0x80, !PT ;  /* 0xffffff8015157848 */ /* 0x000fe40007fe0100 */
[----:B0-----:R-:W-:-:S03]  /*2130*/  VIMNMX R2, PT, PT, R26, 0x7f, PT ;  /* 0x0000007f1a027848 */ /* 0x001fc60003fe0100 */
[----:B------:R0:W-:Y:S01]  /*2140*/  STG.E.U8 desc[UR8][R8.64+0x3c0000], R21 ;  /* 0x3c00001508007986 */ /* 0x0001e2000c101108 */
[----:B----4-:R-:W-:-:S05]  /*2150*/  IMAD.HI R25, R25, 0x5710db3c, R4 ;  /* 0x5710db3c19197827 */ /* 0x010fca00078e0204 */
[----:B------:R-:W-:-:S04]  /*2160*/  SHF.R.S32.HI R3, RZ, 0x16, R25 ;  /* 0x00000016ff037819 */ /* 0x000fc80000011419 */
[----:B0-----:R-:W-:Y:S02]  /*2170*/  VIMNMX R21, PT, PT, R3, 0x7f, PT ;  /* 0x0000007f03157848 */ /* 0x001fe40003fe0100 */
[----:B------:R-:W-:Y:S01]  /*2180*/  VIMNMX R3, PT, PT, R2, -0x80, !PT ;  /* 0xffffff8002037848 */ /* 0x000fe20007fe0100 */
[----:B-----5:R-:W-:-:S04]  /*2190*/  IMAD.HI R16, R16, 0x5710db3c, R4 ;  /* 0x5710db3c10107827 */ /* 0x020fc800078e0204 */
[----:B------:R0:W-:Y:S01]  /*21a0*/  STG.E.U8 desc[UR8][R8.64+0x400000], R3 ;  /* 0x4000000308007986 */ /* 0x0001e2000c101108 */
[----:B------:R-:W-:Y:S01]  /*21b0*/  IMAD.HI R27, R27, 0x5710db3c, R4 ;  /* 0x5710db3c1b1b7827 */ /* 0x000fe200078e0204 */
[----:B------:R-:W-:-:S03]  /*21c0*/  SHF.R.S32.HI R26, RZ, 0x16, R16 ;  /* 0x00000016ff1a7819 */ /* 0x000fc60000011410 */
[----:B------:R-:W-:Y:S01]  /*21d0*/  IMAD.HI R0, R0, 0x5710db3c, R4 ;  /* 0x5710db3c00007827 */ /* 0x000fe200078e0204 */
[----:B------:R-:W-:-:S03]  /*21e0*/  SHF.R.S32.HI R23, RZ, 0x16, R27 ;  /* 0x00000016ff177819 */ /* 0x000fc6000001141b */
[----:B------:R-:W-:Y:S01]  /*21f0*/  IMAD.HI R14, R14, 0x5710db3c, R4 ;  /* 0x5710db3c0e0e7827 */ /* 0x000fe200078e0204 */
[----:B0-----:R-:W-:Y:S02]  /*2200*/  SHF.R.S32.HI R3, RZ, 0x16, R0 ;  /* 0x00000016ff037819 */ /* 0x001fe40000011400 */
[----:B------:R-:W-:Y:S01]  /*2210*/  VIMNMX R0, PT, PT, R26, 0x7f, PT ;  /* 0x0000007f1a007848 */ /* 0x000fe20003fe0100 */
[----:B------:R-:W-:Y:S01]  /*2220*/  IMAD.HI R12, R12, 0x5710db3c, R4 ;  /* 0x5710db3c0c0c7827 */ /* 0x000fe200078e0204 */
[----:B------:R-:W-:-:S04]  /*2230*/  SHF.R.S32.HI R2, RZ, 0x16, R14 ;  /* 0x00000016ff027819 */ /* 0x000fc8000001140e */
[----:B------:R-:W-:Y:S02]  /*2240*/  SHF.R.S32.HI R16, RZ, 0x16, R12 ;  /* 0x00000016ff107819 */ /* 0x000fe4000001140c */
[----:B------:R-:W-:Y:S02]  /*2250*/  VIMNMX R12, PT, PT, R3, 0x7f, PT ;  /* 0x0000007f030c7848 */ /* 0x000fe40003fe0100 */
[----:B------:R-:W-:Y:S02]  /*2260*/  VIMNMX R3, PT, PT, R0, -0x80, !PT ;  /* 0xffffff8000037848 */ /* 0x000fe40007fe0100 */
[----:B------:R-:W-:Y:S02]  /*2270*/  VIMNMX R23, PT, PT, R23, 0x7f, PT ;  /* 0x0000007f17177848 */ /* 0x000fe40003fe0100 */
[----:B------:R-:W-:Y:S01]  /*2280*/  VIMNMX R21, PT, PT, R21, -0x80, !PT ;  /* 0xffffff8015157848 */ /* 0x000fe20007fe0100 */
[--C-:B------:R-:W-:Y:S01]  /*2290*/  IMAD.HI R29, R29, 0x5710db3c, R4.reuse ;  /* 0x5710db3c1d1d7827 */ /* 0x100fe200078e0204 */
[----:B------:R-:W-:Y:S01]  /*22a0*/  VIMNMX R2, PT, PT, R2, 0x7f, PT ;  /* 0x0000007f02027848 */ /* 0x000fe20003fe0100 */
[----:B------:R0:W-:Y:S02]  /*22b0*/  STG.E.U8 desc[UR8][R8.64+0x500000], R3 ;  /* 0x5000000308007986 */ /* 0x0001e4000c101108 */
[----:B------:R-:W-:-:S04]  /*22c0*/  IMAD.HI R10, R10, 0x5710db3c, R4 ;  /* 0x5710db3c0a0a7827 */ /* 0x000fc800078e0204 */
[----:B------:R-:W-:Y:S01]  /*22d0*/  IMAD.HI R11, R11, 0x5710db3c, R4 ;  /* 0x5710db3c0b0b7827 */ /* 0x000fe200078e0204 */
[----:B------:R-:W-:-:S03]  /*22e0*/  VIMNMX R23, PT, PT, R23, -0x80, !PT ;  /* 0xffffff8017177848 */ /* 0x000fc60007fe0100 */
[----:B------:R-:W-:Y:S01]  /*22f0*/  IMAD.HI R13, R13, 0x5710db3c, R4 ;  /* 0x5710db3c0d0d7827 */ /* 0x000fe200078e0204 */
[----:B0-----:R-:W-:Y:S01]  /*2300*/  SHF.R.S32.HI R3, RZ, 0x16, R11 ;  /* 0x00000016ff037819 */ /* 0x001fe2000001140b */
[----:B------:R0:W-:Y:S02]  /*2310*/  STG.E.U8 desc[UR8][R8.64+0x480000], R21 ;  /* 0x4800001508007986 */ /* 0x0001e4000c101108 */
[----:B------:R-:W-:Y:S01]  /*2320*/  IMAD.HI R17, R17, 0x5710db3c, R4 ;  /* 0x5710db3c11117827 */ /* 0x000fe200078e0204 */
[----:B------:R-:W-:Y:S02]  /*2330*/  SHF.R.S32.HI R0, RZ, 0x16, R10 ;  /* 0x00000016ff007819 */ /* 0x000fe4000001140a */
[----:B------:R-:W-:Y:S01]  /*2340*/  SHF.R.S32.HI R25, RZ, 0x16, R29 ;  /* 0x00000016ff197819 */ /* 0x000fe2000001141d */
[----:B------:R1:W-:Y:S01]  /*2350*/  STG.E.U8 desc[UR8][R8.64+0x440000], R23 ;  /* 0x4400001708007986 */ /* 0x0003e2000c101108 */
[----:B------:R-:W-:Y:S01]  /*2360*/  VIMNMX R3, PT, PT, R3, 0x7f, PT ;  /* 0x0000007f03037848 */ /* 0x000fe20003fe0100 */
[----:B------:R-:W-:Y:S01]  /*2370*/  IMAD.HI R18, R18, 0x5710db3c, R4 ;  /* 0x5710db3c12127827 */ /* 0x000fe200078e0204 */
[----:B------:R-:W-:-:S02]  /*2380*/  VIMNMX R0, PT, PT, R0, 0x7f, PT ;  /* 0x0000007f00007848 */ /* 0x000fc40003fe0100 */
[----:B0-----:R-:W-:Y:S01]  /*2390*/  VIMNMX R21, PT, PT, R2, -0x80, !PT ;  /* 0xffffff8002157848 */ /* 0x001fe20007fe0100 */
[----:B------:R-:W-:Y:S01]  /*23a0*/  IMAD.HI R19, R19, 0x5710db3c, R4 ;  /* 0x5710db3c13137827 */ /* 0x000fe200078e0204 */
[----:B------:R-:W-:-:S03]  /*23b0*/  SHF.R.S32.HI R2, RZ, 0x16, R13 ;  /* 0x00000016ff027819 */ /* 0x000fc6000001140d */
[----:B------:R-:W-:Y:S01]  /*23c0*/  IMAD.HI R22, R22, 0x5710db3c, R4 ;  /* 0x5710db3c16167827 */ /* 0x000fe200078e0204 */
[----:B-1----:R-:W-:Y:S02]  /*23d0*/  VIMNMX R23, PT, PT, R12, -0x80, !PT ;  /* 0xffffff800c177848 */ /* 0x002fe40007fe0100 */
[----:B------:R-:W-:Y:S01]  /*23e0*/  SHF.R.S32.HI R12, RZ, 0x16, R17 ;  /* 0x00000016ff0c7819 */ /* 0x000fe20000011411 */
[----:B------:R-:W-:Y:S01]  /*23f0*/  IMAD.HI R20, R20, 0x5710db3c, R4 ;  /* 0x5710db3c14147827 */ /* 0x000fe200078e0204 */
[----:B------:R-:W-:-:S03]  /*2400*/  VIMNMX R25, PT, PT, R25, 0x7f, PT ;  /* 0x0000007f19197848 */ /* 0x000fc60003fe0100 */
[----:B------:R-:W-:Y:S01]  /*2410*/  IMAD.HI R24, R24, 0x5710db3c, R4 ;  /* 0x5710db3c18187827 */ /* 0x000fe200078e0204 */
[----:B------:R-:W-:-:S03]  /*2420*/  VIMNMX R2, PT, PT, R2, 0x7f, PT ;  /* 0x0000007f02027848 */ /* 0x000fc60003fe0100 */
[----:B------:R-:W-:Y:S01]  /*2430*/  IMAD.HI R15, R15, 0x5710db3c, R4 ;  /* 0x5710db3c0f0f7827 */ /* 0x000fe200078e0204 */
[----:B------:R-:W-:Y:S02]  /*2440*/  VIMNMX R17, PT, PT, R3, -0x80, !PT ;  /* 0xffffff8003117848 */ /* 0x000fe40007fe0100 */
[----:B------:R-:W-:Y:S02]  /*2450*/  SHF.R.S32.HI R3, RZ, 0x16, R22 ;  /* 0x00000016ff037819 */ /* 0x000fe40000011416 */
[----:B------:R-:W-:Y:S02]  /*2460*/  SHF.R.S32.HI R14, RZ, 0x16, R18 ;  /* 0x00000016ff0e7819 */ /* 0x000fe40000011412 */
[----:B------:R-:W-:Y:S02]  /*2470*/  SHF.R.S32.HI R10, RZ, 0x16, R19 ;  /* 0x00000016ff0a7819 */ /* 0x000fe40000011413 */
[----:B------:R-:W-:Y:S02]  /*2480*/  VIMNMX R11, PT, PT, R0, -0x80, !PT ;  /* 0xffffff80000b7848 */ /* 0x000fe40007fe0100 */
[----:B------:R-:W-:-:S02]  /*2490*/  SHF.R.S32.HI R5, RZ, 0x16, R20 ;  /* 0x00000016ff057819 */ /* 0x000fc40000011414 */
[----:B------:R-:W-:Y:S02]  /*24a0*/  SHF.R.S32.HI R0, RZ, 0x16, R15 ;  /* 0x00000016ff007819 */ /* 0x000fe4000001140f */
[----:B------:R-:W-:Y:S02]  /*24b0*/  SHF.R.S32.HI R4, RZ, 0x16, R24 ;  /* 0x00000016ff047819 */ /* 0x000fe40000011418 */
[----:B------:R-:W-:Y:S02]  /*24c0*/  VIMNMX R25, PT, PT, R25, -0x80, !PT ;  /* 0xffffff8019197848 */ /* 0x000fe40007fe0100 */
[----:B------:R-:W-:Y:S02]  /*24d0*/  VIMNMX R13, PT, PT, R2, -0x80, !PT ;  /* 0xffffff80020d7848 */ /* 0x000fe40007fe0100 */
[----:B------:R-:W-:Y:S02]  /*24e0*/  IADD3 R2, P0, PT, R6, 0x2000000, RZ ;  /* 0x0200000006027810 */ /* 0x000fe40007f1e0ff */
[----:B------:R-:W-:-:S02]  /*24f0*/  VIMNMX R3, PT, PT, R3, 0x7f, PT ;  /* 0x0000007f03037848 */ /* 0x000fc40003fe0100 */
[----:B------:R-:W-:Y:S02]  /*2500*/  VIMNMX R14, PT, PT, R14, 0x7f, PT ;  /* 0x0000007f0e0e7848 */ /* 0x000fe40003fe0100 */
[----:B------:R-:W-:Y:S02]  /*2510*/  VIMNMX R16, PT, PT, R16, 0x7f, PT ;  /* 0x0000007f10107848 */ /* 0x000fe40003fe0100 */
[----:B------:R-:W-:Y:S02]  /*2520*/  VIMNMX R10, PT, PT, R10, 0x7f, PT ;  /* 0x0000007f0a0a7848 */ /* 0x000fe40003fe0100 */
[----:B------:R-:W-:Y:S02]  /*2530*/  VIMNMX R12, PT, PT, R12, 0x7f, PT ;  /* 0x0000007f0c0c7848 */ /* 0x000fe40003fe0100 */
[----:B------:R-:W-:Y:S01]  /*2540*/  VIMNMX R5, PT, PT, R5, 0x7f, PT ;  /* 0x0000007f05057848 */ /* 0x000fe20003fe0100 */
[----:B------:R0:W-:Y:S01]  /*2550*/  STG.E.U8 desc[UR8][R8.64+0x640000], R11 ;  /* 0x6400000b08007986 */ /* 0x0001e2000c101108 */
[----:B------:R-:W-:-:S02]  /*2560*/  VIMNMX R0, PT, PT, R0, 0x7f, PT ;  /* 0x0000007f00007848 */ /* 0x000fc40003fe0100 */
[----:B------:R-:W-:Y:S01]  /*2570*/  VIMNMX R4, PT, PT, R4, 0x7f, PT ;  /* 0x0000007f04047848 */ /* 0x000fe20003fe0100 */
[----:B------:R1:W-:Y:S01]  /*2580*/  STG.E.U8 desc[UR8][R8.64+0x4c0000], R25 ;  /* 0x4c00001908007986 */ /* 0x0003e2000c101108 */
[----:B------:R-:W-:Y:S02]  /*2590*/  VIMNMX R27, PT, PT, R16, -0x80, !PT ;  /* 0xffffff80101b7848 */ /* 0x000fe40007fe0100 */
[----:B------:R-:W-:Y:S01]  /*25a0*/  VIMNMX R19, PT, PT, R10, -0x80, !PT ;  /* 0xffffff800a137848 */ /* 0x000fe20007fe0100 */
[----:B------:R2:W-:Y:S04]  /*25b0*/  STG.E.U8 desc[UR8][R8.64+0x540000], R21 ;  /* 0x5400001508007986 */ /* 0x0005e8000c101108 */
[----:B------:R3:W-:Y:S01]  /*25c0*/  STG.E.U8 desc[UR8][R8.64+0x680000], R13 ;  /* 0x6800000d08007986 */ /* 0x0007e2000c101108 */
[----:B0-----:R-:W-:Y:S01]  /*25d0*/  VIMNMX R11, PT, PT, R3, -0x80, !PT ;  /* 0xffffff80030b7848 */ /* 0x001fe20007fe0100 */
[----:B------:R-:W-:Y:S01]  /*25e0*/  IMAD.X R3, RZ, RZ, R7, P0 ;  /* 0x000000ffff037224 */ /* 0x000fe200000e0607 */
[----:B------:R-:W-:-:S02]  /*25f0*/  VIMNMX R7, PT, PT, R4, -0x80, !PT ;  /* 0xffffff8004077848 */ /* 0x000fc40007fe0100 */
[----:B-1----:R-:W-:Y:S02]  /*2600*/  VIMNMX R25, PT, PT, R14, -0x80, !PT ;  /* 0xffffff800e197848 */ /* 0x002fe40007fe0100 */
[----:B--2---:R-:W-:Y:S02]  /*2610*/  VIMNMX R21, PT, PT, R12, -0x80, !PT ;  /* 0xffffff800c157848 */ /* 0x004fe40007fe0100 */
[----:B---3--:R-:W-:Y:S02]  /*2620*/  VIMNMX R13, PT, PT, R5, -0x80, !PT ;  /* 0xffffff80050d7848 */ /* 0x008fe40007fe0100 */
[----:B------:R-:W-:Y:S01]  /*2630*/  VIMNMX R5, PT, PT, R0, -0x80, !PT ;  /* 0xffffff8000057848 */ /* 0x000fe20007fe0100 */
[----:B------:R-:W-:Y:S04]  /*2640*/  STG.E.U8 desc[UR8][R8.64+0x580000], R23 ;  /* 0x5800001708007986 */ /* 0x000fe8000c101108 */
        /* <DEDUP_REMOVED lines=8> */
[----:B------:R-:W-:Y:S01]  /*26d0*/  STG.E.U8 desc[UR8][R2.64+-0x7c0000], R7 ;  /* 0x8400000702007986 */ /* 0x000fe2000c101108 */
[----:B------:R-:W-:Y:S05]  /*26e0*/  EXIT ;  /* 0x000000000000794d */ /* 0x000fea0003800000 */
.L_x_1:
        /* <DEDUP_REMOVED lines=9> */
.L_x_453:


//--------------------- .text.fused_nn_conv2d_cast_fixed_point_multiply_add_cast_nn_relu_cast_fixed_point_mult_18399029763786111876__12_kernel0 --------------------------
	.section	.text.fused_nn_conv2d_cast_fixed_point_multiply_add_cast_nn_relu_cast_fixed_point_mult_18399029763786111876__12_kernel0,"ax",@progbits
	.align	128
        .global         fused_nn_conv2d_cast_fixed_point_multiply_add_cast_nn_relu_cast_fixed_point_mult_18399029763786111876__12_kernel0
        .type           fused_nn_conv2d_cast_fixed_point_multiply_add_cast_nn_relu_cast_fixed_point_mult_18399029763786111876__12_kernel0,@function
        .size           fused_nn_conv2d_cast_fixed_point_multiply_add_cast_nn_relu_cast_fixed_point_mult_18399029763786111876__12_kernel0,(.L_x_454 - fused_nn_conv2d_cast_fixed_point_multiply_add_cast_nn_relu_cast_fixed_point_mult_18399029763786111876__12_kernel0)
        .other          fused_nn_conv2d_cast_fixed_point_multiply_add_cast_nn_relu_cast_fixed_point_mult_18399029763786111876__12_kernel0,@"STO_CUDA_ENTRY STV_DEFAULT"
fused_nn_conv2d_cast_fixed_point_multiply_add_cast_nn_relu_cast_fixed_point_mult_18399029763786111876__12_kernel0:
.text.fused_nn_conv2d_cast_fixed_point_multiply_add_cast_nn_relu_cast_fixed_point_mult_18399029763786111876__12_kernel0:
[----:B------:R-:W-:Y:S01]  /*0000*/  LDC R1, c[0x0][0x37c] ;  /* 0x0000df00ff017b82 */ /* 0x000fe20000000800 */
[----:B------:R-:W0:Y:S07]  /*0010*/  S2R R0, SR_TID.Y ;  /* 0x0000000000007919 */ /* 0x000e2e0000002200 */
[----:B------:R-:W1:Y:S01]  /*0020*/  S2UR UR5, SR_CgaCtaId ;  /* 0x00000000000579c3 */ /* 0x000e620000008800 */
[----:B------:R-:W-:Y:S01]  /*0030*/  UMOV UR4, 0x400 ;  /* 0x0000040000047882 */ /* 0x000fe20000000000 */
[----:B------:R-:W2:Y:S01]  /*0040*/  LDCU.64 UR8, c[0x0][0x358] ;  /* 0x00006b00ff0877ac */ /* 0x000ea20008000a00 */
[----:B------:R-:W3:Y:S01]  /*0050*/  S2R R3, SR_TID.Z ;  /* 0x0000000000037919 */ /* 0x000ee20000002300 */
[----:B------:R-:W-:Y:S01]  /*0060*/  BSSY.RECONVERGENT B0, `(.L_x_2) ;  /* 0x000004a000007945 */ /* 0x000fe20003800200 */
[----:B------:R-:W4:Y:S01]  /*0070*/  S2R R6, SR_CTAID.X ;  /* 0x0000000000067919 */ /* 0x000f220000002500 */
[----:B------:R-:W5:Y:S01]  /*0080*/  S2R R27, SR_TID.X ;  /* 0x00000000001b7919 */ /* 0x000f620000002100 */
[----:B------:R-:W2:Y:S01]  /*0090*/  S2R R30, SR_CTAID.Z ;  /* 0x00000000001e7919 */ /* 0x000ea20000002700 */
[----:B-1----:R-:W-:Y:S01]  /*00a0*/  ULEA UR6, UR5, UR4, 0x18 ;  /* 0x0000000405067291 */ /* 0x002fe2000f8ec0ff */
[----:B0-----:R-:W-:-:S02]  /*00b0*/  SHF.L.U32 R4, R0, 0x2, RZ ;  /* 0x0000000200047819 */ /* 0x001fc400000006ff */
[C---:B---3--:R-:W-:Y:S02]  /*00c0*/  LEA R2, R3.reuse, R0, 0x4 ;  /* 0x0000000003027211 */ /* 0x048fe400078e20ff */
[----:B------:R-:W-:Y:S01]  /*00d0*/  LEA R4, R3, R4, 0x6 ;  /* 0x0000000403047211 */ /* 0x000fe200078e30ff */
[----:B----4-:R-:W-:Y:S01]  /*00e0*/  IMAD.HI.U32 R14, R6, -0x6db6db6d, RZ ;  /* 0x92492493060e7827 */ /* 0x010fe200078e00ff */
[----:B------:R-:W-:Y:S02]  /*00f0*/  ISETP.GE.U32.AND P0, PT, R2, 0x24, PT ;  /* 0x000000240200780c */ /* 0x000fe40003f06070 */
[----:B-----5:R-:W-:Y:S02]  /*0100*/  IADD3 R42, PT, PT, R4, R27, RZ ;  /* 0x0000001b042a7210 */ /* 0x020fe40007ffe0ff */
[----:B------:R-:W-:Y:S02]  /*0110*/  SHF.R.U32.HI R29, RZ, 0x2, R14 ;  /* 0x00000002ff1d7819 */ /* 0x000fe4000001160e */
[----:B------:R-:W-:Y:S01]  /*0120*/  ISETP.LT.U32.AND P0, PT, R42, 0x90, !P0 ;  /* 0x000000902a00780c */ /* 0x000fe20004701070 */
[----:B--2---:R-:W-:Y:S01]  /*0130*/  IMAD R30, R30, 0x31000, RZ ;  /* 0x000310001e1e7824 */ /* 0x004fe200078e02ff */
[----:B------:R-:W-:Y:S01]  /*0140*/  SHF.L.U32 R27, R27, 0x2, RZ ;  /* 0x000000021b1b7819 */ /* 0x000fe200000006ff */
[----:B------:R-:W-:Y:S01]  /*0150*/  IMAD R53, R29, -0x7, R6 ;  /* 0xfffffff91d357824 */ /* 0x000fe200078e0206 */
[----:B------:R-:W-:Y:S01]  /*0160*/  ISETP.LT.U32.AND P0, PT, R3, 0x3, P0 ;  /* 0x000000030300780c */ /* 0x000fe20000701070 */
[----:B------:R-:W-:Y:S01]  /*0170*/  IMAD R5, R29, 0x1c0, R30 ;  /* 0x000001c01d057824 */ /* 0x000fe200078e021e */
[----:B------:R-:W-:-:S02]  /*0180*/  LEA R8, R2, R27, 0x4 ;  /* 0x0000001b02087211 */ /* 0x000fc400078e20ff */
[C---:B------:R-:W-:Y:S02]  /*0190*/  SHF.L.U32 R28, R53.reuse, 0x4, RZ ;  /* 0x00000004351c7819 */ /* 0x040fe400000006ff */
[----:B------:R-:W-:Y:S02]  /*01a0*/  SHF.L.U32 R53, R53, 0x2, RZ ;  /* 0x0000000235357819 */ /* 0x000fe400000006ff */
[----:B------:R-:W-:Y:S02]  /*01b0*/  IADD3 R4, PT, PT, R28, R5, RZ ;  /* 0x000000051c047210 */ /* 0x000fe40007ffe0ff */
[----:B------:R-:W-:Y:S02]  /*01c0*/  LOP3.LUT R16, R14, 0x7ffffffc, RZ, 0xc0, !PT ;  /* 0x7ffffffc0e107812 */ /* 0x000fe400078ec0ff */
[----:B------:R-:W-:Y:S02]  /*01d0*/  IADD3 R26, PT, PT, R8, UR6, RZ ;  /* 0x00000006081a7c10 */ /* 0x000fe4000fffe0ff */
[----:B------:R-:W-:-:S02]  /*01e0*/  LOP3.LUT R10, R53, 0x1d, RZ, 0x3c, !PT ;  /* 0x0000001d350a7812 */ /* 0x000fc400078e3cff */
[----:B------:R-:W-:Y:S01]  /*01f0*/  IADD3 R9, PT, PT, R4, -0x74, RZ ;  /* 0xffffff8c04097810 */ /* 0x000fe20007ffe0ff */
[----:B------:R-:W-:Y:S06]  /*0200*/  @!P0 BRA `(.L_x_3) ;  /* 0x0000000000bc8947 */ /* 0x000fec0003800000 */
[----:B------:R-:W-:Y:S01]  /*0210*/  PRMT R5, R42, 0x9910, RZ ;  /* 0x000099102a057816 */ /* 0x000fe200000000ff */
[----:B------:R-:W-:Y:S01]  /*0220*/  BSSY.RECONVERGENT B1, `(.L_x_4) ;  /* 0x000002c000017945 */ /* 0x000fe20003800200 */
[----:B------:R-:W-:-:S03]  /*0230*/  HFMA2 R7, -RZ, RZ, 0, 0 ;  /* 0x00000000ff077431 */ /* 0x000fc600000001ff */
[----:B------:R-:W-:-:S05]  /*0240*/  IMAD R5, R5, 0x39, RZ ;  /* 0x0000003905057824 */ /* 0x000fca00078e02ff */
[----:B------:R-:W-:-:S04]  /*0250*/  LOP3.LUT R5, R5, 0xffff, RZ, 0xc0, !PT ;  /* 0x0000ffff05057812 */ /* 0x000fc800078ec0ff */
[----:B------:R-:W-:-:S04]  /*0260*/  SHF.R.U32.HI R5, RZ, 0xb, R5 ;  /* 0x0000000bff057819 */ /* 0x000fc80000011605 */
[----:B------:R-:W-:-:S05]  /*0270*/  PRMT R5, R5, 0x9910, RZ ;  /* 0x0000991005057816 */ /* 0x000fca00000000ff */
[----:B------:R-:W-:-:S05]  /*0280*/  IMAD R5, R5, 0x24, RZ ;  /* 0x0000002405057824 */ /* 0x000fca00078e02ff */
[----:B------:R-:W-:-:S04]  /*0290*/  IADD3 R5, PT, PT, RZ, -R5, RZ ;  /* 0x80000005ff057210 */ /* 0x000fc80007ffe0ff */
[----:B------:R-:W-:-:S04]  /*02a0*/  PRMT R5, R5, 0x7710, RZ ;  /* 0x0000771005057816 */ /* 0x000fc800000000ff */
[----:B------:R-:W-:-:S04]  /*02b0*/  IADD3 R5, PT, PT, R42, R5, RZ ;  /* 0x000000052a057210 */ /* 0x000fc80007ffe0ff */
[----:B------:R-:W-:-:S05]  /*02c0*/  LOP3.LUT R5, R5, 0xff, RZ, 0xc0, !PT ;  /* 0x000000ff05057812 */ /* 0x000fca00078ec0ff */
[----:B------:R-:W-:-:S05]  /*02d0*/  IMAD R5, R5, 0x2b, RZ ;  /* 0x0000002b05057824 */ /* 0x000fca00078e02ff */
[----:B------:R-:W-:-:S04]  /*02e0*/  SHF.R.U32.HI R5, RZ, 0x8, R5 ;  /* 0x00000008ff057819 */ /* 0x000fc80000011605 */
[----:B------:R-:W-:Y:S02]  /*02f0*/  LOP3.LUT P1, RZ, R5, 0x7ffffffc, R14, 0xf8, !PT ;  /* 0x7ffffffc05ff7812 */ /* 0x000fe4000782f80e */
[----:B------:R-:W-:-:S04]  /*0300*/  IADD3 R6, PT, PT, R16, R5, RZ ;  /* 0x0000000510067210 */ /* 0x000fc80007ffe0ff */
[----:B------:R-:W-:-:S13]  /*0310*/  ISETP.GT.U32.OR P1, PT, R6, 0x1c, !P1 ;  /* 0x0000001c0600780c */ /* 0x000fda0004f24470 */
[----:B------:R-:W-:Y:S05]  /*0320*/  @P1 BRA `(.L_x_5) ;  /* 0x00000000006c1947 */ /* 0x000fea0003800000 */
[----:B------:R-:W-:-:S05]  /*0330*/  LOP3.LUT R6, R42, 0xff, RZ, 0xc0, !PT ;  /* 0x000000ff2a067812 */ /* 0x000fca00078ec0ff */
[----:B------:R-:W-:-:S05]  /*0340*/  IMAD R6, R6, 0xab, RZ ;  /* 0x000000ab06067824 */ /* 0x000fca00078e02ff */
[----:B------:R-:W-:-:S04]  /*0350*/  SHF.R.U32.HI R6, RZ, 0xa, R6 ;  /* 0x0000000aff067819 */ /* 0x000fc80000011606 */
[----:B------:R-:W-:-:S05]  /*0360*/  PRMT R6, R6, 0x9910, RZ ;  /* 0x0000991006067816 */ /* 0x000fca00000000ff */
[----:B------:R-:W-:-:S05]  /*0370*/  IMAD R6, R6, 0x6, RZ ;  /* 0x0000000606067824 */ /* 0x000fca00078e02ff */
[----:B------:R-:W-:-:S04]  /*0380*/  IADD3 R6, PT, PT, RZ, -R6, RZ ;  /* 0x80000006ff067210 */ /* 0x000fc80007ffe0ff */
[----:B------:R-:W-:-:S04]  /*0390*/  PRMT R11, R6, 0x7710, RZ ;  /* 0x00007710060b7816 */ /* 0x000fc800000000ff */
[----:B------:R-:W-:-:S04]  /*03a0*/  IADD3 R6, PT, PT, R42, R11, RZ ;  /* 0x0000000b2a067210 */ /* 0x000fc80007ffe0ff */
[----:B------:R-:W-:-:S04]  /*03b0*/  LOP3.LUT R6, R6, 0xff, RZ, 0xc0, !PT ;  /* 0x000000ff06067812 */ /* 0x000fc800078ec0ff */
[----:B------:R-:W-:-:S04]  /*03c0*/  LOP3.LUT P1, RZ, R53, R6, RZ, 0xfc, !PT ;  /* 0x0000000635ff7212 */ /* 0x000fc8000782fcff */
[----:B------:R-:W-:-:S13]  /*03d0*/  ISETP.LE.U32.OR P1, PT, R10, R6, !P1 ;  /* 0x000000060a00720c */ /* 0x000fda0004f23470 */
[----:B------:R-:W-:Y:S05]  /*03e0*/  @P1 BRA `(.L_x_5) ;  /* 0x00000000003c1947 */ /* 0x000fea0003800000 */
[C---:B------:R-:W-:Y:S01]  /*03f0*/  ISETP.GE.U32.AND P2, PT, R42.reuse, 0x48, PT ;  /* 0x000000482a00780c */ /* 0x040fe20003f46070 */
[----:B------:R-:W0:Y:S01]  /*0400*/  LDCU.64 UR10, c[0x0][0x380] ;  /* 0x00007000ff0a77ac */ /* 0x000e220008000a00 */
[C---:B------:R-:W-:Y:S02]  /*0410*/  IADD3 R7, PT, PT, R42.reuse, -0x48, RZ ;  /* 0xffffffb82a077810 */ /* 0x040fe40007ffe0ff */
[C---:B------:R-:W-:Y:S02]  /*0420*/  ISETP.GT.U32.AND P1, PT, R42.reuse, 0x47, PT ;  /* 0x000000472a00780c */ /* 0x040fe40003f24070 */
[----:B------:R-:W-:Y:S02]  /*0430*/  SEL R7, R42, R7, !P2 ;  /* 0x000000072a077207 */ /* 0x000fe40005000000 */
[----:B------:R-:W-:Y:S02]  /*0440*/  IADD3 R11, PT, PT, R4, 0x1878c, RZ ;  /* 0x0001878c040b7810 */ /* 0x000fe40007ffe0ff */
[----:B------:R-:W-:-:S07]  /*0450*/  ISETP.GT.U32.AND P2, PT, R7, 0x23, PT ;  /* 0x000000230700780c */ /* 0x000fce0003f44070 */
[----:B------:R-:W-:-:S04]  /*0460*/  @!P1 IADD3 R11, PT, PT, R9, RZ, RZ ;  /* 0x000000ff090b9210 */ /* 0x000fc80007ffe0ff */
[C---:B------:R-:W-:Y:S02]  /*0470*/  IADD3 R7, PT, PT, R11.reuse, 0xc40, RZ ;  /* 0x00000c400b077810 */ /* 0x040fe40007ffe0ff */
[----:B------:R-:W-:-:S04]  /*0480*/  @!P2 IADD3 R7, PT, PT, R11, RZ, RZ ;  /* 0x000000ff0b07a210 */ /* 0x000fc80007ffe0ff */
[----:B------:R-:W-:-:S05]  /*0490*/  LEA R6, R6, R7, 0x2 ;  /* 0x0000000706067211 */ /* 0x000fca00078e10ff */
[----:B------:R-:W-:-:S05]  /*04a0*/  IMAD R5, R5, 0x70, R6 ;  /* 0x0000007005057824 */ /* 0x000fca00078e0206 */
[----:B0-----:R-:W-:-:S04]  /*04b0*/  IADD3 R6, P1, PT, R5, UR10, RZ ;  /* 0x0000000a05067c10 */ /* 0x001fc8000ff3e0ff */
[----:B------:R-:W-:-:S06]  /*04c0*/  LEA.HI.X.SX32 R7, R5, UR11, 0x1, P1 ;  /* 0x0000000b05077c11 */ /* 0x000fcc00088f0eff */
[----:B------:R0:W5:Y:S03]  /*04d0*/  LDG.E.CONSTANT R7, desc[UR8][R6.64] ;  /* 0x0000000806077981 */ /* 0x000166000c1e9900 */
.L_x_5:
[----:B------:R-:W-:Y:S05]  /*04e0*/  BSYNC.RECONVERGENT B1 ;  /* 0x0000000000017941 */ /* 0x000fea0003800200 */
.L_x_4:
[----:B-----5:R1:W-:Y:S02]  /*04f0*/  STS [R8+UR6], R7 ;  /* 0x0000000708007988 */ /* 0x0203e40008000806 */
.L_x_3:
[----:B------:R-:W-:Y:S05]  /*0500*/  BSYNC.RECONVERGENT B0 ;  /* 0x0000000000007941 */ /* 0x000fea0003800200 */
.L_x_2:
[----:B------:R-:W-:Y:S01]  /*0510*/  ISETP.GE.U32.AND P1, PT, R2, 0x4, PT ;  /* 0x000000040200780c */ /* 0x000fe20003f26070 */
[----:B------:R-:W-:Y:S01]  /*0520*/  BSSY.RECONVERGENT B0, `(.L_x_6) ;  /* 0x0000034000007945 */ /* 0x000fe20003800200 */
[----:B------:R-:W-:-:S04]  /*0530*/  IADD3 R12, PT, PT, R42, 0x80, RZ ;  /* 0x000000802a0c7810 */ /* 0x000fc80007ffe0ff */
[----:B------:R-:W-:-:S04]  /*0540*/  ISETP.LT.U32.AND P1, PT, R12, 0x90, !P1 ;  /* 0x000000900c00780c */ /* 0x000fc80004f21070 */
[----:B------:R-:W-:-:S13]  /*0550*/  ISETP.EQ.AND P1, PT, R3, RZ, P1 ;  /* 0x000000ff0300720c */ /* 0x000fda0000f22270 */
[----:B------:R-:W-:Y:S05]  /*0560*/  @!P1 BRA `(.L_x_7) ;  /* 0x0000000000bc9947 */ /* 0x000fea0003800000 */
[----:B------:R-:W-:Y:S01]  /*0570*/  PRMT R5, R12, 0x9910, RZ ;  /* 0x000099100c057816 */ /* 0x000fe200000000ff */
[----:B------:R-:W-:Y:S01]  /*0580*/  BSSY.RECONVERGENT B1, `(.L_x_8) ;  /* 0x000002c000017945 */ /* 0x000fe20003800200 */
[----:B-1----:R-:W-:-:S03]  /*0590*/  MOV R7, RZ ;  /* 0x000000ff00077202 */ /* 0x002fc60000000f00 */
        /* <DEDUP_REMOVED lines=12> */
[----:B0-----:R-:W-:-:S04]  /*0660*/  IADD3 R6, PT, PT, R16, R5, RZ ;  /* 0x0000000510067210 */ /* 0x001fc80007ffe0ff */
        /* <DEDUP_REMOVED lines=14> */
[----:B------:R-:W-:Y:S01]  /*0750*/  ISETP.GE.U32.AND P3, PT, R12, 0x48, PT ;  /* 0x000000480c00780c */ /* 0x000fe20003f66070 */
[----:B------:R-:W0:Y:S01]  /*0760*/  LDCU.64 UR10, c[0x0][0x380] ;  /* 0x00007000ff0a77ac */ /* 0x000e220008000a00 */
[----:B------:R-:W-:Y:S02]  /*0770*/  IADD3 R7, PT, PT, R42, 0x38, RZ ;  /* 0x000000382a077810 */ /* 0x000fe40007ffe0ff */
        /* <DEDUP_REMOVED lines=10> */
[----:B------:R-:W-:-:S05]  /*0820*/  LEA.HI.X.SX32 R5, R6, UR11, 0x1, P2 ;  /* 0x0000000b06057c11 */ /* 0x000fca00090f0eff */
[----:B------:R0:W5:Y:S04]  /*0830*/  LDG.E.CONSTANT R7, desc[UR8][R4.64] ;  /* 0x0000000804077981 */ /* 0x000168000c1e9900 */
.L_x_9:
[----:B------:R-:W-:Y:S05]  /*0840*/  BSYNC.RECONVERGENT B1 ;  /* 0x0000000000017941 */ /* 0x000fea0003800200 */
.L_x_8:
[----:B-----5:R2:W-:Y:S02]  /*0850*/  STS [R8+UR6+0x200], R7 ;  /* 0x0002000708007988 */ /* 0x0205e40008000806 */
.L_x_7:
[----:B------:R-:W-:Y:S05]  /*0860*/  BSYNC.RECONVERGENT B0 ;  /* 0x0000000000007941 */ /* 0x000fea0003800200 */
.L_x_6:
[C---:B------:R-:W-:Y:S01]  /*0870*/  IADD3 R17, PT, PT, R2.reuse, 0x20, RZ ;  /* 0x0000002002117810 */ /* 0x040fe20007ffe0ff */
[----:B------:R-:W3:Y:S01]  /*0880*/  LDCU.64 UR6, c[0x0][0x388] ;  /* 0x00007100ff0677ac */ /* 0x000ee20008000a00 */
[C---:B0-----:R-:W-:Y:S02]  /*0890*/  IADD3 R5, PT, PT, R2.reuse, 0x40, RZ ;  /* 0x0000004002057810 */ /* 0x041fe40007ffe0ff */
[----:B------:R-:W-:Y:S02]  /*08a0*/  LOP3.LUT R6, R17, 0xffff, RZ, 0xc0, !PT ;  /* 0x0000ffff11067812 */ /* 0x000fe400078ec0ff */
[C---:B------:R-:W-:Y:S02]  /*08b0*/  IADD3 R9, PT, PT, R2.reuse, 0x60, RZ ;  /* 0x0000006002097810 */ /* 0x040fe40007ffe0ff */
[----:B------:R-:W-:Y:S01]  /*08c0*/  LOP3.LUT R4, R2, 0xffff, RZ, 0xc0, !PT ;  /* 0x0000ffff02047812 */ /* 0x000fe200078ec0ff */
[----:B------:R-:W-:Y:S01]  /*08d0*/  IMAD R6, R6, 0xe38f, RZ ;  /* 0x0000e38f06067824 */ /* 0x000fe200078e02ff */
[----:B-12---:R-:W-:-:S02]  /*08e0*/  LOP3.LUT R7, R5, 0xffff, RZ, 0xc0, !PT ;  /* 0x0000ffff05077812 */ /* 0x006fc400078ec0ff */
[----:B------:R-:W-:Y:S01]  /*08f0*/  IADD3 R15, PT, PT, R2, 0x80, RZ ;  /* 0x00000080020f7810 */ /* 0x000fe20007ffe0ff */
[----:B------:R-:W-:Y:S01]  /*0900*/  IMAD R4, R4, 0xe38f, RZ ;  /* 0x0000e38f04047824 */ /* 0x000fe200078e02ff */
[----:B------:R-:W-:Y:S01]  /*0910*/  LOP3.LUT R11, R9, 0xffff, RZ, 0xc0, !PT ;  /* 0x0000ffff090b7812 */ /* 0x000fe200078ec0ff */
[----:B------:R-:W-:Y:S01]  /*0920*/  IMAD R7, R7, 0xe38f, RZ ;  /* 0x0000e38f07077824 */ /* 0x000fe200078e02ff */
[----:B------:R-:W-:Y:S02]  /*0930*/  SHF.R.U32.HI R46, RZ, 0x14, R6 ;  /* 0x00000014ff2e7819 */ /* 0x000fe40000011606 */
[C---:B------:R-:W-:Y:S01]  /*0940*/  IADD3 R24, PT, PT, R2.reuse, 0xa0, RZ ;  /* 0x000000a002187810 */ /* 0x040fe20007ffe0ff */
[----:B------:R-:W-:Y:S01]  /*0950*/  IMAD R11, R11, 0xe38f, RZ ;  /* 0x0000e38f0b0b7824 */ /* 0x000fe200078e02ff */
[----:B------:R-:W-:Y:S02]  /*0960*/  SHF.R.U32.HI R44, RZ, 0x14, R7 ;  /* 0x00000014ff2c7819 */ /* 0x000fe40000011607 */
[----:B------:R-:W-:-:S02]  /*0970*/  IADD3 R25, PT, PT, R2, 0xc0, RZ ;  /* 0x000000c002197810 */ /* 0x000fc40007ffe0ff */
[----:B------:R-:W-:Y:S02]  /*0980*/  IADD3 R32, PT, PT, R2, 0xe0, RZ ;  /* 0x000000e002207810 */ /* 0x000fe40007ffe0ff */
[----:B------:R-:W-:Y:S02]  /*0990*/  PRMT R38, R42, 0x9910, RZ ;  /* 0x000099102a267816 */ /* 0x000fe400000000ff */
[----:B------:R-:W-:Y:S01]  /*09a0*/  ISETP.GE.U32.AND P5, PT, R12, 0x48, PT ;  /* 0x000000480c00780c */ /* 0x000fe20003fa6070 */
[----:B------:R-:W-:Y:S01]  /*09b0*/  UIADD3 UR4, UPT, UPT, UR4, 0x480, URZ ;  /* 0x0000048004047890 */ /* 0x000fe2000fffe0ff */
[C---:B------:R-:W-:Y:S01]  /*09c0*/  PRMT R6, R46.reuse, 0x9910, RZ ;  /* 0x000099102e067816 */ /* 0x040fe200000000ff */
[----:B------:R-:W-:Y:S01]  /*09d0*/  IMAD R46, R46, 0x1200, RZ ;  /* 0x000012002e2e7824 */ /* 0x000fe200078e02ff */
[----:B------:R-:W-:Y:S01]  /*09e0*/  SHF.R.U32.HI R36, RZ, 0x14, R11 ;  /* 0x00000014ff247819 */ /* 0x000fe2000001160b */
[----:B------:R-:W0:Y:S01]  /*09f0*/  LDCU.64 UR10, c[0x0][0x380] ;  /* 0x00007000ff0a77ac */ /* 0x000e220008000a00 */
[----:B------:R-:W-:-:S02]  /*0a00*/  SHF.R.U32.HI R50, RZ, 0x14, R4 ;  /* 0x00000014ff327819 */ /* 0x000fc40000011604 */
[C---:B------:R-:W-:Y:S01]  /*0a10*/  PRMT R7, R44.reuse, 0x9910, RZ ;  /* 0x000099102c077816 */ /* 0x040fe200000000ff */
[----:B------:R-:W-:Y:S01]  /*0a20*/  IMAD R44, R44, 0x1200, RZ ;  /* 0x000012002c2c7824 */ /* 0x000fe200078e02ff */
[----:B------:R-:W-:Y:S01]  /*0a30*/  MOV R4, R6 ;  /* 0x0000000600047202 */ /* 0x000fe20000000f00 */
[----:B------:R-:W1:Y:S01]  /*0a40*/  LDCU.64 UR12, c[0x0][0x388] ;  /* 0x00007100ff0c77ac */ /* 0x000e620008000a00 */
[C---:B------:R-:W-:Y:S01]  /*0a50*/  PRMT R11, R36.reuse, 0x9910, RZ ;  /* 0x00009910240b7816 */ /* 0x040fe200000000ff */
[----:B------:R-:W-:Y:S01]  /*0a60*/  IMAD R36, R36, 0x1200, RZ ;  /* 0x0000120024247824 */ /* 0x000fe200078e02ff */
[----:B------:R-:W-:Y:S01]  /*0a70*/  MOV R6, R7 ;  /* 0x0000000700067202 */ /* 0x000fe20000000f00 */
[----:B------:R-:W-:Y:S01]  /*0a80*/  IMAD R4, R4, 0x12, RZ ;  /* 0x0000001204047824 */ /* 0x000fe200078e02ff */
[----:B------:R-:W-:Y:S02]  /*0a90*/  MOV R7, R11 ;  /* 0x0000000b00077202 */ /* 0x000fe40000000f00 */
[----:B------:R-:W-:Y:S01]  /*0aa0*/  PRMT R11, R50, 0x9910, RZ ;  /* 0x00009910320b7816 */ /* 0x000fe200000000ff */
[----:B------:R-:W-:Y:S01]  /*0ab0*/  IMAD R6, R6, 0x12, RZ ;  /* 0x0000001206067824 */ /* 0x000fe200078e02ff */
[----:B------:R-:W-:Y:S01]  /*0ac0*/  IADD3 R4, PT, PT, RZ, -R4, RZ ;  /* 0x80000004ff047210 */ /* 0x000fe20007ffe0ff */
[----:B------:R-:W-:Y:S01]  /*0ad0*/  IMAD R7, R7, 0x12, RZ ;  /* 0x0000001207077824 */ /* 0x000fe200078e02ff */
[----:B------:R-:W-:Y:S01]  /*0ae0*/  LOP3.LUT R13, R32, 0xffff, RZ, 0xc0, !PT ;  /* 0x0000ffff200d7812 */ /* 0x000fe200078ec0ff */
[----:B------:R-:W-:Y:S01]  /*0af0*/  IMAD R50, R50, 0x1200, RZ ;  /* 0x0000120032327824 */ /* 0x000fe200078e02ff */
[----:B------:R-:W-:-:S02]  /*0b00*/  IADD3 R18, PT, PT, RZ, -R6, RZ ;  /* 0x80000006ff127210 */ /* 0x000fc40007ffe0ff */
[----:B------:R-:W-:Y:S01]  /*0b10*/  PRMT R6, R4, 0x7710, RZ ;  /* 0x0000771004067816 */ /* 0x000fe200000000ff */
[----:B------:R-:W-:Y:S01]  /*0b20*/  IMAD R4, R11, 0x12, RZ ;  /* 0x000000120b047824 */ /* 0x000fe200078e02ff */
[----:B------:R-:W-:Y:S01]  /*0b30*/  IADD3 R7, PT, PT, RZ, -R7, RZ ;  /* 0x80000007ff077210 */ /* 0x000fe20007ffe0ff */
[----:B------:R-:W-:Y:S01]  /*0b40*/  IMAD R13, R13, 0xe38f, RZ ;  /* 0x0000e38f0d0d7824 */ /* 0x000fe200078e02ff */
[----:B------:R-:W-:Y:S02]  /*0b50*/  PRMT R18, R18, 0x7710, RZ ;  /* 0x0000771012127816 */ /* 0x000fe400000000ff */
[----:B------:R-:W-:Y:S02]  /*0b60*/  PRMT R20, R7, 0x7710, RZ ;  /* 0x0000771007147816 */ /* 0x000fe400000000ff */
[----:B------:R-:W-:Y:S02]  /*0b70*/  IADD3 R7, PT, PT, RZ, -R4, RZ ;  /* 0x80000004ff077210 */ /* 0x000fe40007ffe0ff */
[----:B------:R-:W-:-:S02]  /*0b80*/  LOP3.LUT R4, R15, 0xffff, RZ, 0xc0, !PT ;  /* 0x0000ffff0f047812 */ /* 0x000fc400078ec0ff */
[----:B------:R-:W-:Y:S02]  /*0b90*/  PRMT R7, R7, 0x7710, RZ ;  /* 0x0000771007077816 */ /* 0x000fe400000000ff */
[----:B------:R-:W-:Y:S01]  /*0ba0*/  IADD3 R5, PT, PT, R5, R18, RZ ;  /* 0x0000001205057210 */ /* 0x000fe20007ffe0ff */
[----:B------:R-:W-:Y:S01]  /*0bb0*/  IMAD R11, R4, 0xe38f, RZ ;  /* 0x0000e38f040b7824 */ /* 0x000fe200078e02ff */
[----:B------:R-:W-:Y:S02]  /*0bc0*/  IADD3 R17, PT, PT, R17, R6, RZ ;  /* 0x0000000611117210 */ /* 0x000fe40007ffe0ff */
[----:B------:R-:W-:Y:S02]  /*0bd0*/  IADD3 R18, PT, PT, R2, R7, RZ ;  /* 0x0000000702127210 */ /* 0x000fe40007ffe0ff */
[----:B------:R-:W-:Y:S02]  /*0be0*/  LOP3.LUT R6, R24, 0xffff, RZ, 0xc0, !PT ;  /* 0x0000ffff18067812 */ /* 0x000fe400078ec0ff */
[----:B------:R-:W-:-:S02]  /*0bf0*/  LOP3.LUT R7, R25, 0xffff, RZ, 0xc0, !PT ;  /* 0x0000ffff19077812 */ /* 0x000fc400078ec0ff */
[----:B------:R-:W-:Y:S01]  /*0c00*/  IADD3 R4, PT, PT, R2, 0x100, RZ ;  /* 0x0000010002047810 */ /* 0x000fe20007ffe0ff */
[----:B------:R-:W-:Y:S01]  /*0c10*/  IMAD R6, R6, 0xe38f, RZ ;  /* 0x0000e38f06067824 */ /* 0x000fe200078e02ff */
[----:B------:R-:W2:Y:S01]  /*0c20*/  S2R R2, SR_CTAID.Y ;  /* 0x0000000000027919 */ /* 0x000ea20000002600 */
[----:B------:R-:W-:Y:S01]  /*0c30*/  SHF.R.U32.HI R11, RZ, 0x14, R11 ;  /* 0x00000014ff0b7819 */ /* 0x000fe2000001160b */
[----:B------:R-:W-:Y:S01]  /*0c40*/  IMAD R37, R7, 0xe38f, RZ ;  /* 0x0000e38f07257824 */ /* 0x000fe200078e02ff */
[----:B------:R-:W-:Y:S02]  /*0c50*/  IADD3 R9, PT, PT, R9, R20, RZ ;  /* 0x0000001409097210 */ /* 0x000fe40007ffe0ff */
[----:B------:R-:W-:Y:S02]  /*0c60*/  PRMT R19, R11, 0x9910, RZ ;  /* 0x000099100b137816 */ /* 0x000fe400000000ff */
[----:B------:R-:W-:Y:S02]  /*0c70*/  SHF.R.U32.HI R39, RZ, 0x14, R6 ;  /* 0x00000014ff277819 */ /* 0x000fe40000011606 */
[----:B------:R-:W-:-:S02]  /*0c80*/  SHF.R.U32.HI R37, RZ, 0x14, R37 ;  /* 0x00000014ff257819 */ /* 0x000fc40000011625 */
[----:B------:R-:W-:Y:S02]  /*0c90*/  MOV R7, R19 ;  /* 0x0000001300077202 */ /* 0x000fe40000000f00 */
[----:B------:R-:W-:Y:S02]  /*0ca0*/  SHF.R.U32.HI R6, RZ, 0x14, R13 ;  /* 0x00000014ff067819 */ /* 0x000fe4000001160d */
[----:B------:R-:W-:Y:S01]  /*0cb0*/  LOP3.LUT R19, R4, 0xffff, RZ, 0xc0, !PT ;  /* 0x0000ffff04137812 */ /* 0x000fe200078ec0ff */
[----:B------:R-:W-:Y:S01]  /*0cc0*/  IMAD R7, R7, 0x12, RZ ;  /* 0x0000001207077824 */ /* 0x000fe200078e02ff */
[----:B------:R-:W-:Y:S02]  /*0cd0*/  PRMT R20, R37, 0x9910, RZ ;  /* 0x0000991025147816 */ /* 0x000fe400000000ff */
[----:B------:R-:W-:Y:S01]  /*0ce0*/  PRMT R22, R6, 0x9910, RZ ;  /* 0x0000991006167816 */ /* 0x000fe200000000ff */
[----:B------:R-:W-:Y:S01]  /*0cf0*/  IMAD R21, R19, 0xe38f, RZ ;  /* 0x0000e38f13157824 */ /* 0x000fe200078e02ff */
[----:B------:R-:W-:-:S02]  /*0d00*/  MOV R19, R20 ;  /* 0x0000001400137202 */ /* 0x000fc40000000f00 */
[----:B------:R-:W-:Y:S02]  /*0d10*/  MOV R20, R22 ;  /* 0x0000001600147202 */ /* 0x000fe40000000f00 */
[----:B------:R-:W-:Y:S01]  /*0d20*/  PRMT R13, R39, 0x9910, RZ ;  /* 0x00009910270d7816 */ /* 0x000fe200000000ff */
[----:B------:R-:W-:Y:S01]  /*0d30*/  IMAD R19, R19, 0x12, RZ ;  /* 0x0000001213137824 */ /* 0x000fe200078e02ff */
[----:B------:R-:W-:Y:S01]  /*0d40*/  IADD3 R7, PT, PT, RZ, -R7, RZ ;  /* 0x80000007ff077210 */ /* 0x000fe20007ffe0ff */
[----:B------:R-:W-:Y:S01]  /*0d50*/  IMAD R20, R20, 0x12, RZ ;  /* 0x0000001214147824 */ /* 0x000fe200078e02ff */
[----:B------:R-:W-:Y:S01]  /*0d60*/  SHF.L.U32 R17, R17, 0x4, RZ ;  /* 0x0000000411117819 */ /* 0x000fe200000006ff */
[----:B------:R-:W-:Y:S01]  /*0d70*/  IMAD R13, R13, 0x12, RZ ;  /* 0x000000120d0d7824 */ /* 0x000fe200078e02ff */
[----:B------:R-:W-:Y:S02]  /*0d80*/  PRMT R22, R7, 0x7710, RZ ;  /* 0x0000771007167816 */ /* 0x000fe400000000ff */
[----:B------:R-:W-:-:S02]  /*0d90*/  IADD3 R19, PT, PT, RZ, -R19, RZ ;  /* 0x80000013ff137210 */ /* 0x000fc40007ffe0ff */
[----:B------:R-:W-:Y:S02]  /*0da0*/  IADD3 R20, PT, PT, RZ, -R20, RZ ;  /* 0x80000014ff147210 */ /* 0x000fe40007ffe0ff */
[----:B------:R-:W-:Y:S02]  /*0db0*/  IADD3 R13, PT, PT, RZ, -R13, RZ ;  /* 0x8000000dff0d7210 */ /* 0x000fe40007ffe0ff */
[----:B------:R-:W-:Y:S02]  /*0dc0*/  IADD3 R15, PT, PT, R15, R22, RZ ;  /* 0x000000160f0f7210 */ /* 0x000fe40007ffe0ff */
[----:B------:R-:W-:Y:S02]  /*0dd0*/  PRMT R22, R19, 0x7710, RZ ;  /* 0x0000771013167816 */ /* 0x000fe400000000ff */
[----:B------:R-:W-:Y:S01]  /*0de0*/  PRMT R19, R20, 0x7710, RZ ;  /* 0x0000771014137816 */ /* 0x000fe200000000ff */
[----:B--2---:R-:W-:Y:S01]  /*0df0*/  IMAD R20, R2, 0x12000, RZ ;  /* 0x0001200002147824 */ /* 0x004fe200078e02ff */
[----:B------:R-:W-:-:S02]  /*0e00*/  PRMT R13, R13, 0x7710, RZ ;  /* 0x000077100d0d7816 */ /* 0x000fc400000000ff */
[----:B------:R-:W-:Y:S02]  /*0e10*/  SHF.L.U32 R18, R18, 0x4, RZ ;  /* 0x0000000412127819 */ /* 0x000fe400000006ff */
[----:B------:R-:W-:Y:S02]  /*0e20*/  IADD3 R24, PT, PT, R24, R13, RZ ;  /* 0x0000000d18187210 */ /* 0x000fe40007ffe0ff */
[----:B------:R-:W-:Y:S02]  /*0e30*/  LOP3.LUT R13, R27, R20, RZ, 0xfc, !PT ;  /* 0x000000141b0d7212 */ /* 0x000fe400078efcff */
[----:B------:R-:W-:Y:S02]  /*0e40*/  LOP3.LUT R47, R17, 0xffff, RZ, 0xc0, !PT ;  /* 0x0000ffff112f7812 */ /* 0x000fe400078ec0ff */
[----:B------:R-:W-:Y:S02]  /*0e50*/  SHF.R.U32.HI R7, RZ, 0x14, R21 ;  /* 0x00000014ff077819 */ /* 0x000fe40000011615 */
[----:B------:R-:W-:-:S02]  /*0e60*/  LOP3.LUT R51, R18, 0xffff, RZ, 0xc0, !PT ;  /* 0x0000ffff12337812 */ /* 0x000fc400078ec0ff */
[----:B------:R-:W-:Y:S02]  /*0e70*/  SHF.L.U32 R5, R5, 0x4, RZ ;  /* 0x0000000405057819 */ /* 0x000fe400000006ff */
[-C--:B------:R-:W-:Y:S02]  /*0e80*/  IADD3 R20, PT, PT, R47, R13.reuse, R46 ;  /* 0x0000000d2f147210 */ /* 0x080fe40007ffe02e */
[----:B------:R-:W-:Y:S02]  /*0e90*/  PRMT R21, R7, 0x9910, RZ ;  /* 0x0000991007157816 */ /* 0x000fe400000000ff */
[----:B------:R-:W-:Y:S02]  /*0ea0*/  IADD3 R25, PT, PT, R25, R22, RZ ;  /* 0x0000001619197210 */ /* 0x000fe40007ffe0ff */
[----:B------:R-:W-:Y:S02]  /*0eb0*/  IADD3 R22, PT, PT, R51, R13, R50 ;  /* 0x0000000d33167210 */ /* 0x000fe40007ffe032 */
[----:B------:R-:W-:-:S02]  /*0ec0*/  LOP3.LUT R45, R5, 0xffff, RZ, 0xc0, !PT ;  /* 0x0000ffff052d7812 */ /* 0x000fc400078ec0ff */
[----:B---3--:R-:W-:Y:S02]  /*0ed0*/  IADD3 R20, P3, PT, R20, UR6, RZ ;  /* 0x0000000614147c10 */ /* 0x008fe4000ff7e0ff */
[----:B------:R-:W-:Y:S01]  /*0ee0*/  IADD3 R32, PT, PT, R32, R19, RZ ;  /* 0x0000001320207210 */ /* 0x000fe20007ffe0ff */
[----:B------:R-:W-:Y:S01]  /*0ef0*/  IMAD R19, R21, 0x12, RZ ;  /* 0x0000001215137824 */ /* 0x000fe200078e02ff */
[----:B------:R-:W-:Y:S02]  /*0f00*/  IADD3 R22, P2, PT, R22, UR6, RZ ;  /* 0x0000000616167c10 */ /* 0x000fe4000ff5e0ff */
[----:B------:R-:W-:Y:S02]  /*0f10*/  IADD3 R18, PT, PT, R45, R13, R44 ;  /* 0x0000000d2d127210 */ /* 0x000fe40007ffe02c */
[----:B------:R-:W-:Y:S02]  /*0f20*/  IADD3.X R21, PT, PT, RZ, UR7, RZ, P3, !PT ;  /* 0x00000007ff157c10 */ /* 0x000fe40009ffe4ff */
[----:B------:R-:W-:-:S02]  /*0f30*/  SHF.L.U32 R9, R9, 0x4, RZ ;  /* 0x0000000409097819 */ /* 0x000fc400000006ff */
[----:B------:R-:W-:Y:S01]  /*0f40*/  IADD3 R19, PT, PT, RZ, -R19, RZ ;  /* 0x80000013ff137210 */ /* 0x000fe20007ffe0ff */
[----:B------:R2:W3:Y:S01]  /*0f50*/  LDG.E.CONSTANT R31, desc[UR8][R20.64] ;  /* 0x00000008141f7981 */ /* 0x0004e2000c1e9900 */
[----:B------:R-:W-:Y:S02]  /*0f60*/  IADD3.X R23, PT, PT, RZ, UR7, RZ, P2, !PT ;  /* 0x00000007ff177c10 */ /* 0x000fe400097fe4ff */
[----:B------:R-:W-:Y:S02]  /*0f70*/  SHF.L.U32 R15, R15, 0x4, RZ ;  /* 0x000000040f0f7819 */ /* 0x000fe400000006ff */
[----:B------:R-:W-:Y:S02]  /*0f80*/  SHF.L.U32 R24, R24, 0x4, RZ ;  /* 0x0000000418187819 */ /* 0x000fe400000006ff */
[----:B------:R-:W-:Y:S01]  /*0f90*/  IADD3 R18, P2, PT, R18, UR6, RZ ;  /* 0x0000000612127c10 */ /* 0x000fe2000ff5e0ff */
[----:B------:R-:W-:Y:S01]  /*0fa0*/  IMAD R11, R11, 0x1200, RZ ;  /* 0x000012000b0b7824 */ /* 0x000fe200078e02ff */
[----:B------:R-:W-:Y:S01]  /*0fb0*/  LOP3.LUT R43, R9, 0xffff, RZ, 0xc0, !PT ;  /* 0x0000ffff092b7812 */ /* 0x000fe200078ec0ff */
[----:B------:R-:W-:Y:S01]  /*0fc0*/  IMAD R39, R39, 0x1200, RZ ;  /* 0x0000120027277824 */ /* 0x000fe200078e02ff */
[----:B--2---:R-:W-:Y:S01]  /*0fd0*/  SHF.L.U32 R20, R32, 0x4, RZ ;  /* 0x0000000420147819 */ /* 0x004fe200000006ff */
[----:B------:R-:W-:Y:S01]  /*0fe0*/  IMAD R37, R37, 0x1200, RZ ;  /* 0x0000120025257824 */ /* 0x000fe200078e02ff */
[----:B------:R-:W-:Y:S01]  /*0ff0*/  PRMT R33, R19, 0x7710, RZ ;  /* 0x0000771013217816 */ /* 0x000fe200000000ff */
[----:B------:R-:W-:Y:S01]  /*1000*/  IMAD R6, R6, 0x1200, RZ ;  /* 0x0000120006067824 */ /* 0x000fe200078e02ff */
[----:B------:R-:W-:Y:S01]  /*1010*/  LOP3.LUT R34, R15, 0xffff, RZ, 0xc0, !PT ;  /* 0x0000ffff0f227812 */ /* 0x000fe200078ec0ff */
[----:B------:R-:W-:Y:S01]  /*1020*/  IMAD R7, R7, 0x1200, RZ ;  /* 0x0000120007077824 */ /* 0x000fe200078e02ff */
[----:B------:R-:W-:Y:S01]  /*1030*/  LOP3.LUT R32, R24, 0xffff, RZ, 0xc0, !PT ;  /* 0x0000ffff18207812 */ /* 0x000fe200078ec0ff */
[----:B------:R-:W2:Y:S01]  /*1040*/  LDG.E.CONSTANT R9, desc[UR8][R22.64] ;  /* 0x0000000816097981 */ /* 0x000ea2000c1e9900 */
[----:B------:R-:W-:-:S02]  /*1050*/  IADD3.X R19, PT, PT, RZ, UR7, RZ, P2, !PT ;  /* 0x00000007ff137c10 */ /* 0x000fc400097fe4ff */
[----:B------:R-:W-:Y:S02]  /*1060*/  IADD3 R5, PT, PT, R43, R13, R36 ;  /* 0x0000000d2b057210 */ /* 0x000fe40007ffe024 */
[----:B------:R-:W-:Y:S02]  /*1070*/  IADD3 R33, PT, PT, R4, R33, RZ ;  /* 0x0000002104217210 */ /* 0x000fe40007ffe0ff */
[-C--:B------:R-:W-:Y:S01]  /*1080*/  IADD3 R40, PT, PT, R34, R13.reuse, R11 ;  /* 0x0000000d22287210 */ /* 0x080fe20007ffe00b */
[----:B------:R4:W5:Y:S01]  /*1090*/  LDG.E.CONSTANT R19, desc[UR8][R18.64] ;  /* 0x0000000812137981 */ /* 0x000962000c1e9900 */
[----:B------:R-:W-:Y:S02]  /*10a0*/  IADD3 R48, PT, PT, R32, R13, R39 ;  /* 0x0000000d20307210 */ /* 0x000fe40007ffe027 */
[----:B------:R-:W-:Y:S02]  /*10b0*/  IADD3 R4, P4, PT, R5, UR6, RZ ;  /* 0x0000000605047c10 */ /* 0x000fe4000ff9e0ff */
[----:B------:R-:W-:-:S02]  /*10c0*/  SHF.L.U32 R25, R25, 0x4, RZ ;  /* 0x0000000419197819 */ /* 0x000fc400000006ff */
[----:B------:R-:W-:Y:S02]  /*10d0*/  IADD3 R40, P2, PT, R40, UR6, RZ ;  /* 0x0000000628287c10 */ /* 0x000fe4000ff5e0ff */
[----:B------:R-:W-:Y:S02]  /*10e0*/  IADD3 R48, P3, PT, R48, UR6, RZ ;  /* 0x0000000630307c10 */ /* 0x000fe4000ff7e0ff */
[----:B----4-:R-:W-:Y:S02]  /*10f0*/  SHF.L.U32 R18, R33, 0x4, RZ ;  /* 0x0000000421127819 */ /* 0x010fe400000006ff */
[----:B------:R-:W-:Y:S02]  /*1100*/  IADD3.X R5, PT, PT, RZ, UR7, RZ, P4, !PT ;  /* 0x00000007ff057c10 */ /* 0x000fe4000a7fe4ff */
[----:B------:R-:W-:Y:S02]  /*1110*/  LOP3.LUT R24, R25, 0xffff, RZ, 0xc0, !PT ;  /* 0x0000ffff19187812 */ /* 0x000fe400078ec0ff */
[----:B------:R-:W-:Y:S01]  /*1120*/  LOP3.LUT R25, R20, 0xffff, RZ, 0xc0, !PT ;  /* 0x0000ffff14197812 */ /* 0x000fe200078ec0ff */
[----:B------:R4:W5:Y:S01]  /*1130*/  LDG.E.CONSTANT R17, desc[UR8][R4.64] ;  /* 0x0000000804117981 */ /* 0x000962000c1e9900 */
[----:B------:R-:W-:-:S02]  /*1140*/  LOP3.LUT R18, R18, 0xffff, RZ, 0xc0, !PT ;  /* 0x0000ffff12127812 */ /* 0x000fc400078ec0ff */
[----:B------:R-:W-:Y:S02]  /*1150*/  IADD3.X R41, PT, PT, RZ, UR7, RZ, P2, !PT ;  /* 0x00000007ff297c10 */ /* 0x000fe400097fe4ff */
[----:B------:R-:W-:Y:S02]  /*1160*/  IADD3.X R49, PT, PT, RZ, UR7, RZ, P3, !PT ;  /* 0x00000007ff317c10 */ /* 0x000fe40009ffe4ff */
[-C--:B------:R-:W-:Y:S01]  /*1170*/  IADD3 R22, PT, PT, R24, R13.reuse, R37 ;  /* 0x0000000d18167210 */ /* 0x080fe20007ffe025 */
[----:B------:R0:W5:Y:S01]  /*1180*/  LDG.E.CONSTANT R15, desc[UR8][R40.64] ;  /* 0x00000008280f7981 */ /* 0x000162000c1e9900 */
[-C--:B------:R-:W-:Y:S02]  /*1190*/  IADD3 R20, PT, PT, R25, R13.reuse, R6 ;  /* 0x0000000d19147210 */ /* 0x080fe40007ffe006 */
[----:B----4-:R-:W-:Y:S02]  /*11a0*/  IADD3 R4, PT, PT, R18, R13, R7 ;  /* 0x0000000d12047210 */ /* 0x010fe40007ffe007 */
[----:B------:R-:W4:Y:S01]  /*11b0*/  LDG.E.CONSTANT R13, desc[UR8][R48.64] ;  /* 0x00000008300d7981 */ /* 0x000f22000c1e9900 */
[----:B------:R-:W-:-:S02]  /*11c0*/  IADD3 R22, P2, PT, R22, UR6, RZ ;  /* 0x0000000616167c10 */ /* 0x000fc4000ff5e0ff */
[----:B------:R-:W-:Y:S02]  /*11d0*/  IADD3 R20, P4, PT, R20, UR6, RZ ;  /* 0x0000000614147c10 */ /* 0x000fe4000ff9e0ff */
[----:B------:R-:W-:Y:S02]  /*11e0*/  IADD3 R4, P3, PT, R4, UR6, RZ ;  /* 0x0000000604047c10 */ /* 0x000fe4000ff7e0ff */
[----:B------:R-:W-:Y:S02]  /*11f0*/  IADD3.X R23, PT, PT, RZ, UR7, RZ, P2, !PT ;  /* 0x00000007ff177c10 */ /* 0x000fe400097fe4ff */
[----:B------:R-:W-:Y:S02]  /*1200*/  IADD3.X R21, PT, PT, RZ, UR7, RZ, P4, !PT ;  /* 0x00000007ff157c10 */ /* 0x000fe4000a7fe4ff */
[----:B------:R-:W-:Y:S01]  /*1210*/  IADD3.X R5, PT, PT, RZ, UR7, RZ, P3, !PT ;  /* 0x00000007ff057c10 */ /* 0x000fe20009ffe4ff */
[----:B------:R-:W4:Y:S04]  /*1220*/  LDG.E.CONSTANT R33, desc[UR8][R22.64] ;  /* 0x0000000816217981 */ /* 0x000f28000c1e9900 */
[----:B------:R1:W4:Y:S04]  /*1230*/  LDG.E.CONSTANT R35, desc[UR8][R20.64] ;  /* 0x0000000814237981 */ /* 0x000328000c1e9900 */
[----:B------:R1:W4:Y:S01]  /*1240*/  LDG.E.CONSTANT R41, desc[UR8][R4.64] ;  /* 0x0000000804297981 */ /* 0x000322000c1e9900 */
[----:B0-----:R-:W-:Y:S01]  /*1250*/  PRMT R40, R12, 0x9910, RZ ;  /* 0x000099100c287816 */ /* 0x001fe200000000ff */
[----:B-1----:R-:W-:-:S04]  /*1260*/  IMAD R21, R38, 0x39, RZ ;  /* 0x0000003926157824 */ /* 0x002fc800078e02ff */
[C---:B------:R-:W-:Y:S02]  /*1270*/  IMAD R22, R40.reuse, 0x39, RZ ;  /* 0x0000003928167824 */ /* 0x040fe400078e02ff */
[----:B------:R-:W-:Y:S01]  /*1280*/  IMAD R20, R40, 0xab, RZ ;  /* 0x000000ab28147824 */ /* 0x000fe200078e02ff */
[----:B------:R-:W-:Y:S02]  /*1290*/  LOP3.LUT R21, R21, 0xffff, RZ, 0xc0, !PT ;  /* 0x0000ffff15157812 */ /* 0x000fe400078ec0ff */
[----:B------:R-:W-:Y:S01]  /*12a0*/  LOP3.LUT R22, R22, 0xffff, RZ, 0xc0, !PT ;  /* 0x0000ffff16167812 */ /* 0x000fe200078ec0ff */
[----:B------:R-:W-:Y:S01]  /*12b0*/  IMAD R5, R38, 0xab, RZ ;  /* 0x000000ab26057824 */ /* 0x000fe200078e02ff */
[----:B------:R-:W-:Y:S02]  /*12c0*/  SHF.R.U32.HI R21, RZ, 0xb, R21 ;  /* 0x0000000bff157819 */ /* 0x000fe40000011615 */
[----:B------:R-:W-:Y:S02]  /*12d0*/  SHF.R.U32.HI R22, RZ, 0xb, R22 ;  /* 0x0000000bff167819 */ /* 0x000fe40000011616 */
[----:B------:R-:W-:-:S02]  /*12e0*/  LOP3.LUT R20, R20, 0xffff, RZ, 0xc0, !PT ;  /* 0x0000ffff14147812 */ /* 0x000fc400078ec0ff */
[----:B------:R-:W-:Y:S02]  /*12f0*/  PRMT R21, R21, 0x9910, RZ ;  /* 0x0000991015157816 */ /* 0x000fe400000000ff */
[----:B------:R-:W-:Y:S02]  /*1300*/  PRMT R22, R22, 0x9910, RZ ;  /* 0x0000991016167816 */ /* 0x000fe400000000ff */
[----:B------:R-:W-:Y:S02]  /*1310*/  LOP3.LUT R5, R5, 0xffff, RZ, 0xc0, !PT ;  /* 0x0000ffff05057812 */ /* 0x000fe400078ec0ff */
[----:B------:R-:W-:Y:S01]  /*1320*/  SHF.R.U32.HI R20, RZ, 0xa, R20 ;  /* 0x0000000aff147819 */ /* 0x000fe20000011614 */
[----:B------:R-:W-:Y:S01]  /*1330*/  IMAD R21, R21, 0x24, RZ ;  /* 0x0000002415157824 */ /* 0x000fe200078e02ff */
[----:B------:R-:W-:Y:S01]  /*1340*/  SHF.R.U32.HI R5, RZ, 0xa, R5 ;  /* 0x0000000aff057819 */ /* 0x000fe20000011605 */
[----:B------:R-:W-:Y:S01]  /*1350*/  IMAD R22, R22, 0x24, RZ ;  /* 0x0000002416167824 */ /* 0x000fe200078e02ff */
[----:B------:R-:W-:-:S02]  /*1360*/  PRMT R20, R20, 0x9910, RZ ;  /* 0x0000991014147816 */ /* 0x000fc400000000ff */
[C---:B------:R-:W-:Y:S02]  /*1370*/  ISETP.GE.U32.AND P3, PT, R42.reuse, 0x48, PT ;  /* 0x000000482a00780c */ /* 0x040fe40003f66070 */
[----:B------:R-:W-:Y:S02]  /*1380*/  IADD3 R23, PT, PT, R42, -0x48, RZ ;  /* 0xffffffb82a177810 */ /* 0x000fe40007ffe0ff */
[----:B------:R-:W-:Y:S01]  /*1390*/  PRMT R5, R5, 0x9910, RZ ;  /* 0x0000991005057816 */ /* 0x000fe200000000ff */
[----:B------:R-:W-:Y:S01]  /*13a0*/  IMAD R20, R20, 0x6, RZ ;  /* 0x0000000614147824 */ /* 0x000fe200078e02ff */
[----:B------:R-:W-:Y:S02]  /*13b0*/  IADD3 R21, PT, PT, RZ, -R21, RZ ;  /* 0x80000015ff157210 */ /* 0x000fe40007ffe0ff */
[----:B------:R-:W-:Y:S01]  /*13c0*/  IADD3 R22, PT, PT, RZ, -R22, RZ ;  /* 0x80000016ff167210 */ /* 0x000fe20007ffe0ff */
[----:B------:R-:W-:Y:S01]  /*13d0*/  IMAD R5, R5, 0x6, RZ ;  /* 0x0000000605057824 */ /* 0x000fe200078e02ff */
[----:B------:R-:W-:-:S02]  /*13e0*/  SEL R4, R42, R23, !P3 ;  /* 0x000000172a047207 */ /* 0x000fc40005800000 */
[----:B------:R-:W-:Y:S02]  /*13f0*/  PRMT R23, R21, 0x7710, RZ ;  /* 0x0000771015177816 */ /* 0x000fe400000000ff */
[----:B------:R-:W-:Y:S02]  /*1400*/  PRMT R49, R22, 0x7710, RZ ;  /* 0x0000771016317816 */ /* 0x000fe400000000ff */
[----:B------:R-:W-:Y:S02]  /*1410*/  IADD3 R20, PT, PT, RZ, -R20, RZ ;  /* 0x80000014ff147210 */ /* 0x000fe40007ffe0ff */
[----:B------:R-:W-:Y:S02]  /*1420*/  IADD3 R48, PT, PT, R42, R23, RZ ;  /* 0x000000172a307210 */ /* 0x000fe40007ffe0ff */
[----:B------:R-:W-:Y:S02]  /*1430*/  IADD3 R49, PT, PT, R12, R49, RZ ;  /* 0x000000310c317210 */ /* 0x000fe40007ffe0ff */
[----:B------:R-:W-:-:S02]  /*1440*/  IADD3 R5, PT, PT, RZ, -R5, RZ ;  /* 0x80000005ff057210 */ /* 0x000fc40007ffe0ff */
[----:B------:R-:W-:Y:S01]  /*1450*/  PRMT R21, R20, 0x7710, RZ ;  /* 0x0000771014157816 */ /* 0x000fe200000000ff */
[----:B------:R-:W-:Y:S01]  /*1460*/  IMAD.HI.U32 R4, R4, 0x38e38e39, RZ ;  /* 0x38e38e3904047827 */ /* 0x000fe200078e00ff */
[----:B------:R-:W-:Y:S02]  /*1470*/  LOP3.LUT R48, R48, 0xff, RZ, 0xc0, !PT ;  /* 0x000000ff30307812 */ /* 0x000fe400078ec0ff */
[----:B------:R-:W-:Y:S02]  /*1480*/  LOP3.LUT R49, R49, 0xff, RZ, 0xc0, !PT ;  /* 0x000000ff31317812 */ /* 0x000fe400078ec0ff */
[----:B------:R-:W-:Y:S01]  /*1490*/  PRMT R5, R5, 0x7710, RZ ;  /* 0x0000771005057816 */ /* 0x000fe200000000ff */
[----:B------:R-:W-:Y:S01]  /*14a0*/  ULEA UR4, UR5, UR4, 0x18 ;  /* 0x0000000405047291 */ /* 0x000fe2000f8ec0ff */
[----:B------:R-:W-:Y:S02]  /*14b0*/  ISETP.GT.U32.AND P2, PT, R42, 0x47, PT ;  /* 0x000000472a00780c */ /* 0x000fe40003f44070 */
[----:B------:R-:W-:-:S02]  /*14c0*/  ISETP.GT.U32.AND P4, PT, R12, 0x47, PT ;  /* 0x000000470c00780c */ /* 0x000fc40003f84070 */
[----:B------:R-:W-:Y:S02]  /*14d0*/  IADD3 R40, PT, PT, R12, R21, RZ ;  /* 0x000000150c287210 */ /* 0x000fe40007ffe0ff */
[----:B------:R-:W-:Y:S01]  /*14e0*/  @P5 IADD3 R12, PT, PT, R42, 0x38, RZ ;  /* 0x000000382a0c5810 */ /* 0x000fe20007ffe0ff */
[----:B------:R-:W-:Y:S01]  /*14f0*/  IMAD R48, R48, 0x2b, RZ ;  /* 0x0000002b30307824 */ /* 0x000fe200078e02ff */
[----:B------:R-:W-:Y:S01]  /*1500*/  IADD3 R38, PT, PT, R42, R5, RZ ;  /* 0x000000052a267210 */ /* 0x000fe20007ffe0ff */
[----:B------:R-:W-:Y:S01]  /*1510*/  IMAD R49, R49, 0x2b, RZ ;  /* 0x0000002b31317824 */ /* 0x000fe200078e02ff */
[----:B------:R-:W-:Y:S02]  /*1520*/  SHF.R.U32.HI R4, RZ, 0x3, R4 ;  /* 0x00000003ff047819 */ /* 0x000fe40000011604 */
[----:B------:R-:W-:Y:S02]  /*1530*/  SEL R5, RZ, 0x18800, !P2 ;  /* 0x00018800ff057807 */ /* 0x000fe40005000000 */
[----:B------:R-:W-:Y:S01]  /*1540*/  LOP3.LUT R7, R7, R18, RZ, 0xfc, !PT ;  /* 0x0000001207077212 */ /* 0x000fe200078efcff */
[----:B------:R-:W-:Y:S01]  /*1550*/  IMAD.HI.U32 R18, R12, 0x38e38e39, RZ ;  /* 0x38e38e390c127827 */ /* 0x000fe200078e00ff */
[----:B------:R-:W-:-:S02]  /*1560*/  LOP3.LUT R20, R36, R43, RZ, 0xfc, !PT ;  /* 0x0000002b24147212 */ /* 0x000fc400078efcff */
[----:B------:R-:W-:Y:S01]  /*1570*/  SHF.R.U32.HI R43, RZ, 0x8, R48 ;  /* 0x00000008ff2b7819 */ /* 0x000fe20000011630 */
[----:B------:R-:W-:Y:S01]  /*1580*/  IMAD R42, R4, 0xc40, R5 ;  /* 0x00000c40042a7824 */ /* 0x000fe200078e0205 */
[----:B------:R-:W-:Y:S02]  /*1590*/  SHF.R.U32.HI R49, RZ, 0x8, R49 ;  /* 0x00000008ff317819 */ /* 0x000fe40000011631 */
[----:B------:R-:W-:Y:S02]  /*15a0*/  LOP3.LUT R5, R37, R24, RZ, 0xfc, !PT ;  /* 0x0000001825057212 */ /* 0x000fe400078efcff */
[----:B------:R-:W-:Y:S02]  /*15b0*/  SEL R12, RZ, 0x18800, !P4 ;  /* 0x00018800ff0c7807 */ /* 0x000fe40006000000 */
[----:B------:R-:W-:Y:S02]  /*15c0*/  SHF.R.U32.HI R37, RZ, 0x3, R18 ;  /* 0x00000003ff257819 */ /* 0x000fe40000011612 */
[----:B------:R-:W-:-:S02]  /*15d0*/  LOP3.LUT P4, RZ, R43, 0x7ffffffc, R14, 0xf8, !PT ;  /* 0x7ffffffc2bff7812 */ /* 0x000fc4000788f80e */
[----:B------:R-:W-:Y:S02]  /*15e0*/  LOP3.LUT P5, RZ, R49, 0x7ffffffc, R14, 0xf8, !PT ;  /* 0x7ffffffc31ff7812 */ /* 0x000fe400078af80e */
[----:B------:R-:W-:Y:S02]  /*15f0*/  SHF.L.U32 R14, R40, 0x2, RZ ;  /* 0x00000002280e7819 */ /* 0x000fe400000006ff */
[----:B------:R-:W-:Y:S01]  /*1600*/  IADD3 R18, PT, PT, R16, R43, RZ ;  /* 0x0000002b10127210 */ /* 0x000fe20007ffe0ff */
[----:B------:R-:W-:Y:S01]  /*1610*/  IMAD R37, R37, 0xc40, R12 ;  /* 0x00000c4025257824 */ /* 0x000fe200078e020c */
[----:B------:R-:W-:Y:S02]  /*1620*/  LOP3.LUT R6, R6, R25, RZ, 0xfc, !PT ;  /* 0x0000001906067212 */ /* 0x000fe400078efcff */
[----:B------:R-:W-:Y:S02]  /*1630*/  IADD3 R16, PT, PT, R16, R49, RZ ;  /* 0x0000003110107210 */ /* 0x000fe40007ffe0ff */
[----:B------:R-:W-:-:S02]  /*1640*/  SHF.L.U32 R25, R38, 0x2, RZ ;  /* 0x0000000226197819 */ /* 0x000fc400000006ff */
[----:B------:R-:W-:Y:S02]  /*1650*/  LOP3.LUT R12, R14, 0x3fc, RZ, 0xe2, !PT ;  /* 0x000003fc0e0c7812 */ /* 0x000fe400078ee2ff */
[C---:B------:R-:W-:Y:S02]  /*1660*/  LOP3.LUT P3, RZ, R53.reuse, 0xff, R38, 0xf8, !PT ;  /* 0x000000ff35ff7812 */ /* 0x040fe4000786f826 */
[----:B------:R-:W-:Y:S02]  /*1670*/  ISETP.GT.U32.OR P4, PT, R18, 0x1c, !P4 ;  /* 0x0000001c1200780c */ /* 0x000fe40006784470 */
[----:B------:R-:W-:Y:S02]  /*1680*/  LOP3.LUT P2, RZ, R53, 0xff, R40, 0xf8, !PT ;  /* 0x000000ff35ff7812 */ /* 0x000fe4000784f828 */
[----:B------:R-:W-:Y:S02]  /*1690*/  ISETP.GT.U32.OR P5, PT, R16, 0x1c, !P5 ;  /* 0x0000001c1000780c */ /* 0x000fe40006fa4470 */
[----:B------:R-:W-:-:S02]  /*16a0*/  LOP3.LUT R25, R25, 0x3fc, RZ, 0xe2, !PT ;  /* 0x000003fc19197812 */ /* 0x000fc400078ee2ff */
[----:B------:R-:W-:Y:S02]  /*16b0*/  LOP3.LUT R12, R37, R12, RZ, 0xfc, !PT ;  /* 0x0000000c250c7212 */ /* 0x000fe400078efcff */
[----:B------:R-:W-:Y:S02]  /*16c0*/  LOP3.LUT R4, R39, R32, RZ, 0xfc, !PT ;  /* 0x0000002027047212 */ /* 0x000fe400078efcff */
[----:B------:R-:W-:Y:S02]  /*16d0*/  LOP3.LUT R37, R38, 0xff, RZ, 0xc0, !PT ;  /* 0x000000ff26257812 */ /* 0x000fe400078ec0ff */
[----:B------:R-:W-:Y:S02]  /*16e0*/  PLOP3.LUT P3, PT, P4, P3, PT, 0xf2, 0x2f ;  /* 0x00000000002f781c */ /* 0x000fe40002767e72 */
[----:B------:R-:W-:Y:S02]  /*16f0*/  LOP3.LUT R39, R40, 0xff, RZ, 0xc0, !PT ;  /* 0x000000ff28277812 */ /* 0x000fe400078ec0ff */
[----:B------:R-:W-:-:S02]  /*1700*/  PLOP3.LUT P5, PT, P5, P2, PT, 0xf2, 0x2f ;  /* 0x00000000002f781c */ /* 0x000fc40002fa5e72 */
[----:B------:R-:W-:Y:S02]  /*1710*/  LOP3.LUT R25, R42, R25, RZ, 0xfc, !PT ;  /* 0x000000192a197212 */ /* 0x000fe400078efcff */
[C---:B------:R-:W-:Y:S02]  /*1720*/  ISETP.LE.U32.OR P2, PT, R10.reuse, R37, P3 ;  /* 0x000000250a00720c */ /* 0x040fe40001f43470 */
[----:B------:R-:W-:Y:S01]  /*1730*/  ISETP.LE.U32.OR P3, PT, R10, R39, P5 ;  /* 0x000000270a00720c */ /* 0x000fe20002f63470 */
[----:B------:R-:W-:Y:S01]  /*1740*/  HFMA2 R10, -RZ, RZ, 0, 0 ;  /* 0x00000000ff0a7431 */ /* 0x000fe200000001ff */
[----:B------:R-:W-:Y:S01]  /*1750*/  LOP3.LUT R22, R46, R47, RZ, 0xfc, !PT ;  /* 0x0000002f2e167212 */ /* 0x000fe200078efcff */
[----:B------:R-:W-:Y:S01]  /*1760*/  IMAD R25, R43, 0x70, R25 ;  /* 0x000000702b197824 */ /* 0x000fe200078e0219 */
[----:B------:R-:W-:Y:S01]  /*1770*/  LOP3.LUT R21, R44, R45, RZ, 0xfc, !PT ;  /* 0x0000002d2c157212 */ /* 0x000fe200078efcff */
[----:B------:R-:W-:Y:S01]  /*1780*/  IMAD R24, R49, 0x70, R12 ;  /* 0x0000007031187824 */ /* 0x000fe200078e020c */
[----:B------:R-:W-:-:S02]  /*1790*/  LOP3.LUT R11, R11, R34, RZ, 0xfc, !PT ;  /* 0x000000220b0b7212 */ /* 0x000fc400078efcff */
[----:B------:R-:W-:Y:S02]  /*17a0*/  CS2R R46, SRZ ;  /* 0x00000000002e7805 */ /* 0x000fe4000001ff00 */
[----:B------:R-:W-:Y:S02]  /*17b0*/  LOP3.LUT R23, R50, R51, RZ, 0xfc, !PT ;  /* 0x0000003332177212 */ /* 0x000fe400078efcff */
[----:B------:R-:W-:Y:S02]  /*17c0*/  CS2R R42, SRZ ;  /* 0x00000000002a7805 */ /* 0x000fe4000001ff00 */
[----:B------:R-:W-:Y:S02]  /*17d0*/  CS2R R38, SRZ ;  /* 0x0000000000267805 */ /* 0x000fe4000001ff00 */
[----:B------:R-:W-:Y:S02]  /*17e0*/  CS2R R36, SRZ ;  /* 0x0000000000247805 */ /* 0x000fe4000001ff00 */
[----:B------:R-:W-:Y:S01]  /*17f0*/  CS2R R44, SRZ ;  /* 0x00000000002c7805 */ /* 0x000fe2000001ff00 */
[----:B---3--:R-:W-:Y:S04]  /*1800*/  STS [R8+UR4+0x200], R31 ;  /* 0x0002001f08007988 */ /* 0x008fe80008000804 */
[----:B--2---:R-:W-:Y:S04]  /*1810*/  STS [R8+UR4], R9 ;  /* 0x0000000908007988 */ /* 0x004fe80008000804 */
[----:B-----5:R-:W-:Y:S04]  /*1820*/  STS [R8+UR4+0x400], R19 ;  /* 0x0004001308007988 */ /* 0x020fe80008000804 */
[----:B------:R-:W-:Y:S04]  /*1830*/  STS [R8+UR4+0x600], R17 ;  /* 0x0006001108007988 */ /* 0x000fe80008000804 */
[----:B------:R-:W-:Y:S04]  /*1840*/  STS [R8+UR4+0x800], R15 ;  /* 0x0008000f08007988 */ /* 0x000fe80008000804 */
[----:B----4-:R-:W-:Y:S04]  /*1850*/  STS [R8+UR4+0xa00], R13 ;  /* 0x000a000d08007988 */ /* 0x010fe80008000804 */
[----:B------:R0:W-:Y:S04]  /*1860*/  STS [R8+UR4+0xc00], R33 ;  /* 0x000c002108007988 */ /* 0x0001e80008000804 */
[----:B------:R1:W-:Y:S04]  /*1870*/  STS [R8+UR4+0xe00], R35 ;  /* 0x000e002308007988 */ /* 0x0003e80008000804 */
[----:B------:R2:W-:Y:S01]  /*1880*/  STS [R8+UR4+0x1000], R41 ;  /* 0x0010002908007988 */ /* 0x0005e20008000804 */
[----:B0-----:R-:W-:-:S02]  /*1890*/  CS2R R32, SRZ ;  /* 0x0000000000207805 */ /* 0x001fc4000001ff00 */
[----:B-1----:R-:W-:Y:S02]  /*18a0*/  CS2R R34, SRZ ;  /* 0x0000000000227805 */ /* 0x002fe4000001ff00 */
[----:B--2---:R-:W-:-:S07]  /*18b0*/  CS2R R40, SRZ ;  /* 0x0000000000287805 */ /* 0x004fce000001ff00 */
.L_x_18:
[----:B------:R-:W-:Y:S01]  /*18c0*/  LOP3.LUT R31, R10, 0x1, RZ, 0xc, !PT ;  /* 0x000000010a1f7812 */ /* 0x000fe200078e0cff */
[----:B------:R-:W-:Y:S04]  /*18d0*/  BAR.SYNC.DEFER_BLOCKING 0x0 ;  /* 0x0000000000007b1d */ /* 0x000fe80000010000 */
[----:B------:R-:W-:Y:S02]  /*18e0*/  IMAD R13, R31, 0x240, R26 ;  /* 0x000002401f0d7824 */ /* 0x000fe400078e021a */
[----:B------:R-:W-:Y:S04]  /*18f0*/  BSSY.RECONVERGENT B0, `(.L_x_10) ;  /* 0x000000e000007945 */ /* 0x000fe80003800200 */
[----:B------:R-:W-:Y:S05]  /*1900*/  @!P0 BRA `(.L_x_11) ;  /* 0x0000000000308947 */ /* 0x000fea0003800000 */
[----:B------:R-:W-:Y:S01]  /*1910*/  BSSY.RECONVERGENT B1, `(.L_x_12) ;  /* 0x000000a000017945 */ /* 0x000fe20003800200 */
[----:B------:R-:W-:-:S03]  /*1920*/  MOV R8, RZ ;  /* 0x000000ff00087202 */ /* 0x000fc60000000f00 */
[----:B------:R-:W-:Y:S05]  /*1930*/  @P2 BRA `(.L_x_13) ;  /* 0x00000000001c2947 */ /* 0x000fea0003800000 */
[----:B------:R-:W-:Y:S02]  /*1940*/  IMAD R9, R10, 0x1880, RZ ;  /* 0x000018800a097824 */ /* 0x000fe400078e02ff */
[----:B------:R-:W-:-:S05]  /*1950*/  IMAD R8, R29, 0x1c0, R30 ;  /* 0x000001c01d087824 */ /* 0x000fca00078e021e */
[----:B------:R-:W-:-:S04]  /*1960*/  IADD3 R8, P4, P5, R9, R8, R28 ;  /* 0x0000000809087210 */ /* 0x000fc80007d9e01c */
[----:B------:R-:W-:Y:S02]  /*1970*/  IADD3.X R9, PT, PT, RZ, RZ, RZ, P4, P5 ;  /* 0x000000ffff097210 */ /* 0x000fe400027ea4ff */
[----:B------:R-:W-:-:S04]  /*1980*/  IADD3 R8, P4, P5, R8, UR10, R25 ;  /* 0x0000000a08087c10 */ /* 0x000fc8000fd9e019 */
[----:B------:R-:W-:-:S05]  /*1990*/  IADD3.X R9, PT, PT, R9, UR11, RZ, P4, P5 ;  /* 0x0000000b09097c10 */ /* 0x000fca000a7ea4ff */
[----:B------:R0:W5:Y:S04]  /*19a0*/  LDG.E.CONSTANT R8, desc[UR8][R8.64+0x180c] ;  /* 0x00180c0808087981 */ /* 0x000168000c1e9900 */
.L_x_13:
[----:B------:R-:W-:Y:S05]  /*19b0*/  BSYNC.RECONVERGENT B1 ;  /* 0x0000000000017941 */ /* 0x000fea0003800200 */
.L_x_12:
[----:B-----5:R1:W-:Y:S02]  /*19c0*/  STS [R13], R8 ;  /* 0x000000080d007388 */ /* 0x0203e40000000800 */
.L_x_11:
[----:B------:R-:W-:Y:S05]  /*19d0*/  BSYNC.RECONVERGENT B0 ;  /* 0x0000000000007941 */ /* 0x000fea0003800200 */
.L_x_10:
[----:B------:R-:W-:Y:S04]  /*19e0*/  BSSY.RECONVERGENT B0, `(.L_x_14) ;  /* 0x000000e000007945 */ /* 0x000fe80003800200 */
[----:B------:R-:W-:Y:S05]  /*19f0*/  @!P1 BRA `(.L_x_15) ;  /* 0x0000000000309947 */ /* 0x000fea0003800000 */
[----:B------:R-:W-:Y:S01]  /*1a00*/  BSSY.RECONVERGENT B1, `(.L_x_16) ;  /* 0x000000a000017945 */ /* 0x000fe20003800200 */
[----:B-1----:R-:W-:-:S03]  /*1a10*/  HFMA2 R8, -RZ, RZ, 0, 0 ;  /* 0x00000000ff087431 */ /* 0x002fc600000001ff */
[----:B------:R-:W-:Y:S05]  /*1a20*/  @P3 BRA `(.L_x_17) ;  /* 0x00000000001c3947 */ /* 0x000fea0003800000 */
[----:B0-----:R-:W-:Y:S02]  /*1a30*/  IMAD R9, R10, 0x1880, RZ ;  /* 0x000018800a097824 */ /* 0x001fe400078e02ff */
[----:B------:R-:W-:-:S05]  /*1a40*/  IMAD R8, R29, 0x1c0, R30 ;  /* 0x000001c01d087824 */ /* 0x000fca00078e021e */
[----:B------:R-:W-:-:S04]  /*1a50*/  IADD3 R9, P4, P5, R9, R8, R28 ;  /* 0x0000000809097210 */ /* 0x000fc80007d9e01c */
[----:B------:R-:W-:Y:S02]  /*1a60*/  IADD3.X R12, PT, PT, RZ, RZ, RZ, P4, P5 ;  /* 0x000000ffff0c7210 */ /* 0x000fe400027ea4ff */
[----:B------:R-:W-:-:S04]  /*1a70*/  IADD3 R8, P4, P5, R9, UR10, R24 ;  /* 0x0000000a09087c10 */ /* 0x000fc8000fd9e018 */
[----:B------:R-:W-:-:S05]  /*1a80*/  IADD3.X R9, PT, PT, R12, UR11, RZ, P4, P5 ;  /* 0x0000000b0c097c10 */ /* 0x000fca000a7ea4ff */
[----:B------:R1:W5:Y:S04]  /*1a90*/  LDG.E.CONSTANT R8, desc[UR8][R8.64+0x180c] ;  /* 0x00180c0808087981 */ /* 0x000368000c1e9900 */
.L_x_17:
[----:B------:R-:W-:Y:S05]  /*1aa0*/  BSYNC.RECONVERGENT B1 ;  /* 0x0000000000017941 */ /* 0x000fea0003800200 */
.L_x_16:
[----:B-----5:R2:W-:Y:S02]  /*1ab0*/  STS [R13+0x200], R8 ;  /* 0x000200080d007388 */ /* 0x0205e40000000800 */
.L_x_15:
[----:B------:R-:W-:Y:S05]  /*1ac0*/  BSYNC.RECONVERGENT B0 ;  /* 0x0000000000007941 */ /* 0x000fea0003800200 */
.L_x_14:
[----:B-12---:R-:W-:-:S05]  /*1ad0*/  IMAD R8, R2, 0x12000, RZ ;  /* 0x0001200002087824 */ /* 0x006fca00078e02ff */
[----:B0-----:R-:W-:-:S05]  /*1ae0*/  LOP3.LUT R9, R27, R8, RZ, 0xfc, !PT ;  /* 0x000000081b097212 */ /* 0x001fca00078efcff */
[----:B------:R-:W-:-:S05]  /*1af0*/  IMAD R8, R10, 0x120, R9 ;  /* 0x000001200a087824 */ /* 0x000fca00078e0209 */
[----:B------:R-:W-:-:S04]  /*1b00*/  IADD3 R52, P4, P5, R8, UR12, R23 ;  /* 0x0000000c08347c10 */ /* 0x000fc8000fd9e017 */
[----:B------:R-:W-:Y:S02]  /*1b10*/  IADD3.X R53, PT, PT, RZ, UR13, RZ, P4, P5 ;  /* 0x0000000dff357c10 */ /* 0x000fe4000a7ea4ff */
[----:B------:R-:W-:-:S03]  /*1b20*/  IADD3 R50, P4, P5, R8, UR12, R22 ;  /* 0x0000000c08327c10 */ /* 0x000fc6000fd9e016 */
[----:B------:R-:W2:Y:S01]  /*1b30*/  LDG.E.CONSTANT R52, desc[UR8][R52.64+0x120] ;  /* 0x0001200834347981 */ /* 0x000ea2000c1e9900 */
[----:B------:R-:W-:Y:S02]  /*1b40*/  IADD3.X R51, PT, PT, RZ, UR13, RZ, P4, P5 ;  /* 0x0000000dff337c10 */ /* 0x000fe4000a7ea4ff */
[----:B------:R-:W-:-:S03]  /*1b50*/  IADD3 R12, P4, P5, R8, UR12, R21 ;  /* 0x0000000c080c7c10 */ /* 0x000fc6000fd9e015 */
[----:B------:R-:W3:Y:S01]  /*1b60*/  LDG.E.CONSTANT R50, desc[UR8][R50.64+0x120] ;  /* 0x0001200832327981 */ /* 0x000ee2000c1e9900 */
[----:B------:R-:W-:Y:S02]  /*1b70*/  IADD3.X R13, PT, PT, RZ, UR13, RZ, P4, P5 ;  /* 0x0000000dff0d7c10 */ /* 0x000fe4000a7ea4ff */
[----:B------:R-:W-:-:S04]  /*1b80*/  IADD3 R48, P4, P5, R8, UR12, R20 ;  /* 0x0000000c08307c10 */ /* 0x000fc8000fd9e014 */
[----:B------:R-:W-:Y:S02]  /*1b90*/  IADD3.X R49, PT, PT, RZ, UR13, RZ, P4, P5 ;  /* 0x0000000dff317c10 */ /* 0x000fe4000a7ea4ff */
[C---:B------:R-:W-:Y:S01]  /*1ba0*/  IADD3 R18, P4, P5, R8.reuse, UR12, R11 ;  /* 0x0000000c08127c10 */ /* 0x040fe2000fd9e00b */
[----:B------:R0:W4:Y:S03]  /*1bb0*/  LDG.E.CONSTANT R51, desc[UR8][R12.64+0x120] ;  /* 0x000120080c337981 */ /* 0x000126000c1e9900 */
[----:B------:R-:W-:Y:S01]  /*1bc0*/  IADD3.X R19, PT, PT, RZ, UR13, RZ, P4, P5 ;  /* 0x0000000dff137c10 */ /* 0x000fe2000a7ea4ff */
[----:B------:R-:W5:Y:S01]  /*1bd0*/  LDG.E.CONSTANT R48, desc[UR8][R48.64+0x120] ;  /* 0x0001200830307981 */ /* 0x000f62000c1e9900 */
[----:B------:R-:W-:-:S03]  /*1be0*/  IADD3 R16, P4, P5, R8, UR12, R4 ;  /* 0x0000000c08107c10 */ /* 0x000fc6000fd9e004 */
[----:B------:R1:W5:Y:S01]  /*1bf0*/  LDG.E.CONSTANT R18, desc[UR8][R18.64+0x120] ;  /* 0x0001200812127981 */ /* 0x000362000c1e9900 */
[----:B------:R-:W-:Y:S02]  /*1c00*/  IADD3.X R17, PT, PT, RZ, UR13, RZ, P4, P5 ;  /* 0x0000000dff117c10 */ /* 0x000fe4000a7ea4ff */
[----:B------:R-:W-:-:S03]  /*1c10*/  IADD3 R14, P4, P5, R8, UR12, R5 ;  /* 0x0000000c080e7c10 */ /* 0x000fc6000fd9e005 */
[----:B------:R-:W5:Y:S01]  /*1c20*/  LDG.E.CONSTANT R16, desc[UR8][R16.64+0x120] ;  /* 0x0001200810107981 */ /* 0x000f62000c1e9900 */
[----:B------:R-:W-:Y:S02]  /*1c30*/  IADD3.X R15, PT, PT, RZ, UR13, RZ, P4, P5 ;  /* 0x0000000dff0f7c10 */ /* 0x000fe4000a7ea4ff */
[----:B0-----:R-:W-:-:S03]  /*1c40*/  IADD3 R12, P4, P5, R8, UR12, R6 ;  /* 0x0000000c080c7c10 */ /* 0x001fc6000fd9e006 */
[----:B------:R-:W5:Y:S01]  /*1c50*/  LDG.E.CONSTANT R53, desc[UR8][R14.64+0x120] ;  /* 0x000120080e357981 */ /* 0x000f62000c1e9900 */
[----:B------:R-:W-:Y:S02]  /*1c60*/  IADD3.X R13, PT, PT, RZ, UR13, RZ, P4, P5 ;  /* 0x0000000dff0d7c10 */ /* 0x000fe4000a7ea4ff */
[----:B------:R-:W-:-:S03]  /*1c70*/  IADD3 R8, P4, P5, R8, UR12, R7 ;  /* 0x0000000c08087c10 */ /* 0x000fc6000fd9e007 */
[----:B------:R-:W5:Y:S01]  /*1c80*/  LDG.E.CONSTANT R17, desc[UR8][R12.64+0x120] ;  /* 0x000120080c117981 */ /* 0x000f62000c1e9900 */
[----:B------:R-:W-:-:S05]  /*1c90*/  IADD3.X R9, PT, PT, RZ, UR13, RZ, P4, P5 ;  /* 0x0000000dff097c10 */ /* 0x000fca000a7ea4ff */
[----:B------:R0:W5:Y:S01]  /*1ca0*/  LDG.E.CONSTANT R49, desc[UR8][R8.64+0x120] ;  /* 0x0001200808317981 */ /* 0x000162000c1e9900 */
[----:B------:R-:W0:Y:S01]  /*1cb0*/  S2UR UR6, SR_CgaCtaId ;  /* 0x00000000000679c3 */ /* 0x000e220000008800 */
[----:B-1----:R-:W-:-:S04]  /*1cc0*/  LOP3.LUT R19, R10, 0x1, RZ, 0xc0, !PT ;  /* 0x000000010a137812 */ /* 0x002fc800078ec0ff */
[----:B------:R-:W-:Y:S02]  /*1cd0*/  ISETP.NE.U32.AND P4, PT, R19, 0x1, PT ;  /* 0x000000011300780c */ /* 0x000fe40003f85070 */
[----:B0-----:R-:W-:-:S04]  /*1ce0*/  LEA R8, R3, R0, 0x4 ;  /* 0x0000000003087211 */ /* 0x001fc800078e20ff */
[----:B------:R-:W-:Y:S01]  /*1cf0*/  LEA R8, R8, R27, 0x4 ;  /* 0x0000001b08087211 */ /* 0x000fe200078e20ff */
[----:B------:R-:W-:Y:S01]  /*1d00*/  IMAD R12, R0, 0x120, RZ ;  /* 0x00000120000c7824 */ /* 0x000fe200078e02ff */
[----:B------:R-:W-:-:S03]  /*1d10*/  UMOV UR4, 0x400 ;  /* 0x0000040000047882 */ /* 0x000fc60000000000 */
[----:B------:R-:W-:Y:S01]  /*1d20*/  IMAD R14, R31, 0x240, R8 ;  /* 0x000002401f0e7824 */ /* 0x000fe200078e0208 */
[----:B------:R-:W-:Y:S01]  /*1d30*/  UIADD3 UR5, UPT, UPT, UR4, 0x480, URZ ;  /* 0x0000048004057890 */ /* 0x000fe2000fffe0ff */
[----:B------:R-:W-:Y:S02]  /*1d40*/  IMAD R8, R3, 0x120, RZ ;  /* 0x0000012003087824 */ /* 0x000fe400078e02ff */
[----:B------:R-:W-:Y:S01]  /*1d50*/  IMAD R19, R31, 0xfc0, R14 ;  /* 0x00000fc01f137824 */ /* 0x000fe200078e020e */
[C---:B------:R-:W-:Y:S01]  /*1d60*/  IADD3 R31, PT, PT, R12.reuse, 0x1200, RZ ;  /* 0x000012000c1f7810 */ /* 0x040fe20007ffe0ff */
[----:B------:R-:W-:Y:S01]  /*1d70*/  ULEA UR4, UR6, UR4, 0x18 ;  /* 0x0000000406047291 */ /* 0x000fe2000f8ec0ff */
[----:B------:R-:W-:Y:S01]  /*1d80*/  @P4 IADD3 R31, PT, PT, R12, RZ, RZ ;  /* 0x000000ff0c1f4210 */ /* 0x000fe20007ffe0ff */
[----:B------:R-:W-:Y:S01]  /*1d90*/  ULEA UR5, UR6, UR5, 0x18 ;  /* 0x0000000506057291 */ /* 0x000fe2000f8ec0ff */
[C---:B------:R-:W-:Y:S02]  /*1da0*/  IADD3 R12, PT, PT, R8.reuse, 0x240, RZ ;  /* 0x00000240080c7810 */ /* 0x040fe40007ffe0ff */
[----:B------:R-:W-:-:S04]  /*1db0*/  @P4 IADD3 R12, PT, PT, R8, RZ, RZ ;  /* 0x000000ff080c4210 */ /* 0x000fc80007ffe0ff */
[----:B------:R-:W-:Y:S02]  /*1dc0*/  IADD3 R9, PT, PT, R12, UR4, R27 ;  /* 0x000000040c097c10 */ /* 0x000fe4000fffe01b */
[----:B--2---:R-:W-:Y:S04]  /*1dd0*/  STS [R19+UR5], R52 ;  /* 0x0000003413007988 */ /* 0x004fe80008000805 */
[----:B---3--:R-:W-:Y:S04]  /*1de0*/  STS [R19+UR5+0x200], R50 ;  /* 0x0002003213007988 */ /* 0x008fe80008000805 */
[----:B----4-:R-:W-:Y:S04]  /*1df0*/  STS [R19+UR5+0x400], R51 ;  /* 0x0004003313007988 */ /* 0x010fe80008000805 */
[----:B-----5:R-:W-:Y:S04]  /*1e00*/  STS [R19+UR5+0x600], R48 ;  /* 0x0006003013007988 */ /* 0x020fe80008000805 */
[----:B------:R-:W-:Y:S04]  /*1e10*/  STS [R19+UR5+0x800], R18 ;  /* 0x0008001213007988 */ /* 0x000fe80008000805 */
[----:B------:R-:W-:Y:S04]  /*1e20*/  STS [R19+UR5+0xa00], R16 ;  /* 0x000a001013007988 */ /* 0x000fe80008000805 */
[----:B------:R-:W-:Y:S04]  /*1e30*/  STS [R19+UR5+0xc00], R53 ;  /* 0x000c003513007988 */ /* 0x000fe80008000805 */
[----:B------:R-:W-:Y:S04]  /*1e40*/  STS [R19+UR5+0xe00], R17 ;  /* 0x000e001113007988 */ /* 0x000fe80008000805 */
[----:B------:R-:W-:Y:S04]  /*1e50*/  STS [R19+UR5+0x1000], R49 ;  /* 0x0010003113007988 */ /* 0x000fe80008000805 */
[----:B------:R-:W-:Y:S04]  /*1e60*/  LDS R51, [R9] ;  /* 0x0000000009337984 */ /* 0x000fe80000000800 */
[----:B------:R-:W0:Y:S04]  /*1e70*/  LDS.128 R12, [R31+UR5] ;  /* 0x000000051f0c7984 */ /* 0x000e280008000c00 */
[----:B------:R-:W1:Y:S04]  /*1e80*/  LDS R49, [R9+0x30] ;  /* 0x0000300009317984 */ /* 0x000e680000000800 */
[----:B------:R-:W2:Y:S04]  /*1e90*/  LDS R50, [R9+0x18] ;  /* 0x0000180009327984 */ /* 0x000ea80000000800 */
[----:B------:R-:W3:Y:S04]  /*1ea0*/  LDS R48, [R9+0x48] ;  /* 0x0000480009307984 */ /* 0x000ee80000000800 */
[----:B------:R-:W4:Y:S04]  /*1eb0*/  LDS.128 R16, [R31+UR5+0x30] ;  /* 0x000030051f107984 */ /* 0x000f280008000c00 */
[----:B------:R-:W5:Y:S01]  /*1ec0*/  LDS R52, [R9+0x60] ;  /* 0x0000600009347984 */ /* 0x000f620000000800 */
[----:B0-----:R-:W-:-:S02]  /*1ed0*/  IDP.4A.S8.S8 R45, R51, R12, R45 ;  /* 0x0000000c332d7226 */ /* 0x001fc4000000062d */
[C---:B------:R-:W-:Y:S02]  /*1ee0*/  IDP.4A.S8.S8 R42, R51.reuse, R13, R42 ;  /* 0x0000000d332a7226 */ /* 0x040fe4000000062a */
[C---:B------:R-:W-:Y:S02]  /*1ef0*/  IDP.4A.S8.S8 R47, R51.reuse, R14, R47 ;  /* 0x0000000e332f7226 */ /* 0x040fe4000000062f */
[----:B------:R-:W-:Y:S02]  /*1f00*/  IDP.4A.S8.S8 R44, R51, R15, R44 ;  /* 0x0000000f332c7226 */ /* 0x000fe4000000062c */
[-C--:B-1----:R-:W-:Y:S02]  /*1f10*/  IDP.4A.S8.S8 R35, R49, R12.reuse, R35 ;  /* 0x0000000c31237226 */ /* 0x082fe40000000623 */
[-C--:B--2---:R-:W-:Y:S02]  /*1f20*/  IDP.4A.S8.S8 R33, R50, R12.reuse, R33 ;  /* 0x0000000c32217226 */ /* 0x084fe40000000621 */
[----:B---3--:R-:W-:-:S02]  /*1f30*/  IDP.4A.S8.S8 R39, R48, R12, R39 ;  /* 0x0000000c30277226 */ /* 0x008fc40000000627 */
[CC--:B------:R-:W-:Y:S02]  /*1f40*/  IDP.4A.S8.S8 R34, R49.reuse, R13.reuse, R34 ;  /* 0x0000000d31227226 */ /* 0x0c0fe40000000622 */
[-C--:B------:R-:W-:Y:S02]  /*1f50*/  IDP.4A.S8.S8 R36, R50, R13.reuse, R36 ;  /* 0x0000000d32247226 */ /* 0x080fe40000000624 */
[----:B------:R-:W-:Y:S02]  /*1f60*/  IDP.4A.S8.S8 R38, R48, R13, R38 ;  /* 0x0000000d30267226 */ /* 0x000fe40000000626 */
[-C--:B------:R-:W-:Y:S02]  /*1f70*/  IDP.4A.S8.S8 R37, R49, R14.reuse, R37 ;  /* 0x0000000e31257226 */ /* 0x080fe40000000625 */
[-C--:B------:R-:W-:Y:S02]  /*1f80*/  IDP.4A.S8.S8 R41, R50, R14.reuse, R41 ;  /* 0x0000000e32297226 */ /* 0x080fe40000000629 */
[----:B------:R-:W-:-:S02]  /*1f90*/  IDP.4A.S8.S8 R43, R48, R14, R43 ;  /* 0x0000000e302b7226 */ /* 0x000fc4000000062b */
[-C--:B------:R-:W-:Y:S02]  /*1fa0*/  IDP.4A.S8.S8 R32, R49, R15.reuse, R32 ;  /* 0x0000000f31207226 */ /* 0x080fe40000000620 */
[-C--:B------:R-:W-:Y:S02]  /*1fb0*/  IDP.4A.S8.S8 R40, R50, R15.reuse, R40 ;  /* 0x0000000f32287226 */ /* 0x080fe40000000628 */
[----:B------:R-:W-:Y:S02]  /*1fc0*/  IDP.4A.S8.S8 R46, R48, R15, R46 ;  /* 0x0000000f302e7226 */ /* 0x000fe4000000062e */
[----:B------:R-:W0:Y:S01]  /*1fd0*/  LDS.128 R12, [R31+UR5+0x60] ;  /* 0x000060051f0c7984 */ /* 0x000e220008000c00 */
[C---:B----4-:R-:W-:Y:S02]  /*1fe0*/  IDP.4A.S8.S8 R45, R50.reuse, R16, R45 ;  /* 0x00000010322d7226 */ /* 0x050fe4000000062d */
[C---:B------:R-:W-:Y:S02]  /*1ff0*/  IDP.4A.S8.S8 R42, R50.reuse, R17, R42 ;  /* 0x00000011322a7226 */ /* 0x040fe4000000062a */
[----:B------:R-:W-:-:S02]  /*2000*/  IDP.4A.S8.S8 R47, R50, R18, R47 ;  /* 0x00000012322f7226 */ /* 0x000fc4000000062f */
[----:B------:R-:W-:Y:S02]  /*2010*/  IDP.4A.S8.S8 R44, R50, R19, R44 ;  /* 0x00000013322c7226 */ /* 0x000fe4000000062c */
[----:B------:R-:W1:Y:S01]  /*2020*/  LDS R50, [R9+0x78] ;  /* 0x0000780009327984 */ /* 0x000e620000000800 */
[-C--:B------:R-:W-:Y:S02]  /*2030*/  IDP.4A.S8.S8 R35, R48, R16.reuse, R35 ;  /* 0x0000001030237226 */ /* 0x080fe40000000623 */
[CC--:B------:R-:W-:Y:S02]  /*2040*/  IDP.4A.S8.S8 R33, R49.reuse, R16.reuse, R33 ;  /* 0x0000001031217226 */ /* 0x0c0fe40000000621 */
[----:B-----5:R-:W-:Y:S02]  /*2050*/  IDP.4A.S8.S8 R39, R52, R16, R39 ;  /* 0x0000001034277226 */ /* 0x020fe40000000627 */
[-C--:B------:R-:W-:Y:S02]  /*2060*/  IDP.4A.S8.S8 R34, R48, R17.reuse, R34 ;  /* 0x0000001130227226 */ /* 0x080fe40000000622 */
[----:B------:R-:W-:-:S02]  /*2070*/  IDP.4A.S8.S8 R36, R49, R17, R36 ;  /* 0x0000001131247226 */ /* 0x000fc40000000624 */
[----:B------:R-:W-:Y:S02]  /*2080*/  IDP.4A.S8.S8 R38, R52, R17, R38 ;  /* 0x0000001134267226 */ /* 0x000fe40000000626 */
[-C--:B------:R-:W-:Y:S02]  /*2090*/  IDP.4A.S8.S8 R37, R48, R18.reuse, R37 ;  /* 0x0000001230257226 */ /* 0x080fe40000000625 */
[CC--:B------:R-:W-:Y:S02]  /*20a0*/  IDP.4A.S8.S8 R41, R49.reuse, R18.reuse, R41 ;  /* 0x0000001231297226 */ /* 0x0c0fe40000000629 */
[----:B------:R-:W-:Y:S02]  /*20b0*/  IDP.4A.S8.S8 R43, R52, R18, R43 ;  /* 0x00000012342b7226 */ /* 0x000fe4000000062b */
[-C--:B------:R-:W-:Y:S02]  /*20c0*/  IDP.4A.S8.S8 R32, R48, R19.reuse, R32 ;  /* 0x0000001330207226 */ /* 0x080fe40000000620 */
[----:B------:R-:W-:-:S02]  /*20d0*/  IDP.4A.S8.S8 R40, R49, R19, R40 ;  /* 0x0000001331287226 */ /* 0x000fc40000000628 */
[C---:B------:R-:W-:Y:S02]  /*20e0*/  IDP.4A.S8.S8 R46, R52.reuse, R19, R46 ;  /* 0x00000013342e7226 */ /* 0x040fe4000000062e */
[----:B------:R-:W-:Y:S01]  /*20f0*/  LDS.128 R16, [R31+UR5+0x90] ;  /* 0x000090051f107984 */ /* 0x000fe20008000c00 */
[C---:B0-----:R-:W-:Y:S02]  /*2100*/  IDP.4A.S8.S8 R45, R49.reuse, R12, R45 ;  /* 0x0000000c312d7226 */ /* 0x041fe4000000062d */
[C---:B------:R-:W-:Y:S02]  /*2110*/  IDP.4A.S8.S8 R42, R49.reuse, R13, R42 ;  /* 0x0000000d312a7226 */ /* 0x040fe4000000062a */
[C---:B------:R-:W-:Y:S02]  /*2120*/  IDP.4A.S8.S8 R47, R49.reuse, R14, R47 ;  /* 0x0000000e312f7226 */ /* 0x040fe4000000062f */
[----:B------:R-:W-:Y:S02]  /*2130*/  IDP.4A.S8.S8 R44, R49, R15, R44 ;  /* 0x0000000f312c7226 */ /* 0x000fe4000000062c */
[----:B------:R-:W0:Y:S01]  /*2140*/  LDS R49, [R9+0x90] ;  /* 0x0000900009317984 */ /* 0x000e220000000800 */
[----:B------:R-:W-:-:S02]  /*2150*/  IDP.4A.S8.S8 R35, R52, R12, R35 ;  /* 0x0000000c34237226 */ /* 0x000fc40000000623 */
[C---:B------:R-:W-:Y:S02]  /*2160*/  IDP.4A.S8.S8 R34, R52.reuse, R13, R34 ;  /* 0x0000000d34227226 */ /* 0x040fe40000000622 */
[C---:B------:R-:W-:Y:S02]  /*2170*/  IDP.4A.S8.S8 R37, R52.reuse, R14, R37 ;  /* 0x0000000e34257226 */ /* 0x040fe40000000625 */
[----:B------:R-:W-:Y:S02]  /*2180*/  IDP.4A.S8.S8 R52, R52, R15, R32 ;  /* 0x0000000f34347226 */ /* 0x000fe40000000620 */
[----:B------:R-:W2:Y:S01]  /*2190*/  LDS R32, [R9+0xd8] ;  /* 0x0000d80009207984 */ /* 0x000ea20000000800 */
[C---:B------:R-:W-:Y:S02]  /*21a0*/  IDP.4A.S8.S8 R33, R48.reuse, R12, R33 ;  /* 0x0000000c30217226 */ /* 0x040fe40000000621 */
[C---:B------:R-:W-:Y:S02]  /*21b0*/  IDP.4A.S8.S8 R36, R48.reuse, R13, R36 ;  /* 0x0000000d30247226 */ /* 0x040fe40000000624 */
[----:B------:R-:W-:-:S02]  /*21c0*/  IDP.4A.S8.S8 R41, R48, R14, R41 ;  /* 0x0000000e30297226 */ /* 0x000fc40000000629 */
[----:B------:R-:W-:Y:S02]  /*21d0*/  IDP.4A.S8.S8 R40, R48, R15, R40 ;  /* 0x0000000f30287226 */ /* 0x000fe40000000628 */
[C---:B-1----:R-:W-:Y:S01]  /*21e0*/  IDP.4A.S8.S8 R51, R50.reuse, R13, R38 ;  /* 0x0000000d32337226 */ /* 0x042fe20000000626 */
[----:B------:R-:W1:Y:S01]  /*21f0*/  LDS R48, [R9+0xa8] ;  /* 0x0000a80009307984 */ /* 0x000e620000000800 */
[C---:B------:R-:W-:Y:S02]  /*2200*/  IDP.4A.S8.S8 R39, R50.reuse, R12, R39 ;  /* 0x0000000c32277226 */ /* 0x040fe40000000627 */
[C---:B------:R-:W-:Y:S01]  /*2210*/  IDP.4A.S8.S8 R43, R50.reuse, R14, R43 ;  /* 0x0000000e322b7226 */ /* 0x040fe2000000062b */
[----:B------:R-:W3:Y:S01]  /*2220*/  LDS R38, [R9+0xc0] ;  /* 0x0000c00009267984 */ /* 0x000ee20000000800 */
[----:B------:R-:W-:-:S03]  /*2230*/  IDP.4A.S8.S8 R46, R50, R15, R46 ;  /* 0x0000000f322e7226 */ /* 0x000fc6000000062e */
[----:B------:R-:W4:Y:S01]  /*2240*/  LDS.128 R12, [R31+UR5+0xc0] ;  /* 0x0000c0051f0c7984 */ /* 0x000f220008000c00 */
[C---:B0-----:R-:W-:Y:S02]  /*2250*/  IDP.4A.S8.S8 R45, R49.reuse, R16, R45 ;  /* 0x00000010312d7226 */ /* 0x041fe4000000062d */
[C---:B------:R-:W-:Y:S02]  /*2260*/  IDP.4A.S8.S8 R42, R49.reuse, R17, R42 ;  /* 0x00000011312a7226 */ /* 0x040fe4000000062a */
[C---:B------:R-:W-:Y:S02]  /*2270*/  IDP.4A.S8.S8 R47, R49.reuse, R18, R47 ;  /* 0x00000012312f7226 */ /* 0x040fe4000000062f */
[-C--:B------:R-:W-:Y:S02]  /*2280*/  IDP.4A.S8.S8 R44, R49, R19.reuse, R44 ;  /* 0x00000013312c7226 */ /* 0x080fe4000000062c */
[----:B------:R-:W0:Y:S01]  /*2290*/  LDS R49, [R9+0xf0] ;  /* 0x0000f00009317984 */ /* 0x000e220000000800 */
[----:B--2---:R-:W-:-:S02]  /*22a0*/  IDP.4A.S8.S8 R46, R32, R19, R46 ;  /* 0x00000013202e7226 */ /* 0x004fc4000000062e */
[C---:B------:R-:W-:Y:S02]  /*22b0*/  IDP.4A.S8.S8 R39, R32.reuse, R16, R39 ;  /* 0x0000001020277226 */ /* 0x040fe40000000627 */
[CC--:B------:R-:W-:Y:S02]  /*22c0*/  IDP.4A.S8.S8 R50, R32.reuse, R17.reuse, R51 ;  /* 0x0000001120327226 */ /* 0x0c0fe40000000633 */
[----:B------:R-:W-:Y:S02]  /*22d0*/  IDP.4A.S8.S8 R43, R32, R18, R43 ;  /* 0x00000012202b7226 */ /* 0x000fe4000000062b */
[CC--:B-1----:R-:W-:Y:S02]  /*22e0*/  IDP.4A.S8.S8 R33, R48.reuse, R16.reuse, R33 ;  /* 0x0000001030217226 */ /* 0x0c2fe40000000621 */
[----:B------:R-:W-:Y:S02]  /*22f0*/  IDP.4A.S8.S8 R36, R48, R17, R36 ;  /* 0x0000001130247226 */ /* 0x000fe40000000624 */
[----:B---3--:R-:W-:-:S02]  /*2300*/  IDP.4A.S8.S8 R35, R38, R16, R35 ;  /* 0x0000001026237226 */ /* 0x008fc40000000623 */
[C---:B------:R-:W-:Y:S02]  /*2310*/  IDP.4A.S8.S8 R34, R38.reuse, R17, R34 ;  /* 0x0000001126227226 */ /* 0x040fe40000000622 */
[-C--:B------:R-:W-:Y:S02]  /*2320*/  IDP.4A.S8.S8 R37, R38, R18.reuse, R37 ;  /* 0x0000001226257226 */ /* 0x080fe40000000625 */
[----:B------:R-:W-:Y:S02]  /*2330*/  IDP.4A.S8.S8 R41, R48, R18, R41 ;  /* 0x0000001230297226 */ /* 0x000fe40000000629 */
[-C--:B------:R-:W-:Y:S02]  /*2340*/  IDP.4A.S8.S8 R52, R38, R19.reuse, R52 ;  /* 0x0000001326347226 */ /* 0x080fe40000000634 */
[C---:B------:R-:W-:Y:S02]  /*2350*/  IDP.4A.S8.S8 R40, R48.reuse, R19, R40 ;  /* 0x0000001330287226 */ /* 0x040fe40000000628 */
[C---:B----4-:R-:W-:Y:S01]  /*2360*/  IDP.4A.S8.S8 R45, R48.reuse, R12, R45 ;  /* 0x0000000c302d7226 */ /* 0x050fe2000000062d */
[----:B------:R-:W1:Y:S01]  /*2370*/  LDS.128 R16, [R31+UR5+0xf0] ;  /* 0x0000f0051f107984 */ /* 0x000e620008000c00 */
[----:B------:R-:W-:-:S02]  /*2380*/  IDP.4A.S8.S8 R42, R48, R13, R42 ;  /* 0x0000000d302a7226 */ /* 0x000fc4000000062a */
[C---:B------:R-:W-:Y:S02]  /*2390*/  IDP.4A.S8.S8 R47, R48.reuse, R14, R47 ;  /* 0x0000000e302f7226 */ /* 0x040fe4000000062f */
[-C--:B------:R-:W-:Y:S02]  /*23a0*/  IDP.4A.S8.S8 R44, R48, R15.reuse, R44 ;  /* 0x0000000f302c7226 */ /* 0x080fe4000000062c */
[C---:B0-----:R-:W-:Y:S02]  /*23b0*/  IDP.4A.S8.S8 R48, R49.reuse, R15, R46 ;  /* 0x0000000f31307226 */ /* 0x041fe4000000062e */
[----:B------:R-:W0:Y:S01]  /*23c0*/  LDS R46, [R9+0x108] ;  /* 0x00010800092e7984 */ /* 0x000e220000000800 */
[C---:B------:R-:W-:Y:S02]  /*23d0*/  IDP.4A.S8.S8 R39, R49.reuse, R12, R39 ;  /* 0x0000000c31277226 */ /* 0x040fe40000000627 */
[----:B------:R-:W-:Y:S02]  /*23e0*/  IDP.4A.S8.S8 R50, R49, R13, R50 ;  /* 0x0000000d31327226 */ /* 0x000fe40000000632 */
[----:B------:R-:W-:-:S02]  /*23f0*/  IDP.4A.S8.S8 R52, R32, R15, R52 ;  /* 0x0000000f20347226 */ /* 0x000fc40000000634 */
[-C--:B------:R-:W-:Y:S02]  /*2400*/  IDP.4A.S8.S8 R35, R32, R12.reuse, R35 ;  /* 0x0000000c20237226 */ /* 0x080fe40000000623 */
[----:B------:R-:W-:Y:S02]  /*2410*/  IDP.4A.S8.S8 R33, R38, R12, R33 ;  /* 0x0000000c26217226 */ /* 0x000fe40000000621 */
[-C--:B------:R-:W-:Y:S02]  /*2420*/  IDP.4A.S8.S8 R34, R32, R13.reuse, R34 ;  /* 0x0000000d20227226 */ /* 0x080fe40000000622 */
[----:B------:R-:W-:Y:S02]  /*2430*/  IDP.4A.S8.S8 R36, R38, R13, R36 ;  /* 0x0000000d26247226 */ /* 0x000fe40000000624 */
[-C--:B------:R-:W-:Y:S02]  /*2440*/  IDP.4A.S8.S8 R37, R32, R14.reuse, R37 ;  /* 0x0000000e20257226 */ /* 0x080fe40000000625 */
[----:B------:R-:W-:-:S02]  /*2450*/  IDP.4A.S8.S8 R41, R38, R14, R41 ;  /* 0x0000000e26297226 */ /* 0x000fc40000000629 */
[C---:B------:R-:W-:Y:S02]  /*2460*/  IDP.4A.S8.S8 R40, R38.reuse, R15, R40 ;  /* 0x0000000f26287226 */ /* 0x040fe40000000628 */
[----:B------:R-:W-:Y:S02]  /*2470*/  IDP.4A.S8.S8 R43, R49, R14, R43 ;  /* 0x0000000e312b7226 */ /* 0x000fe4000000062b */
[----:B------:R-:W-:Y:S01]  /*2480*/  LDS.128 R12, [R31+UR5+0x10] ;  /* 0x000010051f0c7984 */ /* 0x000fe20008000c00 */
[C---:B-1----:R-:W-:Y:S02]  /*2490*/  IDP.4A.S8.S8 R45, R38.reuse, R16, R45 ;  /* 0x00000010262d7226 */ /* 0x042fe4000000062d */
[C---:B------:R-:W-:Y:S02]  /*24a0*/  IDP.4A.S8.S8 R42, R38.reuse, R17, R42 ;  /* 0x00000011262a7226 */ /* 0x040fe4000000062a */
[C---:B------:R-:W-:Y:S02]  /*24b0*/  IDP.4A.S8.S8 R47, R38.reuse, R18, R47 ;  /* 0x00000012262f7226 */ /* 0x040fe4000000062f */
[----:B------:R-:W-:-:S02]  /*24c0*/  IDP.4A.S8.S8 R44, R38, R19, R44 ;  /* 0x00000013262c7226 */ /* 0x000fc4000000062c */
[C---:B------:R-:W-:Y:S02]  /*24d0*/  IDP.4A.S8.S8 R38, R49.reuse, R19, R52 ;  /* 0x0000001331267226 */ /* 0x040fe40000000634 */
[C---:B------:R-:W-:Y:S02]  /*24e0*/  IDP.4A.S8.S8 R35, R49.reuse, R16, R35 ;  /* 0x0000001031237226 */ /* 0x040fe40000000623 */
[CC--:B------:R-:W-:Y:S02]  /*24f0*/  IDP.4A.S8.S8 R34, R49.reuse, R17.reuse, R34 ;  /* 0x0000001131227226 */ /* 0x0c0fe40000000622 */
[----:B------:R-:W-:Y:S02]  /*2500*/  IDP.4A.S8.S8 R37, R49, R18, R37 ;  /* 0x0000001231257226 */ /* 0x000fe40000000625 */
[C---:B------:R-:W-:Y:S01]  /*2510*/  IDP.4A.S8.S8 R33, R32.reuse, R16, R33 ;  /* 0x0000001020217226 */ /* 0x040fe20000000621 */
[----:B------:R-:W1:Y:S01]  /*2520*/  LDS R49, [R9+0x4] ;  /* 0x0000040009317984 */ /* 0x000e620000000800 */
[----:B------:R-:W-:-:S02]  /*2530*/  IDP.4A.S8.S8 R36, R32, R17, R36 ;  /* 0x0000001120247226 */ /* 0x000fc40000000624 */
[C---:B------:R-:W-:Y:S02]  /*2540*/  IDP.4A.S8.S8 R41, R32.reuse, R18, R41 ;  /* 0x0000001220297226 */ /* 0x040fe40000000629 */
[----:B------:R-:W-:Y:S02]  /*2550*/  IDP.4A.S8.S8 R40, R32, R19, R40 ;  /* 0x0000001320287226 */ /* 0x000fe40000000628 */
[C---:B0-----:R-:W-:Y:S01]  /*2560*/  IDP.4A.S8.S8 R51, R46.reuse, R16, R39 ;  /* 0x000000102e337226 */ /* 0x041fe20000000627 */
[----:B------:R-:W0:Y:S01]  /*2570*/  LDS R32, [R9+0x4c] ;  /* 0x00004c0009207984 */ /* 0x000e220000000800 */
[----:B------:R-:W-:-:S03]  /*2580*/  IDP.4A.S8.S8 R52, R46, R17, R50 ;  /* 0x000000112e347226 */ /* 0x000fc60000000632 */
[----:B------:R-:W2:Y:S04]  /*2590*/  LDS R39, [R9+0x34] ;  /* 0x0000340009277984 */ /* 0x000ea80000000800 */
[----:B------:R-:W3:Y:S01]  /*25a0*/  LDS R50, [R9+0x1c] ;  /* 0x00001c0009327984 */ /* 0x000ee20000000800 */
[C---:B------:R-:W-:Y:S02]  /*25b0*/  IDP.4A.S8.S8 R43, R46.reuse, R18, R43 ;  /* 0x000000122e2b7226 */ /* 0x040fe4000000062b */
[----:B------:R-:W-:Y:S02]  /*25c0*/  IDP.4A.S8.S8 R48, R46, R19, R48 ;  /* 0x000000132e307226 */ /* 0x000fe40000000630 */
[----:B------:R-:W4:Y:S04]  /*25d0*/  LDS.128 R16, [R31+UR5+0x40] ;  /* 0x000040051f107984 */ /* 0x000f280008000c00 */
[----:B------:R-:W5:Y:S01]  /*25e0*/  LDS R46, [R9+0x64] ;  /* 0x00006400092e7984 */ /* 0x000f620000000800 */
[----:B-1----:R-:W-:-:S02]  /*25f0*/  IDP.4A.S8.S8 R45, R49, R12, R45 ;  /* 0x0000000c312d7226 */ /* 0x002fc4000000062d */
[C---:B------:R-:W-:Y:S02]  /*2600*/  IDP.4A.S8.S8 R42, R49.reuse, R13, R42 ;  /* 0x0000000d312a7226 */ /* 0x040fe4000000062a */
[C---:B------:R-:W-:Y:S02]  /*2610*/  IDP.4A.S8.S8 R47, R49.reuse, R14, R47 ;  /* 0x0000000e312f7226 */ /* 0x040fe4000000062f */
[----:B------:R-:W-:Y:S02]  /*2620*/  IDP.4A.S8.S8 R44, R49, R15, R44 ;  /* 0x0000000f312c7226 */ /* 0x000fe4000000062c */
[CC--:B0-----:R-:W-:Y:S01]  /*2630*/  IDP.4A.S8.S8 R51, R32.reuse, R12.reuse, R51 ;  /* 0x0000000c20337226 */ /* 0x0c1fe20000000633 */
[----:B------:R-:W-:Y:S01]  /*2640*/  LDS R49, [R9+0xac] ;  /* 0x0000ac0009317984 */ /* 0x000fe20000000800 */
[----:B------:R-:W-:Y:S02]  /*2650*/  IDP.4A.S8.S8 R52, R32, R13, R52 ;  /* 0x0000000d20347226 */ /* 0x000fe40000000634 */
[----:B--2---:R-:W-:-:S02]  /*2660*/  IDP.4A.S8.S8 R35, R39, R12, R35 ;  /* 0x0000000c27237226 */ /* 0x004fc40000000623 */
[CC--:B------:R-:W-:Y:S02]  /*2670*/  IDP.4A.S8.S8 R34, R39.reuse, R13.reuse, R34 ;  /* 0x0000000d27227226 */ /* 0x0c0fe40000000622 */
[C---:B---3--:R-:W-:Y:S02]  /*2680*/  IDP.4A.S8.S8 R33, R50.reuse, R12, R33 ;  /* 0x0000000c32217226 */ /* 0x048fe40000000621 */
[C---:B------:R-:W-:Y:S02]  /*2690*/  IDP.4A.S8.S8 R36, R50.reuse, R13, R36 ;  /* 0x0000000d32247226 */ /* 0x040fe40000000624 */
[-C--:B------:R-:W-:Y:S02]  /*26a0*/  IDP.4A.S8.S8 R37, R39, R14.reuse, R37 ;  /* 0x0000000e27257226 */ /* 0x080fe40000000625 */
[-C--:B------:R-:W-:Y:S02]  /*26b0*/  IDP.4A.S8.S8 R41, R50, R14.reuse, R41 ;  /* 0x0000000e32297226 */ /* 0x080fe40000000629 */
[----:B------:R-:W-:-:S02]  /*26c0*/  IDP.4A.S8.S8 R43, R32, R14, R43 ;  /* 0x0000000e202b7226 */ /* 0x000fc4000000062b */
[-C--:B------:R-:W-:Y:S02]  /*26d0*/  IDP.4A.S8.S8 R38, R39, R15.reuse, R38 ;  /* 0x0000000f27267226 */ /* 0x080fe40000000626 */
[-C--:B------:R-:W-:Y:S02]  /*26e0*/  IDP.4A.S8.S8 R40, R50, R15.reuse, R40 ;  /* 0x0000000f32287226 */ /* 0x080fe40000000628 */
[C---:B------:R-:W-:Y:S02]  /*26f0*/  IDP.4A.S8.S8 R48, R32.reuse, R15, R48 ;  /* 0x0000000f20307226 */ /* 0x040fe40000000630 */
[----:B------:R-:W0:Y:S01]  /*2700*/  LDS.128 R12, [R31+UR5+0x70] ;  /* 0x000070051f0c7984 */ /* 0x000e220008000c00 */
[C---:B----4-:R-:W-:Y:S02]  /*2710*/  IDP.4A.S8.S8 R35, R32.reuse, R16, R35 ;  /* 0x0000001020237226 */ /* 0x050fe40000000623 */
[C---:B------:R-:W-:Y:S02]  /*2720*/  IDP.4A.S8.S8 R34, R32.reuse, R17, R34 ;  /* 0x0000001120227226 */ /* 0x040fe40000000622 */
[----:B------:R-:W-:-:S02]  /*2730*/  IDP.4A.S8.S8 R37, R32, R18, R37 ;  /* 0x0000001220257226 */ /* 0x000fc40000000625 */
[----:B------:R-:W-:Y:S02]  /*2740*/  IDP.4A.S8.S8 R38, R32, R19, R38 ;  /* 0x0000001320267226 */ /* 0x000fe40000000626 */
[C---:B------:R-:W-:Y:S02]  /*2750*/  IDP.4A.S8.S8 R45, R50.reuse, R16, R45 ;  /* 0x00000010322d7226 */ /* 0x040fe4000000062d */
[C---:B------:R-:W-:Y:S02]  /*2760*/  IDP.4A.S8.S8 R42, R50.reuse, R17, R42 ;  /* 0x00000011322a7226 */ /* 0x040fe4000000062a */
[C---:B------:R-:W-:Y:S02]  /*2770*/  IDP.4A.S8.S8 R47, R50.reuse, R18, R47 ;  /* 0x00000012322f7226 */ /* 0x040fe4000000062f */
[----:B------:R-:W-:Y:S02]  /*2780*/  IDP.4A.S8.S8 R44, R50, R19, R44 ;  /* 0x00000013322c7226 */ /* 0x000fe4000000062c */
[C---:B------:R-:W-:Y:S01]  /*2790*/  IDP.4A.S8.S8 R33, R39.reuse, R16, R33 ;  /* 0x0000001027217226 */ /* 0x040fe20000000621 */
[----:B------:R-:W1:Y:S01]  /*27a0*/  LDS R50, [R9+0x7c] ;  /* 0x00007c0009327984 */ /* 0x000e620000000800 */
[----:B------:R-:W-:-:S02]  /*27b0*/  IDP.4A.S8.S8 R36, R39, R17, R36 ;  /* 0x0000001127247226 */ /* 0x000fc40000000624 */
[C---:B------:R-:W-:Y:S02]  /*27c0*/  IDP.4A.S8.S8 R41, R39.reuse, R18, R41 ;  /* 0x0000001227297226 */ /* 0x040fe40000000629 */
[----:B------:R-:W-:Y:S02]  /*27d0*/  IDP.4A.S8.S8 R40, R39, R19, R40 ;  /* 0x0000001327287226 */ /* 0x000fe40000000628 */
[C---:B-----5:R-:W-:Y:S02]  /*27e0*/  IDP.4A.S8.S8 R51, R46.reuse, R16, R51 ;  /* 0x000000102e337226 */ /* 0x060fe40000000633 */
[C---:B------:R-:W-:Y:S02]  /*27f0*/  IDP.4A.S8.S8 R52, R46.reuse, R17, R52 ;  /* 0x000000112e347226 */ /* 0x040fe40000000634 */
[C---:B------:R-:W-:Y:S02]  /*2800*/  IDP.4A.S8.S8 R43, R46.reuse, R18, R43 ;  /* 0x000000122e2b7226 */ /* 0x040fe4000000062b */
[----:B------:R-:W-:-:S02]  /*2810*/  IDP.4A.S8.S8 R48, R46, R19, R48 ;  /* 0x000000132e307226 */ /* 0x000fc40000000630 */
[----:B------:R-:W2:Y:S01]  /*2820*/  LDS.128 R16, [R31+UR5+0xa0] ;  /* 0x0000a0051f107984 */ /* 0x000ea20008000c00 */
[C---:B0-----:R-:W-:Y:S02]  /*2830*/  IDP.4A.S8.S8 R35, R46.reuse, R12, R35 ;  /* 0x0000000c2e237226 */ /* 0x041fe40000000623 */
[C---:B------:R-:W-:Y:S02]  /*2840*/  IDP.4A.S8.S8 R34, R46.reuse, R13, R34 ;  /* 0x0000000d2e227226 */ /* 0x040fe40000000622 */
[C---:B------:R-:W-:Y:S02]  /*2850*/  IDP.4A.S8.S8 R37, R46.reuse, R14, R37 ;  /* 0x0000000e2e257226 */ /* 0x040fe40000000625 */
[----:B------:R-:W-:Y:S02]  /*2860*/  IDP.4A.S8.S8 R46, R46, R15, R38 ;  /* 0x0000000f2e2e7226 */ /* 0x000fe40000000626 */
[C---:B------:R-:W-:Y:S01]  /*2870*/  IDP.4A.S8.S8 R45, R39.reuse, R12, R45 ;  /* 0x0000000c272d7226 */ /* 0x040fe2000000062d */
[----:B------:R-:W0:Y:S01]  /*2880*/  LDS R38, [R9+0x94] ;  /* 0x0000940009267984 */ /* 0x000e220000000800 */
[----:B------:R-:W-:-:S02]  /*2890*/  IDP.4A.S8.S8 R42, R39, R13, R42 ;  /* 0x0000000d272a7226 */ /* 0x000fc4000000062a */
[C---:B------:R-:W-:Y:S02]  /*28a0*/  IDP.4A.S8.S8 R47, R39.reuse, R14, R47 ;  /* 0x0000000e272f7226 */ /* 0x040fe4000000062f */
[----:B------:R-:W-:Y:S02]  /*28b0*/  IDP.4A.S8.S8 R44, R39, R15, R44 ;  /* 0x0000000f272c7226 */ /* 0x000fe4000000062c */
[C---:B------:R-:W-:Y:S01]  /*28c0*/  IDP.4A.S8.S8 R33, R32.reuse, R12, R33 ;  /* 0x0000000c20217226 */ /* 0x040fe20000000621 */
[----:B------:R-:W3:Y:S01]  /*28d0*/  LDS R39, [R9+0xc4] ;  /* 0x0000c40009277984 */ /* 0x000ee20000000800 */
[C---:B------:R-:W-:Y:S02]  /*28e0*/  IDP.4A.S8.S8 R36, R32.reuse, R13, R36 ;  /* 0x0000000d20247226 */ /* 0x040fe40000000624 */
[C---:B------:R-:W-:Y:S02]  /*28f0*/  IDP.4A.S8.S8 R41, R32.reuse, R14, R41 ;  /* 0x0000000e20297226 */ /* 0x040fe40000000629 */
[----:B------:R-:W-:-:S02]  /*2900*/  IDP.4A.S8.S8 R40, R32, R15, R40 ;  /* 0x0000000f20287226 */ /* 0x000fc40000000628 */
[----:B------:R-:W4:Y:S01]  /*2910*/  LDS R32, [R9+0xdc] ;  /* 0x0000dc0009207984 */ /* 0x000f220000000800 */
[C---:B-1----:R-:W-:Y:S02]  /*2920*/  IDP.4A.S8.S8 R51, R50.reuse, R12, R51 ;  /* 0x0000000c32337226 */ /* 0x042fe40000000633 */
[C---:B------:R-:W-:Y:S02]  /*2930*/  IDP.4A.S8.S8 R52, R50.reuse, R13, R52 ;  /* 0x0000000d32347226 */ /* 0x040fe40000000634 */
[C---:B------:R-:W-:Y:S02]  /*2940*/  IDP.4A.S8.S8 R43, R50.reuse, R14, R43 ;  /* 0x0000000e322b7226 */ /* 0x040fe4000000062b */
[----:B------:R-:W-:Y:S02]  /*2950*/  IDP.4A.S8.S8 R48, R50, R15, R48 ;  /* 0x0000000f32307226 */ /* 0x000fe40000000630 */
[----:B------:R-:W1:Y:S01]  /*2960*/  LDS.128 R12, [R31+UR5+0xd0] ;  /* 0x0000d0051f0c7984 */ /* 0x000e620008000c00 */
[----:B--2---:R-:W-:-:S02]  /*2970*/  IDP.4A.S8.S8 R33, R49, R16, R33 ;  /* 0x0000001031217226 */ /* 0x004fc40000000621 */
[C---:B------:R-:W-:Y:S01]  /*2980*/  IDP.4A.S8.S8 R36, R49.reuse, R17, R36 ;  /* 0x0000001131247226 */ /* 0x040fe20000000624 */
[----:B------:R-:W-:Y:S01]  /*2990*/  LDS R50, [R9+0x10c] ;  /* 0x00010c0009327984 */ /* 0x000fe20000000800 */
[C---:B------:R-:W-:Y:S02]  /*29a0*/  IDP.4A.S8.S8 R41, R49.reuse, R18, R41 ;  /* 0x0000001231297226 */ /* 0x040fe40000000629 */
[----:B------:R-:W-:Y:S02]  /*29b0*/  IDP.4A.S8.S8 R40, R49, R19, R40 ;  /* 0x0000001331287226 */ /* 0x000fe40000000628 */
[C---:B0-----:R-:W-:Y:S02]  /*29c0*/  IDP.4A.S8.S8 R45, R38.reuse, R16, R45 ;  /* 0x00000010262d7226 */ /* 0x041fe4000000062d */
[C---:B------:R-:W-:Y:S02]  /*29d0*/  IDP.4A.S8.S8 R42, R38.reuse, R17, R42 ;  /* 0x00000011262a7226 */ /* 0x040fe4000000062a */
[----:B------:R-:W-:-:S02]  /*29e0*/  IDP.4A.S8.S8 R47, R38, R18, R47 ;  /* 0x00000012262f7226 */ /* 0x000fc4000000062f */
[----:B------:R-:W-:Y:S02]  /*29f0*/  IDP.4A.S8.S8 R44, R38, R19, R44 ;  /* 0x00000013262c7226 */ /* 0x000fe4000000062c */
[C---:B---3--:R-:W-:Y:S01]  /*2a00*/  IDP.4A.S8.S8 R35, R39.reuse, R16, R35 ;  /* 0x0000001027237226 */ /* 0x048fe20000000623 */
[----:B------:R-:W0:Y:S01]  /*2a10*/  LDS R38, [R9+0xf4] ;  /* 0x0000f40009267984 */ /* 0x000e220000000800 */
[C---:B------:R-:W-:Y:S02]  /*2a20*/  IDP.4A.S8.S8 R34, R39.reuse, R17, R34 ;  /* 0x0000001127227226 */ /* 0x040fe40000000622 */
[C---:B------:R-:W-:Y:S02]  /*2a30*/  IDP.4A.S8.S8 R37, R39.reuse, R18, R37 ;  /* 0x0000001227257226 */ /* 0x040fe40000000625 */
[----:B------:R-:W-:Y:S02]  /*2a40*/  IDP.4A.S8.S8 R46, R39, R19, R46 ;  /* 0x00000013272e7226 */ /* 0x000fe4000000062e */
[----:B----4-:R-:W-:-:S02]  /*2a50*/  IDP.4A.S8.S8 R51, R32, R16, R51 ;  /* 0x0000001020337226 */ /* 0x010fc40000000633 */
[C---:B------:R-:W-:Y:S02]  /*2a60*/  IDP.4A.S8.S8 R52, R32.reuse, R17, R52 ;  /* 0x0000001120347226 */ /* 0x040fe40000000634 */
[C---:B------:R-:W-:Y:S02]  /*2a70*/  IDP.4A.S8.S8 R43, R32.reuse, R18, R43 ;  /* 0x00000012202b7226 */ /* 0x040fe4000000062b */
[----:B------:R-:W-:Y:S02]  /*2a80*/  IDP.4A.S8.S8 R48, R32, R19, R48 ;  /* 0x0000001320307226 */ /* 0x000fe40000000630 */
[----:B------:R-:W2:Y:S01]  /*2a90*/  LDS.128 R16, [R31+UR5+0x100] ;  /* 0x000100051f107984 */ /* 0x000ea20008000c00 */
[C---:B-1----:R-:W-:Y:S02]  /*2aa0*/  IDP.4A.S8.S8 R45, R49.reuse, R12, R45 ;  /* 0x0000000c312d7226 */ /* 0x042fe4000000062d */
[C---:B------:R-:W-:Y:S02]  /*2ab0*/  IDP.4A.S8.S8 R42, R49.reuse, R13, R42 ;  /* 0x0000000d312a7226 */ /* 0x040fe4000000062a */
[----:B------:R-:W-:-:S02]  /*2ac0*/  IDP.4A.S8.S8 R47, R49, R14, R47 ;  /* 0x0000000e312f7226 */ /* 0x000fc4000000062f */
[----:B------:R-:W-:Y:S02]  /*2ad0*/  IDP.4A.S8.S8 R44, R49, R15, R44 ;  /* 0x0000000f312c7226 */ /* 0x000fe4000000062c */
[C---:B------:R-:W-:Y:S01]  /*2ae0*/  IDP.4A.S8.S8 R35, R32.reuse, R12, R35 ;  /* 0x0000000c20237226 */ /* 0x040fe20000000623 */
[----:B------:R-:W-:Y:S01]  /*2af0*/  LDS R49, [R9+0x20] ;  /* 0x0000200009317984 */ /* 0x000fe20000000800 */
[CC--:B------:R-:W-:Y:S02]  /*2b00*/  IDP.4A.S8.S8 R34, R32.reuse, R13.reuse, R34 ;  /* 0x0000000d20227226 */ /* 0x0c0fe40000000622 */
[----:B------:R-:W-:Y:S02]  /*2b10*/  IDP.4A.S8.S8 R37, R32, R14, R37 ;  /* 0x0000000e20257226 */ /* 0x000fe40000000625 */
[C---:B------:R-:W-:Y:S02]  /*2b20*/  IDP.4A.S8.S8 R33, R39.reuse, R12, R33 ;  /* 0x0000000c27217226 */ /* 0x040fe40000000621 */
[----:B------:R-:W-:-:S02]  /*2b30*/  IDP.4A.S8.S8 R36, R39, R13, R36 ;  /* 0x0000000d27247226 */ /* 0x000fc40000000624 */
[C---:B------:R-:W-:Y:S02]  /*2b40*/  IDP.4A.S8.S8 R41, R39.reuse, R14, R41 ;  /* 0x0000000e27297226 */ /* 0x040fe40000000629 */
[-C--:B------:R-:W-:Y:S02]  /*2b50*/  IDP.4A.S8.S8 R46, R32, R15.reuse, R46 ;  /* 0x0000000f202e7226 */ /* 0x080fe4000000062e */
[----:B------:R-:W-:Y:S02]  /*2b60*/  IDP.4A.S8.S8 R40, R39, R15, R40 ;  /* 0x0000000f27287226 */ /* 0x000fe40000000628 */
[C---:B0-----:R-:W-:Y:S02]  /*2b70*/  IDP.4A.S8.S8 R51, R38.reuse, R12, R51 ;  /* 0x0000000c26337226 */ /* 0x041fe40000000633 */
[C---:B------:R-:W-:Y:S02]  /*2b80*/  IDP.4A.S8.S8 R52, R38.reuse, R13, R52 ;  /* 0x0000000d26347226 */ /* 0x040fe40000000634 */
[----:B------:R-:W-:-:S02]  /*2b90*/  IDP.4A.S8.S8 R43, R38, R14, R43 ;  /* 0x0000000e262b7226 */ /* 0x000fc4000000062b */
[C---:B------:R-:W-:Y:S02]  /*2ba0*/  IDP.4A.S8.S8 R48, R38.reuse, R15, R48 ;  /* 0x0000000f26307226 */ /* 0x040fe40000000630 */
[----:B------:R-:W0:Y:S01]  /*2bb0*/  LDS.128 R12, [R31+UR5+0x20] ;  /* 0x000020051f0c7984 */ /* 0x000e220008000c00 */
[C---:B--2---:R-:W-:Y:S02]  /*2bc0*/  IDP.4A.S8.S8 R45, R39.reuse, R16, R45 ;  /* 0x00000010272d7226 */ /* 0x044fe4000000062d */
[C---:B------:R-:W-:Y:S02]  /*2bd0*/  IDP.4A.S8.S8 R42, R39.reuse, R17, R42 ;  /* 0x00000011272a7226 */ /* 0x040fe4000000062a */
[C---:B------:R-:W-:Y:S02]  /*2be0*/  IDP.4A.S8.S8 R47, R39.reuse, R18, R47 ;  /* 0x00000012272f7226 */ /* 0x040fe4000000062f */
[----:B------:R-:W-:Y:S02]  /*2bf0*/  IDP.4A.S8.S8 R44, R39, R19, R44 ;  /* 0x00000013272c7226 */ /* 0x000fe4000000062c */
[----:B------:R-:W1:Y:S01]  /*2c00*/  LDS R39, [R9+0x8] ;  /* 0x0000080009277984 */ /* 0x000e620000000800 */
[----:B------:R-:W-:-:S02]  /*2c10*/  IDP.4A.S8.S8 R35, R38, R16, R35 ;  /* 0x0000001026237226 */ /* 0x000fc40000000623 */
[C---:B------:R-:W-:Y:S02]  /*2c20*/  IDP.4A.S8.S8 R34, R38.reuse, R17, R34 ;  /* 0x0000001126227226 */ /* 0x040fe40000000622 */
[C---:B------:R-:W-:Y:S02]  /*2c30*/  IDP.4A.S8.S8 R37, R38.reuse, R18, R37 ;  /* 0x0000001226257226 */ /* 0x040fe40000000625 */
[----:B------:R-:W-:Y:S02]  /*2c40*/  IDP.4A.S8.S8 R38, R38, R19, R46 ;  /* 0x0000001326267226 */ /* 0x000fe4000000062e */
[C---:B------:R-:W-:Y:S02]  /*2c50*/  IDP.4A.S8.S8 R33, R32.reuse, R16, R33 ;  /* 0x0000001020217226 */ /* 0x040fe40000000621 */
[C---:B------:R-:W-:Y:S02]  /*2c60*/  IDP.4A.S8.S8 R36, R32.reuse, R17, R36 ;  /* 0x0000001120247226 */ /* 0x040fe40000000624 */
[----:B------:R-:W-:-:S02]  /*2c70*/  IDP.4A.S8.S8 R41, R32, R18, R41 ;  /* 0x0000001220297226 */ /* 0x000fc40000000629 */
[----:B------:R-:W-:Y:S02]  /*2c80*/  IDP.4A.S8.S8 R46, R32, R19, R40 ;  /* 0x00000013202e7226 */ /* 0x000fe40000000628 */
[C---:B------:R-:W-:Y:S01]  /*2c90*/  IDP.4A.S8.S8 R51, R50.reuse, R16, R51 ;  /* 0x0000001032337226 */ /* 0x040fe20000000633 */
[----:B------:R-:W2:Y:S01]  /*2ca0*/  LDS R40, [R9+0x38] ;  /* 0x0000380009287984 */ /* 0x000ea20000000800 */
        /* <DEDUP_REMOVED lines=9> */
[C---:B-1----:R-:W-:Y:S02]  /*2d40*/  IDP.4A.S8.S8 R50, R39.reuse, R15, R44 ;  /* 0x0000000f27327226 */ /* 0x042fe4000000062c */
[----:B------:R-:W0:Y:S01]  /*2d50*/  LDS R44, [R9+0x68] ;  /* 0x00006800092c7984 */ /* 0x000e220000000800 */
[----:B------:R-:W-:-:S02]  /*2d60*/  IDP.4A.S8.S8 R45, R39, R12, R45 ;  /* 0x0000000c272d7226 */ /* 0x000fc4000000062d */
[CC--:B------:R-:W-:Y:S02]  /*2d70*/  IDP.4A.S8.S8 R42, R39.reuse, R13.reuse, R42 ;  /* 0x0000000d272a7226 */ /* 0x0c0fe4000000062a */
[----:B------:R-:W-:Y:S02]  /*2d80*/  IDP.4A.S8.S8 R47, R39, R14, R47 ;  /* 0x0000000e272f7226 */ /* 0x000fe4000000062f */
[CC--:B--2---:R-:W-:Y:S02]  /*2d90*/  IDP.4A.S8.S8 R35, R40.reuse, R12.reuse, R35 ;  /* 0x0000000c28237226 */ /* 0x0c4fe40000000623 */
[-C--:B------:R-:W-:Y:S02]  /*2da0*/  IDP.4A.S8.S8 R34, R40, R13.reuse, R34 ;  /* 0x0000000d28227226 */ /* 0x080fe40000000622 */
[C---:B---3--:R-:W-:Y:S02]  /*2db0*/  IDP.4A.S8.S8 R51, R32.reuse, R12, R51 ;  /* 0x0000000c20337226 */ /* 0x048fe40000000633 */
[----:B------:R-:W-:-:S02]  /*2dc0*/  IDP.4A.S8.S8 R52, R32, R13, R52 ;  /* 0x0000000d20347226 */ /* 0x000fc40000000634 */
[-C--:B------:R-:W-:Y:S02]  /*2dd0*/  IDP.4A.S8.S8 R37, R40, R14.reuse, R37 ;  /* 0x0000000e28257226 */ /* 0x080fe40000000625 */
[----:B------:R-:W-:Y:S02]  /*2de0*/  IDP.4A.S8.S8 R43, R32, R14, R43 ;  /* 0x0000000e202b7226 */ /* 0x000fe4000000062b */
[-C--:B------:R-:W-:Y:S02]  /*2df0*/  IDP.4A.S8.S8 R38, R40, R15.reuse, R38 ;  /* 0x0000000f28267226 */ /* 0x080fe40000000626 */
[----:B------:R-:W-:Y:S02]  /*2e00*/  IDP.4A.S8.S8 R48, R32, R15, R48 ;  /* 0x0000000f20307226 */ /* 0x000fe40000000630 */
[-C--:B----4-:R-:W-:Y:S01]  /*2e10*/  IDP.4A.S8.S8 R39, R40, R16.reuse, R33 ;  /* 0x0000001028277226 */ /* 0x090fe20000000621 */
[----:B------:R-:W1:Y:S04]  /*2e20*/  LDS.128 R12, [R31+UR5+0x80] ;  /* 0x000080051f0c7984 */ /* 0x000e680008000c00 */
[----:B------:R-:W2:Y:S01]  /*2e30*/  LDS R33, [R9+0x80] ;  /* 0x0000800009217984 */ /* 0x000ea20000000800 */
[----:B------:R-:W-:-:S02]  /*2e40*/  IDP.4A.S8.S8 R45, R49, R16, R45 ;  /* 0x00000010312d7226 */ /* 0x000fc4000000062d */
[-C--:B------:R-:W-:Y:S02]  /*2e50*/  IDP.4A.S8.S8 R35, R32, R16.reuse, R35 ;  /* 0x0000001020237226 */ /* 0x080fe40000000623 */
[----:B0-----:R-:W-:Y:S02]  /*2e60*/  IDP.4A.S8.S8 R51, R44, R16, R51 ;  /* 0x000000102c337226 */ /* 0x001fe40000000633 */
[CC--:B------:R-:W-:Y:S02]  /*2e70*/  IDP.4A.S8.S8 R34, R32.reuse, R17.reuse, R34 ;  /* 0x0000001120227226 */ /* 0x0c0fe40000000622 */
[----:B------:R-:W-:Y:S02]  /*2e80*/  IDP.4A.S8.S8 R37, R32, R18, R37 ;  /* 0x0000001220257226 */ /* 0x000fe40000000625 */
[----:B------:R-:W-:Y:S02]  /*2e90*/  IDP.4A.S8.S8 R36, R40, R17, R36 ;  /* 0x0000001128247226 */ /* 0x000fe40000000624 */
[----:B------:R-:W-:-:S02]  /*2ea0*/  IDP.4A.S8.S8 R38, R32, R19, R38 ;  /* 0x0000001320267226 */ /* 0x000fc40000000626 */
[C---:B------:R-:W-:Y:S02]  /*2eb0*/  IDP.4A.S8.S8 R42, R49.reuse, R17, R42 ;  /* 0x00000011312a7226 */ /* 0x040fe4000000062a */
[CC--:B------:R-:W-:Y:S02]  /*2ec0*/  IDP.4A.S8.S8 R47, R49.reuse, R18.reuse, R47 ;  /* 0x00000012312f7226 */ /* 0x0c0fe4000000062f */
[----:B------:R-:W-:Y:S02]  /*2ed0*/  IDP.4A.S8.S8 R50, R49, R19, R50 ;  /* 0x0000001331327226 */ /* 0x000fe40000000632 */
[----:B------:R-:W-:Y:S02]  /*2ee0*/  IDP.4A.S8.S8 R52, R44, R17, R52 ;  /* 0x000000112c347226 */ /* 0x000fe40000000634 */
[-C--:B------:R-:W-:Y:S02]  /*2ef0*/  IDP.4A.S8.S8 R41, R40, R18.reuse, R41 ;  /* 0x0000001228297226 */ /* 0x080fe40000000629 */
[----:B------:R-:W-:-:S02]  /*2f00*/  IDP.4A.S8.S8 R43, R44, R18, R43 ;  /* 0x000000122c2b7226 */ /* 0x000fc4000000062b */
[-C--:B------:R-:W-:Y:S02]  /*2f10*/  IDP.4A.S8.S8 R46, R40, R19.reuse, R46 ;  /* 0x00000013282e7226 */ /* 0x080fe4000000062e */
[----:B------:R-:W-:Y:S02]  /*2f20*/  IDP.4A.S8.S8 R48, R44, R19, R48 ;  /* 0x000000132c307226 */ /* 0x000fe40000000630 */
[----:B------:R-:W-:Y:S01]  /*2f30*/  LDS.128 R16, [R31+UR5+0xb0] ;  /* 0x0000b0051f107984 */ /* 0x000fe20008000c00 */
[-C--:B-1----:R-:W-:Y:S02]  /*2f40*/  IDP.4A.S8.S8 R45, R40, R12.reuse, R45 ;  /* 0x0000000c282d7226 */ /* 0x082fe4000000062d */
[-C--:B------:R-:W-:Y:S02]  /*2f50*/  IDP.4A.S8.S8 R35, R44, R12.reuse, R35 ;  /* 0x0000000c2c237226 */ /* 0x080fe40000000623 */
[-C--:B------:R-:W-:Y:S02]  /*2f60*/  IDP.4A.S8.S8 R39, R32, R12.reuse, R39 ;  /* 0x0000000c20277226 */ /* 0x080fe40000000627 */
[----:B--2---:R-:W-:-:S02]  /*2f70*/  IDP.4A.S8.S8 R51, R33, R12, R51 ;  /* 0x0000000c21337226 */ /* 0x004fc40000000633 */
[----:B------:R-:W0:Y:S01]  /*2f80*/  LDS R12, [R9+0x98] ;  /* 0x00009800090c7984 */ /* 0x000e220000000800 */
[C---:B------:R-:W-:Y:S02]  /*2f90*/  IDP.4A.S8.S8 R34, R44.reuse, R13, R34 ;  /* 0x0000000d2c227226 */ /* 0x040fe40000000622 */
[CC--:B------:R-:W-:Y:S02]  /*2fa0*/  IDP.4A.S8.S8 R37, R44.reuse, R14.reuse, R37 ;  /* 0x0000000e2c257226 */ /* 0x0c0fe40000000625 */
[----:B------:R-:W-:Y:S02]  /*2fb0*/  IDP.4A.S8.S8 R44, R44, R15, R38 ;  /* 0x0000000f2c2c7226 */ /* 0x000fe40000000626 */
[C---:B------:R-:W-:Y:S02]  /*2fc0*/  IDP.4A.S8.S8 R42, R40.reuse, R13, R42 ;  /* 0x0000000d282a7226 */ /* 0x040fe4000000062a */
[C---:B------:R-:W-:Y:S02]  /*2fd0*/  IDP.4A.S8.S8 R47, R40.reuse, R14, R47 ;  /* 0x0000000e282f7226 */ /* 0x040fe4000000062f */
[----:B------:R-:W-:-:S02]  /*2fe0*/  IDP.4A.S8.S8 R50, R40, R15, R50 ;  /* 0x0000000f28327226 */ /* 0x000fc40000000632 */
[C---:B------:R-:W-:Y:S01]  /*2ff0*/  IDP.4A.S8.S8 R38, R32.reuse, R13, R36 ;  /* 0x0000000d20267226 */ /* 0x040fe20000000624 */
[----:B------:R-:W1:Y:S01]  /*3000*/  LDS R40, [R9+0xe0] ;  /* 0x0000e00009287984 */ /* 0x000e620000000800 */
[C---:B------:R-:W-:Y:S02]  /*3010*/  IDP.4A.S8.S8 R41, R32.reuse, R14, R41 ;  /* 0x0000000e20297226 */ /* 0x040fe40000000629 */
[----:B------:R-:W-:Y:S01]  /*3020*/  IDP.4A.S8.S8 R46, R32, R15, R46 ;  /* 0x0000000f202e7226 */ /* 0x000fe2000000062e */
[----:B------:R-:W2:Y:S04]  /*3030*/  LDS R36, [R9+0xb0] ;  /* 0x0000b00009247984 */ /* 0x000ea80000000800 */
[----:B------:R-:W3:Y:S01]  /*3040*/  LDS R32, [R9+0xc8] ;  /* 0x0000c80009207984 */ /* 0x000ee20000000800 */
[----:B------:R-:W-:-:S02]  /*3050*/  IDP.4A.S8.S8 R52, R33, R13, R52 ;  /* 0x0000000d21347226 */ /* 0x000fc40000000634 */
[C---:B------:R-:W-:Y:S02]  /*3060*/  IDP.4A.S8.S8 R43, R33.reuse, R14, R43 ;  /* 0x0000000e212b7226 */ /* 0x040fe4000000062b */
[----:B------:R-:W-:Y:S02]  /*3070*/  IDP.4A.S8.S8 R48, R33, R15, R48 ;  /* 0x0000000f21307226 */ /* 0x000fe40000000630 */
[----:B------:R-:W-:Y:S01]  /*3080*/  LDS R33, [R9+0xf8] ;  /* 0x0000f80009217984 */ /* 0x000fe20000000800 */
[C---:B0-----:R-:W-:Y:S02]  /*3090*/  IDP.4A.S8.S8 R45, R12.reuse, R16, R45 ;  /* 0x000000100c2d7226 */ /* 0x041fe4000000062d */
[C---:B------:R-:W-:Y:S02]  /*30a0*/  IDP.4A.S8.S8 R42, R12.reuse, R17, R42 ;  /* 0x000000110c2a7226 */ /* 0x040fe4000000062a */
[C---:B------:R-:W-:Y:S02]  /*30b0*/  IDP.4A.S8.S8 R47, R12.reuse, R18, R47 ;  /* 0x000000120c2f7226 */ /* 0x040fe4000000062f */
[----:B------:R-:W-:-:S02]  /*30c0*/  IDP.4A.S8.S8 R50, R12, R19, R50 ;  /* 0x000000130c327226 */ /* 0x000fc40000000632 */
[----:B------:R-:W0:Y:S01]  /*30d0*/  LDS.128 R12, [R31+UR5+0xe0] ;  /* 0x0000e0051f0c7984 */ /* 0x000e220008000c00 */
[CC--:B-1----:R-:W-:Y:S02]  /*30e0*/  IDP.4A.S8.S8 R51, R40.reuse, R16.reuse, R51 ;  /* 0x0000001028337226 */ /* 0x0c2fe40000000633 */
[-C--:B------:R-:W-:Y:S02]  /*30f0*/  IDP.4A.S8.S8 R52, R40, R17.reuse, R52 ;  /* 0x0000001128347226 */ /* 0x080fe40000000634 */
[CC--:B--2---:R-:W-:Y:S02]  /*3100*/  IDP.4A.S8.S8 R39, R36.reuse, R16.reuse, R39 ;  /* 0x0000001024277226 */ /* 0x0c4fe40000000627 */
[-C--:B------:R-:W-:Y:S02]  /*3110*/  IDP.4A.S8.S8 R38, R36, R17.reuse, R38 ;  /* 0x0000001124267226 */ /* 0x080fe40000000626 */
[C---:B---3--:R-:W-:Y:S02]  /*3120*/  IDP.4A.S8.S8 R35, R32.reuse, R16, R35 ;  /* 0x0000001020237226 */ /* 0x048fe40000000623 */
[----:B------:R-:W-:-:S02]  /*3130*/  IDP.4A.S8.S8 R34, R32, R17, R34 ;  /* 0x0000001120227226 */ /* 0x000fc40000000622 */
[-C--:B------:R-:W-:Y:S02]  /*3140*/  IDP.4A.S8.S8 R37, R32, R18.reuse, R37 ;  /* 0x0000001220257226 */ /* 0x080fe40000000625 */
[-C--:B------:R-:W-:Y:S02]  /*3150*/  IDP.4A.S8.S8 R41, R36, R18.reuse, R41 ;  /* 0x0000001224297226 */ /* 0x080fe40000000629 */
[----:B------:R-:W-:Y:S02]  /*3160*/  IDP.4A.S8.S8 R43, R40, R18, R43 ;  /* 0x00000012282b7226 */ /* 0x000fe4000000062b */
[-C--:B------:R-:W-:Y:S02]  /*3170*/  IDP.4A.S8.S8 R44, R32, R19.reuse, R44 ;  /* 0x00000013202c7226 */ /* 0x080fe4000000062c */
[-C--:B------:R-:W-:Y:S02]  /*3180*/  IDP.4A.S8.S8 R49, R36, R19.reuse, R46 ;  /* 0x0000001324317226 */ /* 0x080fe4000000062e */
[----:B------:R-:W-:Y:S01]  /*3190*/  IDP.4A.S8.S8 R48, R40, R19, R48 ;  /* 0x0000001328307226 */ /* 0x000fe20000000630 */
[----:B------:R-:W-:Y:S04]  /*31a0*/  LDS R46, [R9+0x110] ;  /* 0x00011000092e7984 */ /* 0x000fe80000000800 */
[----:B------:R-:W1:Y:S01]  /*31b0*/  LDS.128 R16, [R31+UR5+0x110] ;  /* 0x000110051f107984 */ /* 0x000e620008000c00 */
[----:B------:R-:W-:-:S04]  /*31c0*/  IADD3 R10, PT, PT, R10, 0x1, RZ ;  /* 0x000000010a0a7810 */ /* 0x000fc80007ffe0ff */
[----:B------:R-:W-:Y:S01]  /*31d0*/  ISETP.NE.AND P4, PT, R10, 0xf, PT ;  /* 0x0000000f0a00780c */ /* 0x000fe20003f85270 */
[C---:B0-----:R-:W-:Y:S02]  /*31e0*/  IDP.4A.S8.S8 R45, R36.reuse, R12, R45 ;  /* 0x0000000c242d7226 */ /* 0x041fe4000000062d */
[C---:B------:R-:W-:Y:S02]  /*31f0*/  IDP.4A.S8.S8 R42, R36.reuse, R13, R42 ;  /* 0x0000000d242a7226 */ /* 0x040fe4000000062a */
[C---:B------:R-:W-:Y:S02]  /*3200*/  IDP.4A.S8.S8 R47, R36.reuse, R14, R47 ;  /* 0x0000000e242f7226 */ /* 0x040fe4000000062f */
[----:B------:R-:W-:Y:S02]  /*3210*/  IDP.4A.S8.S8 R50, R36, R15, R50 ;  /* 0x0000000f24327226 */ /* 0x000fe40000000632 */
[-C--:B------:R-:W-:Y:S02]  /*3220*/  IDP.4A.S8.S8 R35, R40, R12.reuse, R35 ;  /* 0x0000000c28237226 */ /* 0x080fe40000000623 */
[----:B------:R-:W-:-:S02]  /*3230*/  IDP.4A.S8.S8 R39, R32, R12, R39 ;  /* 0x0000000c20277226 */ /* 0x000fc40000000627 */
[C---:B------:R-:W-:Y:S02]  /*3240*/  IDP.4A.S8.S8 R51, R33.reuse, R12, R51 ;  /* 0x0000000c21337226 */ /* 0x040fe40000000633 */
[C---:B------:R-:W-:Y:S02]  /*3250*/  IDP.4A.S8.S8 R34, R40.reuse, R13, R34 ;  /* 0x0000000d28227226 */ /* 0x040fe40000000622 */
[C---:B------:R-:W-:Y:S02]  /*3260*/  IDP.4A.S8.S8 R37, R40.reuse, R14, R37 ;  /* 0x0000000e28257226 */ /* 0x040fe40000000625 */
[----:B------:R-:W-:Y:S02]  /*3270*/  IDP.4A.S8.S8 R12, R40, R15, R44 ;  /* 0x0000000f280c7226 */ /* 0x000fe4000000062c */
[-C--:B------:R-:W-:Y:S02]  /*3280*/  IDP.4A.S8.S8 R38, R32, R13.reuse, R38 ;  /* 0x0000000d20267226 */ /* 0x080fe40000000626 */
[----:B------:R-:W-:-:S02]  /*3290*/  IDP.4A.S8.S8 R52, R33, R13, R52 ;  /* 0x0000000d21347226 */ /* 0x000fc40000000634 */
[CC--:B------:R-:W-:Y:S02]  /*32a0*/  IDP.4A.S8.S8 R41, R32.reuse, R14.reuse, R41 ;  /* 0x0000000e20297226 */ /* 0x0c0fe40000000629 */
[C---:B------:R-:W-:Y:S02]  /*32b0*/  IDP.4A.S8.S8 R43, R33.reuse, R14, R43 ;  /* 0x0000000e212b7226 */ /* 0x040fe4000000062b */
[CC--:B------:R-:W-:Y:S02]  /*32c0*/  IDP.4A.S8.S8 R49, R32.reuse, R15.reuse, R49 ;  /* 0x0000000f20317226 */ /* 0x0c0fe40000000631 */
[----:B------:R-:W-:Y:S02]  /*32d0*/  IDP.4A.S8.S8 R48, R33, R15, R48 ;  /* 0x0000000f21307226 */ /* 0x000fe40000000630 */
[C---:B-1----:R-:W-:Y:S02]  /*32e0*/  IDP.4A.S8.S8 R45, R32.reuse, R16, R45 ;  /* 0x00000010202d7226 */ /* 0x042fe4000000062d */
[----:B------:R-:W-:-:S02]  /*32f0*/  IDP.4A.S8.S8 R42, R32, R17, R42 ;  /* 0x00000011202a7226 */ /* 0x000fc4000000062a */
[C---:B------:R-:W-:Y:S02]  /*3300*/  IDP.4A.S8.S8 R47, R32.reuse, R18, R47 ;  /* 0x00000012202f7226 */ /* 0x040fe4000000062f */
[----:B------:R-:W-:Y:S02]  /*3310*/  IDP.4A.S8.S8 R44, R32, R19, R50 ;  /* 0x00000013202c7226 */ /* 0x000fe40000000632 */
[C---:B------:R-:W-:Y:S02]  /*3320*/  IDP.4A.S8.S8 R35, R33.reuse, R16, R35 ;  /* 0x0000001021237226 */ /* 0x040fe40000000623 */
[C---:B------:R-:W-:Y:S02]  /*3330*/  IDP.4A.S8.S8 R34, R33.reuse, R17, R34 ;  /* 0x0000001121227226 */ /* 0x040fe40000000622 */
[C---:B------:R-:W-:Y:S02]  /*3340*/  IDP.4A.S8.S8 R37, R33.reuse, R18, R37 ;  /* 0x0000001221257226 */ /* 0x040fe40000000625 */
[----:B------:R-:W-:-:S02]  /*3350*/  IDP.4A.S8.S8 R32, R33, R19, R12 ;  /* 0x0000001321207226 */ /* 0x000fc4000000060c */
[CC--:B------:R-:W-:Y:S02]  /*3360*/  IDP.4A.S8.S8 R33, R40.reuse, R16.reuse, R39 ;  /* 0x0000001028217226 */ /* 0x0c0fe40000000627 */
[-C--:B------:R-:W-:Y:S02]  /*3370*/  IDP.4A.S8.S8 R36, R40, R17.reuse, R38 ;  /* 0x0000001128247226 */ /* 0x080fe40000000626 */
[C---:B------:R-:W-:Y:S02]  /*3380*/  IDP.4A.S8.S8 R39, R46.reuse, R16, R51 ;  /* 0x000000102e277226 */ /* 0x040fe40000000633 */
[----:B------:R-:W-:Y:S02]  /*3390*/  IDP.4A.S8.S8 R38, R46, R17, R52 ;  /* 0x000000112e267226 */ /* 0x000fe40000000634 */
[-C--:B------:R-:W-:Y:S02]  /*33a0*/  IDP.4A.S8.S8 R41, R40, R18.reuse, R41 ;  /* 0x0000001228297226 */ /* 0x080fe40000000629 */
[----:B------:R-:W-:-:S02]  /*33b0*/  IDP.4A.S8.S8 R43, R46, R18, R43 ;  /* 0x000000122e2b7226 */ /* 0x000fc4000000062b */
[-C--:B------:R-:W-:Y:S02]  /*33c0*/  IDP.4A.S8.S8 R40, R40, R19.reuse, R49 ;  /* 0x0000001328287226 */ /* 0x080fe40000000631 */
[----:B------:R-:W-:Y:S01]  /*33d0*/  IDP.4A.S8.S8 R46, R46, R19, R48 ;  /* 0x000000132e2e7226 */ /* 0x000fe20000000630 */
[----:B------:R-:W-:Y:S06]  /*33e0*/  @P4 BRA `(.L_x_18) ;  /* 0xffffffe400344947 */ /* 0x000fec000383ffff */
[----:B------:R-:W-:Y:S01]  /*33f0*/  BAR.SYNC.DEFER_BLOCKING 0x0 ;  /* 0x0000000000007b1d */ /* 0x000fe20000010000 */
[----:B------:R-:W-:Y:S01]  /*3400*/  IADD3 R17, PT, PT, R27, UR4, R8 ;  /* 0x000000041b117c10 */ /* 0x000fe2000fffe008 */
[----:B------:R-:W-:Y:S02]  /*3410*/  IMAD R16, R0, 0x120, RZ ;  /* 0x0000012000107824 */ /* 0x000fe400078e02ff */
[----:B------:R-:W-:-:S04]  /*3420*/  IMAD R3, R3, 0x18800, R30 ;  /* 0x0001880003037824 */ /* 0x000fc800078e021e */
[----:B------:R-:W-:-:S04]  /*3430*/  IMAD R3, R2, 0xc400, R3 ;  /* 0x0000c40002037824 */ /* 0x000fc800078e0203 */
[C---:B------:R-:W-:Y:S01]  /*3440*/  IMAD R12, R0.reuse, 0xc40, R3 ;  /* 0x00000c40000c7824 */ /* 0x040fe200078e0203 */
[----:B------:R-:W-:-:S04]  /*3450*/  SHF.L.U32 R3, R0, 0x2, RZ ;  /* 0x0000000200037819 */ /* 0x000fc800000006ff */
[----:B------:R-:W-:Y:S02]  /*3460*/  IADD3 R12, PT, PT, R27, R12, RZ ;  /* 0x0000000c1b0c7210 */ /* 0x000fe40007ffe0ff */
[----:B------:R-:W-:-:S03]  /*3470*/  LEA R2, R2, R3, 0x6 ;  /* 0x0000000302027211 */ /* 0x000fc600078e30ff */
[----:B------:R-:W-:Y:S01]  /*3480*/  IMAD R29, R29, 0x1c0, R12 ;  /* 0x000001c01d1d7824 */ /* 0x000fe200078e020c */
[----:B------:R-:W-:Y:S04]  /*3490*/  LDS R20, [R17+0x240] ;  /* 0x0002400011147984 */ /* 0x000fe80000000800 */
[----:B------:R-:W-:Y:S01]  /*34a0*/  IADD3 R28, PT, PT, R28, R29, RZ ;  /* 0x0000001d1c1c7210 */ /* 0x000fe20007ffe0ff */
[----:B------:R-:W0:Y:S04]  /*34b0*/  LDS.128 R4, [R16+UR5+0x1200] ;  /* 0x0012000510047984 */ /* 0x000e280008000c00 */
[----:B------:R-:W1:Y:S04]  /*34c0*/  LDS R19, [R17+0x270] ;  /* 0x0002700011137984 */ /* 0x000e680000000800 */
[----:B------:R-:W2:Y:S04]  /*34d0*/  LDS R26, [R17+0x258] ;  /* 0x00025800111a7984 */ /* 0x000ea80000000800 */
[----:B------:R-:W3:Y:S04]  /*34e0*/  LDS R18, [R17+0x288] ;  /* 0x0002880011127984 */ /* 0x000ee80000000800 */
[----:B------:R-:W4:Y:S04]  /*34f0*/  LDS.128 R8, [R16+UR5+0x1230] ;  /* 0x0012300510087984 */ /* 0x000f280008000c00 */
[----:B------:R-:W5:Y:S04]  /*3500*/  LDS R25, [R17+0x2a0] ;  /* 0x0002a00011197984 */ /* 0x000f680000000800 */
[----:B------:R-:W5:Y:S04]  /*3510*/  LDS.128 R12, [R16+UR5+0x1260] ;  /* 0x00126005100c7984 */ /* 0x000f680008000c00 */
[----:B------:R-:W-:Y:S04]  /*3520*/  LDS R0, [R17+0x300] ;  /* 0x0003000011007984 */ /* 0x000fe80000000800 */
[----:B------:R-:W-:Y:S04]  /*3530*/  LDS R27, [R17+0x2e8] ;  /* 0x0002e800111b7984 */ /* 0x000fe80000000800 */
[----:B------:R-:W-:Y:S01]  /*3540*/  LDS R24, [R17+0x318] ;  /* 0x0003180011187984 */ /* 0x000fe20000000800 */
[----:B0-----:R-:W-:-:S03]  /*3550*/  IDP.4A.S8.S8 R42, R20, R5, R42 ;  /* 0x00000005142a7226 */ /* 0x001fc6000000062a */
[----:B------:R-:W-:Y:S01]  /*3560*/  LDS R3, [R17+0x330] ;  /* 0x0003300011037984 */ /* 0x000fe20000000800 */
[C---:B------:R-:W-:Y:S02]  /*3570*/  IDP.4A.S8.S8 R45, R20.reuse, R4, R45 ;  /* 0x00000004142d7226 */ /* 0x040fe4000000062d */
[CC--:B-1----:R-:W-:Y:S01]  /*3580*/  IDP.4A.S8.S8 R34, R19.reuse, R5.reuse, R34 ;  /* 0x0000000513227226 */ /* 0x0c2fe20000000622 */
[----:B------:R-:W-:Y:S01]  /*3590*/  LDS R49, [R17+0x350] ;  /* 0x0003500011317984 */ /* 0x000fe20000000800 */
[----:B------:R-:W-:Y:S02]  /*35a0*/  IDP.4A.S8.S8 R47, R20, R6, R47 ;  /* 0x00000006142f7226 */ /* 0x000fe4000000062f */
[----:B--2---:R-:W-:Y:S02]  /*35b0*/  IDP.4A.S8.S8 R36, R26, R5, R36 ;  /* 0x000000051a247226 */ /* 0x004fe40000000624 */
[----:B------:R-:W-:Y:S02]  /*35c0*/  IDP.4A.S8.S8 R44, R20, R7, R44 ;  /* 0x00000007142c7226 */ /* 0x000fe4000000062c */
[----:B---3--:R-:W-:Y:S01]  /*35d0*/  IDP.4A.S8.S8 R38, R18, R5, R38 ;  /* 0x0000000512267226 */ /* 0x008fe20000000626 */
[----:B------:R-:W-:Y:S01]  /*35e0*/  LDS.128 R20, [R16+UR5+0x1290] ;  /* 0x0012900510147984 */ /* 0x000fe20008000c00 */
[----:B------:R-:W-:-:S02]  /*35f0*/  IDP.4A.S8.S8 R35, R19, R4, R35 ;  /* 0x0000000413237226 */ /* 0x000fc40000000623 */
[-C--:B------:R-:W-:Y:S01]  /*3600*/  IDP.4A.S8.S8 R33, R26, R4.reuse, R33 ;  /* 0x000000041a217226 */ /* 0x080fe20000000621 */
[----:B------:R-:W0:Y:S01]  /*3610*/  LDS R5, [R17+0x2b8] ;  /* 0x0002b80011057984 */ /* 0x000e220000000800 */
[----:B------:R-:W-:Y:S02]  /*3620*/  IDP.4A.S8.S8 R39, R18, R4, R39 ;  /* 0x0000000412277226 */ /* 0x000fe40000000627 */
[CC--:B------:R-:W-:Y:S01]  /*3630*/  IDP.4A.S8.S8 R37, R19.reuse, R6.reuse, R37 ;  /* 0x0000000613257226 */ /* 0x0c0fe20000000625 */
[----:B------:R-:W1:Y:S01]  /*3640*/  LDS R4, [R17+0x2d0] ;  /* 0x0002d00011047984 */ /* 0x000e620000000800 */
[-C--:B------:R-:W-:Y:S02]  /*3650*/  IDP.4A.S8.S8 R41, R26, R6.reuse, R41 ;  /* 0x000000061a297226 */ /* 0x080fe40000000629 */
[----:B------:R-:W-:Y:S02]  /*3660*/  IDP.4A.S8.S8 R6, R18, R6, R43 ;  /* 0x0000000612067226 */ /* 0x000fe4000000062b */
[----:B------:R-:W-:-:S02]  /*3670*/  IDP.4A.S8.S8 R32, R19, R7, R32 ;  /* 0x0000000713207226 */ /* 0x000fc40000000620 */
[-C--:B------:R-:W-:Y:S02]  /*3680*/  IDP.4A.S8.S8 R40, R26, R7.reuse, R40 ;  /* 0x000000071a287226 */ /* 0x080fe40000000628 */
[----:B------:R-:W-:Y:S02]  /*3690*/  IDP.4A.S8.S8 R46, R18, R7, R46 ;  /* 0x00000007122e7226 */ /* 0x000fe4000000062e */
[C---:B----4-:R-:W-:Y:S02]  /*36a0*/  IDP.4A.S8.S8 R45, R26.reuse, R8, R45 ;  /* 0x000000081a2d7226 */ /* 0x050fe4000000062d */
[C---:B------:R-:W-:Y:S02]  /*36b0*/  IDP.4A.S8.S8 R42, R26.reuse, R9, R42 ;  /* 0x000000091a2a7226 */ /* 0x040fe4000000062a */
[C---:B------:R-:W-:Y:S02]  /*36c0*/  IDP.4A.S8.S8 R47, R26.reuse, R10, R47 ;  /* 0x0000000a1a2f7226 */ /* 0x040fe4000000062f */
[----:B------:R-:W-:-:S02]  /*36d0*/  IDP.4A.S8.S8 R44, R26, R11, R44 ;  /* 0x0000000b1a2c7226 */ /* 0x000fc4000000062c */
[C---:B------:R-:W-:Y:S02]  /*36e0*/  IDP.4A.S8.S8 R41, R19.reuse, R10, R41 ;  /* 0x0000000a13297226 */ /* 0x040fe40000000629 */
[CC--:B------:R-:W-:Y:S02]  /*36f0*/  IDP.4A.S8.S8 R35, R18.reuse, R8.reuse, R35 ;  /* 0x0000000812237226 */ /* 0x0c0fe40000000623 */
[-C--:B------:R-:W-:Y:S02]  /*3700*/  IDP.4A.S8.S8 R33, R19, R8.reuse, R33 ;  /* 0x0000000813217226 */ /* 0x080fe40000000621 */
[----:B-----5:R-:W-:Y:S02]  /*3710*/  IDP.4A.S8.S8 R39, R25, R8, R39 ;  /* 0x0000000819277226 */ /* 0x020fe40000000627 */
[-C--:B------:R-:W-:Y:S02]  /*3720*/  IDP.4A.S8.S8 R34, R18, R9.reuse, R34 ;  /* 0x0000000912227226 */ /* 0x080fe40000000622 */
[----:B------:R-:W-:-:S02]  /*3730*/  IDP.4A.S8.S8 R36, R19, R9, R36 ;  /* 0x0000000913247226 */ /* 0x000fc40000000624 */
[C---:B------:R-:W-:Y:S02]  /*3740*/  IDP.4A.S8.S8 R38, R25.reuse, R9, R38 ;  /* 0x0000000919267226 */ /* 0x040fe40000000626 */
[CC--:B------:R-:W-:Y:S02]  /*3750*/  IDP.4A.S8.S8 R7, R18.reuse, R10.reuse, R37 ;  /* 0x0000000a12077226 */ /* 0x0c0fe40000000625 */
[----:B------:R-:W-:Y:S02]  /*3760*/  IDP.4A.S8.S8 R6, R25, R10, R6 ;  /* 0x0000000a19067226 */ /* 0x000fe40000000606 */
[-C--:B------:R-:W-:Y:S02]  /*3770*/  IDP.4A.S8.S8 R32, R18, R11.reuse, R32 ;  /* 0x0000000b12207226 */ /* 0x080fe40000000620 */
[-C--:B------:R-:W-:Y:S02]  /*3780*/  IDP.4A.S8.S8 R40, R19, R11.reuse, R40 ;  /* 0x0000000b13287226 */ /* 0x080fe40000000628 */
[----:B------:R-:W-:-:S02]  /*3790*/  IDP.4A.S8.S8 R46, R25, R11, R46 ;  /* 0x0000000b192e7226 */ /* 0x000fc4000000062e */
[----:B------:R-:W2:Y:S01]  /*37a0*/  LDS.128 R8, [R16+UR5+0x12c0] ;  /* 0x0012c00510087984 */ /* 0x000ea20008000c00 */
[C---:B------:R-:W-:Y:S02]  /*37b0*/  IDP.4A.S8.S8 R43, R19.reuse, R12, R45 ;  /* 0x0000000c132b7226 */ /* 0x040fe4000000062d */
[C---:B------:R-:W-:Y:S02]  /*37c0*/  IDP.4A.S8.S8 R26, R19.reuse, R13, R42 ;  /* 0x0000000d131a7226 */ /* 0x040fe4000000062a */
[CC--:B------:R-:W-:Y:S01]  /*37d0*/  IDP.4A.S8.S8 R47, R19.reuse, R14.reuse, R47 ;  /* 0x0000000e132f7226 */ /* 0x0c0fe2000000062f */
[----:B------:R-:W-:Y:S01]  /*37e0*/  LDS R42, [R17+0x348] ;  /* 0x00034800112a7984 */ /* 0x000fe20000000800 */
[----:B------:R-:W-:Y:S02]  /*37f0*/  IDP.4A.S8.S8 R44, R19, R15, R44 ;  /* 0x0000000f132c7226 */ /* 0x000fe4000000062c */
[----:B------:R-:W-:Y:S02]  /*3800*/  IDP.4A.S8.S8 R29, R18, R14, R41 ;  /* 0x0000000e121d7226 */ /* 0x000fe40000000629 */
[----:B------:R-:W-:-:S02]  /*3810*/  IDP.4A.S8.S8 R35, R25, R12, R35 ;  /* 0x0000000c19237226 */ /* 0x000fc40000000623 */
[C---:B------:R-:W-:Y:S02]  /*3820*/  IDP.4A.S8.S8 R34, R25.reuse, R13, R34 ;  /* 0x0000000d19227226 */ /* 0x040fe40000000622 */
[C---:B------:R-:W-:Y:S02]  /*3830*/  IDP.4A.S8.S8 R7, R25.reuse, R14, R7 ;  /* 0x0000000e19077226 */ /* 0x040fe40000000607 */
[----:B------:R-:W-:Y:S02]  /*3840*/  IDP.4A.S8.S8 R19, R25, R15, R32 ;  /* 0x0000000f19137226 */ /* 0x000fe40000000620 */
[C---:B------:R-:W-:Y:S01]  /*3850*/  IDP.4A.S8.S8 R31, R18.reuse, R12, R33 ;  /* 0x0000000c121f7226 */ /* 0x040fe20000000621 */
[----:B------:R-:W-:Y:S01]  /*3860*/  LDS R32, [R17+0x28c] ;  /* 0x00028c0011207984 */ /* 0x000fe20000000800 */
[C---:B------:R-:W-:Y:S02]  /*3870*/  IDP.4A.S8.S8 R30, R18.reuse, R13, R36 ;  /* 0x0000000d121e7226 */ /* 0x040fe40000000624 */
[----:B------:R-:W-:-:S02]  /*3880*/  IDP.4A.S8.S8 R40, R18, R15, R40 ;  /* 0x0000000f12287226 */ /* 0x000fc40000000628 */
[C---:B0-----:R-:W-:Y:S02]  /*3890*/  IDP.4A.S8.S8 R37, R5.reuse, R12, R39 ;  /* 0x0000000c05257226 */ /* 0x041fe40000000627 */
[C---:B------:R-:W-:Y:S02]  /*38a0*/  IDP.4A.S8.S8 R38, R5.reuse, R13, R38 ;  /* 0x0000000d05267226 */ /* 0x040fe40000000626 */
[C---:B------:R-:W-:Y:S02]  /*38b0*/  IDP.4A.S8.S8 R41, R5.reuse, R14, R6 ;  /* 0x0000000e05297226 */ /* 0x040fe40000000606 */
[----:B------:R-:W-:Y:S02]  /*38c0*/  IDP.4A.S8.S8 R46, R5, R15, R46 ;  /* 0x0000000f052e7226 */ /* 0x000fe4000000062e */
[----:B------:R-:W0:Y:S01]  /*38d0*/  LDS.128 R12, [R16+UR5+0x12f0] ;  /* 0x0012f005100c7984 */ /* 0x000e220008000c00 */
[----:B-1----:R-:W-:Y:S02]  /*38e0*/  IDP.4A.S8.S8 R18, R4, R23, R44 ;  /* 0x0000001704127226 */ /* 0x002fe4000000062c */
[----:B------:R-:W-:-:S02]  /*38f0*/  IDP.4A.S8.S8 R36, R0, R21, R34 ;  /* 0x0000001500247226 */ /* 0x000fc40000000622 */
[-C--:B------:R-:W-:Y:S02]  /*3900*/  IDP.4A.S8.S8 R26, R4, R21.reuse, R26 ;  /* 0x00000015041a7226 */ /* 0x080fe4000000061a */
[CC--:B------:R-:W-:Y:S02]  /*3910*/  IDP.4A.S8.S8 R39, R27.reuse, R20.reuse, R31 ;  /* 0x000000141b277226 */ /* 0x0c0fe4000000061f */
[-C--:B------:R-:W-:Y:S02]  /*3920*/  IDP.4A.S8.S8 R34, R27, R21.reuse, R30 ;  /* 0x000000151b227226 */ /* 0x080fe4000000061e */
[----:B------:R-:W-:Y:S02]  /*3930*/  IDP.4A.S8.S8 R44, R24, R21, R38 ;  /* 0x00000015182c7226 */ /* 0x000fe40000000626 */
[C---:B------:R-:W-:Y:S01]  /*3940*/  IDP.4A.S8.S8 R43, R4.reuse, R20, R43 ;  /* 0x00000014042b7226 */ /* 0x040fe2000000062b */
[----:B------:R-:W-:Y:S01]  /*3950*/  LDS R38, [R17+0x274] ;  /* 0x0002740011267984 */ /* 0x000fe20000000800 */
[----:B------:R-:W-:-:S02]  /*3960*/  IDP.4A.S8.S8 R25, R4, R22, R47 ;  /* 0x0000001604197226 */ /* 0x000fc4000000062f */
[-C--:B------:R-:W-:Y:S02]  /*3970*/  IDP.4A.S8.S8 R33, R0, R20.reuse, R35 ;  /* 0x0000001400217226 */ /* 0x080fe40000000623 */
[----:B------:R-:W-:Y:S02]  /*3980*/  IDP.4A.S8.S8 R31, R24, R20, R37 ;  /* 0x00000014181f7226 */ /* 0x000fe40000000625 */
[CC--:B------:R-:W-:Y:S01]  /*3990*/  IDP.4A.S8.S8 R21, R0.reuse, R22.reuse, R7 ;  /* 0x0000001600157226 */ /* 0x0c0fe20000000607 */
[----:B------:R-:W-:Y:S01]  /*39a0*/  LDS R20, [R17+0x244] ;  /* 0x0002440011147984 */ /* 0x000fe20000000800 */
[C---:B------:R-:W-:Y:S02]  /*39b0*/  IDP.4A.S8.S8 R29, R27.reuse, R22, R29 ;  /* 0x000000161b1d7226 */ /* 0x040fe4000000061d */
[-C--:B------:R-:W-:Y:S01]  /*39c0*/  IDP.4A.S8.S8 R19, R0, R23.reuse, R19 ;  /* 0x0000001700137226 */ /* 0x080fe20000000613 */
[----:B------:R-:W1:Y:S01]  /*39d0*/  LDS.128 R4, [R16+UR5+0x1210] ;  /* 0x0012100510047984 */ /* 0x000e620008000c00 */
[----:B------:R-:W-:-:S02]  /*39e0*/  IDP.4A.S8.S8 R40, R27, R23, R40 ;  /* 0x000000171b287226 */ /* 0x000fc40000000628 */
[C---:B--2---:R-:W-:Y:S02]  /*39f0*/  IDP.4A.S8.S8 R43, R27.reuse, R8, R43 ;  /* 0x000000081b2b7226 */ /* 0x044fe4000000062b */
[C---:B------:R-:W-:Y:S02]  /*3a00*/  IDP.4A.S8.S8 R26, R27.reuse, R9, R26 ;  /* 0x000000091b1a7226 */ /* 0x040fe4000000061a */
[C---:B------:R-:W-:Y:S02]  /*3a10*/  IDP.4A.S8.S8 R25, R27.reuse, R10, R25 ;  /* 0x0000000a1b197226 */ /* 0x040fe40000000619 */
[----:B------:R-:W-:Y:S02]  /*3a20*/  IDP.4A.S8.S8 R18, R27, R11, R18 ;  /* 0x0000000b1b127226 */ /* 0x000fe40000000612 */
[----:B------:R-:W-:Y:S02]  /*3a30*/  IDP.4A.S8.S8 R30, R24, R23, R46 ;  /* 0x00000017181e7226 */ /* 0x000fe4000000062e */
[----:B------:R-:W-:-:S02]  /*3a40*/  IDP.4A.S8.S8 R23, R3, R8, R31 ;  /* 0x0000000803177226 */ /* 0x000fc4000000061f */
[C---:B------:R-:W-:Y:S02]  /*3a50*/  IDP.4A.S8.S8 R39, R0.reuse, R8, R39 ;  /* 0x0000000800277226 */ /* 0x040fe40000000627 */
[CC--:B------:R-:W-:Y:S02]  /*3a60*/  IDP.4A.S8.S8 R34, R0.reuse, R9.reuse, R34 ;  /* 0x0000000900227226 */ /* 0x0c0fe40000000622 */
[----:B------:R-:W-:Y:S02]  /*3a70*/  IDP.4A.S8.S8 R31, R3, R9, R44 ;  /* 0x00000009031f7226 */ /* 0x000fe4000000062c */
[C---:B------:R-:W-:Y:S02]  /*3a80*/  IDP.4A.S8.S8 R29, R0.reuse, R10, R29 ;  /* 0x0000000a001d7226 */ /* 0x040fe4000000061d */
[C---:B------:R-:W-:Y:S02]  /*3a90*/  IDP.4A.S8.S8 R40, R0.reuse, R11, R40 ;  /* 0x0000000b00287226 */ /* 0x040fe40000000628 */
[----:B0-----:R-:W-:-:S02]  /*3aa0*/  IDP.4A.S8.S8 R43, R0, R12, R43 ;  /* 0x0000000c002b7226 */ /* 0x001fc4000000062b */
[C---:B------:R-:W-:Y:S02]  /*3ab0*/  IDP.4A.S8.S8 R26, R0.reuse, R13, R26 ;  /* 0x0000000d001a7226 */ /* 0x040fe4000000061a */
[----:B------:R-:W-:Y:S02]  /*3ac0*/  IDP.4A.S8.S8 R25, R0, R14, R25 ;  /* 0x0000000e00197226 */ /* 0x000fe40000000619 */
[----:B------:R-:W-:Y:S02]  /*3ad0*/  IDP.4A.S8.S8 R44, R24, R11, R19 ;  /* 0x0000000b182c7226 */ /* 0x000fe40000000613 */
[----:B------:R-:W-:Y:S02]  /*3ae0*/  IDP.4A.S8.S8 R0, R0, R15, R18 ;  /* 0x0000000f00007226 */ /* 0x000fe40000000612 */
[----:B------:R-:W0:Y:S01]  /*3af0*/  LDC.64 R18, c[0x0][0x398] ;  /* 0x0000e600ff127b82 */ /* 0x000e220000000a00 */
[C---:B------:R-:W-:Y:S02]  /*3b00*/  IDP.4A.S8.S8 R35, R24.reuse, R22, R41 ;  /* 0x0000001618237226 */ /* 0x040fe40000000629 */
[----:B------:R-:W2:Y:S01]  /*3b10*/  LDS R22, [R17+0x25c] ;  /* 0x00025c0011167984 */ /* 0x000ea20000000800 */
[----:B------:R-:W-:-:S02]  /*3b20*/  IDP.4A.S8.S8 R33, R24, R8, R33 ;  /* 0x0000000818217226 */ /* 0x000fc40000000621 */
[C---:B------:R-:W-:Y:S02]  /*3b30*/  IDP.4A.S8.S8 R36, R24.reuse, R9, R36 ;  /* 0x0000000918247226 */ /* 0x040fe40000000624 */
[CC--:B------:R-:W-:Y:S02]  /*3b40*/  IDP.4A.S8.S8 R27, R24.reuse, R10.reuse, R21 ;  /* 0x0000000a181b7226 */ /* 0x0c0fe40000000615 */
[C---:B------:R-:W-:Y:S02]  /*3b50*/  IDP.4A.S8.S8 R35, R3.reuse, R10, R35 ;  /* 0x0000000a03237226 */ /* 0x040fe40000000623 */
[----:B------:R-:W-:Y:S02]  /*3b60*/  IDP.4A.S8.S8 R37, R3, R11, R30 ;  /* 0x0000000b03257226 */ /* 0x000fe4000000061e */
[----:B------:R-:W3:Y:S01]  /*3b70*/  LDS.128 R8, [R16+UR5+0x1240] ;  /* 0x0012400510087984 */ /* 0x000ee20008000c00 */
[C---:B------:R-:W-:Y:S02]  /*3b80*/  IDP.4A.S8.S8 R39, R24.reuse, R12, R39 ;  /* 0x0000000c18277226 */ /* 0x040fe40000000627 */
[C---:B------:R-:W-:Y:S01]  /*3b90*/  IDP.4A.S8.S8 R34, R24.reuse, R13, R34 ;  /* 0x0000000d18227226 */ /* 0x040fe20000000622 */
[----:B------:R-:W-:Y:S01]  /*3ba0*/  LDS R30, [R17+0x2a4] ;  /* 0x0002a400111e7984 */ /* 0x000fe20000000800 */
[----:B------:R-:W-:-:S02]  /*3bb0*/  IDP.4A.S8.S8 R29, R24, R14, R29 ;  /* 0x0000000e181d7226 */ /* 0x000fc4000000061d */
[C---:B------:R-:W-:Y:S02]  /*3bc0*/  IDP.4A.S8.S8 R23, R42.reuse, R12, R23 ;  /* 0x0000000c2a177226 */ /* 0x040fe40000000617 */
[CC--:B------:R-:W-:Y:S02]  /*3bd0*/  IDP.4A.S8.S8 R31, R42.reuse, R13.reuse, R31 ;  /* 0x0000000d2a1f7226 */ /* 0x0c0fe4000000061f */
[----:B------:R-:W-:Y:S02]  /*3be0*/  IDP.4A.S8.S8 R35, R42, R14, R35 ;  /* 0x0000000e2a237226 */ /* 0x000fe40000000623 */
[C---:B------:R-:W-:Y:S02]  /*3bf0*/  IDP.4A.S8.S8 R33, R3.reuse, R12, R33 ;  /* 0x0000000c03217226 */ /* 0x040fe40000000621 */
[C---:B------:R-:W-:Y:S02]  /*3c00*/  IDP.4A.S8.S8 R36, R3.reuse, R13, R36 ;  /* 0x0000000d03247226 */ /* 0x040fe40000000624 */
[----:B------:R-:W-:-:S02]  /*3c10*/  IDP.4A.S8.S8 R27, R3, R14, R27 ;  /* 0x0000000e031b7226 */ /* 0x000fc4000000061b */
[-C--:B------:R-:W-:Y:S02]  /*3c20*/  IDP.4A.S8.S8 R21, R3, R15.reuse, R44 ;  /* 0x0000000f03157226 */ /* 0x080fe4000000062c */
[-C--:B------:R-:W-:Y:S02]  /*3c30*/  IDP.4A.S8.S8 R24, R24, R15.reuse, R40 ;  /* 0x0000000f18187226 */ /* 0x080fe40000000628 */
[----:B------:R-:W-:Y:S02]  /*3c40*/  IDP.4A.S8.S8 R42, R42, R15, R37 ;  /* 0x0000000f2a2a7226 */ /* 0x000fe40000000625 */
[----:B------:R-:W4:Y:S01]  /*3c50*/  LDS.128 R12, [R16+UR5+0x1270] ;  /* 0x00127005100c7984 */ /* 0x000f220008000c00 */
[----:B0-----:R-:W-:-:S03]  /*3c60*/  IMAD.WIDE.U32 R2, R2, 0x4, R18 ;  /* 0x0000000402027825 */ /* 0x001fc600078e0012 */
[----:B------:R-:W0:Y:S01]  /*3c70*/  LDS R37, [R17+0x2bc] ;  /* 0x0002bc0011257984 */ /* 0x000e220000000800 */
[C---:B-1----:R-:W-:Y:S02]  /*3c80*/  IDP.4A.S8.S8 R43, R20.reuse, R4, R43 ;  /* 0x00000004142b7226 */ /* 0x042fe4000000062b */
[C---:B------:R-:W-:Y:S01]  /*3c90*/  IDP.4A.S8.S8 R26, R20.reuse, R5, R26 ;  /* 0x00000005141a7226 */ /* 0x040fe2000000061a */
[----:B------:R-:W5:Y:S01]  /*3ca0*/  LDG.E.CONSTANT R18, desc[UR8][R2.64+0x4] ;  /* 0x0000040802127981 */ /* 0x000f62000c1e9900 */
[C---:B------:R-:W-:Y:S02]  /*3cb0*/  IDP.4A.S8.S8 R25, R20.reuse, R6, R25 ;  /* 0x0000000614197226 */ /* 0x040fe40000000619 */
[-C--:B------:R-:W-:Y:S02]  /*3cc0*/  IDP.4A.S8.S8 R20, R20, R7.reuse, R0 ;  /* 0x0000000714147226 */ /* 0x080fe40000000600 */
[----:B------:R-:W5:Y:S01]  /*3cd0*/  LDG.E.CONSTANT R0, desc[UR8][R2.64] ;  /* 0x0000000802007981 */ /* 0x000f62000c1e9900 */
[----:B------:R-:W-:-:S02]  /*3ce0*/  IDP.4A.S8.S8 R19, R38, R7, R21 ;  /* 0x0000000726137226 */ /* 0x000fc40000000615 */
[C---:B--2---:R-:W-:Y:S01]  /*3cf0*/  IDP.4A.S8.S8 R39, R22.reuse, R4, R39 ;  /* 0x0000000416277226 */ /* 0x044fe20000000627 */
[----:B------:R-:W-:Y:S01]  /*3d00*/  LDS R21, [R17+0x304] ;  /* 0x0003040011157984 */ /* 0x000fe20000000800 */
[C---:B------:R-:W-:Y:S02]  /*3d10*/  IDP.4A.S8.S8 R34, R22.reuse, R5, R34 ;  /* 0x0000000516227226 */ /* 0x040fe40000000622 */
[C---:B------:R-:W-:Y:S02]  /*3d20*/  IDP.4A.S8.S8 R29, R22.reuse, R6, R29 ;  /* 0x00000006161d7226 */ /* 0x040fe4000000061d */
[----:B------:R-:W-:Y:S02]  /*3d30*/  IDP.4A.S8.S8 R24, R22, R7, R24 ;  /* 0x0000000716187226 */ /* 0x000fe40000000618 */
[----:B---3--:R-:W-:Y:S02]  /*3d40*/  IDP.4A.S8.S8 R44, R32, R11, R19 ;  /* 0x0000000b202c7226 */ /* 0x008fe40000000613 */
[----:B------:R-:W-:-:S02]  /*3d50*/  IDP.4A.S8.S8 R33, R38, R4, R33 ;  /* 0x0000000426217226 */ /* 0x000fc40000000621 */
[C---:B------:R-:W-:Y:S02]  /*3d60*/  IDP.4A.S8.S8 R36, R38.reuse, R5, R36 ;  /* 0x0000000526247226 */ /* 0x040fe40000000624 */
[C---:B------:R-:W-:Y:S02]  /*3d70*/  IDP.4A.S8.S8 R27, R38.reuse, R6, R27 ;  /* 0x00000006261b7226 */ /* 0x040fe4000000061b */
[C---:B------:R-:W-:Y:S02]  /*3d80*/  IDP.4A.S8.S8 R39, R38.reuse, R8, R39 ;  /* 0x0000000826277226 */ /* 0x040fe40000000627 */
[C---:B------:R-:W-:Y:S02]  /*3d90*/  IDP.4A.S8.S8 R34, R38.reuse, R9, R34 ;  /* 0x0000000926227226 */ /* 0x040fe40000000622 */
[C---:B------:R-:W-:Y:S02]  /*3da0*/  IDP.4A.S8.S8 R29, R38.reuse, R10, R29 ;  /* 0x0000000a261d7226 */ /* 0x040fe4000000061d */
[----:B------:R-:W-:-:S02]  /*3db0*/  IDP.4A.S8.S8 R19, R38, R11, R24 ;  /* 0x0000000b26137226 */ /* 0x000fc40000000618 */
[C---:B------:R-:W-:Y:S02]  /*3dc0*/  IDP.4A.S8.S8 R41, R32.reuse, R4, R23 ;  /* 0x0000000420297226 */ /* 0x040fe40000000617 */
[C---:B------:R-:W-:Y:S01]  /*3dd0*/  IDP.4A.S8.S8 R40, R32.reuse, R5, R31 ;  /* 0x0000000520287226 */ /* 0x040fe2000000061f */
[----:B------:R-:W-:Y:S01]  /*3de0*/  LDS R23, [R17+0x2ec] ;  /* 0x0002ec0011177984 */ /* 0x000fe20000000800 */
[C---:B------:R-:W-:Y:S02]  /*3df0*/  IDP.4A.S8.S8 R35, R32.reuse, R6, R35 ;  /* 0x0000000620237226 */ /* 0x040fe40000000623 */
[C---:B------:R-:W-:Y:S01]  /*3e00*/  IDP.4A.S8.S8 R42, R32.reuse, R7, R42 ;  /* 0x00000007202a7226 */ /* 0x040fe2000000062a */
[----:B------:R-:W-:Y:S01]  /*3e10*/  LDS R31, [R17+0x2d4] ;  /* 0x0002d400111f7984 */ /* 0x000fe20000000800 */
[C---:B------:R-:W-:Y:S02]  /*3e20*/  IDP.4A.S8.S8 R33, R32.reuse, R8, R33 ;  /* 0x0000000820217226 */ /* 0x040fe40000000621 */
[C---:B------:R-:W-:Y:S01]  /*3e30*/  IDP.4A.S8.S8 R36, R32.reuse, R9, R36 ;  /* 0x0000000920247226 */ /* 0x040fe20000000624 */
[----:B------:R-:W-:Y:S01]  /*3e40*/  LDS.128 R4, [R16+UR5+0x12a0] ;  /* 0x0012a00510047984 */ /* 0x000fe20008000c00 */
[----:B------:R-:W-:-:S02]  /*3e50*/  IDP.4A.S8.S8 R27, R32, R10, R27 ;  /* 0x0000000a201b7226 */ /* 0x000fc4000000061b */
[C---:B----4-:R-:W-:Y:S02]  /*3e60*/  IDP.4A.S8.S8 R39, R32.reuse, R12, R39 ;  /* 0x0000000c20277226 */ /* 0x050fe40000000627 */
[C---:B------:R-:W-:Y:S02]  /*3e70*/  IDP.4A.S8.S8 R34, R32.reuse, R13, R34 ;  /* 0x0000000d20227226 */ /* 0x040fe40000000622 */
[C---:B------:R-:W-:Y:S02]  /*3e80*/  IDP.4A.S8.S8 R29, R32.reuse, R14, R29 ;  /* 0x0000000e201d7226 */ /* 0x040fe4000000061d */
[----:B------:R-:W-:Y:S02]  /*3e90*/  IDP.4A.S8.S8 R32, R32, R15, R19 ;  /* 0x0000000f20207226 */ /* 0x000fe40000000613 */
[----:B------:R-:W2:Y:S04]  /*3ea0*/  LDG.E.CONSTANT R19, desc[UR8][R2.64+0x8] ;  /* 0x0000080802137981 */ /* 0x000ea8000c1e9900 */
[----:B------:R1:W3:Y:S01]  /*3eb0*/  LDG.E.CONSTANT R2, desc[UR8][R2.64+0xc] ;  /* 0x00000c0802027981 */ /* 0x0002e2000c1e9900 */
[----:B------:R-:W-:-:S02]  /*3ec0*/  IDP.4A.S8.S8 R43, R22, R8, R43 ;  /* 0x00000008162b7226 */ /* 0x000fc4000000062b */
[C---:B------:R-:W-:Y:S02]  /*3ed0*/  IDP.4A.S8.S8 R26, R22.reuse, R9, R26 ;  /* 0x00000009161a7226 */ /* 0x040fe4000000061a */
[C---:B------:R-:W-:Y:S02]  /*3ee0*/  IDP.4A.S8.S8 R25, R22.reuse, R10, R25 ;  /* 0x0000000a16197226 */ /* 0x040fe40000000619 */
[----:B------:R-:W-:Y:S02]  /*3ef0*/  IDP.4A.S8.S8 R22, R22, R11, R20 ;  /* 0x0000000b16167226 */ /* 0x000fe40000000614 */
[----:B------:R-:W4:Y:S01]  /*3f00*/  LDS R20, [R17+0x31c] ;  /* 0x00031c0011147984 */ /* 0x000f220000000800 */
[C---:B------:R-:W-:Y:S02]  /*3f10*/  IDP.4A.S8.S8 R41, R30.reuse, R8, R41 ;  /* 0x000000081e297226 */ /* 0x040fe40000000629 */
[C---:B------:R-:W-:Y:S01]  /*3f20*/  IDP.4A.S8.S8 R40, R30.reuse, R9, R40 ;  /* 0x000000091e287226 */ /* 0x040fe20000000628 */
[----:B-1----:R-:W-:Y:S01]  /*3f30*/  LDS R3, [R17+0x2a8] ;  /* 0x0002a80011037984 */ /* 0x002fe20000000800 */
[----:B------:R-:W-:-:S02]  /*3f40*/  IDP.4A.S8.S8 R35, R30, R10, R35 ;  /* 0x0000000a1e237226 */ /* 0x000fc40000000623 */
[----:B------:R-:W-:Y:S02]  /*3f50*/  IDP.4A.S8.S8 R42, R30, R11, R42 ;  /* 0x0000000b1e2a7226 */ /* 0x000fe4000000062a */
[----:B------:R-:W1:Y:S01]  /*3f60*/  LDS.128 R8, [R16+UR5+0x12d0] ;  /* 0x0012d00510087984 */ /* 0x000e620008000c00 */
[C---:B------:R-:W-:Y:S02]  /*3f70*/  IDP.4A.S8.S8 R24, R38.reuse, R12, R43 ;  /* 0x0000000c26187226 */ /* 0x040fe4000000062b */
[C---:B------:R-:W-:Y:S02]  /*3f80*/  IDP.4A.S8.S8 R26, R38.reuse, R13, R26 ;  /* 0x0000000d261a7226 */ /* 0x040fe4000000061a */
[CC--:B------:R-:W-:Y:S02]  /*3f90*/  IDP.4A.S8.S8 R25, R38.reuse, R14.reuse, R25 ;  /* 0x0000000e26197226 */ /* 0x0c0fe40000000619 */
[----:B------:R-:W-:Y:S02]  /*3fa0*/  IDP.4A.S8.S8 R38, R38, R15, R22 ;  /* 0x0000000f26267226 */ /* 0x000fe40000000616 */
[----:B------:R-:W1:Y:S01]  /*3fb0*/  LDS R22, [R17+0x334] ;  /* 0x0003340011167984 */ /* 0x000e620000000800 */
[----:B0-----:R-:W-:-:S02]  /*3fc0*/  IDP.4A.S8.S8 R35, R37, R14, R35 ;  /* 0x0000000e25237226 */ /* 0x001fc40000000623 */
[C---:B------:R-:W-:Y:S02]  /*3fd0*/  IDP.4A.S8.S8 R33, R30.reuse, R12, R33 ;  /* 0x0000000c1e217226 */ /* 0x040fe40000000621 */
[CC--:B------:R-:W-:Y:S02]  /*3fe0*/  IDP.4A.S8.S8 R36, R30.reuse, R13.reuse, R36 ;  /* 0x0000000d1e247226 */ /* 0x0c0fe40000000624 */
[C---:B------:R-:W-:Y:S02]  /*3ff0*/  IDP.4A.S8.S8 R27, R30.reuse, R14, R27 ;  /* 0x0000000e1e1b7226 */ /* 0x040fe4000000061b */
[C---:B------:R-:W-:Y:S02]  /*4000*/  IDP.4A.S8.S8 R41, R37.reuse, R12, R41 ;  /* 0x0000000c25297226 */ /* 0x040fe40000000629 */
[----:B------:R-:W-:Y:S02]  /*4010*/  IDP.4A.S8.S8 R40, R37, R13, R40 ;  /* 0x0000000d25287226 */ /* 0x000fe40000000628 */
[----:B------:R-:W-:-:S02]  /*4020*/  IDP.4A.S8.S8 R30, R30, R15, R44 ;  /* 0x0000000f1e1e7226 */ /* 0x000fc4000000062c */
[----:B------:R-:W-:Y:S02]  /*4030*/  IDP.4A.S8.S8 R37, R37, R15, R42 ;  /* 0x0000000f25257226 */ /* 0x000fe4000000062a */
[----:B------:R-:W0:Y:S01]  /*4040*/  LDS.128 R12, [R16+UR5+0x1300] ;  /* 0x00130005100c7984 */ /* 0x000e220008000c00 */
[----:B----4-:R-:W-:-:S03]  /*4050*/  IDP.4A.S8.S8 R43, R20, R6, R35 ;  /* 0x00000006142b7226 */ /* 0x010fc60000000623 */
[----:B------:R-:W4:Y:S01]  /*4060*/  LDS R35, [R17+0x34c] ;  /* 0x00034c0011237984 */ /* 0x000f220000000800 */
[C---:B------:R-:W-:Y:S02]  /*4070*/  IDP.4A.S8.S8 R24, R31.reuse, R4, R24 ;  /* 0x000000041f187226 */ /* 0x040fe40000000618 */
[C---:B------:R-:W-:Y:S02]  /*4080*/  IDP.4A.S8.S8 R26, R31.reuse, R5, R26 ;  /* 0x000000051f1a7226 */ /* 0x040fe4000000061a */
[C---:B------:R-:W-:Y:S02]  /*4090*/  IDP.4A.S8.S8 R25, R31.reuse, R6, R25 ;  /* 0x000000061f197226 */ /* 0x040fe40000000619 */
[----:B------:R-:W-:Y:S02]  /*40a0*/  IDP.4A.S8.S8 R38, R31, R7, R38 ;  /* 0x000000071f267226 */ /* 0x000fe40000000626 */
[-C--:B------:R-:W-:Y:S02]  /*40b0*/  IDP.4A.S8.S8 R31, R21, R4.reuse, R33 ;  /* 0x00000004151f7226 */ /* 0x080fe40000000621 */
[----:B------:R-:W-:-:S02]  /*40c0*/  IDP.4A.S8.S8 R33, R23, R4, R39 ;  /* 0x0000000417217226 */ /* 0x000fc40000000627 */
[C---:B------:R-:W-:Y:S02]  /*40d0*/  IDP.4A.S8.S8 R39, R20.reuse, R4, R41 ;  /* 0x0000000414277226 */ /* 0x040fe40000000629 */
[-C--:B------:R-:W-:Y:S02]  /*40e0*/  IDP.4A.S8.S8 R42, R23, R6.reuse, R29 ;  /* 0x00000006172a7226 */ /* 0x080fe4000000061d */
[-C--:B------:R-:W-:Y:S01]  /*40f0*/  IDP.4A.S8.S8 R36, R21, R5.reuse, R36 ;  /* 0x0000000515247226 */ /* 0x080fe20000000624 */
[----:B------:R-:W-:Y:S01]  /*4100*/  LDS R29, [R17+0x290] ;  /* 0x00029000111d7984 */ /* 0x000fe20000000800 */
[-C--:B------:R-:W-:Y:S02]  /*4110*/  IDP.4A.S8.S8 R34, R23, R5.reuse, R34 ;  /* 0x0000000517227226 */ /* 0x080fe40000000622 */
[----:B------:R-:W-:Y:S02]  /*4120*/  IDP.4A.S8.S8 R40, R20, R5, R40 ;  /* 0x0000000514287226 */ /* 0x000fe40000000628 */
[----:B------:R-:W-:-:S02]  /*4130*/  IDP.4A.S8.S8 R41, R21, R6, R27 ;  /* 0x0000000615297226 */ /* 0x000fc4000000061b */
[-C--:B------:R-:W-:Y:S01]  /*4140*/  IDP.4A.S8.S8 R44, R21, R7.reuse, R30 ;  /* 0x00000007152c7226 */ /* 0x080fe2000000061e */
[----:B------:R-:W-:Y:S01]  /*4150*/  LDS R27, [R17+0x278] ;  /* 0x00027800111b7984 */ /* 0x000fe20000000800 */
[CC--:B------:R-:W-:Y:S02]  /*4160*/  IDP.4A.S8.S8 R46, R23.reuse, R7.reuse, R32 ;  /* 0x00000007172e7226 */ /* 0x0c0fe40000000620 */
[----:B------:R-:W-:Y:S01]  /*4170*/  IDP.4A.S8.S8 R37, R20, R7, R37 ;  /* 0x0000000714257226 */ /* 0x000fe20000000625 */
[----:B------:R-:W-:Y:S01]  /*4180*/  LDS R32, [R17+0x248] ;  /* 0x0002480011207984 */ /* 0x000fe20000000800 */
[C---:B-1----:R-:W-:Y:S02]  /*4190*/  IDP.4A.S8.S8 R24, R23.reuse, R8, R24 ;  /* 0x0000000817187226 */ /* 0x042fe40000000618 */
[C---:B------:R-:W-:Y:S01]  /*41a0*/  IDP.4A.S8.S8 R26, R23.reuse, R9, R26 ;  /* 0x00000009171a7226 */ /* 0x040fe2000000061a */
[----:B------:R-:W1:Y:S01]  /*41b0*/  LDS.128 R4, [R16+UR5+0x1220] ;  /* 0x0012200510047984 */ /* 0x000e620008000c00 */
[----:B------:R-:W-:-:S02]  /*41c0*/  IDP.4A.S8.S8 R25, R23, R10, R25 ;  /* 0x0000000a17197226 */ /* 0x000fc40000000619 */
[----:B------:R-:W-:Y:S01]  /*41d0*/  IDP.4A.S8.S8 R38, R23, R11, R38 ;  /* 0x0000000b17267226 */ /* 0x000fe20000000626 */
[----:B------:R-:W1:Y:S01]  /*41e0*/  LDS R30, [R17+0x260] ;  /* 0x00026000111e7984 */ /* 0x000e620000000800 */
[C---:B------:R-:W-:Y:S02]  /*41f0*/  IDP.4A.S8.S8 R23, R21.reuse, R10, R42 ;  /* 0x0000000a15177226 */ /* 0x040fe4000000062a */
[-C--:B------:R-:W-:Y:S02]  /*4200*/  IDP.4A.S8.S8 R31, R20, R8.reuse, R31 ;  /* 0x00000008141f7226 */ /* 0x080fe4000000061f */
[-C--:B------:R-:W-:Y:S02]  /*4210*/  IDP.4A.S8.S8 R33, R21, R8.reuse, R33 ;  /* 0x0000000815217226 */ /* 0x080fe40000000621 */
[----:B------:R-:W-:Y:S02]  /*4220*/  IDP.4A.S8.S8 R39, R22, R8, R39 ;  /* 0x0000000816277226 */ /* 0x000fe40000000627 */
[----:B------:R-:W-:-:S02]  /*4230*/  IDP.4A.S8.S8 R36, R20, R9, R36 ;  /* 0x0000000914247226 */ /* 0x000fc40000000624 */
[CC--:B------:R-:W-:Y:S02]  /*4240*/  IDP.4A.S8.S8 R34, R21.reuse, R9.reuse, R34 ;  /* 0x0000000915227226 */ /* 0x0c0fe40000000622 */
[----:B------:R-:W-:Y:S02]  /*4250*/  IDP.4A.S8.S8 R40, R22, R9, R40 ;  /* 0x0000000916287226 */ /* 0x000fe40000000628 */
[-C--:B------:R-:W-:Y:S02]  /*4260*/  IDP.4A.S8.S8 R41, R20, R10.reuse, R41 ;  /* 0x0000000a14297226 */ /* 0x080fe40000000629 */
[----:B------:R-:W-:Y:S02]  /*4270*/  IDP.4A.S8.S8 R43, R22, R10, R43 ;  /* 0x0000000a162b7226 */ /* 0x000fe4000000062b */
[-C--:B------:R-:W-:Y:S02]  /*4280*/  IDP.4A.S8.S8 R44, R20, R11.reuse, R44 ;  /* 0x0000000b142c7226 */ /* 0x080fe4000000062c */
[----:B------:R-:W-:-:S02]  /*4290*/  IDP.4A.S8.S8 R46, R21, R11, R46 ;  /* 0x0000000b152e7226 */ /* 0x000fc4000000062e */
[----:B------:R-:W-:Y:S02]  /*42a0*/  IDP.4A.S8.S8 R42, R22, R11, R37 ;  /* 0x0000000b162a7226 */ /* 0x000fe40000000625 */
[----:B------:R-:W1:Y:S01]  /*42b0*/  LDS.128 R8, [R16+UR5+0x1250] ;  /* 0x0012500510087984 */ /* 0x000e620008000c00 */
[C---:B0-----:R-:W-:Y:S02]  /*42c0*/  IDP.4A.S8.S8 R33, R20.reuse, R12, R33 ;  /* 0x0000000c14217226 */ /* 0x041fe40000000621 */
[C---:B------:R-:W-:Y:S02]  /*42d0*/  IDP.4A.S8.S8 R34, R20.reuse, R13, R34 ;  /* 0x0000000d14227226 */ /* 0x040fe40000000622 */
[C---:B------:R-:W-:Y:S02]  /*42e0*/  IDP.4A.S8.S8 R23, R20.reuse, R14, R23 ;  /* 0x0000000e14177226 */ /* 0x040fe40000000617 */
[----:B------:R-:W-:Y:S02]  /*42f0*/  IDP.4A.S8.S8 R46, R20, R15, R46 ;  /* 0x0000000f142e7226 */ /* 0x000fe4000000062e */
[----:B------:R-:W-:-:S02]  /*4300*/  IDP.4A.S8.S8 R37, R21, R12, R24 ;  /* 0x0000000c15257226 */ /* 0x000fc40000000618 */
[C---:B------:R-:W-:Y:S01]  /*4310*/  IDP.4A.S8.S8 R26, R21.reuse, R13, R26 ;  /* 0x0000000d151a7226 */ /* 0x040fe2000000061a */
[----:B------:R-:W-:Y:S01]  /*4320*/  LDS R24, [R17+0x2c0] ;  /* 0x0002c00011187984 */ /* 0x000fe20000000800 */
[C---:B------:R-:W-:Y:S02]  /*4330*/  IDP.4A.S8.S8 R25, R21.reuse, R14, R25 ;  /* 0x0000000e15197226 */ /* 0x040fe40000000619 */
[----:B------:R-:W-:Y:S02]  /*4340*/  IDP.4A.S8.S8 R38, R21, R15, R38 ;  /* 0x0000000f15267226 */ /* 0x000fe40000000626 */
[C---:B------:R-:W-:Y:S02]  /*4350*/  IDP.4A.S8.S8 R31, R22.reuse, R12, R31 ;  /* 0x0000000c161f7226 */ /* 0x040fe4000000061f */
[C---:B------:R-:W-:Y:S02]  /*4360*/  IDP.4A.S8.S8 R36, R22.reuse, R13, R36 ;  /* 0x0000000d16247226 */ /* 0x040fe40000000624 */
[----:B------:R-:W-:-:S02]  /*4370*/  IDP.4A.S8.S8 R41, R22, R14, R41 ;  /* 0x0000000e16297226 */ /* 0x000fc40000000629 */
[----:B------:R-:W-:Y:S02]  /*4380*/  IDP.4A.S8.S8 R44, R22, R15, R44 ;  /* 0x0000000f162c7226 */ /* 0x000fe4000000062c */
[C---:B----4-:R-:W-:Y:S02]  /*4390*/  IDP.4A.S8.S8 R20, R35.reuse, R12, R39 ;  /* 0x0000000c23147226 */ /* 0x050fe40000000627 */
[C---:B------:R-:W-:Y:S01]  /*43a0*/  IDP.4A.S8.S8 R40, R35.reuse, R13, R40 ;  /* 0x0000000d23287226 */ /* 0x040fe20000000628 */
[----:B------:R-:W-:Y:S01]  /*43b0*/  LDS R39, [R17+0x2f0] ;  /* 0x0002f00011277984 */ /* 0x000fe20000000800 */
[C---:B------:R-:W-:Y:S02]  /*43c0*/  IDP.4A.S8.S8 R43, R35.reuse, R14, R43 ;  /* 0x0000000e232b7226 */ /* 0x040fe4000000062b */
[----:B------:R-:W-:Y:S02]  /*43d0*/  IDP.4A.S8.S8 R50, R35, R15, R42 ;  /* 0x0000000f23327226 */ /* 0x000fe4000000062a */
[----:B------:R-:W0:Y:S01]  /*43e0*/  LDS.128 R12, [R16+UR5+0x1280] ;  /* 0x00128005100c7984 */ /* 0x000e220008000c00 */
[----:B-1----:R-:W-:-:S02]  /*43f0*/  IDP.4A.S8.S8 R37, R32, R4, R37 ;  /* 0x0000000420257226 */ /* 0x002fc40000000625 */
[C---:B------:R-:W-:Y:S01]  /*4400*/  IDP.4A.S8.S8 R26, R32.reuse, R5, R26 ;  /* 0x00000005201a7226 */ /* 0x040fe2000000061a */
[----:B------:R-:W-:Y:S01]  /*4410*/  LDS R35, [R17+0x308] ;  /* 0x0003080011237984 */ /* 0x000fe20000000800 */
[C---:B------:R-:W-:Y:S02]  /*4420*/  IDP.4A.S8.S8 R25, R32.reuse, R6, R25 ;  /* 0x0000000620197226 */ /* 0x040fe40000000619 */
[----:B------:R-:W-:Y:S02]  /*4430*/  IDP.4A.S8.S8 R38, R32, R7, R38 ;  /* 0x0000000720267226 */ /* 0x000fe40000000626 */
[-C--:B------:R-:W-:Y:S01]  /*4440*/  IDP.4A.S8.S8 R31, R27, R4.reuse, R31 ;  /* 0x000000041b1f7226 */ /* 0x080fe2000000061f */
[----:B------:R-:W-:Y:S01]  /*4450*/  LDS R32, [R17+0x320] ;  /* 0x0003200011207984 */ /* 0x000fe20000000800 */
[-C--:B------:R-:W-:Y:S02]  /*4460*/  IDP.4A.S8.S8 R33, R30, R4.reuse, R33 ;  /* 0x000000041e217226 */ /* 0x080fe40000000621 */
[----:B------:R-:W-:-:S02]  /*4470*/  IDP.4A.S8.S8 R20, R29, R4, R20 ;  /* 0x000000041d147226 */ /* 0x000fc40000000614 */
[-C--:B------:R-:W-:Y:S02]  /*4480*/  IDP.4A.S8.S8 R36, R27, R5.reuse, R36 ;  /* 0x000000051b247226 */ /* 0x080fe40000000624 */
[CC--:B------:R-:W-:Y:S02]  /*4490*/  IDP.4A.S8.S8 R22, R30.reuse, R5.reuse, R34 ;  /* 0x000000051e167226 */ /* 0x0c0fe40000000622 */
[----:B------:R-:W-:Y:S02]  /*44a0*/  IDP.4A.S8.S8 R48, R29, R5, R40 ;  /* 0x000000051d307226 */ /* 0x000fe40000000628 */
[C---:B------:R-:W-:Y:S01]  /*44b0*/  IDP.4A.S8.S8 R34, R30.reuse, R6, R23 ;  /* 0x000000061e227226 */ /* 0x040fe20000000617 */
[----:B------:R-:W-:Y:S01]  /*44c0*/  LDS R40, [R17+0x2d8] ;  /* 0x0002d80011287984 */ /* 0x000fe20000000800 */
[C---:B------:R-:W-:Y:S02]  /*44d0*/  IDP.4A.S8.S8 R46, R30.reuse, R7, R46 ;  /* 0x000000071e2e7226 */ /* 0x040fe4000000062e */
[----:B------:R-:W-:-:S02]  /*44e0*/  IDP.4A.S8.S8 R37, R30, R8, R37 ;  /* 0x000000081e257226 */ /* 0x000fc40000000625 */
[C---:B------:R-:W-:Y:S02]  /*44f0*/  IDP.4A.S8.S8 R26, R30.reuse, R9, R26 ;  /* 0x000000091e1a7226 */ /* 0x040fe4000000061a */
[C---:B------:R-:W-:Y:S02]  /*4500*/  IDP.4A.S8.S8 R25, R30.reuse, R10, R25 ;  /* 0x0000000a1e197226 */ /* 0x040fe40000000619 */
[----:B------:R-:W-:Y:S02]  /*4510*/  IDP.4A.S8.S8 R38, R30, R11, R38 ;  /* 0x0000000b1e267226 */ /* 0x000fe40000000626 */
[----:B------:R-:W-:Y:S02]  /*4520*/  IDP.4A.S8.S8 R41, R27, R6, R41 ;  /* 0x000000061b297226 */ /* 0x000fe40000000629 */
[C---:B------:R-:W-:Y:S02]  /*4530*/  IDP.4A.S8.S8 R30, R29.reuse, R8, R31 ;  /* 0x000000081d1e7226 */ /* 0x040fe4000000061f */
[----:B------:R-:W-:-:S02]  /*4540*/  IDP.4A.S8.S8 R42, R29, R6, R43 ;  /* 0x000000061d2a7226 */ /* 0x000fc4000000062b */
[-C--:B------:R-:W-:Y:S02]  /*4550*/  IDP.4A.S8.S8 R44, R27, R7.reuse, R44 ;  /* 0x000000071b2c7226 */ /* 0x080fe4000000062c */
[----:B------:R-:W-:Y:S02]  /*4560*/  IDP.4A.S8.S8 R50, R29, R7, R50 ;  /* 0x000000071d327226 */ /* 0x000fe40000000632 */
[-C--:B------:R-:W-:Y:S01]  /*4570*/  IDP.4A.S8.S8 R33, R27, R8.reuse, R33 ;  /* 0x000000081b217226 */ /* 0x080fe20000000621 */
[----:B------:R-:W1:Y:S01]  /*4580*/  LDS.128 R4, [R16+UR5+0x12b0] ;  /* 0x0012b00510047984 */ /* 0x000e620008000c00 */
[----:B------:R-:W-:Y:S02]  /*4590*/  IDP.4A.S8.S8 R31, R3, R8, R20 ;  /* 0x00000008031f7226 */ /* 0x000fe40000000614 */
[-C--:B------:R-:W-:Y:S02]  /*45a0*/  IDP.4A.S8.S8 R8, R29, R9.reuse, R36 ;  /* 0x000000091d087226 */ /* 0x080fe40000000624 */
[----:B------:R-:W-:-:S02]  /*45b0*/  IDP.4A.S8.S8 R36, R27, R9, R22 ;  /* 0x000000091b247226 */ /* 0x000fc40000000616 */
[----:B------:R-:W-:Y:S01]  /*45c0*/  IDP.4A.S8.S8 R48, R3, R9, R48 ;  /* 0x0000000903307226 */ /* 0x000fe20000000630 */
[----:B------:R-:W4:Y:S01]  /*45d0*/  LDS.128 R20, [R16+UR5+0x12e0] ;  /* 0x0012e00510147984 */ /* 0x000f220008000c00 */
[-C--:B------:R-:W-:Y:S02]  /*45e0*/  IDP.4A.S8.S8 R9, R29, R10.reuse, R41 ;  /* 0x0000000a1d097226 */ /* 0x080fe40000000629 */
[-C--:B------:R-:W-:Y:S02]  /*45f0*/  IDP.4A.S8.S8 R34, R27, R10.reuse, R34 ;  /* 0x0000000a1b227226 */ /* 0x080fe40000000622 */
[----:B------:R-:W-:Y:S02]  /*4600*/  IDP.4A.S8.S8 R41, R3, R10, R42 ;  /* 0x0000000a03297226 */ /* 0x000fe4000000062a */
[C---:B------:R-:W-:Y:S01]  /*4610*/  IDP.4A.S8.S8 R46, R27.reuse, R11, R46 ;  /* 0x0000000b1b2e7226 */ /* 0x040fe2000000062e */
[----:B------:R-:W5:Y:S01]  /*4620*/  LDS R42, [R17+0x338] ;  /* 0x00033800112a7984 */ /* 0x000f620000000800 */
[----:B0-----:R-:W-:-:S02]  /*4630*/  IDP.4A.S8.S8 R37, R27, R12, R37 ;  /* 0x0000000c1b257226 */ /* 0x001fc40000000625 */
[C---:B------:R-:W-:Y:S02]  /*4640*/  IDP.4A.S8.S8 R26, R27.reuse, R13, R26 ;  /* 0x0000000d1b1a7226 */ /* 0x040fe4000000061a */
[C---:B------:R-:W-:Y:S02]  /*4650*/  IDP.4A.S8.S8 R25, R27.reuse, R14, R25 ;  /* 0x0000000e1b197226 */ /* 0x040fe40000000619 */
[----:B------:R-:W-:Y:S02]  /*4660*/  IDP.4A.S8.S8 R38, R27, R15, R38 ;  /* 0x0000000f1b267226 */ /* 0x000fe40000000626 */
[-C--:B------:R-:W-:Y:S02]  /*4670*/  IDP.4A.S8.S8 R44, R29, R11.reuse, R44 ;  /* 0x0000000b1d2c7226 */ /* 0x080fe4000000062c */
[C---:B------:R-:W-:Y:S02]  /*4680*/  IDP.4A.S8.S8 R50, R3.reuse, R11, R50 ;  /* 0x0000000b03327226 */ /* 0x040fe40000000632 */
[----:B------:R-:W-:-:S02]  /*4690*/  IDP.4A.S8.S8 R52, R3, R13, R8 ;  /* 0x0000000d03347226 */ /* 0x000fc40000000608 */
[C---:B------:R-:W-:Y:S02]  /*46a0*/  IDP.4A.S8.S8 R27, R3.reuse, R14, R9 ;  /* 0x0000000e031b7226 */ /* 0x040fe40000000609 */
[----:B------:R-:W0:Y:S01]  /*46b0*/  LDS.128 R8, [R16+UR5+0x1310] ;  /* 0x0013100510087984 */ /* 0x000e220008000c00 */
[-C--:B------:R-:W-:Y:S01]  /*46c0*/  IDP.4A.S8.S8 R44, R3, R15.reuse, R44 ;  /* 0x0000000f032c7226 */ /* 0x080fe2000000062c */
[----:B------:R-:W2:Y:S01]  /*46d0*/  LDCU.64 UR4, c[0x0][0x390] ;  /* 0x00007200ff0477ac */ /* 0x000ea20008000a00 */
[-C--:B------:R-:W-:Y:S02]  /*46e0*/  IDP.4A.S8.S8 R46, R29, R15.reuse, R46 ;  /* 0x0000000f1d2e7226 */ /* 0x080fe4000000062e */
[----:B------:R-:W-:Y:S02]  /*46f0*/  IDP.4A.S8.S8 R50, R24, R15, R50 ;  /* 0x0000000f18327226 */ /* 0x000fe40000000632 */
[-C--:B------:R-:W-:Y:S02]  /*4700*/  IDP.4A.S8.S8 R30, R3, R12.reuse, R30 ;  /* 0x0000000c031e7226 */ /* 0x080fe4000000061e */
[----:B------:R-:W-:-:S02]  /*4710*/  IDP.4A.S8.S8 R33, R29, R12, R33 ;  /* 0x0000000c1d217226 */ /* 0x000fc40000000621 */
[C---:B------:R-:W-:Y:S02]  /*4720*/  IDP.4A.S8.S8 R36, R29.reuse, R13, R36 ;  /* 0x0000000d1d247226 */ /* 0x040fe40000000624 */
[----:B------:R-:W-:Y:S02]  /*4730*/  IDP.4A.S8.S8 R34, R29, R14, R34 ;  /* 0x0000000e1d227226 */ /* 0x000fe40000000622 */
[C---:B-1----:R-:W-:Y:S02]  /*4740*/  IDP.4A.S8.S8 R37, R40.reuse, R4, R37 ;  /* 0x0000000428257226 */ /* 0x042fe40000000625 */
[C---:B------:R-:W-:Y:S02]  /*4750*/  IDP.4A.S8.S8 R26, R40.reuse, R5, R26 ;  /* 0x00000005281a7226 */ /* 0x040fe4000000061a */
[----:B------:R-:W-:Y:S02]  /*4760*/  IDP.4A.S8.S8 R25, R40, R6, R25 ;  /* 0x0000000628197226 */ /* 0x000fe40000000619 */
[----:B------:R-:W-:-:S02]  /*4770*/  IDP.4A.S8.S8 R31, R24, R12, R31 ;  /* 0x0000000c181f7226 */ /* 0x000fc4000000061f */
[----:B------:R-:W-:Y:S02]  /*4780*/  IDP.4A.S8.S8 R38, R40, R7, R38 ;  /* 0x0000000728267226 */ /* 0x000fe40000000626 */
[----:B------:R-:W-:Y:S02]  /*4790*/  IDP.4A.S8.S8 R48, R24, R13, R48 ;  /* 0x0000000d18307226 */ /* 0x000fe40000000630 */
[-C--:B------:R-:W-:Y:S02]  /*47a0*/  IDP.4A.S8.S8 R44, R35, R7.reuse, R44 ;  /* 0x00000007232c7226 */ /* 0x080fe4000000062c */
[-C--:B------:R-:W-:Y:S02]  /*47b0*/  IDP.4A.S8.S8 R46, R39, R7.reuse, R46 ;  /* 0x00000007272e7226 */ /* 0x080fe4000000062e */
[----:B------:R-:W-:Y:S02]  /*47c0*/  IDP.4A.S8.S8 R50, R32, R7, R50 ;  /* 0x0000000720327226 */ /* 0x000fe40000000632 */
[----:B------:R-:W-:-:S02]  /*47d0*/  IDP.4A.S8.S8 R3, R35, R4, R30 ;  /* 0x0000000423037226 */ /* 0x000fc4000000061e */
[C---:B------:R-:W-:Y:S02]  /*47e0*/  IDP.4A.S8.S8 R33, R39.reuse, R4, R33 ;  /* 0x0000000427217226 */ /* 0x040fe40000000621 */
[C---:B------:R-:W-:Y:S02]  /*47f0*/  IDP.4A.S8.S8 R36, R39.reuse, R5, R36 ;  /* 0x0000000527247226 */ /* 0x040fe40000000624 */
[C---:B------:R-:W-:Y:S02]  /*4800*/  IDP.4A.S8.S8 R34, R39.reuse, R6, R34 ;  /* 0x0000000627227226 */ /* 0x040fe40000000622 */
[C---:B----4-:R-:W-:Y:S02]  /*4810*/  IDP.4A.S8.S8 R13, R39.reuse, R20, R37 ;  /* 0x00000014270d7226 */ /* 0x050fe40000000625 */
[C---:B------:R-:W-:Y:S02]  /*4820*/  IDP.4A.S8.S8 R26, R39.reuse, R21, R26 ;  /* 0x00000015271a7226 */ /* 0x040fe4000000061a */
[----:B------:R-:W-:-:S02]  /*4830*/  IDP.4A.S8.S8 R25, R39, R22, R25 ;  /* 0x0000001627197226 */ /* 0x000fc40000000619 */
[C---:B------:R-:W-:Y:S02]  /*4840*/  IDP.4A.S8.S8 R31, R32.reuse, R4, R31 ;  /* 0x00000004201f7226 */ /* 0x040fe4000000061f */
[----:B------:R-:W-:Y:S02]  /*4850*/  IDP.4A.S8.S8 R38, R39, R23, R38 ;  /* 0x0000001727267226 */ /* 0x000fe40000000626 */
[CC--:B------:R-:W-:Y:S02]  /*4860*/  IDP.4A.S8.S8 R52, R35.reuse, R5.reuse, R52 ;  /* 0x0000000523347226 */ /* 0x0c0fe40000000634 */
[C---:B------:R-:W-:Y:S02]  /*4870*/  IDP.4A.S8.S8 R48, R32.reuse, R5, R48 ;  /* 0x0000000520307226 */ /* 0x040fe40000000630 */
[-C--:B------:R-:W-:Y:S02]  /*4880*/  IDP.4A.S8.S8 R44, R32, R23.reuse, R44 ;  /* 0x00000017202c7226 */ /* 0x080fe4000000062c */
[----:B------:R-:W-:-:S02]  /*4890*/  IDP.4A.S8.S8 R39, R35, R23, R46 ;  /* 0x0000001723277226 */ /* 0x000fc4000000062e */
[----:B-----5:R-:W-:Y:S02]  /*48a0*/  IDP.4A.S8.S8 R50, R42, R23, R50 ;  /* 0x000000172a327226 */ /* 0x020fe40000000632 */
[C---:B------:R-:W-:Y:S02]  /*48b0*/  IDP.4A.S8.S8 R27, R35.reuse, R6, R27 ;  /* 0x00000006231b7226 */ /* 0x040fe4000000061b */
[-C--:B------:R-:W-:Y:S02]  /*48c0*/  IDP.4A.S8.S8 R3, R32, R20.reuse, R3 ;  /* 0x0000001420037226 */ /* 0x080fe40000000603 */
[C---:B------:R-:W-:Y:S02]  /*48d0*/  IDP.4A.S8.S8 R33, R35.reuse, R20, R33 ;  /* 0x0000001423217226 */ /* 0x040fe40000000621 */
[C---:B------:R-:W-:Y:S02]  /*48e0*/  IDP.4A.S8.S8 R36, R35.reuse, R21, R36 ;  /* 0x0000001523247226 */ /* 0x040fe40000000624 */
[----:B------:R-:W-:-:S02]  /*48f0*/  IDP.4A.S8.S8 R5, R35, R22, R34 ;  /* 0x0000001623057226 */ /* 0x000fc40000000622 */
[C---:B0-----:R-:W-:Y:S02]  /*4900*/  IDP.4A.S8.S8 R13, R35.reuse, R8, R13 ;  /* 0x00000008230d7226 */ /* 0x041fe4000000060d */
[C---:B------:R-:W-:Y:S02]  /*4910*/  IDP.4A.S8.S8 R15, R35.reuse, R9, R26 ;  /* 0x00000009230f7226 */ /* 0x040fe4000000061a */
[C---:B------:R-:W-:Y:S02]  /*4920*/  IDP.4A.S8.S8 R23, R35.reuse, R10, R25 ;  /* 0x0000000a23177226 */ /* 0x040fe40000000619 */
[----:B------:R-:W-:Y:S02]  /*4930*/  IDP.4A.S8.S8 R31, R42, R20, R31 ;  /* 0x000000142a1f7226 */ /* 0x000fe4000000061f */
[----:B------:R-:W-:Y:S02]  /*4940*/  IDP.4A.S8.S8 R35, R35, R11, R38 ;  /* 0x0000000b23237226 */ /* 0x000fe40000000626 */
[----:B------:R-:W-:-:S02]  /*4950*/  IDP.4A.S8.S8 R41, R24, R14, R41 ;  /* 0x0000000e18297226 */ /* 0x000fc40000000629 */
[----:B------:R-:W-:Y:S02]  /*4960*/  IDP.4A.S8.S8 R27, R32, R22, R27 ;  /* 0x00000016201b7226 */ /* 0x000fe4000000061b */
[-C--:B------:R-:W-:Y:S01]  /*4970*/  IDP.4A.S8.S8 R29, R42, R8.reuse, R3 ;  /* 0x000000082a1d7226 */ /* 0x080fe20000000603 */
[----:B------:R-:W-:Y:S01]  /*4980*/  SHF.R.S32.HI R4, RZ, 0x1f, R35 ;  /* 0x0000001fff047819 */ /* 0x000fe20000011423 */
[----:B------:R-:W-:Y:S02]  /*4990*/  IDP.4A.S8.S8 R17, R32, R21, R52 ;  /* 0x0000001520117226 */ /* 0x000fe40000000634 */
[----:B------:R-:W-:Y:S02]  /*49a0*/  IDP.4A.S8.S8 R7, R42, R11, R44 ;  /* 0x0000000b2a077226 */ /* 0x000fe4000000062c */
[----:B------:R-:W-:Y:S02]  /*49b0*/  IDP.4A.S8.S8 R3, R49, R8, R31 ;  /* 0x0000000831037226 */ /* 0x000fe4000000061f */
[----:B------:R-:W-:-:S02]  /*49c0*/  HFMA2 R31, -RZ, RZ, 0, 0 ;  /* 0x00000000ff1f7431 */ /* 0x000fc400000001ff */
[----:B------:R-:W-:Y:S02]  /*49d0*/  IDP.4A.S8.S8 R41, R32, R6, R41 ;  /* 0x0000000620297226 */ /* 0x000fe40000000629 */
[C---:B------:R-:W-:Y:S02]  /*49e0*/  IDP.4A.S8.S8 R48, R42.reuse, R21, R48 ;  /* 0x000000152a307226 */ /* 0x040fe40000000630 */
[CC--:B------:R-:W-:Y:S02]  /*49f0*/  IDP.4A.S8.S8 R25, R42.reuse, R10.reuse, R27 ;  /* 0x0000000a2a197226 */ /* 0x0c0fe4000000061b */
[-C--:B------:R-:W-:Y:S02]  /*4a00*/  IDP.4A.S8.S8 R17, R42, R9.reuse, R17 ;  /* 0x000000092a117226 */ /* 0x080fe40000000611 */
[CC--:B------:R-:W-:Y:S02]  /*4a10*/  IDP.4A.S8.S8 R21, R32.reuse, R9.reuse, R36 ;  /* 0x0000000920157226 */ /* 0x0c0fe40000000624 */
[----:B------:R-:W-:Y:S01]  /*4a20*/  IDP.4A.S8.S8 R27, R32, R10, R5 ;  /* 0x0000000a201b7226 */ /* 0x000fe20000000605 */
[----:B------:R-:W-:Y:S01]  /*4a30*/  SHF.R.S32.HI R5, RZ, 0x1f, R7 ;  /* 0x0000001fff057819 */ /* 0x000fe20000011407 */
[----:B------:R-:W-:Y:S01]  /*4a40*/  IDP.4A.S8.S8 R43, R42, R22, R41 ;  /* 0x000000162a2b7226 */ /* 0x000fe20000000629 */
[----:B------:R-:W-:Y:S01]  /*4a50*/  MOV R30, 0x40000000 ;  /* 0x40000000001e7802 */ /* 0x000fe20000000f00 */
[----:B------:R-:W-:-:S02]  /*4a60*/  IDP.4A.S8.S8 R9, R49, R9, R48 ;  /* 0x0000000931097226 */ /* 0x000fc40000000630 */
[----:B------:R-:W-:Y:S01]  /*4a70*/  IMAD R4, R4, -0x68c0000, RZ ;  /* 0xf974000004047824 */ /* 0x000fe200078e02ff */
[----:B------:R-:W-:Y:S01]  /*4a80*/  SHF.R.S32.HI R6, RZ, 0x1f, R3 ;  /* 0x0000001fff067819 */ /* 0x000fe20000011403 */
[----:B------:R-:W-:Y:S01]  /*4a90*/  IDP.4A.S8.S8 R41, R32, R8, R33 ;  /* 0x0000000820297226 */ /* 0x000fe20000000621 */
[----:B------:R-:W-:Y:S01]  /*4aa0*/  SHF.R.S32.HI R8, RZ, 0x1f, R9 ;  /* 0x0000001fff087819 */ /* 0x000fe20000011409 */
[----:B------:R-:W-:Y:S02]  /*4ab0*/  IDP.4A.S8.S8 R43, R49, R10, R43 ;  /* 0x0000000a312b7226 */ /* 0x000fe4000000062b */
[----:B------:R-:W-:Y:S02]  /*4ac0*/  IMAD R10, R5, -0x68c0000, RZ ;  /* 0xf9740000050a7824 */ /* 0x000fe400078e02ff */
[C---:B------:R-:W-:Y:S02]  /*4ad0*/  IMAD R33, R35.reuse, 0x5d4a, R4 ;  /* 0x00005d4a23217824 */ /* 0x040fe400078e0204 */
[----:B------:R-:W-:-:S04]  /*4ae0*/  IMAD.WIDE.U32 R4, R35, -0x68c0000, R30 ;  /* 0xf974000023047825 */ /* 0x000fc800078e001e */
[----:B------:R-:W-:Y:S01]  /*4af0*/  IMAD R12, R6, -0x68c0000, RZ ;  /* 0xf9740000060c7824 */ /* 0x000fe200078e02ff */
[----:B------:R-:W-:Y:S01]  /*4b00*/  IADD3 R35, PT, PT, R5, R33, RZ ;  /* 0x0000002105237210 */ /* 0x000fe20007ffe0ff */
[C---:B------:R-:W-:Y:S02]  /*4b10*/  IMAD R37, R7.reuse, 0x5d4a, R10 ;  /* 0x00005d4a07257824 */ /* 0x040fe400078e020a */
[----:B------:R-:W-:Y:S02]  /*4b20*/  IMAD R8, R8, -0x68c0000, RZ ;  /* 0xf974000008087824 */ /* 0x000fe400078e02ff */
[----:B------:R-:W-:Y:S01]  /*4b30*/  IMAD.WIDE.U32 R6, R7, -0x68c0000, R30 ;  /* 0xf974000007067825 */ /* 0x000fe200078e001e */
[----:B------:R-:W-:-:S03]  /*4b40*/  SHF.R.U64 R35, R4, 0x1f, R35 ;  /* 0x0000001f04237819 */ /* 0x000fc60000001223 */
[-C--:B------:R-:W-:Y:S02]  /*4b50*/  IDP.4A.S8.S8 R39, R32, R11.reuse, R39 ;  /* 0x0000000b20277226 */ /* 0x080fe40000000627 */
[----:B------:R-:W-:Y:S02]  /*4b60*/  IDP.4A.S8.S8 R49, R49, R11, R50 ;  /* 0x0000000b31317226 */ /* 0x000fe40000000632 */
[----:B------:R-:W-:Y:S01]  /*4b70*/  IMAD R33, R9, 0x5d4a, R8 ;  /* 0x00005d4a09217824 */ /* 0x000fe200078e0208 */
[----:B------:R-:W-:Y:S01]  /*4b80*/  SHF.R.S32.HI R4, RZ, 0x1f, R43 ;  /* 0x0000001fff047819 */ /* 0x000fe2000001142b */
[C---:B------:R-:W-:Y:S02]  /*4b90*/  IMAD R45, R3.reuse, 0x5d4a, R12 ;  /* 0x00005d4a032d7824 */ /* 0x040fe400078e020c */
[----:B------:R-:W-:Y:S01]  /*4ba0*/  IMAD.WIDE.U32 R10, R3, -0x68c0000, R30 ;  /* 0xf9740000030a7825 */ /* 0x000fe200078e001e */
[----:B------:R-:W-:-:S03]  /*4bb0*/  IADD3 R3, PT, PT, R7, R37, RZ ;  /* 0x0000002507037210 */ /* 0x000fc60007ffe0ff */
[----:B------:R-:W-:Y:S01]  /*4bc0*/  IMAD.WIDE.U32 R8, R9, -0x68c0000, R30 ;  /* 0xf974000009087825 */ /* 0x000fe200078e001e */
[----:B------:R-:W-:Y:S02]  /*4bd0*/  SHF.R.U64 R3, R6, 0x1f, R3 ;  /* 0x0000001f06037819 */ /* 0x000fe40000001203 */
[----:B------:R-:W-:Y:S01]  /*4be0*/  IADD3 R37, PT, PT, R11, R45, RZ ;  /* 0x0000002d0b257210 */ /* 0x000fe20007ffe0ff */
[----:B------:R-:W-:Y:S01]  /*4bf0*/  IMAD R6, R4, -0x68c0000, RZ ;  /* 0xf974000004067824 */ /* 0x000fe200078e02ff */
[----:B------:R-:W-:Y:S02]  /*4c00*/  IADD3 R33, PT, PT, R9, R33, RZ ;  /* 0x0000002109217210 */ /* 0x000fe40007ffe0ff */
[----:B------:R-:W-:Y:S02]  /*4c10*/  SHF.R.S32.HI R5, RZ, 0x1f, R39 ;  /* 0x0000001fff057819 */ /* 0x000fe40000011427 */
[----:B------:R-:W-:Y:S02]  /*4c20*/  SHF.R.S32.HI R4, RZ, 0x1f, R13 ;  /* 0x0000001fff047819 */ /* 0x000fe4000001140d */
[----:B------:R-:W-:-:S02]  /*4c30*/  SHF.R.U64 R33, R8, 0x1f, R33 ;  /* 0x0000001f08217819 */ /* 0x000fc40000001221 */
[----:B------:R-:W-:Y:S01]  /*4c40*/  SHF.R.U64 R37, R10, 0x1f, R37 ;  /* 0x0000001f0a257819 */ /* 0x000fe20000001225 */
[----:B------:R-:W-:Y:S01]  /*4c50*/  IMAD R10, R5, -0x68c0000, RZ ;  /* 0xf9740000050a7824 */ /* 0x000fe200078e02ff */
[----:B------:R-:W-:Y:S01]  /*4c60*/  SHF.R.S32.HI R8, RZ, 0x1f, R29 ;  /* 0x0000001fff087819 */ /* 0x000fe2000001141d */
[----:B------:R-:W-:Y:S02]  /*4c70*/  IMAD R12, R4, -0x68c0000, RZ ;  /* 0xf9740000040c7824 */ /* 0x000fe400078e02ff */
[C---:B------:R-:W-:Y:S01]  /*4c80*/  IMAD R53, R39.reuse, 0x5d4a, R10 ;  /* 0x00005d4a27357824 */ /* 0x040fe200078e020a */
[----:B------:R-:W-:Y:S01]  /*4c90*/  SHF.R.S32.HI R10, RZ, 0x1f, R41 ;  /* 0x0000001fff0a7819 */ /* 0x000fe20000011429 */
[----:B------:R-:W-:-:S04]  /*4ca0*/  IMAD.WIDE.U32 R4, R39, -0x68c0000, R30 ;  /* 0xf974000027047825 */ /* 0x000fc800078e001e */
[----:B------:R-:W-:Y:S02]  /*4cb0*/  IMAD R14, R8, -0x68c0000, RZ ;  /* 0xf9740000080e7824 */ /* 0x000fe400078e02ff */
[----:B------:R-:W-:Y:S02]  /*4cc0*/  IMAD R51, R43, 0x5d4a, R6 ;  /* 0x00005d4a2b337824 */ /* 0x000fe400078e0206 */
[C---:B------:R-:W-:Y:S02]  /*4cd0*/  IMAD R39, R13.reuse, 0x5d4a, R12 ;  /* 0x00005d4a0d277824 */ /* 0x040fe400078e020c */
[----:B------:R-:W-:-:S04]  /*4ce0*/  IMAD.WIDE.U32 R8, R13, -0x68c0000, R30 ;  /* 0xf97400000d087825 */ /* 0x000fc800078e001e */
[----:B------:R-:W-:Y:S01]  /*4cf0*/  IMAD.WIDE.U32 R6, R43, -0x68c0000, R30 ;  /* 0xf97400002b067825 */ /* 0x000fe200078e001e */
[----:B------:R-:W-:Y:S02]  /*4d00*/  SHF.R.S32.HI R12, RZ, 0x1f, R15 ;  /* 0x0000001fff0c7819 */ /* 0x000fe4000001140f */
[----:B------:R-:W-:Y:S01]  /*4d10*/  IADD3 R9, PT, PT, R9, R39, RZ ;  /* 0x0000002709097210 */ /* 0x000fe20007ffe0ff */
[----:B------:R-:W-:Y:S01]  /*4d20*/  IMAD R20, R10, -0x68c0000, RZ ;  /* 0xf97400000a147824 */ /* 0x000fe200078e02ff */
[----:B------:R-:W-:Y:S01]  /*4d30*/  IADD3 R51, PT, PT, R7, R51, RZ ;  /* 0x0000003307337210 */ /* 0x000fe20007ffe0ff */
[C---:B------:R-:W-:Y:S01]  /*4d40*/  IMAD R47, R29.reuse, 0x5d4a, R14 ;  /* 0x00005d4a1d2f7824 */ /* 0x040fe200078e020e */
[----:B------:R-:W-:Y:S01]  /*4d50*/  SHF.R.S32.HI R14, RZ, 0x1f, R17 ;  /* 0x0000001fff0e7819 */ /* 0x000fe20000011411 */
[----:B------:R-:W-:Y:S01]  /*4d60*/  IMAD.WIDE.U32 R10, R29, -0x68c0000, R30 ;  /* 0xf97400001d0a7825 */ /* 0x000fe200078e001e */
[----:B------:R-:W-:-:S03]  /*4d70*/  IADD3 R7, PT, PT, R5, R53, RZ ;  /* 0x0000003505077210 */ /* 0x000fc60007ffe0ff */
[----:B------:R-:W-:Y:S01]  /*4d80*/  HFMA2 R5, -RZ, RZ, 1.9073486328125e-06, 0 ;  /* 0x00200000ff057431 */ /* 0x000fe200000001ff */
[----:B------:R-:W-:Y:S01]  /*4d90*/  SHF.R.U64 R9, R8, 0x1f, R9 ;  /* 0x0000001f08097819 */ /* 0x000fe20000001209 */
[----:B------:R-:W-:Y:S01]  /*4da0*/  IMAD R16, R12, -0x68c0000, RZ ;  /* 0xf97400000c107824 */ /* 0x000fe200078e02ff */
[----:B------:R-:W-:Y:S01]  /*4db0*/  SHF.R.S32.HI R22, RZ, 0x1f, R21 ;  /* 0x0000001fff167819 */ /* 0x000fe20000011415 */
[----:B------:R-:W-:Y:S01]  /*4dc0*/  IMAD R24, R14, -0x68c0000, RZ ;  /* 0xf97400000e187824 */ /* 0x000fe200078e02ff */
[----:B------:R-:W-:Y:S02]  /*4dd0*/  IADD3 R11, PT, PT, R11, R47, RZ ;  /* 0x0000002f0b0b7210 */ /* 0x000fe40007ffe0ff */
[----:B------:R-:W-:Y:S01]  /*4de0*/  SHF.R.U64 R7, R4, 0x1f, R7 ;  /* 0x0000001f04077819 */ /* 0x000fe20000001207 */
[----:B------:R-:W-:Y:S01]  /*4df0*/  IMAD R43, R15, 0x5d4a, R16 ;  /* 0x00005d4a0f2b7824 */ /* 0x000fe200078e0210 */
[----:B------:R-:W-:Y:S02]  /*4e00*/  MOV R4, 0x0 ;  /* 0x0000000000047802 */ /* 0x000fe40000000f00 */
[----:B------:R-:W-:Y:S01]  /*4e10*/  VIADDMNMX R9, R0, R9, RZ, !PT ;  /* 0x0000000900097246 */ /* 0x000fe200078001ff */
[C---:B------:R-:W-:Y:S01]  /*4e20*/  IMAD R45, R41.reuse, 0x5d4a, R20 ;  /* 0x00005d4a292d7824 */ /* 0x040fe200078e0214 */
[----:B------:R-:W-:Y:S01]  /*4e30*/  SHF.R.U64 R11, R10, 0x1f, R11 ;  /* 0x0000001f0a0b7819 */ /* 0x000fe2000000120b */
[----:B------:R-:W-:Y:S01]  /*4e40*/  IMAD.WIDE.U32 R12, R41, -0x68c0000, R30 ;  /* 0xf9740000290c7825 */ /* 0x000fe200078e001e */
[----:B------:R-:W-:-:S03]  /*4e50*/  SHF.R.S32.HI R20, RZ, 0x1f, R23 ;  /* 0x0000001fff147819 */ /* 0x000fc60000011417 */
[----:B------:R-:W-:-:S04]  /*4e60*/  IMAD.WIDE.U32 R14, R15, -0x68c0000, R30 ;  /* 0xf97400000f0e7825 */ /* 0x000fc800078e001e */
[----:B------:R-:W-:Y:S01]  /*4e70*/  IMAD R26, R22, -0x68c0000, RZ ;  /* 0xf9740000161a7824 */ /* 0x000fe200078e02ff */
[----:B------:R-:W-:Y:S01]  /*4e80*/  SHF.R.S32.HI R22, RZ, 0x1f, R25 ;  /* 0x0000001fff167819 */ /* 0x000fe20000011419 */
[C---:B------:R-:W-:Y:S02]  /*4e90*/  IMAD R29, R17.reuse, 0x5d4a, R24 ;  /* 0x00005d4a111d7824 */ /* 0x040fe400078e0218 */
[----:B------:R-:W-:Y:S01]  /*4ea0*/  IMAD.WIDE.U32 R16, R17, -0x68c0000, R30 ;  /* 0xf974000011107825 */ /* 0x000fe200078e001e */
[----:B------:R-:W-:-:S03]  /*4eb0*/  VIADDMNMX R11, R0, R11, RZ, !PT ;  /* 0x0000000b000b7246 */ /* 0x000fc600078001ff */
[----:B------:R-:W-:Y:S01]  /*4ec0*/  IMAD.HI.U32 R9, R9, 0x480e8412, R4 ;  /* 0x480e841209097827 */ /* 0x000fe200078e0004 */
[----:B------:R-:W-:Y:S02]  /*4ed0*/  SHF.R.S32.HI R24, RZ, 0x1f, R27 ;  /* 0x0000001fff187819 */ /* 0x000fe4000001141b */
[----:B------:R-:W-:Y:S01]  /*4ee0*/  IADD3 R13, PT, PT, R13, R45, RZ ;  /* 0x0000002d0d0d7210 */ /* 0x000fe20007ffe0ff */
[----:B------:R-:W-:Y:S01]  /*4ef0*/  IMAD R32, R20, -0x68c0000, RZ ;  /* 0xf974000014207824 */ /* 0x000fe200078e02ff */
[----:B------:R-:W-:Y:S01]  /*4f00*/  IADD3 R15, PT, PT, R15, R43, RZ ;  /* 0x0000002b0f0f7210 */ /* 0x000fe20007ffe0ff */
[----:B------:R-:W-:Y:S01]  /*4f10*/  IMAD R34, R22, -0x68c0000, RZ ;  /* 0xf974000016227824 */ /* 0x000fe200078e02ff */
[----:B------:R-:W-:Y:S01]  /*4f20*/  IADD3 R29, PT, PT, R17, R29, RZ ;  /* 0x0000001d111d7210 */ /* 0x000fe20007ffe0ff */
[----:B------:R-:W-:Y:S01]  /*4f30*/  IMAD.HI.U32 R11, R11, 0x480e8412, R4 ;  /* 0x480e84120b0b7827 */ /* 0x000fe200078e0004 */
[----:B--2---:R-:W-:Y:S02]  /*4f40*/  IADD3 R28, P0, PT, R28, UR4, RZ ;  /* 0x000000041c1c7c10 */ /* 0x004fe4000ff1e0ff */
[----:B------:R-:W-:Y:S01]  /*4f50*/  SHF.R.U32.HI R9, RZ, 0x16, R9 ;  /* 0x00000016ff097819 */ /* 0x000fe20000011609 */
[----:B------:R-:W-:Y:S01]  /*4f60*/  IMAD R32, R23, 0x5d4a, R32 ;  /* 0x00005d4a17207824 */ /* 0x000fe200078e0220 */
[----:B------:R-:W-:Y:S01]  /*4f70*/  SHF.R.U64 R13, R12, 0x1f, R13 ;  /* 0x0000001f0c0d7819 */ /* 0x000fe2000000120d */
[----:B------:R-:W-:Y:S01]  /*4f80*/  IMAD R36, R24, -0x68c0000, RZ ;  /* 0xf974000018247824 */ /* 0x000fe200078e02ff */
[----:B------:R-:W-:Y:S01]  /*4f90*/  SHF.R.U64 R15, R14, 0x1f, R15 ;  /* 0x0000001f0e0f7819 */ /* 0x000fe2000000120f */
[----:B------:R-:W-:Y:S01]  /*4fa0*/  IMAD R34, R25, 0x5d4a, R34 ;  /* 0x00005d4a19227824 */ /* 0x000fe200078e0222 */
[----:B------:R-:W-:Y:S01]  /*4fb0*/  SHF.R.U64 R39, R16, 0x1f, R29 ;  /* 0x0000001f10277819 */ /* 0x000fe2000000121d */
[----:B------:R-:W-:Y:S01]  /*4fc0*/  IMAD.WIDE.U32 R22, R23, -0x68c0000, R30 ;  /* 0xf974000017167825 */ /* 0x000fe200078e001e */
[----:B------:R-:W-:-:S02]  /*4fd0*/  SHF.R.S32.HI R38, RZ, 0x1f, R49 ;  /* 0x0000001fff267819 */ /* 0x000fc40000011431 */
[----:B------:R-:W-:Y:S01]  /*4fe0*/  IADD3.X R29, PT, PT, RZ, UR5, RZ, P0, !PT ;  /* 0x00000005ff1d7c10 */ /* 0x000fe200087fe4ff */
[----:B------:R-:W-:Y:S01]  /*4ff0*/  IMAD.WIDE.U32 R24, R25, -0x68c0000, R30 ;  /* 0xf974000019187825 */ /* 0x000fe200078e001e */
[----:B------:R-:W-:Y:S02]  /*5000*/  VIMNMX.U32 R9, PT, PT, R9, 0x7f, PT ;  /* 0x0000007f09097848 */ /* 0x000fe40003fe0000 */
[----:B------:R-:W-:Y:S02]  /*5010*/  VIADDMNMX R13, R0, R13, RZ, !PT ;  /* 0x0000000d000d7246 */ /* 0x000fe400078001ff */
[----:B------:R-:W-:Y:S02]  /*5020*/  VIADDMNMX R15, R18, R15, RZ, !PT ;  /* 0x0000000f120f7246 */ /* 0x000fe400078001ff */
[----:B------:R-:W-:Y:S01]  /*5030*/  SHF.R.U32.HI R11, RZ, 0x16, R11 ;  /* 0x00000016ff0b7819 */ /* 0x000fe2000001160b */
[----:B------:R-:W-:Y:S01]  /*5040*/  IMAD R41, R21, 0x5d4a, R26 ;  /* 0x00005d4a15297824 */ /* 0x000fe200078e021a */
[----:B------:R-:W-:Y:S01]  /*5050*/  IADD3 R23, PT, PT, R23, R32, RZ ;  /* 0x0000002017177210 */ /* 0x000fe20007ffe0ff */
[----:B------:R-:W-:Y:S01]  /*5060*/  IMAD R36, R27, 0x5d4a, R36 ;  /* 0x00005d4a1b247824 */ /* 0x000fe200078e0224 */
[----:B------:R-:W-:Y:S01]  /*5070*/  IADD3 R17, PT, PT, R25, R34, RZ ;  /* 0x0000002219117210 */ /* 0x000fe20007ffe0ff */
[----:B------:R-:W-:Y:S01]  /*5080*/  IMAD.WIDE.U32 R26, R27, -0x68c0000, R30 ;  /* 0xf97400001b1a7825 */ /* 0x000fe200078e001e */
[----:B------:R-:W-:Y:S01]  /*5090*/  VIADDMNMX R37, R0, R37, RZ, !PT ;  /* 0x0000002500257246 */ /* 0x000fe200078001ff */
[----:B------:R0:W-:Y:S02]  /*50a0*/  STG.E.U8 desc[UR8][R28.64], R9 ;  /* 0x000000091c007986 */ /* 0x0001e4000c101108 */
[----:B------:R-:W-:-:S02]  /*50b0*/  IMAD R38, R38, -0x68c0000, RZ ;  /* 0xf974000026267824 */ /* 0x000fc400078e02ff */
[----:B------:R-:W-:Y:S01]  /*50c0*/  IMAD.HI.U32 R0, R13, 0x480e8412, R4 ;  /* 0x480e84120d007827 */ /* 0x000fe200078e0004 */
[----:B------:R-:W-:-:S03]  /*50d0*/  SHF.R.U64 R22, R22, 0x1f, R23 ;  /* 0x0000001f16167819 */ /* 0x000fc60000001217 */
[----:B------:R-:W-:Y:S01]  /*50e0*/  IMAD.HI.U32 R15, R15, 0x480e8412, R4 ;  /* 0x480e84120f0f7827 */ /* 0x000fe200078e0004 */
[----:B------:R-:W-:Y:S02]  /*50f0*/  SHF.R.U64 R24, R24, 0x1f, R17 ;  /* 0x0000001f18187819 */ /* 0x000fe40000001211 */
[----:B0-----:R-:W-:Y:S01]  /*5100*/  VIMNMX.U32 R9, PT, PT, R11, 0x7f, PT ;  /* 0x0000007f0b097848 */ /* 0x001fe20003fe0000 */
[----:B------:R-:W-:Y:S01]  /*5110*/  IMAD.WIDE.U32 R20, R21, -0x68c0000, R30 ;  /* 0xf974000015147825 */ /* 0x000fe200078e001e */
[----:B------:R-:W-:-:S03]  /*5120*/  IADD3 R17, PT, PT, R27, R36, RZ ;  /* 0x000000241b117210 */ /* 0x000fc60007ffe0ff */
[C---:B------:R-:W-:Y:S01]  /*5130*/  IMAD.WIDE.U32 R30, R49.reuse, -0x68c0000, R30 ;  /* 0xf9740000311e7825 */ /* 0x040fe200078e001e */
[----:B------:R-:W-:Y:S01]  /*5140*/  SHF.R.U32.HI R0, RZ, 0x16, R0 ;  /* 0x00000016ff007819 */ /* 0x000fe20000011600 */
[----:B------:R0:W-:Y:S02]  /*5150*/  STG.E.U8 desc[UR8][R28.64+0xe0], R9 ;  /* 0x0000e0091c007986 */ /* 0x0001e4000c101108 */
[----:B------:R-:W-:Y:S01]  /*5160*/  IMAD R49, R49, 0x5d4a, R38 ;  /* 0x00005d4a31317824 */ /* 0x000fe200078e0226 */
[----:B------:R-:W-:Y:S02]  /*5170*/  SHF.R.U32.HI R11, RZ, 0x16, R15 ;  /* 0x00000016ff0b7819 */ /* 0x000fe4000001160f */
[----:B------:R-:W-:Y:S02]  /*5180*/  VIADDMNMX R15, R19, R22, RZ, !PT ;  /* 0x00000016130f7246 */ /* 0x000fe400078001ff */
[----:B------:R-:W-:Y:S02]  /*5190*/  IADD3 R21, PT, PT, R21, R41, RZ ;  /* 0x0000002915157210 */ /* 0x000fe40007ffe0ff */
[----:B------:R-:W-:-:S02]  /*51a0*/  IADD3 R31, PT, PT, R31, R49, RZ ;  /* 0x000000311f1f7210 */ /* 0x000fc40007ffe0ff */
[----:B0-----:R-:W-:Y:S02]  /*51b0*/  VIADDMNMX R9, R19, R24, RZ, !PT ;  /* 0x0000001813097246 */ /* 0x001fe400078001ff */
[----:B------:R-:W-:Y:S02]  /*51c0*/  SHF.R.U64 R26, R26, 0x1f, R17 ;  /* 0x0000001f1a1a7819 */ /* 0x000fe40000001211 */
[----:B------:R-:W-:Y:S01]  /*51d0*/  VIMNMX.U32 R17, PT, PT, R0, 0x7f, PT ;  /* 0x0000007f00117848 */ /* 0x000fe20003fe0000 */
[--C-:B------:R-:W-:Y:S01]  /*51e0*/  IMAD.HI.U32 R15, R15, 0x480e8412, R4.reuse ;  /* 0x480e84120f0f7827 */ /* 0x100fe200078e0004 */
[----:B------:R-:W-:Y:S02]  /*51f0*/  VIADDMNMX R13, R18, R39, RZ, !PT ;  /* 0x00000027120d7246 */ /* 0x000fe400078001ff */
[----:B------:R-:W-:Y:S01]  /*5200*/  VIMNMX.U32 R11, PT, PT, R11, 0x7f, PT ;  /* 0x0000007f0b0b7848 */ /* 0x000fe20003fe0000 */
[----:B------:R-:W-:Y:S01]  /*5210*/  IMAD.HI.U32 R9, R9, 0x480e8412, R4 ;  /* 0x480e841209097827 */ /* 0x000fe200078e0004 */
[----:B------:R-:W-:-:S02]  /*5220*/  SHF.R.U64 R6, R6, 0x1f, R51 ;  /* 0x0000001f06067819 */ /* 0x000fc40000001233 */
[----:B------:R-:W-:Y:S02]  /*5230*/  SHF.R.U64 R21, R20, 0x1f, R21 ;  /* 0x0000001f14157819 */ /* 0x000fe40000001215 */
[----:B------:R-:W-:Y:S01]  /*5240*/  SHF.R.U64 R31, R30, 0x1f, R31 ;  /* 0x0000001f1e1f7819 */ /* 0x000fe2000000121f */
[----:B------:R0:W-:Y:S01]  /*5250*/  STG.E.U8 desc[UR8][R28.64+0x70], R17 ;  /* 0x000070111c007986 */ /* 0x0001e2000c101108 */
[----:B------:R-:W-:Y:S01]  /*5260*/  IMAD.HI.U32 R13, R13, 0x480e8412, R4 ;  /* 0x480e84120d0d7827 */ /* 0x000fe200078e0004 */
[C---:B------:R-:W-:Y:S02]  /*5270*/  VIADDMNMX R21, R18.reuse, R21, RZ, !PT ;  /* 0x0000001512157246 */ /* 0x040fe400078001ff */
[----:B------:R1:W-:Y:S01]  /*5280*/  STG.E.U8 desc[UR8][R28.64+0x1], R11 ;  /* 0x0000010b1c007986 */ /* 0x0003e2000c101108 */
[----:B------:R-:W-:Y:S02]  /*5290*/  VIADDMNMX R33, R18, R33, RZ, !PT ;  /* 0x0000002112217246 */ /* 0x000fe400078001ff */
[----:B------:R-:W-:-:S02]  /*52a0*/  SHF.R.U32.HI R0, RZ, 0x16, R15 ;  /* 0x00000016ff007819 */ /* 0x000fc4000001160f */
[C---:B---3--:R-:W-:Y:S02]  /*52b0*/  VIADDMNMX R35, R2.reuse, R35, RZ, !PT ;  /* 0x0000002302237246 */ /* 0x048fe400078001ff */
[C---:B------:R-:W-:Y:S02]  /*52c0*/  VIADDMNMX R3, R2.reuse, R3, RZ, !PT ;  /* 0x0000000302037246 */ /* 0x040fe400078001ff */
[C---:B0-----:R-:W-:Y:S02]  /*52d0*/  VIADDMNMX R17, R19.reuse, R26, RZ, !PT ;  /* 0x0000001a13117246 */ /* 0x041fe400078001ff */
[----:B------:R-:W-:Y:S02]  /*52e0*/  VIADDMNMX R19, R19, R6, RZ, !PT ;  /* 0x0000000613137246 */ /* 0x000fe400078001ff */
[----:B-1----:R-:W-:Y:S02]  /*52f0*/  SHF.R.U32.HI R11, RZ, 0x16, R9 ;  /* 0x00000016ff0b7819 */ /* 0x002fe40000011609 */
[----:B------:R-:W-:-:S02]  /*5300*/  VIADDMNMX R7, R2, R7, RZ, !PT ;  /* 0x0000000702077246 */ /* 0x000fc400078001ff */
[----:B------:R-:W-:Y:S01]  /*5310*/  VIADDMNMX R31, R2, R31, RZ, !PT ;  /* 0x0000001f021f7246 */ /* 0x000fe200078001ff */
[----:B------:R-:W-:Y:S01]  /*5320*/  IMAD.HI.U32 R37, R37, 0x480e8412, R4 ;  /* 0x480e841225257827 */ /* 0x000fe200078e0004 */
[----:B------:R-:W-:Y:S02]  /*5330*/  SHF.R.U32.HI R13, RZ, 0x16, R13 ;  /* 0x00000016ff0d7819 */ /* 0x000fe4000001160d */
[----:B------:R-:W-:Y:S01]  /*5340*/  VIMNMX.U32 R9, PT, PT, R0, 0x7f, PT ;  /* 0x0000007f00097848 */ /* 0x000fe20003fe0000 */
[----:B------:R-:W-:Y:S01]  /*5350*/  IMAD.HI.U32 R21, R21, 0x480e8412, R4 ;  /* 0x480e841215157827 */ /* 0x000fe200078e0004 */
[----:B------:R-:W-:-:S03]  /*5360*/  VIMNMX.U32 R11, PT, PT, R11, 0x7f, PT ;  /* 0x0000007f0b0b7848 */ /* 0x000fc60003fe0000 */
[----:B------:R-:W-:Y:S01]  /*5370*/  IMAD.HI.U32 R33, R33, 0x480e8412, R4 ;  /* 0x480e841221217827 */ /* 0x000fe200078e0004 */
[----:B------:R-:W-:-:S03]  /*5380*/  VIMNMX.U32 R13, PT, PT, R13, 0x7f, PT ;  /* 0x0000007f0d0d7848 */ /* 0x000fc60003fe0000 */
[----:B------:R-:W-:-:S04]  /*5390*/  IMAD.HI.U32 R17, R17, 0x480e8412, R4 ;  /* 0x480e841211117827 */ /* 0x000fc800078e0004 */
[----:B------:R-:W-:-:S04]  /*53a0*/  IMAD.HI.U32 R19, R19, 0x480e8412, R4 ;  /* 0x480e841213137827 */ /* 0x000fc800078e0004 */
[----:B------:R-:W-:-:S04]  /*53b0*/  IMAD.HI.U32 R35, R35, 0x480e8412, R4 ;  /* 0x480e841223237827 */ /* 0x000fc800078e0004 */
[----:B------:R-:W-:-:S04]  /*53c0*/  IMAD.HI.U32 R3, R3, 0x480e8412, R4 ;  /* 0x480e841203037827 */ /* 0x000fc800078e0004 */
[----:B------:R-:W-:-:S04]  /*53d0*/  IMAD.HI.U32 R7, R7, 0x480e8412, R4 ;  /* 0x480e841207077827 */ /* 0x000fc800078e0004 */
[----:B------:R-:W-:Y:S01]  /*53e0*/  IMAD.HI.U32 R31, R31, 0x480e8412, R4 ;  /* 0x480e84121f1f7827 */ /* 0x000fe200078e0004 */
[----:B------:R0:W-:Y:S01]  /*53f0*/  STG.E.U8 desc[UR8][R28.64+0x2], R9 ;  /* 0x000002091c007986 */ /* 0x0001e2000c101108 */
[----:B------:R-:W-:Y:S02]  /*5400*/  SHF.R.U32.HI R23, RZ, 0x16, R37 ;  /* 0x00000016ff177819 */ /* 0x000fe40000011625 */
[----:B------:R-:W-:Y:S01]  /*5410*/  SHF.R.U32.HI R21, RZ, 0x16, R21 ;  /* 0x00000016ff157819 */ /* 0x000fe20000011615 */
[----:B------:R1:W-:Y:S01]  /*5420*/  STG.E.U8 desc[UR8][R28.64+0xe2], R11 ;  /* 0x0000e20b1c007986 */ /* 0x0003e2000c101108 */
[----:B------:R-:W-:Y:S02]  /*5430*/  SHF.R.U32.HI R33, RZ, 0x16, R33 ;  /* 0x00000016ff217819 */ /* 0x000fe40000011621 */
[----:B------:R-:W-:Y:S02]  /*5440*/  SHF.R.U32.HI R17, RZ, 0x16, R17 ;  /* 0x00000016ff117819 */ /* 0x000fe40000011611 */
[----:B------:R-:W-:-:S02]  /*5450*/  SHF.R.U32.HI R19, RZ, 0x16, R19 ;  /* 0x00000016ff137819 */ /* 0x000fc40000011613 */
[----:B------:R-:W-:Y:S02]  /*5460*/  SHF.R.U32.HI R35, RZ, 0x16, R35 ;  /* 0x00000016ff237819 */ /* 0x000fe40000011623 */
[----:B------:R-:W-:Y:S02]  /*5470*/  SHF.R.U32.HI R5, RZ, 0x16, R3 ;  /* 0x00000016ff057819 */ /* 0x000fe40000011603 */
[----:B0-----:R-:W-:Y:S02]  /*5480*/  SHF.R.U32.HI R9, RZ, 0x16, R7 ;  /* 0x00000016ff097819 */ /* 0x001fe40000011607 */
[----:B-1----:R-:W-:Y:S01]  /*5490*/  SHF.R.U32.HI R11, RZ, 0x16, R31 ;  /* 0x00000016ff0b7819 */ /* 0x002fe2000001161f */
[----:B------:R0:W-:Y:S01]  /*54a0*/  STG.E.U8 desc[UR8][R28.64+0xe1], R13 ;  /* 0x0000e10d1c007986 */ /* 0x0001e2000c101108 */
[----:B------:R-:W-:Y:S02]  /*54b0*/  VIMNMX.U32 R23, PT, PT, R23, 0x7f, PT ;  /* 0x0000007f17177848 */ /* 0x000fe40003fe0000 */
[----:B------:R-:W-:-:S02]  /*54c0*/  VIMNMX.U32 R15, PT, PT, R33, 0x7f, PT ;  /* 0x0000007f210f7848 */ /* 0x000fc40003fe0000 */
[----:B------:R-:W-:Y:S02]  /*54d0*/  VIMNMX.U32 R17, PT, PT, R17, 0x7f, PT ;  /* 0x0000007f11117848 */ /* 0x000fe40003fe0000 */
[----:B------:R-:W-:Y:S02]  /*54e0*/  VIMNMX.U32 R7, PT, PT, R19, 0x7f, PT ;  /* 0x0000007f13077848 */ /* 0x000fe40003fe0000 */
[----:B------:R-:W-:Y:S02]  /*54f0*/  VIMNMX.U32 R3, PT, PT, R35, 0x7f, PT ;  /* 0x0000007f23037848 */ /* 0x000fe40003fe0000 */
[----:B------:R-:W-:Y:S02]  /*5500*/  VIMNMX.U32 R5, PT, PT, R5, 0x7f, PT ;  /* 0x0000007f05057848 */ /* 0x000fe40003fe0000 */
[----:B0-----:R-:W-:Y:S02]  /*5510*/  VIMNMX.U32 R13, PT, PT, R21, 0x7f, PT ;  /* 0x0000007f150d7848 */ /* 0x001fe40003fe0000 */
[----:B------:R-:W-:-:S02]  /*5520*/  VIMNMX.U32 R9, PT, PT, R9, 0x7f, PT ;  /* 0x0000007f09097848 */ /* 0x000fc40003fe0000 */
[----:B------:R-:W-:Y:S01]  /*5530*/  VIMNMX.U32 R11, PT, PT, R11, 0x7f, PT ;  /* 0x0000007f0b0b7848 */ /* 0x000fe20003fe0000 */
        /* <DEDUP_REMOVED lines=10> */
.L_x_19:
        /* <DEDUP_REMOVED lines=10> */
.L_x_454:


//--------------------- .text.fused_nn_conv2d_cast_fixed_point_multiply_add_cast_fixed_point_multiply_add_cast_15119380522063600768__9_kernel0 --------------------------
	.section	.text.fused_nn_conv2d_cast_fixed_point_multiply_add_cast_fixed_point_multiply_add_cast_15119380522063600768__9_kernel0,"ax",@progbits
	.align	128
        .global         fused_nn_conv2d_cast_fixed_point_multiply_add_cast_fixed_point_multiply_add_cast_15119380522063600768__9_kernel0
        .type           fused_nn_conv2d_cast_fixed_point_multiply_add_cast_fixed_point_multiply_add_cast_15119380522063600768__9_kernel0,@function
        .size           fused_nn_conv2d_cast_fixed_point_multiply_add_cast_fixed_point_multiply_add_cast_15119380522063600768__9_kernel0,(.L_x_455 - fused_nn_conv2d_cast_fixed_point_multiply_add_cast_fixed_point_multiply_add_cast_15119380522063600768__9_kernel0)
        .other          fused_nn_conv2d_cast_fixed_point_multiply_add_cast_fixed_point_multiply_add_cast_15119380522063600768__9_kernel0,@"STO_CUDA_ENTRY STV_DEFAULT"
fused_nn_conv2d_cast_fixed_point_multiply_add_cast_fixed_point_multiply_add_cast_15119380522063600768__9_kernel0:
.text.fused_nn_conv2d_cast_fixed_point_multiply_add_cast_fixed_point_multiply_add_cast_15119380522063600768__9_kernel0:
[----:B------:R-:W-:Y:S01]  /*0000*/  LDC R1, c[0x0][0x37c] ;  /* 0x0000df00ff017b82 */ /* 0x000fe20000000800 */
[----:B------:R-:W0:Y:S07]  /*0010*/  S2R R3, SR_CTAID.Z ;  /* 0x0000000000037919 */ /* 0x000e2e0000002700 */
[----:B------:R-:W1:Y:S01]  /*0020*/  S2UR UR6, SR_CTAID.X ;  /* 0x00000000000679c3 */ /* 0x000e620000002500 */
[----:B------:R-:W2:Y:S01]  /*0030*/  LDCU.128 UR12, c[0x0][0x380] ;  /* 0x00007000ff0c77ac */ /* 0x000ea20008000c00 */
[----:B------:R-:W3:Y:S01]  /*0040*/  S2R R9, SR_TID.X ;  /* 0x0000000000097919 */ /* 0x000ee20000002100 */
[----:B------:R-:W4:Y:S01]  /*0050*/  LDCU.64 UR10, c[0x0][0x358] ;  /* 0x00006b00ff0a77ac */ /* 0x000f220008000a00 */
[----:B------:R-:W5:Y:S01]  /*0060*/  S2R R4, SR_TID.Y ;  /* 0x0000000000047919 */ /* 0x000f620000002200 */
[----:B------:R-:W2:Y:S01]  /*0070*/  S2R R2, SR_CTAID.Y ;  /* 0x0000000000027919 */ /* 0x000ea20000002600 */
[----:B-1----:R-:W-:-:S04]  /*0080*/  UIMAD.WIDE.U32 UR4, UR6, -0x6db6db6d, URZ ;  /* 0x92492493060478a5 */ /* 0x002fc8000f8e00ff */
[----:B------:R-:W-:Y:S01]  /*0090*/  USHF.R.U32.HI UR5, URZ, 0x2, UR5 ;  /* 0x00000002ff057899 */ /* 0x000fe20008011605 */
[----:B0-----:R-:W-:-:S03]  /*00a0*/  IMAD R0, R3, 0x31000, RZ ;  /* 0x0003100003007824 */ /* 0x001fc600078e02ff */
[----:B------:R-:W-:Y:S02]  /*00b0*/  UIMAD UR4, UR5, -0x7, UR6 ;  /* 0xfffffff9050478a4 */ /* 0x000fe4000f8e0206 */
[----:B------:R-:W-:Y:S02]  /*00c0*/  MOV R11, UR5 ;  /* 0x00000005000b7c02 */ /* 0x000fe40008000f00 */
[----:B---3--:R-:W-:Y:S02]  /*00d0*/  SHF.L.U32 R5, R9, 0x2, RZ ;  /* 0x0000000209057819 */ /* 0x008fe400000006ff */
[----:B-----5:R-:W-:Y:S02]  /*00e0*/  LOP3.LUT R8, R4, 0x1, RZ, 0xc0, !PT ;  /* 0x0000000104087812 */ /* 0x020fe400078ec0ff */
[----:B------:R-:W-:Y:S02]  /*00f0*/  SHF.R.U32.HI R6, RZ, 0x1, R4 ;  /* 0x00000001ff067819 */ /* 0x000fe40000011604 */
[----:B------:R-:W-:-:S02]  /*0100*/  LOP3.LUT R7, R5, R0, RZ, 0xfc, !PT ;  /* 0x0000000005077212 */ /* 0x000fc400078efcff */
[----:B------:R-:W-:Y:S01]  /*0110*/  SHF.L.U32 R0, R9, 0x3, RZ ;  /* 0x0000000309007819 */ /* 0x000fe200000006ff */
[----:B------:R-:W-:Y:S01]  /*0120*/  BAR.SYNC.DEFER_BLOCKING 0x0 ;  /* 0x0000000000007b1d */ /* 0x000fe20000010000 */
[----:B------:R-:W-:Y:S01]  /*0130*/  ISETP.NE.U32.AND P0, PT, R8, 0x1, PT ;  /* 0x000000010800780c */ /* 0x000fe20003f05070 */
[----:B------:R-:W-:Y:S01]  /*0140*/  IMAD R6, R6, 0x3100, R7 ;  /* 0x0000310006067824 */ /* 0x000fe200078e0207 */
[----:B------:R-:W-:Y:S02]  /*0150*/  SHF.R.U32.HI R9, RZ, 0x2, R9 ;  /* 0x00000002ff097819 */ /* 0x000fe40000011609 */
[----:B------:R-:W-:Y:S01]  /*0160*/  LOP3.LUT R7, R0, 0x1fe0, RZ, 0xc0, !PT ;  /* 0x00001fe000077812 */ /* 0x000fe200078ec0ff */
[----:B------:R-:W-:Y:S01]  /*0170*/  IMAD R6, R11, 0x1c0, R6 ;  /* 0x000001c00b067824 */ /* 0x000fe200078e0206 */
[----:B------:R-:W-:Y:S02]  /*0180*/  LEA R9, R4, R9, 0x1 ;  /* 0x0000000904097211 */ /* 0x000fe400078e08ff */
[----:B------:R-:W-:-:S02]  /*0190*/  LOP3.LUT R11, R5, 0xc, RZ, 0xc0, !PT ;  /* 0x0000000c050b7812 */ /* 0x000fc400078ec0ff */
[----:B------:R-:W-:Y:S02]  /*01a0*/  SHF.L.U32 R9, R9, 0x4, RZ ;  /* 0x0000000409097819 */ /* 0x000fe400000006ff */
[----:B------:R-:W-:Y:S02]  /*01b0*/  LEA R7, R4, R7, 0x6 ;  /* 0x0000000704077211 */ /* 0x000fe400078e30ff */
[C---:B------:R-:W-:Y:S02]  /*01c0*/  IADD3 R38, PT, PT, R6.reuse, 0xe0, RZ ;  /* 0x000000e006267810 */ /* 0x040fe40007ffe0ff */
[----:B------:R-:W-:Y:S02]  /*01d0*/  LOP3.LUT R0, R9, 0x70, RZ, 0xc0, !PT ;  /* 0x0000007009007812 */ /* 0x000fe400078ec0ff */
[----:B------:R-:W-:Y:S02]  /*01e0*/  @P0 IADD3 R38, PT, PT, R6, RZ, RZ ;  /* 0x000000ff06260210 */ /* 0x000fe40007ffe0ff */
[----:B------:R-:W-:-:S02]  /*01f0*/  MOV R9, UR4 ;  /* 0x0000000400097c02 */ /* 0x000fc40008000f00 */
[----:B--2---:R-:W-:Y:S02]  /*0200*/  LEA R11, R2, R11, 0xd ;  /* 0x0000000b020b7211 */ /* 0x004fe400078e68ff */
[----:B------:R-:W-:Y:S02]  /*0210*/  LOP3.LUT R7, R7, 0x1ff00, RZ, 0xc0, !PT ;  /* 0x0001ff0007077812 */ /* 0x000fe400078ec0ff */
[----:B------:R-:W-:Y:S02]  /*0220*/  LEA R38, R9, R38, 0x5 ;  /* 0x0000002609267211 */ /* 0x000fe400078e28ff */
[----:B------:R-:W-:Y:S02]  /*0230*/  IADD3 R0, PT, PT, R0, R11, R7 ;  /* 0x0000000b00007210 */ /* 0x000fe40007ffe007 */
[----:B------:R-:W-:Y:S02]  /*0240*/  IADD3 R38, P0, PT, R38, UR12, RZ ;  /* 0x0000000c26267c10 */ /* 0x000fe4000ff1e0ff */
[----:B------:R-:W-:-:S02]  /*0250*/  IADD3 R24, P1, PT, R0, UR14, RZ ;  /* 0x0000000e00187c10 */ /* 0x000fc4000ff3e0ff */
[----:B------:R-:W-:Y:S02]  /*0260*/  IADD3.X R39, PT, PT, RZ, UR13, RZ, P0, !PT ;  /* 0x0000000dff277c10 */ /* 0x000fe400087fe4ff */
[----:B------:R-:W-:-:S03]  /*0270*/  IADD3.X R25, PT, PT, RZ, UR15, RZ, P1, !PT ;  /* 0x0000000fff197c10 */ /* 0x000fc60008ffe4ff */
[----:B----4-:R-:W2:Y:S04]  /*0280*/  LDG.E.CONSTANT R7, desc[UR10][R38.64] ;  /* 0x0000000a26077981 */ /* 0x010ea8000c1e9900 */
[----:B------:R-:W3:Y:S04]  /*0290*/  LDG.E.CONSTANT R9, desc[UR10][R24.64] ;  /* 0x0000000a18097981 */ /* 0x000ee8000c1e9900 */
[----:B------:R-:W4:Y:S04]  /*02a0*/  LDG.E.CONSTANT R13, desc[UR10][R24.64+0x400] ;  /* 0x0004000a180d7981 */ /* 0x000f28000c1e9900 */
[----:B------:R-:W5:Y:S04]  /*02b0*/  LDG.E.CONSTANT R15, desc[UR10][R24.64+0x800] ;  /* 0x0008000a180f7981 */ /* 0x000f68000c1e9900 */
[----:B------:R-:W5:Y:S04]  /*02c0*/  LDG.E.CONSTANT R17, desc[UR10][R24.64+0xc00] ;  /* 0x000c000a18117981 */ /* 0x000f68000c1e9900 */
[----:B------:R-:W5:Y:S04]  /*02d0*/  LDG.E.CONSTANT R19, desc[UR10][R24.64+0x1000] ;  /* 0x0010000a18137981 */ /* 0x000f68000c1e9900 */
[----:B------:R-:W5:Y:S04]  /*02e0*/  LDG.E.CONSTANT R21, desc[UR10][R24.64+0x1400] ;  /* 0x0014000a18157981 */ /* 0x000f68000c1e9900 */
[----:B------:R-:W5:Y:S04]  /*02f0*/  LDG.E.CONSTANT R27, desc[UR10][R24.64+0x1800] ;  /* 0x0018000a181b7981 */ /* 0x000f68000c1e9900 */
[----:B------:R-:W5:Y:S01]  /*0300*/  LDG.E.CONSTANT R29, desc[UR10][R24.64+0x1c00] ;  /* 0x001c000a181d7981 */ /* 0x000f62000c1e9900 */
[----:B------:R-:W0:Y:S01]  /*0310*/  S2UR UR8, SR_CgaCtaId ;  /* 0x00000000000879c3 */ /* 0x000e220000008800 */
[----:B------:R-:W-:Y:S01]  /*0320*/  UMOV UR6, 0x400 ;  /* 0x0000040000067882 */ /* 0x000fe20000000000 */
[----:B------:R-:W-:Y:S01]  /*0330*/  LEA R0, R4, R5, 0x5 ;  /* 0x0000000504007211 */ /* 0x000fe200078e28ff */
[----:B------:R-:W-:Y:S01]  /*0340*/  UIADD3 UR7, UPT, UPT, UR6, 0x200, URZ ;  /* 0x0000020006077890 */ /* 0x000fe2000fffe0ff */
[----:B------:R-:W5:Y:S04]  /*0350*/  LDG.E.CONSTANT R41, desc[UR10][R24.64+0xc80] ;  /* 0x000c800a18297981 */ /* 0x000f68000c1e9900 */
[----:B------:R-:W5:Y:S04]  /*0360*/  LDG.E.CONSTANT R43, desc[UR10][R24.64+0x1080] ;  /* 0x0010800a182b7981 */ /* 0x000f68000c1e9900 */
[----:B------:R-:W5:Y:S01]  /*0370*/  LDG.E.CONSTANT R45, desc[UR10][R24.64+0x1480] ;  /* 0x0014800a182d7981 */ /* 0x000f62000c1e9900 */
[----:B0-----:R-:W-:-:S02]  /*0380*/  ULEA UR6, UR8, UR6, 0x18 ;  /* 0x0000000608067291 */ /* 0x001fc4000f8ec0ff */
[----:B------:R-:W-:-:S06]  /*0390*/  ULEA UR7, UR8, UR7, 0x18 ;  /* 0x0000000708077291 */ /* 0x000fcc000f8ec0ff */
[----:B------:R-:W-:Y:S01]  /*03a0*/  LEA R4, R4, UR7, 0x8 ;  /* 0x0000000704047c11 */ /* 0x000fe2000f8e40ff */
[----:B--2---:R-:W-:Y:S04]  /*03b0*/  STS [R0+UR6], R7 ;  /* 0x0000000700007988 */ /* 0x004fe80008000806 */
[----:B---3--:R-:W-:Y:S04]  /*03c0*/  STS [R0+UR7], R9 ;  /* 0x0000000900007988 */ /* 0x008fe80008000807 */
        /* <DEDUP_REMOVED lines=8> */
[----:B------:R-:W-:Y:S04]  /*0450*/  LDS R32, [R5+UR6] ;  /* 0x0000000605207984 */ /* 0x000fe80008000800 */
[----:B------:R-:W0:Y:S04]  /*0460*/  LDS.128 R8, [R4] ;  /* 0x0000000004087984 */ /* 0x000e280000000c00 */
[----:B------:R-:W1:Y:S04]  /*0470*/  LDS R34, [R5+UR6+0x20] ;  /* 0x0000200605227984 */ /* 0x000e680008000800 */
[----:B------:R-:W2:Y:S04]  /*0480*/  LDS.128 R16, [R4+0x80] ;  /* 0x0000800004107984 */ /* 0x000ea80000000c00 */
[----:B------:R-:W-:Y:S04]  /*0490*/  LDS R36, [R5+UR6+0x40] ;  /* 0x0000400605247984 */ /* 0x000fe80008000800 */
[----:B------:R-:W3:Y:S04]  /*04a0*/  LDS.128 R12, [R4+0x10] ;  /* 0x00001000040c7984 */ /* 0x000ee80000000c00 */
[----:B------:R-:W4:Y:S04]  /*04b0*/  LDS R7, [R5+UR6+0x60] ;  /* 0x0000600605077984 */ /* 0x000f280008000800 */
[----:B------:R-:W5:Y:S01]  /*04c0*/  LDS.128 R20, [R4+0x90] ;  /* 0x0000900004147984 */ /* 0x000f620000000c00 */
[----:B0-----:R-:W-:-:S02]  /*04d0*/  IDP.4A.S8.S8 R27, R32, R8, RZ ;  /* 0x00000008201b7226 */ /* 0x001fc400000006ff */
[-C--:B------:R-:W-:Y:S02]  /*04e0*/  IDP.4A.S8.S8 R28, R32, R11.reuse, RZ ;  /* 0x0000000b201c7226 */ /* 0x080fe400000006ff */
[C---:B-1----:R-:W-:Y:S02]  /*04f0*/  IDP.4A.S8.S8 R29, R34.reuse, R8, RZ ;  /* 0x00000008221d7226 */ /* 0x042fe400000006ff */
[----:B------:R-:W-:Y:S02]  /*0500*/  IDP.4A.S8.S8 R30, R34, R11, RZ ;  /* 0x0000000b221e7226 */ /* 0x000fe400000006ff */
[C---:B--2---:R-:W-:Y:S02]  /*0510*/  IDP.4A.S8.S8 R11, R32.reuse, R16, RZ ;  /* 0x00000010200b7226 */ /* 0x044fe400000006ff */
[-C--:B------:R-:W-:Y:S02]  /*0520*/  IDP.4A.S8.S8 R31, R32, R10.reuse, RZ ;  /* 0x0000000a201f7226 */ /* 0x080fe400000006ff */
[----:B------:R-:W-:-:S02]  /*0530*/  IDP.4A.S8.S8 R33, R34, R10, RZ ;  /* 0x0000000a22217226 */ /* 0x000fc400000006ff */
[----:B------:R-:W-:Y:S02]  /*0540*/  IDP.4A.S8.S8 R16, R34, R16, RZ ;  /* 0x0000001022107226 */ /* 0x000fe400000006ff */
[-C--:B------:R-:W-:Y:S02]  /*0550*/  IDP.4A.S8.S8 R6, R32, R9.reuse, RZ ;  /* 0x0000000920067226 */ /* 0x080fe400000006ff */
[----:B------:R-:W-:Y:S02]  /*0560*/  IDP.4A.S8.S8 R26, R34, R9, RZ ;  /* 0x00000009221a7226 */ /* 0x000fe400000006ff */
[-C--:B------:R-:W-:Y:S02]  /*0570*/  IDP.4A.S8.S8 R8, R32, R17.reuse, RZ ;  /* 0x0000001120087226 */ /* 0x080fe400000006ff */
[----:B------:R-:W-:Y:S02]  /*0580*/  IDP.4A.S8.S8 R10, R34, R17, RZ ;  /* 0x00000011220a7226 */ /* 0x000fe400000006ff */
[-C--:B---3--:R-:W-:Y:S01]  /*0590*/  IDP.4A.S8.S8 R27, R36, R12.reuse, R27 ;  /* 0x0000000c241b7226 */ /* 0x088fe2000000061b */
[----:B------:R-:W-:Y:S01]  /*05a0*/  LDS R17, [R5+UR6+0xa0] ;  /* 0x0000a00605117984 */ /* 0x000fe20008000800 */
[----:B----4-:R-:W-:-:S02]  /*05b0*/  IDP.4A.S8.S8 R29, R7, R12, R29 ;  /* 0x0000000c071d7226 */ /* 0x010fc4000000061d */
[-C--:B------:R-:W-:Y:S02]  /*05c0*/  IDP.4A.S8.S8 R9, R32, R18.reuse, RZ ;  /* 0x0000001220097226 */ /* 0x080fe400000006ff */
[----:B------:R-:W-:Y:S02]  /*05d0*/  IDP.4A.S8.S8 R35, R34, R18, RZ ;  /* 0x0000001222237226 */ /* 0x000fe400000006ff */
[-C--:B------:R-:W-:Y:S02]  /*05e0*/  IDP.4A.S8.S8 R18, R32, R19.reuse, RZ ;  /* 0x0000001320127226 */ /* 0x080fe400000006ff */
[----:B------:R-:W-:Y:S02]  /*05f0*/  IDP.4A.S8.S8 R12, R34, R19, RZ ;  /* 0x00000013220c7226 */ /* 0x000fe400000006ff */
[-C--:B-----5:R-:W-:Y:S02]  /*0600*/  IDP.4A.S8.S8 R19, R36, R20.reuse, R11 ;  /* 0x0000001424137226 */ /* 0x0a0fe4000000060b */
[----:B------:R-:W-:-:S02]  /*0610*/  IDP.4A.S8.S8 R32, R7, R20, R16 ;  /* 0x0000001407207226 */ /* 0x000fc40000000610 */
[CC--:B------:R-:W-:Y:S01]  /*0620*/  IDP.4A.S8.S8 R20, R36.reuse, R21.reuse, R8 ;  /* 0x0000001524147226 */ /* 0x0c0fe20000000608 */
[----:B------:R-:W-:Y:S01]  /*0630*/  LDS R16, [R5+UR6+0x80] ;  /* 0x0000800605107984 */ /* 0x000fe20008000800 */
[C---:B------:R-:W-:Y:S02]  /*0640*/  IDP.4A.S8.S8 R34, R7.reuse, R21, R10 ;  /* 0x0000001507227226 */ /* 0x040fe4000000060a */
[-C--:B------:R-:W-:Y:S02]  /*0650*/  IDP.4A.S8.S8 R21, R36, R22.reuse, R9 ;  /* 0x0000001624157226 */ /* 0x080fe40000000609 */
[C---:B------:R-:W-:Y:S01]  /*0660*/  IDP.4A.S8.S8 R35, R7.reuse, R22, R35 ;  /* 0x0000001607237226 */ /* 0x040fe20000000623 */
[----:B------:R-:W0:Y:S01]  /*0670*/  LDS.128 R8, [R4+0x20] ;  /* 0x0000200004087984 */ /* 0x000e220000000c00 */
[C---:B------:R-:W-:Y:S02]  /*0680*/  IDP.4A.S8.S8 R26, R7.reuse, R13, R26 ;  /* 0x0000000d071a7226 */ /* 0x040fe4000000061a */
[----:B------:R-:W-:-:S02]  /*0690*/  IDP.4A.S8.S8 R33, R7, R14, R33 ;  /* 0x0000000e07217226 */ /* 0x000fc40000000621 */
[C---:B------:R-:W-:Y:S02]  /*06a0*/  IDP.4A.S8.S8 R30, R7.reuse, R15, R30 ;  /* 0x0000000f071e7226 */ /* 0x040fe4000000061e */
[----:B------:R-:W-:Y:S02]  /*06b0*/  IDP.4A.S8.S8 R22, R7, R23, R12 ;  /* 0x0000001707167226 */ /* 0x000fe4000000060c */
[----:B------:R1:W2:Y:S01]  /*06c0*/  LDG.E.CONSTANT R7, desc[UR10][R38.64+0x18800] ;  /* 0x0188000a26077981 */ /* 0x0002a2000c1e9900 */
[C---:B------:R-:W-:Y:S02]  /*06d0*/  IDP.4A.S8.S8 R6, R36.reuse, R13, R6 ;  /* 0x0000000d24067226 */ /* 0x040fe40000000606 */
[C---:B------:R-:W-:Y:S02]  /*06e0*/  IDP.4A.S8.S8 R31, R36.reuse, R14, R31 ;  /* 0x0000000e241f7226 */ /* 0x040fe4000000061f */
[C---:B------:R-:W-:Y:S02]  /*06f0*/  IDP.4A.S8.S8 R28, R36.reuse, R15, R28 ;  /* 0x0000000f241c7226 */ /* 0x040fe4000000061c */
[----:B------:R-:W3:Y:S01]  /*0700*/  LDS.128 R12, [R4+0xa0] ;  /* 0x0000a000040c7984 */ /* 0x000ee20000000c00 */
[----:B------:R-:W-:-:S02]  /*0710*/  IDP.4A.S8.S8 R18, R36, R23, R18 ;  /* 0x0000001724127226 */ /* 0x000fc40000000612 */
[CC--:B0-----:R-:W-:Y:S02]  /*0720*/  IDP.4A.S8.S8 R27, R16.reuse, R8.reuse, R27 ;  /* 0x00000008101b7226 */ /* 0x0c1fe4000000061b */
[C---:B------:R-:W-:Y:S02]  /*0730*/  IDP.4A.S8.S8 R29, R17.reuse, R8, R29 ;  /* 0x00000008111d7226 */ /* 0x040fe4000000061d */
[CC--:B------:R-:W-:Y:S02]  /*0740*/  IDP.4A.S8.S8 R6, R16.reuse, R9.reuse, R6 ;  /* 0x0000000910067226 */ /* 0x0c0fe40000000606 */
[C---:B------:R-:W-:Y:S02]  /*0750*/  IDP.4A.S8.S8 R26, R17.reuse, R9, R26 ;  /* 0x00000009111a7226 */ /* 0x040fe4000000061a */
[-C--:B------:R-:W-:Y:S02]  /*0760*/  IDP.4A.S8.S8 R31, R16, R10.reuse, R31 ;  /* 0x0000000a101f7226 */ /* 0x080fe4000000061f */
[----:B------:R-:W-:-:S02]  /*0770*/  IDP.4A.S8.S8 R33, R17, R10, R33 ;  /* 0x0000000a11217226 */ /* 0x000fc40000000621 */
[CC--:B------:R-:W-:Y:S02]  /*0780*/  IDP.4A.S8.S8 R28, R16.reuse, R11.reuse, R28 ;  /* 0x0000000b101c7226 */ /* 0x0c0fe4000000061c */
[C---:B------:R-:W-:Y:S02]  /*0790*/  IDP.4A.S8.S8 R30, R17.reuse, R11, R30 ;  /* 0x0000000b111e7226 */ /* 0x040fe4000000061e */
[CC--:B---3--:R-:W-:Y:S01]  /*07a0*/  IDP.4A.S8.S8 R19, R16.reuse, R12.reuse, R19 ;  /* 0x0000000c10137226 */ /* 0x0c8fe20000000613 */
[----:B------:R-:W-:Y:S01]  /*07b0*/  LDS.128 R8, [R4+0x30] ;  /* 0x0000300004087984 */ /* 0x000fe20000000c00 */
[C---:B------:R-:W-:Y:S02]  /*07c0*/  IDP.4A.S8.S8 R23, R17.reuse, R12, R32 ;  /* 0x0000000c11177226 */ /* 0x040fe40000000620 */
[-C--:B------:R-:W-:Y:S01]  /*07d0*/  IDP.4A.S8.S8 R20, R16, R13.reuse, R20 ;  /* 0x0000000d10147226 */ /* 0x080fe20000000614 */
[----:B------:R-:W0:Y:S01]  /*07e0*/  LDS R32, [R5+UR6+0xe0] ;  /* 0x0000e00605207984 */ /* 0x000e220008000800 */
[----:B------:R-:W-:-:S02]  /*07f0*/  IDP.4A.S8.S8 R34, R17, R13, R34 ;  /* 0x0000000d11227226 */ /* 0x000fc40000000622 */
[CC--:B------:R-:W-:Y:S02]  /*0800*/  IDP.4A.S8.S8 R36, R16.reuse, R14.reuse, R21 ;  /* 0x0000000e10247226 */ /* 0x0c0fe40000000615 */
[C---:B------:R-:W-:Y:S01]  /*0810*/  IDP.4A.S8.S8 R35, R17.reuse, R14, R35 ;  /* 0x0000000e11237226 */ /* 0x040fe20000000623 */
[----:B------:R-:W3:Y:S01]  /*0820*/  LDS R21, [R5+UR6+0xc0] ;  /* 0x0000c00605157984 */ /* 0x000ee20008000800 */
[-C--:B------:R-:W-:Y:S02]  /*0830*/  IDP.4A.S8.S8 R18, R16, R15.reuse, R18 ;  /* 0x0000000f10127226 */ /* 0x080fe40000000612 */
[----:B------:R-:W-:Y:S01]  /*0840*/  IDP.4A.S8.S8 R22, R17, R15, R22 ;  /* 0x0000000f11167226 */ /* 0x000fe20000000616 */
[----:B------:R-:W-:Y:S04]  /*0850*/  LDS R16, [R5+UR6+0x120] ;  /* 0x0001200605107984 */ /* 0x000fe80008000800 */
[----:B------:R-:W4:Y:S04]  /*0860*/  LDS.128 R12, [R4+0xb0] ;  /* 0x0000b000040c7984 */ /* 0x000f280000000c00 */
[----:B------:R-:W-:Y:S01]  /*0870*/  LDS R17, [R5+UR6+0x100] ;  /* 0x0001000605117984 */ /* 0x000fe20008000800 */
[----:B0-----:R-:W-:-:S02]  /*0880*/  IDP.4A.S8.S8 R29, R32, R8, R29 ;  /* 0x00000008201d7226 */ /* 0x001fc4000000061d */
[CC--:B------:R-:W-:Y:S02]  /*0890*/  IDP.4A.S8.S8 R26, R32.reuse, R9.reuse, R26 ;  /* 0x00000009201a7226 */ /* 0x0c0fe4000000061a */
[----:B------:R-:W-:Y:S02]  /*08a0*/  IDP.4A.S8.S8 R33, R32, R10, R33 ;  /* 0x0000000a20217226 */ /* 0x000fe40000000621 */
[C---:B---3--:R-:W-:Y:S02]  /*08b0*/  IDP.4A.S8.S8 R27, R21.reuse, R8, R27 ;  /* 0x00000008151b7226 */ /* 0x048fe4000000061b */
[C---:B------:R-:W-:Y:S02]  /*08c0*/  IDP.4A.S8.S8 R6, R21.reuse, R9, R6 ;  /* 0x0000000915067226 */ /* 0x040fe40000000606 */
[C---:B------:R-:W-:Y:S02]  /*08d0*/  IDP.4A.S8.S8 R31, R21.reuse, R10, R31 ;  /* 0x0000000a151f7226 */ /* 0x040fe4000000061f */
[----:B------:R-:W-:-:S02]  /*08e0*/  IDP.4A.S8.S8 R28, R21, R11, R28 ;  /* 0x0000000b151c7226 */ /* 0x000fc4000000061c */
[C---:B------:R-:W-:Y:S02]  /*08f0*/  IDP.4A.S8.S8 R30, R32.reuse, R11, R30 ;  /* 0x0000000b201e7226 */ /* 0x040fe4000000061e */
[CC--:B----4-:R-:W-:Y:S01]  /*0900*/  IDP.4A.S8.S8 R19, R21.reuse, R12.reuse, R19 ;  /* 0x0000000c15137226 */ /* 0x0d0fe20000000613 */
[----:B------:R-:W0:Y:S01]  /*0910*/  LDS.128 R8, [R4+0x40] ;  /* 0x0000400004087984 */ /* 0x000e220000000c00 */
        /* <DEDUP_REMOVED lines=8> */
[----:B------:R-:W3:Y:S04]  /*09a0*/  LDS.128 R12, [R4+0xc0] ;  /* 0x0000c000040c7984 */ /* 0x000ee80000000c00 */
[----:B------:R-:W-:Y:S01]  /*09b0*/  LDS R32, [R5+UR6+0x160] ;  /* 0x0001600605207984 */ /* 0x000fe20008000800 */
        /* <DEDUP_REMOVED lines=9> */
[CC--:B---3--:R-:W-:Y:S02]  /*0a50*/  IDP.4A.S8.S8 R19, R17.reuse, R12.reuse, R19 ;  /* 0x0000000c11137226 */ /* 0x0c8fe40000000613 */
[C---:B------:R-:W-:Y:S02]  /*0a60*/  IDP.4A.S8.S8 R23, R16.reuse, R12, R23 ;  /* 0x0000000c10177226 */ /* 0x040fe40000000617 */
[CC--:B------:R-:W-:Y:S02]  /*0a70*/  IDP.4A.S8.S8 R20, R17.reuse, R13.reuse, R20 ;  /* 0x0000000d11147226 */ /* 0x0c0fe40000000614 */
[----:B------:R-:W-:Y:S02]  /*0a80*/  IDP.4A.S8.S8 R34, R16, R13, R34 ;  /* 0x0000000d10227226 */ /* 0x000fe40000000622 */
[----:B------:R-:W-:-:S02]  /*0a90*/  IDP.4A.S8.S8 R36, R17, R14, R36 ;  /* 0x0000000e11247226 */ /* 0x000fc40000000624 */
[C---:B------:R-:W-:Y:S02]  /*0aa0*/  IDP.4A.S8.S8 R35, R16.reuse, R14, R35 ;  /* 0x0000000e10237226 */ /* 0x040fe40000000623 */
[-C--:B------:R-:W-:Y:S02]  /*0ab0*/  IDP.4A.S8.S8 R18, R17, R15.reuse, R18 ;  /* 0x0000000f11127226 */ /* 0x080fe40000000612 */
[----:B------:R-:W-:Y:S02]  /*0ac0*/  IDP.4A.S8.S8 R22, R16, R15, R22 ;  /* 0x0000000f10167226 */ /* 0x000fe40000000616 */
        /* <DEDUP_REMOVED lines=14> */
[C---:B------:R-:W-:Y:S02]  /*0bb0*/  IDP.4A.S8.S8 R37, R32.reuse, R13, R34 ;  /* 0x0000000d20257226 */ /* 0x040fe40000000622 */
[-C--:B------:R-:W-:Y:S01]  /*0bc0*/  IDP.4A.S8.S8 R17, R21, R14.reuse, R36 ;  /* 0x0000000e15117226 */ /* 0x080fe20000000624 */
[----:B------:R-:W3:Y:S01]  /*0bd0*/  LDS R34, [R5+UR6+0x180] ;  /* 0x0001800605227984 */ /* 0x000ee20008000800 */
[----:B------:R-:W-:-:S02]  /*0be0*/  IDP.4A.S8.S8 R35, R32, R14, R35 ;  /* 0x0000000e20237226 */ /* 0x000fc40000000623 */
[-C--:B------:R-:W-:Y:S02]  /*0bf0*/  IDP.4A.S8.S8 R18, R21, R15.reuse, R18 ;  /* 0x0000000f15127226 */ /* 0x080fe40000000612 */
[----:B------:R-:W-:Y:S02]  /*0c00*/  IDP.4A.S8.S8 R22, R32, R15, R22 ;  /* 0x0000000f20167226 */ /* 0x000fe40000000616 */
[----:B------:R-:W4:Y:S01]  /*0c10*/  LDS.128 R12, [R4+0xe0] ;  /* 0x0000e000040c7984 */ /* 0x000f220000000c00 */
[C---:B0-----:R-:W-:Y:S02]  /*0c20*/  IDP.4A.S8.S8 R29, R16.reuse, R8, R29 ;  /* 0x00000008101d7226 */ /* 0x041fe4000000061d */
[C---:B------:R-:W-:Y:S02]  /*0c30*/  IDP.4A.S8.S8 R32, R16.reuse, R9, R26 ;  /* 0x0000000910207226 */ /* 0x040fe4000000061a */
[C---:B------:R-:W-:Y:S01]  /*0c40*/  IDP.4A.S8.S8 R33, R16.reuse, R10, R33 ;  /* 0x0000000a10217226 */ /* 0x040fe20000000621 */
[----:B------:R-:W-:Y:S01]  /*0c50*/  LDS R26, [R5+UR6+0x1c0] ;  /* 0x0001c006051a7984 */ /* 0x000fe20008000800 */
[----:B------:R-:W-:-:S02]  /*0c60*/  IDP.4A.S8.S8 R30, R16, R11, R30 ;  /* 0x0000000b101e7226 */ /* 0x000fc4000000061e */
[C---:B---3--:R-:W-:Y:S02]  /*0c70*/  IDP.4A.S8.S8 R27, R34.reuse, R8, R27 ;  /* 0x00000008221b7226 */ /* 0x048fe4000000061b */
[C---:B------:R-:W-:Y:S02]  /*0c80*/  IDP.4A.S8.S8 R6, R34.reuse, R9, R6 ;  /* 0x0000000922067226 */ /* 0x040fe40000000606 */
[C---:B------:R-:W-:Y:S02]  /*0c90*/  IDP.4A.S8.S8 R31, R34.reuse, R10, R31 ;  /* 0x0000000a221f7226 */ /* 0x040fe4000000061f */
[C---:B------:R-:W-:Y:S02]  /*0ca0*/  IDP.4A.S8.S8 R28, R34.reuse, R11, R28 ;  /* 0x0000000b221c7226 */ /* 0x040fe4000000061c */
[C---:B----4-:R-:W-:Y:S01]  /*0cb0*/  IDP.4A.S8.S8 R36, R34.reuse, R13, R20 ;  /* 0x0000000d22247226 */ /* 0x050fe20000000614 */
[----:B------:R-:W0:Y:S04]  /*0cc0*/  LDS.128 R8, [R4+0x70] ;  /* 0x0000700004087984 */ /* 0x000e280000000c00 */
[----:B------:R-:W3:Y:S01]  /*0cd0*/  LDS R20, [R5+UR6+0x1e0] ;  /* 0x0001e00605147984 */ /* 0x000ee20008000800 */
[----:B------:R-:W-:-:S02]  /*0ce0*/  IDP.4A.S8.S8 R21, R34, R12, R19 ;  /* 0x0000000c22157226 */ /* 0x000fc40000000613 */
[----:B-1----:R-:W-:Y:S01]  /*0cf0*/  IDP.4A.S8.S8 R38, R34, R14, R17 ;  /* 0x0000000e22267226 */ /* 0x002fe20000000611 */
[----:B------:R-:W4:Y:S01]  /*0d00*/  LDG.E.CONSTANT R19, desc[UR10][R24.64+0x880] ;  /* 0x0008800a18137981 */ /* 0x000f22000c1e9900 */
[C---:B------:R-:W-:Y:S02]  /*0d10*/  IDP.4A.S8.S8 R23, R16.reuse, R12, R23 ;  /* 0x0000000c10177226 */ /* 0x040fe40000000617 */
[C---:B------:R-:W-:Y:S01]  /*0d20*/  IDP.4A.S8.S8 R37, R16.reuse, R13, R37 ;  /* 0x0000000d10257226 */ /* 0x040fe20000000625 */
[----:B------:R-:W5:Y:S01]  /*0d30*/  LDG.E.CONSTANT R17, desc[UR10][R24.64+0x480] ;  /* 0x0004800a18117981 */ /* 0x000f62000c1e9900 */
[----:B------:R-:W-:Y:S02]  /*0d40*/  IDP.4A.S8.S8 R35, R16, R14, R35 ;  /* 0x0000000e10237226 */ /* 0x000fe40000000623 */
[-C--:B------:R-:W-:Y:S02]  /*0d50*/  IDP.4A.S8.S8 R34, R34, R15.reuse, R18 ;  /* 0x0000000f22227226 */ /* 0x080fe40000000612 */
[----:B------:R-:W-:-:S02]  /*0d60*/  IDP.4A.S8.S8 R22, R16, R15, R22 ;  /* 0x0000000f10167226 */ /* 0x000fc40000000616 */
[----:B------:R-:W1:Y:S01]  /*0d70*/  LDS.128 R12, [R4+0xf0] ;  /* 0x0000f000040c7984 */ /* 0x000e620000000c00 */
[----:B------:R-:W-:Y:S01]  /*0d80*/  BAR.SYNC.DEFER_BLOCKING 0x0 ;  /* 0x0000000000007b1d */ /* 0x000fe20000010000 */
[CC--:B0-----:R-:W-:Y:S02]  /*0d90*/  IDP.4A.S8.S8 R27, R26.reuse, R8.reuse, R27 ;  /* 0x000000081a1b7226 */ /* 0x0c1fe4000000061b */
[-C--:B------:R-:W-:Y:S02]  /*0da0*/  IDP.4A.S8.S8 R39, R26, R9.reuse, R6 ;  /* 0x000000091a277226 */ /* 0x080fe40000000606 */
[C---:B---3--:R-:W-:Y:S02]  /*0db0*/  IDP.4A.S8.S8 R29, R20.reuse, R8, R29 ;  /* 0x00000008141d7226 */ /* 0x048fe4000000061d */
[----:B------:R-:W-:Y:S01]  /*0dc0*/  IDP.4A.S8.S8 R40, R20, R9, R32 ;  /* 0x0000000914287226 */ /* 0x000fe20000000620 */
[----:B--2---:R0:W-:Y:S04]  /*0dd0*/  STS [R0+UR6], R7 ;  /* 0x0000000700007988 */ /* 0x0041e80008000806 */
[----:B------:R-:W2:Y:S04]  /*0de0*/  LDG.E.CONSTANT R9, desc[UR10][R24.64+0x80] ;  /* 0x0000800a18097981 */ /* 0x000ea8000c1e9900 */
[----:B------:R-:W3:Y:S04]  /*0df0*/  LDG.E.CONSTANT R8, desc[UR10][R24.64+0x1c80] ;  /* 0x001c800a18087981 */ /* 0x000ee8000c1e9900 */
[----:B0-----:R-:W3:Y:S04]  /*0e00*/  LDG.E.CONSTANT R7, desc[UR10][R24.64+0x1880] ;  /* 0x0018800a18077981 */ /* 0x001ee8000c1e9900 */
[----:B------:R-:W-:Y:S04]  /*0e10*/  STS [R0+UR7+0x600], R41 ;  /* 0x0006002900007988 */ /* 0x000fe80008000807 */
[----:B------:R-:W-:Y:S04]  /*0e20*/  STS [R0+UR7+0x800], R43 ;  /* 0x0008002b00007988 */ /* 0x000fe80008000807 */
[----:B------:R-:W-:Y:S01]  /*0e30*/  STS [R0+UR7+0xa00], R45 ;  /* 0x000a002d00007988 */ /* 0x000fe20008000807 */
[----:B------:R-:W-:-:S02]  /*0e40*/  IDP.4A.S8.S8 R31, R26, R10, R31 ;  /* 0x0000000a1a1f7226 */ /* 0x000fc4000000061f */
[----:B------:R-:W-:Y:S02]  /*0e50*/  IDP.4A.S8.S8 R33, R20, R10, R33 ;  /* 0x0000000a14217226 */ /* 0x000fe40000000621 */
[-C--:B------:R-:W-:Y:S02]  /*0e60*/  IDP.4A.S8.S8 R28, R26, R11.reuse, R28 ;  /* 0x0000000b1a1c7226 */ /* 0x080fe4000000061c */
[----:B------:R-:W-:Y:S02]  /*0e70*/  IDP.4A.S8.S8 R30, R20, R11, R30 ;  /* 0x0000000b141e7226 */ /* 0x000fe4000000061e */
[-C--:B-1----:R-:W-:Y:S02]  /*0e80*/  IDP.4A.S8.S8 R21, R26, R12.reuse, R21 ;  /* 0x0000000c1a157226 */ /* 0x082fe40000000615 */
[----:B------:R-:W-:Y:S02]  /*0e90*/  IDP.4A.S8.S8 R23, R20, R12, R23 ;  /* 0x0000000c14177226 */ /* 0x000fe40000000617 */
[----:B------:R-:W-:-:S02]  /*0ea0*/  IDP.4A.S8.S8 R36, R26, R13, R36 ;  /* 0x0000000d1a247226 */ /* 0x000fc40000000624 */
[C---:B------:R-:W-:Y:S02]  /*0eb0*/  IDP.4A.S8.S8 R37, R20.reuse, R13, R37 ;  /* 0x0000000d14257226 */ /* 0x040fe40000000625 */
[-C--:B------:R-:W-:Y:S02]  /*0ec0*/  IDP.4A.S8.S8 R35, R20, R14.reuse, R35 ;  /* 0x0000000e14237226 */ /* 0x080fe40000000623 */
[-C--:B------:R-:W-:Y:S02]  /*0ed0*/  IDP.4A.S8.S8 R34, R26, R15.reuse, R34 ;  /* 0x0000000f1a227226 */ /* 0x080fe40000000622 */
[----:B------:R-:W-:Y:S01]  /*0ee0*/  IDP.4A.S8.S8 R22, R20, R15, R22 ;  /* 0x0000000f14167226 */ /* 0x000fe20000000616 */
[----:B----4-:R-:W-:Y:S04]  /*0ef0*/  STS [R0+UR7+0x400], R19 ;  /* 0x0004001300007988 */ /* 0x010fe80008000807 */
[----:B-----5:R-:W-:Y:S04]  /*0f00*/  STS [R0+UR7+0x200], R17 ;  /* 0x0002001100007988 */ /* 0x020fe80008000807 */
[----:B--2---:R-:W-:Y:S04]  /*0f10*/  STS [R0+UR7], R9 ;  /* 0x0000000900007988 */ /* 0x004fe80008000807 */
[----:B---3--:R-:W-:Y:S04]  /*0f20*/  STS [R0+UR7+0xe00], R8 ;  /* 0x000e000800007988 */ /* 0x008fe80008000807 */
[----:B------:R0:W-:Y:S01]  /*0f30*/  STS [R0+UR7+0xc00], R7 ;  /* 0x000c000700007988 */ /* 0x0001e20008000807 */
[----:B------:R-:W-:Y:S01]  /*0f40*/  BAR.SYNC.DEFER_BLOCKING 0x0 ;  /* 0x0000000000007b1d */ /* 0x000fe20000010000 */
[----:B0-----:R-:W-:-:S05]  /*0f50*/  IDP.4A.S8.S8 R7, R26, R14, R38 ;  /* 0x0000000e1a077226 */ /* 0x001fca0000000626 */
[----:B------:R-:W-:Y:S04]  /*0f60*/  LDS R32, [R5+UR6] ;  /* 0x0000000605207984 */ /* 0x000fe80008000800 */
[----:B------:R-:W-:Y:S04]  /*0f70*/  LDS R6, [R5+UR6+0x20] ;  /* 0x0000200605067984 */ /* 0x000fe80008000800 */
[----:B------:R-:W0:Y:S04]  /*0f80*/  LDS.128 R16, [R4] ;  /* 0x0000000004107984 */ /* 0x000e280000000c00 */
[----:B------:R-:W1:Y:S04]  /*0f90*/  LDS.128 R8, [R4+0x80] ;  /* 0x0000800004087984 */ /* 0x000e680000000c00 */
[----:B------:R-:W-:Y:S04]  /*0fa0*/  LDS R20, [R5+UR6+0x40] ;  /* 0x0000400605147984 */ /* 0x000fe80008000800 */
[----:B------:R-:W-:Y:S04]  /*0fb0*/  LDS R0, [R5+UR6+0x60] ;  /* 0x0000600605007984 */ /* 0x000fe80008000800 */
[----:B------:R-:W2:Y:S04]  /*0fc0*/  LDS.128 R12, [R4+0x10] ;  /* 0x00001000040c7984 */ /* 0x000ea80000000c00 */
[----:B------:R-:W-:Y:S01]  /*0fd0*/  LDS R24, [R5+UR6+0x80] ;  /* 0x0000800605187984 */ /* 0x000fe20008000800 */
        /* <DEDUP_REMOVED lines=17> */
[-C--:B--2---:R-:W-:Y:S01]  /*10f0*/  IDP.4A.S8.S8 R27, R20, R12.reuse, R27 ;  /* 0x0000000c141b7226 */ /* 0x084fe2000000061b */
[----:B------:R-:W-:Y:S01]  /*1100*/  LDS R6, [R5+UR6+0xa0] ;  /* 0x0000a00605067984 */ /* 0x000fe20008000800 */
[----:B------:R-:W-:Y:S02]  /*1110*/  IDP.4A.S8.S8 R29, R0, R12, R29 ;  /* 0x0000000c001d7226 */ /* 0x000fe4000000061d */
[-C--:B------:R-:W-:Y:S01]  /*1120*/  IDP.4A.S8.S8 R39, R20, R13.reuse, R39 ;  /* 0x0000000d14277226 */ /* 0x080fe20000000627 */
[----:B------:R-:W1:Y:S01]  /*1130*/  LDS.128 R8, [R4+0x20] ;  /* 0x0000200004087984 */ /* 0x000e620000000c00 */
[----:B------:R-:W-:-:S02]  /*1140*/  IDP.4A.S8.S8 R40, R0, R13, R40 ;  /* 0x0000000d00287226 */ /* 0x000fc40000000628 */
[-C--:B------:R-:W-:Y:S02]  /*1150*/  IDP.4A.S8.S8 R31, R20, R14.reuse, R31 ;  /* 0x0000000e141f7226 */ /* 0x080fe4000000061f */
[----:B------:R-:W-:Y:S02]  /*1160*/  IDP.4A.S8.S8 R33, R0, R14, R33 ;  /* 0x0000000e00217226 */ /* 0x000fe40000000621 */
[-C--:B------:R-:W-:Y:S02]  /*1170*/  IDP.4A.S8.S8 R28, R20, R15.reuse, R28 ;  /* 0x0000000f141c7226 */ /* 0x080fe4000000061c */
[----:B------:R-:W-:Y:S02]  /*1180*/  IDP.4A.S8.S8 R30, R0, R15, R30 ;  /* 0x0000000f001e7226 */ /* 0x000fe4000000061e */
[----:B------:R-:W2:Y:S01]  /*1190*/  LDS.128 R12, [R4+0xa0] ;  /* 0x0000a000040c7984 */ /* 0x000ea20000000c00 */
[-C--:B0-----:R-:W-:Y:S02]  /*11a0*/  IDP.4A.S8.S8 R21, R20, R16.reuse, R21 ;  /* 0x0000001014157226 */ /* 0x081fe40000000615 */
[----:B------:R-:W-:-:S02]  /*11b0*/  IDP.4A.S8.S8 R23, R0, R16, R23 ;  /* 0x0000001000177226 */ /* 0x000fc40000000617 */
[-C--:B------:R-:W-:Y:S02]  /*11c0*/  IDP.4A.S8.S8 R36, R20, R17.reuse, R36 ;  /* 0x0000001114247226 */ /* 0x080fe40000000624 */
[----:B------:R-:W-:Y:S02]  /*11d0*/  IDP.4A.S8.S8 R37, R0, R17, R37 ;  /* 0x0000001100257226 */ /* 0x000fe40000000625 */
[-C--:B------:R-:W-:Y:S02]  /*11e0*/  IDP.4A.S8.S8 R7, R20, R18.reuse, R7 ;  /* 0x0000001214077226 */ /* 0x080fe40000000607 */
[----:B------:R-:W-:Y:S02]  /*11f0*/  IDP.4A.S8.S8 R35, R0, R18, R35 ;  /* 0x0000001200237226 */ /* 0x000fe40000000623 */
[-C--:B------:R-:W-:Y:S02]  /*1200*/  IDP.4A.S8.S8 R34, R20, R19.reuse, R34 ;  /* 0x0000001314227226 */ /* 0x080fe40000000622 */
[----:B------:R-:W-:Y:S01]  /*1210*/  IDP.4A.S8.S8 R22, R0, R19, R22 ;  /* 0x0000001300167226 */ /* 0x000fe20000000616 */
[----:B------:R-:W-:Y:S04]  /*1220*/  LDS R20, [R5+UR6+0xc0] ;  /* 0x0000c00605147984 */ /* 0x000fe80008000800 */
[----:B------:R-:W-:Y:S04]  /*1230*/  LDS R0, [R5+UR6+0xe0] ;  /* 0x0000e00605007984 */ /* 0x000fe80008000800 */
[----:B------:R-:W0:Y:S01]  /*1240*/  LDS.128 R16, [R4+0x30] ;  /* 0x0000300004107984 */ /* 0x000e220000000c00 */
[----:B-1----:R-:W-:-:S02]  /*1250*/  IDP.4A.S8.S8 R27, R24, R8, R27 ;  /* 0x00000008181b7226 */ /* 0x002fc4000000061b */
[----:B------:R-:W-:Y:S02]  /*1260*/  IDP.4A.S8.S8 R29, R6, R8, R29 ;  /* 0x00000008061d7226 */ /* 0x000fe4000000061d */
[-C--:B------:R-:W-:Y:S02]  /*1270*/  IDP.4A.S8.S8 R39, R24, R9.reuse, R39 ;  /* 0x0000000918277226 */ /* 0x080fe40000000627 */
[----:B------:R-:W-:Y:S02]  /*1280*/  IDP.4A.S8.S8 R40, R6, R9, R40 ;  /* 0x0000000906287226 */ /* 0x000fe40000000628 */
[-C--:B------:R-:W-:Y:S02]  /*1290*/  IDP.4A.S8.S8 R31, R24, R10.reuse, R31 ;  /* 0x0000000a181f7226 */ /* 0x080fe4000000061f */
[----:B------:R-:W-:Y:S02]  /*12a0*/  IDP.4A.S8.S8 R33, R6, R10, R33 ;  /* 0x0000000a06217226 */ /* 0x000fe40000000621 */
[----:B------:R-:W-:-:S02]  /*12b0*/  IDP.4A.S8.S8 R28, R24, R11, R28 ;  /* 0x0000000b181c7226 */ /* 0x000fc4000000061c */
[----:B------:R-:W-:Y:S02]  /*12c0*/  IDP.4A.S8.S8 R30, R6, R11, R30 ;  /* 0x0000000b061e7226 */ /* 0x000fe4000000061e */
[-C--:B--2---:R-:W-:Y:S01]  /*12d0*/  IDP.4A.S8.S8 R21, R24, R12.reuse, R21 ;  /* 0x0000000c18157226 */ /* 0x084fe20000000615 */
[----:B------:R-:W1:Y:S01]  /*12e0*/  LDS.128 R8, [R4+0xb0] ;  /* 0x0000b00004087984 */ /* 0x000e620000000c00 */
        /* <DEDUP_REMOVED lines=8> */
[----:B------:R-:W-:Y:S04]  /*1370*/  LDS R6, [R5+UR6+0x120] ;  /* 0x0001200605067984 */ /* 0x000fe80008000800 */
[----:B------:R-:W2:Y:S01]  /*1380*/  LDS.128 R12, [R4+0x40] ;  /* 0x00004000040c7984 */ /* 0x000ea20000000c00 */
        /* <DEDUP_REMOVED lines=18> */
[----:B------:R-:W-:Y:S01]  /*14b0*/  LDS R0, [R5+UR6+0x160] ;  /* 0x0001600605007984 */ /* 0x000fe20008000800 */
[----:B--2---:R-:W-:-:S03]  /*14c0*/  IDP.4A.S8.S8 R27, R24, R12, R27 ;  /* 0x0000000c181b7226 */ /* 0x004fc6000000061b */
[----:B------:R-:W1:Y:S01]  /*14d0*/  LDS.128 R8, [R4+0x50] ;  /* 0x0000500004087984 */ /* 0x000e620000000c00 */
        /* <DEDUP_REMOVED lines=18> */
[----:B------:R-:W0:Y:S01]  /*1600*/  LDS.128 R16, [R4+0x60] ;  /* 0x0000600004107984 */ /* 0x000e220000000c00 */
[----:B-1----:R-:W-:-:S02]  /*1610*/  IDP.4A.S8.S8 R29, R0, R8, R29 ;  /* 0x00000008001d7226 */ /* 0x002fc4000000061d */
[C---:B------:R-:W-:Y:S02]  /*1620*/  IDP.4A.S8.S8 R40, R0.reuse, R9, R40 ;  /* 0x0000000900287226 */ /* 0x040fe40000000628 */
[C---:B------:R-:W-:Y:S02]  /*1630*/  IDP.4A.S8.S8 R33, R0.reuse, R10, R33 ;  /* 0x0000000a00217226 */ /* 0x040fe40000000621 */
[----:B------:R-:W-:Y:S02]  /*1640*/  IDP.4A.S8.S8 R30, R0, R11, R30 ;  /* 0x0000000b001e7226 */ /* 0x000fe4000000061e */
[C---:B------:R-:W-:Y:S02]  /*1650*/  IDP.4A.S8.S8 R27, R20.reuse, R8, R27 ;  /* 0x00000008141b7226 */ /* 0x040fe4000000061b */
[C---:B------:R-:W-:Y:S02]  /*1660*/  IDP.4A.S8.S8 R6, R20.reuse, R9, R39 ;  /* 0x0000000914067226 */ /* 0x040fe40000000627 */
        /* <DEDUP_REMOVED lines=8> */
[----:B------:R-:W-:Y:S01]  /*16f0*/  LDS R0, [R5+UR6+0x1c0] ;  /* 0x0001c00605007984 */ /* 0x000fe20008000800 */
[----:B------:R-:W-:-:S03]  /*1700*/  IDP.4A.S8.S8 R31, R20, R10, R31 ;  /* 0x0000000a141f7226 */ /* 0x000fc6000000061f */
[----:B------:R-:W1:Y:S01]  /*1710*/  LDS.128 R12, [R4+0x70] ;  /* 0x00007000040c7984 */ /* 0x000e620000000c00 */
[----:B------:R-:W-:-:S03]  /*1720*/  IDP.4A.S8.S8 R28, R20, R11, R28 ;  /* 0x0000000b141c7226 */ /* 0x000fc6000000061c */
[----:B------:R-:W2:Y:S01]  /*1730*/  LDS.128 R8, [R4+0xe0] ;  /* 0x0000e00004087984 */ /* 0x000ea20000000c00 */
[-C--:B0-----:R-:W-:Y:S02]  /*1740*/  IDP.4A.S8.S8 R6, R24, R17.reuse, R6 ;  /* 0x0000001118067226 */ /* 0x081fe40000000606 */
[----:B------:R-:W-:Y:S02]  /*1750*/  IDP.4A.S8.S8 R40, R22, R17, R40 ;  /* 0x0000001116287226 */ /* 0x000fe40000000628 */
[----:B------:R-:W0:Y:S01]  /*1760*/  S2R R17, SR_TID.Y ;  /* 0x0000000000117919 */ /* 0x000e220000002200 */
[C---:B------:R-:W-:Y:S02]  /*1770*/  IDP.4A.S8.S8 R27, R24.reuse, R16, R27 ;  /* 0x00000010181b7226 */ /* 0x040fe4000000061b */
[-C--:B------:R-:W-:Y:S02]  /*1780*/  IDP.4A.S8.S8 R28, R24, R19.reuse, R28 ;  /* 0x00000013181c7226 */ /* 0x080fe4000000061c */
[----:B------:R-:W-:-:S02]  /*1790*/  IDP.4A.S8.S8 R30, R22, R19, R30 ;  /* 0x00000013161e7226 */ /* 0x000fc4000000061e */
[-C--:B------:R-:W-:Y:S02]  /*17a0*/  IDP.4A.S8.S8 R31, R24, R18.reuse, R31 ;  /* 0x00000012181f7226 */ /* 0x080fe4000000061f */
[C---:B------:R-:W-:Y:S02]  /*17b0*/  IDP.4A.S8.S8 R33, R22.reuse, R18, R33 ;  /* 0x0000001216217226 */ /* 0x040fe40000000621 */
[----:B------:R3:W4:Y:S01]  /*17c0*/  LDS R18, [R5+UR6+0x1e0] ;  /* 0x0001e00605127984 */ /* 0x0007220008000800 */
[----:B------:R-:W-:Y:S02]  /*17d0*/  IDP.4A.S8.S8 R29, R22, R16, R29 ;  /* 0x00000010161d7226 */ /* 0x000fe4000000061d */
[----:B-1----:R-:W-:Y:S02]  /*17e0*/  IDP.4A.S8.S8 R27, R0, R12, R27 ;  /* 0x0000000c001b7226 */ /* 0x002fe4000000061b */
[-C--:B--2---:R-:W-:Y:S02]  /*17f0*/  IDP.4A.S8.S8 R19, R24, R10.reuse, R7 ;  /* 0x0000000a18137226 */ /* 0x084fe40000000607 */
[----:B------:R-:W-:Y:S01]  /*1800*/  IDP.4A.S8.S8 R35, R22, R10, R35 ;  /* 0x0000000a16237226 */ /* 0x000fe20000000623 */
[----:B------:R-:W-:Y:S01]  /*1810*/  SHF.R.S32.HI R10, RZ, 0x1f, R27 ;  /* 0x0000001fff0a7819 */ /* 0x000fe2000001141b */
[----:B------:R-:W-:-:S02]  /*1820*/  IDP.4A.S8.S8 R21, R24, R8, R21 ;  /* 0x0000000818157226 */ /* 0x000fc40000000615 */
[----:B------:R-:W-:Y:S02]  /*1830*/  IDP.4A.S8.S8 R23, R22, R8, R23 ;  /* 0x0000000816177226 */ /* 0x000fe40000000617 */
[----:B------:R-:W-:Y:S02]  /*1840*/  HFMA2 R8, -RZ, RZ, 2, 0 ;  /* 0x40000000ff087431 */ /* 0x000fe400000001ff */
[-C--:B------:R-:W-:Y:S02]  /*1850*/  IDP.4A.S8.S8 R34, R24, R11.reuse, R34 ;  /* 0x0000000b18227226 */ /* 0x080fe40000000622 */
[----:B------:R-:W-:Y:S02]  /*1860*/  IDP.4A.S8.S8 R25, R22, R11, R25 ;  /* 0x0000000b16197226 */ /* 0x000fe40000000619 */
[----:B------:R-:W-:Y:S02]  /*1870*/  IMAD R20, R10, 0xcd00000, RZ ;  /* 0x0cd000000a147824 */ /* 0x000fe400078e02ff */
[----:B------:R-:W1:Y:S01]  /*1880*/  LDC.64 R10, c[0x0][0x398] ;  /* 0x0000e600ff0a7b82 */ /* 0x000e620000000a00 */
[----:B------:R-:W-:-:S02]  /*1890*/  IDP.4A.S8.S8 R36, R24, R9, R36 ;  /* 0x0000000918247226 */ /* 0x000fc40000000624 */
[----:B------:R-:W-:Y:S01]  /*18a0*/  IDP.4A.S8.S8 R16, R22, R9, R37 ;  /* 0x0000000916107226 */ /* 0x000fe20000000625 */
[----:B------:R-:W-:Y:S01]  /*18b0*/  MOV R9, 0x0 ;  /* 0x0000000000097802 */ /* 0x000fe20000000f00 */
[----:B------:R-:W2:Y:S01]  /*18c0*/  S2R R7, SR_TID.X ;  /* 0x0000000000077919 */ /* 0x000ea20000002100 */
[C---:B------:R-:W-:Y:S02]  /*18d0*/  IMAD R37, R27.reuse, 0x1270f, R20 ;  /* 0x0001270f1b257824 */ /* 0x040fe400078e0214 */
[----:B------:R-:W-:-:S05]  /*18e0*/  IMAD.WIDE.U32 R26, R27, 0xcd00000, R8 ;  /* 0x0cd000001b1a7825 */ /* 0x000fca00078e0008 */
[----:B---3--:R-:W-:Y:S02]  /*18f0*/  IADD3 R5, PT, PT, R27, R37, RZ ;  /* 0x000000251b057210 */ /* 0x008fe40007ffe0ff */
[----:B0-----:R-:W-:-:S04]  /*1900*/  LEA R27, R2, R17, 0x4 ;  /* 0x00000011021b7211 */ /* 0x001fc800078e20ff */
[----:B------:R-:W-:Y:S02]  /*1910*/  SHF.L.U32 R27, R27, 0x3, RZ ;  /* 0x000000031b1b7819 */ /* 0x000fe400000006ff */
[----:B------:R-:W-:-:S03]  /*1920*/  LEA R2, R3, R2, 0x1 ;  /* 0x0000000203027211 */ /* 0x000fc600078e08ff */
[----:B-1----:R-:W-:Y:S01]  /*1930*/  IMAD.WIDE.U32 R10, R27, 0x4, R10 ;  /* 0x000000041b0a7825 */ /* 0x002fe200078e000a */
[----:B------:R-:W-:Y:S02]  /*1940*/  SHF.R.U64 R20, R26, 0x1f, R5 ;  /* 0x0000001f1a147819 */ /* 0x000fe40000001205 */
[----:B------:R-:W-:Y:S02]  /*1950*/  LEA R5, R2, R17, 0x4 ;  /* 0x0000001102057211 */ /* 0x000fe400078e20ff */
[----:B------:R-:W3:Y:S01]  /*1960*/  LDG.E.CONSTANT R17, desc[UR10][R10.64] ;  /* 0x0000000a0a117981 */ /* 0x000ee2000c1e9900 */
[----:B----4-:R-:W-:Y:S01]  /*1970*/  IDP.4A.S8.S8 R29, R18, R12, R29 ;  /* 0x0000000c121d7226 */ /* 0x010fe2000000061d */
[----:B------:R-:W0:Y:S02]  /*1980*/  LDC.64 R2, c[0x0][0x3a8] ;  /* 0x0000ea00ff027b82 */ /* 0x000e240000000a00 */
[----:B------:R-:W4:Y:S01]  /*1990*/  LDG.E.CONSTANT R24, desc[UR10][R10.64+0x4] ;  /* 0x0000040a0a187981 */ /* 0x000f22000c1e9900 */
[----:B--2---:R-:W-:-:S02]  /*19a0*/  SHF.L.U32 R22, R7, 0x2, RZ ;  /* 0x0000000207167819 */ /* 0x004fc400000006ff */
[----:B------:R-:W-:-:S03]  /*19b0*/  SHF.R.S32.HI R7, RZ, 0x1f, R29 ;  /* 0x0000001fff077819 */ /* 0x000fc6000001141d */
[----:B------:R-:W-:Y:S01]  /*19c0*/  IMAD R5, R5, 0x6200, R22 ;  /* 0x0000620005057824 */ /* 0x000fe200078e0216 */
[----:B------:R-:W-:Y:S01]  /*19d0*/  MOV R22, UR5 ;  /* 0x0000000500167c02 */ /* 0x000fe20008000f00 */
[----:B------:R-:W-:-:S04]  /*19e0*/  IMAD R12, R7, 0xcd00000, RZ ;  /* 0x0cd00000070c7824 */ /* 0x000fc800078e02ff */
[----:B------:R-:W-:Y:S02]  /*19f0*/  IMAD R5, R22, 0x1c0, R5 ;  /* 0x000001c016057824 */ /* 0x000fe400078e0205 */
[----:B------:R-:W-:Y:S01]  /*1a00*/  IMAD R7, R29, 0x1270f, R12 ;  /* 0x0001270f1d077824 */ /* 0x000fe200078e020c */
[----:B------:R-:W-:-:S04]  /*1a10*/  MOV R12, UR4 ;  /* 0x00000004000c7c02 */ /* 0x000fc80008000f00 */
[----:B------:R-:W-:-:S05]  /*1a20*/  LEA R12, R12, R5, 0x5 ;  /* 0x000000050c0c7211 */ /* 0x000fca00078e28ff */
[----:B0-----:R-:W-:-:S05]  /*1a30*/  IMAD.WIDE.U32 R2, R12, 0x4, R2 ;  /* 0x000000040c027825 */ /* 0x001fca00078e0002 */
[----:B------:R-:W2:Y:S01]  /*1a40*/  LDG.E.CONSTANT R37, desc[UR10][R2.64] ;  /* 0x0000000a02257981 */ /* 0x000ea2000c1e9900 */
[----:B------:R-:W-:-:S03]  /*1a50*/  IMAD.WIDE.U32 R38, R29, 0xcd00000, R8 ;  /* 0x0cd000001d267825 */ /* 0x000fc600078e0008 */
[----:B------:R-:W5:Y:S02]  /*1a60*/  LDG.E.CONSTANT R45, desc[UR10][R2.64+0x4] ;  /* 0x0000040a022d7981 */ /* 0x000f64000c1e9900 */
[----:B------:R-:W-:Y:S01]  /*1a70*/  IADD3 R5, PT, PT, R39, R7, RZ ;  /* 0x0000000727057210 */ /* 0x000fe20007ffe0ff */
[-C--:B------:R-:W-:Y:S02]  /*1a80*/  IDP.4A.S8.S8 R39, R18, R14.reuse, R33 ;  /* 0x0000000e12277226 */ /* 0x080fe40000000621 */
[----:B------:R-:W4:Y:S01]  /*1a90*/  LDG.E.CONSTANT R33, desc[UR10][R2.64+0x380] ;  /* 0x0003800a02217981 */ /* 0x000f22000c1e9900 */
[----:B------:R-:W-:Y:S01]  /*1aa0*/  SHF.R.U64 R22, R38, 0x1f, R5 ;  /* 0x0000001f26167819 */ /* 0x000fe20000001205 */
[C---:B------:R-:W-:Y:S02]  /*1ab0*/  IDP.4A.S8.S8 R29, R0.reuse, R13, R6 ;  /* 0x0000000d001d7226 */ /* 0x040fe40000000606 */
[----:B------:R-:W0:Y:S01]  /*1ac0*/  LDS.128 R4, [R4+0xf0] ;  /* 0x0000f00004047984 */ /* 0x000e220000000c00 */
[----:B------:R-:W-:-:S02]  /*1ad0*/  IDP.4A.S8.S8 R31, R0, R14, R31 ;  /* 0x0000000e001f7226 */ /* 0x000fc4000000061f */
        /* <DEDUP_REMOVED lines=8> */
[----:B------:R-:W-:-:S04]  /*1b60*/  IMAD.WIDE.U32 R28, R13, 0xcd00000, R8 ;  /* 0x0cd000000d1c7825 */ /* 0x000fc800078e0008 */
[-C--:B0-----:R-:W-:Y:S02]  /*1b70*/  IDP.4A.S8.S8 R21, R0, R4.reuse, R21 ;  /* 0x0000000400157226 */ /* 0x081fe40000000615 */
[----:B------:R-:W-:Y:S01]  /*1b80*/  IDP.4A.S8.S8 R23, R18, R4, R23 ;  /* 0x0000000412177226 */ /* 0x000fe20000000617 */
[----:B------:R-:W-:-:S05]  /*1b90*/  SHF.R.S32.HI R4, RZ, 0x1f, R13 ;  /* 0x0000001fff047819 */ /* 0x000fca000001140d */
[----:B------:R-:W-:-:S04]  /*1ba0*/  IMAD R4, R4, 0xcd00000, RZ ;  /* 0x0cd0000004047824 */ /* 0x000fc800078e02ff */
[----:B------:R-:W-:Y:S02]  /*1bb0*/  IMAD R43, R13, 0x1270f, R4 ;  /* 0x0001270f0d2b7824 */ /* 0x000fe400078e0204 */
[CC--:B------:R-:W-:Y:S02]  /*1bc0*/  IDP.4A.S8.S8 R19, R0.reuse, R6.reuse, R19 ;  /* 0x0000000600137226 */ /* 0x0c0fe40000000613 */
[C---:B------:R-:W-:Y:S01]  /*1bd0*/  IDP.4A.S8.S8 R34, R0.reuse, R7, R34 ;  /* 0x0000000700227226 */ /* 0x040fe20000000622 */
[----:B------:R-:W-:Y:S01]  /*1be0*/  IADD3 R13, PT, PT, R29, R43, RZ ;  /* 0x0000002b1d0d7210 */ /* 0x000fe20007ffe0ff */
[-C--:B------:R-:W-:Y:S02]  /*1bf0*/  IDP.4A.S8.S8 R29, R0, R5.reuse, R36 ;  /* 0x00000005001d7226 */ /* 0x080fe40000000624 */
[----:B------:R-:W5:Y:S01]  /*1c00*/  LDG.E.CONSTANT R0, desc[UR10][R2.64+0x384] ;  /* 0x0003840a02007981 */ /* 0x000f62000c1e9900 */
[C---:B------:R-:W-:Y:S02]  /*1c10*/  IDP.4A.S8.S8 R43, R18.reuse, R5, R16 ;  /* 0x00000005122b7226 */ /* 0x040fe40000000610 */
[----:B------:R-:W0:Y:S01]  /*1c20*/  LDC.64 R4, c[0x0][0x3a0] ;  /* 0x0000e800ff047b82 */ /* 0x000e220000000a00 */
[----:B------:R-:W-:-:S02]  /*1c30*/  IDP.4A.S8.S8 R35, R18, R6, R35 ;  /* 0x0000000612237226 */ /* 0x000fc40000000623 */
[----:B------:R-:W5:Y:S01]  /*1c40*/  LDG.E.CONSTANT R6, desc[UR10][R10.64+0x8] ;  /* 0x0000080a0a067981 */ /* 0x000f62000c1e9900 */
[----:B------:R-:W-:Y:S02]  /*1c50*/  IDP.4A.S8.S8 R25, R18, R7, R25 ;  /* 0x0000000712197226 */ /* 0x000fe40000000619 */
[----:B0-----:R-:W-:-:S05]  /*1c60*/  IMAD.WIDE.U32 R4, R27, 0x4, R4 ;  /* 0x000000041b047825 */ /* 0x001fca00078e0004 */
[----:B------:R-:W5:Y:S01]  /*1c70*/  LDG.E.CONSTANT R7, desc[UR10][R4.64] ;  /* 0x0000000a04077981 */ /* 0x000f62000c1e9900 */
[----:B------:R-:W-:Y:S01]  /*1c80*/  IDP.4A.S8.S8 R15, R18, R15, R30 ;  /* 0x0000000f120f7226 */ /* 0x000fe2000000061e */
[----:B------:R-:W-:Y:S02]  /*1c90*/  SHF.R.U64 R13, R28, 0x1f, R13 ;  /* 0x0000001f1c0d7819 */ /* 0x000fe4000000120d */
[----:B---3--:R-:W-:-:S04]  /*1ca0*/  IADD3 R20, PT, PT, R17, R20, RZ ;  /* 0x0000001411147210 */ /* 0x008fc80007ffe0ff */
[----:B------:R-:W-:Y:S02]  /*1cb0*/  SHF.R.S32.HI R16, RZ, 0x1f, R20 ;  /* 0x0000001fff107819 */ /* 0x000fe40000011414 */
[----:B------:R-:W-:-:S03]  /*1cc0*/  IADD3 R27, PT, PT, R17, R22, RZ ;  /* 0x00000016111b7210 */ /* 0x000fc60007ffe0ff */
[----:B------:R-:W-:Y:S02]  /*1cd0*/  IMAD R18, R16, -0x7ffcd0dc, RZ ;  /* 0x80032f2410127824 */ /* 0x000fe400078e02ff */
[----:B------:R-:W-:-:S05]  /*1ce0*/  IMAD.WIDE.U32 R16, R20, -0x7ffcd0dc, R8 ;  /* 0x80032f2414107825 */ /* 0x000fca00078e0008 */
[----:B------:R-:W-:-:S04]  /*1cf0*/  IADD3 R17, PT, PT, R17, R18, RZ ;  /* 0x0000001211117210 */ /* 0x000fc80007ffe0ff */
[----:B------:R-:W-:Y:S02]  /*1d00*/  SHF.R.U64 R20, R16, 0x1f, R17 ;  /* 0x0000001f10147819 */ /* 0x000fe40000001211 */
[----:B------:R-:W-:-:S05]  /*1d10*/  SHF.R.S32.HI R16, RZ, 0x1f, R27 ;  /* 0x0000001fff107819 */ /* 0x000fca000001141b */
[----:B------:R-:W-:Y:S02]  /*1d20*/  IMAD R18, R16, -0x7ffcd0dc, RZ ;  /* 0x80032f2410127824 */ /* 0x000fe400078e02ff */
[----:B------:R-:W-:-:S05]  /*1d30*/  IMAD.WIDE.U32 R16, R27, -0x7ffcd0dc, R8 ;  /* 0x80032f241b107825 */ /* 0x000fca00078e0008 */
[----:B------:R-:W-:-:S04]  /*1d40*/  IADD3 R17, PT, PT, R17, R18, RZ ;  /* 0x0000001211117210 */ /* 0x000fc80007ffe0ff */
[----:B------:R-:W-:Y:S02]  /*1d50*/  SHF.R.U64 R16, R16, 0x1f, R17 ;  /* 0x0000001f10107819 */ /* 0x000fe40000001211 */
[----:B--2---:R-:W-:Y:S01]  /*1d60*/  SHF.R.S32.HI R17, RZ, 0x1f, R37 ;  /* 0x0000001fff117819 */ /* 0x004fe20000011425 */
[----:B------:R-:W-:-:S04]  /*1d70*/  IMAD.WIDE.U32 R26, R37, -0x7ac72ba0, R8 ;  /* 0x8538d460251a7825 */ /* 0x000fc800078e0008 */
[----:B------:R-:W-:Y:S01]  /*1d80*/  IMAD R17, R17, -0x7ac72ba0, RZ ;  /* 0x8538d46011117824 */ /* 0x000fe200078e02ff */
[----:B----4-:R-:W-:Y:S02]  /*1d90*/  SHF.R.S32.HI R18, RZ, 0x1f, R33 ;  /* 0x0000001fff127819 */ /* 0x010fe40000011421 */
[----:B------:R-:W-:Y:S02]  /*1da0*/  SHF.R.S32.HI R22, RZ, 0x1f, R31 ;  /* 0x0000001fff167819 */ /* 0x000fe4000001141f */
[----:B------:R-:W-:Y:S01]  /*1db0*/  IADD3 R17, PT, PT, R27, R17, RZ ;  /* 0x000000111b117210 */ /* 0x000fe20007ffe0ff */
[----:B------:R-:W-:-:S03]  /*1dc0*/  IMAD R37, R18, -0x7ac72ba0, RZ ;  /* 0x8538d46012257824 */ /* 0x000fc600078e02ff */
[----:B------:R-:W-:Y:S01]  /*1dd0*/  SHF.R.U64 R17, R26, 0x1f, R17 ;  /* 0x0000001f1a117819 */ /* 0x000fe20000001211 */
[----:B------:R-:W-:-:S04]  /*1de0*/  IMAD.WIDE.U32 R26, R33, -0x7ac72ba0, R8 ;  /* 0x8538d460211a7825 */ /* 0x000fc800078e0008 */
[----:B------:R-:W-:Y:S01]  /*1df0*/  IMAD R22, R22, 0xcd00000, RZ ;  /* 0x0cd0000016167824 */ /* 0x000fe200078e02ff */
[----:B------:R-:W-:-:S03]  /*1e00*/  IADD3 R27, PT, PT, R27, R37, RZ ;  /* 0x000000251b1b7210 */ /* 0x000fc60007ffe0ff */
[C---:B------:R-:W-:Y:S01]  /*1e10*/  IMAD R33, R31.reuse, 0x1270f, R22 ;  /* 0x0001270f1f217824 */ /* 0x040fe200078e0216 */
[----:B------:R-:W-:Y:S02]  /*1e20*/  SHF.R.S32.HI R22, RZ, 0x1f, R39 ;  /* 0x0000001fff167819 */ /* 0x000fe40000011427 */
[----:B------:R-:W-:Y:S01]  /*1e30*/  SHF.R.U64 R18, R26, 0x1f, R27 ;  /* 0x0000001f1a127819 */ /* 0x000fe2000000121b */
[----:B------:R-:W-:-:S04]  /*1e40*/  IMAD.WIDE.U32 R26, R31, 0xcd00000, R8 ;  /* 0x0cd000001f1a7825 */ /* 0x000fc800078e0008 */
[----:B------:R-:W-:Y:S01]  /*1e50*/  IMAD R22, R22, 0xcd00000, RZ ;  /* 0x0cd0000016167824 */ /* 0x000fe200078e02ff */
[----:B------:R-:W-:Y:S01]  /*1e60*/  IADD3 R27, PT, PT, R27, R33, RZ ;  /* 0x000000211b1b7210 */ /* 0x000fe20007ffe0ff */
[----:B------:R-:W-:-:S04]  /*1e70*/  IMAD.WIDE.U32 R30, R39, 0xcd00000, R8 ;  /* 0x0cd00000271e7825 */ /* 0x000fc800078e0008 */
[----:B------:R-:W-:-:S05]  /*1e80*/  IMAD R33, R39, 0x1270f, R22 ;  /* 0x0001270f27217824 */ /* 0x000fca00078e0216 */
[----:B------:R-:W-:Y:S02]  /*1e90*/  IADD3 R31, PT, PT, R31, R33, RZ ;  /* 0x000000211f1f7210 */ /* 0x000fe40007ffe0ff */
[----:B------:R-:W-:-:S04]  /*1ea0*/  IADD3 R33, PT, PT, R24, R14, RZ ;  /* 0x0000000e18217210 */ /* 0x000fc80007ffe0ff */
[----:B------:R-:W-:Y:S01]  /*1eb0*/  SHF.R.S32.HI R14, RZ, 0x1f, R33 ;  /* 0x0000001fff0e7819 */ /* 0x000fe20000011421 */
[----:B------:R-:W-:Y:S01]  /*1ec0*/  IMAD.WIDE.U32 R32, R33, -0x7ffcd0dc, R8 ;  /* 0x80032f2421207825 */ /* 0x000fe200078e0008 */
[----:B------:R-:W-:-:S03]  /*1ed0*/  IADD3 R37, PT, PT, R24, R13, RZ ;  /* 0x0000000d18257210 */ /* 0x000fc60007ffe0ff */
[----:B------:R-:W-:Y:S01]  /*1ee0*/  IMAD R13, R14, -0x7ffcd0dc, RZ ;  /* 0x80032f240e0d7824 */ /* 0x000fe200078e02ff */
[----:B------:R-:W-:-:S04]  /*1ef0*/  SHF.R.S32.HI R14, RZ, 0x1f, R37 ;  /* 0x0000001fff0e7819 */ /* 0x000fc80000011425 */
[----:B------:R-:W-:Y:S01]  /*1f00*/  IADD3 R13, PT, PT, R33, R13, RZ ;  /* 0x0000000d210d7210 */ /* 0x000fe20007ffe0ff */
[----:B------:R-:W-:-:S03]  /*1f10*/  IMAD R39, R14, -0x7ffcd0dc, RZ ;  /* 0x80032f240e277824 */ /* 0x000fc600078e02ff */
[----:B------:R-:W-:Y:S01]  /*1f20*/  SHF.R.U64 R13, R32, 0x1f, R13 ;  /* 0x0000001f200d7819 */ /* 0x000fe2000000120d */
[----:B------:R-:W-:Y:S01]  /*1f30*/  IMAD.WIDE.U32 R32, R37, -0x7ffcd0dc, R8 ;  /* 0x80032f2425207825 */ /* 0x000fe200078e0008 */
[----:B-----5:R-:W-:-:S04]  /*1f40*/  SHF.R.S32.HI R22, RZ, 0x1f, R45 ;  /* 0x0000001fff167819 */ /* 0x020fc8000001142d */
[----:B------:R-:W-:Y:S01]  /*1f50*/  IADD3 R33, PT, PT, R33, R39, RZ ;  /* 0x0000002721217210 */ /* 0x000fe20007ffe0ff */
[----:B------:R-:W-:-:S03]  /*1f60*/  IMAD R37, R22, -0x7ac72ba0, RZ ;  /* 0x8538d46016257824 */ /* 0x000fc600078e02ff */
[----:B------:R-:W-:Y:S01]  /*1f70*/  SHF.R.U64 R14, R32, 0x1f, R33 ;  /* 0x0000001f200e7819 */ /* 0x000fe20000001221 */
[----:B------:R-:W-:Y:S01]  /*1f80*/  IMAD.WIDE.U32 R32, R45, -0x7ac72ba0, R8 ;  /* 0x8538d4602d207825 */ /* 0x000fe200078e0008 */
[----:B------:R-:W-:-:S04]  /*1f90*/  SHF.R.S32.HI R24, RZ, 0x1f, R0 ;  /* 0x0000001fff187819 */ /* 0x000fc80000011400 */
[----:B------:R-:W-:Y:S01]  /*1fa0*/  IADD3 R33, PT, PT, R33, R37, RZ ;  /* 0x0000002521217210 */ /* 0x000fe20007ffe0ff */
[----:B------:R-:W-:-:S03]  /*1fb0*/  IMAD R37, R24, -0x7ac72ba0, RZ ;  /* 0x8538d46018257824 */ /* 0x000fc600078e02ff */
[----:B------:R-:W-:Y:S01]  /*1fc0*/  SHF.R.U64 R22, R32, 0x1f, R33 ;  /* 0x0000001f20167819 */ /* 0x000fe20000001221 */
[----:B------:R-:W-:Y:S01]  /*1fd0*/  IMAD.WIDE.U32 R32, R0, -0x7ac72ba0, R8 ;  /* 0x8538d46000207825 */ /* 0x000fe200078e0008 */
[----:B------:R-:W-:-:S04]  /*1fe0*/  SHF.R.U64 R27, R26, 0x1f, R27 ;  /* 0x0000001f1a1b7819 */ /* 0x000fc8000000121b */
[----:B------:R-:W-:Y:S02]  /*1ff0*/  IADD3 R33, PT, PT, R33, R37, RZ ;  /* 0x0000002521217210 */ /* 0x000fe40007ffe0ff */
[----:B------:R-:W-:Y:S02]  /*2000*/  IADD3 R37, PT, PT, R6, R27, RZ ;  /* 0x0000001b06257210 */ /* 0x000fe40007ffe0ff */
[----:B------:R-:W-:Y:S01]  /*2010*/  SHF.R.U64 R31, R30, 0x1f, R31 ;  /* 0x0000001f1e1f7819 */ /* 0x000fe2000000121f */
[----:B------:R-:W2:Y:S01]  /*2020*/  LDG.E.CONSTANT R27, desc[UR10][R2.64+0x8] ;  /* 0x0000080a021b7981 */ /* 0x000ea2000c1e9900 */
[----:B------:R-:W-:Y:S02]  /*2030*/  SHF.R.S32.HI R24, RZ, 0x1f, R37 ;  /* 0x0000001fff187819 */ /* 0x000fe40000011425 */
[----:B------:R-:W-:Y:S02]  /*2040*/  SHF.R.U64 R0, R32, 0x1f, R33 ;  /* 0x0000001f20007819 */ /* 0x000fe40000001221 */
[----:B------:R-:W-:Y:S01]  /*2050*/  IADD3 R33, PT, PT, R6, R31, RZ ;  /* 0x0000001f06217210 */ /* 0x000fe20007ffe0ff */
[----:B------:R-:W-:-:S03]  /*2060*/  IMAD R39, R24, -0x7ffcd0dc, RZ ;  /* 0x80032f2418277824 */ /* 0x000fc600078e02ff */
[----:B------:R-:W-:Y:S01]  /*2070*/  SHF.R.S32.HI R24, RZ, 0x1f, R33 ;  /* 0x0000001fff187819 */ /* 0x000fe20000011421 */
[----:B------:R-:W-:-:S04]  /*2080*/  IMAD.WIDE.U32 R30, R37, -0x7ffcd0dc, R8 ;  /* 0x80032f24251e7825 */ /* 0x000fc800078e0008 */
[----:B------:R-:W-:Y:S02]  /*2090*/  IMAD R37, R24, -0x7ffcd0dc, RZ ;  /* 0x80032f2418257824 */ /* 0x000fe400078e02ff */
[----:B------:R-:W-:-:S05]  /*20a0*/  IMAD.WIDE.U32 R32, R33, -0x7ffcd0dc, R8 ;  /* 0x80032f2421207825 */ /* 0x000fca00078e0008 */
[----:B------:R-:W-:Y:S02]  /*20b0*/  IADD3 R33, PT, PT, R33, R37, RZ ;  /* 0x0000002521217210 */ /* 0x000fe40007ffe0ff */
[----:B------:R-:W-:Y:S02]  /*20c0*/  IADD3 R31, PT, PT, R31, R39, RZ ;  /* 0x000000271f1f7210 */ /* 0x000fe40007ffe0ff */
[----:B------:R-:W-:Y:S02]  /*20d0*/  SHF.R.U64 R24, R32, 0x1f, R33 ;  /* 0x0000001f20187819 */ /* 0x000fe40000001221 */
[----:B------:R-:W-:Y:S02]  /*20e0*/  IADD3 R33, PT, PT, R7, R20, RZ ;  /* 0x0000001407217210 */ /* 0x000fe40007ffe0ff */
[----:B------:R-:W-:Y:S02]  /*20f0*/  SHF.R.S32.HI R20, RZ, 0x1f, R41 ;  /* 0x0000001fff147819 */ /* 0x000fe40000011429 */
[----:B------:R-:W-:Y:S01]  /*2100*/  SHF.R.U64 R6, R30, 0x1f, R31 ;  /* 0x0000001f1e067819 */ /* 0x000fe2000000121f */
[----:B------:R-:W-:Y:S01]  /*2110*/  IMAD.WIDE R32, R33, 0x77c5213f, R8 ;  /* 0x77c5213f21207825 */ /* 0x000fe200078e0208 */
[----:B------:R-:W3:Y:S03]  /*2120*/  LDG.E.CONSTANT R31, desc[UR10][R2.64+0x388] ;  /* 0x0003880a021f7981 */ /* 0x000ee6000c1e9900 */
[----:B------:R-:W-:Y:S01]  /*2130*/  IMAD R26, R20, 0xcd00000, RZ ;  /* 0x0cd00000141a7824 */ /* 0x000fe200078e02ff */
[----:B------:R-:W-:Y:S01]  /*2140*/  SHF.R.U64 R20, R32, 0x1f, R33 ;  /* 0x0000001f20147819 */ /* 0x000fe20000001221 */
[----:B------:R-:W-:-:S04]  /*2150*/  IMAD.WIDE.U32 R32, R41, 0xcd00000, R8 ;  /* 0x0cd0000029207825 */ /* 0x000fc800078e0008 */
[----:B------:R-:W-:-:S05]  /*2160*/  IMAD R37, R41, 0x1270f, R26 ;  /* 0x0001270f29257824 */ /* 0x000fca00078e021a */
[----:B------:R-:W-:Y:S02]  /*2170*/  IADD3 R33, PT, PT, R33, R37, RZ ;  /* 0x0000002521217210 */ /* 0x000fe40007ffe0ff */
[----:B------:R-:W4:Y:S02]  /*2180*/  LDG.E.CONSTANT R37, desc[UR10][R2.64+0xc] ;  /* 0x00000c0a02257981 */ /* 0x000f24000c1e9900 */
[----:B------:R-:W-:Y:S02]  /*2190*/  SHF.R.U64 R28, R32, 0x1f, R33 ;  /* 0x0000001f201c7819 */ /* 0x000fe40000001221 */
[----:B------:R-:W5:Y:S01]  /*21a0*/  LDG.E.CONSTANT R33, desc[UR10][R10.64+0xc] ;  /* 0x00000c0a0a217981 */ /* 0x000f62000c1e9900 */
[----:B------:R-:W-:Y:S02]  /*21b0*/  IADD3 R7, PT, PT, R7, R16, RZ ;  /* 0x0000001007077210 */ /* 0x000fe40007ffe0ff */
[----:B------:R-:W-:Y:S02]  /*21c0*/  VIADDMNMX R20, R20, R17, RZ, !PT ;  /* 0x0000001114147246 */ /* 0x000fe400078001ff */
[----:B------:R-:W0:Y:S01]  /*21d0*/  LDC.64 R16, c[0x0][0x390] ;  /* 0x0000e400ff107b82 */ /* 0x000e220000000a00 */
[----:B--2---:R-:W-:-:S05]  /*21e0*/  SHF.R.S32.HI R26, RZ, 0x1f, R27 ;  /* 0x0000001fff1a7819 */ /* 0x004fca000001141b */
[----:B------:R-:W-:Y:S02]  /*21f0*/  IMAD R39, R26, -0x7ac72ba0, RZ ;  /* 0x8538d4601a277824 */ /* 0x000fe400078e02ff */
[----:B------:R-:W-:-:S05]  /*2200*/  IMAD.WIDE.U32 R26, R27, -0x7ac72ba0, R8 ;  /* 0x8538d4601b1a7825 */ /* 0x000fca00078e0008 */
[----:B------:R-:W-:-:S04]  /*2210*/  IADD3 R27, PT, PT, R27, R39, RZ ;  /* 0x000000271b1b7210 */ /* 0x000fc80007ffe0ff */
[----:B------:R-:W-:Y:S02]  /*2220*/  SHF.R.U64 R30, R26, 0x1f, R27 ;  /* 0x0000001f1a1e7819 */ /* 0x000fe4000000121b */
[----:B---3--:R-:W-:-:S05]  /*2230*/  SHF.R.S32.HI R26, RZ, 0x1f, R31 ;  /* 0x0000001fff1a7819 */ /* 0x008fca000001141f */
[----:B------:R-:W-:Y:S02]  /*2240*/  IMAD R39, R26, -0x7ac72ba0, RZ ;  /* 0x8538d4601a277824 */ /* 0x000fe400078e02ff */
[----:B------:R-:W-:-:S05]  /*2250*/  IMAD.WIDE.U32 R26, R31, -0x7ac72ba0, R8 ;  /* 0x8538d4601f1a7825 */ /* 0x000fca00078e0008 */
[----:B------:R-:W-:-:S04]  /*2260*/  IADD3 R27, PT, PT, R27, R39, RZ ;  /* 0x000000271b1b7210 */ /* 0x000fc80007ffe0ff */
[----:B------:R-:W-:Y:S01]  /*2270*/  SHF.R.U64 R26, R26, 0x1f, R27 ;  /* 0x0000001f1a1a7819 */ /* 0x000fe2000000121b */
[----:B0-----:R-:W-:Y:S01]  /*2280*/  IMAD.WIDE.U32 R38, R12, 0x4, R16 ;  /* 0x000000040c267825 */ /* 0x001fe200078e0010 */
[----:B-----5:R-:W-:-:S04]  /*2290*/  IADD3 R27, PT, PT, R33, R28, RZ ;  /* 0x0000001c211b7210 */ /* 0x020fc80007ffe0ff */
[----:B------:R-:W-:Y:S01]  /*22a0*/  SHF.R.S32.HI R12, RZ, 0x1f, R27 ;  /* 0x0000001fff0c7819 */ /* 0x000fe2000001141b */
[----:B------:R-:W-:-:S04]  /*22b0*/  IMAD.WIDE.U32 R16, R27, -0x7ffcd0dc, R8 ;  /* 0x80032f241b107825 */ /* 0x000fc800078e0008 */
[----:B------:R-:W-:-:S05]  /*22c0*/  IMAD R31, R12, -0x7ffcd0dc, RZ ;  /* 0x80032f240c1f7824 */ /* 0x000fca00078e02ff */
[----:B------:R-:W-:-:S04]  /*22d0*/  IADD3 R17, PT, PT, R17, R31, RZ ;  /* 0x0000001f11117210 */ /* 0x000fc80007ffe0ff */
[----:B------:R-:W-:Y:S01]  /*22e0*/  SHF.R.U64 R12, R16, 0x1f, R17 ;  /* 0x0000001f100c7819 */ /* 0x000fe20000001211 */
[----:B------:R-:W-:Y:S01]  /*22f0*/  IMAD.WIDE R16, R7, 0x77c5213f, R8 ;  /* 0x77c5213f07107825 */ /* 0x000fe200078e0208 */
[----:B----4-:R-:W-:-:S04]  /*2300*/  SHF.R.S32.HI R7, RZ, 0x1f, R37 ;  /* 0x0000001fff077819 */ /* 0x010fc80000011425 */
[----:B------:R-:W-:Y:S01]  /*2310*/  SHF.R.U64 R27, R16, 0x1f, R17 ;  /* 0x0000001f101b7819 */ /* 0x000fe20000001211 */
[----:B------:R-:W-:Y:S02]  /*2320*/  IMAD R7, R7, -0x7ac72ba0, RZ ;  /* 0x8538d46007077824 */ /* 0x000fe400078e02ff */
[----:B------:R-:W-:-:S05]  /*2330*/  IMAD.WIDE.U32 R16, R37, -0x7ac72ba0, R8 ;  /* 0x8538d46025107825 */ /* 0x000fca00078e0008 */
[----:B------:R-:W-:-:S04]  /*2340*/  IADD3 R7, PT, PT, R17, R7, RZ ;  /* 0x0000000711077210 */ /* 0x000fc80007ffe0ff */
[----:B------:R-:W-:Y:S02]  /*2350*/  SHF.R.U64 R7, R16, 0x1f, R7 ;  /* 0x0000001f10077819 */ /* 0x000fe40000001207 */
[----:B------:R-:W-:-:S05]  /*2360*/  SHF.R.S32.HI R16, RZ, 0x1f, R15 ;  /* 0x0000001fff107819 */ /* 0x000fca000001140f */
[----:B------:R-:W-:-:S04]  /*2370*/  IMAD R16, R16, 0xcd00000, RZ ;  /* 0x0cd0000010107824 */ /* 0x000fc800078e02ff */
[C---:B------:R-:W-:Y:S02]  /*2380*/  IMAD R31, R15.reuse, 0x1270f, R16 ;  /* 0x0001270f0f1f7824 */ /* 0x040fe400078e0210 */
[----:B------:R-:W-:-:S05]  /*2390*/  IMAD.WIDE.U32 R16, R15, 0xcd00000, R8 ;  /* 0x0cd000000f107825 */ /* 0x000fca00078e0008 */
[----:B------:R-:W-:Y:S02]  /*23a0*/  IADD3 R15, PT, PT, R17, R31, RZ ;  /* 0x0000001f110f7210 */ /* 0x000fe40007ffe0ff */
[----:B------:R-:W2:Y:S02]  /*23b0*/  LDG.E.CONSTANT R31, desc[UR10][R2.64+0x38c] ;  /* 0x00038c0a021f7981 */ /* 0x000ea4000c1e9900 */
[----:B------:R-:W-:Y:S02]  /*23c0*/  SHF.R.U64 R16, R16, 0x1f, R15 ;  /* 0x0000001f10107819 */ /* 0x000fe4000000120f */
[----:B------:R-:W3:Y:S02]  /*23d0*/  LDG.E.CONSTANT R15, desc[UR10][R4.64+0x4] ;  /* 0x0000040a040f7981 */ /* 0x000ee4000c1e9900 */
[----:B------:R-:W-:-:S04]  /*23e0*/  IADD3 R17, PT, PT, R33, R16, RZ ;  /* 0x0000001021117210 */ /* 0x000fc80007ffe0ff */
[----:B------:R-:W-:-:S05]  /*23f0*/  SHF.R.S32.HI R16, RZ, 0x1f, R17 ;  /* 0x0000001fff107819 */ /* 0x000fca0000011411 */
[----:B------:R-:W-:Y:S02]  /*2400*/  IMAD R33, R16, -0x7ffcd0dc, RZ ;  /* 0x80032f2410217824 */ /* 0x000fe400078e02ff */
[----:B------:R-:W-:Y:S01]  /*2410*/  IMAD.WIDE.U32 R16, R17, -0x7ffcd0dc, R8 ;  /* 0x80032f2411107825 */ /* 0x000fe200078e0008 */
[----:B------:R-:W-:-:S04]  /*2420*/  VIADDMNMX R27, R27, R18, RZ, !PT ;  /* 0x000000121b1b7246 */ /* 0x000fc800078001ff */
[----:B------:R-:W-:-:S04]  /*2430*/  IADD3 R17, PT, PT, R17, R33, RZ ;  /* 0x0000002111117210 */ /* 0x000fc80007ffe0ff */
[----:B------:R-:W-:Y:S01]  /*2440*/  SHF.R.U64 R18, R16, 0x1f, R17 ;  /* 0x0000001f10127819 */ /* 0x000fe20000001211 */
[----:B------:R0:W-:Y:S01]  /*2450*/  STG.E desc[UR10][R38.64], R20 ;  /* 0x0000001426007986 */ /* 0x0001e2000c10190a */
[----:B--2---:R-:W-:-:S05]  /*2460*/  SHF.R.S32.HI R16, RZ, 0x1f, R31 ;  /* 0x0000001fff107819 */ /* 0x004fca000001141f */
[----:B------:R-:W-:Y:S02]  /*2470*/  IMAD R33, R16, -0x7ac72ba0, RZ ;  /* 0x8538d46010217824 */ /* 0x000fe400078e02ff */
[----:B------:R-:W-:-:S05]  /*2480*/  IMAD.WIDE.U32 R16, R31, -0x7ac72ba0, R8 ;  /* 0x8538d4601f107825 */ /* 0x000fca00078e0008 */
[----:B------:R-:W-:-:S04]  /*2490*/  IADD3 R17, PT, PT, R17, R33, RZ ;  /* 0x0000002111117210 */ /* 0x000fc80007ffe0ff */
[----:B0-----:R-:W-:Y:S02]  /*24a0*/  SHF.R.U64 R20, R16, 0x1f, R17 ;  /* 0x0000001f10147819 */ /* 0x001fe40000001211 */
[----:B------:R-:W-:-:S05]  /*24b0*/  SHF.R.S32.HI R16, RZ, 0x1f, R21 ;  /* 0x0000001fff107819 */ /* 0x000fca0000011415 */
[----:B------:R-:W-:-:S04]  /*24c0*/  IMAD R16, R16, 0xcd00000, RZ ;  /* 0x0cd0000010107824 */ /* 0x000fc800078e02ff */
[C---:B------:R-:W-:Y:S02]  /*24d0*/  IMAD R31, R21.reuse, 0x1270f, R16 ;  /* 0x0001270f151f7824 */ /* 0x040fe400078e0210 */
[----:B------:R-:W-:-:S05]  /*24e0*/  IMAD.WIDE.U32 R16, R21, 0xcd00000, R8 ;  /* 0x0cd0000015107825 */ /* 0x000fca00078e0008 */
[----:B------:R-:W-:Y:S02]  /*24f0*/  IADD3 R21, PT, PT, R17, R31, RZ ;  /* 0x0000001f11157210 */ /* 0x000fe40007ffe0ff */
[----:B------:R-:W2:Y:S02]  /*2500*/  LDG.E.CONSTANT R17, desc[UR10][R4.64+0x8] ;  /* 0x0000080a04117981 */ /* 0x000ea4000c1e9900 */
[----:B------:R-:W-:Y:S02]  /*2510*/  SHF.R.U64 R21, R16, 0x1f, R21 ;  /* 0x0000001f10157819 */ /* 0x000fe40000001215 */
[----:B------:R-:W4:Y:S01]  /*2520*/  LDG.E.CONSTANT R16, desc[UR10][R10.64+0x10] ;  /* 0x0000100a0a107981 */ /* 0x000f22000c1e9900 */
[C---:B---3--:R-:W-:Y:S02]  /*2530*/  IADD3 R31, PT, PT, R15.reuse, R13, RZ ;  /* 0x0000000d0f1f7210 */ /* 0x048fe40007ffe0ff */
[----:B------:R-:W-:-:S03]  /*2540*/  IADD3 R13, PT, PT, R15, R14, RZ ;  /* 0x0000000e0f0d7210 */ /* 0x000fc60007ffe0ff */
[----:B------:R-:W-:Y:S02]  /*2550*/  IMAD.WIDE R14, R31, 0x77c5213f, R8 ;  /* 0x77c5213f1f0e7825 */ /* 0x000fe400078e0208 */
[----:B------:R-:W3:Y:S03]  /*2560*/  LDG.E.CONSTANT R31, desc[UR10][R4.64+0xc] ;  /* 0x00000c0a041f7981 */ /* 0x000ee6000c1e9900 */
[----:B------:R-:W-:Y:S01]  /*2570*/  SHF.R.U64 R33, R14, 0x1f, R15 ;  /* 0x0000001f0e217819 */ /* 0x000fe2000000120f */
[----:B------:R0:W-:Y:S01]  /*2580*/  STG.E desc[UR10][R38.64+0x380], R27 ;  /* 0x0003801b26007986 */ /* 0x0001e2000c10190a */
[----:B----4-:R-:W-:-:S04]  /*2590*/  IADD3 R15, PT, PT, R16, R21, RZ ;  /* 0x00000015100f7210 */ /* 0x010fc80007ffe0ff */
[----:B------:R-:W-:Y:S02]  /*25a0*/  SHF.R.S32.HI R14, RZ, 0x1f, R15 ;  /* 0x0000001fff0e7819 */ /* 0x000fe4000001140f */
[----:B------:R-:W-:-:S03]  /*25b0*/  VIADDMNMX R21, R33, R22, RZ, !PT ;  /* 0x0000001621157246 */ /* 0x000fc600078001ff */
[----:B------:R-:W-:Y:S02]  /*25c0*/  IMAD R33, R14, -0x7ffcd0dc, RZ ;  /* 0x80032f240e217824 */ /* 0x000fe400078e02ff */
[----:B------:R-:W-:-:S05]  /*25d0*/  IMAD.WIDE.U32 R14, R15, -0x7ffcd0dc, R8 ;  /* 0x80032f240f0e7825 */ /* 0x000fca00078e0008 */
[----:B------:R-:W-:-:S04]  /*25e0*/  IADD3 R15, PT, PT, R15, R33, RZ ;  /* 0x000000210f0f7210 */ /* 0x000fc80007ffe0ff */
[----:B------:R-:W-:Y:S02]  /*25f0*/  SHF.R.U64 R22, R14, 0x1f, R15 ;  /* 0x0000001f0e167819 */ /* 0x000fe4000000120f */
[----:B------:R-:W-:-:S05]  /*2600*/  SHF.R.S32.HI R14, RZ, 0x1f, R23 ;  /* 0x0000001fff0e7819 */ /* 0x000fca0000011417 */
[----:B------:R-:W-:-:S04]  /*2610*/  IMAD R14, R14, 0xcd00000, RZ ;  /* 0x0cd000000e0e7824 */ /* 0x000fc800078e02ff */
[C---:B0-----:R-:W-:Y:S02]  /*2620*/  IMAD R27, R23.reuse, 0x1270f, R14 ;  /* 0x0001270f171b7824 */ /* 0x041fe400078e020e */
        /* <DEDUP_REMOVED lines=15> */
[----:B------:R-:W-:Y:S01]  /*2720*/  SHF.R.U64 R28, R14, 0x1f, R15 ;  /* 0x0000001f0e1c7819 */ /* 0x000fe2000000120f */
[----:B------:R-:W-:Y:S01]  /*2730*/  IMAD.WIDE R14, R13, 0x77c5213f, R8 ;  /* 0x77c5213f0d0e7825 */ /* 0x000fe200078e0208 */
[----:B------:R-:W-:-:S04]  /*2740*/  SHF.R.S32.HI R13, RZ, 0x1f, R27 ;  /* 0x0000001fff0d7819 */ /* 0x000fc8000001141b */
[----:B------:R-:W-:Y:S01]  /*2750*/  SHF.R.U64 R29, R14, 0x1f, R15 ;  /* 0x0000001f0e1d7819 */ /* 0x000fe2000000120f */
[----:B------:R-:W-:Y:S02]  /*2760*/  IMAD R13, R13, -0x7ffcd0dc, RZ ;  /* 0x80032f240d0d7824 */ /* 0x000fe400078e02ff */
[----:B------:R-:W-:Y:S01]  /*2770*/  IMAD.WIDE.U32 R14, R27, -0x7ffcd0dc, R8 ;  /* 0x80032f241b0e7825 */ /* 0x000fe200078e0008 */
[----:B------:R-:W-:-:S04]  /*2780*/  VIADDMNMX R27, R29, R0, RZ, !PT ;  /* 0x000000001d1b7246 */ /* 0x000fc800078001ff */
[----:B------:R-:W-:Y:S02]  /*2790*/  IADD3 R33, PT, PT, R15, R13, RZ ;  /* 0x0000000d0f217210 */ /* 0x000fe40007ffe0ff */
[----:B------:R-:W4:Y:S01]  /*27a0*/  LDG.E.CONSTANT R13, desc[UR10][R2.64+0xc400] ;  /* 0x00c4000a020d7981 */ /* 0x000f22000c1e9900 */
[C---:B--2---:R-:W-:Y:S02]  /*27b0*/  IADD3 R15, PT, PT, R17.reuse, R6, RZ ;  /* 0x00000006110f7210 */ /* 0x044fe40007ffe0ff */
[----:B------:R-:W-:Y:S02]  /*27c0*/  IADD3 R29, PT, PT, R17, R24, RZ ;  /* 0x00000018111d7210 */ /* 0x000fe40007ffe0ff */
[----:B------:R-:W2:Y:S01]  /*27d0*/  LDG.E.CONSTANT R17, desc[UR10][R4.64+0x10] ;  /* 0x0000100a04117981 */ /* 0x000ea2000c1e9900 */
[----:B------:R-:W-:-:S03]  /*27e0*/  SHF.R.S32.HI R6, RZ, 0x1f, R19 ;  /* 0x0000001fff067819 */ /* 0x000fc60000011413 */
[----:B------:R0:W-:Y:S02]  /*27f0*/  STG.E desc[UR10][R38.64+0x4], R21 ;  /* 0x0000041526007986 */ /* 0x0001e4000c10190a */
[----:B------:R-:W-:Y:S02]  /*2800*/  IMAD R16, R6, 0xcd00000, RZ ;  /* 0x0cd0000006107824 */ /* 0x000fe400078e02ff */
[----:B------:R-:W5:Y:S01]  /*2810*/  LDG.E.CONSTANT R6, desc[UR10][R10.64+0x14] ;  /* 0x0000140a0a067981 */ /* 0x000f62000c1e9900 */
[----:B------:R-:W-:-:S03]  /*2820*/  SHF.R.U64 R0, R14, 0x1f, R33 ;  /* 0x0000001f0e007819 */ /* 0x000fc60000001221 */
[----:B------:R-:W5:Y:S04]  /*2830*/  LDG.E.CONSTANT R24, desc[UR10][R4.64+0x14] ;  /* 0x0000140a04187981 */ /* 0x000f68000c1e9900 */
[----:B0-----:R-:W5:Y:S01]  /*2840*/  LDG.E.CONSTANT R21, desc[UR10][R2.64+0xc780] ;  /* 0x00c7800a02157981 */ /* 0x001f62000c1e9900 */
[----:B------:R-:W-:-:S04]  /*2850*/  IMAD.WIDE R14, R15, 0x77c5213f, R8 ;  /* 0x77c5213f0f0e7825 */ /* 0x000fc800078e0208 */
[C---:B------:R-:W-:Y:S01]  /*2860*/  IMAD R33, R19.reuse, 0x1270f, R16 ;  /* 0x0001270f13217824 */ /* 0x040fe200078e0210 */
[----:B------:R-:W-:Y:S01]  /*2870*/  SHF.R.U64 R37, R14, 0x1f, R15 ;  /* 0x0000001f0e257819 */ /* 0x000fe2000000120f */
[----:B------:R-:W-:Y:S02]  /*2880*/  IMAD.WIDE.U32 R14, R19, 0xcd00000, R8 ;  /* 0x0cd00000130e7825 */ /* 0x000fe400078e0008 */
[----:B------:R-:W5:Y:S03]  /*2890*/  LDG.E.CONSTANT R19, desc[UR10][R2.64+0xc404] ;  /* 0x00c4040a02137981 */ /* 0x000f66000c1e9900 */
[----:B------:R-:W-:Y:S02]  /*28a0*/  IADD3 R15, PT, PT, R15, R33, RZ ;  /* 0x000000210f0f7210 */ /* 0x000fe40007ffe0ff */
[----:B------:R-:W5:Y:S02]  /*28b0*/  LDG.E.CONSTANT R33, desc[UR10][R10.64+0x18] ;  /* 0x0000180a0a217981 */ /* 0x000f64000c1e9900 */
[----:B------:R-:W-:Y:S01]  /*28c0*/  SHF.R.U64 R16, R14, 0x1f, R15 ;  /* 0x0000001f0e107819 */ /* 0x000fe2000000120f */
[----:B------:R-:W-:-:S02]  /*28d0*/  IMAD.WIDE R14, R29, 0x77c5213f, R8 ;  /* 0x77c5213f1d0e7825 */ /* 0x000fc400078e0208 */
[----:B------:R-:W5:Y:S03]  /*28e0*/  LDG.E.CONSTANT R29, desc[UR10][R2.64+0xc784] ;  /* 0x00c7840a021d7981 */ /* 0x000f66000c1e9900 */
[----:B------:R-:W-:Y:S01]  /*28f0*/  SHF.R.U64 R41, R14, 0x1f, R15 ;  /* 0x0000001f0e297819 */ /* 0x000fe2000000120f */
[----:B------:R0:W-:Y:S01]  /*2900*/  STG.E desc[UR10][R38.64+0x384], R27 ;  /* 0x0003841b26007986 */ /* 0x0001e2000c10190a */
[----:B---3--:R-:W-:Y:S02]  /*2910*/  IADD3 R15, PT, PT, R31, R12, RZ ;  /* 0x0000000c1f0f7210 */ /* 0x008fe40007ffe0ff */
[----:B------:R-:W-:Y:S02]  /*2920*/  VIADDMNMX R41, R41, R26, RZ, !PT ;  /* 0x0000001a29297246 */ /* 0x000fe400078001ff */
[----:B------:R-:W-:Y:S01]  /*2930*/  SHF.R.S32.HI R12, RZ, 0x1f, R35 ;  /* 0x0000001fff0c7819 */ /* 0x000fe20000011423 */
[----:B------:R1:W3:Y:S01]  /*2940*/  LDG.E.CONSTANT R26, desc[UR10][R10.64+0x1c] ;  /* 0x00001c0a0a1a7981 */ /* 0x0002e2000c1e9900 */
[----:B------:R-:W-:-:S03]  /*2950*/  IMAD.WIDE R14, R15, 0x77c5213f, R8 ;  /* 0x77c5213f0f0e7825 */ /* 0x000fc600078e0208 */
[----:B0-----:R-:W3:Y:S01]  /*2960*/  LDG.E.CONSTANT R27, desc[UR10][R2.64+0xc408] ;  /* 0x00c4080a021b7981 */ /* 0x001ee2000c1e9900 */
[----:B------:R-:W-:Y:S01]  /*2970*/  IADD3 R31, PT, PT, R31, R18, RZ ;  /* 0x000000121f1f7210 */ /* 0x000fe20007ffe0ff */
[----:B------:R-:W-:Y:S01]  /*2980*/  IMAD R18, R12, 0xcd00000, RZ ;  /* 0x0cd000000c127824 */ /* 0x000fe200078e02ff */
[----:B------:R-:W-:Y:S01]  /*2990*/  SHF.R.U64 R14, R14, 0x1f, R15 ;  /* 0x0000001f0e0e7819 */ /* 0x000fe2000000120f */
[----:B------:R-:W3:Y:S01]  /*29a0*/  LDG.E.CONSTANT R12, desc[UR10][R4.64+0x18] ;  /* 0x0000180a040c7981 */ /* 0x000ee2000c1e9900 */
[----:B-1----:R-:W-:-:S04]  /*29b0*/  IMAD.WIDE.U32 R10, R35, 0xcd00000, R8 ;  /* 0x0cd00000230a7825 */ /* 0x002fc800078e0008 */
[----:B------:R-:W-:Y:S01]  /*29c0*/  IMAD R15, R35, 0x1270f, R18 ;  /* 0x0001270f230f7824 */ /* 0x000fe200078e0212 */
[----:B------:R-:W-:-:S04]  /*29d0*/  VIADDMNMX R37, R37, R30, RZ, !PT ;  /* 0x0000001e25257246 */ /* 0x000fc800078001ff */
[----:B------:R-:W-:Y:S02]  /*29e0*/  IADD3 R11, PT, PT, R11, R15, RZ ;  /* 0x0000000f0b0b7210 */ /* 0x000fe40007ffe0ff */
[----:B------:R-:W3:Y:S04]  /*29f0*/  LDG.E.CONSTANT R15, desc[UR10][R2.64+0xc788] ;  /* 0x00c7880a020f7981 */ /* 0x000ee8000c1e9900 */
[----:B------:R0:W-:Y:S01]  /*2a00*/  STG.E desc[UR10][R38.64+0x8], R37 ;  /* 0x0000082526007986 */ /* 0x0001e2000c10190a */
[----:B------:R-:W-:-:S03]  /*2a10*/  SHF.R.U64 R10, R10, 0x1f, R11 ;  /* 0x0000001f0a0a7819 */ /* 0x000fc6000000120b */
[----:B------:R1:W-:Y:S04]  /*2a20*/  STG.E desc[UR10][R38.64+0x388], R41 ;  /* 0x0003882926007986 */ /* 0x0003e8000c10190a */
[----:B------:R1:W3:Y:S04]  /*2a30*/  LDG.E.CONSTANT R11, desc[UR10][R4.64+0x1c] ;  /* 0x00001c0a040b7981 */ /* 0x0002e8000c1e9900 */
[----:B0-----:R-:W3:Y:S04]  /*2a40*/  LDG.E.CONSTANT R37, desc[UR10][R2.64+0xc40c] ;  /* 0x00c40c0a02257981 */ /* 0x001ee8000c1e9900 */
[----:B-1----:R0:W3:Y:S01]  /*2a50*/  LDG.E.CONSTANT R41, desc[UR10][R2.64+0xc78c] ;  /* 0x00c78c0a02297981 */ /* 0x0020e2000c1e9900 */
[----:B------:R-:W-:-:S02]  /*2a60*/  SHF.R.S32.HI R18, RZ, 0x1f, R34 ;  /* 0x0000001fff127819 */ /* 0x000fc40000011422 */
[----:B------:R-:W-:-:S03]  /*2a70*/  VIADDMNMX R43, R14, R7, RZ, !PT ;  /* 0x000000070e2b7246 */ /* 0x000fc600078001ff */
[----:B------:R-:W-:-:S04]  /*2a80*/  IMAD R35, R18, 0xcd00000, RZ ;  /* 0x0cd0000012237824 */ /* 0x000fc800078e02ff */
[C---:B------:R-:W-:Y:S02]  /*2a90*/  IMAD R7, R34.reuse, 0x1270f, R35 ;  /* 0x0001270f22077824 */ /* 0x040fe400078e0223 */
[----:B------:R-:W-:-:S05]  /*2aa0*/  IMAD.WIDE.U32 R34, R34, 0xcd00000, R8 ;  /* 0x0cd0000022227825 */ /* 0x000fca00078e0008 */
[----:B------:R-:W-:Y:S02]  /*2ab0*/  IADD3 R35, PT, PT, R35, R7, RZ ;  /* 0x0000000723237210 */ /* 0x000fe40007ffe0ff */
[----:B------:R-:W-:-:S05]  /*2ac0*/  SHF.R.S32.HI R7, RZ, 0x1f, R25 ;  /* 0x0000001fff077819 */ /* 0x000fca0000011419 */
[----:B------:R-:W-:Y:S02]  /*2ad0*/  IMAD R4, R7, 0xcd00000, RZ ;  /* 0x0cd0000007047824 */ /* 0x000fe400078e02ff */
[----:B0-----:R-:W-:-:S04]  /*2ae0*/  IMAD.WIDE.U32 R2, R25, 0xcd00000, R8 ;  /* 0x0cd0000019027825 */ /* 0x001fc800078e0008 */
[----:B------:R-:W-:Y:S02]  /*2af0*/  IMAD R7, R25, 0x1270f, R4 ;  /* 0x0001270f19077824 */ /* 0x000fe400078e0204 */
[----:B------:R-:W-:-:S03]  /*2b00*/  IMAD.WIDE R4, R31, 0x77c5213f, R8 ;  /* 0x77c5213f1f047825 */ /* 0x000fc600078e0208 */
[----:B------:R-:W-:Y:S02]  /*2b10*/  IADD3 R7, PT, PT, R3, R7, RZ ;  /* 0x0000000703077210 */ /* 0x000fe40007ffe0ff */
[----:B------:R-:W-:Y:S02]  /*2b20*/  SHF.R.U64 R25, R4, 0x1f, R5 ;  /* 0x0000001f04197819 */ /* 0x000fe40000001205 */
[----:B------:R-:W-:Y:S02]  /*2b30*/  SHF.R.U64 R7, R2, 0x1f, R7 ;  /* 0x0000001f02077819 */ /* 0x000fe40000001207 */
[----:B------:R-:W-:-:S05]  /*2b40*/  VIADDMNMX R25, R25, R20, RZ, !PT ;  /* 0x0000001419197246 */ /* 0x000fca00078001ff */
[----:B------:R0:W-:Y:S01]  /*2b50*/  STG.E desc[UR10][R38.64+0x38c], R25 ;  /* 0x00038c1926007986 */ /* 0x0001e2000c10190a */
[----:B------:R-:W-:-:S03]  /*2b60*/  SHF.R.U64 R35, R34, 0x1f, R35 ;  /* 0x0000001f22237819 */ /* 0x000fc60000001223 */
[----:B------:R-:W-:Y:S01]  /*2b70*/  STG.E desc[UR10][R38.64+0xc], R43 ;  /* 0x00000c2b26007986 */ /* 0x000fe2000c10190a */
[----:B----4-:R-:W-:Y:S01]  /*2b80*/  SHF.R.S32.HI R4, RZ, 0x1f, R13 ;  /* 0x0000001fff047819 */ /* 0x010fe2000001140d */
[----:B------:R-:W-:-:S04]  /*2b90*/  IMAD.WIDE.U32 R2, R13, -0x7ac72ba0, R8 ;  /* 0x8538d4600d027825 */ /* 0x000fc800078e0008 */
[----:B------:R-:W-:Y:S01]  /*2ba0*/  IMAD R13, R4, -0x7ac72ba0, RZ ;  /* 0x8538d460040d7824 */ /* 0x000fe200078e02ff */
[C---:B--2---:R-:W-:Y:S02]  /*2bb0*/  IADD3 R5, PT, PT, R17.reuse, R22, RZ ;  /* 0x0000001611057210 */ /* 0x044fe40007ffe0ff */
[----:B------:R-:W-:Y:S02]  /*2bc0*/  IADD3 R17, PT, PT, R17, R0, RZ ;  /* 0x0000000011117210 */ /* 0x000fe40007ffe0ff */
[----:B------:R-:W-:Y:S01]  /*2bd0*/  IADD3 R13, PT, PT, R3, R13, RZ ;  /* 0x0000000d030d7210 */ /* 0x000fe20007ffe0ff */
[----:B------:R-:W-:Y:S01]  /*2be0*/  IMAD.WIDE R4, R5, 0x77c5213f, R8 ;  /* 0x77c5213f05047825 */ /* 0x000fe200078e0208 */
[----:B-----5:R-:W-:-:S04]  /*2bf0*/  IADD3 R3, PT, PT, R6, R23, RZ ;  /* 0x0000001706037210 */ /* 0x020fc80007ffe0ff */
[----:B------:R-:W-:Y:S02]  /*2c00*/  SHF.R.U64 R18, R4, 0x1f, R5 ;  /* 0x0000001f04127819 */ /* 0x000fe40000001205 */
[----:B------:R-:W-:Y:S02]  /*2c10*/  SHF.R.S32.HI R14, RZ, 0x1f, R3 ;  /* 0x0000001fff0e7819 */ /* 0x000fe40000011403 */
[----:B------:R-:W-:Y:S01]  /*2c20*/  SHF.R.S32.HI R0, RZ, 0x1f, R21 ;  /* 0x0000001fff007819 */ /* 0x000fe20000011415 */
[----:B------:R-:W-:Y:S01]  /*2c30*/  IMAD.WIDE.U32 R4, R21, -0x7ac72ba0, R8 ;  /* 0x8538d46015047825 */ /* 0x000fe200078e0008 */
[----:B------:R-:W-:-:S03]  /*2c40*/  SHF.R.U64 R13, R2, 0x1f, R13 ;  /* 0x0000001f020d7819 */ /* 0x000fc6000000120d */
[----:B------:R-:W-:Y:S02]  /*2c50*/  IMAD R21, R0, -0x7ac72ba0, RZ ;  /* 0x8538d46000157824 */ /* 0x000fe400078e02ff */
[----:B------:R-:W-:-:S04]  /*2c60*/  IMAD.WIDE R22, R17, 0x77c5213f, R8 ;  /* 0x77c5213f11167825 */ /* 0x000fc800078e0208 */
[----:B------:R-:W-:Y:S01]  /*2c70*/  IMAD.WIDE.U32 R2, R3, -0x7ffcd0dc, R8 ;  /* 0x80032f2403027825 */ /* 0x000fe200078e0008 */
[----:B------:R-:W-:-:S03]  /*2c80*/  IADD3 R21, PT, PT, R5, R21, RZ ;  /* 0x0000001505157210 */ /* 0x000fc60007ffe0ff */
[----:B------:R-:W-:Y:S01]  /*2c90*/  IMAD R17, R14, -0x7ffcd0dc, RZ ;  /* 0x80032f240e117824 */ /* 0x000fe200078e02ff */
[----:B------:R-:W-:-:S04]  /*2ca0*/  IADD3 R5, PT, PT, R6, R28, RZ ;  /* 0x0000001c06057210 */ /* 0x000fc80007ffe0ff */
[----:B------:R-:W-:Y:S02]  /*2cb0*/  IADD3 R17, PT, PT, R3, R17, RZ ;  /* 0x0000001103117210 */ /* 0x000fe40007ffe0ff */
[----:B------:R-:W-:Y:S02]  /*2cc0*/  SHF.R.S32.HI R6, RZ, 0x1f, R5 ;  /* 0x0000001fff067819 */ /* 0x000fe40000011405 */
[----:B------:R-:W-:Y:S02]  /*2cd0*/  SHF.R.S32.HI R0, RZ, 0x1f, R19 ;  /* 0x0000001fff007819 */ /* 0x000fe40000011413 */
[----:B------:R-:W-:Y:S01]  /*2ce0*/  SHF.R.U64 R17, R2, 0x1f, R17 ;  /* 0x0000001f02117819 */ /* 0x000fe20000001211 */
[----:B------:R-:W-:Y:S01]  /*2cf0*/  IMAD.WIDE.U32 R2, R19, -0x7ac72ba0, R8 ;  /* 0x8538d46013027825 */ /* 0x000fe200078e0008 */
[----:B------:R-:W-:Y:S02]  /*2d00*/  SHF.R.U64 R21, R4, 0x1f, R21 ;  /* 0x0000001f04157819 */ /* 0x000fe40000001215 */
[----:B------:R-:W-:Y:S01]  /*2d10*/  SHF.R.U64 R22, R22, 0x1f, R23 ;  /* 0x0000001f16167819 */ /* 0x000fe20000001217 */
[----:B------:R-:W-:Y:S01]  /*2d20*/  IMAD.WIDE.U32 R4, R5, -0x7ffcd0dc, R8 ;  /* 0x80032f2405047825 */ /* 0x000fe200078e0008 */
[----:B------:R-:W-:-:S03]  /*2d30*/  IADD3 R19, PT, PT, R24, R17, RZ ;  /* 0x0000001118137210 */ /* 0x000fc60007ffe0ff */
[----:B0-----:R-:W-:Y:S02]  /*2d40*/  IMAD R25, R6, -0x7ffcd0dc, RZ ;  /* 0x80032f2406197824 */ /* 0x001fe400078e02ff */
[----:B------:R-:W-:Y:S01]  /*2d50*/  IMAD R23, R0, -0x7ac72ba0, RZ ;  /* 0x8538d46000177824 */ /* 0x000fe200078e02ff */
[----:B------:R-:W-:Y:S01]  /*2d60*/  VIADDMNMX R13, R18, R13, RZ, !PT ;  /* 0x0000000d120d7246 */ /* 0x000fe200078001ff */
[----:B------:R-:W-:Y:S01]  /*2d70*/  IMAD.WIDE R18, R19, 0x77c5213f, R8 ;  /* 0x77c5213f13127825 */ /* 0x000fe200078e0208 */
[----:B------:R-:W-:Y:S02]  /*2d80*/  IADD3 R5, PT, PT, R5, R25, RZ ;  /* 0x0000001905057210 */ /* 0x000fe40007ffe0ff */
[----:B------:R-:W-:Y:S02]  /*2d90*/  IADD3 R3, PT, PT, R3, R23, RZ ;  /* 0x0000001703037210 */ /* 0x000fe40007ffe0ff */
[----:B------:R-:W-:Y:S02]  /*2da0*/  SHF.R.S32.HI R0, RZ, 0x1f, R29 ;  /* 0x0000001fff007819 */ /* 0x000fe4000001141d */
[----:B------:R-:W-:-:S02]  /*2db0*/  SHF.R.U64 R5, R4, 0x1f, R5 ;  /* 0x0000001f04057819 */ /* 0x000fc40000001205 */
[----:B------:R-:W-:Y:S01]  /*2dc0*/  VIADDMNMX R17, R22, R21, RZ, !PT ;  /* 0x0000001516117246 */ /* 0x000fe200078001ff */
[----:B------:R-:W-:Y:S01]  /*2dd0*/  IMAD R23, R0, -0x7ac72ba0, RZ ;  /* 0x8538d46000177824 */ /* 0x000fe200078e02ff */
[----:B------:R-:W-:Y:S01]  /*2de0*/  SHF.R.U64 R4, R2, 0x1f, R3 ;  /* 0x0000001f02047819 */ /* 0x000fe20000001203 */
[----:B------:R-:W-:Y:S01]  /*2df0*/  IMAD.WIDE.U32 R2, R29, -0x7ac72ba0, R8 ;  /* 0x8538d4601d027825 */ /* 0x000fe200078e0008 */
[----:B------:R-:W-:Y:S02]  /*2e00*/  SHF.R.U64 R21, R18, 0x1f, R19 ;  /* 0x0000001f12157819 */ /* 0x000fe40000001213 */
[C---:B------:R-:W-:Y:S01]  /*2e10*/  IADD3 R19, PT, PT, R33.reuse, R16, RZ ;  /* 0x0000001021137210 */ /* 0x040fe20007ffe0ff */
[----:B------:R0:W-:Y:S01]  /*2e20*/  STG.E desc[UR10][R38.64+0xc400], R13 ;  /* 0x00c4000d26007986 */ /* 0x0001e2000c10190a */
[----:B------:R-:W-:Y:S02]  /*2e30*/  IADD3 R33, PT, PT, R33, R10, RZ ;  /* 0x0000000a21217210 */ /* 0x000fe40007ffe0ff */
[----:B------:R-:W-:-:S02]  /*2e40*/  IADD3 R5, PT, PT, R24, R5, RZ ;  /* 0x0000000518057210 */ /* 0x000fc40007ffe0ff */
[----:B------:R-:W-:Y:S01]  /*2e50*/  SHF.R.S32.HI R0, RZ, 0x1f, R19 ;  /* 0x0000001fff007819 */ /* 0x000fe20000011413 */
[----:B------:R1:W-:Y:S01]  /*2e60*/  STG.E desc[UR10][R38.64+0xc780], R17 ;  /* 0x00c7801126007986 */ /* 0x0003e2000c10190a */
[----:B0-----:R-:W-:Y:S02]  /*2e70*/  VIADDMNMX R13, R21, R4, RZ, !PT ;  /* 0x00000004150d7246 */ /* 0x001fe400078001ff */
[----:B------:R-:W-:Y:S02]  /*2e80*/  IADD3 R21, PT, PT, R3, R23, RZ ;  /* 0x0000001703157210 */ /* 0x000fe40007ffe0ff */
[----:B------:R-:W-:Y:S01]  /*2e90*/  SHF.R.S32.HI R3, RZ, 0x1f, R33 ;  /* 0x0000001fff037819 */ /* 0x000fe20000011421 */
[----:B------:R-:W-:-:S04]  /*2ea0*/  IMAD.WIDE R4, R5, 0x77c5213f, R8 ;  /* 0x77c5213f05047825 */ /* 0x000fc800078e0208 */
[----:B-1----:R-:W-:-:S04]  /*2eb0*/  IMAD.WIDE.U32 R16, R19, -0x7ffcd0dc, R8 ;  /* 0x80032f2413107825 */ /* 0x002fc800078e0008 */
[----:B------:R-:W-:-:S04]  /*2ec0*/  IMAD.WIDE.U32 R18, R33, -0x7ffcd0dc, R8 ;  /* 0x80032f2421127825 */ /* 0x000fc800078e0008 */
[----:B------:R-:W-:Y:S02]  /*2ed0*/  IMAD R25, R3, -0x7ffcd0dc, RZ ;  /* 0x80032f2403197824 */ /* 0x000fe400078e02ff */
[----:B------:R-:W-:Y:S01]  /*2ee0*/  IMAD R23, R0, -0x7ffcd0dc, RZ ;  /* 0x80032f2400177824 */ /* 0x000fe200078e02ff */
[----:B------:R-:W-:Y:S02]  /*2ef0*/  SHF.R.U64 R3, R2, 0x1f, R21 ;  /* 0x0000001f02037819 */ /* 0x000fe40000001215 */
[----:B---3--:R-:W-:Y:S02]  /*2f00*/  SHF.R.S32.HI R0, RZ, 0x1f, R27 ;  /* 0x0000001fff007819 */ /* 0x008fe4000001141b */
[----:B------:R-:W-:Y:S02]  /*2f10*/  SHF.R.U64 R4, R4, 0x1f, R5 ;  /* 0x0000001f04047819 */ /* 0x000fe40000001205 */
[----:B------:R-:W-:Y:S02]  /*2f20*/  IADD3 R21, PT, PT, R19, R25, RZ ;  /* 0x0000001913157210 */ /* 0x000fe40007ffe0ff */
[----:B------:R-:W-:-:S02]  /*2f30*/  IADD3 R5, PT, PT, R17, R23, RZ ;  /* 0x0000001711057210 */ /* 0x000fc40007ffe0ff */
[C---:B------:R-:W-:Y:S02]  /*2f40*/  IADD3 R35, PT, PT, R26.reuse, R35, RZ ;  /* 0x000000231a237210 */ /* 0x040fe40007ffe0ff */
[----:B------:R-:W-:Y:S01]  /*2f50*/  IADD3 R17, PT, PT, R26, R7, RZ ;  /* 0x000000071a117210 */ /* 0x000fe20007ffe0ff */
[----:B------:R-:W-:Y:S01]  /*2f60*/  IMAD R23, R0, -0x7ac72ba0, RZ ;  /* 0x8538d46000177824 */ /* 0x000fe200078e02ff */
[----:B------:R-:W-:Y:S02]  /*2f70*/  SHF.R.U64 R21, R18, 0x1f, R21 ;  /* 0x0000001f12157819 */ /* 0x000fe40000001215 */
[----:B------:R-:W-:Y:S01]  /*2f80*/  SHF.R.S32.HI R0, RZ, 0x1f, R35 ;  /* 0x0000001fff007819 */ /* 0x000fe20000011423 */
[----:B------:R0:W-:Y:S01]  /*2f90*/  STG.E desc[UR10][R38.64+0xc404], R13 ;  /* 0x00c4040d26007986 */ /* 0x0001e2000c10190a */
[----:B------:R-:W-:Y:S02]  /*2fa0*/  SHF.R.S32.HI R2, RZ, 0x1f, R17 ;  /* 0x0000001fff027819 */ /* 0x000fe40000011411 */
[----:B------:R-:W-:Y:S01]  /*2fb0*/  SHF.R.U64 R19, R16, 0x1f, R5 ;  /* 0x0000001f10137819 */ /* 0x000fe20000001205 */
[----:B------:R-:W-:Y:S01]  /*2fc0*/  IMAD.WIDE.U32 R6, R35, -0x7ffcd0dc, R8 ;  /* 0x80032f2423067825 */ /* 0x000fe200078e0008 */
[----:B------:R-:W-:-:S03]  /*2fd0*/  VIADDMNMX R3, R4, R3, RZ, !PT ;  /* 0x0000000304037246 */ /* 0x000fc600078001ff */
[----:B------:R-:W-:Y:S01]  /*2fe0*/  IMAD.WIDE.U32 R4, R27, -0x7ac72ba0, R8 ;  /* 0x8538d4601b047825 */ /* 0x000fe200078e0008 */
[----:B0-----:R-:W-:-:S03]  /*2ff0*/  IADD3 R13, PT, PT, R12, R21, RZ ;  /* 0x000000150c0d7210 */ /* 0x001fc60007ffe0ff */
[----:B------:R-:W-:Y:S01]  /*3000*/  IMAD R25, R0, -0x7ffcd0dc, RZ ;  /* 0x80032f2400197824 */ /* 0x000fe200078e02ff */
[----:B------:R-:W-:Y:S01]  /*3010*/  IADD3 R19, PT, PT, R12, R19, RZ ;  /* 0x000000130c137210 */ /* 0x000fe20007ffe0ff */
[----:B------:R-:W-:-:S04]  /*3020*/  IMAD.WIDE.U32 R16, R17, -0x7ffcd0dc, R8 ;  /* 0x80032f2411107825 */ /* 0x000fc800078e0008 */
[----:B------:R-:W-:Y:S02]  /*3030*/  IMAD R27, R2, -0x7ffcd0dc, RZ ;  /* 0x80032f24021b7824 */ /* 0x000fe400078e02ff */
[----:B------:R-:W-:Y:S01]  /*3040*/  IMAD.WIDE R12, R13, 0x77c5213f, R8 ;  /* 0x77c5213f0d0c7825 */ /* 0x000fe200078e0208 */
[----:B------:R-:W-:Y:S02]  /*3050*/  IADD3 R21, PT, PT, R7, R25, RZ ;  /* 0x0000001907157210 */ /* 0x000fe40007ffe0ff */
[----:B------:R-:W-:Y:S02]  /*3060*/  SHF.R.S32.HI R2, RZ, 0x1f, R15 ;  /* 0x0000001fff027819 */ /* 0x000fe4000001140f */
[----:B------:R-:W-:Y:S01]  /*3070*/  IADD3 R7, PT, PT, R17, R27, RZ ;  /* 0x0000001b11077210 */ /* 0x000fe20007ffe0ff */
[----:B------:R-:W-:Y:S01]  /*3080*/  IMAD.WIDE R18, R19, 0x77c5213f, R8 ;  /* 0x77c5213f13127825 */ /* 0x000fe200078e0208 */
[----:B------:R-:W-:Y:S02]  /*3090*/  IADD3 R5, PT, PT, R5, R23, RZ ;  /* 0x0000001705057210 */ /* 0x000fe40007ffe0ff */
[----:B------:R-:W-:Y:S01]  /*30a0*/  SHF.R.U64 R0, R12, 0x1f, R13 ;  /* 0x0000001f0c007819 */ /* 0x000fe2000000120d */
[----:B------:R-:W-:Y:S01]  /*30b0*/  IMAD.WIDE.U32 R12, R15, -0x7ac72ba0, R8 ;  /* 0x8538d4600f0c7825 */ /* 0x000fe200078e0008 */
[----:B------:R-:W-:-:S02]  /*30c0*/  SHF.R.U64 R6, R6, 0x1f, R21 ;  /* 0x0000001f06067819 */ /* 0x000fc40000001215 */
[----:B------:R-:W-:Y:S01]  /*30d0*/  SHF.R.U64 R16, R16, 0x1f, R7 ;  /* 0x0000001f10107819 */ /* 0x000fe20000001207 */
[----:B------:R-:W-:Y:S01]  /*30e0*/  IMAD R15, R2, -0x7ac72ba0, RZ ;  /* 0x8538d460020f7824 */ /* 0x000fe200078e02ff */
[----:B------:R-:W-:Y:S02]  /*30f0*/  SHF.R.S32.HI R14, RZ, 0x1f, R37 ;  /* 0x0000001fff0e7819 */ /* 0x000fe40000011425 */
[----:B------:R-:W-:Y:S02]  /*3100*/  SHF.R.S32.HI R2, RZ, 0x1f, R41 ;  /* 0x0000001fff027819 */ /* 0x000fe40000011429 */
[----:B------:R-:W-:Y:S02]  /*3110*/  SHF.R.U64 R4, R4, 0x1f, R5 ;  /* 0x0000001f04047819 */ /* 0x000fe40000001205 */
[----:B------:R-:W-:Y:S02]  /*3120*/  SHF.R.U64 R5, R18, 0x1f, R19 ;  /* 0x0000001f12057819 */ /* 0x000fe40000001213 */
[C---:B------:R-:W-:Y:S01]  /*3130*/  IADD3 R17, PT, PT, R11.reuse, R6, RZ ;  /* 0x000000060b117210 */ /* 0x040fe20007ffe0ff */
[----:B------:R-:W-:Y:S01]  /*3140*/  IMAD R21, R14, -0x7ac72ba0, RZ ;  /* 0x8538d4600e157824 */ /* 0x000fe200078e02ff */
[----:B------:R-:W-:Y:S01]  /*3150*/  IADD3 R19, PT, PT, R11, R16, RZ ;  /* 0x000000100b137210 */ /* 0x000fe20007ffe0ff */
[----:B------:R-:W-:Y:S01]  /*3160*/  IMAD.WIDE.U32 R10, R37, -0x7ac72ba0, R8 ;  /* 0x8538d460250a7825 */ /* 0x000fe200078e0008 */
[----:B------:R-:W-:-:S03]  /*3170*/  IADD3 R13, PT, PT, R13, R15, RZ ;  /* 0x0000000f0d0d7210 */ /* 0x000fc60007ffe0ff */
[----:B------:R-:W-:-:S04]  /*3180*/  IMAD.WIDE.U32 R6, R41, -0x7ac72ba0, R8 ;  /* 0x8538d46029067825 */ /* 0x000fc800078e0008 */
[----:B------:R-:W-:Y:S02]  /*3190*/  IMAD R23, R2, -0x7ac72ba0, RZ ;  /* 0x8538d46002177824 */ /* 0x000fe400078e02ff */
[----:B------:R-:W-:Y:S01]  /*31a0*/  IMAD.WIDE R14, R17, 0x77c5213f, R8 ;  /* 0x77c5213f110e7825 */ /* 0x000fe200078e0208 */
[----:B------:R-:W-:Y:S02]  /*31b0*/  SHF.R.U64 R17, R12, 0x1f, R13 ;  /* 0x0000001f0c117819 */ /* 0x000fe4000000120d */
[----:B------:R-:W-:Y:S01]  /*31c0*/  IADD3 R13, PT, PT, R11, R21, RZ ;  /* 0x000000150b0d7210 */ /* 0x000fe20007ffe0ff */
[----:B------:R-:W-:Y:S01]  /*31d0*/  IMAD.WIDE R8, R19, 0x77c5213f, R8 ;  /* 0x77c5213f13087825 */ /* 0x000fe200078e0208 */
[----:B------:R-:W-:Y:S02]  /*31e0*/  IADD3 R11, PT, PT, R7, R23, RZ ;  /* 0x00000017070b7210 */ /* 0x000fe40007ffe0ff */
[----:B------:R-:W-:Y:S02]  /*31f0*/  SHF.R.U64 R14, R14, 0x1f, R15 ;  /* 0x0000001f0e0e7819 */ /* 0x000fe4000000120f */
[----:B------:R-:W-:-:S02]  /*3200*/  SHF.R.U64 R8, R8, 0x1f, R9 ;  /* 0x0000001f08087819 */ /* 0x000fc40000001209 */
[----:B------:R-:W-:Y:S02]  /*3210*/  SHF.R.U64 R9, R10, 0x1f, R13 ;  /* 0x0000001f0a097819 */ /* 0x000fe4000000120d */
[----:B------:R-:W-:Y:S02]  /*3220*/  SHF.R.U64 R11, R6, 0x1f, R11 ;  /* 0x0000001f060b7819 */ /* 0x000fe4000000120b */
[----:B------:R-:W-:Y:S02]  /*3230*/  VIADDMNMX R5, R5, R4, RZ, !PT ;  /* 0x0000000405057246 */ /* 0x000fe400078001ff */
[----:B------:R-:W-:Y:S02]  /*3240*/  VIADDMNMX R7, R0, R17, RZ, !PT ;  /* 0x0000001100077246 */ /* 0x000fe400078001ff */
[----:B------:R-:W-:Y:S02]  /*3250*/  VIADDMNMX R9, R14, R9, RZ, !PT ;  /* 0x000000090e097246 */ /* 0x000fe400078001ff */
[----:B------:R-:W-:Y:S01]  /*3260*/  VIADDMNMX R11, R8, R11, RZ, !PT ;  /* 0x0000000b080b7246 */ /* 0x000fe200078001ff */
[----:B------:R-:W-:Y:S04]  /*3270*/  STG.E desc[UR10][R38.64+0xc784], R3 ;  /* 0x00c7840326007986 */ /* 0x000fe8000c10190a */
[----:B------:R-:W-:Y:S04]  /*3280*/  STG.E desc[UR10][R38.64+0xc408], R5 ;  /* 0x00c4080526007986 */ /* 0x000fe8000c10190a */
[----:B------:R-:W-:Y:S04]  /*3290*/  STG.E desc[UR10][R38.64+0xc788], R7 ;  /* 0x00c7880726007986 */ /* 0x000fe8000c10190a */
[----:B------:R-:W-:Y:S04]  /*32a0*/  STG.E desc[UR10][R38.64+0xc40c], R9 ;  /* 0x00c40c0926007986 */ /* 0x000fe8000c10190a */
[----:B------:R-:W-:Y:S01]  /*32b0*/  STG.E desc[UR10][R38.64+0xc78c], R11 ;  /* 0x00c78c0b26007986 */ /* 0x000fe2000c10190a */
[----:B------:R-:W-:Y:S05]  /*32c0*/  EXIT ;  /* 0x000000000000794d */ /* 0x000fea0003800000 */
.L_x_20:
        /* <DEDUP_REMOVED lines=11> */
.L_x_455:


//--------------------- .text.fused_cast_fixed_point_multiply_clip_cast_12_kernel0 --------------------------
	.section	.text.fused_cast_fixed_point_multiply_clip_cast_12_kernel0,"ax",@progbits
	.align	128
        .global         fused_cast_fixed_point_multiply_clip_cast_12_kernel0
        .type           fused_cast_fixed_point_multiply_clip_cast_12_kernel0,@function
        .size           fused_cast_fixed_point_multiply_clip_cast_12_kernel0,(.L_x_456 - fused_cast_fixed_point_multiply_clip_cast_12_kernel0)
        .other          fused_cast_fixed_point_multiply_clip_cast_12_kernel0,@"STO_CUDA_ENTRY STV_DEFAULT"
fused_cast_fixed_point_multiply_clip_cast_12_kernel0:
.text.fused_cast_fixed_point_multiply_clip_cast_12_kernel0:
        /* <DEDUP_REMOVED lines=28> */
[----:B------:R-:W-:Y:S01]  /*01c0*/  UIMAD.WIDE.U32 UR4, UR4, 0x400, URZ ;  /* 0x00000400040478a5 */ /* 0x000fe2000f8e00ff */
[----:B------:R-:W-:-:S02]  /*01d0*/  IMAD.MOV.U32 R8, RZ, RZ, 0x0 ;  /* 0x00000000ff087424 */ /* 0x000fc400078e00ff */
[----:B------:R-:W-:Y:S01]  /*01e0*/  IMAD.MOV.U32 R9, RZ, RZ, 0x400000 ;  /* 0x00400000ff097424 */ /* 0x000fe200078e00ff */
[----:B------:R-:W5:Y:S02]  /*01f0*/  LDG.E.CONSTANT R12, desc[UR8][R6.64+0x600000] ;  /* 0x60000008060c7981 */ /* 0x000f64000c1e9900 */
[----:B------:R-:W-:Y:S02]  /*0200*/  LOP3.LUT R0, R0, UR4, RZ, 0xfc, !PT ;  /* 0x0000000400007c12 */ /* 0x000fe4000f8efcff */
[----:B------:R1:W5:Y:S02]  /*0210*/  LDG.E.CONSTANT R27, desc[UR8][R6.64+0x700000] ;  /* 0x70000008061b7981 */ /* 0x000364000c1e9900 */
[----:B0-----:R-:W-:Y:S02]  /*0220*/  IADD3 R4, P0, PT, R0, R4, RZ ;  /* 0x0000000400047210 */ /* 0x001fe40007f1e0ff */
[----:B------:R-:W5:Y:S02]  /*0230*/  LDG.E.CONSTANT R0, desc[UR8][R10.64+0x100000] ;  /* 0x100000080a007981 */ /* 0x000f64000c1e9900 */
[----:B------:R-:W-:Y:S01]  /*0240*/  IADD3.X R5, PT, PT, R5, UR5, RZ, P0, !PT ;  /* 0x0000000505057c10 */ /* 0x000fe200087fe4ff */
[----:B--2---:R-:W-:-:S04]  /*0250*/  IMAD.HI R17, R17, 0x7ecaf260, R8 ;  /* 0x7ecaf26011117827 */ /* 0x004fc800078e0208 */
[----:B---3--:R-:W-:Y:S01]  /*0260*/  IMAD.HI R25, R25, 0x7ecaf260, R8 ;  /* 0x7ecaf26019197827 */ /* 0x008fe200078e0208 */
[----:B-1----:R-:W-:Y:S02]  /*0270*/  SHF.R.U32.HI R6, RZ, 0x17, R17 ;  /* 0x00000017ff067819 */ /* 0x002fe40000011611 */
[----:B------:R-:W2:Y:S01]  /*0280*/  LDG.E.CONSTANT R17, desc[UR8][R10.64+0x500000] ;  /* 0x500000080a117981 */ /* 0x000ea2000c1e9900 */
[----:B----4-:R-:W-:Y:S01]  /*0290*/  IMAD.HI R2, R2, 0x7ecaf260, R8 ;  /* 0x7ecaf26002027827 */ /* 0x010fe200078e0208 */
[----:B------:R-:W-:-:S03]  /*02a0*/  SHF.R.U32.HI R25, RZ, 0x17, R25 ;  /* 0x00000017ff197819 */ /* 0x000fc60000011619 */
[----:B-----5:R-:W-:Y:S01]  /*02b0*/  IMAD.HI R19, R19, 0x7ecaf260, R8 ;  /* 0x7ecaf26013137827 */ /* 0x020fe200078e0208 */
[----:B------:R-:W-:Y:S01]  /*02c0*/  SHF.R.U32.HI R24, RZ, 0x17, R2 ;  /* 0x00000017ff187819 */ /* 0x000fe20000011602 */
[----:B------:R0:W-:Y:S02]  /*02d0*/  STG.E.U8 desc[UR8][R4.64+0x300000], R6 ;  /* 0x3000000604007986 */ /* 0x0001e4000c101108 */
[----:B------:R-:W-:Y:S01]  /*02e0*/  IMAD.HI R20, R20, 0x7ecaf260, R8 ;  /* 0x7ecaf26014147827 */ /* 0x000fe200078e0208 */
[----:B------:R-:W-:Y:S01]  /*02f0*/  SHF.R.U32.HI R7, RZ, 0x17, R19 ;  /* 0x00000017ff077819 */ /* 0x000fe20000011613 */
[----:B------:R-:W3:Y:S02]  /*0300*/  LDG.E.CONSTANT R2, desc[UR8][R10.64+0x200000] ;  /* 0x200000080a027981 */ /* 0x000ee4000c1e9900 */
[----:B------:R-:W-:Y:S01]  /*0310*/  IMAD.HI R29, R29, 0x7ecaf260, R8 ;  /* 0x7ecaf2601d1d7827 */ /* 0x000fe200078e0208 */
[----:B------:R-:W-:Y:S01]  /*0320*/  SHF.R.U32.HI R22, RZ, 0x17, R20 ;  /* 0x00000017ff167819 */ /* 0x000fe20000011614 */
[----:B------:R1:W-:Y:S02]  /*0330*/  STG.E.U8 desc[UR8][R4.64+0x2c0000], R25 ;  /* 0x2c00001904007986 */ /* 0x0003e4000c101108 */
[----:B------:R-:W-:Y:S01]  /*0340*/  IMAD.HI R23, R23, 0x7ecaf260, R8 ;  /* 0x7ecaf26017177827 */ /* 0x000fe200078e0208 */
[----:B0-----:R-:W-:Y:S01]  /*0350*/  IADD3 R6, P0, PT, R10, 0x2000000, RZ ;  /* 0x020000000a067810 */ /* 0x001fe20007f1e0ff */
[----:B------:R0:W-:Y:S01]  /*0360*/  STG.E.U8 desc[UR8][R4.64+0x200000], R24 ;  /* 0x2000001804007986 */ /* 0x0001e2000c101108 */
[----:B------:R-:W-:Y:S01]  /*0370*/  SHF.R.U32.HI R20, RZ, 0x17, R29 ;  /* 0x00000017ff147819 */ /* 0x000fe2000001161d */
[----:B------:R-:W-:-:S02]  /*0380*/  IMAD.HI R15, R15, 0x7ecaf260, R8 ;  /* 0x7ecaf2600f0f7827 */ /* 0x000fc400078e0208 */
[----:B------:R-:W4:Y:S02]  /*0390*/  LDG.E.CONSTANT R29, desc[UR8][R10.64] ;  /* 0x000000080a1d7981 */ /* 0x000f24000c1e9900 */
[----:B------:R-:W-:Y:S02]  /*03a0*/  IMAD.HI R13, R13, 0x7ecaf260, R8 ;  /* 0x7ecaf2600d0d7827 */ /* 0x000fe400078e0208 */
[----:B-1----:R-:W5:Y:S01]  /*03b0*/  LDG.E.CONSTANT R25, desc[UR8][R10.64+0x400000] ;  /* 0x400000080a197981 */ /* 0x002f62000c1e9900 */
[----:B0-----:R-:W-:-:S03]  /*03c0*/  SHF.R.U32.HI R24, RZ, 0x17, R23 ;  /* 0x00000017ff187819 */ /* 0x001fc60000011617 */
[----:B------:R0:W-:Y:S04]  /*03d0*/  STG.E.U8 desc[UR8][R4.64+0x340000], R7 ;  /* 0x3400000704007986 */ /* 0x0001e8000c101108 */
[----:B------:R-:W5:Y:S01]  /*03e0*/  LDG.E.CONSTANT R23, desc[UR8][R10.64+0x300000] ;  /* 0x300000080a177981 */ /* 0x000f62000c1e9900 */
[----:B------:R-:W-:-:S03]  /*03f0*/  IMAD.HI R21, R21, 0x7ecaf260, R8 ;  /* 0x7ecaf26015157827 */ /* 0x000fc600078e0208 */
[----:B------:R1:W-:Y:S01]  /*0400*/  STG.E.U8 desc[UR8][R4.64+0x240000], R22 ;  /* 0x2400001604007986 */ /* 0x0003e2000c101108 */
[----:B0-----:R-:W-:-:S03]  /*0410*/  IMAD.X R7, RZ, RZ, R11, P0 ;  /* 0x000000ffff077224 */ /* 0x001fc600000e060b */
[----:B------:R0:W-:Y:S01]  /*0420*/  STG.E.U8 desc[UR8][R4.64+0x280000], R20 ;  /* 0x2800001404007986 */ /* 0x0001e2000c101108 */
[----:B------:R-:W-:-:S03]  /*0430*/  IMAD.HI R16, R16, 0x7ecaf260, R8 ;  /* 0x7ecaf26010107827 */ /* 0x000fc600078e0208 */
[----:B------:R-:W5:Y:S01]  /*0440*/  LDG.E.CONSTANT R19, desc[UR8][R10.64+0x600000] ;  /* 0x600000080a137981 */ /* 0x000f62000c1e9900 */
[----:B-1----:R-:W-:-:S03]  /*0450*/  SHF.R.U32.HI R22, RZ, 0x17, R15 ;  /* 0x00000017ff167819 */ /* 0x002fc6000001160f */
[----:B------:R-:W5:Y:S01]  /*0460*/  LDG.E.CONSTANT R15, desc[UR8][R10.64+0x700000] ;  /* 0x700000080a0f7981 */ /* 0x000f62000c1e9900 */
[----:B0-----:R-:W-:-:S03]  /*0470*/  SHF.R.U32.HI R20, RZ, 0x17, R13 ;  /* 0x00000017ff147819 */ /* 0x001fc6000001160d */
[----:B------:R-:W5:Y:S01]  /*0480*/  LDG.E.CONSTANT R13, desc[UR8][R6.64+-0x800000] ;  /* 0x80000008060d7981 */ /* 0x000f62000c1e9900 */
[----:B------:R-:W-:Y:S02]  /*0490*/  SHF.R.U32.HI R21, RZ, 0x17, R21 ;  /* 0x00000017ff157819 */ /* 0x000fe40000011615 */
[----:B------:R-:W-:Y:S01]  /*04a0*/  SHF.R.U32.HI R28, RZ, 0x17, R16 ;  /* 0x00000017ff1c7819 */ /* 0x000fe20000011610 */
[----:B------:R0:W-:Y:S01]  /*04b0*/  STG.E.U8 desc[UR8][R4.64+0x400000], R20 ;  /* 0x4000001404007986 */ /* 0x0001e2000c101108 */
[----:B------:R-:W-:-:S03]  /*04c0*/  IMAD.HI R16, R3, 0x7ecaf260, R8 ;  /* 0x7ecaf26003107827 */ /* 0x000fc600078e0208 */
[----:B------:R-:W5:Y:S04]  /*04d0*/  LDG.E.CONSTANT R3, desc[UR8][R6.64+-0x500000] ;  /* 0xb000000806037981 */ /* 0x000f68000c1e9900 */
[----:B------:R1:W-:Y:S04]  /*04e0*/  STG.E.U8 desc[UR8][R4.64+0x440000], R21 ;  /* 0x4400001504007986 */ /* 0x0003e8000c101108 */
[----:B0-----:R-:W5:Y:S01]  /*04f0*/  LDG.E.CONSTANT R20, desc[UR8][R6.64+-0x600000] ;  /* 0xa000000806147981 */ /* 0x001f62000c1e9900 */
[----:B------:R-:W-:Y:S01]  /*0500*/  SHF.R.U32.HI R26, RZ, 0x17, R16 ;  /* 0x00000017ff1a7819 */ /* 0x000fe20000011610 */
[----:B------:R-:W-:-:S02]  /*0510*/  IMAD.HI R14, R14, 0x7ecaf260, R8 ;  /* 0x7ecaf2600e0e7827 */ /* 0x000fc400078e0208 */
[----:B------:R-:W5:Y:S04]  /*0520*/  LDG.E.CONSTANT R16, desc[UR8][R6.64+-0x400000] ;  /* 0xc000000806107981 */ /* 0x000f68000c1e9900 */
[----:B-1----:R-:W5:Y:S01]  /*0530*/  LDG.E.CONSTANT R21, desc[UR8][R6.64+-0x700000] ;  /* 0x9000000806157981 */ /* 0x002f62000c1e9900 */
[----:B------:R-:W-:-:S03]  /*0540*/  IMAD.HI R18, R18, 0x7ecaf260, R8 ;  /* 0x7ecaf26012127827 */ /* 0x000fc600078e0208 */
[----:B------:R0:W-:Y:S04]  /*0550*/  STG.E.U8 desc[UR8][R4.64+0x380000], R24 ;  /* 0x3800001804007986 */ /* 0x0001e8000c101108 */
[----:B------:R1:W-:Y:S01]  /*0560*/  STG.E.U8 desc[UR8][R4.64+0x3c0000], R22 ;  /* 0x3c00001604007986 */ /* 0x0003e2000c101108 */
[----:B0-----:R-:W-:-:S03]  /*0570*/  SHF.R.U32.HI R24, RZ, 0x17, R14 ;  /* 0x00000017ff187819 */ /* 0x001fc6000001160e */
[----:B------:R-:W5:Y:S01]  /*0580*/  LDG.E.CONSTANT R14, desc[UR8][R6.64+-0x200000] ;  /* 0xe0000008060e7981 */ /* 0x000f62000c1e9900 */
[----:B-1----:R-:W-:-:S03]  /*0590*/  SHF.R.U32.HI R22, RZ, 0x17, R18 ;  /* 0x00000017ff167819 */ /* 0x002fc60000011612 */
[----:B------:R-:W5:Y:S01]  /*05a0*/  LDG.E.CONSTANT R18, desc[UR8][R6.64+-0x300000] ;  /* 0xd000000806127981 */ /* 0x000f62000c1e9900 */
[----:B------:R-:W-:-:S04]  /*05b0*/  IMAD.HI R12, R12, 0x7ecaf260, R8 ;  /* 0x7ecaf2600c0c7827 */ /* 0x000fc800078e0208 */
[--C-:B------:R-:W-:Y:S01]  /*05c0*/  IMAD.HI R27, R27, 0x7ecaf260, R8.reuse ;  /* 0x7ecaf2601b1b7827 */ /* 0x100fe200078e0208 */
[----:B------:R0:W-:Y:S03]  /*05d0*/  STG.E.U8 desc[UR8][R4.64+0x4c0000], R22 ;  /* 0x4c00001604007986 */ /* 0x0001e6000c101108 */
[----:B------:R-:W-:Y:S01]  /*05e0*/  IMAD.HI R0, R0, 0x7ecaf260, R8 ;  /* 0x7ecaf26000007827 */ /* 0x000fe200078e0208 */
[----:B------:R-:W-:-:S04]  /*05f0*/  SHF.R.U32.HI R27, RZ, 0x17, R27 ;  /* 0x00000017ff1b7819 */ /* 0x000fc8000001161b */
[----:B------:R-:W-:Y:S02]  /*0600*/  SHF.R.U32.HI R0, RZ, 0x17, R0 ;  /* 0x00000017ff007819 */ /* 0x000fe40000011600 */
[----:B0-----:R-:W-:Y:S01]  /*0610*/  SHF.R.U32.HI R22, RZ, 0x17, R12 ;  /* 0x00000017ff167819 */ /* 0x001fe2000001160c */
[----:B------:R0:W-:Y:S04]  /*0620*/  STG.E.U8 desc[UR8][R4.64+0x5c0000], R27 ;  /* 0x5c00001b04007986 */ /* 0x0001e8000c101108 */
[----:B------:R-:W-:Y:S04]  /*0630*/  STG.E.U8 desc[UR8][R4.64+0x540000], R24 ;  /* 0x5400001804007986 */ /* 0x000fe8000c101108 */
[----:B------:R-:W-:Y:S04]  /*0640*/  STG.E.U8 desc[UR8][R4.64+0x580000], R22 ;  /* 0x5800001604007986 */ /* 0x000fe8000c101108 */
[----:B0-----:R-:W5:Y:S04]  /*0650*/  LDG.E.CONSTANT R27, desc[UR8][R6.64] ;  /* 0x00000008061b7981 */ /* 0x001f68000c1e9900 */
[----:B------:R0:W-:Y:S04]  /*0660*/  STG.E.U8 desc[UR8][R4.64+0x40000], R0 ;  /* 0x0400000004007986 */ /* 0x0001e8000c101108 */
[----:B------:R-:W-:Y:S04]  /*0670*/  STG.E.U8 desc[UR8][R4.64+0x480000], R28 ;  /* 0x4800001c04007986 */ /* 0x000fe8000c101108 */
[----:B0-----:R-:W5:Y:S04]  /*0680*/  LDG.E.CONSTANT R0, desc[UR8][R6.64+0x200000] ;  /* 0x2000000806007981 */ /* 0x001f68000c1e9900 */
[----:B------:R-:W-:Y:S01]  /*0690*/  STG.E.U8 desc[UR8][R4.64+0x500000], R26 ;  /* 0x5000001a04007986 */ /* 0x000fe2000c101108 */
[----:B--2---:R-:W-:-:S04]  /*06a0*/  IMAD.HI R17, R17, 0x7ecaf260, R8 ;  /* 0x7ecaf26011117827 */ /* 0x004fc800078e0208 */
[----:B---3--:R-:W-:Y:S02]  /*06b0*/  IMAD.HI R12, R2, 0x7ecaf260, R8 ;  /* 0x7ecaf260020c7827 */ /* 0x008fe400078e0208 */
[----:B------:R-:W2:Y:S03]  /*06c0*/  LDG.E.CONSTANT R2, desc[UR8][R6.64+-0x100000] ;  /* 0xf000000806027981 */ /* 0x000ea6000c1e9900 */
[----:B------:R-:W-:Y:S02]  /*06d0*/  SHF.R.U32.HI R12, RZ, 0x17, R12 ;  /* 0x00000017ff0c7819 */ /* 0x000fe4000001160c */
[----:B------:R-:W-:Y:S02]  /*06e0*/  SHF.R.U32.HI R22, RZ, 0x17, R17 ;  /* 0x00000017ff167819 */ /* 0x000fe40000011611 */
[----:B------:R-:W3:Y:S01]  /*06f0*/  LDG.E.CONSTANT R17, desc[UR8][R6.64+0x300000] ;  /* 0x3000000806117981 */ /* 0x000ee2000c1e9900 */
[----:B----4-:R-:W-:-:S04]  /*0700*/  IMAD.HI R29, R29, 0x7ecaf260, R8 ;  /* 0x7ecaf2601d1d7827 */ /* 0x010fc800078e0208 */
[----:B-----5:R-:W-:Y:S01]  /*0710*/  IMAD.HI R25, R25, 0x7ecaf260, R8 ;  /* 0x7ecaf26019197827 */ /* 0x020fe200078e0208 */
[----:B------:R-:W-:Y:S01]  /*0720*/  SHF.R.U32.HI R24, RZ, 0x17, R29 ;  /* 0x00000017ff187819 */ /* 0x000fe2000001161d */
[----:B------:R0:W-:Y:S03]  /*0730*/  STG.E.U8 desc[UR8][R4.64+0x80000], R12 ;  /* 0x0800000c04007986 */ /* 0x0001e6000c101108 */
[----:B------:R-:W-:Y:S01]  /*0740*/  SHF.R.U32.HI R25, RZ, 0x17, R25 ;  /* 0x00000017ff197819 */ /* 0x000fe20000011619 */
[----:B------:R-:W4:Y:S01]  /*0750*/  LDG.E.CONSTANT R29, desc[UR8][R6.64+0x100000] ;  /* 0x10000008061d7981 */ /* 0x000f22000c1e9900 */
[----:B------:R-:W-:-:S03]  /*0760*/  IMAD.HI R23, R23, 0x7ecaf260, R8 ;  /* 0x7ecaf26017177827 */ /* 0x000fc600078e0208 */
[----:B------:R1:W-:Y:S02]  /*0770*/  STG.E.U8 desc[UR8][R4.64+0x100000], R25 ;  /* 0x1000001904007986 */ /* 0x0003e4000c101108 */
[----:B------:R-:W-:Y:S02]  /*0780*/  SHF.R.U32.HI R23, RZ, 0x17, R23 ;  /* 0x00000017ff177819 */ /* 0x000fe40000011617 */
[----:B0-----:R-:W-:Y:S01]  /*0790*/  IADD3 R12, P0, PT, R10, 0x3000000, RZ ;  /* 0x030000000a0c7810 */ /* 0x001fe20007f1e0ff */
[----:B------:R0:W-:Y:S01]  /*07a0*/  STG.E.U8 desc[UR8][R4.64], R24 ;  /* 0x0000001804007986 */ /* 0x0001e2000c101108 */
[----:B------:R-:W-:-:S03]  /*07b0*/  IMAD.HI R19, R19, 0x7ecaf260, R8 ;  /* 0x7ecaf26013137827 */ /* 0x000fc600078e0208 */
[----:B-1----:R-:W5:Y:S01]  /*07c0*/  LDG.E.CONSTANT R25, desc[UR8][R6.64+0x500000] ;  /* 0x5000000806197981 */ /* 0x002f62000c1e9900 */
[----:B------:R-:W-:-:S04]  /*07d0*/  IMAD.HI R15, R15, 0x7ecaf260, R8 ;  /* 0x7ecaf2600f0f7827 */ /* 0x000fc800078e0208 */
[----:B------:R-:W-:Y:S01]  /*07e0*/  IMAD.HI R13, R13, 0x7ecaf260, R8 ;  /* 0x7ecaf2600d0d7827 */ /* 0x000fe200078e0208 */
[----:B------:R1:W-:Y:S01]  /*07f0*/  STG.E.U8 desc[UR8][R4.64+0xc0000], R23 ;  /* 0x0c00001704007986 */ /* 0x0003e2000c101108 */
[----:B0-----:R-:W-:Y:S02]  /*0800*/  SHF.R.U32.HI R24, RZ, 0x17, R15 ;  /* 0x00000017ff187819 */ /* 0x001fe4000001160f */
[----:B------:R-:W-:Y:S01]  /*0810*/  SHF.R.U32.HI R19, RZ, 0x17, R19 ;  /* 0x00000017ff137819 */ /* 0x000fe20000011613 */
[----:B------:R-:W5:Y:S01]  /*0820*/  LDG.E.CONSTANT R15, desc[UR8][R6.64+0x600000] ;  /* 0x60000008060f7981 */ /* 0x000f62000c1e9900 */
[----:B------:R-:W-:Y:S01]  /*0830*/  SHF.R.U32.HI R28, RZ, 0x17, R13 ;  /* 0x00000017ff1c7819 */ /* 0x000fe2000001160d */
[----:B------:R-:W-:Y:S02]  /*0840*/  IMAD.X R13, RZ, RZ, R11, P0 ;  /* 0x000000ffff0d7224 */ /* 0x000fe400000e060b */
[--C-:B------:R-:W-:Y:S01]  /*0850*/  IMAD.HI R3, R3, 0x7ecaf260, R8.reuse ;  /* 0x7ecaf26003037827 */ /* 0x100fe200078e0208 */
[----:B------:R0:W-:Y:S04]  /*0860*/  STG.E.U8 desc[UR8][R4.64+0x140000], R22 ;  /* 0x1400001604007986 */ /* 0x0001e8000c101108 */
[----:B-1----:R-:W5:Y:S01]  /*0870*/  LDG.E.CONSTANT R23, desc[UR8][R6.64+0x400000] ;  /* 0x4000000806177981 */ /* 0x002f62000c1e9900 */
[----:B------:R-:W-:-:S03]  /*0880*/  IMAD.HI R20, R20, 0x7ecaf260, R8 ;  /* 0x7ecaf26014147827 */ /* 0x000fc600078e0208 */
[----:B------:R1:W-:Y:S04]  /*0890*/  STG.E.U8 desc[UR8][R4.64+0x1c0000], R24 ;  /* 0x1c00001804007986 */ /* 0x0003e8000c101108 */
[----:B------:R1:W-:Y:S01]  /*08a0*/  STG.E.U8 desc[UR8][R4.64+0x180000], R19 ;  /* 0x1800001304007986 */ /* 0x0003e2000c101108 */
[----:B0-----:R-:W-:-:S03]  /*08b0*/  IMAD.HI R22, R21, 0x7ecaf260, R8 ;  /* 0x7ecaf26015167827 */ /* 0x001fc600078e0208 */
[----:B------:R-:W5:Y:S01]  /*08c0*/  LDG.E.CONSTANT R21, desc[UR8][R12.64+-0x800000] ;  /* 0x800000080c157981 */ /* 0x000f62000c1e9900 */
[----:B-1----:R-:W-:Y:S02]  /*08d0*/  SHF.R.U32.HI R24, RZ, 0x17, R20 ;  /* 0x00000017ff187819 */ /* 0x002fe40000011614 */
[----:B------:R-:W-:Y:S01]  /*08e0*/  SHF.R.U32.HI R20, RZ, 0x17, R3 ;  /* 0x00000017ff147819 */ /* 0x000fe20000011603 */
[----:B------:R0:W5:Y:S04]  /*08f0*/  LDG.E.CONSTANT R19, desc[UR8][R6.64+0x700000] ;  /* 0x7000000806137981 */ /* 0x000168000c1e9900 */
[----:B------:R-:W5:Y:S01]  /*0900*/  LDG.E.CONSTANT R3, desc[UR8][R12.64+-0x700000] ;  /* 0x900000080c037981 */ /* 0x000f62000c1e9900 */
[----:B0-----:R-:W-:-:S03]  /*0910*/  IMAD.HI R6, R16, 0x7ecaf260, R8 ;  /* 0x7ecaf26010067827 */ /* 0x001fc600078e0208 */
[----:B------:R-:W5:Y:S01]  /*0920*/  LDG.E.CONSTANT R16, desc[UR8][R12.64+-0x600000] ;  /* 0xa00000080c107981 */ /* 0x000f62000c1e9900 */
[----:B------:R-:W-:Y:S01]  /*0930*/  SHF.R.U32.HI R26, RZ, 0x17, R22 ;  /* 0x00000017ff1a7819 */ /* 0x000fe20000011616 */
[--C-:B------:R-:W-:Y:S02]  /*0940*/  IMAD.HI R14, R14, 0x7ecaf260, R8.reuse ;  /* 0x7ecaf2600e0e7827 */ /* 0x100fe400078e0208 */
[----:B------:R-:W5:Y:S02]  /*0950*/  LDG.E.CONSTANT R22, desc[UR8][R12.64+-0x500000] ;  /* 0xb00000080c167981 */ /* 0x000f64000c1e9900 */
[----:B------:R-:W-:Y:S02]  /*0960*/  IMAD.HI R18, R18, 0x7ecaf260, R8 ;  /* 0x7ecaf26012127827 */ /* 0x000fe400078e0208 */
[----:B------:R0:W-:Y:S04]  /*0970*/  STG.E.U8 desc[UR8][R4.64+0x640000], R26 ;  /* 0x6400001a04007986 */ /* 0x0001e8000c101108 */
[----:B------:R1:W-:Y:S04]  /*0980*/  STG.E.U8 desc[UR8][R4.64+0x6c0000], R20 ;  /* 0x6c00001404007986 */ /* 0x0003e8000c101108 */
[----:B------:R1:W-:Y:S01]  /*0990*/  STG.E.U8 desc[UR8][R4.64+0x600000], R28 ;  /* 0x6000001c04007986 */ /* 0x0003e2000c101108 */
[----:B0-----:R-:W-:-:S03]  /*09a0*/  SHF.R.U32.HI R26, RZ, 0x17, R14 ;  /* 0x00000017ff1a7819 */ /* 0x001fc6000001160e */
[----:B------:R-:W5:Y:S04]  /*09b0*/  LDG.E.CONSTANT R14, desc[UR8][R12.64+-0x200000] ;  /* 0xe00000080c0e7981 */ /* 0x000f68000c1e9900 */
[----:B-1----:R-:W5:Y:S01]  /*09c0*/  LDG.E.CONSTANT R20, desc[UR8][R12.64+-0x300000] ;  /* 0xd00000080c147981 */ /* 0x002f62000c1e9900 */
[----:B------:R-:W-:-:S03]  /*09d0*/  SHF.R.U32.HI R28, RZ, 0x17, R18 ;  /* 0x00000017ff1c7819 */ /* 0x000fc60000011612 */
[----:B------:R-:W5:Y:S01]  /*09e0*/  LDG.E.CONSTANT R18, desc[UR8][R12.64+-0x400000] ;  /* 0xc00000080c127981 */ /* 0x000f62000c1e9900 */
[----:B------:R-:W-:Y:S01]  /*09f0*/  SHF.R.U32.HI R7, RZ, 0x17, R6 ;  /* 0x00000017ff077819 */ /* 0x000fe20000011606 */
[--C-:B------:R-:W-:Y:S01]  /*0a00*/  IMAD.HI R27, R27, 0x7ecaf260, R8.reuse ;  /* 0x7ecaf2601b1b7827 */ /* 0x100fe200078e0208 */
[----:B------:R-:W-:Y:S01]  /*0a10*/  IADD3 R6, P0, PT, R4, 0x1000000, RZ ;  /* 0x0100000004067810 */ /* 0x000fe20007f1e0ff */
[----:B------:R-:W-:Y:S04]  /*0a20*/  STG.E.U8 desc[UR8][R4.64+0x680000], R24 ;  /* 0x6800001804007986 */ /* 0x000fe8000c101108 */
[----:B------:R0:W-:Y:S01]  /*0a30*/  STG.E.U8 desc[UR8][R4.64+0x700000], R7 ;  /* 0x7000000704007986 */ /* 0x0001e2000c101108 */
[----:B------:R-:W-:-:S03]  /*0a40*/  IMAD.HI R0, R0, 0x7ecaf260, R8 ;  /* 0x7ecaf26000007827 */ /* 0x000fc600078e0208 */
[----:B------:R-:W-:Y:S01]  /*0a50*/  STG.E.U8 desc[UR8][R4.64+0x780000], R26 ;  /* 0x7800001a04007986 */ /* 0x000fe2000c101108 */
[----:B0-----:R-:W-:-:S03]  /*0a60*/  IMAD.X R7, RZ, RZ, R5, P0 ;  /* 0x000000ffff077224 */ /* 0x001fc600000e0605 */
[----:B------:R-:W-:Y:S01]  /*0a70*/  STG.E.U8 desc[UR8][R4.64+0x740000], R28 ;  /* 0x7400001c04007986 */ /* 0x000fe2000c101108 */
[----:B--2---:R-:W-:-:S05]  /*0a80*/  IMAD.HI R2, R2, 0x7ecaf260, R8 ;  /* 0x7ecaf26002027827 */ /* 0x004fca00078e0208 */
[----:B------:R-:W-:Y:S01]  /*0a90*/  SHF.R.U32.HI R24, RZ, 0x17, R2 ;  /* 0x00000017ff187819 */ /* 0x000fe20000011602 */
[----:B---3--:R-:W-:Y:S01]  /*0aa0*/  IMAD.HI R17, R17, 0x7ecaf260, R8 ;  /* 0x7ecaf26011117827 */ /* 0x008fe200078e0208 */
[----:B------:R-:W-:-:S03]  /*0ab0*/  SHF.R.U32.HI R2, RZ, 0x17, R27 ;  /* 0x00000017ff027819 */ /* 0x000fc6000001161b */
[----:B------:R0:W-:Y:S04]  /*0ac0*/  STG.E.U8 desc[UR8][R4.64+0x7c0000], R24 ;  /* 0x7c00001804007986 */ /* 0x0001e8000c101108 */
[----:B------:R1:W-:Y:S04]  /*0ad0*/  STG.E.U8 desc[UR8][R6.64+-0x800000], R2 ;  /* 0x8000000206007986 */ /* 0x0003e8000c101108 */
[----:B------:R-:W2:Y:S01]  /*0ae0*/  LDG.E.CONSTANT R27, desc[UR8][R12.64] ;  /* 0x000000080c1b7981 */ /* 0x000ea2000c1e9900 */
[----:B----4-:R-:W-:Y:S01]  /*0af0*/  IMAD.HI R29, R29, 0x7ecaf260, R8 ;  /* 0x7ecaf2601d1d7827 */ /* 0x010fe200078e0208 */
[----:B0-----:R-:W-:-:S02]  /*0b00*/  SHF.R.U32.HI R24, RZ, 0x17, R0 ;  /* 0x00000017ff187819 */ /* 0x001fc40000011600 */
[----:B------:R-:W-:Y:S02]  /*0b10*/  SHF.R.U32.HI R0, RZ, 0x17, R17 ;  /* 0x00000017ff007819 */ /* 0x000fe40000011611 */
[----:B------:R-:W-:Y:S01]  /*0b20*/  SHF.R.U32.HI R26, RZ, 0x17, R29 ;  /* 0x00000017ff1a7819 */ /* 0x000fe2000001161d */
[----:B------:R-:W3:Y:S04]  /*0b30*/  LDG.E.CONSTANT R17, desc[UR8][R12.64+0x100000] ;  /* 0x100000080c117981 */ /* 0x000ee8000c1e9900 */
[----:B------:R-:W-:Y:S01]  /*0b40*/  STG.E.U8 desc[UR8][R6.64+-0x740000], R0 ;  /* 0x8c00000006007986 */ /* 0x000fe2000c101108 */
[----:B-----5:R-:W-:-:S03]  /*0b50*/  IMAD.HI R25, R25, 0x7ecaf260, R8 ;  /* 0x7ecaf26019197827 */ /* 0x020fc600078e0208 */
[----:B------:R0:W-:Y:S02]  /*0b60*/  STG.E.U8 desc[UR8][R6.64+-0x7c0000], R26 ;  /* 0x8400001a06007986 */ /* 0x0001e4000c101108 */
[----:B-1----:R-:W-:Y:S02]  /*0b70*/  SHF.R.U32.HI R2, RZ, 0x17, R25 ;  /* 0x00000017ff027819 */ /* 0x002fe40000011619 */
[----:B------:R-:W4:Y:S01]  /*0b80*/  LDG.E.CONSTANT R29, desc[UR8][R12.64+-0x100000] ;  /* 0xf00000080c1d7981 */ /* 0x000f22000c1e9900 */
[----:B------:R-:W-:-:S03]  /*0b90*/  IMAD.HI R15, R15, 0x7ecaf260, R8 ;  /* 0x7ecaf2600f0f7827 */ /* 0x000fc600078e0208 */
[----:B------:R1:W-:Y:S01]  /*0ba0*/  STG.E.U8 desc[UR8][R6.64+-0x6c0000], R2 ;  /* 0x9400000206007986 */ /* 0x0003e2000c101108 */
[----:B------:R-:W-:Y:S01]  /*0bb0*/  IMAD.HI R23, R23, 0x7ecaf260, R8 ;  /* 0x7ecaf26017177827 */ /* 0x000fe200078e0208 */
[----:B0-----:R-:W-:Y:S02]  /*0bc0*/  SHF.R.U32.HI R26, RZ, 0x17, R15 ;  /* 0x00000017ff1a7819 */ /* 0x001fe4000001160f */
[----:B------:R0:W-:Y:S02]  /*0bd0*/  STG.E.U8 desc[UR8][R6.64+-0x780000], R24 ;  /* 0x8800001806007986 */ /* 0x0001e4000c101108 */
[----:B------:R-:W-:Y:S02]  /*0be0*/  SHF.R.U32.HI R28, RZ, 0x17, R23 ;  /* 0x00000017ff1c7819 */ /* 0x000fe40000011617 */
[----:B------:R-:W5:Y:S01]  /*0bf0*/  LDG.E.CONSTANT R15, desc[UR8][R12.64+0x500000] ;  /* 0x500000080c0f7981 */ /* 0x000f62000c1e9900 */
[----:B-1----:R-:W-:-:S03]  /*0c00*/  IADD3 R2, P0, PT, R10, 0x4000000, RZ ;  /* 0x040000000a027810 */ /* 0x002fc60007f1e0ff */
[----:B------:R-:W5:Y:S01]  /*0c10*/  LDG.E.CONSTANT R23, desc[UR8][R12.64+0x300000] ;  /* 0x300000080c177981 */ /* 0x000f62000c1e9900 */
[----:B------:R-:W-:-:S03]  /*0c20*/  IMAD.HI R0, R21, 0x7ecaf260, R8 ;  /* 0x7ecaf26015007827 */ /* 0x000fc600078e0208 */
[----:B------:R-:W5:Y:S01]  /*0c30*/  LDG.E.CONSTANT R21, desc[UR8][R12.64+0x400000] ;  /* 0x400000080c157981 */ /* 0x000f62000c1e9900 */
[----:B------:R-:W-:-:S04]  /*0c40*/  IMAD.HI R19, R19, 0x7ecaf260, R8 ;  /* 0x7ecaf26013137827 */ /* 0x000fc800078e0208 */
[----:B------:R-:W-:Y:S01]  /*0c50*/  IMAD.HI R3, R3, 0x7ecaf260, R8 ;  /* 0x7ecaf26003037827 */ /* 0x000fe200078e0208 */
[----:B0-----:R-:W-:Y:S01]  /*0c60*/  SHF.R.U32.HI R24, RZ, 0x17, R19 ;  /* 0x00000017ff187819 */ /* 0x001fe20000011613 */
[----:B------:R0:W-:Y:S04]  /*0c70*/  STG.E.U8 desc[UR8][R6.64+-0x680000], R26 ;  /* 0x9800001a06007986 */ /* 0x0001e8000c101108 */
[----:B------:R-:W5:Y:S01]  /*0c80*/  LDG.E.CONSTANT R19, desc[UR8][R12.64+0x600000] ;  /* 0x600000080c137981 */ /* 0x000f62000c1e9900 */
[----:B------:R-:W-:-:S03]  /*0c90*/  IMAD.HI R16, R16, 0x7ecaf260, R8 ;  /* 0x7ecaf26010107827 */ /* 0x000fc600078e0208 */
[----:B------:R-:W5:Y:S01]  /*0ca0*/  LDG.E.CONSTANT R25, desc[UR8][R12.64+0x200000] ;  /* 0x200000080c197981 */ /* 0x000f62000c1e9900 */
[----:B0-----:R-:W-:Y:S01]  /*0cb0*/  SHF.R.U32.HI R26, RZ, 0x17, R3 ;  /* 0x00000017ff1a7819 */ /* 0x001fe20000011603 */
[----:B------:R-:W-:Y:S02]  /*0cc0*/  IMAD.X R3, RZ, RZ, R11, P0 ;  /* 0x000000ffff037224 */ /* 0x000fe400000e060b */
[----:B------:R0:W-:Y:S01]  /*0cd0*/  STG.E.U8 desc[UR8][R6.64+-0x700000], R28 ;  /* 0x9000001c06007986 */ /* 0x0001e2000c101108 */
[----:B------:R-:W-:-:S03]  /*0ce0*/  IMAD.HI R22, R22, 0x7ecaf260, R8 ;  /* 0x7ecaf26016167827 */ /* 0x000fc600078e0208 */
[----:B------:R1:W-:Y:S01]  /*0cf0*/  STG.E.U8 desc[UR8][R6.64+-0x640000], R24 ;  /* 0x9c00001806007986 */ /* 0x0003e2000c101108 */
[----:B0-----:R-:W-:-:S03]  /*0d00*/  SHF.R.U32.HI R28, RZ, 0x17, R0 ;  /* 0x00000017ff1c7819 */ /* 0x001fc60000011600 */
[----:B------:R0:W5:Y:S01]  /*0d10*/  LDG.E.CONSTANT R0, desc[UR8][R12.64+0x700000] ;  /* 0x700000080c007981 */ /* 0x000162000c1e9900 */
[----:B-1----:R-:W-:-:S03]  /*0d20*/  SHF.R.U32.HI R24, RZ, 0x17, R16 ;  /* 0x00000017ff187819 */ /* 0x002fc60000011610 */
[----:B------:R-:W5:Y:S01]  /*0d30*/  LDG.E.CONSTANT R16, desc[UR8][R2.64+-0x800000] ;  /* 0x8000000802107981 */ /* 0x000f62000c1e9900 */
[----:B------:R-:W-:-:S03]  /*0d40*/  IMAD.HI R14, R14, 0x7ecaf260, R8 ;  /* 0x7ecaf2600e0e7827 */ /* 0x000fc600078e0208 */
[----:B------:R1:W-:Y:S01]  /*0d50*/  STG.E.U8 desc[UR8][R6.64+-0x600000], R28 ;  /* 0xa000001c06007986 */ /* 0x0003e2000c101108 */
[----:B0-----:R-:W-:-:S03]  /*0d60*/  IMAD.HI R12, R20, 0x7ecaf260, R8 ;  /* 0x7ecaf260140c7827 */ /* 0x001fc600078e0208 */
[----:B------:R-:W5:Y:S01]  /*0d70*/  LDG.E.CONSTANT R20, desc[UR8][R2.64+-0x600000] ;  /* 0xa000000802147981 */ /* 0x000f62000c1e9900 */
[----:B------:R-:W-:-:S03]  /*0d80*/  IMAD.HI R18, R18, 0x7ecaf260, R8 ;  /* 0x7ecaf26012127827 */ /* 0x000fc600078e0208 */
[----:B------:R-:W5:Y:S01]  /*0d90*/  LDG.E.CONSTANT R13, desc[UR8][R2.64+-0x700000] ;  /* 0x90000008020d7981 */ /* 0x000f62000c1e9900 */
[----:B-1----:R-:W-:-:S03]  /*0da0*/  SHF.R.U32.HI R28, RZ, 0x17, R22 ;  /* 0x00000017ff1c7819 */ /* 0x002fc60000011616 */
[----:B------:R-:W5:Y:S04]  /*0db0*/  LDG.E.CONSTANT R22, desc[UR8][R2.64+-0x500000] ;  /* 0xb000000802167981 */ /* 0x000f68000c1e9900 */
[----:B------:R0:W-:Y:S04]  /*0dc0*/  STG.E.U8 desc[UR8][R6.64+-0x540000], R28 ;  /* 0xac00001c06007986 */ /* 0x0001e8000c101108 */
[----:B------:R1:W-:Y:S04]  /*0dd0*/  STG.E.U8 desc[UR8][R6.64+-0x5c0000], R26 ;  /* 0xa400001a06007986 */ /* 0x0003e8000c101108 */
[----:B------:R1:W-:Y:S01]  /*0de0*/  STG.E.U8 desc[UR8][R6.64+-0x580000], R24 ;  /* 0xa800001806007986 */ /* 0x0003e2000c101108 */
[----:B0-----:R-:W-:-:S03]  /*0df0*/  SHF.R.U32.HI R28, RZ, 0x17, R14 ;  /* 0x00000017ff1c7819 */ /* 0x001fc6000001160e */
[----:B------:R-:W5:Y:S01]  /*0e00*/  LDG.E.CONSTANT R14, desc[UR8][R2.64+-0x400000] ;  /* 0xc0000008020e7981 */ /* 0x000f62000c1e9900 */
[----:B-1----:R-:W-:-:S03]  /*0e10*/  SHF.R.U32.HI R26, RZ, 0x17, R18 ;  /* 0x00000017ff1a7819 */ /* 0x002fc60000011612 */
[----:B------:R-:W5:Y:S01]  /*0e20*/  LDG.E.CONSTANT R18, desc[UR8][R2.64+-0x300000] ;  /* 0xd000000802127981 */ /* 0x000f62000c1e9900 */
[----:B------:R-:W-:-:S03]  /*0e30*/  SHF.R.U32.HI R24, RZ, 0x17, R12 ;  /* 0x00000017ff187819 */ /* 0x000fc6000001160c */
[----:B------:R-:W5:Y:S04]  /*0e40*/  LDG.E.CONSTANT R12, desc[UR8][R2.64+-0x200000] ;  /* 0xe0000008020c7981 */ /* 0x000f68000c1e9900 */
[----:B------:R0:W-:Y:S04]  /*0e50*/  STG.E.U8 desc[UR8][R6.64+-0x4c0000], R24 ;  /* 0xb400001806007986 */ /* 0x0001e8000c101108 */
[----:B------:R1:W-:Y:S04]  /*0e60*/  STG.E.U8 desc[UR8][R6.64+-0x500000], R26 ;  /* 0xb000001a06007986 */ /* 0x0003e8000c101108 */
[----:B------:R5:W-:Y:S01]  /*0e70*/  STG.E.U8 desc[UR8][R6.64+-0x480000], R28 ;  /* 0xb800001c06007986 */ /* 0x000be2000c101108 */
[----:B--2---:R-:W-:-:S05]  /*0e80*/  IMAD.HI R27, R27, 0x7ecaf260, R8 ;  /* 0x7ecaf2601b1b7827 */ /* 0x004fca00078e0208 */
[----:B0-----:R-:W-:Y:S01]  /*0e90*/  SHF.R.U32.HI R24, RZ, 0x17, R27 ;  /* 0x00000017ff187819 */ /* 0x001fe2000001161b */
[----:B---3--:R-:W-:-:S05]  /*0ea0*/  IMAD.HI R17, R17, 0x7ecaf260, R8 ;  /* 0x7ecaf26011117827 */ /* 0x008fca00078e0208 */
[----:B-1----:R-:W-:Y:S01]  /*0eb0*/  SHF.R.U32.HI R26, RZ, 0x17, R17 ;  /* 0x00000017ff1a7819 */ /* 0x002fe20000011611 */
[----:B------:R0:W-:Y:S01]  /*0ec0*/  STG.E.U8 desc[UR8][R6.64+-0x400000], R24 ;  /* 0xc000001806007986 */ /* 0x0001e2000c101108 */
[----:B----4-:R-:W-:-:S03]  /*0ed0*/  IMAD.HI R29, R29, 0x7ecaf260, R8 ;  /* 0x7ecaf2601d1d7827 */ /* 0x010fc600078e0208 */
[----:B------:R1:W-:Y:S02]  /*0ee0*/  STG.E.U8 desc[UR8][R6.64+-0x3c0000], R26 ;  /* 0xc400001a06007986 */ /* 0x0003e4000c101108 */
[----:B------:R-:W-:Y:S02]  /*0ef0*/  SHF.R.U32.HI R29, RZ, 0x17, R29 ;  /* 0x00000017ff1d7819 */ /* 0x000fe4000001161d */
[----:B------:R-:W2:Y:S04]  /*0f00*/  LDG.E.CONSTANT R17, desc[UR8][R2.64+-0x100000] ;  /* 0xf000000802117981 */ /* 0x000ea8000c1e9900 */
[----:B------:R3:W-:Y:S01]  /*0f10*/  STG.E.U8 desc[UR8][R6.64+-0x440000], R29 ;  /* 0xbc00001d06007986 */ /* 0x0007e2000c101108 */
[----:B-----5:R-:W-:-:S04]  /*0f20*/  IMAD.HI R23, R23, 0x7ecaf260, R8 ;  /* 0x7ecaf26017177827 */ /* 0x020fc800078e0208 */
[----:B------:R-:W-:Y:S01]  /*0f30*/  IMAD.HI R21, R21, 0x7ecaf260, R8 ;  /* 0x7ecaf26015157827 */ /* 0x000fe200078e0208 */
[----:B------:R-:W-:-:S03]  /*0f40*/  SHF.R.U32.HI R27, RZ, 0x17, R23 ;  /* 0x00000017ff1b7819 */ /* 0x000fc60000011617 */
[----:B------:R-:W-:Y:S01]  /*0f50*/  IMAD.HI R23, R15, 0x7ecaf260, R8 ;  /* 0x7ecaf2600f177827 */ /* 0x000fe200078e0208 */
[----:B------:R-:W-:Y:S01]  /*0f60*/  SHF.R.U32.HI R28, RZ, 0x17, R21 ;  /* 0x00000017ff1c7819 */ /* 0x000fe20000011615 */
[----:B------:R-:W4:Y:S03]  /*0f70*/  LDG.E.CONSTANT R15, desc[UR8][R2.64] ;  /* 0x00000008020f7981 */ /* 0x000f26000c1e9900 */
[----:B0-----:R-:W-:Y:S01]  /*0f80*/  SHF.R.U32.HI R24, RZ, 0x17, R23 ;  /* 0x00000017ff187819 */ /* 0x001fe20000011617 */
[----:B------:R-:W-:Y:S01]  /*0f90*/  STG.E.U8 desc[UR8][R6.64+-0x340000], R27 ;  /* 0xcc00001b06007986 */ /* 0x000fe2000c101108 */
[----:B------:R-:W-:-:S04]  /*0fa0*/  IMAD.HI R21, R19, 0x7ecaf260, R8 ;  /* 0x7ecaf26013157827 */ /* 0x000fc800078e0208 */
[----:B------:R-:W-:Y:S01]  /*0fb0*/  IMAD.HI R25, R25, 0x7ecaf260, R8 ;  /* 0x7ecaf26019197827 */ /* 0x000fe200078e0208 */
[----:B-1----:R-:W-:Y:S01]  /*0fc0*/  SHF.R.U32.HI R26, RZ, 0x17, R21 ;  /* 0x00000017ff1a7819 */ /* 0x002fe20000011615 */
[----:B------:R-:W-:Y:S03]  /*0fd0*/  STG.E.U8 desc[UR8][R6.64+-0x2c0000], R24 ;  /* 0xd400001806007986 */ /* 0x000fe6000c101108 */
[----:B---3--:R-:W-:Y:S01]  /*0fe0*/  SHF.R.U32.HI R29, RZ, 0x17, R25 ;  /* 0x00000017ff1d7819 */ /* 0x008fe20000011619 */
[----:B------:R-:W3:Y:S04]  /*0ff0*/  LDG.E.CONSTANT R23, desc[UR8][R2.64+0x100000] ;  /* 0x1000000802177981 */ /* 0x000ee8000c1e9900 */
[----:B------:R0:W-:Y:S04]  /*1000*/  STG.E.U8 desc[UR8][R6.64+-0x380000], R29 ;  /* 0xc800001d06007986 */ /* 0x0001e8000c101108 */
[----:B------:R-:W5:Y:S04]  /*1010*/  LDG.E.CONSTANT R19, desc[UR8][R2.64+0x200000] ;  /* 0x2000000802137981 */ /* 0x000f68000c1e9900 */
[----:B------:R-:W5:Y:S01]  /*1020*/  LDG.E.CONSTANT R25, desc[UR8][R2.64+0x300000] ;  /* 0x3000000802197981 */ /* 0x000f62000c1e9900 */
[----:B------:R-:W-:-:S03]  /*1030*/  IMAD.HI R0, R0, 0x7ecaf260, R8 ;  /* 0x7ecaf26000007827 */ /* 0x000fc600078e0208 */
[----:B0-----:R-:W5:Y:S01]  /*1040*/  LDG.E.CONSTANT R29, desc[UR8][R2.64+0x400000] ;  /* 0x40000008021d7981 */ /* 0x001f62000c1e9900 */
[----:B------:R-:W-:Y:S01]  /*1050*/  IMAD.HI R21, R16, 0x7ecaf260, R8 ;  /* 0x7ecaf26010157827 */ /* 0x000fe200078e0208 */
[----:B------:R-:W-:Y:S02]  /*1060*/  SHF.R.U32.HI R0, RZ, 0x17, R0 ;  /* 0x00000017ff007819 */ /* 0x000fe40000011600 */
[----:B------:R-:W5:Y:S02]  /*1070*/  LDG.E.CONSTANT R27, desc[UR8][R2.64+0x500000] ;  /* 0x50000008021b7981 */ /* 0x000f64000c1e9900 */
[----:B------:R-:W-:Y:S02]  /*1080*/  SHF.R.U32.HI R24, RZ, 0x17, R21 ;  /* 0x00000017ff187819 */ /* 0x000fe40000011615 */
[----:B------:R0:W-:Y:S01]  /*1090*/  STG.E.U8 desc[UR8][R6.64+-0x280000], R26 ;  /* 0xd800001a06007986 */ /* 0x0001e2000c101108 */
[----:B------:R-:W-:Y:S01]  /*10a0*/  IMAD.HI R21, R20, 0x7ecaf260, R8 ;  /* 0x7ecaf26014157827 */ /* 0x000fe200078e0208 */
[----:B------:R-:W-:-:S03]  /*10b0*/  IADD3 R20, P0, PT, R10, 0x5000000, RZ ;  /* 0x050000000a147810 */ /* 0x000fc60007f1e0ff */
[--C-:B------:R-:W-:Y:S01]  /*10c0*/  IMAD.HI R13, R13, 0x7ecaf260, R8.reuse ;  /* 0x7ecaf2600d0d7827 */ /* 0x100fe200078e0208 */
[----:B------:R1:W-:Y:S03]  /*10d0*/  STG.E.U8 desc[UR8][R6.64+-0x240000], R0 ;  /* 0xdc00000006007986 */ /* 0x0003e6000c101108 */
[----:B------:R-:W-:Y:S01]  /*10e0*/  IMAD.HI R22, R22, 0x7ecaf260, R8 ;  /* 0x7ecaf26016167827 */ /* 0x000fe200078e0208 */
[----:B------:R1:W-:Y:S01]  /*10f0*/  STG.E.U8 desc[UR8][R6.64+-0x200000], R24 ;  /* 0xe000001806007986 */ /* 0x0003e2000c101108 */
[----:B0-----:R-:W-:Y:S02]  /*1100*/  SHF.R.U32.HI R26, RZ, 0x17, R21 ;  /* 0x00000017ff1a7819 */ /* 0x001fe40000011615 */
[----:B------:R-:W-:Y:S01]  /*1110*/  IMAD.X R21, RZ, RZ, R11, P0 ;  /* 0x000000ffff157224 */ /* 0x000fe200000e060b */
[----:B------:R0:W-:Y:S04]  /*1120*/  STG.E.U8 desc[UR8][R6.64+-0x300000], R28 ;  /* 0xd000001c06007986 */ /* 0x0001e8000c101108 */
[----:B-1----:R-:W5:Y:S01]  /*1130*/  LDG.E.CONSTANT R0, desc[UR8][R2.64+0x600000] ;  /* 0x6000000802007981 */ /* 0x002f62000c1e9900 */
[----:B------:R-:W-:-:S03]  /*1140*/  SHF.R.U32.HI R24, RZ, 0x17, R22 ;  /* 0x00000017ff187819 */ /* 0x000fc60000011616 */
[----:B------:R-:W5:Y:S01]  /*1150*/  LDG.E.CONSTANT R16, desc[UR8][R2.64+0x700000] ;  /* 0x7000000802107981 */ /* 0x000f62000c1e9900 */
[----:B0-----:R-:W-:Y:S01]  /*1160*/  SHF.R.U32.HI R28, RZ, 0x17, R13 ;  /* 0x00000017ff1c7819 */ /* 0x001fe2000001160d */
[--C-:B------:R-:W-:Y:S02]  /*1170*/  IMAD.HI R22, R14, 0x7ecaf260, R8.reuse ;  /* 0x7ecaf2600e167827 */ /* 0x100fe400078e0208 */
[----:B------:R-:W5:Y:S02]  /*1180*/  LDG.E.CONSTANT R13, desc[UR8][R20.64+-0x500000] ;  /* 0xb0000008140d7981 */ /* 0x000f64000c1e9900 */
[----:B------:R-:W-:-:S04]  /*1190*/  IMAD.HI R18, R18, 0x7ecaf260, R8 ;  /* 0x7ecaf26012127827 */ /* 0x000fc800078e0208 */
[----:B------:R-:W-:Y:S01]  /*11a0*/  IMAD.HI R12, R12, 0x7ecaf260, R8 ;  /* 0x7ecaf2600c0c7827 */ /* 0x000fe200078e0208 */
[----:B------:R0:W-:Y:S01]  /*11b0*/  STG.E.U8 desc[UR8][R6.64+-0x1c0000], R28 ;  /* 0xe400001c06007986 */ /* 0x0001e2000c101108 */
[----:B------:R-:W-:Y:S02]  /*11c0*/  SHF.R.U32.HI R22, RZ, 0x17, R22 ;  /* 0x00000017ff167819 */ /* 0x000fe40000011616 */
[----:B------:R-:W-:Y:S01]  /*11d0*/  SHF.R.U32.HI R18, RZ, 0x17, R18 ;  /* 0x00000017ff127819 */ /* 0x000fe20000011612 */
[----:B------:R-:W5:Y:S04]  /*11e0*/  LDG.E.CONSTANT R2, desc[UR8][R20.64+-0x800000] ;  /* 0x8000000814027981 */ /* 0x000f68000c1e9900 */
[----:B------:R-:W5:Y:S04]  /*11f0*/  LDG.E.CONSTANT R14, desc[UR8][R20.64+-0x600000] ;  /* 0xa0000008140e7981 */ /* 0x000f68000c1e9900 */
[----:B------:R-:W5:Y:S01]  /*1200*/  LDG.E.CONSTANT R3, desc[UR8][R20.64+-0x700000] ;  /* 0x9000000814037981 */ /* 0x000f62000c1e9900 */
[----:B0-----:R-:W-:-:S03]  /*1210*/  SHF.R.U32.HI R28, RZ, 0x17, R12 ;  /* 0x00000017ff1c7819 */ /* 0x001fc6000001160c */
[----:B------:R-:W5:Y:S04]  /*1220*/  LDG.E.CONSTANT R12, desc[UR8][R20.64+-0x400000] ;  /* 0xc0000008140c7981 */ /* 0x000f68000c1e9900 */
[----:B------:R0:W-:Y:S04]  /*1230*/  STG.E.U8 desc[UR8][R6.64+-0x100000], R22 ;  /* 0xf000001606007986 */ /* 0x0001e8000c101108 */
[----:B------:R1:W-:Y:S04]  /*1240*/  STG.E.U8 desc[UR8][R6.64+-0xc0000], R18 ;  /* 0xf400001206007986 */ /* 0x0003e8000c101108 */
[----:B0-----:R-:W5:Y:S04]  /*1250*/  LDG.E.CONSTANT R22, desc[UR8][R20.64+-0x200000] ;  /* 0xe000000814167981 */ /* 0x001f68000c1e9900 */
[----:B-1----:R-:W5:Y:S04]  /*1260*/  LDG.E.CONSTANT R18, desc[UR8][R20.64+-0x300000] ;  /* 0xd000000814127981 */ /* 0x002f68000c1e9900 */
[----:B------:R0:W-:Y:S01]  /*1270*/  STG.E.U8 desc[UR8][R6.64+-0x180000], R26 ;  /* 0xe800001a06007986 */ /* 0x0001e2000c101108 */
[----:B------:R-:W-:-:S03]  /*1280*/  IADD3 R10, P0, PT, R10, 0x6000000, RZ ;  /* 0x060000000a0a7810 */ /* 0x000fc60007f1e0ff */
[----:B------:R1:W-:Y:S02]  /*1290*/  STG.E.U8 desc[UR8][R6.64+-0x140000], R24 ;  /* 0xec00001806007986 */ /* 0x0003e4000c101108 */
[----:B------:R-:W-:Y:S02]  /*12a0*/  IMAD.X R11, RZ, RZ, R11, P0 ;  /* 0x000000ffff0b7224 */ /* 0x000fe400000e060b */
[----:B------:R-:W-:Y:S01]  /*12b0*/  STG.E.U8 desc[UR8][R6.64+-0x80000], R28 ;  /* 0xf800001c06007986 */ /* 0x000fe2000c101108 */
[----:B--2---:R-:W-:-:S05]  /*12c0*/  IMAD.HI R17, R17, 0x7ecaf260, R8 ;  /* 0x7ecaf26011117827 */ /* 0x004fca00078e0208 */
[----:B0-----:R-:W-:-:S05]  /*12d0*/  SHF.R.U32.HI R26, RZ, 0x17, R17 ;  /* 0x00000017ff1a7819 */ /* 0x001fca0000011611 */
[----:B------:R0:W-:Y:S01]  /*12e0*/  STG.E.U8 desc[UR8][R6.64+-0x40000], R26 ;  /* 0xfc00001a06007986 */ /* 0x0001e2000c101108 */
[----:B----4-:R-:W-:-:S05]  /*12f0*/  IMAD.HI R15, R15, 0x7ecaf260, R8 ;  /* 0x7ecaf2600f0f7827 */ /* 0x010fca00078e0208 */
[----:B-1----:R-:W-:Y:S02]  /*1300*/  SHF.R.U32.HI R24, RZ, 0x17, R15 ;  /* 0x00000017ff187819 */ /* 0x002fe4000001160f */
[----:B------:R-:W2:Y:S01]  /*1310*/  LDG.E.CONSTANT R15, desc[UR8][R20.64+-0x100000] ;  /* 0xf0000008140f7981 */ /* 0x000ea2000c1e9900 */
[----:B---3--:R-:W-:-:S04]  /*1320*/  IMAD.HI R23, R23, 0x7ecaf260, R8 ;  /* 0x7ecaf26017177827 */ /* 0x008fc800078e0208 */
[----:B-----5:R-:W-:Y:S01]  /*1330*/  IMAD.HI R19, R19, 0x7ecaf260, R8 ;  /* 0x7ecaf26013137827 */ /* 0x020fe200078e0208 */
[----:B------:R-:W-:-:S03]  /*1340*/  SHF.R.U32.HI R17, RZ, 0x17, R23 ;  /* 0x00000017ff117819 */ /* 0x000fc60000011617 */
[----:B------:R-:W-:-:S04]  /*1350*/  IMAD.HI R25, R25, 0x7ecaf260, R8 ;  /* 0x7ecaf26019197827 */ /* 0x000fc800078e0208 */
[----:B------:R-:W-:-:S04]  /*1360*/  IMAD.HI R29, R29, 0x7ecaf260, R8 ;  /* 0x7ecaf2601d1d7827 */ /* 0x000fc800078e0208 */
[----:B------:R-:W-:Y:S01]  /*1370*/  IMAD.HI R27, R27, 0x7ecaf260, R8 ;  /* 0x7ecaf2601b1b7827 */ /* 0x000fe200078e0208 */
[----:B------:R-:W-:Y:S02]  /*1380*/  SHF.R.U32.HI R23, RZ, 0x17, R19 ;  /* 0x00000017ff177819 */ /* 0x000fe40000011613 */
[----:B------:R-:W-:Y:S02]  /*1390*/  SHF.R.U32.HI R19, RZ, 0x17, R25 ;  /* 0x00000017ff137819 */ /* 0x000fe40000011619 */
[----:B------:R-:W-:Y:S02]  /*13a0*/  SHF.R.U32.HI R29, RZ, 0x17, R29 ;  /* 0x00000017ff1d7819 */ /* 0x000fe4000001161d */
[----:B------:R-:W-:Y:S01]  /*13b0*/  SHF.R.U32.HI R27, RZ, 0x17, R27 ;  /* 0x00000017ff1b7819 */ /* 0x000fe2000001161b */
[----:B------:R1:W-:Y:S04]  /*13c0*/  STG.E.U8 desc[UR8][R6.64], R24 ;  /* 0x0000001806007986 */ /* 0x0003e8000c101108 */
[----:B------:R3:W-:Y:S04]  /*13d0*/  STG.E.U8 desc[UR8][R6.64+0x40000], R17 ;  /* 0x0400001106007986 */ /* 0x0007e8000c101108 */
[----:B------:R4:W-:Y:S01]  /*13e0*/  STG.E.U8 desc[UR8][R6.64+0x80000], R23 ;  /* 0x0800001706007986 */ /* 0x0009e2000c101108 */
[----:B------:R-:W-:-:S04]  /*13f0*/  IMAD.HI R0, R0, 0x7ecaf260, R8 ;  /* 0x7ecaf26000007827 */ /* 0x000fc800078e0208 */
[----:B------:R-:W-:Y:S01]  /*1400*/  IMAD.HI R16, R16, 0x7ecaf260, R8 ;  /* 0x7ecaf26010107827 */ /* 0x000fe200078e0208 */
[----:B0-----:R-:W-:Y:S01]  /*1410*/  SHF.R.U32.HI R26, RZ, 0x17, R0 ;  /* 0x00000017ff1a7819 */ /* 0x001fe20000011600 */
[----:B------:R0:W-:Y:S03]  /*1420*/  STG.E.U8 desc[UR8][R6.64+0xc0000], R19 ;  /* 0x0c00001306007986 */ /* 0x0001e6000c101108 */
[----:B-1----:R-:W-:Y:S01]  /*1430*/  SHF.R.U32.HI R24, RZ, 0x17, R16 ;  /* 0x00000017ff187819 */ /* 0x002fe20000011610 */
[----:B------:R1:W-:Y:S01]  /*1440*/  STG.E.U8 desc[UR8][R6.64+0x100000], R29 ;  /* 0x1000001d06007986 */ /* 0x0003e2000c101108 */
[----:B------:R-:W-:-:S03]  /*1450*/  IMAD.HI R13, R13, 0x7ecaf260, R8 ;  /* 0x7ecaf2600d0d7827 */ /* 0x000fc600078e0208 */
[----:B------:R5:W-:Y:S04]  /*1460*/  STG.E.U8 desc[UR8][R6.64+0x140000], R27 ;  /* 0x1400001b06007986 */ /* 0x000be8000c101108 */
[----:B---3--:R-:W3:Y:S01]  /*1470*/  LDG.E.CONSTANT R17, desc[UR8][R20.64] ;  /* 0x0000000814117981 */ /* 0x008ee2000c1e9900 */
[----:B------:R-:W-:-:S03]  /*1480*/  IMAD.HI R2, R2, 0x7ecaf260, R8 ;  /* 0x7ecaf26002027827 */ /* 0x000fc600078e0208 */
[----:B------:R-:W3:Y:S01]  /*1490*/  LDG.E.CONSTANT R25, desc[UR8][R20.64+0x100000] ;  /* 0x1000000814197981 */ /* 0x000ee2000c1e9900 */
[----:B------:R-:W-:-:S03]  /*14a0*/  IMAD.HI R14, R14, 0x7ecaf260, R8 ;  /* 0x7ecaf2600e0e7827 */ /* 0x000fc600078e0208 */
[----:B----4-:R-:W4:Y:S01]  /*14b0*/  LDG.E.CONSTANT R23, desc[UR8][R20.64+0x200000] ;  /* 0x2000000814177981 */ /* 0x010f22000c1e9900 */
[----:B------:R-:W-:-:S03]  /*14c0*/  IMAD.HI R3, R3, 0x7ecaf260, R8 ;  /* 0x7ecaf26003037827 */ /* 0x000fc600078e0208 */
[----:B0-----:R-:W4:Y:S04]  /*14d0*/  LDG.E.CONSTANT R19, desc[UR8][R20.64+0x300000] ;  /* 0x3000000814137981 */ /* 0x001f28000c1e9900 */
[----:B------:R-:W4:Y:S04]  /*14e0*/  LDG.E.CONSTANT R0, desc[UR8][R20.64+0x400000] ;  /* 0x4000000814007981 */ /* 0x000f28000c1e9900 */
[----:B-1----:R-:W4:Y:S04]  /*14f0*/  LDG.E.CONSTANT R29, desc[UR8][R20.64+0x500000] ;  /* 0x50000008141d7981 */ /* 0x002f28000c1e9900 */
[----:B-----5:R-:W5:Y:S04]  /*1500*/  LDG.E.CONSTANT R27, desc[UR8][R20.64+0x600000] ;  /* 0x60000008141b7981 */ /* 0x020f68000c1e9900 */
[----:B------:R0:W5:Y:S01]  /*1510*/  LDG.E.CONSTANT R16, desc[UR8][R20.64+0x700000] ;  /* 0x7000000814107981 */ /* 0x000162000c1e9900 */
[----:B------:R-:W-:-:S03]  /*1520*/  SHF.R.U32.HI R28, RZ, 0x17, R3 ;  /* 0x00000017ff1c7819 */ /* 0x000fc60000011603 */
[----:B------:R1:W-:Y:S01]  /*1530*/  STG.E.U8 desc[UR8][R6.64+0x180000], R26 ;  /* 0x1800001a06007986 */ /* 0x0003e2000c101108 */
[----:B------:R-:W-:-:S03]  /*1540*/  IMAD.HI R22, R22, 0x7ecaf260, R8 ;  /* 0x7ecaf26016167827 */ /* 0x000fc600078e0208 */
[----:B------:R1:W-:Y:S01]  /*1550*/  STG.E.U8 desc[UR8][R6.64+0x1c0000], R24 ;  /* 0x1c00001806007986 */ /* 0x0003e2000c101108 */
[----:B0-----:R-:W-:Y:S01]  /*1560*/  IMAD.HI R20, R12, 0x7ecaf260, R8 ;  /* 0x7ecaf2600c147827 */ /* 0x001fe200078e0208 */
[----:B------:R-:W-:Y:S02]  /*1570*/  SHF.R.U32.HI R21, RZ, 0x17, R2 ;  /* 0x00000017ff157819 */ /* 0x000fe40000011602 */
[----:B------:R-:W5:Y:S01]  /*1580*/  LDG.E.CONSTANT R3, desc[UR8][R10.64+-0x500000] ;  /* 0xb00000080a037981 */ /* 0x000f62000c1e9900 */
[----:B------:R-:W-:Y:S01]  /*1590*/  IMAD.HI R18, R18, 0x7ecaf260, R8 ;  /* 0x7ecaf26012127827 */ /* 0x000fe200078e0208 */
[----:B-1----:R-:W-:Y:S02]  /*15a0*/  SHF.R.U32.HI R26, RZ, 0x17, R14 ;  /* 0x00000017ff1a7819 */ /* 0x002fe4000001160e */
[----:B------:R-:W5:Y:S01]  /*15b0*/  LDG.E.CONSTANT R2, desc[UR8][R10.64+-0x800000] ;  /* 0x800000080a027981 */ /* 0x000f62000c1e9900 */
[----:B------:R-:W-:Y:S02]  /*15c0*/  SHF.R.U32.HI R20, RZ, 0x17, R20 ;  /* 0x00000017ff147819 */ /* 0x000fe40000011614 */
[----:B------:R-:W-:Y:S01]  /*15d0*/  SHF.R.U32.HI R24, RZ, 0x17, R13 ;  /* 0x00000017ff187819 */ /* 0x000fe2000001160d */
[----:B------:R0:W-:Y:S04]  /*15e0*/  STG.E.U8 desc[UR8][R6.64+0x280000], R26 ;  /* 0x2800001a06007986 */ /* 0x0001e8000c101108 */
[----:B------:R1:W-:Y:S04]  /*15f0*/  STG.E.U8 desc[UR8][R6.64+0x200000], R21 ;  /* 0x2000001506007986 */ /* 0x0003e8000c101108 */
[----:B------:R1:W-:Y:S04]  /*1600*/  STG.E.U8 desc[UR8][R6.64+0x240000], R28 ;  /* 0x2400001c06007986 */ /* 0x0003e8000c101108 */
[----:B------:R1:W-:Y:S01]  /*1610*/  STG.E.U8 desc[UR8][R6.64+0x2c0000], R24 ;  /* 0x2c00001806007986 */ /* 0x0003e2000c101108 */
[----:B0-----:R-:W-:-:S03]  /*1620*/  SHF.R.U32.HI R26, RZ, 0x17, R22 ;  /* 0x00000017ff1a7819 */ /* 0x001fc60000011616 */
[----:B------:R-:W5:Y:S04]  /*1630*/  LDG.E.CONSTANT R13, desc[UR8][R10.64+-0x600000] ;  /* 0xa00000080a0d7981 */ /* 0x000f68000c1e9900 */
[----:B-1----:R-:W5:Y:S01]  /*1640*/  LDG.E.CONSTANT R21, desc[UR8][R10.64+-0x700000] ;  /* 0x900000080a157981 */ /* 0x002f62000c1e9900 */
[----:B------:R-:W-:-:S03]  /*1650*/  SHF.R.U32.HI R28, RZ, 0x17, R18 ;  /* 0x00000017ff1c7819 */ /* 0x000fc60000011612 */
[----:B------:R-:W5:Y:S04]  /*1660*/  LDG.E.CONSTANT R12, desc[UR8][R10.64+-0x400000] ;  /* 0xc00000080a0c7981 */ /* 0x000f68000c1e9900 */
[----:B------:R-:W5:Y:S04]  /*1670*/  LDG.E.CONSTANT R14, desc[UR8][R10.64+-0x300000] ;  /* 0xd00000080a0e7981 */ /* 0x000f68000c1e9900 */
[----:B------:R0:W-:Y:S04]  /*1680*/  STG.E.U8 desc[UR8][R6.64+0x300000], R20 ;  /* 0x3000001406007986 */ /* 0x0001e8000c101108 */
[----:B------:R-:W5:Y:S04]  /*1690*/  LDG.E.CONSTANT R24, desc[UR8][R10.64+-0x200000] ;  /* 0xe00000080a187981 */ /* 0x000f68000c1e9900 */
[----:B------:R-:W5:Y:S04]  /*16a0*/  LDG.E.CONSTANT R22, desc[UR8][R10.64+-0x100000] ;  /* 0xf00000080a167981 */ /* 0x000f68000c1e9900 */
[----:B------:R-:W5:Y:S04]  /*16b0*/  LDG.E.CONSTANT R18, desc[UR8][R10.64] ;  /* 0x000000080a127981 */ /* 0x000f68000c1e9900 */
[----:B0-----:R0:W5:Y:S04]  /*16c0*/  LDG.E.CONSTANT R20, desc[UR8][R10.64+0x100000] ;  /* 0x100000080a147981 */ /* 0x001168000c1e9900 */
[----:B------:R1:W-:Y:S04]  /*16d0*/  STG.E.U8 desc[UR8][R6.64+0x380000], R26 ;  /* 0x3800001a06007986 */ /* 0x0003e8000c101108 */
[----:B------:R-:W-:Y:S01]  /*16e0*/  STG.E.U8 desc[UR8][R6.64+0x340000], R28 ;  /* 0x3400001c06007986 */ /* 0x000fe2000c101108 */
[----:B--2---:R-:W-:-:S05]  /*16f0*/  IMAD.HI R15, R15, 0x7ecaf260, R8 ;  /* 0x7ecaf2600f0f7827 */ /* 0x004fca00078e0208 */
[----:B------:R-:W-:-:S05]  /*1700*/  SHF.R.U32.HI R15, RZ, 0x17, R15 ;  /* 0x00000017ff0f7819 */ /* 0x000fca000001160f */
[----:B------:R2:W-:Y:S01]  /*1710*/  STG.E.U8 desc[UR8][R6.64+0x3c0000], R15 ;  /* 0x3c00000f06007986 */ /* 0x0005e2000c101108 */
[----:B---3--:R-:W-:-:S04]  /*1720*/  IMAD.HI R17, R17, 0x7ecaf260, R8 ;  /* 0x7ecaf26011117827 */ /* 0x008fc800078e0208 */
[----:B----4-:R-:W-:Y:S01]  /*1730*/  IMAD.HI R23, R23, 0x7ecaf260, R8 ;  /* 0x7ecaf26017177827 */ /* 0x010fe200078e0208 */
[----:B-1----:R-:W-:-:S03]  /*1740*/  SHF.R.U32.HI R26, RZ, 0x17, R17 ;  /* 0x00000017ff1a7819 */ /* 0x002fc60000011611 */
[----:B------:R-:W-:Y:S01]  /*1750*/  IMAD.HI R19, R19, 0x7ecaf260, R8 ;  /* 0x7ecaf26013137827 */ /* 0x000fe200078e0208 */
[----:B------:R-:W-:-:S03]  /*1760*/  SHF.R.U32.HI R17, RZ, 0x17, R23 ;  /* 0x00000017ff117819 */ /* 0x000fc60000011617 */
[----:B------:R-:W-:Y:S01]  /*1770*/  IMAD.HI R0, R0, 0x7ecaf260, R8 ;  /* 0x7ecaf26000007827 */ /* 0x000fe200078e0208 */
[----:B------:R-:W-:Y:S01]  /*1780*/  SHF.R.U32.HI R19, RZ, 0x17, R19 ;  /* 0x00000017ff137819 */ /* 0x000fe20000011613 */
[----:B------:R1:W-:Y:S02]  /*1790*/  STG.E.U8 desc[UR8][R6.64+0x480000], R17 ;  /* 0x4800001106007986 */ /* 0x0003e4000c101108 */
[----:B------:R-:W-:Y:S01]  /*17a0*/  IMAD.HI R25, R25, 0x7ecaf260, R8 ;  /* 0x7ecaf26019197827 */ /* 0x000fe200078e0208 */
[----:B--2---:R-:W-:-:S03]  /*17b0*/  SHF.R.U32.HI R15, RZ, 0x17, R0 ;  /* 0x00000017ff0f7819 */ /* 0x004fc60000011600 */
[--C-:B------:R-:W-:Y:S01]  /*17c0*/  IMAD.HI R29, R29, 0x7ecaf260, R8.reuse ;  /* 0x7ecaf2601d1d7827 */ /* 0x100fe200078e0208 */
[----:B------:R2:W-:Y:S03]  /*17d0*/  STG.E.U8 desc[UR8][R6.64+0x4c0000], R19 ;  /* 0x4c00001306007986 */ /* 0x0005e6000c101108 */
[----:B-----5:R-:W-:-:S04]  /*17e0*/  IMAD.HI R27, R27, 0x7ecaf260, R8 ;  /* 0x7ecaf2601b1b7827 */ /* 0x020fc800078e0208 */
[----:B------:R-:W-:-:S04]  /*17f0*/  IMAD.HI R16, R16, 0x7ecaf260, R8 ;  /* 0x7ecaf26010107827 */ /* 0x000fc800078e0208 */
[----:B------:R-:W-:-:S04]  /*1800*/  IMAD.HI R3, R3, 0x7ecaf260, R8 ;  /* 0x7ecaf26003037827 */ /* 0x000fc800078e0208 */
[----:B------:R-:W-:Y:S01]  /*1810*/  IMAD.HI R2, R2, 0x7ecaf260, R8 ;  /* 0x7ecaf26002027827 */ /* 0x000fe200078e0208 */
[----:B-1----:R-:W-:-:S04]  /*1820*/  SHF.R.U32.HI R17, RZ, 0x17, R3 ;  /* 0x00000017ff117819 */ /* 0x002fc80000011603 */
[----:B0-----:R-:W-:Y:S02]  /*1830*/  SHF.R.U32.HI R11, RZ, 0x17, R2 ;  /* 0x00000017ff0b7819 */ /* 0x001fe40000011602 */
[----:B------:R-:W-:Y:S01]  /*1840*/  IADD3 R2, P0, PT, R4, 0x2000000, RZ ;  /* 0x0200000004027810 */ /* 0x000fe20007f1e0ff */
[----:B------:R0:W-:Y:S01]  /*1850*/  STG.E.U8 desc[UR8][R6.64+0x500000], R15 ;  /* 0x5000000f06007986 */ /* 0x0001e2000c101108 */
[----:B------:R-:W-:Y:S02]  /*1860*/  SHF.R.U32.HI R25, RZ, 0x17, R25 ;  /* 0x00000017ff197819 */ /* 0x000fe40000011619 */
[----:B------:R-:W-:Y:S01]  /*1870*/  SHF.R.U32.HI R29, RZ, 0x17, R29 ;  /* 0x00000017ff1d7819 */ /* 0x000fe2000001161d */
[----:B------:R1:W-:Y:S01]  /*1880*/  STG.E.U8 desc[UR8][R6.64+0x600000], R11 ;  /* 0x6000000b06007986 */ /* 0x0003e2000c101108 */
[----:B------:R-:W-:Y:S01]  /*1890*/  SHF.R.U32.HI R27, RZ, 0x17, R27 ;  /* 0x00000017ff1b7819 */ /* 0x000fe2000001161b */
[----:B------:R-:W-:Y:S02]  /*18a0*/  IMAD.X R3, RZ, RZ, R5, P0 ;  /* 0x000000ffff037224 */ /* 0x000fe400000e0605 */
[----:B------:R-:W-:-:S04]  /*18b0*/  IMAD.HI R13, R13, 0x7ecaf260, R8 ;  /* 0x7ecaf2600d0d7827 */ /* 0x000fc800078e0208 */
[----:B------:R-:W-:-:S04]  /*18c0*/  IMAD.HI R21, R21, 0x7ecaf260, R8 ;  /* 0x7ecaf26015157827 */ /* 0x000fc800078e0208 */
[----:B------:R-:W-:-:S04]  /*18d0*/  IMAD.HI R12, R12, 0x7ecaf260, R8 ;  /* 0x7ecaf2600c0c7827 */ /* 0x000fc800078e0208 */
[----:B------:R-:W-:Y:S01]  /*18e0*/  IMAD.HI R14, R14, 0x7ecaf260, R8 ;  /* 0x7ecaf2600e0e7827 */ /* 0x000fe200078e0208 */
[----:B--2---:R-:W-:Y:S01]  /*18f0*/  SHF.R.U32.HI R19, RZ, 0x17, R13 ;  /* 0x00000017ff137819 */ /* 0x004fe2000001160d */
[----:B------:R2:W-:Y:S01]  /*1900*/  STG.E.U8 desc[UR8][R6.64+0x6c0000], R17 ;  /* 0x6c00001106007986 */ /* 0x0005e2000c101108 */
[----:B------:R-:W-:Y:S01]  /*1910*/  SHF.R.U32.HI R23, RZ, 0x17, R16 ;  /* 0x00000017ff177819 */ /* 0x000fe20000011610 */
[----:B------:R-:W-:-:S04]  /*1920*/  IMAD.HI R24, R24, 0x7ecaf260, R8 ;  /* 0x7ecaf26018187827 */ /* 0x000fc800078e0208 */
[----:B------:R-:W-:-:S04]  /*1930*/  IMAD.HI R22, R22, 0x7ecaf260, R8 ;  /* 0x7ecaf26016167827 */ /* 0x000fc800078e0208 */
[----:B------:R-:W-:-:S04]  /*1940*/  IMAD.HI R18, R18, 0x7ecaf260, R8 ;  /* 0x7ecaf26012127827 */ /* 0x000fc800078e0208 */
[----:B------:R-:W-:Y:S01]  /*1950*/  IMAD.HI R20, R20, 0x7ecaf260, R8 ;  /* 0x7ecaf26014147827 */ /* 0x000fe200078e0208 */
[----:B------:R-:W-:Y:S02]  /*1960*/  SHF.R.U32.HI R21, RZ, 0x17, R21 ;  /* 0x00000017ff157819 */ /* 0x000fe40000011615 */
[----:B0-----:R-:W-:Y:S02]  /*1970*/  SHF.R.U32.HI R15, RZ, 0x17, R12 ;  /* 0x00000017ff0f7819 */ /* 0x001fe4000001160c */
[----:B------:R-:W-:Y:S02]  /*1980*/  SHF.R.U32.HI R13, RZ, 0x17, R14 ;  /* 0x00000017ff0d7819 */ /* 0x000fe4000001160e */
[----:B-1----:R-:W-:Y:S02]  /*1990*/  SHF.R.U32.HI R11, RZ, 0x17, R24 ;  /* 0x00000017ff0b7819 */ /* 0x002fe40000011618 */
[----:B------:R-:W-:Y:S02]  /*19a0*/  SHF.R.U32.HI R9, RZ, 0x17, R22 ;  /* 0x00000017ff097819 */ /* 0x000fe40000011616 */
[----:B--2---:R-:W-:-:S02]  /*19b0*/  SHF.R.U32.HI R17, RZ, 0x17, R18 ;  /* 0x00000017ff117819 */ /* 0x004fc40000011612 */
[----:B------:R-:W-:Y:S01]  /*19c0*/  SHF.R.U32.HI R5, RZ, 0x17, R20 ;  /* 0x00000017ff057819 */ /* 0x000fe20000011614 */
        /* <DEDUP_REMOVED lines=14> */
.L_x_21:
        /* <DEDUP_REMOVED lines=13> */
.L_x_456:


//--------------------- .text.fused_nn_conv2d_cast_fixed_point_multiply_add_cast_fixed_point_multiply_add_cast_16086763325481941859__kernel0 --------------------------
	.section	.text.fused_nn_conv2d_cast_fixed_point_multiply_add_cast_fixed_point_multiply_add_cast_16086763325481941859__kernel0,"ax",@progbits
	.align	128
        .global         fused_nn_conv2d_cast_fixed_point_multiply_add_cast_fixed_point_multiply_add_cast_16086763325481941859__kernel0
        .type           fused_nn_conv2d_cast_fixed_point_multiply_add_cast_fixed_point_multiply_add_cast_16086763325481941859__kernel0,@function
        .size           fused_nn_conv2d_cast_fixed_point_multiply_add_cast_fixed_point_multiply_add_cast_16086763325481941859__kernel0,(.L_x_457 - fused_nn_conv2d_cast_fixed_point_multiply_add_cast_fixed_point_multiply_add_cast_16086763325481941859__kernel0)
        .other          fused_nn_conv2d_cast_fixed_point_multiply_add_cast_fixed_point_multiply_add_cast_16086763325481941859__kernel0,@"STO_CUDA_ENTRY STV_DEFAULT"
fused_nn_conv2d_cast_fixed_point_multiply_add_cast_fixed_point_multiply_add_cast_16086763325481941859__kernel0:
.text.fused_nn_conv2d_cast_fixed_point_multiply_add_cast_fixed_point_multiply_add_cast_16086763325481941859__kernel0:
[----:B------:R-:W-:Y:S01]  /*0000*/  LDC R1, c[0x0][0x37c] ;  /* 0x0000df00ff017b82 */ /* 0x000fe20000000800 */
[----:B------:R-:W0:Y:S01]  /*0010*/  S2R R0, SR_TID.Y ;  /* 0x0000000000007919 */ /* 0x000e220000002200 */
[----:B------:R-:W1:Y:S01]  /*0020*/  LDCU.64 UR4, c[0x0][0x388] ;  /* 0x00007100ff0477ac */ /* 0x000e620008000a00 */
[----:B------:R-:W-:Y:S01]  /*0030*/  HFMA2 R65, -RZ, RZ, 0, 0 ;  /* 0x00000000ff417431 */ /* 0x000fe200000001ff */
[----:B------:R-:W-:Y:S01]  /*0040*/  CS2R R40, SRZ ;  /* 0x0000000000287805 */ /* 0x000fe2000001ff00 */
[----:B------:R-:W2:Y:S01]  /*0050*/  S2R R33, SR_TID.X ;  /* 0x0000000000217919 */ /* 0x000ea20000002100 */
[----:B------:R-:W-:Y:S02]  /*0060*/  CS2R R56, SRZ ;  /* 0x0000000000387805 */ /* 0x000fe4000001ff00 */
[----:B------:R-:W-:Y:S02]  /*0070*/  CS2R R38, SRZ ;  /* 0x0000000000267805 */ /* 0x000fe4000001ff00 */
[----:B------:R-:W-:Y:S01]  /*0080*/  CS2R R54, SRZ ;  /* 0x0000000000367805 */ /* 0x000fe2000001ff00 */
[----:B------:R-:W3:Y:S01]  /*0090*/  S2R R2, SR_CTAID.Z ;  /* 0x0000000000027919 */ /* 0x000ee20000002700 */
[----:B------:R-:W-:-:S02]  /*00a0*/  CS2R R62, SRZ ;  /* 0x00000000003e7805 */ /* 0x000fc4000001ff00 */
[----:B------:R-:W-:Y:S02]  /*00b0*/  CS2R R52, SRZ ;  /* 0x0000000000347805 */ /* 0x000fe4000001ff00 */
[----:B------:R-:W-:Y:S01]  /*00c0*/  CS2R R50, SRZ ;  /* 0x0000000000327805 */ /* 0x000fe2000001ff00 */
[----:B------:R-:W4:Y:S01]  /*00d0*/  S2R R3, SR_CTAID.Y ;  /* 0x0000000000037919 */ /* 0x000f220000002600 */
[----:B------:R-:W-:Y:S02]  /*00e0*/  CS2R R36, SRZ ;  /* 0x0000000000247805 */ /* 0x000fe4000001ff00 */
[----:B------:R-:W-:Y:S02]  /*00f0*/  CS2R R34, SRZ ;  /* 0x0000000000227805 */ /* 0x000fe4000001ff00 */
[----:B------:R-:W-:Y:S02]  /*0100*/  CS2R R48, SRZ ;  /* 0x0000000000307805 */ /* 0x000fe4000001ff00 */
[----:B------:R-:W-:-:S02]  /*0110*/  CS2R R60, SRZ ;  /* 0x00000000003c7805 */ /* 0x000fc4000001ff00 */
[----:B------:R-:W-:Y:S02]  /*0120*/  CS2R R46, SRZ ;  /* 0x00000000002e7805 */ /* 0x000fe4000001ff00 */
[----:B------:R-:W-:Y:S02]  /*0130*/  CS2R R44, SRZ ;  /* 0x00000000002c7805 */ /* 0x000fe4000001ff00 */
[----:B------:R-:W-:Y:S02]  /*0140*/  CS2R R58, SRZ ;  /* 0x00000000003a7805 */ /* 0x000fe4000001ff00 */
[----:B------:R-:W-:Y:S02]  /*0150*/  CS2R R42, SRZ ;  /* 0x00000000002a7805 */ /* 0x000fe4000001ff00 */
[----:B------:R-:W-:Y:S01]  /*0160*/  MOV R32, RZ ;  /* 0x000000ff00207202 */ /* 0x000fe20000000f00 */
[----:B------:R-:W1:Y:S01]  /*0170*/  LDCU.64 UR8, c[0x0][0x358] ;  /* 0x00006b00ff0877ac */ /* 0x000e620008000a00 */
[----:B------:R-:W1:Y:S01]  /*0180*/  LDCU.64 UR10, c[0x0][0x380] ;  /* 0x00007000ff0a77ac */ /* 0x000e620008000a00 */
[----:B0-----:R-:W-:-:S02]  /*0190*/  SHF.R.U32.HI R5, RZ, 0x3, R0 ;  /* 0x00000003ff057819 */ /* 0x001fc40000011600 */
[C---:B------:R-:W-:Y:S01]  /*01a0*/  LOP3.LUT R17, R0.reuse, 0x7, RZ, 0xc0, !PT ;  /* 0x0000000700117812 */ /* 0x040fe200078ec0ff */
[C---:B--2---:R-:W-:Y:S01]  /*01b0*/  IMAD R28, R0.reuse, 0x7, R33 ;  /* 0x00000007001c7824 */ /* 0x044fe200078e0221 */
[C---:B------:R-:W-:Y:S02]  /*01c0*/  ISETP.GE.U32.AND P5, PT, R0.reuse, 0x43, PT ;  /* 0x000000430000780c */ /* 0x040fe40003fa6070 */
[----:B------:R-:W-:Y:S02]  /*01d0*/  ISETP.GE.U32.AND P2, PT, R0, 0x23, PT ;  /* 0x000000230000780c */ /* 0x000fe40003f46070 */
[----:B------:R-:W-:Y:S02]  /*01e0*/  SHF.L.U32 R15, R28, 0x2, RZ ;  /* 0x000000021c0f7819 */ /* 0x000fe400000006ff */
[----:B---3--:R-:W-:Y:S02]  /*01f0*/  LEA R4, R2, R5, 0x2 ;  /* 0x0000000502047211 */ /* 0x008fe400078e10ff */
[----:B------:R-:W-:-:S02]  /*0200*/  LOP3.LUT R5, R15, 0x70, RZ, 0xc0, !PT ;  /* 0x000000700f057812 */ /* 0x000fc400078ec0ff */
[C---:B------:R-:W-:Y:S02]  /*0210*/  SHF.L.U32 R7, R28.reuse, 0x8, RZ ;  /* 0x000000081c077819 */ /* 0x040fe400000006ff */
[C---:B------:R-:W-:Y:S02]  /*0220*/  IADD3 R6, PT, PT, R28.reuse, 0x70, RZ ;  /* 0x000000701c067810 */ /* 0x040fe40007ffe0ff */
[C---:B------:R-:W-:Y:S01]  /*0230*/  IADD3 R10, PT, PT, R28.reuse, 0x230, RZ ;  /* 0x000002301c0a7810 */ /* 0x040fe20007ffe0ff */
[----:B------:R-:W-:Y:S01]  /*0240*/  VIADD R11, R7, 0x1c000 ;  /* 0x0001c000070b7836 */ /* 0x000fe20000000000 */
[----:B------:R-:W-:Y:S02]  /*0250*/  IADD3 R12, PT, PT, R28, 0x310, RZ ;  /* 0x000003101c0c7810 */ /* 0x000fe40007ffe0ff */
[----:B------:R-:W-:Y:S02]  /*0260*/  LOP3.LUT R8, R5, 0x40, RZ, 0x3c, !PT ;  /* 0x0000004005087812 */ /* 0x000fe400078e3cff */
[----:B------:R-:W-:-:S02]  /*0270*/  LEA R17, R4, R17, 0x9 ;  /* 0x0000001104117211 */ /* 0x000fc400078e48ff */
[----:B----4-:R-:W-:Y:S02]  /*0280*/  SHF.L.U32 R4, R3, 0x12, RZ ;  /* 0x0000001203047819 */ /* 0x010fe400000006ff */
[C---:B------:R-:W-:Y:S02]  /*0290*/  IADD3 R19, PT, PT, R7.reuse, 0x38000, RZ ;  /* 0x0003800007137810 */ /* 0x040fe40007ffe0ff */
[C---:B------:R-:W-:Y:S02]  /*02a0*/  IADD3 R13, PT, PT, R7.reuse, 0x2a000, RZ ;  /* 0x0002a000070d7810 */ /* 0x040fe40007ffe0ff */
[----:B------:R-:W-:Y:S02]  /*02b0*/  IADD3 R9, PT, PT, R7, 0xe000, RZ ;  /* 0x0000e00007097810 */ /* 0x000fe40007ffe0ff */
[----:B------:R-:W-:Y:S02]  /*02c0*/  SHF.L.U32 R26, R6, 0x2, RZ ;  /* 0x00000002061a7819 */ /* 0x000fe400000006ff */
[----:B------:R-:W-:-:S02]  /*02d0*/  SHF.L.U32 R24, R10, 0x2, RZ ;  /* 0x000000020a187819 */ /* 0x000fc400000006ff */
[----:B------:R-:W-:Y:S02]  /*02e0*/  SHF.L.U32 R14, R12, 0x2, RZ ;  /* 0x000000020c0e7819 */ /* 0x000fe400000006ff */
[----:B------:R-:W-:Y:S02]  /*02f0*/  LOP3.LUT R5, R8, 0xc, R15, 0xf8, !PT ;  /* 0x0000000c08057812 */ /* 0x000fe400078ef80f */
[C---:B------:R-:W-:Y:S02]  /*0300*/  LOP3.LUT R22, R4.reuse, 0x3e000, R7, 0xf8, !PT ;  /* 0x0003e00004167812 */ /* 0x040fe400078ef807 */
[C---:B------:R-:W-:Y:S02]  /*0310*/  LOP3.LUT R16, R4.reuse, 0x3e000, R19, 0xf8, !PT ;  /* 0x0003e00004107812 */ /* 0x040fe400078ef813 */
[C---:B------:R-:W-:Y:S02]  /*0320*/  LOP3.LUT R8, R4.reuse, 0x3e000, R13, 0xf8, !PT ;  /* 0x0003e00004087812 */ /* 0x040fe400078ef80d */
[----:B------:R-:W-:-:S02]  /*0330*/  LOP3.LUT R18, R4, 0x3e000, R11, 0xf8, !PT ;  /* 0x0003e00004127812 */ /* 0x000fc400078ef80b */
[----:B------:R-:W-:Y:S02]  /*0340*/  LOP3.LUT R20, R4, 0x3e000, R9, 0xf8, !PT ;  /* 0x0003e00004147812 */ /* 0x000fe400078ef809 */
[C---:B------:R-:W-:Y:S02]  /*0350*/  LOP3.LUT R26, R5.reuse, 0xf80, R26, 0xf8, !PT ;  /* 0x00000f80051a7812 */ /* 0x040fe400078ef81a */
[C---:B------:R-:W-:Y:S02]  /*0360*/  LOP3.LUT R24, R5.reuse, 0xf80, R24, 0xf8, !PT ;  /* 0x00000f8005187812 */ /* 0x040fe400078ef818 */
[C---:B------:R-:W-:Y:S02]  /*0370*/  LOP3.LUT R14, R5.reuse, 0xf80, R14, 0xf8, !PT ;  /* 0x00000f80050e7812 */ /* 0x040fe400078ef80e */
[----:B------:R-:W-:Y:S02]  /*0380*/  LOP3.LUT R4, R5, R4, RZ, 0xfc, !PT ;  /* 0x0000000405047212 */ /* 0x000fe400078efcff */
[----:B------:R-:W-:-:S02]  /*0390*/  SHF.L.U32 R5, R6, 0x8, RZ ;  /* 0x0000000806057819 */ /* 0x000fc400000006ff */
[----:B------:R-:W-:Y:S02]  /*03a0*/  SHF.L.U32 R12, R12, 0x8, RZ ;  /* 0x000000080c0c7819 */ /* 0x000fe400000006ff */
[----:B------:R-:W-:Y:S02]  /*03b0*/  SHF.L.U32 R10, R10, 0x8, RZ ;  /* 0x000000080a0a7819 */ /* 0x000fe400000006ff */
[----:B------:R-:W-:Y:S02]  /*03c0*/  IADD3 R7, PT, PT, R7, 0x15000, RZ ;  /* 0x0001500007077810 */ /* 0x000fe40007ffe0ff */
[C---:B-1----:R-:W-:Y:S01]  /*03d0*/  IADD3 R6, P0, PT, R4.reuse, UR4, RZ ;  /* 0x0000000404067c10 */ /* 0x042fe2000ff1e0ff */
[----:B------:R-:W-:Y:S01]  /*03e0*/  UMOV UR4, 0x400 ;  /* 0x0000040000047882 */ /* 0x000fe20000000000 */
[C---:B------:R-:W-:Y:S02]  /*03f0*/  LOP3.LUT R29, R4.reuse, 0x3e000, R12, 0xf8, !PT ;  /* 0x0003e000041d7812 */ /* 0x040fe400078ef80c */
[----:B------:R-:W-:-:S02]  /*0400*/  LOP3.LUT R25, R4, 0x3e000, R10, 0xf8, !PT ;  /* 0x0003e00004197812 */ /* 0x000fc400078ef80a */
[C---:B------:R-:W-:Y:S02]  /*0410*/  LOP3.LUT R5, R4.reuse, 0x3e000, R5, 0xf8, !PT ;  /* 0x0003e00004057812 */ /* 0x040fe400078ef805 */
[----:B------:R-:W-:Y:S02]  /*0420*/  LOP3.LUT R11, R4, 0x3e000, R7, 0xf8, !PT ;  /* 0x0003e000040b7812 */ /* 0x000fe400078ef807 */
[----:B------:R-:W0:Y:S01]  /*0430*/  S2R R4, SR_CTAID.X ;  /* 0x0000000000047919 */ /* 0x000e220000002500 */
[----:B------:R-:W-:Y:S02]  /*0440*/  IADD3 R6, P1, PT, R6, 0x3e000, RZ ;  /* 0x0003e00006067810 */ /* 0x000fe40007f3e0ff */
[--C-:B------:R-:W-:Y:S02]  /*0450*/  LOP3.LUT R8, R8, 0x70, R15.reuse, 0xf8, !PT ;  /* 0x0000007008087812 */ /* 0x100fe400078ef80f */
[----:B------:R-:W-:Y:S01]  /*0460*/  IADD3.X R7, PT, PT, RZ, UR5, RZ, P1, P0 ;  /* 0x00000005ff077c10 */ /* 0x000fe20008fe04ff */
[----:B------:R-:W1:Y:S01]  /*0470*/  S2UR UR5, SR_CgaCtaId ;  /* 0x00000000000579c3 */ /* 0x000e620000008800 */
[----:B------:R-:W-:-:S02]  /*0480*/  LOP3.LUT R27, R8, 0xc, R15, 0xf8, !PT ;  /* 0x0000000c081b7812 */ /* 0x000fc400078ef80f */
[----:B------:R-:W-:Y:S02]  /*0490*/  ISETP.GE.U32.AND P0, PT, R0, 0x83, PT ;  /* 0x000000830000780c */ /* 0x000fe40003f06070 */
[--C-:B------:R-:W-:Y:S02]  /*04a0*/  LOP3.LUT R22, R22, 0x70, R15.reuse, 0xf8, !PT ;  /* 0x0000007016167812 */ /* 0x100fe400078ef80f */
[--C-:B------:R-:W-:Y:S02]  /*04b0*/  LOP3.LUT R16, R16, 0x70, R15.reuse, 0xf8, !PT ;  /* 0x0000007010107812 */ /* 0x100fe400078ef80f */
[--C-:B------:R-:W-:Y:S02]  /*04c0*/  LOP3.LUT R18, R18, 0x70, R15.reuse, 0xf8, !PT ;  /* 0x0000007012127812 */ /* 0x100fe400078ef80f */
[----:B------:R-:W-:Y:S02]  /*04d0*/  LOP3.LUT R20, R20, 0x70, R15, 0xf8, !PT ;  /* 0x0000007014147812 */ /* 0x000fe400078ef80f */
[----:B------:R-:W-:-:S02]  /*04e0*/  ISETP.GE.U32.AND P1, PT, R0, 0x33, PT ;  /* 0x000000330000780c */ /* 0x000fc40003f26070 */
[C---:B------:R-:W-:Y:S02]  /*04f0*/  ISETP.GE.U32.AND P3, PT, R0.reuse, 0x13, PT ;  /* 0x000000130000780c */ /* 0x040fe40003f66070 */
[----:B------:R-:W-:Y:S02]  /*0500*/  ISETP.GT.U32.AND P4, PT, R0, 0x92, PT ;  /* 0x000000920000780c */ /* 0x000fe40003f84070 */
[----:B------:R-:W-:Y:S02]  /*0510*/  ISETP.LT.U32.AND P6, PT, R28, 0x390, !P0 ;  /* 0x000003901c00780c */ /* 0x000fe400047c1070 */
[--C-:B------:R-:W-:Y:S02]  /*0520*/  LOP3.LUT R9, R22, 0xc, R15.reuse, 0xf8, !PT ;  /* 0x0000000c16097812 */ /* 0x100fe400078ef80f */
[--C-:B------:R-:W-:Y:S01]  /*0530*/  LOP3.LUT R31, R16, 0xc, R15.reuse, 0xf8, !PT ;  /* 0x0000000c101f7812 */ /* 0x100fe200078ef80f */
[----:B-1----:R-:W-:Y:S01]  /*0540*/  ULEA UR6, UR5, UR4, 0x18 ;  /* 0x0000000405067291 */ /* 0x002fe2000f8ec0ff */
[--C-:B------:R-:W-:Y:S01]  /*0550*/  LOP3.LUT R13, R18, 0xc, R15.reuse, 0xf8, !PT ;  /* 0x0000000c120d7812 */ /* 0x100fe200078ef80f */
[----:B------:R-:W-:Y:S01]  /*0560*/  UIADD3 UR4, UPT, UPT, UR4, 0x380, URZ ;  /* 0x0000038004047890 */ /* 0x000fe2000fffe0ff */
[----:B0-----:R-:W-:Y:S01]  /*0570*/  IMAD R8, R17, 0x7, R4 ;  /* 0x0000000711087824 */ /* 0x001fe200078e0204 */
[----:B------:R-:W-:-:S02]  /*0580*/  LOP3.LUT R15, R20, 0xc, R15, 0xf8, !PT ;  /* 0x0000000c140f7812 */ /* 0x000fc400078ef80f */
[----:B------:R-:W-:Y:S01]  /*0590*/  ULEA UR5, UR5, UR4, 0x18 ;  /* 0x0000000405057291 */ /* 0x000fe2000f8ec0ff */
[----:B------:R-:W-:Y:S01]  /*05a0*/  IMAD R8, R8, 0x7, R33 ;  /* 0x0000000708087824 */ /* 0x000fe200078e0221 */
[----:B------:R-:W-:Y:S01]  /*05b0*/  LEA R33, R33, UR6, 0x2 ;  /* 0x0000000621217c11 */ /* 0x000fe2000f8e10ff */
[----:B------:R-:W-:Y:S01]  /*05c0*/  UMOV UR4, URZ ;  /* 0x000000ff00047c82 */ /* 0x000fe20008000000 */
[C---:B------:R-:W-:Y:S02]  /*05d0*/  ISETP.LT.U32.AND P0, PT, R28.reuse, 0x1d0, !P5 ;  /* 0x000001d01c00780c */ /* 0x040fe40006f01070 */
[----:B------:R-:W-:Y:S01]  /*05e0*/  ISETP.LT.U32.AND P1, PT, R28, 0x160, !P1 ;  /* 0x000001601c00780c */ /* 0x000fe20004f21070 */
[----:B------:R-:W-:Y:S01]  /*05f0*/  IMAD R10, R0, 0x1c, R33 ;  /* 0x0000001c000a7824 */ /* 0x000fe200078e0221 */
[----:B------:R-:W-:Y:S02]  /*0600*/  P2R R30, PR, RZ, 0x40 ;  /* 0x00000040ff1e7803 */ /* 0x000fe40000000000 */
[----:B------:R-:W-:-:S02]  /*0610*/  ISETP.LT.U32.AND P2, PT, R28, 0xf0, !P2 ;  /* 0x000000f01c00780c */ /* 0x000fc40005741070 */
[C---:B------:R-:W-:Y:S02]  /*0620*/  ISETP.LT.U32.AND P3, PT, R28.reuse, 0x80, !P3 ;  /* 0x000000801c00780c */ /* 0x040fe40005f61070 */
[----:B------:R-:W-:Y:S02]  /*0630*/  ISETP.GT.U32.OR P4, PT, R28, 0x3ff, P4 ;  /* 0x000003ff1c00780c */ /* 0x000fe40002784470 */
[----:B------:R-:W-:Y:S02]  /*0640*/  LEA R12, R0, UR5, 0x7 ;  /* 0x00000005000c7c11 */ /* 0x000fe4000f8e38ff */
[----:B------:R-:W-:-:S09]  /*0650*/  SHF.L.U32 R8, R8, 0x2, RZ ;  /* 0x0000000208087819 */ /* 0x000fd200000006ff */
.L_x_22:
[----:B------:R-:W0:Y:S01]  /*0660*/  S2R R23, SR_TID.X ;  /* 0x0000000000177919 */ /* 0x000e220000002100 */
[----:B------:R-:W1:Y:S01]  /*0670*/  @!P4 LDC.64 R16, c[0x0][0x388] ;  /* 0x0000e200ff10cb82 */ /* 0x000e620000000a00 */
[----:B------:R-:W-:Y:S02]  /*0680*/  P2R R20, PR, RZ, 0x8 ;  /* 0x00000008ff147803 */ /* 0x000fe40000000000 */
[----:B------:R-:W-:Y:S02]  /*0690*/  @!P4 SHF.L.U32 R64, R28, 0x2, RZ ;  /* 0x000000021c40c819 */ /* 0x000fe400000006ff */
[----:B------:R-:W-:Y:S02]  /*06a0*/  ISETP.NE.AND P3, PT, R30, RZ, PT ;  /* 0x000000ff1e00720c */ /* 0x000fe40003f65270 */
[----:B------:R-:W-:Y:S02]  /*06b0*/  ISETP.GT.U32.AND P6, PT, R0, 0x72, PT ;  /* 0x000000720000780c */ /* 0x000fe40003fc4070 */
[----:B------:R-:W-:-:S09]  /*06c0*/  P2R R21, PR, RZ, 0x4 ;  /* 0x00000004ff157803 */ /* 0x000fd20000000000 */
[----:B------:R-:W2:Y:S08]  /*06d0*/  @P3 LDC.64 R18, c[0x0][0x388] ;  /* 0x0000e200ff123b82 */ /* 0x000eb00000000a00 */
[----:B------:R-:W-:Y:S01]  /*06e0*/  BAR.SYNC.DEFER_BLOCKING 0x0 ;  /* 0x0000000000007b1d */ /* 0x000fe20000010000 */
[----:B-1----:R-:W-:-:S04]  /*06f0*/  @!P4 IADD3 R72, P5, PT, R9, R16, RZ ;  /* 0x000000100948c210 */ /* 0x002fc80007fbe0ff */
[----:B------:R-:W-:Y:S02]  /*0700*/  @!P4 IADD3.X R73, PT, PT, RZ, R17, RZ, P5, !PT ;  /* 0x00000011ff49c210 */ /* 0x000fe40002ffe4ff */
[----:B------:R-:W-:Y:S01]  /*0710*/  IADD3 R74, P5, PT, R8, UR10, RZ ;  /* 0x0000000a084a7c10 */ /* 0x000fe2000ffbe0ff */
[----:B0-----:R-:W-:Y:S02]  /*0720*/  IMAD R28, R0, 0x7, R23 ;  /* 0x00000007001c7824 */ /* 0x001fe400078e0217 */
[----:B------:R-:W3:Y:S01]  /*0730*/  @!P4 LDG.E.CONSTANT R22, desc[UR8][R72.64] ;  /* 0x000000084816c981 */ /* 0x000ee2000c1e9900 */
[----:B------:R-:W-:Y:S02]  /*0740*/  IADD3.X R75, PT, PT, RZ, UR11, RZ, P5, !PT ;  /* 0x0000000bff4b7c10 */ /* 0x000fe4000affe4ff */
[----:B------:R-:W-:-:S03]  /*0750*/  ISETP.GT.U32.OR P6, PT, R28, 0x31f, P6 ;  /* 0x0000031f1c00780c */ /* 0x000fc600037c4470 */
[----:B------:R-:W4:Y:S01]  /*0760*/  LDG.E.CONSTANT R69, desc[UR8][R74.64+0x31000] ;  /* 0x031000084a457981 */ /* 0x000f22000c1e9900 */
[----:B--2---:R-:W-:-:S04]  /*0770*/  @P3 IADD3 R70, P5, PT, R5, R18, RZ ;  /* 0x0000001205463210 */ /* 0x004fc80007fbe0ff */
[----:B------:R-:W-:Y:S02]  /*0780*/  @P3 IADD3.X R71, PT, PT, RZ, R19, RZ, P5, !PT ;  /* 0x00000013ff473210 */ /* 0x000fe40002ffe4ff */
[----:B------:R-:W2:Y:S03]  /*0790*/  LDG.E.CONSTANT R19, desc[UR8][R74.64] ;  /* 0x000000084a137981 */ /* 0x000ea6000c1e9900 */
[----:B------:R-:W0:Y:S01]  /*07a0*/  @!P6 LDC.64 R16, c[0x0][0x388] ;  /* 0x0000e200ff10eb82 */ /* 0x000e220000000a00 */
[----:B------:R-:W5:Y:S01]  /*07b0*/  @P3 LDG.E.CONSTANT R23, desc[UR8][R70.64] ;  /* 0x0000000846173981 */ /* 0x000f62000c1e9900 */
[----:B0-----:R-:W-:-:S05]  /*07c0*/  @!P6 IADD3 R16, P5, PT, R15, R16, RZ ;  /* 0x000000100f10e210 */ /* 0x001fca0007fbe0ff */
[----:B------:R-:W-:-:S05]  /*07d0*/  @!P6 IMAD.X R17, RZ, RZ, R17, P5 ;  /* 0x000000ffff11e224 */ /* 0x000fca00028e0611 */
[----:B------:R0:W5:Y:S01]  /*07e0*/  @!P6 LDG.E.CONSTANT R18, desc[UR8][R16.64] ;  /* 0x000000081012e981 */ /* 0x000162000c1e9900 */
[----:B------:R-:W1:Y:S01]  /*07f0*/  @!P4 S2R R67, SR_CgaCtaId ;  /* 0x000000000043c919 */ /* 0x000e620000008800 */
[----:B------:R-:W1:Y:S01]  /*0800*/  @!P6 S2R R68, SR_CgaCtaId ;  /* 0x000000000044e919 */ /* 0x000e620000008800 */
[----:B------:R-:W-:Y:S02]  /*0810*/  @!P4 MOV R66, 0x400 ;  /* 0x000004000042c802 */ /* 0x000fe40000000f00 */
[----:B------:R-:W-:Y:S02]  /*0820*/  ISETP.GT.U32.AND P5, PT, R0, 0x62, PT ;  /* 0x000000620000780c */ /* 0x000fe40003fa4070 */
[----:B------:R-:W-:Y:S02]  /*0830*/  @!P4 IADD3 R66, PT, PT, R66, 0x380, RZ ;  /* 0x000003804242c810 */ /* 0x000fe40007ffe0ff */
[----:B------:R-:W-:Y:S02]  /*0840*/  ISETP.GT.U32.OR P5, PT, R28, 0x2af, P5 ;  /* 0x000002af1c00780c */ /* 0x000fe40002fa4470 */
[----:B------:R-:W-:-:S02]  /*0850*/  @!P4 LOP3.LUT R64, R64, 0xffc, RZ, 0xc0, !PT ;  /* 0x00000ffc4040c812 */ /* 0x000fc400078ec0ff */
[----:B0-----:R-:W-:-:S04]  /*0860*/  @!P6 MOV R16, 0x400 ;  /* 0x000004000010e802 */ /* 0x001fc80000000f00 */
[----:B------:R-:W-:Y:S02]  /*0870*/  @!P6 IADD3 R17, PT, PT, R16, 0x380, RZ ;  /* 0x000003801011e810 */ /* 0x000fe40007ffe0ff */
[----:B-1----:R-:W-:-:S04]  /*0880*/  @!P4 LEA R67, R67, R66, 0x18 ;  /* 0x000000424343c211 */ /* 0x002fc800078ec0ff */
[----:B------:R-:W-:Y:S02]  /*0890*/  @!P4 IADD3 R67, PT, PT, R67, R64, RZ ;  /* 0x000000404343c210 */ /* 0x000fe40007ffe0ff */
[----:B------:R-:W-:-:S04]  /*08a0*/  @!P6 SHF.L.U32 R64, R28, 0x2, RZ ;  /* 0x000000021c40e819 */ /* 0x000fc800000006ff */
[C---:B------:R-:W-:Y:S02]  /*08b0*/  @!P6 LOP3.LUT R66, R64.reuse, 0x7c, RZ, 0xc0, !PT ;  /* 0x0000007c4042e812 */ /* 0x040fe400078ec0ff */
[----:B------:R-:W-:Y:S02]  /*08c0*/  @!P6 IADD3 R71, PT, PT, R64, 0x380, RZ ;  /* 0x000003804047e810 */ /* 0x000fe40007ffe0ff */
[----:B------:R-:W-:Y:S02]  /*08d0*/  @!P6 LEA R64, R68, R17, 0x18 ;  /* 0x000000114440e211 */ /* 0x000fe400078ec0ff */
[----:B------:R-:W0:Y:S01]  /*08e0*/  @!P5 LDC.64 R16, c[0x0][0x388] ;  /* 0x0000e200ff10db82 */ /* 0x000e220000000a00 */
[----:B------:R-:W-:Y:S02]  /*08f0*/  @!P6 LOP3.LUT R66, R66, 0xf80, R71, 0xf8, !PT ;  /* 0x00000f804242e812 */ /* 0x000fe400078ef847 */
[----:B0-----:R-:W-:-:S04]  /*0900*/  @!P5 IADD3 R70, P2, PT, R11, R16, RZ ;  /* 0x000000100b46d210 */ /* 0x001fc80007f5e0ff */
[----:B------:R-:W-:Y:S02]  /*0910*/  @!P5 IADD3.X R71, PT, PT, RZ, R17, RZ, P2, !PT ;  /* 0x00000011ff47d210 */ /* 0x000fe400017fe4ff */
[----:B------:R-:W-:Y:S02]  /*0920*/  ISETP.NE.AND P2, PT, R21, RZ, PT ;  /* 0x000000ff1500720c */ /* 0x000fe40003f45270 */
[----:B------:R-:W-:Y:S01]  /*0930*/  @!P6 IADD3 R21, PT, PT, R64, R66, RZ ;  /* 0x000000424015e210 */ /* 0x000fe20007ffe0ff */
[----:B------:R-:W5:Y:S04]  /*0940*/  @!P5 LDG.E.CONSTANT R70, desc[UR8][R70.64] ;  /* 0x000000084646d981 */ /* 0x000f68000c1e9900 */
[----:B----4-:R-:W-:Y:S04]  /*0950*/  STS [R10+0x1c0], R69 ;  /* 0x0001c0450a007388 */ /* 0x010fe80000000800 */
[----:B--2---:R0:W-:Y:S04]  /*0960*/  STS [R10], R19 ;  /* 0x000000130a007388 */ /* 0x0041e80000000800 */
[----:B---3--:R1:W-:Y:S04]  /*0970*/  @!P4 STS [R67], R22 ;  /* 0x000000164300c388 */ /* 0x0083e80000000800 */
[----:B-----5:R2:W-:Y:S04]  /*0980*/  @P3 STS [R26+UR5], R23 ;  /* 0x000000171a003988 */ /* 0x0205e80008000805 */
[----:B------:R3:W-:Y:S01]  /*0990*/  @!P6 STS [R21], R18 ;  /* 0x000000121500e388 */ /* 0x0007e20000000800 */
[----:B------:R-:W-:-:S04]  /*09a0*/  ISETP.GT.U32.AND P6, PT, R0, 0x52, PT ;  /* 0x000000520000780c */ /* 0x000fc80003fc4070 */
[----:B------:R-:W-:-:S13]  /*09b0*/  ISETP.GT.U32.OR P6, PT, R28, 0x23f, P6 ;  /* 0x0000023f1c00780c */ /* 0x000fda00037c4470 */
[----:B------:R-:W4:Y:S02]  /*09c0*/  @!P6 LDC.64 R16, c[0x0][0x388] ;  /* 0x0000e200ff10eb82 */ /* 0x000f240000000a00 */
[----:B----4-:R-:W-:-:S04]  /*09d0*/  @!P6 IADD3 R16, P3, PT, R13, R16, RZ ;  /* 0x000000100d10e210 */ /* 0x010fc80007f7e0ff */
[----:B------:R-:W-:-:S05]  /*09e0*/  @!P6 IADD3.X R17, PT, PT, RZ, R17, RZ, P3, !PT ;  /* 0x00000011ff11e210 */ /* 0x000fca0001ffe4ff */
[----:B------:R4:W5:Y:S01]  /*09f0*/  @!P6 LDG.E.CONSTANT R64, desc[UR8][R16.64] ;  /* 0x000000081040e981 */ /* 0x000962000c1e9900 */
[----:B------:R-:W4:Y:S01]  /*0a00*/  @!P5 S2R R73, SR_CgaCtaId ;  /* 0x000000000049d919 */ /* 0x000f220000008800 */
[----:B0-----:R-:W-:Y:S02]  /*0a10*/  @!P5 SHF.L.U32 R19, R28, 0x2, RZ ;  /* 0x000000021c13d819 */ /* 0x001fe400000006ff */
[----:B------:R-:W-:Y:S02]  /*0a20*/  ISETP.NE.AND P3, PT, R20, RZ, PT ;  /* 0x000000ff1400720c */ /* 0x000fe40003f65270 */
[C---:B------:R-:W-:Y:S02]  /*0a30*/  @!P5 LOP3.LUT R20, R19.reuse, 0x70, RZ, 0xc0, !PT ;  /* 0x000000701314d812 */ /* 0x040fe400078ec0ff */
[----:B-1----:R-:W-:Y:S02]  /*0a40*/  @!P5 MOV R22, 0x400 ;  /* 0x000004000016d802 */ /* 0x002fe40000000f00 */
[----:B------:R-:W-:Y:S01]  /*0a50*/  @!P5 LOP3.LUT R20, R20, 0x40, RZ, 0x3c, !PT ;  /* 0x000000401414d812 */ /* 0x000fe200078e3cff */
[----:B--2---:R-:W0:Y:S01]  /*0a60*/  @!P6 S2R R23, SR_CgaCtaId ;  /* 0x000000000017e919 */ /* 0x004e220000008800 */
[----:B---3--:R-:W-:-:S02]  /*0a70*/  @!P5 IADD3 R18, PT, PT, R19, 0x540, RZ ;  /* 0x000005401312d810 */ /* 0x008fc40007ffe0ff */
[----:B------:R-:W-:Y:S02]  /*0a80*/  @!P5 LOP3.LUT R21, R20, 0xc, R19, 0xf8, !PT ;  /* 0x0000000c1415d812 */ /* 0x000fe400078ef813 */
[----:B------:R-:W-:Y:S02]  /*0a90*/  @!P5 IADD3 R22, PT, PT, R22, 0x380, RZ ;  /* 0x000003801616d810 */ /* 0x000fe40007ffe0ff */
[----:B------:R-:W-:Y:S02]  /*0aa0*/  @!P5 LOP3.LUT R18, R21, 0xf80, R18, 0xf8, !PT ;  /* 0x00000f801512d812 */ /* 0x000fe400078ef812 */
[----:B----4-:R-:W-:-:S04]  /*0ab0*/  @!P5 LEA R19, R73, R22, 0x18 ;  /* 0x000000164913d211 */ /* 0x010fc800078ec0ff */
[----:B------:R-:W-:Y:S02]  /*0ac0*/  @!P5 IADD3 R19, PT, PT, R19, R18, RZ ;  /* 0x000000121313d210 */ /* 0x000fe40007ffe0ff */
[----:B------:R-:W1:Y:S01]  /*0ad0*/  @P1 S2R R18, SR_CgaCtaId ;  /* 0x0000000000121919 */ /* 0x000e620000008800 */
[----:B------:R-:W-:Y:S01]  /*0ae0*/  @!P6 MOV R21, 0x400 ;  /* 0x000004000015e802 */ /* 0x000fe20000000f00 */
[----:B------:R-:W-:-:S03]  /*0af0*/  @!P6 IMAD.SHL.U32 R20, R28, 0x4, RZ ;  /* 0x000000041c14e824 */ /* 0x000fc600078e00ff */
[----:B------:R-:W-:Y:S02]  /*0b00*/  @!P6 IADD3 R22, PT, PT, R21, 0x380, RZ ;  /* 0x000003801516e810 */ /* 0x000fe40007ffe0ff */
[C---:B------:R-:W-:Y:S02]  /*0b10*/  @!P6 LOP3.LUT R21, R20.reuse, 0x7c, RZ, 0xc0, !PT ;  /* 0x0000007c1415e812 */ /* 0x040fe400078ec0ff */
[----:B------:R-:W-:Y:S01]  /*0b20*/  @!P6 IADD3 R20, PT, PT, R20, 0x700, RZ ;  /* 0x000007001414e810 */ /* 0x000fe20007ffe0ff */
[----:B------:R2:W-:Y:S01]  /*0b30*/  @!P5 STS [R19], R70 ;  /* 0x000000461300d388 */ /* 0x0005e20000000800 */
[----:B0-----:R-:W-:Y:S02]  /*0b40*/  @!P6 LEA R23, R23, R22, 0x18 ;  /* 0x000000161717e211 */ /* 0x001fe400078ec0ff */
[----:B------:R-:W-:Y:S02]  /*0b50*/  @!P6 LOP3.LUT R20, R21, 0xf80, R20, 0xf8, !PT ;  /* 0x00000f801514e812 */ /* 0x000fe400078ef814 */
[----:B------:R-:W-:-:S02]  /*0b60*/  @P1 MOV R16, 0x400 ;  /* 0x0000040000101802 */ /* 0x000fc40000000f00 */
[----:B------:R-:W-:Y:S02]  /*0b70*/  @!P6 IADD3 R67, PT, PT, R23, R20, RZ ;  /* 0x000000141743e210 */ /* 0x000fe40007ffe0ff */
[----:B--2---:R-:W-:Y:S02]  /*0b80*/  @P1 SHF.L.U32 R19, R28, 0x2, RZ ;  /* 0x000000021c131819 */ /* 0x004fe400000006ff */
[----:B------:R-:W-:Y:S02]  /*0b90*/  @P1 IADD3 R21, PT, PT, R16, 0x380, RZ ;  /* 0x0000038010151810 */ /* 0x000fe40007ffe0ff */
[C---:B------:R-:W-:Y:S01]  /*0ba0*/  @P1 LOP3.LUT R20, R19.reuse, 0x7c, RZ, 0xc0, !PT ;  /* 0x0000007c13141812 */ /* 0x040fe200078ec0ff */
[----:B------:R-:W0:Y:S01]  /*0bb0*/  @P0 LDC.64 R16, c[0x0][0x388] ;  /* 0x0000e200ff100b82 */ /* 0x000e220000000a00 */
[----:B------:R-:W-:-:S04]  /*0bc0*/  @P1 IADD3 R19, PT, PT, R19, 0xa80, RZ ;  /* 0x00000a8013131810 */ /* 0x000fc80007ffe0ff */
[----:B------:R-:W-:Y:S02]  /*0bd0*/  @P1 LOP3.LUT R69, R20, 0xf80, R19, 0xf8, !PT ;  /* 0x00000f8014451812 */ /* 0x000fe400078ef813 */
[----:B-1----:R-:W-:Y:S02]  /*0be0*/  @P1 LEA R22, R18, R21, 0x18 ;  /* 0x0000001512161211 */ /* 0x002fe400078ec0ff */
[----:B------:R-:W1:Y:S02]  /*0bf0*/  @P1 LDC.64 R18, c[0x0][0x388] ;  /* 0x0000e200ff121b82 */ /* 0x000e640000000a00 */
[----:B------:R-:W-:-:S06]  /*0c00*/  @P1 IADD3 R69, PT, PT, R22, R69, RZ ;  /* 0x0000004516451210 */ /* 0x000fcc0007ffe0ff */
[----:B------:R-:W2:Y:S08]  /*0c10*/  @P2 LDC.64 R20, c[0x0][0x388] ;  /* 0x0000e200ff142b82 */ /* 0x000eb00000000a00 */
[----:B------:R-:W3:Y:S01]  /*0c20*/  @P3 LDC.64 R22, c[0x0][0x388] ;  /* 0x0000e200ff163b82 */ /* 0x000ee20000000a00 */
[----:B0-----:R-:W-:-:S04]  /*0c30*/  @P0 IADD3 R16, P5, PT, R25, R16, RZ ;  /* 0x0000001019100210 */ /* 0x001fc80007fbe0ff */
[----:B------:R-:W-:Y:S02]  /*0c40*/  @P0 IADD3.X R17, PT, PT, RZ, R17, RZ, P5, !PT ;  /* 0x00000011ff110210 */ /* 0x000fe40002ffe4ff */
[----:B-1----:R-:W-:Y:S02]  /*0c50*/  @P1 IADD3 R18, P5, PT, R27, R18, RZ ;  /* 0x000000121b121210 */ /* 0x002fe40007fbe0ff */
[----:B------:R-:W-:Y:S02]  /*0c60*/  @P3 MOV R66, 0x400 ;  /* 0x0000040000423802 */ /* 0x000fe40000000f00 */
[----:B------:R-:W4:Y:S01]  /*0c70*/  @P0 LDG.E.CONSTANT R17, desc[UR8][R16.64] ;  /* 0x0000000810110981 */ /* 0x000f22000c1e9900 */
[----:B------:R-:W-:Y:S02]  /*0c80*/  @P1 IADD3.X R19, PT, PT, RZ, R19, RZ, P5, !PT ;  /* 0x00000013ff131210 */ /* 0x000fe40002ffe4ff */
[----:B--2---:R-:W-:-:S03]  /*0c90*/  @P2 IADD3 R20, P5, PT, R29, R20, RZ ;  /* 0x000000141d142210 */ /* 0x004fc60007fbe0ff */
[----:B------:R0:W2:Y:S01]  /*0ca0*/  @P1 LDG.E.CONSTANT R18, desc[UR8][R18.64] ;  /* 0x0000000812121981 */ /* 0x0000a2000c1e9900 */
[----:B------:R-:W-:Y:S02]  /*0cb0*/  @P2 IADD3.X R21, PT, PT, RZ, R21, RZ, P5, !PT ;  /* 0x00000015ff152210 */ /* 0x000fe40002ffe4ff */
[----:B---3--:R-:W-:-:S04]  /*0cc0*/  @P3 IADD3 R22, P5, PT, R31, R22, RZ ;  /* 0x000000161f163210 */ /* 0x008fc80007fbe0ff */
[----:B------:R-:W-:Y:S02]  /*0cd0*/  @P3 IADD3.X R23, PT, PT, RZ, R23, RZ, P5, !PT ;  /* 0x00000017ff173210 */ /* 0x000fe40002ffe4ff */
[----:B------:R-:W-:-:S03]  /*0ce0*/  ISETP.GT.U32.AND P5, PT, R0, 0x2, PT ;  /* 0x000000020000780c */ /* 0x000fc60003fa4070 */
[----:B------:R-:W3:Y:S01]  /*0cf0*/  @P3 LDG.E.CONSTANT R73, desc[UR8][R22.64] ;  /* 0x0000000816493981 */ /* 0x000ee2000c1e9900 */
[----:B------:R-:W-:-:S13]  /*0d00*/  ISETP.GT.U32.OR P5, PT, R28, 0xf, P5 ;  /* 0x0000000f1c00780c */ /* 0x000fda0002fa4470 */
[----:B0-----:R-:W0:Y:S01]  /*0d10*/  @!P5 S2R R19, SR_CgaCtaId ;  /* 0x000000000013d919 */ /* 0x001e220000008800 */
[----:B------:R-:W-:-:S04]  /*0d20*/  @!P5 MOV R68, 0x400 ;  /* 0x000004000044d802 */ /* 0x000fc80000000f00 */
[----:B------:R-:W-:-:S04]  /*0d30*/  @!P5 IADD3 R68, PT, PT, R68, 0x380, RZ ;  /* 0x000003804444d810 */ /* 0x000fc80007ffe0ff */
[----:B0-----:R-:W-:Y:S02]  /*0d40*/  @!P5 LEA R68, R19, R68, 0x18 ;  /* 0x000000441344d211 */ /* 0x001fe400078ec0ff */
[----:B------:R-:W3:Y:S04]  /*0d50*/  @!P5 LDG.E.CONSTANT R19, desc[UR8][R6.64] ;  /* 0x000000080613d981 */ /* 0x000ee8000c1e9900 */
[----:B-----5:R0:W-:Y:S02]  /*0d60*/  @!P6 STS [R67], R64 ;  /* 0x000000404300e388 */ /* 0x0201e40000000800 */
[----:B0-----:R-:W0:Y:S01]  /*0d70*/  @P3 S2R R64, SR_CgaCtaId ;  /* 0x0000000000403919 */ /* 0x001e220000008800 */
[----:B------:R-:W-:-:S04]  /*0d80*/  @P3 IADD3 R67, PT, PT, R66, 0x380, RZ ;  /* 0x0000038042433810 */ /* 0x000fc80007ffe0ff */
[----:B0-----:R-:W-:Y:S01]  /*0d90*/  @P3 LEA R71, R64, R67, 0x18 ;  /* 0x0000004340473211 */ /* 0x001fe200078ec0ff */
[----:B------:R-:W-:-:S05]  /*0da0*/  @P3 IMAD.SHL.U32 R64, R28, 0x4, RZ ;  /* 0x000000041c403824 */ /* 0x000fca00078e00ff */
[C---:B------:R-:W-:Y:S02]  /*0db0*/  @P3 LOP3.LUT R67, R64.reuse, 0x7c, RZ, 0xc0, !PT ;  /* 0x0000007c40433812 */ /* 0x040fe400078ec0ff */
[----:B------:R-:W-:-:S04]  /*0dc0*/  @P3 IADD3 R16, PT, PT, R64, 0xe00, RZ ;  /* 0x00000e0040103810 */ /* 0x000fc80007ffe0ff */
[----:B------:R-:W-:-:S04]  /*0dd0*/  @P3 LOP3.LUT R16, R67, 0xf80, R16, 0xf8, !PT ;  /* 0x00000f8043103812 */ /* 0x000fc800078ef810 */
[----:B------:R-:W-:Y:S02]  /*0de0*/  @P3 IADD3 R16, PT, PT, R71, R16, RZ ;  /* 0x0000001047103210 */ /* 0x000fe40007ffe0ff */
[----:B------:R-:W5:Y:S01]  /*0df0*/  @P2 LDG.E.CONSTANT R71, desc[UR8][R20.64] ;  /* 0x0000000814472981 */ /* 0x000f62000c1e9900 */
[----:B------:R-:W-:-:S04]  /*0e00*/  @!P5 SHF.L.U32 R64, R28, 0x2, RZ ;  /* 0x000000021c40d819 */ /* 0x000fc800000006ff */
[----:B------:R-:W-:-:S04]  /*0e10*/  @!P5 LOP3.LUT R66, R64, 0x70, RZ, 0xc0, !PT ;  /* 0x000000704042d812 */ /* 0x000fc800078ec0ff */
[----:B------:R-:W-:-:S04]  /*0e20*/  @!P5 LOP3.LUT R67, R66, 0x40, RZ, 0x3c, !PT ;  /* 0x000000404243d812 */ /* 0x000fc800078e3cff */
[----:B------:R-:W-:-:S04]  /*0e30*/  @!P5 LOP3.LUT R67, R67, 0xc, R64, 0xf8, !PT ;  /* 0x0000000c4343d812 */ /* 0x000fc800078ef840 */
[----:B------:R-:W-:Y:S01]  /*0e40*/  @!P5 IADD3 R70, PT, PT, R67, R68, RZ ;  /* 0x000000444346d210 */ /* 0x000fe20007ffe0ff */
[----:B----4-:R-:W-:Y:S04]  /*0e50*/  @P0 STS [R24+UR5], R17 ;  /* 0x0000001118000988 */ /* 0x010fe80008000805 */
[----:B--2---:R-:W-:Y:S04]  /*0e60*/  @P1 STS [R69], R18 ;  /* 0x0000001245001388 */ /* 0x004fe80000000800 */
[----:B-----5:R-:W-:Y:S04]  /*0e70*/  @P2 STS [R14+UR5], R71 ;  /* 0x000000470e002988 */ /* 0x020fe80008000805 */
[----:B---3--:R-:W-:Y:S04]  /*0e80*/  @P3 STS [R16], R73 ;  /* 0x0000004910003388 */ /* 0x008fe80000000800 */
[----:B------:R-:W-:Y:S01]  /*0e90*/  @!P5 STS [R70+0xf80], R19 ;  /* 0x000f80134600d388 */ /* 0x000fe20000000800 */
[----:B------:R-:W-:Y:S06]  /*0ea0*/  BAR.SYNC.DEFER_BLOCKING 0x0 ;  /* 0x0000000000007b1d */ /* 0x000fec0000010000 */
[----:B------:R-:W-:Y:S04]  /*0eb0*/  LDS.128 R20, [R12] ;  /* 0x000000000c147984 */ /* 0x000fe80000000c00 */
[----:B------:R-:W0:Y:S04]  /*0ec0*/  LDS R67, [R33+0x1c0] ;  /* 0x0001c00021437984 */ /* 0x000e280000000800 */
[----:B------:R-:W1:Y:S04]  /*0ed0*/  LDS R64, [R33+0x2a0] ;  /* 0x0002a00021407984 */ /* 0x000e680000000800 */
[----:B------:R-:W2:Y:S04]  /*0ee0*/  LDS.128 R16, [R12+0x800] ;  /* 0x000800000c107984 */ /* 0x000ea80000000c00 */
[----:B------:R-:W3:Y:S04]  /*0ef0*/  LDS R68, [R33] ;  /* 0x0000000021447984 */ /* 0x000ee80000000800 */
[----:B------:R-:W4:Y:S04]  /*0f00*/  LDS R66, [R33+0xe0] ;  /* 0x0000e00021427984 */ /* 0x000f280000000800 */
[----:B------:R-:W-:Y:S01]  /*0f10*/  LDS R69, [R33+0x1c] ;  /* 0x00001c0021457984 */ /* 0x000fe20000000800 */
[----:B0-----:R-:W-:-:S02]  /*0f20*/  IDP.4A.S8.S8 R49, R67, R20, R49 ;  /* 0x0000001443317226 */ /* 0x001fc40000000631 */
[CC--:B------:R-:W-:Y:S02]  /*0f30*/  IDP.4A.S8.S8 R50, R67.reuse, R21.reuse, R50 ;  /* 0x0000001543327226 */ /* 0x0c0fe40000000632 */
[C---:B-1----:R-:W-:Y:S02]  /*0f40*/  IDP.4A.S8.S8 R55, R64.reuse, R20, R55 ;  /* 0x0000001440377226 */ /* 0x042fe40000000637 */
[C---:B------:R-:W-:Y:S02]  /*0f50*/  IDP.4A.S8.S8 R54, R64.reuse, R21, R54 ;  /* 0x0000001540367226 */ /* 0x040fe40000000636 */
[CC--:B------:R-:W-:Y:S02]  /*0f60*/  IDP.4A.S8.S8 R35, R67.reuse, R22.reuse, R35 ;  /* 0x0000001643237226 */ /* 0x0c0fe40000000623 */
[----:B------:R-:W-:Y:S02]  /*0f70*/  IDP.4A.S8.S8 R41, R64, R22, R41 ;  /* 0x0000001640297226 */ /* 0x000fe40000000629 */
[----:B------:R-:W-:-:S02]  /*0f80*/  IDP.4A.S8.S8 R36, R67, R23, R36 ;  /* 0x0000001743247226 */ /* 0x000fc40000000624 */
[C---:B------:R-:W-:Y:S02]  /*0f90*/  IDP.4A.S8.S8 R38, R64.reuse, R23, R38 ;  /* 0x0000001740267226 */ /* 0x040fe40000000626 */
[CC--:B--2---:R-:W-:Y:S02]  /*0fa0*/  IDP.4A.S8.S8 R51, R67.reuse, R16.reuse, R51 ;  /* 0x0000001043337226 */ /* 0x0c4fe40000000633 */
[C---:B------:R-:W-:Y:S02]  /*0fb0*/  IDP.4A.S8.S8 R57, R64.reuse, R16, R57 ;  /* 0x0000001040397226 */ /* 0x040fe40000000639 */
[CC--:B------:R-:W-:Y:S02]  /*0fc0*/  IDP.4A.S8.S8 R52, R67.reuse, R17.reuse, R52 ;  /* 0x0000001143347226 */ /* 0x0c0fe40000000634 */
[----:B------:R-:W-:Y:S02]  /*0fd0*/  IDP.4A.S8.S8 R56, R64, R17, R56 ;  /* 0x0000001140387226 */ /* 0x000fe40000000638 */
[----:B------:R-:W-:-:S02]  /*0fe0*/  IDP.4A.S8.S8 R63, R67, R18, R63 ;  /* 0x00000012433f7226 */ /* 0x000fc4000000063f */
[----:B------:R-:W-:Y:S02]  /*0ff0*/  IDP.4A.S8.S8 R65, R64, R18, R65 ;  /* 0x0000001240417226 */ /* 0x000fe40000000641 */
[-C--:B---3--:R-:W-:Y:S02]  /*1000*/  IDP.4A.S8.S8 R53, R68, R20.reuse, R53 ;  /* 0x0000001444357226 */ /* 0x088fe40000000635 */
[----:B----4-:R-:W-:Y:S02]  /*1010*/  IDP.4A.S8.S8 R45, R66, R20, R45 ;  /* 0x00000014422d7226 */ /* 0x010fe4000000062d */
[-C--:B------:R-:W-:Y:S02]  /*1020*/  IDP.4A.S8.S8 R42, R68, R21.reuse, R42 ;  /* 0x00000015442a7226 */ /* 0x080fe4000000062a */
[----:B------:R-:W-:Y:S02]  /*1030*/  IDP.4A.S8.S8 R46, R66, R21, R46 ;  /* 0x00000015422e7226 */ /* 0x000fe4000000062e */
[----:B------:R-:W-:-:S02]  /*1040*/  IDP.4A.S8.S8 R39, R68, R22, R39 ;  /* 0x0000001644277226 */ /* 0x000fc40000000627 */
[----:B------:R-:W-:Y:S02]  /*1050*/  IDP.4A.S8.S8 R37, R66, R22, R37 ;  /* 0x0000001642257226 */ /* 0x000fe40000000625 */
[-C--:B------:R-:W-:Y:S02]  /*1060*/  IDP.4A.S8.S8 R32, R68, R23.reuse, R32 ;  /* 0x0000001744207226 */ /* 0x080fe40000000620 */
[----:B------:R-:W-:Y:S02]  /*1070*/  IDP.4A.S8.S8 R34, R66, R23, R34 ;  /* 0x0000001742227226 */ /* 0x000fe40000000622 */
[-C--:B------:R-:W-:Y:S01]  /*1080*/  IDP.4A.S8.S8 R43, R68, R16.reuse, R43 ;  /* 0x00000010442b7226 */ /* 0x080fe2000000062b */
[----:B------:R-:W0:Y:S01]  /*1090*/  LDS.128 R20, [R12+0x10] ;  /* 0x000010000c147984 */ /* 0x000e220000000c00 */
[----:B------:R-:W-:Y:S02]  /*10a0*/  IDP.4A.S8.S8 R47, R66, R16, R47 ;  /* 0x00000010422f7226 */ /* 0x000fe4000000062f */
[----:B------:R-:W-:-:S02]  /*10b0*/  IDP.4A.S8.S8 R44, R68, R17, R44 ;  /* 0x00000011442c7226 */ /* 0x000fc4000000062c */
[----:B------:R-:W-:Y:S02]  /*10c0*/  IDP.4A.S8.S8 R48, R66, R17, R48 ;  /* 0x0000001142307226 */ /* 0x000fe40000000630 */
[-C--:B------:R-:W-:Y:S02]  /*10d0*/  IDP.4A.S8.S8 R59, R68, R18.reuse, R59 ;  /* 0x00000012443b7226 */ /* 0x080fe4000000063b */
[----:B------:R-:W-:Y:S02]  /*10e0*/  IDP.4A.S8.S8 R61, R66, R18, R61 ;  /* 0x00000012423d7226 */ /* 0x000fe4000000063d */
[-C--:B------:R-:W-:Y:S02]  /*10f0*/  IDP.4A.S8.S8 R58, R68, R19.reuse, R58 ;  /* 0x00000013443a7226 */ /* 0x080fe4000000063a */
[-C--:B------:R-:W-:Y:S01]  /*1100*/  IDP.4A.S8.S8 R60, R66, R19.reuse, R60 ;  /* 0x00000013423c7226 */ /* 0x080fe2000000063c */
[----:B------:R-:W1:Y:S01]  /*1110*/  LDS R68, [R33+0xfc] ;  /* 0x0000fc0021447984 */ /* 0x000e620000000800 */
[----:B------:R-:W-:-:S02]  /*1120*/  IDP.4A.S8.S8 R67, R67, R19, R62 ;  /* 0x0000001343437226 */ /* 0x000fc4000000063e */
[----:B------:R-:W-:Y:S01]  /*1130*/  IDP.4A.S8.S8 R64, R64, R19, R40 ;  /* 0x0000001340407226 */ /* 0x000fe20000000628 */
[----:B------:R-:W2:Y:S04]  /*1140*/  LDS R62, [R33+0x1dc] ;  /* 0x0001dc00213e7984 */ /* 0x000ea80000000800 */
[----:B------:R-:W3:Y:S04]  /*1150*/  LDS R66, [R33+0x2bc] ;  /* 0x0002bc0021427984 */ /* 0x000ee80000000800 */
[----:B------:R-:W4:Y:S04]  /*1160*/  LDS.128 R16, [R12+0x810] ;  /* 0x000810000c107984 */ /* 0x000f280000000c00 */
[----:B------:R-:W-:Y:S01]  /*1170*/  LDS R40, [R33+0x38] ;  /* 0x0000380021287984 */ /* 0x000fe20000000800 */
[----:B0-----:R-:W-:-:S02]  /*1180*/  IDP.4A.S8.S8 R53, R69, R20, R53 ;  /* 0x0000001445357226 */ /* 0x001fc40000000635 */
[C---:B------:R-:W-:Y:S02]  /*1190*/  IDP.4A.S8.S8 R42, R69.reuse, R21, R42 ;  /* 0x00000015452a7226 */ /* 0x040fe4000000062a */
[C---:B------:R-:W-:Y:S02]  /*11a0*/  IDP.4A.S8.S8 R39, R69.reuse, R22, R39 ;  /* 0x0000001645277226 */ /* 0x040fe40000000627 */
[----:B------:R-:W-:Y:S02]  /*11b0*/  IDP.4A.S8.S8 R32, R69, R23, R32 ;  /* 0x0000001745207226 */ /* 0x000fe40000000620 */
[CC--:B-1----:R-:W-:Y:S02]  /*11c0*/  IDP.4A.S8.S8 R45, R68.reuse, R20.reuse, R45 ;  /* 0x00000014442d7226 */ /* 0x0c2fe4000000062d */
[----:B------:R-:W-:Y:S02]  /*11d0*/  IDP.4A.S8.S8 R46, R68, R21, R46 ;  /* 0x00000015442e7226 */ /* 0x000fe4000000062e */
[----:B--2---:R-:W-:-:S02]  /*11e0*/  IDP.4A.S8.S8 R49, R62, R20, R49 ;  /* 0x000000143e317226 */ /* 0x004fc40000000631 */
[-C--:B------:R-:W-:Y:S02]  /*11f0*/  IDP.4A.S8.S8 R50, R62, R21.reuse, R50 ;  /* 0x000000153e327226 */ /* 0x080fe40000000632 */
[C---:B---3--:R-:W-:Y:S02]  /*1200*/  IDP.4A.S8.S8 R55, R66.reuse, R20, R55 ;  /* 0x0000001442377226 */ /* 0x048fe40000000637 */
[----:B------:R-:W-:Y:S02]  /*1210*/  IDP.4A.S8.S8 R54, R66, R21, R54 ;  /* 0x0000001542367226 */ /* 0x000fe40000000636 */
[-C--:B------:R-:W-:Y:S02]  /*1220*/  IDP.4A.S8.S8 R35, R62, R22.reuse, R35 ;  /* 0x000000163e237226 */ /* 0x080fe40000000623 */
[----:B------:R-:W-:Y:S02]  /*1230*/  IDP.4A.S8.S8 R41, R66, R22, R41 ;  /* 0x0000001642297226 */ /* 0x000fe40000000629 */
[----:B------:R-:W-:-:S02]  /*1240*/  IDP.4A.S8.S8 R36, R62, R23, R36 ;  /* 0x000000173e247226 */ /* 0x000fc40000000624 */
[----:B------:R-:W-:Y:S02]  /*1250*/  IDP.4A.S8.S8 R38, R66, R23, R38 ;  /* 0x0000001742267226 */ /* 0x000fe40000000626 */
[-C--:B----4-:R-:W-:Y:S02]  /*1260*/  IDP.4A.S8.S8 R51, R62, R16.reuse, R51 ;  /* 0x000000103e337226 */ /* 0x090fe40000000633 */
[----:B------:R-:W-:Y:S02]  /*1270*/  IDP.4A.S8.S8 R57, R66, R16, R57 ;  /* 0x0000001042397226 */ /* 0x000fe40000000639 */
[-C--:B------:R-:W-:Y:S02]  /*1280*/  IDP.4A.S8.S8 R52, R62, R17.reuse, R52 ;  /* 0x000000113e347226 */ /* 0x080fe40000000634 */
[----:B------:R-:W-:Y:S02]  /*1290*/  IDP.4A.S8.S8 R56, R66, R17, R56 ;  /* 0x0000001142387226 */ /* 0x000fe40000000638 */
[----:B------:R-:W-:-:S02]  /*12a0*/  IDP.4A.S8.S8 R63, R62, R18, R63 ;  /* 0x000000123e3f7226 */ /* 0x000fc4000000063f */
[----:B------:R-:W-:Y:S02]  /*12b0*/  IDP.4A.S8.S8 R65, R66, R18, R65 ;  /* 0x0000001242417226 */ /* 0x000fe40000000641 */
[C---:B------:R-:W-:Y:S02]  /*12c0*/  IDP.4A.S8.S8 R37, R68.reuse, R22, R37 ;  /* 0x0000001644257226 */ /* 0x040fe40000000625 */
[C---:B------:R-:W-:Y:S02]  /*12d0*/  IDP.4A.S8.S8 R34, R68.reuse, R23, R34 ;  /* 0x0000001744227226 */ /* 0x040fe40000000622 */
[CC--:B------:R-:W-:Y:S01]  /*12e0*/  IDP.4A.S8.S8 R43, R69.reuse, R16.reuse, R43 ;  /* 0x00000010452b7226 */ /* 0x0c0fe2000000062b */
[----:B------:R-:W0:Y:S01]  /*12f0*/  LDS.128 R20, [R12+0x20] ;  /* 0x000020000c147984 */ /* 0x000e220000000c00 */
[----:B------:R-:W-:Y:S02]  /*1300*/  IDP.4A.S8.S8 R47, R68, R16, R47 ;  /* 0x00000010442f7226 */ /* 0x000fe4000000062f */
[----:B------:R-:W-:-:S02]  /*1310*/  IDP.4A.S8.S8 R44, R69, R17, R44 ;  /* 0x00000011452c7226 */ /* 0x000fc4000000062c */
[C---:B------:R-:W-:Y:S02]  /*1320*/  IDP.4A.S8.S8 R48, R68.reuse, R17, R48 ;  /* 0x0000001144307226 */ /* 0x040fe40000000630 */
[CC--:B------:R-:W-:Y:S02]  /*1330*/  IDP.4A.S8.S8 R59, R69.reuse, R18.reuse, R59 ;  /* 0x00000012453b7226 */ /* 0x0c0fe4000000063b */
[C---:B------:R-:W-:Y:S02]  /*1340*/  IDP.4A.S8.S8 R61, R68.reuse, R18, R61 ;  /* 0x00000012443d7226 */ /* 0x040fe4000000063d */
[-C--:B------:R-:W-:Y:S02]  /*1350*/  IDP.4A.S8.S8 R58, R69, R19.reuse, R58 ;  /* 0x00000013453a7226 */ /* 0x080fe4000000063a */
[-C--:B------:R-:W-:Y:S01]  /*1360*/  IDP.4A.S8.S8 R60, R68, R19.reuse, R60 ;  /* 0x00000013443c7226 */ /* 0x080fe2000000063c */
[----:B------:R-:W1:Y:S01]  /*1370*/  LDS R69, [R33+0x118] ;  /* 0x0001180021457984 */ /* 0x000e620000000800 */
[----:B------:R-:W-:-:S02]  /*1380*/  IDP.4A.S8.S8 R62, R62, R19, R67 ;  /* 0x000000133e3e7226 */ /* 0x000fc40000000643 */
[----:B------:R-:W-:Y:S01]  /*1390*/  IDP.4A.S8.S8 R66, R66, R19, R64 ;  /* 0x0000001342427226 */ /* 0x000fe20000000640 */
[----:B------:R-:W2:Y:S04]  /*13a0*/  LDS R68, [R33+0x2d8] ;  /* 0x0002d80021447984 */ /* 0x000ea80000000800 */
[----:B------:R-:W3:Y:S04]  /*13b0*/  LDS.128 R16, [R12+0x820] ;  /* 0x000820000c107984 */ /* 0x000ee80000000c00 */
[----:B------:R-:W4:Y:S04]  /*13c0*/  LDS R67, [R33+0x1f8] ;  /* 0x0001f80021437984 */ /* 0x000f280000000800 */
        /* <DEDUP_REMOVED lines=8> */
[C---:B------:R-:W-:Y:S02]  /*1450*/  IDP.4A.S8.S8 R54, R68.reuse, R21, R54 ;  /* 0x0000001544367226 */ /* 0x040fe40000000636 */
[C---:B------:R-:W-:Y:S02]  /*1460*/  IDP.4A.S8.S8 R41, R68.reuse, R22, R41 ;  /* 0x0000001644297226 */ /* 0x040fe40000000629 */
[C---:B------:R-:W-:Y:S02]  /*1470*/  IDP.4A.S8.S8 R38, R68.reuse, R23, R38 ;  /* 0x0000001744267226 */ /* 0x040fe40000000626 */
[C---:B---3--:R-:W-:Y:S02]  /*1480*/  IDP.4A.S8.S8 R57, R68.reuse, R16, R57 ;  /* 0x0000001044397226 */ /* 0x048fe40000000639 */
[C---:B------:R-:W-:Y:S02]  /*1490*/  IDP.4A.S8.S8 R56, R68.reuse, R17, R56 ;  /* 0x0000001144387226 */ /* 0x040fe40000000638 */
[----:B------:R-:W-:-:S02]  /*14a0*/  IDP.4A.S8.S8 R65, R68, R18, R65 ;  /* 0x0000001244417226 */ /* 0x000fc40000000641 */
[C---:B----4-:R-:W-:Y:S02]  /*14b0*/  IDP.4A.S8.S8 R49, R67.reuse, R20, R49 ;  /* 0x0000001443317226 */ /* 0x050fe40000000631 */
[----:B------:R-:W-:Y:S02]  /*14c0*/  IDP.4A.S8.S8 R50, R67, R21, R50 ;  /* 0x0000001543327226 */ /* 0x000fe40000000632 */
[-C--:B------:R-:W-:Y:S02]  /*14d0*/  IDP.4A.S8.S8 R37, R69, R22.reuse, R37 ;  /* 0x0000001645257226 */ /* 0x080fe40000000625 */
[----:B------:R-:W-:Y:S02]  /*14e0*/  IDP.4A.S8.S8 R35, R67, R22, R35 ;  /* 0x0000001643237226 */ /* 0x000fe40000000623 */
[-C--:B------:R-:W-:Y:S02]  /*14f0*/  IDP.4A.S8.S8 R34, R69, R23.reuse, R34 ;  /* 0x0000001745227226 */ /* 0x080fe40000000622 */
[----:B------:R-:W-:-:S02]  /*1500*/  IDP.4A.S8.S8 R36, R67, R23, R36 ;  /* 0x0000001743247226 */ /* 0x000fc40000000624 */
[CC--:B------:R-:W-:Y:S01]  /*1510*/  IDP.4A.S8.S8 R43, R40.reuse, R16.reuse, R43 ;  /* 0x00000010282b7226 */ /* 0x0c0fe2000000062b */
[----:B------:R-:W0:Y:S01]  /*1520*/  LDS.128 R20, [R12+0x30] ;  /* 0x000030000c147984 */ /* 0x000e220000000c00 */
[-C--:B------:R-:W-:Y:S02]  /*1530*/  IDP.4A.S8.S8 R47, R69, R16.reuse, R47 ;  /* 0x00000010452f7226 */ /* 0x080fe4000000062f */
[----:B------:R-:W-:Y:S02]  /*1540*/  IDP.4A.S8.S8 R51, R67, R16, R51 ;  /* 0x0000001043337226 */ /* 0x000fe40000000633 */
[-C--:B------:R-:W-:Y:S02]  /*1550*/  IDP.4A.S8.S8 R44, R40, R17.reuse, R44 ;  /* 0x00000011282c7226 */ /* 0x080fe4000000062c */
[-C--:B------:R-:W-:Y:S02]  /*1560*/  IDP.4A.S8.S8 R48, R69, R17.reuse, R48 ;  /* 0x0000001145307226 */ /* 0x080fe40000000630 */
[----:B------:R-:W-:-:S02]  /*1570*/  IDP.4A.S8.S8 R52, R67, R17, R52 ;  /* 0x0000001143347226 */ /* 0x000fc40000000634 */
[CC--:B------:R-:W-:Y:S02]  /*1580*/  IDP.4A.S8.S8 R59, R40.reuse, R18.reuse, R59 ;  /* 0x00000012283b7226 */ /* 0x0c0fe4000000063b */
        /* <DEDUP_REMOVED lines=18> */
[----:B------:R-:W-:Y:S02]  /*16b0*/  IDP.4A.S8.S8 R46, R69, R21, R46 ;  /* 0x00000015452e7226 */ /* 0x000fe4000000062e */
[C---:B---3--:R-:W-:Y:S02]  /*16c0*/  IDP.4A.S8.S8 R57, R64.reuse, R16, R57 ;  /* 0x0000001040397226 */ /* 0x048fe40000000639 */
[C---:B------:R-:W-:Y:S02]  /*16d0*/  IDP.4A.S8.S8 R56, R64.reuse, R17, R56 ;  /* 0x0000001140387226 */ /* 0x040fe40000000638 */
[----:B------:R-:W-:Y:S02]  /*16e0*/  IDP.4A.S8.S8 R65, R64, R18, R65 ;  /* 0x0000001240417226 */ /* 0x000fe40000000641 */
[C---:B----4-:R-:W-:Y:S02]  /*16f0*/  IDP.4A.S8.S8 R49, R67.reuse, R20, R49 ;  /* 0x0000001443317226 */ /* 0x050fe40000000631 */
[----:B------:R-:W-:-:S02]  /*1700*/  IDP.4A.S8.S8 R50, R67, R21, R50 ;  /* 0x0000001543327226 */ /* 0x000fc40000000632 */
[CC--:B------:R-:W-:Y:S02]  /*1710*/  IDP.4A.S8.S8 R39, R40.reuse, R22.reuse, R39 ;  /* 0x0000001628277226 */ /* 0x0c0fe40000000627 */
[-C--:B------:R-:W-:Y:S02]  /*1720*/  IDP.4A.S8.S8 R37, R69, R22.reuse, R37 ;  /* 0x0000001645257226 */ /* 0x080fe40000000625 */
[----:B------:R-:W-:Y:S02]  /*1730*/  IDP.4A.S8.S8 R35, R67, R22, R35 ;  /* 0x0000001643237226 */ /* 0x000fe40000000623 */
[-C--:B------:R-:W-:Y:S02]  /*1740*/  IDP.4A.S8.S8 R32, R40, R23.reuse, R32 ;  /* 0x0000001728207226 */ /* 0x080fe40000000620 */
        /* <DEDUP_REMOVED lines=131> */
[----:B------:R-:W-:Y:S04]  /*1f80*/  LDS R69, [R33+0x1a4] ;  /* 0x0001a40021457984 */ /* 0x000fe80000000800 */
[----:B------:R-:W2:Y:S04]  /*1f90*/  LDS.128 R16, [R12+0x870] ;  /* 0x000870000c107984 */ /* 0x000ea80000000c00 */
[----:B------:R-:W3:Y:S01]  /*1fa0*/  LDS R67, [R33+0x284] ;  /* 0x0002840021437984 */ /* 0x000ee20000000800 */
[----:B------:R-:W-:-:S04]  /*1fb0*/  UIADD3 UR4, UPT, UPT, UR4, 0x1, URZ ;  /* 0x0000000104047890 */ /* 0x000fc8000fffe0ff */
[----:B------:R-:W-:Y:S01]  /*1fc0*/  UISETP.NE.AND UP0, UPT, UR4, 0x40, UPT ;  /* 0x000000400400788c */ /* 0x000fe2000bf05270 */
[----:B------:R-:W-:Y:S01]  /*1fd0*/  IADD3 R6, P5, PT, R6, 0x80, RZ ;  /* 0x0000008006067810 */ /* 0x000fe20007fbe0ff */
[----:B0-----:R-:W-:Y:S01]  /*1fe0*/  IDP.4A.S8.S8 R53, R66, R20, R53 ;  /* 0x0000001442357226 */ /* 0x001fe20000000635 */
[----:B------:R-:W-:Y:S01]  /*1ff0*/  IADD3 R8, PT, PT, R8, 0x620, RZ ;  /* 0x0000062008087810 */ /* 0x000fe20007ffe0ff */
[C---:B------:R-:W-:Y:S01]  /*2000*/  IDP.4A.S8.S8 R42, R66.reuse, R21, R42 ;  /* 0x00000015422a7226 */ /* 0x040fe2000000062a */
[----:B------:R-:W-:Y:S01]  /*2010*/  IADD3 R9, PT, PT, R9, 0x80, RZ ;  /* 0x0000008009097810 */ /* 0x000fe20007ffe0ff */
[C---:B------:R-:W-:Y:S01]  /*2020*/  IDP.4A.S8.S8 R39, R66.reuse, R22, R39 ;  /* 0x0000001642277226 */ /* 0x040fe20000000627 */
[----:B------:R-:W-:Y:S01]  /*2030*/  IADD3 R5, PT, PT, R5, 0x80, RZ ;  /* 0x0000008005057810 */ /* 0x000fe20007ffe0ff */
[----:B------:R-:W-:Y:S01]  /*2040*/  IDP.4A.S8.S8 R32, R66, R23, R32 ;  /* 0x0000001742207226 */ /* 0x000fe20000000620 */
[----:B------:R-:W-:Y:S01]  /*2050*/  IADD3 R25, PT, PT, R25, 0x80, RZ ;  /* 0x0000008019197810 */ /* 0x000fe20007ffe0ff */
[----:B------:R-:W-:Y:S01]  /*2060*/  IMAD.X R7, RZ, RZ, R7, P5 ;  /* 0x000000ffff077224 */ /* 0x000fe200028e0607 */
[----:B------:R-:W-:-:S02]  /*2070*/  IADD3 R27, PT, PT, R27, 0x80, RZ ;  /* 0x000000801b1b7810 */ /* 0x000fc40007ffe0ff */
[----:B------:R-:W-:Y:S02]  /*2080*/  IADD3 R29, PT, PT, R29, 0x80, RZ ;  /* 0x000000801d1d7810 */ /* 0x000fe40007ffe0ff */
[----:B------:R-:W-:Y:S02]  /*2090*/  IADD3 R31, PT, PT, R31, 0x80, RZ ;  /* 0x000000801f1f7810 */ /* 0x000fe40007ffe0ff */
[----:B------:R-:W-:Y:S02]  /*20a0*/  IADD3 R15, PT, PT, R15, 0x80, RZ ;  /* 0x000000800f0f7810 */ /* 0x000fe40007ffe0ff */
[----:B------:R-:W-:Y:S02]  /*20b0*/  IADD3 R11, PT, PT, R11, 0x80, RZ ;  /* 0x000000800b0b7810 */ /* 0x000fe40007ffe0ff */
[----:B------:R-:W-:Y:S01]  /*20c0*/  IADD3 R13, PT, PT, R13, 0x80, RZ ;  /* 0x000000800d0d7810 */ /* 0x000fe20007ffe0ff */
[C---:B-1----:R-:W-:Y:S02]  /*20d0*/  IDP.4A.S8.S8 R55, R40.reuse, R20, R55 ;  /* 0x0000001428377226 */ /* 0x042fe40000000637 */
[----:B------:R-:W-:-:S02]  /*20e0*/  IDP.4A.S8.S8 R54, R40, R21, R54 ;  /* 0x0000001528367226 */ /* 0x000fc40000000636 */
[C---:B------:R-:W-:Y:S02]  /*20f0*/  IDP.4A.S8.S8 R41, R40.reuse, R22, R41 ;  /* 0x0000001628297226 */ /* 0x040fe40000000629 */
[C---:B------:R-:W-:Y:S02]  /*2100*/  IDP.4A.S8.S8 R38, R40.reuse, R23, R38 ;  /* 0x0000001728267226 */ /* 0x040fe40000000626 */
[C---:B--2---:R-:W-:Y:S02]  /*2110*/  IDP.4A.S8.S8 R57, R40.reuse, R16, R57 ;  /* 0x0000001028397226 */ /* 0x044fe40000000639 */
[C---:B------:R-:W-:Y:S02]  /*2120*/  IDP.4A.S8.S8 R56, R40.reuse, R17, R56 ;  /* 0x0000001128387226 */ /* 0x040fe40000000638 */
[----:B------:R-:W-:Y:S02]  /*2130*/  IDP.4A.S8.S8 R65, R40, R18, R65 ;  /* 0x0000001228417226 */ /* 0x000fe40000000641 */
[----:B------:R-:W-:-:S02]  /*2140*/  IDP.4A.S8.S8 R45, R69, R20, R45 ;  /* 0x00000014452d7226 */ /* 0x000fc4000000062d */
[----:B---3--:R-:W-:Y:S02]  /*2150*/  IDP.4A.S8.S8 R49, R67, R20, R49 ;  /* 0x0000001443317226 */ /* 0x008fe40000000631 */
[-C--:B------:R-:W-:Y:S02]  /*2160*/  IDP.4A.S8.S8 R46, R69, R21.reuse, R46 ;  /* 0x00000015452e7226 */ /* 0x080fe4000000062e */
[----:B------:R-:W-:Y:S02]  /*2170*/  IDP.4A.S8.S8 R50, R67, R21, R50 ;  /* 0x0000001543327226 */ /* 0x000fe40000000632 */
[-C--:B------:R-:W-:Y:S02]  /*2180*/  IDP.4A.S8.S8 R37, R69, R22.reuse, R37 ;  /* 0x0000001645257226 */ /* 0x080fe40000000625 */
[----:B------:R-:W-:Y:S02]  /*2190*/  IDP.4A.S8.S8 R35, R67, R22, R35 ;  /* 0x0000001643237226 */ /* 0x000fe40000000623 */
[----:B------:R-:W-:-:S02]  /*21a0*/  IDP.4A.S8.S8 R34, R69, R23, R34 ;  /* 0x0000001745227226 */ /* 0x000fc40000000622 */
[----:B------:R-:W-:Y:S02]  /*21b0*/  IDP.4A.S8.S8 R36, R67, R23, R36 ;  /* 0x0000001743247226 */ /* 0x000fe40000000624 */
[CC--:B------:R-:W-:Y:S02]  /*21c0*/  IDP.4A.S8.S8 R43, R66.reuse, R16.reuse, R43 ;  /* 0x00000010422b7226 */ /* 0x0c0fe4000000062b */
[-C--:B------:R-:W-:Y:S02]  /*21d0*/  IDP.4A.S8.S8 R47, R69, R16.reuse, R47 ;  /* 0x00000010452f7226 */ /* 0x080fe4000000062f */
[----:B------:R-:W-:Y:S02]  /*21e0*/  IDP.4A.S8.S8 R51, R67, R16, R51 ;  /* 0x0000001043337226 */ /* 0x000fe40000000633 */
[-C--:B------:R-:W-:Y:S02]  /*21f0*/  IDP.4A.S8.S8 R44, R66, R17.reuse, R44 ;  /* 0x00000011422c7226 */ /* 0x080fe4000000062c */
[----:B------:R-:W-:-:S02]  /*2200*/  IDP.4A.S8.S8 R48, R69, R17, R48 ;  /* 0x0000001145307226 */ /* 0x000fc40000000630 */
[----:B------:R-:W-:Y:S02]  /*2210*/  IDP.4A.S8.S8 R52, R67, R17, R52 ;  /* 0x0000001143347226 */ /* 0x000fe40000000634 */
[CC--:B------:R-:W-:Y:S02]  /*2220*/  IDP.4A.S8.S8 R59, R66.reuse, R18.reuse, R59 ;  /* 0x00000012423b7226 */ /* 0x0c0fe4000000063b */
[-C--:B------:R-:W-:Y:S02]  /*2230*/  IDP.4A.S8.S8 R61, R69, R18.reuse, R61 ;  /* 0x00000012453d7226 */ /* 0x080fe4000000063d */
[----:B------:R-:W-:Y:S02]  /*2240*/  IDP.4A.S8.S8 R63, R67, R18, R63 ;  /* 0x00000012433f7226 */ /* 0x000fe4000000063f */
[-C--:B------:R-:W-:Y:S02]  /*2250*/  IDP.4A.S8.S8 R58, R66, R19.reuse, R58 ;  /* 0x00000013423a7226 */ /* 0x080fe4000000063a */
[----:B------:R-:W-:-:S02]  /*2260*/  IDP.4A.S8.S8 R60, R69, R19, R60 ;  /* 0x00000013453c7226 */ /* 0x000fc4000000063c */
[-C--:B------:R-:W-:Y:S02]  /*2270*/  IDP.4A.S8.S8 R62, R67, R19.reuse, R62 ;  /* 0x00000013433e7226 */ /* 0x080fe4000000063e */
[----:B------:R-:W-:Y:S01]  /*2280*/  IDP.4A.S8.S8 R40, R40, R19, R64 ;  /* 0x0000001328287226 */ /* 0x000fe20000000640 */
[----:B------:R-:W-:Y:S06]  /*2290*/  BRA.U UP0, `(.L_x_22) ;  /* 0xffffffe100f07547 */ /* 0x000fec000b83ffff */
[----:B------:R-:W0:Y:S01]  /*22a0*/  LDC.64 R10, c[0x0][0x398] ;  /* 0x0000e600ff0a7b82 */ /* 0x000e220000000a00 */
[----:B------:R-:W-:-:S07]  /*22b0*/  LEA R7, R3, R0, 0x5 ;  /* 0x0000000003077211 */ /* 0x000fce00078e28ff */
[----:B------:R-:W1:Y:S01]  /*22c0*/  LDC.64 R8, c[0x0][0x3a0] ;  /* 0x0000e800ff087b82 */ /* 0x000e620000000a00 */
[----:B------:R-:W-:Y:S01]  /*22d0*/  SHF.L.U32 R7, R7, 0x2, RZ ;  /* 0x0000000207077819 */ /* 0x000fe200000006ff */
[----:B------:R-:W-:Y:S01]  /*22e0*/  HFMA2 R6, -RZ, RZ, 2, 0 ;  /* 0x40000000ff067431 */ /* 0x000fe200000001ff */
[----:B------:R-:W-:Y:S01]  /*22f0*/  SHF.R.S32.HI R13, RZ, 0x1f, R45 ;  /* 0x0000001fff0d7819 */ /* 0x000fe2000001142d */
[----:B------:R-:W2:Y:S02]  /*2300*/  LDCU.64 UR4, c[0x0][0x390] ;  /* 0x00007200ff0477ac */ /* 0x000ea40008000a00 */
[----:B0-----:R-:W-:-:S05]  /*2310*/  IMAD.WIDE.U32 R10, R7, 0x4, R10 ;  /* 0x00000004070a7825 */ /* 0x001fca00078e000a */
[----:B------:R-:W3:Y:S01]  /*2320*/  LDG.E.CONSTANT R5, desc[UR8][R10.64] ;  /* 0x000000080a057981 */ /* 0x000ee2000c1e9900 */
[----:B-1----:R-:W-:-:S03]  /*2330*/  IMAD.WIDE.U32 R8, R7, 0x4, R8 ;  /* 0x0000000407087825 */ /* 0x002fc600078e0008 */
[----:B------:R-:W4:Y:S04]  /*2340*/  LDG.E.CONSTANT R23, desc[UR8][R10.64+0x100] ;  /* 0x000100080a177981 */ /* 0x000f28000c1e9900 */
[----:B------:R-:W5:Y:S04]  /*2350*/  LDG.E.CONSTANT R20, desc[UR8][R8.64] ;  /* 0x0000000808147981 */ /* 0x000f68000c1e9900 */
[----:B------:R-:W2:Y:S04]  /*2360*/  LDG.E.CONSTANT R22, desc[UR8][R8.64+0x100] ;  /* 0x0001000808167981 */ /* 0x000ea8000c1e9900 */
[----:B------:R-:W2:Y:S01]  /*2370*/  LDG.E.CONSTANT R21, desc[UR8][R10.64+0x4] ;  /* 0x000004080a157981 */ /* 0x000ea2000c1e9900 */
[----:B------:R-:W-:-:S02]  /*2380*/  SHF.R.S32.HI R12, RZ, 0x1f, R53 ;  /* 0x0000001fff0c7819 */ /* 0x000fc40000011435 */
[----:B------:R-:W-:Y:S01]  /*2390*/  SHF.R.S32.HI R14, RZ, 0x1f, R49 ;  /* 0x0000001fff0e7819 */ /* 0x000fe20000011431 */
[----:B------:R-:W-:Y:S01]  /*23a0*/  IMAD R16, R13, 0x566e0000, RZ ;  /* 0x566e00000d107824 */ /* 0x000fe200078e02ff */
[----:B------:R-:W-:Y:S01]  /*23b0*/  MOV R7, 0x0 ;  /* 0x0000000000077802 */ /* 0x000fe20000000f00 */
[----:B------:R-:W-:Y:S01]  /*23c0*/  IMAD R12, R12, 0x566e0000, RZ ;  /* 0x566e00000c0c7824 */ /* 0x000fe200078e02ff */
[----:B------:R-:W2:Y:S01]  /*23d0*/  LDG.E.CONSTANT R24, desc[UR8][R8.64+0x4] ;  /* 0x0000040808187981 */ /* 0x000ea2000c1e9900 */
[----:B------:R-:W-:Y:S02]  /*23e0*/  IMAD R18, R14, 0x566e0000, RZ ;  /* 0x566e00000e127824 */ /* 0x000fe400078e02ff */
[----:B------:R-:W-:Y:S02]  /*23f0*/  IMAD R27, R45, 0x7a6e, R16 ;  /* 0x00007a6e2d1b7824 */ /* 0x000fe400078e0210 */
[----:B------:R-:W-:Y:S02]  /*2400*/  IMAD R19, R53, 0x7a6e, R12 ;  /* 0x00007a6e35137824 */ /* 0x000fe400078e020c */
[----:B------:R-:W-:-:S02]  /*2410*/  IMAD R29, R49, 0x7a6e, R18 ;  /* 0x00007a6e311d7824 */ /* 0x000fc400078e0212 */
[----:B------:R-:W-:Y:S01]  /*2420*/  IMAD.WIDE.U32 R16, R49, 0x566e0000, R6 ;  /* 0x566e000031107825 */ /* 0x000fe200078e0006 */
[----:B------:R-:W-:-:S03]  /*2430*/  LEA R25, R2, R3, 0x4 ;  /* 0x0000000302197211 */ /* 0x000fc600078e20ff */
[----:B------:R-:W-:Y:S01]  /*2440*/  IMAD.WIDE.U32 R12, R53, 0x566e0000, R6 ;  /* 0x566e0000350c7825 */ /* 0x000fe200078e0006 */
[----:B------:R-:W-:-:S03]  /*2450*/  IADD3 R3, PT, PT, R17, R29, RZ ;  /* 0x0000001d11037210 */ /* 0x000fc60007ffe0ff */
[----:B------:R-:W-:Y:S01]  /*2460*/  IMAD.WIDE.U32 R14, R45, 0x566e0000, R6 ;  /* 0x566e00002d0e7825 */ /* 0x000fe200078e0006 */
[----:B------:R-:W-:Y:S02]  /*2470*/  IADD3 R19, PT, PT, R13, R19, RZ ;  /* 0x000000130d137210 */ /* 0x000fe40007ffe0ff */
[----:B------:R-:W-:Y:S02]  /*2480*/  SHF.R.S32.HI R2, RZ, 0x1f, R55 ;  /* 0x0000001fff027819 */ /* 0x000fe40000011437 */
[----:B------:R-:W-:Y:S02]  /*2490*/  IADD3 R13, PT, PT, R15, R27, RZ ;  /* 0x0000001b0f0d7210 */ /* 0x000fe40007ffe0ff */
[----:B------:R-:W-:Y:S01]  /*24a0*/  LEA R25, R25, R0, 0x5 ;  /* 0x0000000019197211 */ /* 0x000fe200078e28ff */
[----:B------:R-:W2:Y:S01]  /*24b0*/  LDG.E.CONSTANT R27, desc[UR8][R10.64+0x104] ;  /* 0x000104080a1b7981 */ /* 0x000ea2000c1e9900 */
[----:B------:R-:W-:Y:S01]  /*24c0*/  SHF.R.U64 R28, R16, 0x1f, R3 ;  /* 0x0000001f101c7819 */ /* 0x000fe20000001203 */
[----:B------:R-:W-:Y:S01]  /*24d0*/  IMAD R2, R2, 0x566e0000, RZ ;  /* 0x566e000002027824 */ /* 0x000fe200078e02ff */
[----:B------:R-:W-:-:S02]  /*24e0*/  SHF.R.U64 R0, R12, 0x1f, R19 ;  /* 0x0000001f0c007819 */ /* 0x000fc40000001213 */
[----:B------:R-:W-:Y:S02]  /*24f0*/  SHF.R.S32.HI R3, RZ, 0x1f, R43 ;  /* 0x0000001fff037819 */ /* 0x000fe4000001142b */
[----:B------:R-:W-:Y:S02]  /*2500*/  SHF.R.U64 R26, R14, 0x1f, R13 ;  /* 0x0000001f0e1a7819 */ /* 0x000fe4000000120d */
[----:B------:R-:W-:Y:S02]  /*2510*/  SHF.R.S32.HI R12, RZ, 0x1f, R47 ;  /* 0x0000001fff0c7819 */ /* 0x000fe4000001142f */
[----:B------:R-:W-:Y:S02]  /*2520*/  SHF.R.S32.HI R13, RZ, 0x1f, R51 ;  /* 0x0000001fff0d7819 */ /* 0x000fe40000011433 */
[----:B------:R-:W-:Y:S01]  /*2530*/  SHF.R.S32.HI R14, RZ, 0x1f, R57 ;  /* 0x0000001fff0e7819 */ /* 0x000fe20000011439 */
[----:B------:R-:W-:Y:S02]  /*2540*/  IMAD R16, R3, 0x566e0000, RZ ;  /* 0x566e000003107824 */ /* 0x000fe400078e02ff */
[----:B------:R-:W-:-:S02]  /*2550*/  IMAD R17, R55, 0x7a6e, R2 ;  /* 0x00007a6e37117824 */ /* 0x000fc400078e0202 */
[----:B------:R-:W-:Y:S02]  /*2560*/  IMAD R18, R12, 0x566e0000, RZ ;  /* 0x566e00000c127824 */ /* 0x000fe400078e02ff */
[----:B------:R-:W-:-:S04]  /*2570*/  IMAD.WIDE.U32 R2, R55, 0x566e0000, R6 ;  /* 0x566e000037027825 */ /* 0x000fc800078e0006 */
[----:B------:R-:W-:Y:S02]  /*2580*/  IMAD R30, R13, 0x566e0000, RZ ;  /* 0x566e00000d1e7824 */ /* 0x000fe400078e02ff */
[----:B------:R-:W-:Y:S02]  /*2590*/  IMAD R64, R14, 0x566e0000, RZ ;  /* 0x566e00000e407824 */ /* 0x000fe400078e02ff */
[C---:B------:R-:W-:Y:S02]  /*25a0*/  IMAD R29, R43.reuse, 0x7a6e, R16 ;  /* 0x00007a6e2b1d7824 */ /* 0x040fe400078e0210 */
[----:B------:R-:W-:-:S04]  /*25b0*/  IMAD.WIDE.U32 R12, R43, 0x566e0000, R6 ;  /* 0x566e00002b0c7825 */ /* 0x000fc800078e0006 */
[----:B------:R-:W-:Y:S02]  /*25c0*/  IMAD R31, R47, 0x7a6e, R18 ;  /* 0x00007a6e2f1f7824 */ /* 0x000fe400078e0212 */
[----:B------:R-:W-:Y:S02]  /*25d0*/  IMAD.IADD R3, R3, 0x1, R17 ;  /* 0x0000000103037824 */ /* 0x000fe400078e0211 */
[C---:B------:R-:W-:Y:S02]  /*25e0*/  IMAD R33, R51.reuse, 0x7a6e, R30 ;  /* 0x00007a6e33217824 */ /* 0x040fe400078e021e */
[----:B------:R-:W-:-:S04]  /*25f0*/  IMAD.WIDE.U32 R16, R51, 0x566e0000, R6 ;  /* 0x566e000033107825 */ /* 0x000fc800078e0006 */
[C---:B------:R-:W-:Y:S02]  /*2600*/  IMAD R43, R57.reuse, 0x7a6e, R64 ;  /* 0x00007a6e392b7824 */ /* 0x040fe400078e0240 */
[----:B------:R-:W-:Y:S01]  /*2610*/  IMAD.WIDE.U32 R18, R57, 0x566e0000, R6 ;  /* 0x566e000039127825 */ /* 0x000fe200078e0006 */
[----:B------:R-:W-:-:S03]  /*2620*/  SHF.R.U64 R30, R2, 0x1f, R3 ;  /* 0x0000001f021e7819 */ /* 0x000fc60000001203 */
[----:B------:R-:W-:Y:S01]  /*2630*/  IMAD.WIDE.U32 R14, R47, 0x566e0000, R6 ;  /* 0x566e00002f0e7825 */ /* 0x000fe200078e0006 */
[----:B------:R-:W-:Y:S02]  /*2640*/  IADD3 R29, PT, PT, R13, R29, RZ ;  /* 0x0000001d0d1d7210 */ /* 0x000fe40007ffe0ff */
[----:B------:R-:W-:Y:S02]  /*2650*/  IADD3 R13, PT, PT, R17, R33, RZ ;  /* 0x00000021110d7210 */ /* 0x000fe40007ffe0ff */
[----:B------:R-:W-:Y:S02]  /*2660*/  IADD3 R3, PT, PT, R19, R43, RZ ;  /* 0x0000002b13037210 */ /* 0x000fe40007ffe0ff */
[----:B------:R-:W-:Y:S02]  /*2670*/  IADD3 R15, PT, PT, R15, R31, RZ ;  /* 0x0000001f0f0f7210 */ /* 0x000fe40007ffe0ff */
[----:B------:R-:W-:Y:S02]  /*2680*/  SHF.R.S32.HI R2, RZ, 0x1f, R42 ;  /* 0x0000001fff027819 */ /* 0x000fe4000001142a */
[----:B------:R-:W-:-:S02]  /*2690*/  SHF.R.U64 R18, R18, 0x1f, R3 ;  /* 0x0000001f12127819 */ /* 0x000fc40000001203 */
[----:B------:R-:W-:Y:S02]  /*26a0*/  SHF.R.U64 R14, R14, 0x1f, R15 ;  /* 0x0000001f0e0e7819 */ /* 0x000fe4000000120f */
[----:B------:R-:W-:Y:S02]  /*26b0*/  SHF.R.U64 R16, R16, 0x1f, R13 ;  /* 0x0000001f10107819 */ /* 0x000fe4000000120d */
[----:B------:R-:W-:Y:S01]  /*26c0*/  SHF.R.S32.HI R3, RZ, 0x1f, R46 ;  /* 0x0000001fff037819 */ /* 0x000fe2000001142e */
[----:B------:R-:W2:Y:S01]  /*26d0*/  LDG.E.CONSTANT R13, desc[UR8][R8.64+0x104] ;  /* 0x00010408080d7981 */ /* 0x000ea2000c1e9900 */
[----:B------:R-:W-:Y:S01]  /*26e0*/  SHF.R.U64 R12, R12, 0x1f, R29 ;  /* 0x0000001f0c0c7819 */ /* 0x000fe2000000121d */
[----:B------:R-:W-:Y:S01]  /*26f0*/  IMAD R29, R2, 0x566e0000, RZ ;  /* 0x566e0000021d7824 */ /* 0x000fe200078e02ff */
[----:B------:R-:W-:Y:S02]  /*2700*/  SHF.R.S32.HI R15, RZ, 0x1f, R50 ;  /* 0x0000001fff0f7819 */ /* 0x000fe40000011432 */
[----:B------:R-:W-:Y:S01]  /*2710*/  SHF.R.S32.HI R17, RZ, 0x1f, R54 ;  /* 0x0000001fff117819 */ /* 0x000fe20000011436 */
[----:B------:R-:W-:Y:S01]  /*2720*/  IMAD R31, R3, 0x566e0000, RZ ;  /* 0x566e0000031f7824 */ /* 0x000fe200078e02ff */
[----:B------:R-:W-:Y:S01]  /*2730*/  SHF.R.S32.HI R19, RZ, 0x1f, R44 ;  /* 0x0000001fff137819 */ /* 0x000fe2000001142c */
[----:B------:R-:W-:-:S02]  /*2740*/  IMAD R15, R15, 0x566e0000, RZ ;  /* 0x566e00000f0f7824 */ /* 0x000fc400078e02ff */
[C---:B------:R-:W-:Y:S02]  /*2750*/  IMAD R3, R42.reuse, 0x7a6e, R29 ;  /* 0x00007a6e2a037824 */ /* 0x040fe400078e021d */
[----:B------:R-:W-:Y:S02]  /*2760*/  IMAD R33, R17, 0x566e0000, RZ ;  /* 0x566e000011217824 */ /* 0x000fe400078e02ff */
[----:B------:R-:W-:-:S04]  /*2770*/  IMAD.WIDE.U32 R42, R42, 0x566e0000, R6 ;  /* 0x566e00002a2a7825 */ /* 0x000fc800078e0006 */
[----:B------:R-:W-:Y:S01]  /*2780*/  IMAD R45, R19, 0x566e0000, RZ ;  /* 0x566e0000132d7824 */ /* 0x000fe200078e02ff */
[----:B------:R-:W-:Y:S01]  /*2790*/  IADD3 R3, PT, PT, R43, R3, RZ ;  /* 0x000000032b037210 */ /* 0x000fe20007ffe0ff */
[----:B------:R-:W-:Y:S02]  /*27a0*/  IMAD R17, R50, 0x7a6e, R15 ;  /* 0x00007a6e32117824 */ /* 0x000fe400078e020f */
[C---:B------:R-:W-:Y:S01]  /*27b0*/  IMAD R33, R54.reuse, 0x7a6e, R33 ;  /* 0x00007a6e36217824 */ /* 0x040fe200078e0221 */
[----:B------:R-:W2:Y:S01]  /*27c0*/  LDG.E.CONSTANT R15, desc[UR8][R10.64+0x8] ;  /* 0x000008080a0f7981 */ /* 0x000ea2000c1e9900 */
[----:B------:R-:W-:Y:S01]  /*27d0*/  IMAD.WIDE.U32 R54, R54, 0x566e0000, R6 ;  /* 0x566e000036367825 */ /* 0x000fe200078e0006 */
[----:B------:R-:W-:-:S03]  /*27e0*/  SHF.R.U64 R64, R42, 0x1f, R3 ;  /* 0x0000001f2a407819 */ /* 0x000fc60000001203 */
[----:B------:R-:W-:Y:S02]  /*27f0*/  IMAD R19, R46, 0x7a6e, R31 ;  /* 0x00007a6e2e137824 */ /* 0x000fe400078e021f */
[----:B------:R-:W-:-:S04]  /*2800*/  IMAD.WIDE.U32 R50, R50, 0x566e0000, R6 ;  /* 0x566e000032327825 */ /* 0x000fc800078e0006 */
[----:B------:R-:W-:Y:S02]  /*2810*/  IMAD R29, R44, 0x7a6e, R45 ;  /* 0x00007a6e2c1d7824 */ /* 0x000fe400078e022d */
[----:B------:R-:W-:Y:S01]  /*2820*/  IMAD.WIDE.U32 R46, R46, 0x566e0000, R6 ;  /* 0x566e00002e2e7825 */ /* 0x000fe200078e0006 */
[----:B------:R-:W-:-:S03]  /*2830*/  IADD3 R3, PT, PT, R55, R33, RZ ;  /* 0x0000002137037210 */ /* 0x000fc60007ffe0ff */
[----:B------:R-:W-:Y:S01]  /*2840*/  IMAD.WIDE.U32 R44, R44, 0x566e0000, R6 ;  /* 0x566e00002c2c7825 */ /* 0x000fe200078e0006 */
[----:B------:R-:W-:Y:S02]  /*2850*/  IADD3 R17, PT, PT, R51, R17, RZ ;  /* 0x0000001133117210 */ /* 0x000fe40007ffe0ff */
[----:B------:R-:W-:Y:S02]  /*2860*/  IADD3 R19, PT, PT, R47, R19, RZ ;  /* 0x000000132f137210 */ /* 0x000fe40007ffe0ff */
[----:B------:R-:W-:Y:S02]  /*2870*/  SHF.R.S32.HI R2, RZ, 0x1f, R48 ;  /* 0x0000001fff027819 */ /* 0x000fe40000011430 */
[----:B------:R-:W-:Y:S02]  /*2880*/  IADD3 R29, PT, PT, R45, R29, RZ ;  /* 0x0000001d2d1d7210 */ /* 0x000fe40007ffe0ff */
[----:B------:R-:W-:Y:S02]  /*2890*/  SHF.R.U64 R54, R54, 0x1f, R3 ;  /* 0x0000001f36367819 */ /* 0x000fe40000001203 */
[----:B------:R-:W-:-:S02]  /*28a0*/  SHF.R.U64 R50, R50, 0x1f, R17 ;  /* 0x0000001f32327819 */ /* 0x000fc40000001211 */
[----:B------:R-:W-:Y:S02]  /*28b0*/  SHF.R.S32.HI R3, RZ, 0x1f, R52 ;  /* 0x0000001fff037819 */ /* 0x000fe40000011434 */
[----:B------:R-:W-:Y:S02]  /*28c0*/  SHF.R.U64 R46, R46, 0x1f, R19 ;  /* 0x0000001f2e2e7819 */ /* 0x000fe40000001213 */
[----:B------:R-:W-:Y:S02]  /*28d0*/  SHF.R.S32.HI R17, RZ, 0x1f, R56 ;  /* 0x0000001fff117819 */ /* 0x000fe40000011438 */
[----:B------:R-:W-:Y:S01]  /*28e0*/  SHF.R.U64 R66, R44, 0x1f, R29 ;  /* 0x0000001f2c427819 */ /* 0x000fe2000000121d */
[----:B------:R-:W-:Y:S01]  /*28f0*/  IMAD R29, R2, 0x566e0000, RZ ;  /* 0x566e0000021d7824 */ /* 0x000fe200078e02ff */
[----:B------:R-:W-:Y:S01]  /*2900*/  SHF.R.S32.HI R19, RZ, 0x1f, R39 ;  /* 0x0000001fff137819 */ /* 0x000fe20000011427 */
[----:B------:R-:W-:Y:S02]  /*2910*/  IMAD R3, R3, 0x566e0000, RZ ;  /* 0x566e000003037824 */ /* 0x000fe400078e02ff */
[----:B------:R-:W-:-:S02]  /*2920*/  IMAD R17, R17, 0x566e0000, RZ ;  /* 0x566e000011117824 */ /* 0x000fc400078e02ff */
[C---:B------:R-:W-:Y:S02]  /*2930*/  IMAD R29, R48.reuse, 0x7a6e, R29 ;  /* 0x00007a6e301d7824 */ /* 0x040fe400078e021d */
[----:B------:R-:W-:Y:S02]  /*2940*/  IMAD R2, R19, 0x566e0000, RZ ;  /* 0x566e000013027824 */ /* 0x000fe400078e02ff */
[----:B------:R-:W-:Y:S01]  /*2950*/  IMAD.WIDE.U32 R48, R48, 0x566e0000, R6 ;  /* 0x566e000030307825 */ /* 0x000fe200078e0006 */
[----:B------:R-:W2:Y:S03]  /*2960*/  LDG.E.CONSTANT R19, desc[UR8][R10.64+0x108] ;  /* 0x000108080a137981 */ /* 0x000ea6000c1e9900 */
[C---:B------:R-:W-:Y:S02]  /*2970*/  IMAD R31, R52.reuse, 0x7a6e, R3 ;  /* 0x00007a6e341f7824 */ /* 0x040fe400078e0203 */
[----:B------:R-:W-:Y:S01]  /*2980*/  IMAD.WIDE.U32 R52, R52, 0x566e0000, R6 ;  /* 0x566e000034347825 */ /* 0x000fe200078e0006 */
[----:B------:R-:W-:-:S03]  /*2990*/  IADD3 R29, PT, PT, R49, R29, RZ ;  /* 0x0000001d311d7210 */ /* 0x000fc60007ffe0ff */
[----:B------:R-:W-:Y:S02]  /*29a0*/  IMAD R33, R56, 0x7a6e, R17 ;  /* 0x00007a6e38217824 */ /* 0x000fe400078e0211 */
[C---:B------:R-:W-:Y:S01]  /*29b0*/  IMAD R43, R39.reuse, 0x7a6e, R2 ;  /* 0x00007a6e272b7824 */ /* 0x040fe200078e0202 */
[----:B------:R-:W2:Y:S01]  /*29c0*/  LDG.E.CONSTANT R17, desc[UR8][R8.64+0x8] ;  /* 0x0000080808117981 */ /* 0x000ea2000c1e9900 */
[----:B------:R-:W-:Y:S01]  /*29d0*/  IMAD.WIDE.U32 R2, R39, 0x566e0000, R6 ;  /* 0x566e000027027825 */ /* 0x000fe200078e0006 */
[----:B------:R-:W-:Y:S02]  /*29e0*/  IADD3 R39, PT, PT, R53, R31, RZ ;  /* 0x0000001f35277210 */ /* 0x000fe40007ffe0ff */
[----:B------:R-:W-:Y:S01]  /*29f0*/  SHF.R.U64 R48, R48, 0x1f, R29 ;  /* 0x0000001f30307819 */ /* 0x000fe2000000121d */
[----:B------:R-:W-:Y:S01]  /*2a00*/  IMAD.WIDE.U32 R56, R56, 0x566e0000, R6 ;  /* 0x566e000038387825 */ /* 0x000fe200078e0006 */
[----:B------:R-:W-:-:S03]  /*2a10*/  SHF.R.S32.HI R29, RZ, 0x1f, R37 ;  /* 0x0000001fff1d7819 */ /* 0x000fc60000011425 */
[----:B------:R-:W-:Y:S01]  /*2a20*/  IMAD.IADD R31, R3, 0x1, R43 ;  /* 0x00000001031f7824 */ /* 0x000fe200078e022b */
[----:B------:R-:W-:Y:S02]  /*2a30*/  IADD3 R33, PT, PT, R57, R33, RZ ;  /* 0x0000002139217210 */ /* 0x000fe40007ffe0ff */
[----:B------:R-:W-:Y:S02]  /*2a40*/  SHF.R.S32.HI R3, RZ, 0x1f, R35 ;  /* 0x0000001fff037819 */ /* 0x000fe40000011423 */
[----:B------:R-:W-:Y:S01]  /*2a50*/  SHF.R.U64 R68, R2, 0x1f, R31 ;  /* 0x0000001f02447819 */ /* 0x000fe2000000121f */
[----:B------:R-:W-:Y:S01]  /*2a60*/  IMAD R2, R29, 0x566e0000, RZ ;  /* 0x566e00001d027824 */ /* 0x000fe200078e02ff */
[----:B------:R-:W-:Y:S01]  /*2a70*/  SHF.R.S32.HI R29, RZ, 0x1f, R41 ;  /* 0x0000001fff1d7819 */ /* 0x000fe20000011429 */
[----:B------:R-:W-:Y:S01]  /*2a80*/  IMAD R42, R3, 0x566e0000, RZ ;  /* 0x566e0000032a7824 */ /* 0x000fe200078e02ff */
[----:B------:R-:W-:Y:S01]  /*2a90*/  SHF.R.U64 R56, R56, 0x1f, R33 ;  /* 0x0000001f38387819 */ /* 0x000fe20000001221 */
[C---:B------:R-:W-:Y:S01]  /*2aa0*/  IMAD R33, R37.reuse, 0x7a6e, R2 ;  /* 0x00007a6e25217824 */ /* 0x040fe200078e0202 */
[----:B------:R-:W-:Y:S01]  /*2ab0*/  SHF.R.S32.HI R31, RZ, 0x1f, R59 ;  /* 0x0000001fff1f7819 */ /* 0x000fe2000001143b */
[----:B------:R-:W-:-:S04]  /*2ac0*/  IMAD.WIDE.U32 R2, R37, 0x566e0000, R6 ;  /* 0x566e000025027825 */ /* 0x000fc800078e0006 */
[----:B------:R-:W-:Y:S02]  /*2ad0*/  IMAD R44, R29, 0x566e0000, RZ ;  /* 0x566e00001d2c7824 */ /* 0x000fe400078e02ff */
[----:B------:R-:W-:Y:S01]  /*2ae0*/  IMAD R29, R35, 0x7a6e, R42 ;  /* 0x00007a6e231d7824 */ /* 0x000fe200078e022a */
[----:B------:R-:W-:Y:S01]  /*2af0*/  IADD3 R3, PT, PT, R3, R33, RZ ;  /* 0x0000002103037210 */ /* 0x000fe20007ffe0ff */
[----:B------:R-:W-:-:S04]  /*2b00*/  IMAD.WIDE.U32 R42, R35, 0x566e0000, R6 ;  /* 0x566e0000232a7825 */ /* 0x000fc800078e0006 */
[----:B------:R-:W-:Y:S02]  /*2b10*/  IMAD R72, R31, 0x566e0000, RZ ;  /* 0x566e00001f487824 */ /* 0x000fe400078e02ff */
[----:B------:R-:W-:Y:S01]  /*2b20*/  IMAD R35, R41, 0x7a6e, R44 ;  /* 0x00007a6e29237824 */ /* 0x000fe200078e022c */
[----:B------:R-:W-:Y:S01]  /*2b30*/  IADD3 R29, PT, PT, R43, R29, RZ ;  /* 0x0000001d2b1d7210 */ /* 0x000fe20007ffe0ff */
[----:B------:R-:W-:Y:S01]  /*2b40*/  IMAD.WIDE.U32 R44, R41, 0x566e0000, R6 ;  /* 0x566e0000292c7825 */ /* 0x000fe200078e0006 */
[----:B------:R-:W-:-:S03]  /*2b50*/  SHF.R.U64 R70, R2, 0x1f, R3 ;  /* 0x0000001f02467819 */ /* 0x000fc60000001203 */
[C---:B------:R-:W-:Y:S02]  /*2b60*/  IMAD R33, R59.reuse, 0x7a6e, R72 ;  /* 0x00007a6e3b217824 */ /* 0x040fe400078e0248 */
[----:B------:R-:W-:Y:S01]  /*2b70*/  IMAD.WIDE.U32 R2, R59, 0x566e0000, R6 ;  /* 0x566e00003b027825 */ /* 0x000fe200078e0006 */
[----:B------:R-:W-:Y:S02]  /*2b80*/  IADD3 R35, PT, PT, R45, R35, RZ ;  /* 0x000000232d237210 */ /* 0x000fe40007ffe0ff */
[----:B------:R-:W-:Y:S02]  /*2b90*/  SHF.R.U64 R72, R42, 0x1f, R29 ;  /* 0x0000001f2a487819 */ /* 0x000fe4000000121d */
[----:B------:R-:W2:Y:S01]  /*2ba0*/  LDG.E.CONSTANT R29, desc[UR8][R8.64+0x108] ;  /* 0x00010808081d7981 */ /* 0x000ea2000c1e9900 */
[----:B------:R-:W-:Y:S02]  /*2bb0*/  SHF.R.S32.HI R31, RZ, 0x1f, R61 ;  /* 0x0000001fff1f7819 */ /* 0x000fe4000001143d */
[----:B------:R-:W-:-:S02]  /*2bc0*/  IADD3 R33, PT, PT, R3, R33, RZ ;  /* 0x0000002103217210 */ /* 0x000fc40007ffe0ff */
[----:B------:R-:W-:Y:S02]  /*2bd0*/  SHF.R.U64 R74, R44, 0x1f, R35 ;  /* 0x0000001f2c4a7819 */ /* 0x000fe40000001223 */
[----:B------:R-:W-:Y:S02]  /*2be0*/  SHF.R.S32.HI R35, RZ, 0x1f, R65 ;  /* 0x0000001fff237819 */ /* 0x000fe40000011441 */
[----:B------:R-:W-:Y:S02]  /*2bf0*/  SHF.R.S32.HI R3, RZ, 0x1f, R63 ;  /* 0x0000001fff037819 */ /* 0x000fe4000001143f */
[----:B------:R-:W-:Y:S01]  /*2c00*/  SHF.R.U64 R76, R2, 0x1f, R33 ;  /* 0x0000001f024c7819 */ /* 0x000fe20000001221 */
[----:B------:R-:W-:Y:S02]  /*2c10*/  IMAD R2, R31, 0x566e0000, RZ ;  /* 0x566e00001f027824 */ /* 0x000fe400078e02ff */
[----:B------:R-:W-:Y:S02]  /*2c20*/  IMAD R44, R35, 0x566e0000, RZ ;  /* 0x566e0000232c7824 */ /* 0x000fe400078e02ff */
[----:B------:R-:W-:Y:S01]  /*2c30*/  IMAD R42, R3, 0x566e0000, RZ ;  /* 0x566e0000032a7824 */ /* 0x000fe200078e02ff */
[----:B------:R-:W-:Y:S01]  /*2c40*/  SHF.R.S32.HI R33, RZ, 0x1f, R32 ;  /* 0x0000001fff217819 */ /* 0x000fe20000011420 */
[C---:B------:R-:W-:Y:S01]  /*2c50*/  IMAD R35, R61.reuse, 0x7a6e, R2 ;  /* 0x00007a6e3d237824 */ /* 0x040fe200078e0202 */
[----:B------:R-:W2:Y:S01]  /*2c60*/  LDG.E.CONSTANT R31, desc[UR8][R10.64+0xc] ;  /* 0x00000c080a1f7981 */ /* 0x000ea2000c1e9900 */
[----:B------:R-:W-:Y:S01]  /*2c70*/  IMAD.WIDE.U32 R2, R61, 0x566e0000, R6 ;  /* 0x566e00003d027825 */ /* 0x000fe200078e0006 */
[----:B------:R-:W-:-:S03]  /*2c80*/  SHF.R.U64 R52, R52, 0x1f, R39 ;  /* 0x0000001f34347819 */ /* 0x000fc60000001227 */
[----:B------:R-:W-:Y:S01]  /*2c90*/  IMAD R37, R63, 0x7a6e, R42 ;  /* 0x00007a6e3f257824 */ /* 0x000fe200078e022a */
[----:B------:R-:W-:Y:S01]  /*2ca0*/  IADD3 R3, PT, PT, R3, R35, RZ ;  /* 0x0000002303037210 */ /* 0x000fe20007ffe0ff */
[----:B------:R-:W-:-:S04]  /*2cb0*/  IMAD.WIDE.U32 R42, R63, 0x566e0000, R6 ;  /* 0x566e00003f2a7825 */ /* 0x000fc800078e0006 */
[C---:B------:R-:W-:Y:S02]  /*2cc0*/  IMAD R39, R65.reuse, 0x7a6e, R44 ;  /* 0x00007a6e41277824 */ /* 0x040fe400078e022c */
[----:B------:R-:W-:Y:S01]  /*2cd0*/  IMAD.WIDE.U32 R44, R65, 0x566e0000, R6 ;  /* 0x566e0000412c7825 */ /* 0x000fe200078e0006 */
[----:B------:R-:W-:-:S03]  /*2ce0*/  SHF.R.U64 R2, R2, 0x1f, R3 ;  /* 0x0000001f02027819 */ /* 0x000fc60000001203 */
[----:B------:R-:W-:Y:S01]  /*2cf0*/  IMAD R33, R33, 0x566e0000, RZ ;  /* 0x566e000021217824 */ /* 0x000fe200078e02ff */
[----:B------:R-:W-:Y:S02]  /*2d00*/  IADD3 R35, PT, PT, R43, R37, RZ ;  /* 0x000000252b237210 */ /* 0x000fe40007ffe0ff */
[----:B------:R-:W-:Y:S01]  /*2d10*/  IADD3 R3, PT, PT, R45, R39, RZ ;  /* 0x000000272d037210 */ /* 0x000fe20007ffe0ff */
[C---:B------:R-:W-:Y:S02]  /*2d20*/  IMAD R37, R32.reuse, 0x7a6e, R33 ;  /* 0x00007a6e20257824 */ /* 0x040fe400078e0221 */
[----:B------:R-:W-:Y:S01]  /*2d30*/  IMAD.WIDE.U32 R32, R32, 0x566e0000, R6 ;  /* 0x566e000020207825 */ /* 0x000fe200078e0006 */
[----:B------:R-:W-:Y:S02]  /*2d40*/  SHF.R.U64 R44, R44, 0x1f, R3 ;  /* 0x0000001f2c2c7819 */ /* 0x000fe40000001203 */
[----:B------:R-:W-:Y:S02]  /*2d50*/  SHF.R.U64 R42, R42, 0x1f, R35 ;  /* 0x0000001f2a2a7819 */ /* 0x000fe40000001223 */
[----:B------:R-:W-:-:S02]  /*2d60*/  SHF.R.S32.HI R3, RZ, 0x1f, R34 ;  /* 0x0000001fff037819 */ /* 0x000fc40000011422 */
[----:B------:R-:W-:Y:S02]  /*2d70*/  SHF.R.S32.HI R35, RZ, 0x1f, R36 ;  /* 0x0000001fff237819 */ /* 0x000fe40000011424 */
[----:B------:R-:W-:Y:S02]  /*2d80*/  IADD3 R37, PT, PT, R33, R37, RZ ;  /* 0x0000002521257210 */ /* 0x000fe40007ffe0ff */
[----:B------:R-:W-:Y:S01]  /*2d90*/  SHF.R.S32.HI R33, RZ, 0x1f, R38 ;  /* 0x0000001fff217819 */ /* 0x000fe20000011426 */
[----:B------:R-:W-:Y:S01]  /*2da0*/  IMAD R3, R3, 0x566e0000, RZ ;  /* 0x566e000003037824 */ /* 0x000fe200078e02ff */
[----:B------:R-:W-:Y:S01]  /*2db0*/  SHF.R.U64 R32, R32, 0x1f, R37 ;  /* 0x0000001f20207819 */ /* 0x000fe20000001225 */
[----:B------:R-:W-:Y:S02]  /*2dc0*/  IMAD R37, R35, 0x566e0000, RZ ;  /* 0x566e000023257824 */ /* 0x000fe400078e02ff */
[----:B------:R-:W-:Y:S02]  /*2dd0*/  IMAD R39, R33, 0x566e0000, RZ ;  /* 0x566e000021277824 */ /* 0x000fe400078e02ff */
[----:B------:R-:W-:-:S02]  /*2de0*/  IMAD R33, R34, 0x7a6e, R3 ;  /* 0x00007a6e22217824 */ /* 0x000fc400078e0203 */
[----:B------:R-:W-:Y:S01]  /*2df0*/  IMAD.WIDE.U32 R34, R34, 0x566e0000, R6 ;  /* 0x566e000022227825 */ /* 0x000fe200078e0006 */
[----:B------:R-:W2:Y:S03]  /*2e00*/  LDG.E.CONSTANT R3, desc[UR8][R8.64+0xc] ;  /* 0x00000c0808037981 */ /* 0x000ea6000c1e9900 */
[C---:B------:R-:W-:Y:S02]  /*2e10*/  IMAD R41, R36.reuse, 0x7a6e, R37 ;  /* 0x00007a6e24297824 */ /* 0x040fe400078e0225 */
[----:B------:R-:W-:-:S04]  /*2e20*/  IMAD.WIDE.U32 R36, R36, 0x566e0000, R6 ;  /* 0x566e000024247825 */ /* 0x000fc800078e0006 */
[C---:B------:R-:W-:Y:S02]  /*2e30*/  IMAD R43, R38.reuse, 0x7a6e, R39 ;  /* 0x00007a6e262b7824 */ /* 0x040fe400078e0227 */
[----:B------:R-:W-:Y:S02]  /*2e40*/  IMAD R25, R25, 0x7, R4 ;  /* 0x0000000719197824 */ /* 0x000fe400078e0204 */
[----:B------:R-:W-:Y:S01]  /*2e50*/  IMAD.WIDE.U32 R38, R38, 0x566e0000, R6 ;  /* 0x566e000026267825 */ /* 0x000fe200078e0006 */
[----:B------:R-:W0:Y:S01]  /*2e60*/  S2R R4, SR_TID.X ;  /* 0x0000000000047919 */ /* 0x000e220000002100 */
[----:B------:R-:W-:Y:S02]  /*2e70*/  IADD3 R33, PT, PT, R35, R33, RZ ;  /* 0x0000002123217210 */ /* 0x000fe40007ffe0ff */
[----:B------:R-:W-:Y:S02]  /*2e80*/  IADD3 R35, PT, PT, R37, R41, RZ ;  /* 0x0000002925237210 */ /* 0x000fe40007ffe0ff */
[----:B------:R-:W-:-:S04]  /*2e90*/  IADD3 R37, PT, PT, R39, R43, RZ ;  /* 0x0000002b27257210 */ /* 0x000fc80007ffe0ff */
[----:B------:R-:W-:Y:S02]  /*2ea0*/  SHF.R.U64 R38, R38, 0x1f, R37 ;  /* 0x0000001f26267819 */ /* 0x000fe40000001225 */
[----:B------:R1:W2:Y:S01]  /*2eb0*/  LDG.E.CONSTANT R37, desc[UR8][R10.64+0x10c] ;  /* 0x00010c080a257981 */ /* 0x0002a2000c1e9900 */
[----:B------:R-:W-:Y:S02]  /*2ec0*/  SHF.R.U64 R33, R34, 0x1f, R33 ;  /* 0x0000001f22217819 */ /* 0x000fe40000001221 */
[----:B------:R-:W-:Y:S02]  /*2ed0*/  SHF.R.S32.HI R34, RZ, 0x1f, R58 ;  /* 0x0000001fff227819 */ /* 0x000fe4000001143a */
[----:B------:R-:W-:-:S03]  /*2ee0*/  SHF.R.S32.HI R39, RZ, 0x1f, R62 ;  /* 0x0000001fff277819 */ /* 0x000fc6000001143e */
[----:B------:R-:W-:Y:S02]  /*2ef0*/  IMAD R41, R34, 0x566e0000, RZ ;  /* 0x566e000022297824 */ /* 0x000fe400078e02ff */
[----:B------:R-:W-:Y:S02]  /*2f00*/  IMAD R39, R39, 0x566e0000, RZ ;  /* 0x566e000027277824 */ /* 0x000fe400078e02ff */
[C---:B------:R-:W-:Y:S02]  /*2f10*/  IMAD R41, R58.reuse, 0x7a6e, R41 ;  /* 0x00007a6e3a297824 */ /* 0x040fe400078e0229 */
[----:B------:R-:W-:-:S04]  /*2f20*/  IMAD.WIDE.U32 R58, R58, 0x566e0000, R6 ;  /* 0x566e00003a3a7825 */ /* 0x000fc800078e0006 */
[----:B------:R-:W-:Y:S02]  /*2f30*/  IMAD R43, R62, 0x7a6e, R39 ;  /* 0x00007a6e3e2b7824 */ /* 0x000fe400078e0227 */
[----:B0-----:R-:W-:Y:S01]  /*2f40*/  IMAD R39, R25, 0x7, R4 ;  /* 0x0000000719277824 */ /* 0x001fe200078e0204 */
[----:B------:R-:W-:Y:S02]  /*2f50*/  IADD3 R25, PT, PT, R59, R41, RZ ;  /* 0x000000293b197210 */ /* 0x000fe40007ffe0ff */
[----:B---3--:R-:W-:Y:S02]  /*2f60*/  IADD3 R59, PT, PT, R5, R0, RZ ;  /* 0x00000000053b7210 */ /* 0x008fe40007ffe0ff */
[----:B------:R0:W3:Y:S01]  /*2f70*/  LDG.E.CONSTANT R0, desc[UR8][R8.64+0x10c] ;  /* 0x00010c0808007981 */ /* 0x0000e2000c1e9900 */
[----:B------:R-:W-:Y:S02]  /*2f80*/  SHF.R.U64 R36, R36, 0x1f, R35 ;  /* 0x0000001f24247819 */ /* 0x000fe40000001223 */
[----:B------:R-:W-:-:S05]  /*2f90*/  SHF.R.S32.HI R35, RZ, 0x1f, R60 ;  /* 0x0000001fff237819 */ /* 0x000fca000001143c */
[----:B------:R-:W-:Y:S01]  /*2fa0*/  IMAD R35, R35, 0x566e0000, RZ ;  /* 0x566e000023237824 */ /* 0x000fe200078e02ff */
[----:B------:R-:W-:Y:S01]  /*2fb0*/  SHF.R.S32.HI R34, RZ, 0x1f, R40 ;  /* 0x0000001fff227819 */ /* 0x000fe20000011428 */
[----:B------:R-:W-:-:S04]  /*2fc0*/  IMAD.WIDE.U32 R62, R62, 0x566e0000, R6 ;  /* 0x566e00003e3e7825 */ /* 0x000fc800078e0006 */
[C---:B------:R-:W-:Y:S02]  /*2fd0*/  IMAD R35, R60.reuse, 0x7a6e, R35 ;  /* 0x00007a6e3c237824 */ /* 0x040fe400078e0223 */
[----:B------:R-:W-:Y:S01]  /*2fe0*/  IMAD.WIDE.U32 R60, R60, 0x566e0000, R6 ;  /* 0x566e00003c3c7825 */ /* 0x000fe200078e0006 */
[----:B-1----:R-:W-:-:S03]  /*2ff0*/  IADD3 R11, PT, PT, R63, R43, RZ ;  /* 0x0000002b3f0b7210 */ /* 0x002fc60007ffe0ff */
[----:B------:R-:W-:Y:S02]  /*3000*/  IMAD.IADD R35, R61, 0x1, R35 ;  /* 0x000000013d237824 */ /* 0x000fe400078e0223 */
[----:B------:R-:W-:Y:S01]  /*3010*/  IMAD R41, R34, 0x566e0000, RZ ;  /* 0x566e000022297824 */ /* 0x000fe200078e02ff */
[----:B------:R-:W-:Y:S02]  /*3020*/  SHF.R.U64 R62, R62, 0x1f, R11 ;  /* 0x0000001f3e3e7819 */ /* 0x000fe4000000120b */
[----:B------:R-:W-:Y:S01]  /*3030*/  SHF.R.U64 R60, R60, 0x1f, R35 ;  /* 0x0000001f3c3c7819 */ /* 0x000fe20000001223 */
[C---:B------:R-:W-:Y:S01]  /*3040*/  IMAD R43, R40.reuse, 0x7a6e, R41 ;  /* 0x00007a6e282b7824 */ /* 0x040fe200078e0229 */
[C---:B------:R-:W-:Y:S01]  /*3050*/  IADD3 R35, PT, PT, R5.reuse, R26, RZ ;  /* 0x0000001a05237210 */ /* 0x040fe20007ffe0ff */
[----:B------:R-:W-:Y:S01]  /*3060*/  IMAD.WIDE.U32 R40, R40, 0x566e0000, R6 ;  /* 0x566e000028287825 */ /* 0x000fe200078e0006 */
[C---:B------:R-:W-:Y:S02]  /*3070*/  IADD3 R11, PT, PT, R5.reuse, R28, RZ ;  /* 0x0000001c050b7210 */ /* 0x040fe40007ffe0ff */
[----:B------:R-:W-:-:S02]  /*3080*/  IADD3 R5, PT, PT, R5, R30, RZ ;  /* 0x0000001e05057210 */ /* 0x000fc40007ffe0ff */
[----:B------:R-:W-:Y:S02]  /*3090*/  IADD3 R43, PT, PT, R41, R43, RZ ;  /* 0x0000002b292b7210 */ /* 0x000fe40007ffe0ff */
[----:B------:R-:W-:Y:S02]  /*30a0*/  SHF.R.S32.HI R26, RZ, 0x1f, R59 ;  /* 0x0000001fff1a7819 */ /* 0x000fe4000001143b */
[----:B------:R-:W-:Y:S02]  /*30b0*/  SHF.R.S32.HI R41, RZ, 0x1f, R5 ;  /* 0x0000001fff297819 */ /* 0x000fe40000011405 */
[----:B------:R-:W-:Y:S01]  /*30c0*/  SHF.R.U64 R25, R58, 0x1f, R25 ;  /* 0x0000001f3a197819 */ /* 0x000fe20000001219 */
[----:B------:R-:W-:Y:S01]  /*30d0*/  IMAD.WIDE.U32 R58, R59, -0x7fffff1c, R6 ;  /* 0x800000e43b3a7825 */ /* 0x000fe200078e0006 */
[----:B------:R-:W-:Y:S02]  /*30e0*/  SHF.R.S32.HI R28, RZ, 0x1f, R35 ;  /* 0x0000001fff1c7819 */ /* 0x000fe40000011423 */
[----:B------:R-:W-:Y:S01]  /*30f0*/  SHF.R.S32.HI R30, RZ, 0x1f, R11 ;  /* 0x0000001fff1e7819 */ /* 0x000fe2000001140b */
[----:B0-----:R-:W-:-:S02]  /*3100*/  IMAD R9, R26, -0x7fffff1c, RZ ;  /* 0x800000e41a097824 */ /* 0x001fc400078e02ff */
[----:B------:R-:W-:Y:S01]  /*3110*/  IMAD.WIDE.U32 R4, R5, -0x7fffff1c, R6 ;  /* 0x800000e405047825 */ /* 0x000fe200078e0006 */
[----:B------:R-:W-:-:S03]  /*3120*/  SHF.R.U64 R26, R40, 0x1f, R43 ;  /* 0x0000001f281a7819 */ /* 0x000fc6000000122b */
[----:B------:R-:W-:Y:S01]  /*3130*/  IMAD R49, R41, -0x7fffff1c, RZ ;  /* 0x800000e429317824 */ /* 0x000fe200078e02ff */
[----:B------:R-:W-:Y:S01]  /*3140*/  IADD3 R43, PT, PT, R59, R9, RZ ;  /* 0x000000093b2b7210 */ /* 0x000fe20007ffe0ff */
[----:B------:R-:W-:-:S03]  /*3150*/  IMAD.WIDE.U32 R34, R35, -0x7fffff1c, R6 ;  /* 0x800000e423227825 */ /* 0x000fc600078e0006 */
[----:B------:R-:W-:Y:S01]  /*3160*/  IADD3 R9, PT, PT, R5, R49, RZ ;  /* 0x0000003105097210 */ /* 0x000fe20007ffe0ff */
[----:B------:R-:W-:-:S04]  /*3170*/  IMAD.WIDE.U32 R10, R11, -0x7fffff1c, R6 ;  /* 0x800000e40b0a7825 */ /* 0x000fc800078e0006 */
[----:B------:R-:W-:Y:S02]  /*3180*/  IMAD R45, R28, -0x7fffff1c, RZ ;  /* 0x800000e41c2d7824 */ /* 0x000fe400078e02ff */
[----:B------:R-:W-:Y:S01]  /*3190*/  IMAD R47, R30, -0x7fffff1c, RZ ;  /* 0x800000e41e2f7824 */ /* 0x000fe200078e02ff */
[----:B------:R-:W-:Y:S01]  /*31a0*/  SHF.R.U64 R9, R4, 0x1f, R9 ;  /* 0x0000001f04097819 */ /* 0x000fe20000001209 */
[----:B------:R-:W-:Y:S01]  /*31b0*/  HFMA2 R4, -RZ, RZ, 0, 0 ;  /* 0x00000000ff047431 */ /* 0x000fe200000001ff */
[----:B------:R-:W-:Y:S02]  /*31c0*/  IADD3 R35, PT, PT, R35, R45, RZ ;  /* 0x0000002d23237210 */ /* 0x000fe40007ffe0ff */
[----:B------:R-:W-:Y:S02]  /*31d0*/  IADD3 R41, PT, PT, R11, R47, RZ ;  /* 0x0000002f0b297210 */ /* 0x000fe40007ffe0ff */
[----:B------:R-:W-:Y:S02]  /*31e0*/  SHF.R.U64 R11, R58, 0x1f, R43 ;  /* 0x0000001f3a0b7819 */ /* 0x000fe4000000122b */
[----:B------:R-:W-:-:S02]  /*31f0*/  SHF.R.U64 R35, R34, 0x1f, R35 ;  /* 0x0000001f22237819 */ /* 0x000fc40000001223 */
[----:B------:R-:W-:Y:S02]  /*3200*/  SHF.R.U64 R41, R10, 0x1f, R41 ;  /* 0x0000001f0a297819 */ /* 0x000fe40000001229 */
[----:B------:R-:W-:Y:S02]  /*3210*/  MOV R5, 0x400000 ;  /* 0x0040000000057802 */ /* 0x000fe40000000f00 */
[C---:B-----5:R-:W-:Y:S01]  /*3220*/  VIADDMNMX R11, R20.reuse, R11, RZ, !PT ;  /* 0x0000000b140b7246 */ /* 0x060fe200078001ff */
[----:B----4-:R-:W-:Y:S01]  /*3230*/  IMAD.IADD R43, R23, 0x1, R12 ;  /* 0x00000001172b7824 */ /* 0x010fe200078e020c */
[C---:B------:R-:W-:Y:S02]  /*3240*/  VIADDMNMX R35, R20.reuse, R35, RZ, !PT ;  /* 0x0000002314237246 */ /* 0x040fe400078001ff */
[----:B------:R-:W-:Y:S01]  /*3250*/  VIADDMNMX R41, R20, R41, RZ, !PT ;  /* 0x0000002914297246 */ /* 0x000fe200078001ff */
[----:B------:R-:W-:Y:S01]  /*3260*/  IMAD.HI.U32 R11, R11, 0x7f07a44a, R4 ;  /* 0x7f07a44a0b0b7827 */ /* 0x000fe200078e0004 */
[----:B------:R-:W-:-:S03]  /*3270*/  SHF.R.S32.HI R12, RZ, 0x1f, R43 ;  /* 0x0000001fff0c7819 */ /* 0x000fc6000001142b */
[----:B------:R-:W-:Y:S01]  /*3280*/  IMAD.HI.U32 R35, R35, 0x7f07a44a, R4 ;  /* 0x7f07a44a23237827 */ /* 0x000fe200078e0004 */
[----:B------:R-:W-:-:S03]  /*3290*/  SHF.R.U32.HI R49, RZ, 0x17, R11 ;  /* 0x00000017ff317819 */ /* 0x000fc6000001160b */
[----:B------:R-:W-:Y:S01]  /*32a0*/  IMAD.HI.U32 R41, R41, 0x7f07a44a, R4 ;  /* 0x7f07a44a29297827 */ /* 0x000fe200078e0004 */
[----:B--2---:R-:W-:-:S03]  /*32b0*/  LEA R8, P0, R39, UR4, 0x2 ;  /* 0x0000000427087c11 */ /* 0x004fc6000f8010ff */
[----:B------:R-:W-:Y:S01]  /*32c0*/  IMAD.WIDE.U32 R10, R43, -0x7fffff1c, R6 ;  /* 0x800000e42b0a7825 */ /* 0x000fe200078e0006 */
[----:B------:R-:W-:Y:S02]  /*32d0*/  SHF.R.U32.HI R47, RZ, 0x17, R35 ;  /* 0x00000017ff2f7819 */ /* 0x000fe40000011623 */
[----:B------:R-:W-:Y:S01]  /*32e0*/  SHF.R.U32.HI R45, RZ, 0x17, R41 ;  /* 0x00000017ff2d7819 */ /* 0x000fe20000011629 */
[----:B------:R-:W-:Y:S01]  /*32f0*/  IMAD R43, R12, -0x7fffff1c, RZ ;  /* 0x800000e40c2b7824 */ /* 0x000fe200078e02ff */
[C---:B------:R-:W-:Y:S02]  /*3300*/  IADD3 R41, PT, PT, R23.reuse, R14, RZ ;  /* 0x0000000e17297210 */ /* 0x040fe40007ffe0ff */
[----:B------:R-:W-:Y:S02]  /*3310*/  IADD3 R35, PT, PT, R23, R16, RZ ;  /* 0x0000001017237210 */ /* 0x000fe40007ffe0ff */
[----:B------:R-:W-:Y:S02]  /*3320*/  VIADDMNMX R39, R20, R9, RZ, !PT ;  /* 0x0000000914277246 */ /* 0x000fe400078001ff */
[----:B------:R-:W-:-:S02]  /*3330*/  IADD3.X R9, PT, PT, RZ, UR5, RZ, P0, !PT ;  /* 0x00000005ff097c10 */ /* 0x000fc400087fe4ff */
[----:B------:R-:W-:Y:S02]  /*3340*/  IADD3 R43, PT, PT, R11, R43, RZ ;  /* 0x0000002b0b2b7210 */ /* 0x000fe40007ffe0ff */
[----:B------:R-:W-:Y:S02]  /*3350*/  SHF.R.S32.HI R12, RZ, 0x1f, R41 ;  /* 0x0000001fff0c7819 */ /* 0x000fe40000011429 */
[----:B------:R-:W-:Y:S02]  /*3360*/  SHF.R.S32.HI R14, RZ, 0x1f, R35 ;  /* 0x0000001fff0e7819 */ /* 0x000fe40000011423 */
[----:B------:R-:W-:Y:S01]  /*3370*/  IADD3 R11, PT, PT, R23, R18, RZ ;  /* 0x00000012170b7210 */ /* 0x000fe20007ffe0ff */
[----:B------:R0:W-:Y:S01]  /*3380*/  STG.E.U8 desc[UR8][R8.64+0x6200], R47 ;  /* 0x0062002f08007986 */ /* 0x0001e2000c101108 */
[----:B------:R-:W-:Y:S01]  /*3390*/  SHF.R.U64 R23, R10, 0x1f, R43 ;  /* 0x0000001f0a177819 */ /* 0x000fe2000000122b */
[----:B------:R-:W-:-:S04]  /*33a0*/  IMAD.HI.U32 R39, R39, 0x7f07a44a, R4 ;  /* 0x7f07a44a27277827 */ /* 0x000fc800078e0004 */
[----:B------:R-:W-:Y:S01]  /*33b0*/  IMAD.WIDE.U32 R40, R41, -0x7fffff1c, R6 ;  /* 0x800000e429287825 */ /* 0x000fe200078e0006 */
[----:B------:R-:W-:-:S03]  /*33c0*/  VIADDMNMX R23, R22, R23, RZ, !PT ;  /* 0x0000001716177246 */ /* 0x000fc600078001ff */
[----:B------:R-:W-:Y:S01]  /*33d0*/  IMAD.WIDE.U32 R34, R35, -0x7fffff1c, R6 ;  /* 0x800000e423227825 */ /* 0x000fe200078e0006 */
[----:B------:R1:W-:Y:S03]  /*33e0*/  STG.E.U8 desc[UR8][R8.64+0xc400], R45 ;  /* 0x00c4002d08007986 */ /* 0x0003e6000c101108 */
[----:B------:R-:W-:Y:S01]  /*33f0*/  IMAD R43, R12, -0x7fffff1c, RZ ;  /* 0x800000e40c2b7824 */ /* 0x000fe200078e02ff */
[----:B------:R-:W-:Y:S01]  /*3400*/  SHF.R.S32.HI R12, RZ, 0x1f, R11 ;  /* 0x0000001fff0c7819 */ /* 0x000fe2000001140b */
[----:B0-----:R-:W-:Y:S02]  /*3410*/  IMAD R47, R14, -0x7fffff1c, RZ ;  /* 0x800000e40e2f7824 */ /* 0x001fe400078e02ff */
[----:B------:R-:W-:Y:S01]  /*3420*/  IMAD.WIDE.U32 R10, R11, -0x7fffff1c, R6 ;  /* 0x800000e40b0a7825 */ /* 0x000fe200078e0006 */
[----:B------:R-:W-:Y:S02]  /*3430*/  IADD3 R41, PT, PT, R41, R43, RZ ;  /* 0x0000002b29297210 */ /* 0x000fe40007ffe0ff */
[----:B-1----:R-:W-:Y:S01]  /*3440*/  SHF.R.U32.HI R45, RZ, 0x17, R39 ;  /* 0x00000017ff2d7819 */ /* 0x002fe20000011627 */
[----:B------:R-:W-:Y:S01]  /*3450*/  IMAD R43, R12, -0x7fffff1c, RZ ;  /* 0x800000e40c2b7824 */ /* 0x000fe200078e02ff */
[----:B------:R-:W-:Y:S01]  /*3460*/  IADD3 R39, PT, PT, R35, R47, RZ ;  /* 0x0000002f23277210 */ /* 0x000fe20007ffe0ff */
[----:B------:R-:W-:-:S03]  /*3470*/  IMAD.HI.U32 R23, R23, 0x7f07a44a, R4 ;  /* 0x7f07a44a17177827 */ /* 0x000fc600078e0004 */
[----:B------:R-:W-:Y:S02]  /*3480*/  SHF.R.U64 R39, R34, 0x1f, R39 ;  /* 0x0000001f22277819 */ /* 0x000fe40000001227 */
[----:B------:R-:W-:Y:S02]  /*3490*/  IADD3 R35, PT, PT, R11, R43, RZ ;  /* 0x0000002b0b237210 */ /* 0x000fe40007ffe0ff */
[----:B------:R-:W-:Y:S02]  /*34a0*/  SHF.R.U32.HI R43, RZ, 0x17, R23 ;  /* 0x00000017ff2b7819 */ /* 0x000fe40000011617 */
[----:B------:R-:W-:Y:S02]  /*34b0*/  VIADDMNMX R23, R22, R39, RZ, !PT ;  /* 0x0000002716177246 */ /* 0x000fe400078001ff */
[----:B------:R-:W-:Y:S02]  /*34c0*/  IADD3 R39, PT, PT, R21, R64, RZ ;  /* 0x0000004015277210 */ /* 0x000fe40007ffe0ff */
[----:B------:R-:W-:-:S02]  /*34d0*/  SHF.R.U64 R41, R40, 0x1f, R41 ;  /* 0x0000001f28297819 */ /* 0x000fc40000001229 */
[----:B------:R-:W-:Y:S02]  /*34e0*/  SHF.R.U64 R35, R10, 0x1f, R35 ;  /* 0x0000001f0a237819 */ /* 0x000fe40000001223 */
[----:B------:R-:W-:Y:S02]  /*34f0*/  SHF.R.S32.HI R12, RZ, 0x1f, R39 ;  /* 0x0000001fff0c7819 */ /* 0x000fe40000011427 */
[C---:B------:R-:W-:Y:S01]  /*3500*/  VIADDMNMX R11, R22.reuse, R41, RZ, !PT ;  /* 0x00000029160b7246 */ /* 0x040fe200078001ff */
[----:B------:R-:W-:Y:S01]  /*3510*/  IMAD.HI.U32 R10, R23, 0x7f07a44a, R4 ;  /* 0x7f07a44a170a7827 */ /* 0x000fe200078e0004 */
[----:B------:R-:W-:Y:S02]  /*3520*/  VIADDMNMX R35, R22, R35, RZ, !PT ;  /* 0x0000002316237246 */ /* 0x000fe400078001ff */
[----:B------:R-:W-:Y:S01]  /*3530*/  IADD3 R41, PT, PT, R21, R46, RZ ;  /* 0x0000002e15297210 */ /* 0x000fe20007ffe0ff */
[----:B------:R-:W-:-:S04]  /*3540*/  IMAD.WIDE.U32 R22, R39, -0x7fffff1c, R6 ;  /* 0x800000e427167825 */ /* 0x000fc800078e0006 */
[----:B------:R-:W-:Y:S02]  /*3550*/  IMAD R39, R12, -0x7fffff1c, RZ ;  /* 0x800000e40c277824 */ /* 0x000fe400078e02ff */
[----:B------:R-:W-:Y:S01]  /*3560*/  IMAD.HI.U32 R11, R11, 0x7f07a44a, R4 ;  /* 0x7f07a44a0b0b7827 */ /* 0x000fe200078e0004 */
[----:B------:R-:W-:Y:S01]  /*3570*/  SHF.R.S32.HI R14, RZ, 0x1f, R41 ;  /* 0x0000001fff0e7819 */ /* 0x000fe20000011429 */
[----:B------:R0:W-:Y:S03]  /*3580*/  STG.E.U8 desc[UR8][R8.64+0xc40], R43 ;  /* 0x000c402b08007986 */ /* 0x0001e6000c101108 */
[----:B------:R-:W-:Y:S01]  /*3590*/  SHF.R.U32.HI R47, RZ, 0x17, R11 ;  /* 0x00000017ff2f7819 */ /* 0x000fe2000001160b */
[----:B------:R1:W-:Y:S01]  /*35a0*/  STG.E.U8 desc[UR8][R8.64+0x12600], R45 ;  /* 0x0126002d08007986 */ /* 0x0003e2000c101108 */
[----:B0-----:R-:W-:Y:S02]  /*35b0*/  IADD3 R43, PT, PT, R23, R39, RZ ;  /* 0x00000027172b7210 */ /* 0x001fe40007ffe0ff */
[----:B------:R-:W-:-:S02]  /*35c0*/  IADD3 R23, PT, PT, R21, R50, RZ ;  /* 0x0000003215177210 */ /* 0x000fc40007ffe0ff */
[----:B-1----:R-:W-:Y:S01]  /*35d0*/  SHF.R.U32.HI R45, RZ, 0x17, R10 ;  /* 0x00000017ff2d7819 */ /* 0x002fe2000001160a */
[----:B------:R-:W-:Y:S01]  /*35e0*/  IMAD.WIDE.U32 R10, R41, -0x7fffff1c, R6 ;  /* 0x800000e4290a7825 */ /* 0x000fe200078e0006 */
[----:B------:R-:W-:-:S03]  /*35f0*/  IADD3 R39, PT, PT, R21, R54, RZ ;  /* 0x0000003615277210 */ /* 0x000fc60007ffe0ff */
[----:B------:R-:W-:Y:S01]  /*3600*/  IMAD R41, R14, -0x7fffff1c, RZ ;  /* 0x800000e40e297824 */ /* 0x000fe200078e02ff */
[----:B------:R-:W-:Y:S01]  /*3610*/  SHF.R.S32.HI R12, RZ, 0x1f, R23 ;  /* 0x0000001fff0c7819 */ /* 0x000fe20000011417 */
[----:B------:R0:W-:Y:S01]  /*3620*/  STG.E.U8 desc[UR8][R8.64+0xd040], R45 ;  /* 0x00d0402d08007986 */ /* 0x0001e2000c101108 */
[----:B------:R-:W-:Y:S02]  /*3630*/  SHF.R.S32.HI R14, RZ, 0x1f, R39 ;  /* 0x0000001fff0e7819 */ /* 0x000fe40000011427 */
[----:B------:R-:W-:Y:S01]  /*3640*/  IADD3 R41, PT, PT, R11, R41, RZ ;  /* 0x000000290b297210 */ /* 0x000fe20007ffe0ff */
[----:B------:R-:W-:Y:S01]  /*3650*/  IMAD.WIDE.U32 R20, R23, -0x7fffff1c, R6 ;  /* 0x800000e417147825 */ /* 0x000fe200078e0006 */
[----:B------:R-:W-:Y:S01]  /*3660*/  SHF.R.U64 R43, R22, 0x1f, R43 ;  /* 0x0000001f162b7819 */ /* 0x000fe2000000122b */
[----:B------:R1:W-:Y:S01]  /*3670*/  STG.E.U8 desc[UR8][R8.64+0x6e40], R47 ;  /* 0x006e402f08007986 */ /* 0x0003e2000c101108 */
[----:B------:R-:W-:Y:S01]  /*3680*/  SHF.R.U64 R41, R10, 0x1f, R41 ;  /* 0x0000001f0a297819 */ /* 0x000fe20000001229 */
[----:B------:R-:W-:-:S04]  /*3690*/  IMAD.WIDE.U32 R10, R39, -0x7fffff1c, R6 ;  /* 0x800000e4270a7825 */ /* 0x000fc800078e0006 */
[----:B0-----:R-:W-:Y:S01]  /*36a0*/  IMAD R45, R12, -0x7fffff1c, RZ ;  /* 0x800000e40c2d7824 */ /* 0x001fe200078e02ff */
[C---:B------:R-:W-:Y:S01]  /*36b0*/  VIADDMNMX R23, R24.reuse, R43, RZ, !PT ;  /* 0x0000002b18177246 */ /* 0x040fe200078001ff */
[----:B------:R-:W-:Y:S01]  /*36c0*/  IMAD.HI.U32 R35, R35, 0x7f07a44a, R4 ;  /* 0x7f07a44a23237827 */ /* 0x000fe200078e0004 */
[----:B------:R-:W-:-:S03]  /*36d0*/  VIADDMNMX R39, R24, R41, RZ, !PT ;  /* 0x0000002918277246 */ /* 0x000fc600078001ff */
[----:B-1----:R-:W-:Y:S02]  /*36e0*/  IMAD R47, R14, -0x7fffff1c, RZ ;  /* 0x800000e40e2f7824 */ /* 0x002fe400078e02ff */
[----:B------:R-:W-:Y:S02]  /*36f0*/  IMAD.IADD R21, R21, 0x1, R45 ;  /* 0x0000000115157824 */ /* 0x000fe400078e022d */
[----:B------:R-:W-:Y:S01]  /*3700*/  IMAD.HI.U32 R23, R23, 0x7f07a44a, R4 ;  /* 0x7f07a44a17177827 */ /* 0x000fe200078e0004 */
[----:B------:R-:W-:Y:S02]  /*3710*/  IADD3 R11, PT, PT, R11, R47, RZ ;  /* 0x0000002f0b0b7210 */ /* 0x000fe40007ffe0ff */
[----:B------:R-:W-:Y:S01]  /*3720*/  SHF.R.U64 R21, R20, 0x1f, R21 ;  /* 0x0000001f14157819 */ /* 0x000fe20000001215 */
[----:B------:R-:W-:Y:S01]  /*3730*/  IMAD.HI.U32 R39, R39, 0x7f07a44a, R4 ;  /* 0x7f07a44a27277827 */ /* 0x000fe200078e0004 */
[----:B------:R-:W-:Y:S02]  /*3740*/  SHF.R.U32.HI R45, RZ, 0x17, R35 ;  /* 0x00000017ff2d7819 */ /* 0x000fe40000011623 */
[----:B------:R-:W-:-:S02]  /*3750*/  SHF.R.U64 R35, R10, 0x1f, R11 ;  /* 0x0000001f0a237819 */ /* 0x000fc4000000120b */
[----:B------:R-:W-:Y:S02]  /*3760*/  VIADDMNMX R11, R24, R21, RZ, !PT ;  /* 0x00000015180b7246 */ /* 0x000fe400078001ff */
[----:B------:R-:W-:Y:S02]  /*3770*/  SHF.R.U32.HI R41, RZ, 0x17, R23 ;  /* 0x00000017ff297819 */ /* 0x000fe40000011617 */
[C---:B------:R-:W-:Y:S02]  /*3780*/  IADD3 R21, PT, PT, R27.reuse, R66, RZ ;  /* 0x000000421b157210 */ /* 0x040fe40007ffe0ff */
[C---:B------:R-:W-:Y:S02]  /*3790*/  IADD3 R23, PT, PT, R27.reuse, R48, RZ ;  /* 0x000000301b177210 */ /* 0x040fe40007ffe0ff */
[----:B------:R-:W-:Y:S02]  /*37a0*/  SHF.R.U32.HI R43, RZ, 0x17, R39 ;  /* 0x00000017ff2b7819 */ /* 0x000fe40000011627 */
[----:B------:R-:W-:Y:S01]  /*37b0*/  IADD3 R39, PT, PT, R27, R52, RZ ;  /* 0x000000341b277210 */ /* 0x000fe20007ffe0ff */
[----:B------:R-:W-:Y:S01]  /*37c0*/  IMAD.HI.U32 R12, R11, 0x7f07a44a, R4 ;  /* 0x7f07a44a0b0c7827 */ /* 0x000fe200078e0004 */
[----:B------:R-:W-:-:S02]  /*37d0*/  SHF.R.S32.HI R14, RZ, 0x1f, R21 ;  /* 0x0000001fff0e7819 */ /* 0x000fc40000011415 */
[----:B------:R-:W-:Y:S01]  /*37e0*/  SHF.R.S32.HI R16, RZ, 0x1f, R23 ;  /* 0x0000001fff107819 */ /* 0x000fe20000011417 */
[----:B------:R-:W-:Y:S01]  /*37f0*/  IMAD.WIDE.U32 R10, R21, -0x7fffff1c, R6 ;  /* 0x800000e4150a7825 */ /* 0x000fe200078e0006 */
[----:B------:R-:W-:Y:S01]  /*3800*/  SHF.R.S32.HI R18, RZ, 0x1f, R39 ;  /* 0x0000001fff127819 */ /* 0x000fe20000011427 */
[----:B------:R0:W-:Y:S02]  /*3810*/  STG.E.U8 desc[UR8][R8.64+0x6201], R43 ;  /* 0x0062012b08007986 */ /* 0x0001e4000c101108 */
[----:B------:R-:W-:-:S04]  /*3820*/  IMAD.WIDE.U32 R20, R23, -0x7fffff1c, R6 ;  /* 0x800000e417147825 */ /* 0x000fc800078e0006 */
[----:B------:R-:W-:Y:S01]  /*3830*/  IMAD.WIDE.U32 R22, R39, -0x7fffff1c, R6 ;  /* 0x800000e427167825 */ /* 0x000fe200078e0006 */
[----:B------:R1:W-:Y:S03]  /*3840*/  STG.E.U8 desc[UR8][R8.64+0x13240], R45 ;  /* 0x0132402d08007986 */ /* 0x0003e6000c101108 */
[----:B------:R-:W-:Y:S02]  /*3850*/  IMAD R39, R14, -0x7fffff1c, RZ ;  /* 0x800000e40e277824 */ /* 0x000fe400078e02ff */
[----:B0-----:R-:W-:Y:S01]  /*3860*/  IMAD R43, R16, -0x7fffff1c, RZ ;  /* 0x800000e4102b7824 */ /* 0x001fe200078e02ff */
[----:B------:R-:W-:Y:S02]  /*3870*/  IADD3 R27, PT, PT, R27, R56, RZ ;  /* 0x000000381b1b7210 */ /* 0x000fe40007ffe0ff */
[----:B------:R-:W-:Y:S01]  /*3880*/  IADD3 R39, PT, PT, R11, R39, RZ ;  /* 0x000000270b277210 */ /* 0x000fe20007ffe0ff */
[----:B-1----:R-:W-:Y:S01]  /*3890*/  IMAD R45, R18, -0x7fffff1c, RZ ;  /* 0x800000e4122d7824 */ /* 0x002fe200078e02ff */
[----:B------:R-:W-:Y:S01]  /*38a0*/  IADD3 R21, PT, PT, R21, R43, RZ ;  /* 0x0000002b15157210 */ /* 0x000fe20007ffe0ff */
[----:B------:R0:W-:Y:S01]  /*38b0*/  STG.E.U8 desc[UR8][R8.64+0x1], R41 ;  /* 0x0000012908007986 */ /* 0x0001e2000c101108 */
[----:B------:R-:W-:-:S02]  /*38c0*/  SHF.R.U64 R14, R10, 0x1f, R39 ;  /* 0x0000001f0a0e7819 */ /* 0x000fc40000001227 */
[----:B------:R-:W-:Y:S02]  /*38d0*/  IADD3 R11, PT, PT, R23, R45, RZ ;  /* 0x0000002d170b7210 */ /* 0x000fe40007ffe0ff */
[----:B------:R-:W-:Y:S02]  /*38e0*/  SHF.R.U64 R20, R20, 0x1f, R21 ;  /* 0x0000001f14147819 */ /* 0x000fe40000001215 */
[----:B------:R-:W-:Y:S02]  /*38f0*/  SHF.R.U64 R22, R22, 0x1f, R11 ;  /* 0x0000001f16167819 */ /* 0x000fe4000000120b */
[----:B0-----:R-:W-:Y:S02]  /*3900*/  SHF.R.U32.HI R41, RZ, 0x17, R12 ;  /* 0x00000017ff297819 */ /* 0x001fe4000001160c */
[----:B------:R-:W-:Y:S01]  /*3910*/  SHF.R.S32.HI R12, RZ, 0x1f, R27 ;  /* 0x0000001fff0c7819 */ /* 0x000fe2000001141b */
[----:B------:R-:W-:Y:S01]  /*3920*/  IMAD.WIDE.U32 R10, R27, -0x7fffff1c, R6 ;  /* 0x800000e41b0a7825 */ /* 0x000fe200078e0006 */
[----:B------:R-:W-:-:S02]  /*3930*/  VIADDMNMX R21, R13, R14, RZ, !PT ;  /* 0x0000000e0d157246 */ /* 0x000fc400078001ff */
[C---:B------:R-:W-:Y:S01]  /*3940*/  VIADDMNMX R23, R13.reuse, R20, RZ, !PT ;  /* 0x000000140d177246 */ /* 0x040fe200078001ff */
[----:B------:R-:W-:Y:S01]  /*3950*/  IMAD R39, R12, -0x7fffff1c, RZ ;  /* 0x800000e40c277824 */ /* 0x000fe200078e02ff */
[----:B------:R-:W-:Y:S02]  /*3960*/  VIADDMNMX R35, R24, R35, RZ, !PT ;  /* 0x0000002318237246 */ /* 0x000fe400078001ff */
[----:B------:R-:W-:Y:S01]  /*3970*/  VIADDMNMX R27, R13, R22, RZ, !PT ;  /* 0x000000160d1b7246 */ /* 0x000fe200078001ff */
[----:B------:R-:W-:Y:S01]  /*3980*/  IMAD.HI.U32 R21, R21, 0x7f07a44a, R4 ;  /* 0x7f07a44a15157827 */ /* 0x000fe200078e0004 */
[----:B------:R-:W-:-:S03]  /*3990*/  IADD3 R11, PT, PT, R11, R39, RZ ;  /* 0x000000270b0b7210 */ /* 0x000fc60007ffe0ff */
[--C-:B------:R-:W-:Y:S01]  /*39a0*/  IMAD.HI.U32 R23, R23, 0x7f07a44a, R4.reuse ;  /* 0x7f07a44a17177827 */ /* 0x100fe200078e0004 */
[----:B------:R0:W-:Y:S03]  /*39b0*/  STG.E.U8 desc[UR8][R8.64+0xc401], R41 ;  /* 0x00c4012908007986 */ /* 0x0001e6000c101108 */
[----:B------:R-:W-:Y:S01]  /*39c0*/  IMAD.HI.U32 R35, R35, 0x7f07a44a, R4 ;  /* 0x7f07a44a23237827 */ /* 0x000fe200078e0004 */
[----:B------:R-:W-:-:S03]  /*39d0*/  SHF.R.U64 R10, R10, 0x1f, R11 ;  /* 0x0000001f0a0a7819 */ /* 0x000fc6000000120b */
[----:B------:R-:W-:Y:S01]  /*39e0*/  IMAD.HI.U32 R27, R27, 0x7f07a44a, R4 ;  /* 0x7f07a44a1b1b7827 */ /* 0x000fe200078e0004 */
[----:B------:R-:W-:Y:S02]  /*39f0*/  SHF.R.U32.HI R39, RZ, 0x17, R23 ;  /* 0x00000017ff277819 */ /* 0x000fe40000011617 */
[C---:B------:R-:W-:Y:S02]  /*3a00*/  IADD3 R11, PT, PT, R15.reuse, R68, RZ ;  /* 0x000000440f0b7210 */ /* 0x040fe40007ffe0ff */
[----:B0-----:R-:W-:Y:S02]  /*3a10*/  SHF.R.U32.HI R41, RZ, 0x17, R21 ;  /* 0x00000017ff297819 */ /* 0x001fe40000011615 */
[C---:B------:R-:W-:Y:S02]  /*3a20*/  IADD3 R21, PT, PT, R15.reuse, R70, RZ ;  /* 0x000000460f157210 */ /* 0x040fe40007ffe0ff */
[----:B------:R-:W-:Y:S02]  /*3a30*/  SHF.R.U32.HI R43, RZ, 0x17, R35 ;  /* 0x00000017ff2b7819 */ /* 0x000fe40000011623 */
[----:B------:R-:W-:-:S02]  /*3a40*/  IADD3 R23, PT, PT, R15, R72, RZ ;  /* 0x000000480f177210 */ /* 0x000fc40007ffe0ff */
[----:B------:R-:W-:Y:S02]  /*3a50*/  SHF.R.U32.HI R35, RZ, 0x17, R27 ;  /* 0x00000017ff237819 */ /* 0x000fe4000001161b */
[----:B------:R-:W-:Y:S01]  /*3a60*/  IADD3 R27, PT, PT, R15, R74, RZ ;  /* 0x0000004a0f1b7210 */ /* 0x000fe20007ffe0ff */
[----:B------:R-:W-:Y:S01]  /*3a70*/  IMAD.WIDE.U32 R14, R21, -0x7fffff1c, R6 ;  /* 0x800000e4150e7825 */ /* 0x000fe200078e0006 */
[----:B------:R-:W-:Y:S02]  /*3a80*/  SHF.R.S32.HI R18, RZ, 0x1f, R11 ;  /* 0x0000001fff127819 */ /* 0x000fe4000001140b */
[----:B------:R-:W-:Y:S01]  /*3a90*/  SHF.R.S32.HI R22, RZ, 0x1f, R21 ;  /* 0x0000001fff167819 */ /* 0x000fe20000011415 */
[----:B------:R-:W-:Y:S01]  /*3aa0*/  IMAD.WIDE.U32 R20, R23, -0x7fffff1c, R6 ;  /* 0x800000e417147825 */ /* 0x000fe200078e0006 */
[----:B------:R-:W-:Y:S01]  /*3ab0*/  SHF.R.S32.HI R24, RZ, 0x1f, R23 ;  /* 0x0000001fff187819 */ /* 0x000fe20000011417 */
[----:B------:R0:W-:Y:S01]  /*3ac0*/  STG.E.U8 desc[UR8][R8.64+0xd041], R35 ;  /* 0x00d0412308007986 */ /* 0x0001e2000c101108 */
[----:B------:R-:W-:-:S02]  /*3ad0*/  SHF.R.S32.HI R23, RZ, 0x1f, R27 ;  /* 0x0000001fff177819 */ /* 0x000fc4000001141b */
[----:B------:R-:W-:Y:S01]  /*3ae0*/  VIADDMNMX R13, R13, R10, RZ, !PT ;  /* 0x0000000a0d0d7246 */ /* 0x000fe200078001ff */
[----:B------:R-:W-:Y:S01]  /*3af0*/  IMAD.WIDE.U32 R10, R11, -0x7fffff1c, R6 ;  /* 0x800000e40b0a7825 */ /* 0x000fe200078e0006 */
[----:B------:R1:W-:Y:S04]  /*3b00*/  STG.E.U8 desc[UR8][R8.64+0xc41], R41 ;  /* 0x000c412908007986 */ /* 0x0003e8000c101108 */
[----:B------:R2:W-:Y:S01]  /*3b10*/  STG.E.U8 desc[UR8][R8.64+0x12601], R43 ;  /* 0x0126012b08007986 */ /* 0x0005e2000c101108 */
[----:B0-----:R-:W-:-:S03]  /*3b20*/  IMAD R35, R18, -0x7fffff1c, RZ ;  /* 0x800000e412237824 */ /* 0x001fc600078e02ff */
[----:B------:R0:W-:Y:S01]  /*3b30*/  STG.E.U8 desc[UR8][R8.64+0x6e41], R39 ;  /* 0x006e412708007986 */ /* 0x0001e2000c101108 */
[----:B------:R-:W-:-:S04]  /*3b40*/  IMAD.HI.U32 R16, R13, 0x7f07a44a, R4 ;  /* 0x7f07a44a0d107827 */ /* 0x000fc800078e0004 */
[----:B-1----:R-:W-:Y:S02]  /*3b50*/  IMAD R41, R24, -0x7fffff1c, RZ ;  /* 0x800000e418297824 */ /* 0x002fe400078e02ff */
[----:B--2---:R-:W-:Y:S02]  /*3b60*/  IMAD R43, R23, -0x7fffff1c, RZ ;  /* 0x800000e4172b7824 */ /* 0x004fe400078e02ff */
[----:B------:R-:W-:Y:S02]  /*3b70*/  IMAD.IADD R23, R11, 0x1, R35 ;  /* 0x000000010b177824 */ /* 0x000fe400078e0223 */
[----:B0-----:R-:W-:Y:S01]  /*3b80*/  IMAD R39, R22, -0x7fffff1c, RZ ;  /* 0x800000e416277824 */ /* 0x001fe200078e02ff */
[----:B------:R-:W-:Y:S01]  /*3b90*/  IADD3 R11, PT, PT, R21, R41, RZ ;  /* 0x00000029150b7210 */ /* 0x000fe20007ffe0ff */
[----:B------:R-:W-:Y:S01]  /*3ba0*/  IMAD.WIDE.U32 R12, R27, -0x7fffff1c, R6 ;  /* 0x800000e41b0c7825 */ /* 0x000fe200078e0006 */
[----:B------:R-:W-:Y:S02]  /*3bb0*/  SHF.R.U64 R10, R10, 0x1f, R23 ;  /* 0x0000001f0a0a7819 */ /* 0x000fe40000001217 */
[----:B------:R-:W-:-:S02]  /*3bc0*/  IADD3 R15, PT, PT, R15, R39, RZ ;  /* 0x000000270f0f7210 */ /* 0x000fc40007ffe0ff */
[----:B------:R-:W-:Y:S02]  /*3bd0*/  SHF.R.U64 R20, R20, 0x1f, R11 ;  /* 0x0000001f14147819 */ /* 0x000fe4000000120b */
[----:B------:R-:W-:Y:S02]  /*3be0*/  IADD3 R21, PT, PT, R13, R43, RZ ;  /* 0x0000002b0d157210 */ /* 0x000fe40007ffe0ff */
[C---:B------:R-:W-:Y:S02]  /*3bf0*/  VIADDMNMX R11, R17.reuse, R10, RZ, !PT ;  /* 0x0000000a110b7246 */ /* 0x040fe400078001ff */
[----:B------:R-:W-:Y:S02]  /*3c00*/  SHF.R.U64 R14, R14, 0x1f, R15 ;  /* 0x0000001f0e0e7819 */ /* 0x000fe4000000120f */
[----:B------:R-:W-:Y:S02]  /*3c10*/  VIADDMNMX R15, R17, R20, RZ, !PT ;  /* 0x00000014110f7246 */ /* 0x000fe400078001ff */
[----:B------:R-:W-:-:S02]  /*3c20*/  SHF.R.U64 R12, R12, 0x1f, R21 ;  /* 0x0000001f0c0c7819 */ /* 0x000fc40000001215 */
[----:B------:R-:W-:Y:S01]  /*3c30*/  IADD3 R21, PT, PT, R19, R76, RZ ;  /* 0x0000004c13157210 */ /* 0x000fe20007ffe0ff */
[--C-:B------:R-:W-:Y:S01]  /*3c40*/  IMAD.HI.U32 R11, R11, 0x7f07a44a, R4.reuse ;  /* 0x7f07a44a0b0b7827 */ /* 0x100fe200078e0004 */
[C---:B------:R-:W-:Y:S02]  /*3c50*/  VIADDMNMX R13, R17.reuse, R14, RZ, !PT ;  /* 0x0000000e110d7246 */ /* 0x040fe400078001ff */
[----:B------:R-:W-:Y:S01]  /*3c60*/  VIADDMNMX R17, R17, R12, RZ, !PT ;  /* 0x0000000c11117246 */ /* 0x000fe200078001ff */
[----:B------:R-:W-:Y:S01]  /*3c70*/  IMAD.HI.U32 R15, R15, 0x7f07a44a, R4 ;  /* 0x7f07a44a0f0f7827 */ /* 0x000fe200078e0004 */
[----:B------:R-:W-:Y:S02]  /*3c80*/  SHF.R.S32.HI R12, RZ, 0x1f, R21 ;  /* 0x0000001fff0c7819 */ /* 0x000fe40000011415 */
[----:B------:R-:W-:Y:S01]  /*3c90*/  SHF.R.U32.HI R35, RZ, 0x17, R11 ;  /* 0x00000017ff237819 */ /* 0x000fe2000001160b */
[----:B------:R-:W-:Y:S01]  /*3ca0*/  IMAD.WIDE.U32 R10, R21, -0x7fffff1c, R6 ;  /* 0x800000e4150a7825 */ /* 0x000fe200078e0006 */
[----:B------:R-:W-:-:S02]  /*3cb0*/  SHF.R.U32.HI R27, RZ, 0x17, R16 ;  /* 0x00000017ff1b7819 */ /* 0x000fc40000011610 */
[----:B------:R-:W-:Y:S01]  /*3cc0*/  SHF.R.U32.HI R23, RZ, 0x17, R15 ;  /* 0x00000017ff177819 */ /* 0x000fe2000001160f */
[----:B------:R-:W-:Y:S01]  /*3cd0*/  IMAD R21, R12, -0x7fffff1c, RZ ;  /* 0x800000e40c157824 */ /* 0x000fe200078e02ff */
[----:B------:R-:W-:Y:S01]  /*3ce0*/  IADD3 R15, PT, PT, R19, R2, RZ ;  /* 0x00000002130f7210 */ /* 0x000fe20007ffe0ff */
[----:B------:R-:W-:Y:S01]  /*3cf0*/  IMAD.HI.U32 R13, R13, 0x7f07a44a, R4 ;  /* 0x7f07a44a0d0d7827 */ /* 0x000fe200078e0004 */
[----:B------:R0:W-:Y:S02]  /*3d00*/  STG.E.U8 desc[UR8][R8.64+0x13241], R27 ;  /* 0x0132411b08007986 */ /* 0x0001e4000c101108 */
[----:B------:R-:W-:Y:S02]  /*3d10*/  IADD3 R21, PT, PT, R11, R21, RZ ;  /* 0x000000150b157210 */ /* 0x000fe40007ffe0ff */
[----:B------:R-:W-:Y:S02]  /*3d20*/  SHF.R.S32.HI R2, RZ, 0x1f, R15 ;  /* 0x0000001fff027819 */ /* 0x000fe4000001140f */
[----:B------:R-:W-:-:S02]  /*3d30*/  IADD3 R11, PT, PT, R19, R42, RZ ;  /* 0x0000002a130b7210 */ /* 0x000fc40007ffe0ff */
[----:B0-----:R-:W-:Y:S02]  /*3d40*/  SHF.R.U32.HI R27, RZ, 0x17, R13 ;  /* 0x00000017ff1b7819 */ /* 0x001fe4000001160d */
[----:B------:R-:W-:Y:S01]  /*3d50*/  IADD3 R13, PT, PT, R19, R44, RZ ;  /* 0x0000002c130d7210 */ /* 0x000fe20007ffe0ff */
[----:B------:R-:W-:Y:S01]  /*3d60*/  IMAD R19, R2, -0x7fffff1c, RZ ;  /* 0x800000e402137824 */ /* 0x000fe200078e02ff */
[----:B------:R-:W-:Y:S01]  /*3d70*/  SHF.R.S32.HI R16, RZ, 0x1f, R11 ;  /* 0x0000001fff107819 */ /* 0x000fe2000001140b */
[----:B------:R-:W-:Y:S01]  /*3d80*/  IMAD.WIDE.U32 R14, R15, -0x7fffff1c, R6 ;  /* 0x800000e40f0e7825 */ /* 0x000fe200078e0006 */
[----:B------:R-:W-:Y:S01]  /*3d90*/  SHF.R.S32.HI R2, RZ, 0x1f, R13 ;  /* 0x0000001fff027819 */ /* 0x000fe2000001140d */
[----:B------:R0:W-:Y:S01]  /*3da0*/  STG.E.U8 desc[UR8][R8.64+0x6202], R27 ;  /* 0x0062021b08007986 */ /* 0x0001e2000c101108 */
[----:B------:R-:W-:Y:S01]  /*3db0*/  SHF.R.U64 R18, R10, 0x1f, R21 ;  /* 0x0000001f0a127819 */ /* 0x000fe20000001215 */
[----:B------:R-:W-:Y:S01]  /*3dc0*/  IMAD.HI.U32 R17, R17, 0x7f07a44a, R4 ;  /* 0x7f07a44a11117827 */ /* 0x000fe200078e0004 */
[----:B------:R-:W-:-:S03]  /*3dd0*/  IADD3 R19, PT, PT, R15, R19, RZ ;  /* 0x000000130f137210 */ /* 0x000fc60007ffe0ff */
[--C-:B------:R-:W-:Y:S01]  /*3de0*/  IMAD.WIDE.U32 R10, R11, -0x7fffff1c, R6.reuse ;  /* 0x800000e40b0a7825 */ /* 0x100fe200078e0006 */
[----:B------:R1:W-:Y:S03]  /*3df0*/  STG.E.U8 desc[UR8][R8.64+0xc402], R23 ;  /* 0x00c4021708007986 */ /* 0x0003e6000c101108 */
[----:B------:R-:W-:Y:S02]  /*3e00*/  IMAD R21, R16, -0x7fffff1c, RZ ;  /* 0x800000e410157824 */ /* 0x000fe400078e02ff */
[----:B------:R-:W-:Y:S01]  /*3e10*/  IMAD.WIDE.U32 R12, R13, -0x7fffff1c, R6 ;  /* 0x800000e40d0c7825 */ /* 0x000fe200078e0006 */
[----:B------:R-:W-:-:S03]  /*3e20*/  VIADDMNMX R15, R29, R18, RZ, !PT ;  /* 0x000000121d0f7246 */ /* 0x000fc600078001ff */
[----:B0-----:R-:W-:Y:S01]  /*3e30*/  IMAD R27, R2, -0x7fffff1c, RZ ;  /* 0x800000e4021b7824 */ /* 0x001fe200078e02ff */
[----:B-1----:R-:W-:Y:S02]  /*3e40*/  SHF.R.U32.HI R23, RZ, 0x17, R17 ;  /* 0x00000017ff177819 */ /* 0x002fe40000011611 */
[----:B------:R-:W-:Y:S02]  /*3e50*/  IADD3 R17, PT, PT, R11, R21, RZ ;  /* 0x000000150b117210 */ /* 0x000fe40007ffe0ff */
[----:B------:R-:W-:Y:S01]  /*3e60*/  IADD3 R11, PT, PT, R13, R27, RZ ;  /* 0x0000001b0d0b7210 */ /* 0x000fe20007ffe0ff */
[----:B------:R-:W-:Y:S01]  /*3e70*/  IMAD.HI.U32 R15, R15, 0x7f07a44a, R4 ;  /* 0x7f07a44a0f0f7827 */ /* 0x000fe200078e0004 */
[----:B------:R-:W-:Y:S02]  /*3e80*/  SHF.R.U64 R14, R14, 0x1f, R19 ;  /* 0x0000001f0e0e7819 */ /* 0x000fe40000001213 */
[----:B------:R-:W-:Y:S02]  /*3e90*/  SHF.R.U64 R12, R12, 0x1f, R11 ;  /* 0x0000001f0c0c7819 */ /* 0x000fe4000000120b */
[----:B------:R-:W-:-:S02]  /*3ea0*/  VIADDMNMX R11, R29, R14, RZ, !PT ;  /* 0x0000000e1d0b7246 */ /* 0x000fc400078001ff */
[----:B------:R-:W-:Y:S02]  /*3eb0*/  SHF.R.U64 R10, R10, 0x1f, R17 ;  /* 0x0000001f0a0a7819 */ /* 0x000fe40000001211 */
[----:B------:R-:W-:Y:S02]  /*3ec0*/  SHF.R.U32.HI R21, RZ, 0x17, R15 ;  /* 0x00000017ff157819 */ /* 0x000fe4000001160f */
[----:B------:R-:W-:Y:S01]  /*3ed0*/  IADD3 R15, PT, PT, R31, R32, RZ ;  /* 0x000000201f0f7210 */ /* 0x000fe20007ffe0ff */
[----:B------:R-:W-:Y:S01]  /*3ee0*/  IMAD.HI.U32 R11, R11, 0x7f07a44a, R4 ;  /* 0x7f07a44a0b0b7827 */ /* 0x000fe200078e0004 */
[----:B------:R-:W-:Y:S02]  /*3ef0*/  VIADDMNMX R13, R29, R10, RZ, !PT ;  /* 0x0000000a1d0d7246 */ /* 0x000fe400078001ff */
[----:B------:R-:W-:Y:S02]  /*3f00*/  IADD3 R33, PT, PT, R31, R33, RZ ;  /* 0x000000211f217210 */ /* 0x000fe40007ffe0ff */
[----:B------:R-:W-:Y:S01]  /*3f10*/  SHF.R.S32.HI R2, RZ, 0x1f, R15 ;  /* 0x0000001fff027819 */ /* 0x000fe2000001140f */
[----:B------:R-:W-:Y:S01]  /*3f20*/  IMAD.HI.U32 R13, R13, 0x7f07a44a, R4 ;  /* 0x7f07a44a0d0d7827 */ /* 0x000fe200078e0004 */
[----:B------:R-:W-:-:S02]  /*3f30*/  SHF.R.U32.HI R19, RZ, 0x17, R11 ;  /* 0x00000017ff137819 */ /* 0x000fc4000001160b */
[----:B------:R-:W-:Y:S01]  /*3f40*/  SHF.R.S32.HI R14, RZ, 0x1f, R33 ;  /* 0x0000001fff0e7819 */ /* 0x000fe20000011421 */
[----:B------:R-:W-:Y:S01]  /*3f50*/  IMAD.WIDE.U32 R10, R15, -0x7fffff1c, R6 ;  /* 0x800000e40f0a7825 */ /* 0x000fe200078e0006 */
[----:B------:R-:W-:-:S03]  /*3f60*/  VIADDMNMX R29, R29, R12, RZ, !PT ;  /* 0x0000000c1d1d7246 */ /* 0x000fc600078001ff */
[----:B------:R-:W-:Y:S01]  /*3f70*/  IMAD R15, R2, -0x7fffff1c, RZ ;  /* 0x800000e4020f7824 */ /* 0x000fe200078e02ff */
[----:B------:R0:W-:Y:S01]  /*3f80*/  STG.E.U8 desc[UR8][R8.64+0xc42], R21 ;  /* 0x000c421508007986 */ /* 0x0001e2000c101108 */
[----:B------:R-:W-:Y:S01]  /*3f90*/  SHF.R.U32.HI R17, RZ, 0x17, R13 ;  /* 0x00000017ff117819 */ /* 0x000fe2000001160d */
[----:B------:R-:W-:-:S04]  /*3fa0*/  IMAD.WIDE.U32 R12, R33, -0x7fffff1c, R6 ;  /* 0x800000e4210c7825 */ /* 0x000fc800078e0006 */
[----:B------:R-:W-:Y:S01]  /*3fb0*/  IMAD.IADD R15, R11, 0x1, R15 ;  /* 0x000000010b0f7824 */ /* 0x000fe200078e020f */
[C---:B------:R-:W-:Y:S01]  /*3fc0*/  IADD3 R11, PT, PT, R31.reuse, R36, RZ ;  /* 0x000000241f0b7210 */ /* 0x040fe20007ffe0ff */
[----:B0-----:R-:W-:Y:S01]  /*3fd0*/  IMAD R21, R14, -0x7fffff1c, RZ ;  /* 0x800000e40e157824 */ /* 0x001fe200078e02ff */
[----:B------:R-:W-:Y:S02]  /*3fe0*/  IADD3 R31, PT, PT, R31, R38, RZ ;  /* 0x000000261f1f7210 */ /* 0x000fe40007ffe0ff */
[----:B------:R-:W-:Y:S02]  /*3ff0*/  SHF.R.S32.HI R2, RZ, 0x1f, R11 ;  /* 0x0000001fff027819 */ /* 0x000fe4000001140b */
[----:B------:R-:W-:Y:S01]  /*4000*/  IADD3 R13, PT, PT, R13, R21, RZ ;  /* 0x000000150d0d7210 */ /* 0x000fe20007ffe0ff */
[----:B------:R0:W-:Y:S01]  /*4010*/  STG.E.U8 desc[UR8][R8.64+0x6e42], R19 ;  /* 0x006e421308007986 */ /* 0x0001e2000c101108 */
[----:B------:R-:W-:Y:S01]  /*4020*/  SHF.R.U64 R18, R10, 0x1f, R15 ;  /* 0x0000001f0a127819 */ /* 0x000fe2000000120f */
[----:B------:R-:W-:Y:S01]  /*4030*/  IMAD.WIDE.U32 R10, R11, -0x7fffff1c, R6 ;  /* 0x800000e40b0a7825 */ /* 0x000fe200078e0006 */
[----:B------:R-:W-:-:S02]  /*4040*/  SHF.R.S32.HI R14, RZ, 0x1f, R31 ;  /* 0x0000001fff0e7819 */ /* 0x000fc4000001141f */
[----:B------:R-:W-:Y:S01]  /*4050*/  SHF.R.U64 R16, R12, 0x1f, R13 ;  /* 0x0000001f0c107819 */ /* 0x000fe2000000120d */
[----:B------:R1:W-:Y:S01]  /*4060*/  STG.E.U8 desc[UR8][R8.64+0xd042], R17 ;  /* 0x00d0421108007986 */ /* 0x0003e2000c101108 */
[----:B------:R-:W-:Y:S01]  /*4070*/  IMAD.WIDE.U32 R12, R31, -0x7fffff1c, R6 ;  /* 0x800000e41f0c7825 */ /* 0x000fe200078e0006 */
[----:B------:R-:W-:-:S03]  /*4080*/  VIADDMNMX R15, R3, R18, RZ, !PT ;  /* 0x00000012030f7246 */ /* 0x000fc600078001ff */
[----:B0-----:R-:W-:Y:S02]  /*4090*/  IMAD R19, R2, -0x7fffff1c, RZ ;  /* 0x800000e402137824 */ /* 0x001fe400078e02ff */
[----:B------:R-:W-:Y:S01]  /*40a0*/  IMAD R21, R14, -0x7fffff1c, RZ ;  /* 0x800000e40e157824 */ /* 0x000fe200078e02ff */
[----:B-1----:R-:W-:Y:S02]  /*40b0*/  VIADDMNMX R17, R3, R16, RZ, !PT ;  /* 0x0000001003117246 */ /* 0x002fe400078001ff */
[----:B------:R-:W-:Y:S01]  /*40c0*/  IADD3 R19, PT, PT, R11, R19, RZ ;  /* 0x000000130b137210 */ /* 0x000fe20007ffe0ff */
[----:B------:R-:W-:Y:S01]  /*40d0*/  IMAD.HI.U32 R15, R15, 0x7f07a44a, R4 ;  /* 0x7f07a44a0f0f7827 */ /* 0x000fe200078e0004 */
[----:B------:R-:W-:Y:S02]  /*40e0*/  IADD3 R11, PT, PT, R13, R21, RZ ;  /* 0x000000150d0b7210 */ /* 0x000fe40007ffe0ff */
[----:B------:R-:W-:Y:S01]  /*40f0*/  SHF.R.U64 R10, R10, 0x1f, R19 ;  /* 0x0000001f0a0a7819 */ /* 0x000fe20000001213 */
[----:B------:R-:W-:Y:S01]  /*4100*/  IMAD.HI.U32 R17, R17, 0x7f07a44a, R4 ;  /* 0x7f07a44a11117827 */ /* 0x000fe200078e0004 */
[----:B------:R-:W-:-:S02]  /*4110*/  SHF.R.U64 R12, R12, 0x1f, R11 ;  /* 0x0000001f0c0c7819 */ /* 0x000fc4000000120b */
[----:B------:R-:W-:Y:S02]  /*4120*/  VIADDMNMX R13, R3, R10, RZ, !PT ;  /* 0x0000000a030d7246 */ /* 0x000fe400078001ff */
[----:B------:R-:W-:Y:S02]  /*4130*/  SHF.R.U32.HI R21, RZ, 0x17, R17 ;  /* 0x00000017ff157819 */ /* 0x000fe40000011611 */
[----:B------:R-:W-:Y:S02]  /*4140*/  SHF.R.U32.HI R19, RZ, 0x17, R15 ;  /* 0x00000017ff137819 */ /* 0x000fe4000001160f */
[C---:B------:R-:W-:Y:S02]  /*4150*/  IADD3 R25, PT, PT, R37.reuse, R25, RZ ;  /* 0x0000001925197210 */ /* 0x040fe40007ffe0ff */
[C---:B------:R-:W-:Y:S02]  /*4160*/  IADD3 R11, PT, PT, R37.reuse, R60, RZ ;  /* 0x0000003c250b7210 */ /* 0x040fe40007ffe0ff */
[----:B------:R-:W-:-:S02]  /*4170*/  IADD3 R17, PT, PT, R37, R62, RZ ;  /* 0x0000003e25117210 */ /* 0x000fc40007ffe0ff */
[----:B------:R-:W-:Y:S01]  /*4180*/  IADD3 R37, PT, PT, R37, R26, RZ ;  /* 0x0000001a25257210 */ /* 0x000fe20007ffe0ff */
[----:B------:R-:W-:Y:S01]  /*4190*/  IMAD.HI.U32 R14, R13, 0x7f07a44a, R4 ;  /* 0x7f07a44a0d0e7827 */ /* 0x000fe200078e0004 */
[----:B------:R-:W-:Y:S01]  /*41a0*/  VIADDMNMX R15, R3, R12, RZ, !PT ;  /* 0x0000000c030f7246 */ /* 0x000fe200078001ff */
[----:B------:R0:W-:Y:S01]  /*41b0*/  STG.E.U8 desc[UR8][R8.64+0x3], R19 ;  /* 0x0000031308007986 */ /* 0x0001e2000c101108 */
[----:B------:R-:W-:Y:S01]  /*41c0*/  SHF.R.S32.HI R16, RZ, 0x1f, R25 ;  /* 0x0000001fff107819 */ /* 0x000fe20000011419 */
[----:B------:R-:W-:Y:S01]  /*41d0*/  IMAD.WIDE.U32 R2, R25, -0x7fffff1c, R6 ;  /* 0x800000e419027825 */ /* 0x000fe200078e0006 */
[----:B------:R-:W-:-:S03]  /*41e0*/  SHF.R.S32.HI R18, RZ, 0x1f, R11 ;  /* 0x0000001fff127819 */ /* 0x000fc6000001140b */
[----:B------:R-:W-:-:S04]  /*41f0*/  IMAD.WIDE.U32 R10, R11, -0x7fffff1c, R6 ;  /* 0x800000e40b0a7825 */ /* 0x000fc800078e0006 */
[----:B------:R-:W-:Y:S01]  /*4200*/  IMAD.WIDE.U32 R12, R17, -0x7fffff1c, R6 ;  /* 0x800000e4110c7825 */ /* 0x000fe200078e0006 */
[----:B0-----:R-:W-:-:S03]  /*4210*/  SHF.R.S32.HI R19, RZ, 0x1f, R17 ;  /* 0x0000001fff137819 */ /* 0x001fc60000011411 */
[----:B------:R-:W-:Y:S01]  /*4220*/  IMAD.WIDE.U32 R6, R37, -0x7fffff1c, R6 ;  /* 0x800000e425067825 */ /* 0x000fe200078e0006 */
[----:B------:R-:W-:Y:S01]  /*4230*/  SHF.R.S32.HI R37, RZ, 0x1f, R37 ;  /* 0x0000001fff257819 */ /* 0x000fe20000011425 */
[----:B------:R0:W-:Y:S02]  /*4240*/  STG.E.U8 desc[UR8][R8.64+0x12602], R23 ;  /* 0x0126021708007986 */ /* 0x0001e4000c101108 */
[----:B------:R-:W-:Y:S02]  /*4250*/  IMAD R17, R16, -0x7fffff1c, RZ ;  /* 0x800000e410117824 */ /* 0x000fe400078e02ff */
[----:B------:R-:W-:Y:S02]  /*4260*/  IMAD R19, R19, -0x7fffff1c, RZ ;  /* 0x800000e413137824 */ /* 0x000fe400078e02ff */
[----:B------:R-:W-:Y:S01]  /*4270*/  IMAD R37, R37, -0x7fffff1c, RZ ;  /* 0x800000e425257824 */ /* 0x000fe200078e02ff */
[----:B------:R-:W-:Y:S01]  /*4280*/  IADD3 R17, PT, PT, R3, R17, RZ ;  /* 0x0000001103117210 */ /* 0x000fe20007ffe0ff */
[----:B0-----:R-:W-:-:S05]  /*4290*/  IMAD R23, R18, -0x7fffff1c, RZ ;  /* 0x800000e412177824 */ /* 0x001fca00078e02ff */
[----:B------:R-:W-:Y:S02]  /*42a0*/  IADD3 R3, PT, PT, R11, R23, RZ ;  /* 0x000000170b037210 */ /* 0x000fe40007ffe0ff */
[----:B------:R-:W-:Y:S02]  /*42b0*/  IADD3 R11, PT, PT, R13, R19, RZ ;  /* 0x000000130d0b7210 */ /* 0x000fe40007ffe0ff */
[----:B------:R-:W-:Y:S02]  /*42c0*/  IADD3 R13, PT, PT, R7, R37, RZ ;  /* 0x00000025070d7210 */ /* 0x000fe40007ffe0ff */
[----:B------:R-:W-:Y:S02]  /*42d0*/  SHF.R.U64 R17, R2, 0x1f, R17 ;  /* 0x0000001f02117819 */ /* 0x000fe40000001211 */
[----:B------:R-:W-:Y:S02]  /*42e0*/  SHF.R.U64 R7, R10, 0x1f, R3 ;  /* 0x0000001f0a077819 */ /* 0x000fe40000001203 */
[----:B------:R-:W-:-:S02]  /*42f0*/  SHF.R.U64 R11, R12, 0x1f, R11 ;  /* 0x0000001f0c0b7819 */ /* 0x000fc4000000120b */
[----:B------:R-:W-:Y:S02]  /*4300*/  SHF.R.U64 R13, R6, 0x1f, R13 ;  /* 0x0000001f060d7819 */ /* 0x000fe4000000120d */
[C---:B---3--:R-:W-:Y:S02]  /*4310*/  VIADDMNMX R3, R0.reuse, R17, RZ, !PT ;  /* 0x0000001100037246 */ /* 0x048fe400078001ff */
[C---:B------:R-:W-:Y:S02]  /*4320*/  VIADDMNMX R7, R0.reuse, R7, RZ, !PT ;  /* 0x0000000700077246 */ /* 0x040fe400078001ff */
[C---:B------:R-:W-:Y:S02]  /*4330*/  VIADDMNMX R11, R0.reuse, R11, RZ, !PT ;  /* 0x0000000b000b7246 */ /* 0x040fe400078001ff */
[----:B------:R-:W-:Y:S01]  /*4340*/  VIADDMNMX R13, R0, R13, RZ, !PT ;  /* 0x0000000d000d7246 */ /* 0x000fe200078001ff */
        /* <DEDUP_REMOVED lines=8> */
[----:B------:R-:W-:Y:S02]  /*43d0*/  SHF.R.U32.HI R15, RZ, 0x17, R15 ;  /* 0x00000017ff0f7819 */ /* 0x000fe4000001160f */
[----:B------:R-:W-:Y:S02]  /*43e0*/  SHF.R.U32.HI R3, RZ, 0x17, R3 ;  /* 0x00000017ff037819 */ /* 0x000fe40000011603 */
[----:B------:R-:W-:Y:S02]  /*43f0*/  SHF.R.U32.HI R7, RZ, 0x17, R7 ;  /* 0x00000017ff077819 */ /* 0x000fe40000011607 */
[----:B------:R-:W-:-:S02]  /*4400*/  SHF.R.U32.HI R11, RZ, 0x17, R11 ;  /* 0x00000017ff0b7819 */ /* 0x000fc4000001160b */
[----:B------:R-:W-:Y:S02]  /*4410*/  SHF.R.U32.HI R13, RZ, 0x17, R13 ;  /* 0x00000017ff0d7819 */ /* 0x000fe4000001160d */
[----:B0-----:R-:W-:Y:S01]  /*4420*/  SHF.R.U32.HI R21, RZ, 0x17, R14 ;  /* 0x00000017ff157819 */ /* 0x001fe2000001160e */
        /* <DEDUP_REMOVED lines=10> */
.L_x_23:
        /* <DEDUP_REMOVED lines=11> */
.L_x_457:


//--------------------- .text.fused_nn_conv2d_cast_fixed_point_multiply_add_cast_fixed_point_multiply_add_cast_16086763325481941859__3_kernel0 --------------------------
	.section	.text.fused_nn_conv2d_cast_fixed_point_multiply_add_cast_fixed_point_multiply_add_cast_16086763325481941859__3_kernel0,"ax",@progbits
	.align	128
        .global         fused_nn_conv2d_cast_fixed_point_multiply_add_cast_fixed_point_multiply_add_cast_16086763325481941859__3_kernel0
        .type           fused_nn_conv2d_cast_fixed_point_multiply_add_cast_fixed_point_multiply_add_cast_16086763325481941859__3_kernel0,@function
        .size           fused_nn_conv2d_cast_fixed_point_multiply_add_cast_fixed_point_multiply_add_cast_16086763325481941859__3_kernel0,(.L_x_458 - fused_nn_conv2d_cast_fixed_point_multiply_add_cast_fixed_point_multiply_add_cast_16086763325481941859__3_kernel0)
        .other          fused_nn_conv2d_cast_fixed_point_multiply_add_cast_fixed_point_multiply_add_cast_16086763325481941859__3_kernel0,@"STO_CUDA_ENTRY STV_DEFAULT"
fused_nn_conv2d_cast_fixed_point_multiply_add_cast_fixed_point_multiply_add_cast_16086763325481941859__3_kernel0:
.text.fused_nn_conv2d_cast_fixed_point_multiply_add_cast_fixed_point_multiply_add_cast_16086763325481941859__3_kernel0:
[----:B------:R-:W-:Y:S01]  /*0000*/  LDC R1, c[0x0][0x37c] ;  /* 0x0000df00ff017b82 */ /* 0x000fe20000000800 */
[----:B------:R-:W0:Y:S07]  /*0010*/  S2R R27, SR_TID.X ;  /* 0x00000000001b7919 */ /* 0x000e2e0000002100 */
[----:B------:R-:W1:Y:S01]  /*0020*/  S2UR UR8, SR_CTAID.Y ;  /* 0x00000000000879c3 */ /* 0x000e620000002600 */
[----:B------:R-:W2:Y:S01]  /*0030*/  LDCU.64 UR12, c[0x0][0x358] ;  /* 0x00006b00ff0c77ac */ /* 0x000ea20008000a00 */
[----:B------:R-:W3:Y:S06]  /*0040*/  S2R R0, SR_TID.Y ;  /* 0x0000000000007919 */ /* 0x000eec0000002200 */
[----:B------:R-:W4:Y:S01]  /*0050*/  S2UR UR6, SR_CgaCtaId ;  /* 0x00000000000679c3 */ /* 0x000f220000008800 */
[----:B------:R-:W-:-:S07]  /*0060*/  UMOV UR4, 0x400 ;  /* 0x0000040000047882 */ /* 0x000fce0000000000 */
[----:B------:R-:W5:Y:S08]  /*0070*/  S2UR UR5, SR_CTAID.X ;  /* 0x00000000000579c3 */ /* 0x000f700000002500 */
[----:B------:R-:W2:Y:S01]  /*0080*/  S2UR UR9, SR_CTAID.Z ;  /* 0x00000000000979c3 */ /* 0x000ea20000002700 */
[----:B-1----:R-:W-:Y:S01]  /*0090*/  MOV R15, UR8 ;  /* 0x00000008000f7c02 */ /* 0x002fe20008000f00 */
[----:B------:R-:W-:-:S02]  /*00a0*/  HFMA2 R41, -RZ, RZ, 0, 0 ;  /* 0x00000000ff297431 */ /* 0x000fc400000001ff */
[----:B------:R-:W-:Y:S02]  /*00b0*/  HFMA2 R26, -RZ, RZ, 0, 0 ;  /* 0x00000000ff1a7431 */ /* 0x000fe400000001ff */
[----:B------:R-:W-:Y:S01]  /*00c0*/  HFMA2 R43, -RZ, RZ, 0, 0 ;  /* 0x00000000ff2b7431 */ /* 0x000fe200000001ff */
[--C-:B0-----:R-:W-:Y:S02]  /*00d0*/  SHF.R.U32.HI R3, RZ, 0x2, R27.reuse ;  /* 0x00000002ff037819 */ /* 0x101fe4000001161b */
[----:B------:R-:W-:Y:S02]  /*00e0*/  CS2R R30, SRZ ;  /* 0x00000000001e7805 */ /* 0x000fe4000001ff00 */
[----:B------:R-:W-:Y:S02]  /*00f0*/  CS2R R36, SRZ ;  /* 0x0000000000247805 */ /* 0x000fe4000001ff00 */
[----:B------:R-:W-:Y:S01]  /*0100*/  MOV R39, RZ ;  /* 0x000000ff00277202 */ /* 0x000fe20000000f00 */
[C---:B---3--:R-:W-:Y:S01]  /*0110*/  IMAD R2, R0.reuse, 0x1c, R27 ;  /* 0x0000001c00027824 */ /* 0x048fe200078e021b */
[----:B------:R-:W-:Y:S01]  /*0120*/  SHF.L.U32 R27, R27, 0x2, RZ ;  /* 0x000000021b1b7819 */ /* 0x000fe200000006ff */
[----:B------:R-:W-:Y:S01]  /*0130*/  IMAD R14, R0, 0x7, R3 ;  /* 0x00000007000e7824 */ /* 0x000fe200078e0203 */
[----:B------:R-:W-:-:S02]  /*0140*/  MOV R24, RZ ;  /* 0x000000ff00187202 */ /* 0x000fc40000000f00 */
[----:B------:R-:W-:Y:S02]  /*0150*/  CS2R R34, SRZ ;  /* 0x0000000000227805 */ /* 0x000fe4000001ff00 */
[C---:B------:R-:W-:Y:S02]  /*0160*/  ISETP.GE.U32.AND P0, PT, R2.reuse, 0x320, PT ;  /* 0x000003200200780c */ /* 0x040fe40003f06070 */
[----:B------:R-:W-:Y:S02]  /*0170*/  CS2R R32, SRZ ;  /* 0x0000000000207805 */ /* 0x000fe4000001ff00 */
[----:B------:R-:W-:Y:S01]  /*0180*/  ISETP.GE.U32.AND P1, PT, R2, 0x160, PT ;  /* 0x000001600200780c */ /* 0x000fe20003f26070 */
[----:B------:R-:W0:Y:S01]  /*0190*/  LDCU.64 UR14, c[0x0][0x388] ;  /* 0x00007100ff0e77ac */ /* 0x000e220008000a00 */
[----:B------:R-:W-:Y:S02]  /*01a0*/  ISETP.LT.U32.AND P0, PT, R14, 0xc8, !P0 ;  /* 0x000000c80e00780c */ /* 0x000fe40004701070 */
[----:B------:R-:W-:-:S02]  /*01b0*/  ISETP.GE.U32.AND P2, PT, R2, 0x400, PT ;  /* 0x000004000200780c */ /* 0x000fc40003f46070 */
[----:B------:R-:W-:Y:S02]  /*01c0*/  ISETP.LT.U32.AND P0, PT, R0, 0x1d, P0 ;  /* 0x0000001d0000780c */ /* 0x000fe40000701070 */
[C---:B------:R-:W-:Y:S02]  /*01d0*/  ISETP.LT.U32.AND P1, PT, R14.reuse, 0x58, !P1 ;  /* 0x000000580e00780c */ /* 0x040fe40004f21070 */
[----:B------:R-:W-:Y:S02]  /*01e0*/  ISETP.LT.U32.AND P2, PT, R14, 0x100, !P2 ;  /* 0x000001000e00780c */ /* 0x000fe40005741070 */
[----:B------:R-:W-:Y:S02]  /*01f0*/  ISETP.GE.U32.AND P4, PT, R2, 0x80, PT ;  /* 0x000000800200780c */ /* 0x000fe40003f86070 */
[C---:B------:R-:W-:Y:S02]  /*0200*/  ISETP.LT.U32.AND P1, PT, R0.reuse, 0xd, P1 ;  /* 0x0000000d0000780c */ /* 0x040fe40000f21070 */
[----:B------:R-:W-:-:S02]  /*0210*/  ISETP.LT.U32.AND P2, PT, R0, 0x25, P2 ;  /* 0x000000250000780c */ /* 0x000fc40001741070 */
[----:B------:R-:W-:Y:S01]  /*0220*/  ISETP.LT.U32.AND P4, PT, R14, 0x20, !P4 ;  /* 0x000000200e00780c */ /* 0x000fe20006781070 */
[----:B------:R-:W1:Y:S01]  /*0230*/  @P0 LDC.64 R10, c[0x0][0x380] ;  /* 0x0000e000ff0a0b82 */ /* 0x000e620000000a00 */
[----:B------:R-:W-:Y:S02]  /*0240*/  ISETP.GE.U32.AND P3, PT, R2, 0x240, PT ;  /* 0x000002400200780c */ /* 0x000fe40003f66070 */
[----:B------:R-:W-:Y:S02]  /*0250*/  ISETP.LT.U32.AND P4, PT, R0, 0x5, P4 ;  /* 0x000000050000780c */ /* 0x000fe40002781070 */
[C---:B------:R-:W-:Y:S02]  /*0260*/  ISETP.LT.U32.AND P3, PT, R14.reuse, 0x90, !P3 ;  /* 0x000000900e00780c */ /* 0x040fe40005f61070 */
[----:B------:R-:W-:Y:S01]  /*0270*/  SHF.L.U32 R12, R14, 0x4, RZ ;  /* 0x000000040e0c7819 */ /* 0x000fe200000006ff */
[----:B------:R-:W3:Y:S01]  /*0280*/  @P1 LDC.64 R8, c[0x0][0x380] ;  /* 0x0000e000ff081b82 */ /* 0x000ee20000000a00 */
[----:B------:R-:W-:-:S02]  /*0290*/  ISETP.LT.U32.AND P3, PT, R0, 0x15, P3 ;  /* 0x000000150000780c */ /* 0x000fc40001f61070 */
[----:B------:R-:W-:Y:S02]  /*02a0*/  @P0 LEA R6, R14, 0x3800, 0x8 ;  /* 0x000038000e060811 */ /* 0x000fe400078e40ff */
[----:B------:R-:W-:Y:S02]  /*02b0*/  LOP3.LUT R2, R27, 0xc, RZ, 0xc0, !PT ;  /* 0x0000000c1b027812 */ /* 0x000fe400078ec0ff */
[----:B------:R-:W-:Y:S01]  /*02c0*/  LOP3.LUT R12, R12, 0xf0, RZ, 0xc0, !PT ;  /* 0x000000f00c0c7812 */ /* 0x000fe200078ec0ff */
[----:B------:R-:W4:Y:S01]  /*02d0*/  @P2 LDC.64 R4, c[0x0][0x380] ;  /* 0x0000e000ff042b82 */ /* 0x000f220000000a00 */
[----:B------:R-:W-:Y:S02]  /*02e0*/  @P0 LOP3.LUT R16, R6, 0xf000, RZ, 0xc0, !PT ;  /* 0x0000f00006100812 */ /* 0x000fe400078ec0ff */
[----:B------:R-:W-:Y:S02]  /*02f0*/  @P1 LEA R17, R14, 0xa800, 0x8 ;  /* 0x0000a8000e111811 */ /* 0x000fe400078e40ff */
[----:B------:R-:W-:-:S02]  /*0300*/  LEA R15, R15, R2, 0x10 ;  /* 0x000000020f0f7211 */ /* 0x000fc400078e80ff */
[----:B------:R-:W-:Y:S01]  /*0310*/  @P0 LOP3.LUT R13, R12, 0x80, RZ, 0x3c, !PT ;  /* 0x000000800c0d0812 */ /* 0x000fe200078e3cff */
[----:B------:R-:W5:Y:S01]  /*0320*/  @P4 LDC.64 R6, c[0x0][0x380] ;  /* 0x0000e000ff064b82 */ /* 0x000f620000000a00 */
[----:B------:R-:W-:Y:S02]  /*0330*/  @P1 LOP3.LUT R18, R17, 0xf000, RZ, 0xc0, !PT ;  /* 0x0000f00011121812 */ /* 0x000fe400078ec0ff */
[----:B------:R-:W-:Y:S02]  /*0340*/  @P0 IADD3 R17, PT, PT, R13, R15, R16 ;  /* 0x0000000f0d110210 */ /* 0x000fe40007ffe010 */
[----:B------:R-:W-:Y:S02]  /*0350*/  SHF.L.U32 R13, R14, 0x8, RZ ;  /* 0x000000080e0d7819 */ /* 0x000fe400000006ff */
[----:B------:R-:W-:Y:S01]  /*0360*/  @P1 LOP3.LUT R19, R12, 0x80, RZ, 0x3c, !PT ;  /* 0x000000800c131812 */ /* 0x000fe200078e3cff */
[----:B------:R-:W0:Y:S01]  /*0370*/  @P3 LDC.64 R2, c[0x0][0x380] ;  /* 0x0000e000ff023b82 */ /* 0x000e220000000a00 */
[----:B-1----:R-:W-:-:S02]  /*0380*/  @P0 IADD3 R10, P5, PT, R17, R10, RZ ;  /* 0x0000000a110a0210 */ /* 0x002fc40007fbe0ff */
[C---:B------:R-:W-:Y:S02]  /*0390*/  @P3 LEA R16, R14.reuse, 0x7000, 0x8 ;  /* 0x000070000e103811 */ /* 0x040fe400078e40ff */
[----:B------:R-:W-:Y:S02]  /*03a0*/  @P4 LEA R17, R14, 0xe000, 0x8 ;  /* 0x0000e0000e114811 */ /* 0x000fe400078e40ff */
[----:B------:R-:W-:Y:S02]  /*03b0*/  @P2 LOP3.LUT R14, R13, 0xf000, RZ, 0xc0, !PT ;  /* 0x0000f0000d0e2812 */ /* 0x000fe400078ec0ff */
[----:B------:R-:W-:Y:S02]  /*03c0*/  @P1 IADD3 R19, PT, PT, R19, R15, R18 ;  /* 0x0000000f13131210 */ /* 0x000fe40007ffe012 */
[----:B------:R-:W-:Y:S02]  /*03d0*/  @P4 LOP3.LUT R18, R17, 0xf000, RZ, 0xc0, !PT ;  /* 0x0000f00011124812 */ /* 0x000fe400078ec0ff */
[----:B------:R-:W-:-:S02]  /*03e0*/  @P3 LOP3.LUT R16, R16, 0xf000, RZ, 0xc0, !PT ;  /* 0x0000f00010103812 */ /* 0x000fc400078ec0ff */
[C---:B------:R-:W-:Y:S02]  /*03f0*/  @P2 IADD3 R17, PT, PT, R12.reuse, R15, R14 ;  /* 0x0000000f0c112210 */ /* 0x040fe40007ffe00e */
[----:B---3--:R-:W-:Y:S02]  /*0400*/  @P1 IADD3 R8, P6, PT, R19, R8, RZ ;  /* 0x0000000813081210 */ /* 0x008fe40007fde0ff */
[----:B------:R-:W-:Y:S02]  /*0410*/  @P0 IADD3.X R11, PT, PT, RZ, R11, RZ, P5, !PT ;  /* 0x0000000bff0b0210 */ /* 0x000fe40002ffe4ff */
[CC--:B------:R-:W-:Y:S02]  /*0420*/  @P3 IADD3 R19, PT, PT, R12.reuse, R15.reuse, R16 ;  /* 0x0000000f0c133210 */ /* 0x0c0fe40007ffe010 */
[----:B----4-:R-:W-:Y:S02]  /*0430*/  @P2 IADD3 R4, P5, PT, R17, R4, RZ ;  /* 0x0000000411042210 */ /* 0x010fe40007fbe0ff */
[----:B------:R-:W-:Y:S01]  /*0440*/  @P4 IADD3 R15, PT, PT, R12, R15, R18 ;  /* 0x0000000f0c0f4210 */ /* 0x000fe20007ffe012 */
[----:B--2---:R1:W2:Y:S01]  /*0450*/  @P0 LDG.E.CONSTANT R17, desc[UR12][R10.64] ;  /* 0x0000000c0a110981 */ /* 0x0042a2000c1e9900 */
[----:B------:R-:W-:-:S02]  /*0460*/  @P2 IADD3.X R5, PT, PT, RZ, R5, RZ, P5, !PT ;  /* 0x00000005ff052210 */ /* 0x000fc40002ffe4ff */
[----:B-----5:R-:W-:Y:S02]  /*0470*/  @P4 IADD3 R6, P5, PT, R15, R6, RZ ;  /* 0x000000060f064210 */ /* 0x020fe40007fbe0ff */
[----:B------:R-:W-:Y:S01]  /*0480*/  @P1 IADD3.X R9, PT, PT, RZ, R9, RZ, P6, !PT ;  /* 0x00000009ff091210 */ /* 0x000fe200037fe4ff */
[----:B------:R-:W3:Y:S01]  /*0490*/  @P2 LDG.E.CONSTANT R15, desc[UR12][R4.64] ;  /* 0x0000000c040f2981 */ /* 0x000ee2000c1e9900 */
[----:B------:R-:W-:Y:S02]  /*04a0*/  @P4 IADD3.X R7, PT, PT, RZ, R7, RZ, P5, !PT ;  /* 0x00000007ff074210 */ /* 0x000fe40002ffe4ff */
[----:B0-----:R-:W-:Y:S01]  /*04b0*/  @P3 IADD3 R2, P6, PT, R19, R2, RZ ;  /* 0x0000000213023210 */ /* 0x001fe20007fde0ff */
[----:B------:R0:W4:Y:S03]  /*04c0*/  @P1 LDG.E.CONSTANT R21, desc[UR12][R8.64] ;  /* 0x0000000c08151981 */ /* 0x000126000c1e9900 */
[----:B------:R-:W-:Y:S01]  /*04d0*/  @P3 IADD3.X R3, PT, PT, RZ, R3, RZ, P6, !PT ;  /* 0x00000003ff033210 */ /* 0x000fe200037fe4ff */
[----:B------:R-:W5:Y:S04]  /*04e0*/  @P4 LDG.E.CONSTANT R23, desc[UR12][R6.64] ;  /* 0x0000000c06174981 */ /* 0x000f68000c1e9900 */
[----:B------:R0:W3:Y:S01]  /*04f0*/  @P3 LDG.E.CONSTANT R19, desc[UR12][R2.64] ;  /* 0x0000000c02133981 */ /* 0x0000e2000c1e9900 */
[C---:B-1----:R-:W-:Y:S01]  /*0500*/  IADD3 R11, PT, PT, R13.reuse, 0x3800, RZ ;  /* 0x000038000d0b7810 */ /* 0x042fe20007ffe0ff */
[----:B------:R-:W-:Y:S01]  /*0510*/  ULEA UR7, UR6, UR4, 0x18 ;  /* 0x0000000406077291 */ /* 0x000fe2000f8ec0ff */
[----:B0-----:R-:W-:-:S02]  /*0520*/  IADD3 R8, PT, PT, R13, 0xa800, RZ ;  /* 0x0000a8000d087810 */ /* 0x001fc40007ffe0ff */
[----:B------:R-:W-:Y:S01]  /*0530*/  LOP3.LUT R9, R11, 0xf000, RZ, 0xc0, !PT ;  /* 0x0000f0000b097812 */ /* 0x000fe200078ec0ff */
[----:B------:R-:W-:Y:S01]  /*0540*/  IMAD R10, R0, 0x70, R27 ;  /* 0x00000070000a7824 */ /* 0x000fe200078e021b */
[C---:B------:R-:W-:Y:S02]  /*0550*/  IADD3 R25, PT, PT, R13.reuse, 0x7000, RZ ;  /* 0x000070000d197810 */ /* 0x040fe40007ffe0ff */
[----:B------:R-:W-:Y:S02]  /*0560*/  IADD3 R29, PT, PT, R13, 0xe000, RZ ;  /* 0x0000e0000d1d7810 */ /* 0x000fe40007ffe0ff */
[----:B------:R-:W-:Y:S01]  /*0570*/  LOP3.LUT R11, R8, 0xf000, RZ, 0xc0, !PT ;  /* 0x0000f000080b7812 */ /* 0x000fe200078ec0ff */
[----:B------:R-:W-:Y:S01]  /*0580*/  UIADD3 UR4, UPT, UPT, UR4, 0x2000, URZ ;  /* 0x0000200004047890 */ /* 0x000fe2000fffe0ff */
[----:B------:R-:W-:Y:S02]  /*0590*/  IADD3 R2, PT, PT, R0, 0x8, RZ ;  /* 0x0000000800027810 */ /* 0x000fe40007ffe0ff */
[----:B------:R-:W-:-:S02]  /*05a0*/  LOP3.LUT R3, R12, 0xf000, R25, 0xf8, !PT ;  /* 0x0000f0000c037812 */ /* 0x000fc400078ef819 */
[C---:B------:R-:W-:Y:S02]  /*05b0*/  LOP3.LUT R5, R12.reuse, 0xf000, R13, 0xf8, !PT ;  /* 0x0000f0000c057812 */ /* 0x040fe400078ef80d */
[----:B------:R-:W-:Y:S02]  /*05c0*/  LOP3.LUT R7, R12, 0xf000, R29, 0xf8, !PT ;  /* 0x0000f0000c077812 */ /* 0x000fe400078ef81d */
[--C-:B------:R-:W-:Y:S02]  /*05d0*/  LOP3.LUT R9, R9, 0x80, R12.reuse, 0xf6, !PT ;  /* 0x0000008009097812 */ /* 0x100fe400078ef60c */
[----:B------:R-:W-:Y:S02]  /*05e0*/  LOP3.LUT R11, R11, 0x80, R12, 0xf6, !PT ;  /* 0x000000800b0b7812 */ /* 0x000fe400078ef60c */
[C---:B------:R-:W-:Y:S02]  /*05f0*/  IADD3 R4, PT, PT, R0.reuse, 0x10, RZ ;  /* 0x0000001000047810 */ /* 0x040fe40007ffe0ff */
[----:B------:R-:W-:Y:S01]  /*0600*/  IADD3 R12, PT, PT, R0, 0x18, RZ ;  /* 0x00000018000c7810 */ /* 0x000fe20007ffe0ff */
[----:B------:R-:W-:Y:S01]  /*0610*/  ULEA UR6, UR6, UR4, 0x18 ;  /* 0x0000000406067291 */ /* 0x000fe2000f8ec0ff */
[----:B------:R-:W-:-:S02]  /*0620*/  SHF.R.U32.HI R6, RZ, 0x4, R2 ;  /* 0x00000004ff067819 */ /* 0x000fc40000011602 */
[----:B------:R-:W-:Y:S02]  /*0630*/  SHF.R.U32.HI R8, RZ, 0x4, R0 ;  /* 0x00000004ff087819 */ /* 0x000fe40000011600 */
[----:B------:R-:W-:Y:S02]  /*0640*/  CS2R R28, SRZ ;  /* 0x00000000001c7805 */ /* 0x000fe4000001ff00 */
[----:B------:R-:W-:Y:S01]  /*0650*/  MOV R22, RZ ;  /* 0x000000ff00167202 */ /* 0x000fe20000000f00 */
[----:B------:R-:W-:Y:S01]  /*0660*/  IMAD R6, R6, 0x31000, RZ ;  /* 0x0003100006067824 */ /* 0x000fe200078e02ff */
[----:B------:R-:W-:Y:S01]  /*0670*/  IADD3 R25, PT, PT, R27, UR6, RZ ;  /* 0x000000061b197c10 */ /* 0x000fe2000fffe0ff */
[----:B------:R-:W-:Y:S01]  /*0680*/  IMAD R8, R8, 0x31000, RZ ;  /* 0x0003100008087824 */ /* 0x000fe200078e02ff */
[----:B------:R-:W-:Y:S01]  /*0690*/  UIMAD UR5, UR5, 0x70, URZ ;  /* 0x00000070050578a4 */ /* 0x000fe2000f8e02ff */
[----:B------:R-:W-:Y:S01]  /*06a0*/  UMOV UR4, URZ ;  /* 0x000000ff00047c82 */ /* 0x000fe20008000000 */
[----:B--2---:R-:W-:Y:S04]  /*06b0*/  @P0 STS [R10+UR7+0x380], R17 ;  /* 0x000380110a000988 */ /* 0x004fe80008000807 */
[----:B----4-:R0:W-:Y:S04]  /*06c0*/  @P1 STS [R10+UR7+0xa80], R21 ;  /* 0x000a80150a001988 */ /* 0x0101e80008000807 */
[----:B-----5:R1:W-:Y:S01]  /*06d0*/  @P4 STS [R10+UR7+0xe00], R23 ;  /* 0x000e00170a004988 */ /* 0x0203e20008000807 */
[----:B0-----:R-:W-:-:S02]  /*06e0*/  LOP3.LUT R21, R2, 0xf, RZ, 0xc0, !PT ;  /* 0x0000000f02157812 */ /* 0x001fc400078ec0ff */
[----:B------:R-:W-:Y:S02]  /*06f0*/  SHF.R.U32.HI R2, RZ, 0x4, R4 ;  /* 0x00000004ff027819 */ /* 0x000fe40000011604 */
[----:B-1----:R-:W-:Y:S02]  /*0700*/  LOP3.LUT R23, R0, 0xf, RZ, 0xc0, !PT ;  /* 0x0000000f00177812 */ /* 0x002fe400078ec0ff */
[----:B------:R-:W-:Y:S01]  /*0710*/  SHF.R.U32.HI R4, RZ, 0x4, R12 ;  /* 0x00000004ff047819 */ /* 0x000fe2000001160c */
[----:B---3--:R-:W-:Y:S01]  /*0720*/  @P2 STS [R10+UR7], R15 ;  /* 0x0000000f0a002988 */ /* 0x008fe20008000807 */
[----:B------:R-:W-:Y:S02]  /*0730*/  IMAD R21, R21, 0x310, RZ ;  /* 0x0000031015157824 */ /* 0x000fe400078e02ff */
[----:B------:R-:W-:Y:S01]  /*0740*/  IMAD R23, R23, 0x310, RZ ;  /* 0x0000031017177824 */ /* 0x000fe200078e02ff */
[----:B------:R0:W-:Y:S01]  /*0750*/  @P3 STS [R10+UR7+0x700], R19 ;  /* 0x000700130a003988 */ /* 0x0001e20008000807 */
[----:B------:R-:W-:-:S02]  /*0760*/  IMAD R2, R2, 0x31000, RZ ;  /* 0x0003100002027824 */ /* 0x000fc400078e02ff */
[----:B------:R-:W-:Y:S01]  /*0770*/  IMAD R4, R4, 0x31000, RZ ;  /* 0x0003100004047824 */ /* 0x000fe200078e02ff */
[----:B0-----:R-:W-:-:S07]  /*0780*/  IADD3 R10, PT, PT, R10, UR7, RZ ;  /* 0x000000070a0a7c10 */ /* 0x001fce000fffe0ff */
.L_x_24:
[----:B------:R-:W-:Y:S01]  /*0790*/  UIMAD UR7, UR9, 0x62000, UR5 ;  /* 0x00062000090778a4 */ /* 0x000fe2000f8e0205 */
[----:B------:R-:W-:Y:S01]  /*07a0*/  MOV R13, UR4 ;  /* 0x00000004000d7c02 */ /* 0x000fe20008000f00 */
[----:B------:R-:W0:Y:S04]  /*07b0*/  @P2 LDC.64 R14, c[0x0][0x380] ;  /* 0x0000e000ff0e2b82 */ /* 0x000e280000000a00 */
[----:B------:R-:W-:-:S05]  /*07c0*/  IADD3 R16, PT, PT, R27, UR7, RZ ;  /* 0x000000071b107c10 */ /* 0x000fca000fffe0ff */
[----:B------:R-:W-:Y:S01]  /*07d0*/  IMAD R16, R13, 0x3100, R16 ;  /* 0x000031000d107824 */ /* 0x000fe200078e0210 */
[----:B------:R-:W-:-:S04]  /*07e0*/  IADD3 R13, PT, PT, R8, R23, RZ ;  /* 0x00000017080d7210 */ /* 0x000fc80007ffe0ff */
[----:B------:R-:W-:Y:S02]  /*07f0*/  IADD3 R12, PT, PT, R13, R16, RZ ;  /* 0x000000100d0c7210 */ /* 0x000fe40007ffe0ff */
[----:B------:R-:W-:Y:S02]  /*0800*/  IADD3 R17, PT, PT, R6, R21, RZ ;  /* 0x0000001506117210 */ /* 0x000fe40007ffe0ff */
[----:B------:R-:W-:Y:S02]  /*0810*/  IADD3 R12, P5, PT, R12, UR14, RZ ;  /* 0x0000000e0c0c7c10 */ /* 0x000fe4000ffbe0ff */
[----:B------:R-:W-:Y:S02]  /*0820*/  IADD3 R46, PT, PT, R16, R17, RZ ;  /* 0x00000011102e7210 */ /* 0x000fe40007ffe0ff */
[----:B------:R-:W-:Y:S02]  /*0830*/  IADD3.X R13, PT, PT, RZ, UR15, RZ, P5, !PT ;  /* 0x0000000fff0d7c10 */ /* 0x000fe4000affe4ff */
[----:B------:R-:W-:-:S02]  /*0840*/  IADD3 R17, PT, PT, R23, R2, RZ ;  /* 0x0000000217117210 */ /* 0x000fc40007ffe0ff */
[----:B------:R-:W-:Y:S01]  /*0850*/  IADD3 R46, P5, PT, R46, UR14, RZ ;  /* 0x0000000e2e2e7c10 */ /* 0x000fe2000ffbe0ff */
[----:B------:R1:W2:Y:S01]  /*0860*/  LDG.E.CONSTANT R18, desc[UR12][R12.64] ;  /* 0x0000000c0c127981 */ /* 0x0002a2000c1e9900 */
[----:B------:R-:W-:Y:S02]  /*0870*/  IADD3 R50, PT, PT, R17, R16, RZ ;  /* 0x0000001011327210 */ /* 0x000fe40007ffe0ff */
[----:B------:R-:W-:Y:S02]  /*0880*/  IADD3 R45, PT, PT, R21, R4, RZ ;  /* 0x00000004152d7210 */ /* 0x000fe40007ffe0ff */
[----:B------:R-:W-:Y:S02]  /*0890*/  LOP3.LUT R19, R27, 0xc, RZ, 0xc0, !PT ;  /* 0x0000000c1b137812 */ /* 0x000fe400078ec0ff */
[----:B------:R-:W-:Y:S02]  /*08a0*/  MOV R20, UR8 ;  /* 0x0000000800147c02 */ /* 0x000fe40008000f00 */
[----:B------:R-:W-:Y:S01]  /*08b0*/  IADD3.X R47, PT, PT, RZ, UR15, RZ, P5, !PT ;  /* 0x0000000fff2f7c10 */ /* 0x000fe2000affe4ff */
[----:B-1----:R-:W1:Y:S08]  /*08c0*/  @P0 LDC.64 R12, c[0x0][0x380] ;  /* 0x0000e000ff0c0b82 */ /* 0x002e700000000a00 */
[----:B------:R-:W-:Y:S01]  /*08d0*/  BAR.SYNC.DEFER_BLOCKING 0x0 ;  /* 0x0000000000007b1d */ /* 0x000fe20000010000 */
[----:B------:R-:W-:-:S02]  /*08e0*/  IADD3 R50, P5, PT, R50, UR14, RZ ;  /* 0x0000000e32327c10 */ /* 0x000fc4000ffbe0ff */
[----:B------:R-:W-:Y:S02]  /*08f0*/  IADD3 R48, PT, PT, R45, R16, RZ ;  /* 0x000000102d307210 */ /* 0x000fe40007ffe0ff */
[----:B------:R-:W-:Y:S02]  /*0900*/  LEA R19, R20, R19, 0x10 ;  /* 0x0000001314137211 */ /* 0x000fe400078e80ff */
[----:B------:R-:W-:Y:S01]  /*0910*/  MOV R44, UR4 ;  /* 0x00000004002c7c02 */ /* 0x000fe20008000f00 */
[----:B------:R3:W4:Y:S01]  /*0920*/  LDG.E.CONSTANT R16, desc[UR12][R46.64] ;  /* 0x0000000c2e107981 */ /* 0x000722000c1e9900 */
[----:B------:R-:W-:Y:S02]  /*0930*/  IADD3.X R51, PT, PT, RZ, UR15, RZ, P5, !PT ;  /* 0x0000000fff337c10 */ /* 0x000fe4000affe4ff */
[----:B------:R-:W-:Y:S02]  /*0940*/  IADD3 R48, P5, PT, R48, UR14, RZ ;  /* 0x0000000e30307c10 */ /* 0x000fe4000ffbe0ff */
[----:B------:R-:W-:Y:S01]  /*0950*/  @P2 LEA R44, R44, R19, 0x8 ;  /* 0x000000132c2c2211 */ /* 0x000fe200078e40ff */
[----:B------:R5:W4:Y:S01]  /*0960*/  LDG.E.CONSTANT R17, desc[UR12][R50.64] ;  /* 0x0000000c32117981 */ /* 0x000b22000c1e9900 */
[----:B------:R-:W-:-:S02]  /*0970*/  IADD3.X R49, PT, PT, RZ, UR15, RZ, P5, !PT ;  /* 0x0000000fff317c10 */ /* 0x000fc4000affe4ff */
[----:B0-----:R-:W-:Y:S02]  /*0980*/  @P2 IADD3 R44, P5, P6, R44, R14, R5 ;  /* 0x0000000e2c2c2210 */ /* 0x001fe40007ebe005 */
[----:B---3--:R-:W-:Y:S01]  /*0990*/  MOV R46, UR4 ;  /* 0x00000004002e7c02 */ /* 0x008fe20008000f00 */
[----:B------:R0:W3:Y:S01]  /*09a0*/  LDG.E.CONSTANT R42, desc[UR12][R48.64] ;  /* 0x0000000c302a7981 */ /* 0x0000e2000c1e9900 */
[----:B------:R-:W-:Y:S02]  /*09b0*/  @P2 IADD3.X R45, PT, PT, RZ, R15, RZ, P5, P6 ;  /* 0x0000000fff2d2210 */ /* 0x000fe40002fec4ff */
[----:B------:R-:W0:Y:S01]  /*09c0*/  @P3 LDC.64 R14, c[0x0][0x380] ;  /* 0x0000e000ff0e3b82 */ /* 0x000e220000000a00 */
[----:B------:R-:W-:Y:S02]  /*09d0*/  @P0 LEA R46, R46, R19, 0x8 ;  /* 0x000000132e2e0211 */ /* 0x000fe400078e40ff */
[----:B-----5:R-:W-:Y:S01]  /*09e0*/  MOV R50, UR4 ;  /* 0x0000000400327c02 */ /* 0x020fe20008000f00 */
[----:B------:R-:W5:Y:S01]  /*09f0*/  @P2 LDG.E.CONSTANT R45, desc[UR12][R44.64+0x100] ;  /* 0x0001000c2c2d2981 */ /* 0x000f62000c1e9900 */
[----:B-1----:R-:W-:-:S02]  /*0a00*/  @P0 IADD3 R46, P5, P6, R46, R12, R9 ;  /* 0x0000000c2e2e0210 */ /* 0x002fc40007ebe009 */
[----:B------:R-:W-:Y:S02]  /*0a10*/  @P3 LEA R50, R50, R19, 0x8 ;  /* 0x0000001332323211 */ /* 0x000fe400078e40ff */
[----:B------:R-:W-:Y:S02]  /*0a20*/  @P0 IADD3.X R47, PT, PT, RZ, R13, RZ, P5, P6 ;  /* 0x0000000dff2f0210 */ /* 0x000fe40002fec4ff */
[----:B------:R-:W1:Y:S04]  /*0a30*/  @P1 LDC.64 R12, c[0x0][0x380] ;  /* 0x0000e000ff0c1b82 */ /* 0x000e680000000a00 */
[----:B------:R-:W5:Y:S01]  /*0a40*/  @P0 LDG.E.CONSTANT R47, desc[UR12][R46.64+0x100] ;  /* 0x0001000c2e2f0981 */ /* 0x000f62000c1e9900 */
[----:B0-----:R-:W-:Y:S02]  /*0a50*/  @P3 IADD3 R50, P5, P6, R50, R14, R3 ;  /* 0x0000000e32323210 */ /* 0x001fe40007ebe003 */
[----:B------:R-:W-:-:S04]  /*0a60*/  MOV R14, UR4 ;  /* 0x00000004000e7c02 */ /* 0x000fc80008000f00 */
[----:B------:R-:W-:Y:S02]  /*0a70*/  @P1 LEA R14, R14, R19, 0x8 ;  /* 0x000000130e0e1211 */ /* 0x000fe400078e40ff */
[----:B------:R-:W-:Y:S02]  /*0a80*/  @P3 IADD3.X R51, PT, PT, RZ, R15, RZ, P5, P6 ;  /* 0x0000000fff333210 */ /* 0x000fe40002fec4ff */
[----:B-1----:R-:W-:Y:S02]  /*0a90*/  @P1 IADD3 R14, P5, P6, R14, R12, R11 ;  /* 0x0000000c0e0e1210 */ /* 0x002fe40007ebe00b */
[----:B------:R-:W-:Y:S02]  /*0aa0*/  MOV R12, UR4 ;  /* 0x00000004000c7c02 */ /* 0x000fe40008000f00 */
[----:B------:R-:W5:Y:S01]  /*0ab0*/  @P3 LDG.E.CONSTANT R51, desc[UR12][R50.64+0x100] ;  /* 0x0001000c32333981 */ /* 0x000f62000c1e9900 */
[----:B------:R-:W-:Y:S02]  /*0ac0*/  @P1 IADD3.X R15, PT, PT, RZ, R13, RZ, P5, P6 ;  /* 0x0000000dff0f1210 */ /* 0x000fe40002fec4ff */
[----:B------:R-:W-:-:S02]  /*0ad0*/  @P4 LEA R19, R12, R19, 0x8 ;  /* 0x000000130c134211 */ /* 0x000fc400078e40ff */
[----:B------:R-:W0:Y:S01]  /*0ae0*/  @P4 LDC.64 R12, c[0x0][0x380] ;  /* 0x0000e000ff0c4b82 */ /* 0x000e220000000a00 */
[----:B------:R1:W5:Y:S01]  /*0af0*/  @P1 LDG.E.CONSTANT R53, desc[UR12][R14.64+0x100] ;  /* 0x0001000c0e351981 */ /* 0x000362000c1e9900 */
[----:B0-----:R-:W-:-:S04]  /*0b00*/  @P4 IADD3 R12, P5, P6, R19, R12, R7 ;  /* 0x0000000c130c4210 */ /* 0x001fc80007ebe007 */
[----:B------:R-:W-:-:S05]  /*0b10*/  @P4 IADD3.X R13, PT, PT, RZ, R13, RZ, P5, P6 ;  /* 0x0000000dff0d4210 */ /* 0x000fca0002fec4ff */
[----:B------:R-:W5:Y:S01]  /*0b20*/  @P4 LDG.E.CONSTANT R44, desc[UR12][R12.64+0x100] ;  /* 0x0001000c0c2c4981 */ /* 0x000f62000c1e9900 */
[----:B------:R-:W-:Y:S01]  /*0b30*/  USHF.L.U32 UR7, UR4, 0xc, URZ ;  /* 0x0000000c04077899 */ /* 0x000fe200080006ff */
[----:B------:R-:W0:Y:S03]  /*0b40*/  S2UR UR11, SR_CgaCtaId ;  /* 0x00000000000b79c3 */ /* 0x000e260000008800 */
[----:B------:R-:W-:Y:S01]  /*0b50*/  ULOP3.LUT UR7, UR7, 0x1000, URZ, 0xc, !UPT ;  /* 0x0000100007077892 */ /* 0x000fe2000f8e0cff */
[C---:B------:R-:W-:Y:S01]  /*0b60*/  IMAD R49, R0.reuse, 0x70, R25 ;  /* 0x0000007000317824 */ /* 0x040fe200078e0219 */
[----:B------:R-:W-:Y:S01]  /*0b70*/  ULOP3.LUT UR10, UR4, 0x1, URZ, 0xc0, !UPT ;  /* 0x00000001040a7892 */ /* 0x000fe2000f8ec0ff */
[----:B------:R-:W-:-:S05]  /*0b80*/  SHF.L.U32 R20, R0, 0x8, RZ ;  /* 0x0000000800147819 */ /* 0x000fca00000006ff */
[----:B-1----:R-:W-:Y:S01]  /*0b90*/  MOV R15, UR10 ;  /* 0x0000000a000f7c02 */ /* 0x002fe20008000f00 */
[----:B------:R-:W-:-:S03]  /*0ba0*/  UMOV UR10, 0x400 ;  /* 0x00000400000a7882 */ /* 0x000fc60000000000 */
[----:B------:R-:W-:Y:S01]  /*0bb0*/  LEA R20, R15, R20, 0xc ;  /* 0x000000140f147211 */ /* 0x000fe200078e60ff */
[----:B0-----:R-:W-:Y:S01]  /*0bc0*/  ULEA UR10, UR11, UR10, 0x18 ;  /* 0x0000000a0b0a7291 */ /* 0x001fe2000f8ec0ff */
[----:B--2---:R-:W-:Y:S04]  /*0bd0*/  STS [R49], R18 ;  /* 0x0000001231007388 */ /* 0x004fe80000000800 */
[----:B----4-:R-:W-:Y:S04]  /*0be0*/  STS [R49+0x380], R16 ;  /* 0x0003801031007388 */ /* 0x010fe80000000800 */
[----:B------:R-:W-:Y:S04]  /*0bf0*/  STS [R49+0x700], R17 ;  /* 0x0007001131007388 */ /* 0x000fe80000000800 */
[----:B---3--:R-:W-:Y:S04]  /*0c00*/  STS [R49+0xa80], R42 ;  /* 0x000a802a31007388 */ /* 0x008fe80000000800 */
[----:B-----5:R-:W-:Y:S04]  /*0c10*/  @P2 STS [R10+UR7], R45 ;  /* 0x0000002d0a002988 */ /* 0x020fe80008000807 */
[----:B------:R-:W-:Y:S04]  /*0c20*/  @P0 STS [R10+UR7+0x380], R47 ;  /* 0x0003802f0a000988 */ /* 0x000fe80008000807 */
[----:B------:R-:W-:Y:S04]  /*0c30*/  @P3 STS [R10+UR7+0x700], R51 ;  /* 0x000700330a003988 */ /* 0x000fe80008000807 */
[----:B------:R-:W-:Y:S04]  /*0c40*/  @P1 STS [R10+UR7+0xa80], R53 ;  /* 0x000a80350a001988 */ /* 0x000fe80008000807 */
[----:B------:R-:W-:Y:S01]  /*0c50*/  @P4 STS [R10+UR7+0xe00], R44 ;  /* 0x000e002c0a004988 */ /* 0x000fe20008000807 */
[----:B------:R-:W-:Y:S06]  /*0c60*/  BAR.SYNC.DEFER_BLOCKING 0x0 ;  /* 0x0000000000007b1d */ /* 0x000fec0000010000 */
[----:B------:R-:W-:Y:S04]  /*0c70*/  LDS R40, [R27+UR6] ;  /* 0x000000061b287984 */ /* 0x000fe80008000800 */
[----:B------:R-:W0:Y:S04]  /*0c80*/  LDS.128 R16, [R20+UR10] ;  /* 0x0000000a14107984 */ /* 0x000e280008000c00 */
[----:B------:R-:W1:Y:S04]  /*0c90*/  LDS.128 R12, [R20+UR10+0x800] ;  /* 0x0008000a140c7984 */ /* 0x000e680008000c00 */
[----:B------:R-:W2:Y:S04]  /*0ca0*/  LDS R38, [R27+UR6+0x700] ;  /* 0x000700061b267984 */ /* 0x000ea80008000800 */
[----:B------:R-:W-:Y:S01]  /*0cb0*/  LDS R42, [R27+UR6+0x70] ;  /* 0x000070061b2a7984 */ /* 0x000fe20008000800 */
[----:B0-----:R-:W-:-:S02]  /*0cc0*/  IDP.4A.S8.S8 R29, R40, R16, R29 ;  /* 0x00000010281d7226 */ /* 0x001fc4000000061d */
[C---:B------:R-:W-:Y:S02]  /*0cd0*/  IDP.4A.S8.S8 R32, R40.reuse, R17, R32 ;  /* 0x0000001128207226 */ /* 0x040fe40000000620 */
[C---:B------:R-:W-:Y:S02]  /*0ce0*/  IDP.4A.S8.S8 R35, R40.reuse, R18, R35 ;  /* 0x0000001228237226 */ /* 0x040fe40000000623 */
[C---:B------:R-:W-:Y:S02]  /*0cf0*/  IDP.4A.S8.S8 R22, R40.reuse, R19, R22 ;  /* 0x0000001328167226 */ /* 0x040fe40000000616 */
[C---:B-1----:R-:W-:Y:S02]  /*0d00*/  IDP.4A.S8.S8 R37, R40.reuse, R12, R37 ;  /* 0x0000000c28257226 */ /* 0x042fe40000000625 */
[C---:B------:R-:W-:Y:S02]  /*0d10*/  IDP.4A.S8.S8 R26, R40.reuse, R13, R26 ;  /* 0x0000000d281a7226 */ /* 0x040fe4000000061a */
[----:B------:R-:W-:-:S02]  /*0d20*/  IDP.4A.S8.S8 R39, R40, R14, R39 ;  /* 0x0000000e28277226 */ /* 0x000fc40000000627 */
[C---:B--2---:R-:W-:Y:S02]  /*0d30*/  IDP.4A.S8.S8 R33, R38.reuse, R16, R33 ;  /* 0x0000001026217226 */ /* 0x044fe40000000621 */
[C---:B------:R-:W-:Y:S02]  /*0d40*/  IDP.4A.S8.S8 R34, R38.reuse, R17, R34 ;  /* 0x0000001126227226 */ /* 0x040fe40000000622 */
[C---:B------:R-:W-:Y:S02]  /*0d50*/  IDP.4A.S8.S8 R43, R38.reuse, R18, R43 ;  /* 0x00000012262b7226 */ /* 0x040fe4000000062b */
[----:B------:R-:W-:Y:S02]  /*0d60*/  IDP.4A.S8.S8 R24, R38, R19, R24 ;  /* 0x0000001326187226 */ /* 0x000fe40000000618 */
[----:B------:R-:W-:Y:S01]  /*0d70*/  IDP.4A.S8.S8 R40, R40, R15, R28 ;  /* 0x0000000f28287226 */ /* 0x000fe2000000061c */
[----:B------:R-:W0:Y:S01]  /*0d80*/  LDS.128 R16, [R20+UR10+0x10] ;  /* 0x0000100a14107984 */ /* 0x000e220008000c00 */
[----:B------:R-:W-:-:S02]  /*0d90*/  IDP.4A.S8.S8 R41, R38, R12, R41 ;  /* 0x0000000c26297226 */ /* 0x000fc40000000629 */
[C---:B------:R-:W-:Y:S01]  /*0da0*/  IDP.4A.S8.S8 R36, R38.reuse, R13, R36 ;  /* 0x0000000d26247226 */ /* 0x040fe20000000624 */
[----:B------:R-:W1:Y:S01]  /*0db0*/  LDS R28, [R27+UR6+0x770] ;  /* 0x000770061b1c7984 */ /* 0x000e620008000800 */
[C---:B------:R-:W-:Y:S02]  /*0dc0*/  IDP.4A.S8.S8 R31, R38.reuse, R14, R31 ;  /* 0x0000000e261f7226 */ /* 0x040fe4000000061f */
[----:B------:R-:W-:Y:S02]  /*0dd0*/  IDP.4A.S8.S8 R30, R38, R15, R30 ;  /* 0x0000000f261e7226 */ /* 0x000fe4000000061e */
[----:B------:R-:W2:Y:S01]  /*0de0*/  LDS.128 R12, [R20+UR10+0x810] ;  /* 0x0008100a140c7984 */ /* 0x000ea20008000c00 */
[CC--:B0-----:R-:W-:Y:S02]  /*0df0*/  IDP.4A.S8.S8 R29, R42.reuse, R16.reuse, R29 ;  /* 0x000000102a1d7226 */ /* 0x0c1fe4000000061d */
[----:B------:R-:W-:Y:S02]  /*0e00*/  IDP.4A.S8.S8 R32, R42, R17, R32 ;  /* 0x000000112a207226 */ /* 0x000fe40000000620 */
[----:B-1----:R-:W-:-:S02]  /*0e10*/  IDP.4A.S8.S8 R33, R28, R16, R33 ;  /* 0x000000101c217226 */ /* 0x002fc40000000621 */
[----:B------:R-:W-:Y:S02]  /*0e20*/  IDP.4A.S8.S8 R34, R28, R17, R34 ;  /* 0x000000111c227226 */ /* 0x000fe40000000622 */
[-C--:B------:R-:W-:Y:S02]  /*0e30*/  IDP.4A.S8.S8 R35, R42, R18.reuse, R35 ;  /* 0x000000122a237226 */ /* 0x080fe40000000623 */
[----:B------:R-:W-:Y:S02]  /*0e40*/  IDP.4A.S8.S8 R43, R28, R18, R43 ;  /* 0x000000121c2b7226 */ /* 0x000fe4000000062b */
[-C--:B------:R-:W-:Y:S02]  /*0e50*/  IDP.4A.S8.S8 R22, R42, R19.reuse, R22 ;  /* 0x000000132a167226 */ /* 0x080fe40000000616 */
[----:B------:R-:W-:Y:S02]  /*0e60*/  IDP.4A.S8.S8 R24, R28, R19, R24 ;  /* 0x000000131c187226 */ /* 0x000fe40000000618 */
[C---:B--2---:R-:W-:Y:S01]  /*0e70*/  IDP.4A.S8.S8 R37, R42.reuse, R12, R37 ;  /* 0x0000000c2a257226 */ /* 0x044fe20000000625 */
[----:B------:R-:W-:Y:S01]  /*0e80*/  LDS.128 R16, [R20+UR10+0x20] ;  /* 0x0000200a14107984 */ /* 0x000fe20008000c00 */
[----:B------:R-:W-:-:S02]  /*0e90*/  IDP.4A.S8.S8 R26, R42, R13, R26 ;  /* 0x0000000d2a1a7226 */ /* 0x000fc4000000061a */
[C---:B------:R-:W-:Y:S02]  /*0ea0*/  IDP.4A.S8.S8 R39, R42.reuse, R14, R39 ;  /* 0x0000000e2a277226 */ /* 0x040fe40000000627 */
[----:B------:R-:W-:Y:S02]  /*0eb0*/  IDP.4A.S8.S8 R40, R42, R15, R40 ;  /* 0x0000000f2a287226 */ /* 0x000fe40000000628 */
[C---:B------:R-:W-:Y:S01]  /*0ec0*/  IDP.4A.S8.S8 R41, R28.reuse, R12, R41 ;  /* 0x0000000c1c297226 */ /* 0x040fe20000000629 */
[----:B------:R-:W0:Y:S01]  /*0ed0*/  LDS R42, [R27+UR6+0xe0] ;  /* 0x0000e0061b2a7984 */ /* 0x000e220008000800 */
[C---:B------:R-:W-:Y:S02]  /*0ee0*/  IDP.4A.S8.S8 R38, R28.reuse, R13, R36 ;  /* 0x0000000d1c267226 */ /* 0x040fe40000000624 */
[C---:B------:R-:W-:Y:S01]  /*0ef0*/  IDP.4A.S8.S8 R31, R28.reuse, R14, R31 ;  /* 0x0000000e1c1f7226 */ /* 0x040fe2000000061f */
[----:B------:R-:W1:Y:S01]  /*0f00*/  LDS R36, [R27+UR6+0x7e0] ;  /* 0x0007e0061b247984 */ /* 0x000e620008000800 */
[----:B------:R-:W-:-:S03]  /*0f10*/  IDP.4A.S8.S8 R30, R28, R15, R30 ;  /* 0x0000000f1c1e7226 */ /* 0x000fc6000000061e */
[----:B------:R-:W2:Y:S04]  /*0f20*/  LDS.128 R12, [R20+UR10+0x820] ;  /* 0x0008200a140c7984 */ /* 0x000ea80008000c00 */
[----:B------:R-:W-:Y:S01]  /*0f30*/  LDS R28, [R27+UR6+0x850] ;  /* 0x000850061b1c7984 */ /* 0x000fe20008000800 */
[CC--:B0-----:R-:W-:Y:S02]  /*0f40*/  IDP.4A.S8.S8 R29, R42.reuse, R16.reuse, R29 ;  /* 0x000000102a1d7226 */ /* 0x0c1fe4000000061d */
[-C--:B------:R-:W-:Y:S02]  /*0f50*/  IDP.4A.S8.S8 R32, R42, R17.reuse, R32 ;  /* 0x000000112a207226 */ /* 0x080fe40000000620 */
[C---:B-1----:R-:W-:Y:S02]  /*0f60*/  IDP.4A.S8.S8 R33, R36.reuse, R16, R33 ;  /* 0x0000001024217226 */ /* 0x042fe40000000621 */
[----:B------:R-:W-:-:S02]  /*0f70*/  IDP.4A.S8.S8 R34, R36, R17, R34 ;  /* 0x0000001124227226 */ /* 0x000fc40000000622 */
[-C--:B------:R-:W-:Y:S02]  /*0f80*/  IDP.4A.S8.S8 R35, R42, R18.reuse, R35 ;  /* 0x000000122a237226 */ /* 0x080fe40000000623 */
[----:B------:R-:W-:Y:S02]  /*0f90*/  IDP.4A.S8.S8 R43, R36, R18, R43 ;  /* 0x00000012242b7226 */ /* 0x000fe4000000062b */
[-C--:B------:R-:W-:Y:S02]  /*0fa0*/  IDP.4A.S8.S8 R22, R42, R19.reuse, R22 ;  /* 0x000000132a167226 */ /* 0x080fe40000000616 */
[----:B------:R-:W-:Y:S02]  /*0fb0*/  IDP.4A.S8.S8 R24, R36, R19, R24 ;  /* 0x0000001324187226 */ /* 0x000fe40000000618 */
[C---:B--2---:R-:W-:Y:S01]  /*0fc0*/  IDP.4A.S8.S8 R37, R42.reuse, R12, R37 ;  /* 0x0000000c2a257226 */ /* 0x044fe20000000625 */
[----:B------:R-:W0:Y:S01]  /*0fd0*/  LDS.128 R16, [R20+UR10+0x30] ;  /* 0x0000300a14107984 */ /* 0x000e220008000c00 */
[----:B------:R-:W-:-:S02]  /*0fe0*/  IDP.4A.S8.S8 R26, R42, R13, R26 ;  /* 0x0000000d2a1a7226 */ /* 0x000fc4000000061a */
[C---:B------:R-:W-:Y:S02]  /*0ff0*/  IDP.4A.S8.S8 R39, R42.reuse, R14, R39 ;  /* 0x0000000e2a277226 */ /* 0x040fe40000000627 */
[----:B------:R-:W-:Y:S02]  /*1000*/  IDP.4A.S8.S8 R40, R42, R15, R40 ;  /* 0x0000000f2a287226 */ /* 0x000fe40000000628 */
[C---:B------:R-:W-:Y:S01]  /*1010*/  IDP.4A.S8.S8 R41, R36.reuse, R12, R41 ;  /* 0x0000000c24297226 */ /* 0x040fe20000000629 */
[----:B------:R-:W1:Y:S01]  /*1020*/  LDS R42, [R27+UR6+0x150] ;  /* 0x000150061b2a7984 */ /* 0x000e620008000800 */
[C---:B------:R-:W-:Y:S02]  /*1030*/  IDP.4A.S8.S8 R38, R36.reuse, R13, R38 ;  /* 0x0000000d24267226 */ /* 0x040fe40000000626 */
[C---:B------:R-:W-:Y:S02]  /*1040*/  IDP.4A.S8.S8 R31, R36.reuse, R14, R31 ;  /* 0x0000000e241f7226 */ /* 0x040fe4000000061f */
[----:B------:R-:W-:-:S02]  /*1050*/  IDP.4A.S8.S8 R30, R36, R15, R30 ;  /* 0x0000000f241e7226 */ /* 0x000fc4000000061e */
[----:B------:R-:W2:Y:S04]  /*1060*/  LDS.128 R12, [R20+UR10+0x830] ;  /* 0x0008300a140c7984 */ /* 0x000ea80008000c00 */
[----:B------:R-:W-:Y:S01]  /*1070*/  LDS R36, [R27+UR6+0x8c0] ;  /* 0x0008c0061b247984 */ /* 0x000fe20008000800 */
[C---:B0-----:R-:W-:Y:S02]  /*1080*/  IDP.4A.S8.S8 R33, R28.reuse, R16, R33 ;  /* 0x000000101c217226 */ /* 0x041fe40000000621 */
[C---:B------:R-:W-:Y:S02]  /*1090*/  IDP.4A.S8.S8 R34, R28.reuse, R17, R34 ;  /* 0x000000111c227226 */ /* 0x040fe40000000622 */
[C---:B------:R-:W-:Y:S02]  /*10a0*/  IDP.4A.S8.S8 R43, R28.reuse, R18, R43 ;  /* 0x000000121c2b7226 */ /* 0x040fe4000000062b */
[----:B------:R-:W-:-:S02]  /*10b0*/  IDP.4A.S8.S8 R24, R28, R19, R24 ;  /* 0x000000131c187226 */ /* 0x000fc40000000618 */
[C---:B-1----:R-:W-:Y:S02]  /*10c0*/  IDP.4A.S8.S8 R29, R42.reuse, R16, R29 ;  /* 0x000000102a1d7226 */ /* 0x042fe4000000061d */
[C---:B------:R-:W-:Y:S02]  /*10d0*/  IDP.4A.S8.S8 R32, R42.reuse, R17, R32 ;  /* 0x000000112a207226 */ /* 0x040fe40000000620 */
[C---:B------:R-:W-:Y:S02]  /*10e0*/  IDP.4A.S8.S8 R35, R42.reuse, R18, R35 ;  /* 0x000000122a237226 */ /* 0x040fe40000000623 */
[C---:B------:R-:W-:Y:S02]  /*10f0*/  IDP.4A.S8.S8 R22, R42.reuse, R19, R22 ;  /* 0x000000132a167226 */ /* 0x040fe40000000616 */
        /* <DEDUP_REMOVED lines=199> */
[----:B------:R-:W-:Y:S02]  /*1d70*/  IDP.4A.S8.S8 R22, R42, R19, R22 ;  /* 0x000000132a167226 */ /* 0x000fe40000000616 */
[C---:B--2---:R-:W-:Y:S01]  /*1d80*/  IDP.4A.S8.S8 R41, R28.reuse, R12, R41 ;  /* 0x0000000c1c297226 */ /* 0x044fe20000000629 */
[----:B------:R-:W0:Y:S01]  /*1d90*/  LDS.128 R16, [R20+UR10+0xe0] ;  /* 0x0000e00a14107984 */ /* 0x000e220008000c00 */
[----:B------:R-:W-:-:S02]  /*1da0*/  IDP.4A.S8.S8 R38, R28, R13, R38 ;  /* 0x0000000d1c267226 */ /* 0x000fc40000000626 */
[----:B------:R-:W-:Y:S02]  /*1db0*/  IDP.4A.S8.S8 R31, R28, R14, R31 ;  /* 0x0000000e1c1f7226 */ /* 0x000fe4000000061f */
[C---:B------:R-:W-:Y:S02]  /*1dc0*/  IDP.4A.S8.S8 R37, R42.reuse, R12, R37 ;  /* 0x0000000c2a257226 */ /* 0x040fe40000000625 */
[C---:B------:R-:W-:Y:S02]  /*1dd0*/  IDP.4A.S8.S8 R26, R42.reuse, R13, R26 ;  /* 0x0000000d2a1a7226 */ /* 0x040fe4000000061a */
[C---:B------:R-:W-:Y:S02]  /*1de0*/  IDP.4A.S8.S8 R39, R42.reuse, R14, R39 ;  /* 0x0000000e2a277226 */ /* 0x040fe40000000627 */
[-C--:B------:R-:W-:Y:S02]  /*1df0*/  IDP.4A.S8.S8 R40, R42, R15.reuse, R40 ;  /* 0x0000000f2a287226 */ /* 0x080fe40000000628 */
[----:B------:R-:W-:Y:S01]  /*1e00*/  IDP.4A.S8.S8 R28, R28, R15, R30 ;  /* 0x0000000f1c1c7226 */ /* 0x000fe2000000061e */
[----:B------:R-:W1:Y:S04]  /*1e10*/  LDS R42, [R27+UR6+0x620] ;  /* 0x000620061b2a7984 */ /* 0x000e680008000800 */
[----:B------:R-:W2:Y:S04]  /*1e20*/  LDS.128 R12, [R20+UR10+0x8e0] ;  /* 0x0008e00a140c7984 */ /* 0x000ea80008000c00 */
[----:B------:R-:W-:Y:S01]  /*1e30*/  LDS R30, [R27+UR6+0xd90] ;  /* 0x000d90061b1e7984 */ /* 0x000fe20008000800 */
[----:B0-----:R-:W-:-:S02]  /*1e40*/  IDP.4A.S8.S8 R33, R36, R16, R33 ;  /* 0x0000001024217226 */ /* 0x001fc40000000621 */
[C---:B------:R-:W-:Y:S02]  /*1e50*/  IDP.4A.S8.S8 R34, R36.reuse, R17, R34 ;  /* 0x0000001124227226 */ /* 0x040fe40000000622 */
[C---:B------:R-:W-:Y:S02]  /*1e60*/  IDP.4A.S8.S8 R43, R36.reuse, R18, R43 ;  /* 0x00000012242b7226 */ /* 0x040fe4000000062b */
[----:B------:R-:W-:Y:S02]  /*1e70*/  IDP.4A.S8.S8 R24, R36, R19, R24 ;  /* 0x0000001324187226 */ /* 0x000fe40000000618 */
[C---:B-1----:R-:W-:Y:S02]  /*1e80*/  IDP.4A.S8.S8 R29, R42.reuse, R16, R29 ;  /* 0x000000102a1d7226 */ /* 0x042fe4000000061d */
[C---:B------:R-:W-:Y:S02]  /*1e90*/  IDP.4A.S8.S8 R32, R42.reuse, R17, R32 ;  /* 0x000000112a207226 */ /* 0x040fe40000000620 */
[----:B------:R-:W-:-:S02]  /*1ea0*/  IDP.4A.S8.S8 R35, R42, R18, R35 ;  /* 0x000000122a237226 */ /* 0x000fc40000000623 */
[C---:B------:R-:W-:Y:S02]  /*1eb0*/  IDP.4A.S8.S8 R22, R42.reuse, R19, R22 ;  /* 0x000000132a167226 */ /* 0x040fe40000000616 */
[C---:B--2---:R-:W-:Y:S01]  /*1ec0*/  IDP.4A.S8.S8 R37, R42.reuse, R12, R37 ;  /* 0x0000000c2a257226 */ /* 0x044fe20000000625 */
[----:B------:R-:W0:Y:S01]  /*1ed0*/  LDS.128 R16, [R20+UR10+0xf0] ;  /* 0x0000f00a14107984 */ /* 0x000e220008000c00 */
[C---:B------:R-:W-:Y:S02]  /*1ee0*/  IDP.4A.S8.S8 R26, R42.reuse, R13, R26 ;  /* 0x0000000d2a1a7226 */ /* 0x040fe4000000061a */
[C---:B------:R-:W-:Y:S02]  /*1ef0*/  IDP.4A.S8.S8 R39, R42.reuse, R14, R39 ;  /* 0x0000000e2a277226 */ /* 0x040fe40000000627 */
[----:B------:R-:W-:Y:S02]  /*1f00*/  IDP.4A.S8.S8 R40, R42, R15, R40 ;  /* 0x0000000f2a287226 */ /* 0x000fe40000000628 */
[C---:B------:R-:W-:Y:S01]  /*1f10*/  IDP.4A.S8.S8 R41, R36.reuse, R12, R41 ;  /* 0x0000000c24297226 */ /* 0x040fe20000000629 */
[----:B------:R-:W1:Y:S01]  /*1f20*/  LDS R42, [R27+UR6+0x690] ;  /* 0x000690061b2a7984 */ /* 0x000e620008000800 */
[----:B------:R-:W-:-:S02]  /*1f30*/  IDP.4A.S8.S8 R38, R36, R13, R38 ;  /* 0x0000000d24267226 */ /* 0x000fc40000000626 */
[C---:B------:R-:W-:Y:S02]  /*1f40*/  IDP.4A.S8.S8 R31, R36.reuse, R14, R31 ;  /* 0x0000000e241f7226 */ /* 0x040fe4000000061f */
[----:B------:R-:W-:Y:S02]  /*1f50*/  IDP.4A.S8.S8 R44, R36, R15, R28 ;  /* 0x0000000f242c7226 */ /* 0x000fe4000000061c */
[----:B------:R-:W2:Y:S01]  /*1f60*/  LDS.128 R12, [R20+UR10+0x8f0] ;  /* 0x0008f00a140c7984 */ /* 0x000ea20008000c00 */
[----:B------:R-:W-:-:S04]  /*1f70*/  UIADD3 UR4, UPT, UPT, UR4, 0x1, URZ ;  /* 0x0000000104047890 */ /* 0x000fc8000fffe0ff */
[----:B------:R-:W-:Y:S01]  /*1f80*/  UISETP.NE.AND UP0, UPT, UR4, 0xf, UPT ;  /* 0x0000000f0400788c */ /* 0x000fe2000bf05270 */
[C---:B0-----:R-:W-:Y:S02]  /*1f90*/  IDP.4A.S8.S8 R33, R30.reuse, R16, R33 ;  /* 0x000000101e217226 */ /* 0x041fe40000000621 */
[C---:B------:R-:W-:Y:S02]  /*1fa0*/  IDP.4A.S8.S8 R34, R30.reuse, R17, R34 ;  /* 0x000000111e227226 */ /* 0x040fe40000000622 */
[C---:B------:R-:W-:Y:S02]  /*1fb0*/  IDP.4A.S8.S8 R43, R30.reuse, R18, R43 ;  /* 0x000000121e2b7226 */ /* 0x040fe4000000062b */
[----:B------:R-:W-:Y:S02]  /*1fc0*/  IDP.4A.S8.S8 R24, R30, R19, R24 ;  /* 0x000000131e187226 */ /* 0x000fe40000000618 */
[C---:B-1----:R-:W-:Y:S02]  /*1fd0*/  IDP.4A.S8.S8 R29, R42.reuse, R16, R29 ;  /* 0x000000102a1d7226 */ /* 0x042fe4000000061d */
[----:B------:R-:W-:-:S02]  /*1fe0*/  IDP.4A.S8.S8 R32, R42, R17, R32 ;  /* 0x000000112a207226 */ /* 0x000fc40000000620 */
[C---:B------:R-:W-:Y:S02]  /*1ff0*/  IDP.4A.S8.S8 R35, R42.reuse, R18, R35 ;  /* 0x000000122a237226 */ /* 0x040fe40000000623 */
[----:B------:R-:W-:Y:S02]  /*2000*/  IDP.4A.S8.S8 R22, R42, R19, R22 ;  /* 0x000000132a167226 */ /* 0x000fe40000000616 */
[C---:B--2---:R-:W-:Y:S02]  /*2010*/  IDP.4A.S8.S8 R41, R30.reuse, R12, R41 ;  /* 0x0000000c1e297226 */ /* 0x044fe40000000629 */
[C---:B------:R-:W-:Y:S02]  /*2020*/  IDP.4A.S8.S8 R36, R30.reuse, R13, R38 ;  /* 0x0000000d1e247226 */ /* 0x040fe40000000626 */
[----:B------:R-:W-:Y:S02]  /*2030*/  IDP.4A.S8.S8 R31, R30, R14, R31 ;  /* 0x0000000e1e1f7226 */ /* 0x000fe4000000061f */
[----:B------:R-:W-:-:S02]  /*2040*/  IDP.4A.S8.S8 R37, R42, R12, R37 ;  /* 0x0000000c2a257226 */ /* 0x000fc40000000625 */
[C---:B------:R-:W-:Y:S02]  /*2050*/  IDP.4A.S8.S8 R26, R42.reuse, R13, R26 ;  /* 0x0000000d2a1a7226 */ /* 0x040fe4000000061a */
[C---:B------:R-:W-:Y:S02]  /*2060*/  IDP.4A.S8.S8 R39, R42.reuse, R14, R39 ;  /* 0x0000000e2a277226 */ /* 0x040fe40000000627 */
[-C--:B------:R-:W-:Y:S02]  /*2070*/  IDP.4A.S8.S8 R28, R42, R15.reuse, R40 ;  /* 0x0000000f2a1c7226 */ /* 0x080fe40000000628 */
[----:B------:R-:W-:Y:S01]  /*2080*/  IDP.4A.S8.S8 R30, R30, R15, R44 ;  /* 0x0000000f1e1e7226 */ /* 0x000fe2000000062c */
[----:B------:R-:W-:Y:S06]  /*2090*/  BRA.U UP0, `(.L_x_24) ;  /* 0xffffffe500bc7547 */ /* 0x000fec000b83ffff */
[----:B------:R-:W-:Y:S01]  /*20a0*/  UIMAD UR4, UR9, 0x62000, UR5 ;  /* 0x00062000090478a4 */ /* 0x000fe2000f8e0205 */
[----:B------:R-:W-:Y:S05]  /*20b0*/  BAR.SYNC.DEFER_BLOCKING 0x0 ;  /* 0x0000000000007b1d */ /* 0x000fea0000010000 */
[----:B------:R-:W-:-:S04]  /*20c0*/  IADD3 R3, P0, PT, R27, UR4, RZ ;  /* 0x000000041b037c10 */ /* 0x000fc8000ff1e0ff */
[-C--:B------:R-:W-:Y:S02]  /*20d0*/  IADD3 R10, P1, P2, R23, R3.reuse, R8 ;  /* 0x00000003170a7210 */ /* 0x080fe40007a3e008 */
[----:B------:R-:W-:Y:S02]  /*20e0*/  IADD3.X R7, PT, PT, RZ, RZ, RZ, P0, !PT ;  /* 0x000000ffff077210 */ /* 0x000fe400007fe4ff */
[-C--:B------:R-:W-:Y:S02]  /*20f0*/  IADD3 R5, P5, P6, R21, R3.reuse, R6 ;  /* 0x0000000315057210 */ /* 0x080fe40007ebe006 */
[----:B------:R-:W-:Y:S02]  /*2100*/  IADD3 R2, P3, P4, R23, R3, R2 ;  /* 0x0000000317027210 */ /* 0x000fe40007c7e002 */
[----:B------:R-:W-:Y:S02]  /*2110*/  IADD3.X R11, PT, PT, RZ, R7, RZ, P1, P2 ;  /* 0x00000007ff0b7210 */ /* 0x000fe40000fe44ff */
[----:B------:R-:W-:-:S02]  /*2120*/  IADD3 R8, P0, P1, R21, R3, R4 ;  /* 0x0000000315087210 */ /* 0x000fc4000791e004 */
[-C--:B------:R-:W-:Y:S02]  /*2130*/  IADD3.X R9, PT, PT, RZ, R7.reuse, RZ, P5, P6 ;  /* 0x00000007ff097210 */ /* 0x080fe40002fec4ff */
[----:B------:R-:W-:Y:S02]  /*2140*/  IADD3 R6, P5, PT, R2, UR14, RZ ;  /* 0x0000000e02067c10 */ /* 0x000fe4000ffbe0ff */
[----:B------:R-:W-:Y:S02]  /*2150*/  IADD3 R4, P6, PT, R5, UR14, RZ ;  /* 0x0000000e05047c10 */ /* 0x000fe4000ffde0ff */
[-C--:B------:R-:W-:Y:S02]  /*2160*/  IADD3.X R2, PT, PT, RZ, R7.reuse, RZ, P0, P1 ;  /* 0x00000007ff027210 */ /* 0x080fe400007e24ff */
[----:B------:R-:W-:Y:S02]  /*2170*/  IADD3 R10, P2, PT, R10, UR14, RZ ;  /* 0x0000000e0a0a7c10 */ /* 0x000fe4000ff5e0ff */
[----:B------:R-:W-:-:S02]  /*2180*/  IADD3.X R3, PT, PT, RZ, R7, RZ, P3, P4 ;  /* 0x00000007ff037210 */ /* 0x000fc40001fe84ff */
[----:B------:R-:W-:Y:S02]  /*2190*/  IADD3 R8, P0, PT, R8, UR14, RZ ;  /* 0x0000000e08087c10 */ /* 0x000fe4000ff1e0ff */
[----:B------:R-:W-:Y:S02]  /*21a0*/  IADD3.X R5, PT, PT, R9, UR15, RZ, P6, !PT ;  /* 0x0000000f09057c10 */ /* 0x000fe4000b7fe4ff */
[----:B------:R-:W-:Y:S02]  /*21b0*/  IADD3.X R11, PT, PT, R11, UR15, RZ, P2, !PT ;  /* 0x0000000f0b0b7c10 */ /* 0x000fe400097fe4ff */
[----:B------:R-:W-:Y:S01]  /*21c0*/  IADD3.X R7, PT, PT, R3, UR15, RZ, P5, !PT ;  /* 0x0000000f03077c10 */ /* 0x000fe2000affe4ff */
[----:B------:R-:W2:Y:S01]  /*21d0*/  LDG.E.CONSTANT R12, desc[UR12][R4.64+0x2df00] ;  /* 0x02df000c040c7981 */ /* 0x000ea2000c1e9900 */
[----:B------:R-:W-:-:S03]  /*21e0*/  IADD3.X R9, PT, PT, R2, UR15, RZ, P0, !PT ;  /* 0x0000000f02097c10 */ /* 0x000fc600087fe4ff */
[----:B------:R-:W3:Y:S04]  /*21f0*/  LDG.E.CONSTANT R10, desc[UR12][R10.64+0x2df00] ;  /* 0x02df000c0a0a7981 */ /* 0x000ee8000c1e9900 */
[----:B------:R-:W4:Y:S04]  /*2200*/  LDG.E.CONSTANT R21, desc[UR12][R6.64+0x2df00] ;  /* 0x02df000c06157981 */ /* 0x000f28000c1e9900 */
[----:B------:R-:W5:Y:S01]  /*2210*/  LDG.E.CONSTANT R38, desc[UR12][R8.64+0x2df00] ;  /* 0x02df000c08267981 */ /* 0x000f62000c1e9900 */
[C---:B------:R-:W-:Y:S01]  /*2220*/  IMAD R45, R0.reuse, 0x70, R25 ;  /* 0x00000070002d7824 */ /* 0x040fe200078e0219 */
[----:B------:R-:W-:-:S04]  /*2230*/  SHF.L.U32 R2, R0, 0x8, RZ ;  /* 0x0000000800027819 */ /* 0x000fc800000006ff */
[----:B--2---:R-:W-:Y:S04]  /*2240*/  STS [R45+0x380], R12 ;  /* 0x0003800c2d007388 */ /* 0x004fe80000000800 */
[----:B---3--:R-:W-:Y:S04]  /*2250*/  STS [R45], R10 ;  /* 0x0000000a2d007388 */ /* 0x008fe80000000800 */
[----:B----4-:R-:W-:Y:S04]  /*2260*/  STS [R45+0x700], R21 ;  /* 0x000700152d007388 */ /* 0x010fe80000000800 */
[----:B-----5:R-:W-:Y:S01]  /*2270*/  STS [R45+0xa80], R38 ;  /* 0x000a80262d007388 */ /* 0x020fe20000000800 */
[----:B------:R-:W-:Y:S06]  /*2280*/  BAR.SYNC.DEFER_BLOCKING 0x0 ;  /* 0x0000000000007b1d */ /* 0x000fec0000010000 */
[----:B------:R-:W-:Y:S04]  /*2290*/  LDS R25, [R27+UR6] ;  /* 0x000000061b197984 */ /* 0x000fe80008000800 */
[----:B------:R-:W0:Y:S04]  /*22a0*/  LDS.128 R4, [R2+UR10+0x1000] ;  /* 0x0010000a02047984 */ /* 0x000e280008000c00 */
[----:B------:R-:W1:Y:S04]  /*22b0*/  LDS R23, [R27+UR6+0x700] ;  /* 0x000700061b177984 */ /* 0x000e680008000800 */
[----:B------:R-:W2:Y:S04]  /*22c0*/  LDS.128 R16, [R2+UR10+0x1800] ;  /* 0x0018000a02107984 */ /* 0x000ea80008000c00 */
[----:B------:R-:W-:Y:S04]  /*22d0*/  LDS R3, [R27+UR6+0x70] ;  /* 0x000070061b037984 */ /* 0x000fe80008000800 */
[----:B------:R-:W3:Y:S04]  /*22e0*/  LDS.128 R8, [R2+UR10+0x1010] ;  /* 0x0010100a02087984 */ /* 0x000ee80008000c00 */
[----:B------:R-:W4:Y:S04]  /*22f0*/  LDS R20, [R27+UR6+0x770] ;  /* 0x000770061b147984 */ /* 0x000f280008000800 */
[----:B------:R-:W5:Y:S04]  /*2300*/  LDS.128 R12, [R2+UR10+0x1810] ;  /* 0x0018100a020c7984 */ /* 0x000f680008000c00 */
[----:B------:R-:W-:Y:S04]  /*2310*/  LDS R42, [R27+UR6+0xe0] ;  /* 0x0000e0061b2a7984 */ /* 0x000fe80008000800 */
[----:B------:R-:W-:Y:S01]  /*2320*/  LDS R40, [R27+UR6+0x7e0] ;  /* 0x0007e0061b287984 */ /* 0x000fe20008000800 */
[----:B0-----:R-:W-:-:S02]  /*2330*/  IDP.4A.S8.S8 R38, R25, R5, R32 ;  /* 0x0000000519267226 */ /* 0x001fc40000000620 */
[----:B------:R-:W-:Y:S02]  /*2340*/  IDP.4A.S8.S8 R45, R25, R6, R35 ;  /* 0x00000006192d7226 */ /* 0x000fe40000000623 */
[CC--:B-1----:R-:W-:Y:S02]  /*2350*/  IDP.4A.S8.S8 R21, R23.reuse, R4.reuse, R33 ;  /* 0x0000000417157226 */ /* 0x0c2fe40000000621 */
[C---:B------:R-:W-:Y:S02]  /*2360*/  IDP.4A.S8.S8 R44, R23.reuse, R5, R34 ;  /* 0x00000005172c7226 */ /* 0x040fe40000000622 */
[----:B------:R-:W0:Y:S01]  /*2370*/  LDS.128 R32, [R2+UR10+0x1020] ;  /* 0x0010200a02207984 */ /* 0x000e220008000c00 */
[----:B------:R-:W-:Y:S02]  /*2380*/  IDP.4A.S8.S8 R24, R23, R7, R24 ;  /* 0x0000000717187226 */ /* 0x000fe40000000618 */
[----:B------:R-:W-:Y:S02]  /*2390*/  IDP.4A.S8.S8 R29, R25, R4, R29 ;  /* 0x00000004191d7226 */ /* 0x000fe4000000061d */
[----:B------:R-:W-:-:S02]  /*23a0*/  IDP.4A.S8.S8 R43, R23, R6, R43 ;  /* 0x00000006172b7226 */ /* 0x000fc4000000062b */
[C---:B------:R-:W-:Y:S02]  /*23b0*/  IDP.4A.S8.S8 R22, R25.reuse, R7, R22 ;  /* 0x0000000719167226 */ /* 0x040fe40000000616 */
[C---:B--2---:R-:W-:Y:S01]  /*23c0*/  IDP.4A.S8.S8 R37, R25.reuse, R16, R37 ;  /* 0x0000001019257226 */ /* 0x044fe20000000625 */
[----:B------:R-:W1:Y:S01]  /*23d0*/  LDS.128 R4, [R2+UR10+0x1820] ;  /* 0x0018200a02047984 */ /* 0x000e620008000c00 */
[C---:B------:R-:W-:Y:S02]  /*23e0*/  IDP.4A.S8.S8 R26, R25.reuse, R17, R26 ;  /* 0x00000011191a7226 */ /* 0x040fe4000000061a */
[C---:B------:R-:W-:Y:S02]  /*23f0*/  IDP.4A.S8.S8 R39, R25.reuse, R18, R39 ;  /* 0x0000001219277226 */ /* 0x040fe40000000627 */
[----:B------:R-:W-:Y:S02]  /*2400*/  IDP.4A.S8.S8 R28, R25, R19, R28 ;  /* 0x00000013191c7226 */ /* 0x000fe4000000061c */
[----:B------:R-:W-:-:S02]  /*2410*/  IDP.4A.S8.S8 R41, R23, R16, R41 ;  /* 0x0000001017297226 */ /* 0x000fc40000000629 */
[C---:B------:R-:W-:Y:S02]  /*2420*/  IDP.4A.S8.S8 R17, R23.reuse, R17, R36 ;  /* 0x0000001117117226 */ /* 0x040fe40000000624 */
[C---:B------:R-:W-:Y:S02]  /*2430*/  IDP.4A.S8.S8 R31, R23.reuse, R18, R31 ;  /* 0x00000012171f7226 */ /* 0x040fe4000000061f */
[----:B------:R-:W-:Y:S02]  /*2440*/  IDP.4A.S8.S8 R19, R23, R19, R30 ;  /* 0x0000001317137226 */ /* 0x000fe4000000061e */
[CC--:B---3--:R-:W-:Y:S01]  /*2450*/  IDP.4A.S8.S8 R29, R3.reuse, R8.reuse, R29 ;  /* 0x00000008031d7226 */ /* 0x0c8fe2000000061d */
[----:B------:R-:W-:Y:S01]  /*2460*/  LDS R23, [R27+UR6+0x850] ;  /* 0x000850061b177984 */ /* 0x000fe20008000800 */
[C---:B----4-:R-:W-:Y:S02]  /*2470*/  IDP.4A.S8.S8 R21, R20.reuse, R8, R21 ;  /* 0x0000000814157226 */ /* 0x050fe40000000615 */
[-C--:B------:R-:W-:Y:S01]  /*2480*/  IDP.4A.S8.S8 R38, R3, R9.reuse, R38 ;  /* 0x0000000903267226 */ /* 0x080fe20000000626 */
[----:B------:R-:W-:Y:S01]  /*2490*/  LDS R30, [R27+UR6+0x8c0] ;  /* 0x0008c0061b1e7984 */ /* 0x000fe20008000800 */
[----:B------:R-:W-:-:S02]  /*24a0*/  IDP.4A.S8.S8 R44, R20, R9, R44 ;  /* 0x00000009142c7226 */ /* 0x000fc4000000062c */
[CC--:B------:R-:W-:Y:S02]  /*24b0*/  IDP.4A.S8.S8 R45, R3.reuse, R10.reuse, R45 ;  /* 0x0000000a032d7226 */ /* 0x0c0fe4000000062d */
[C---:B------:R-:W-:Y:S02]  /*24c0*/  IDP.4A.S8.S8 R43, R20.reuse, R10, R43 ;  /* 0x0000000a142b7226 */ /* 0x040fe4000000062b */
[CC--:B------:R-:W-:Y:S02]  /*24d0*/  IDP.4A.S8.S8 R22, R3.reuse, R11.reuse, R22 ;  /* 0x0000000b03167226 */ /* 0x0c0fe40000000616 */
[----:B------:R-:W-:Y:S02]  /*24e0*/  IDP.4A.S8.S8 R25, R20, R11, R24 ;  /* 0x0000000b14197226 */ /* 0x000fe40000000618 */
[----:B------:R-:W-:Y:S04]  /*24f0*/  LDS R24, [R27+UR6+0x150] ;  /* 0x000150061b187984 */ /* 0x000fe80008000800 */
[----:B------:R-:W2:Y:S01]  /*2500*/  LDS.128 R8, [R2+UR10+0x1030] ;  /* 0x0010300a02087984 */ /* 0x000ea20008000c00 */
[----:B-----5:R-:W-:-:S02]  /*2510*/  IDP.4A.S8.S8 R37, R3, R12, R37 ;  /* 0x0000000c03257226 */ /* 0x020fc40000000625 */
[C---:B------:R-:W-:Y:S02]  /*2520*/  IDP.4A.S8.S8 R26, R3.reuse, R13, R26 ;  /* 0x0000000d031a7226 */ /* 0x040fe4000000061a */
[C---:B------:R-:W-:Y:S02]  /*2530*/  IDP.4A.S8.S8 R39, R3.reuse, R14, R39 ;  /* 0x0000000e03277226 */ /* 0x040fe40000000627 */
[----:B------:R-:W-:Y:S02]  /*2540*/  IDP.4A.S8.S8 R28, R3, R15, R28 ;  /* 0x0000000f031c7226 */ /* 0x000fe4000000061c */
[C---:B------:R-:W-:Y:S02]  /*2550*/  IDP.4A.S8.S8 R41, R20.reuse, R12, R41 ;  /* 0x0000000c14297226 */ /* 0x040fe40000000629 */
[C---:B------:R-:W-:Y:S02]  /*2560*/  IDP.4A.S8.S8 R3, R20.reuse, R13, R17 ;  /* 0x0000000d14037226 */ /* 0x040fe40000000611 */
[----:B------:R-:W-:-:S02]  /*2570*/  IDP.4A.S8.S8 R31, R20, R14, R31 ;  /* 0x0000000e141f7226 */ /* 0x000fc4000000061f */
[----:B------:R-:W-:Y:S02]  /*2580*/  IDP.4A.S8.S8 R20, R20, R15, R19 ;  /* 0x0000000f14147226 */ /* 0x000fe40000000613 */
[----:B------:R-:W3:Y:S01]  /*2590*/  LDS.128 R12, [R2+UR10+0x1830] ;  /* 0x0018300a020c7984 */ /* 0x000ee20008000c00 */
[-C--:B0-----:R-:W-:Y:S02]  /*25a0*/  IDP.4A.S8.S8 R29, R42, R32.reuse, R29 ;  /* 0x000000202a1d7226 */ /* 0x081fe4000000061d */
[----:B------:R-:W-:Y:S01]  /*25b0*/  IDP.4A.S8.S8 R21, R40, R32, R21 ;  /* 0x0000002028157226 */ /* 0x000fe20000000615 */
[----:B------:R-:W-:Y:S04]  /*25c0*/  LDS.128 R16, [R2+UR10+0x1040] ;  /* 0x0010400a02107984 */ /* 0x000fe80008000c00 */
[----:B------:R-:W0:Y:S01]  /*25d0*/  LDS R32, [R27+UR6+0x1c0] ;  /* 0x0001c0061b207984 */ /* 0x000e220008000800 */
[----:B------:R-:W-:-:S02]  /*25e0*/  IDP.4A.S8.S8 R45, R42, R34, R45 ;  /* 0x000000222a2d7226 */ /* 0x000fc4000000062d */
[----:B------:R-:W-:Y:S02]  /*25f0*/  IDP.4A.S8.S8 R43, R40, R34, R43 ;  /* 0x00000022282b7226 */ /* 0x000fe4000000062b */
[-C--:B------:R-:W-:Y:S02]  /*2600*/  IDP.4A.S8.S8 R38, R42, R33.reuse, R38 ;  /* 0x000000212a267226 */ /* 0x080fe40000000626 */
[----:B------:R-:W-:Y:S02]  /*2610*/  IDP.4A.S8.S8 R44, R40, R33, R44 ;  /* 0x00000021282c7226 */ /* 0x000fe4000000062c */
[-C--:B------:R-:W-:Y:S01]  /*2620*/  IDP.4A.S8.S8 R22, R42, R35.reuse, R22 ;  /* 0x000000232a167226 */ /* 0x080fe20000000616 */
[----:B------:R-:W-:Y:S01]  /*2630*/  LDS R33, [R27+UR6+0x230] ;  /* 0x000230061b217984 */ /* 0x000fe20008000800 */
[----:B------:R-:W-:Y:S02]  /*2640*/  IDP.4A.S8.S8 R34, R40, R35, R25 ;  /* 0x0000002328227226 */ /* 0x000fe40000000619 */
[C---:B-1----:R-:W-:Y:S01]  /*2650*/  IDP.4A.S8.S8 R37, R42.reuse, R4, R37 ;  /* 0x000000042a257226 */ /* 0x042fe20000000625 */
[----:B------:R-:W-:Y:S01]  /*2660*/  LDS R25, [R27+UR6+0x930] ;  /* 0x000930061b197984 */ /* 0x000fe20008000800 */
[----:B------:R-:W-:-:S02]  /*2670*/  IDP.4A.S8.S8 R26, R42, R5, R26 ;  /* 0x000000052a1a7226 */ /* 0x000fc4000000061a */
[C---:B------:R-:W-:Y:S02]  /*2680*/  IDP.4A.S8.S8 R39, R42.reuse, R6, R39 ;  /* 0x000000062a277226 */ /* 0x040fe40000000627 */
[----:B------:R-:W-:Y:S02]  /*2690*/  IDP.4A.S8.S8 R28, R42, R7, R28 ;  /* 0x000000072a1c7226 */ /* 0x000fe4000000061c */
[C---:B------:R-:W-:Y:S02]  /*26a0*/  IDP.4A.S8.S8 R41, R40.reuse, R4, R41 ;  /* 0x0000000428297226 */ /* 0x040fe40000000629 */
[C---:B------:R-:W-:Y:S02]  /*26b0*/  IDP.4A.S8.S8 R36, R40.reuse, R5, R3 ;  /* 0x0000000528247226 */ /* 0x040fe40000000603 */
[C---:B------:R-:W-:Y:S02]  /*26c0*/  IDP.4A.S8.S8 R31, R40.reuse, R6, R31 ;  /* 0x00000006281f7226 */ /* 0x040fe4000000061f */
[----:B------:R-:W-:-:S02]  /*26d0*/  IDP.4A.S8.S8 R20, R40, R7, R20 ;  /* 0x0000000728147226 */ /* 0x000fc40000000614 */
[----:B------:R-:W1:Y:S01]  /*26e0*/  LDS.128 R4, [R2+UR10+0x1840] ;  /* 0x0018400a02047984 */ /* 0x000e620008000c00 */
[CC--:B--2---:R-:W-:Y:S02]  /*26f0*/  IDP.4A.S8.S8 R29, R24.reuse, R8.reuse, R29 ;  /* 0x00000008181d7226 */ /* 0x0c4fe4000000061d */
[C---:B------:R-:W-:Y:S02]  /*2700*/  IDP.4A.S8.S8 R21, R23.reuse, R8, R21 ;  /* 0x0000000817157226 */ /* 0x040fe40000000615 */
[CC--:B------:R-:W-:Y:S02]  /*2710*/  IDP.4A.S8.S8 R38, R24.reuse, R9.reuse, R38 ;  /* 0x0000000918267226 */ /* 0x0c0fe40000000626 */
[C---:B------:R-:W-:Y:S02]  /*2720*/  IDP.4A.S8.S8 R44, R23.reuse, R9, R44 ;  /* 0x00000009172c7226 */ /* 0x040fe4000000062c */
[-C--:B------:R-:W-:Y:S02]  /*2730*/  IDP.4A.S8.S8 R45, R24, R10.reuse, R45 ;  /* 0x0000000a182d7226 */ /* 0x080fe4000000062d */
[----:B------:R-:W-:-:S02]  /*2740*/  IDP.4A.S8.S8 R43, R23, R10, R43 ;  /* 0x0000000a172b7226 */ /* 0x000fc4000000062b */
[CC--:B------:R-:W-:Y:S02]  /*2750*/  IDP.4A.S8.S8 R3, R24.reuse, R11.reuse, R22 ;  /* 0x0000000b18037226 */ /* 0x0c0fe40000000616 */
[----:B------:R-:W-:Y:S02]  /*2760*/  IDP.4A.S8.S8 R34, R23, R11, R34 ;  /* 0x0000000b17227226 */ /* 0x000fe40000000622 */
[----:B------:R-:W2:Y:S01]  /*2770*/  LDS.128 R8, [R2+UR10+0x1050] ;  /* 0x0010500a02087984 */ /* 0x000ea20008000c00 */
[C---:B---3--:R-:W-:Y:S02]  /*2780*/  IDP.4A.S8.S8 R37, R24.reuse, R12, R37 ;  /* 0x0000000c18257226 */ /* 0x048fe40000000625 */
[C---:B------:R-:W-:Y:S02]  /*2790*/  IDP.4A.S8.S8 R26, R24.reuse, R13, R26 ;  /* 0x0000000d181a7226 */ /* 0x040fe4000000061a */
[C---:B------:R-:W-:Y:S02]  /*27a0*/  IDP.4A.S8.S8 R39, R24.reuse, R14, R39 ;  /* 0x0000000e18277226 */ /* 0x040fe40000000627 */
[----:B------:R-:W-:-:S02]  /*27b0*/  IDP.4A.S8.S8 R28, R24, R15, R28 ;  /* 0x0000000f181c7226 */ /* 0x000fc4000000061c */
[C---:B------:R-:W-:Y:S02]  /*27c0*/  IDP.4A.S8.S8 R41, R23.reuse, R12, R41 ;  /* 0x0000000c17297226 */ /* 0x040fe40000000629 */
[C---:B------:R-:W-:Y:S02]  /*27d0*/  IDP.4A.S8.S8 R36, R23.reuse, R13, R36 ;  /* 0x0000000d17247226 */ /* 0x040fe40000000624 */
[C---:B------:R-:W-:Y:S02]  /*27e0*/  IDP.4A.S8.S8 R31, R23.reuse, R14, R31 ;  /* 0x0000000e171f7226 */ /* 0x040fe4000000061f */
[----:B------:R-:W-:Y:S02]  /*27f0*/  IDP.4A.S8.S8 R24, R23, R15, R20 ;  /* 0x0000000f17187226 */ /* 0x000fe40000000614 */
[-C--:B0-----:R-:W-:Y:S01]  /*2800*/  IDP.4A.S8.S8 R29, R32, R16.reuse, R29 ;  /* 0x00000010201d7226 */ /* 0x081fe2000000061d */
[----:B------:R-:W0:Y:S01]  /*2810*/  LDS.128 R12, [R2+UR10+0x1850] ;  /* 0x0018500a020c7984 */ /* 0x000e220008000c00 */
[----:B------:R-:W-:-:S02]  /*2820*/  IDP.4A.S8.S8 R16, R30, R16, R21 ;  /* 0x000000101e107226 */ /* 0x000fc40000000615 */
[-C--:B------:R-:W-:Y:S01]  /*2830*/  IDP.4A.S8.S8 R38, R32, R17.reuse, R38 ;  /* 0x0000001120267226 */ /* 0x080fe20000000626 */
[----:B------:R-:W-:Y:S01]  /*2840*/  LDS.128 R20, [R2+UR10+0x1060] ;  /* 0x0010600a02147984 */ /* 0x000fe20008000c00 */
[----:B------:R-:W-:Y:S02]  /*2850*/  IDP.4A.S8.S8 R44, R30, R17, R44 ;  /* 0x000000111e2c7226 */ /* 0x000fe4000000062c */
[-C--:B------:R-:W-:Y:S01]  /*2860*/  IDP.4A.S8.S8 R45, R32, R18.reuse, R45 ;  /* 0x00000012202d7226 */ /* 0x080fe2000000062d */
[----:B------:R-:W-:Y:S01]  /*2870*/  LDS R17, [R27+UR6+0x9a0] ;  /* 0x0009a0061b117984 */ /* 0x000fe20008000800 */
[----:B------:R-:W-:-:S03]  /*2880*/  IDP.4A.S8.S8 R43, R30, R18, R43 ;  /* 0x000000121e2b7226 */ /* 0x000fc6000000062b */
[----:B------:R-:W3:Y:S01]  /*2890*/  LDS R18, [R27+UR6+0x2a0] ;  /* 0x0002a0061b127984 */ /* 0x000ee20008000800 */
[-C--:B------:R-:W-:Y:S02]  /*28a0*/  IDP.4A.S8.S8 R40, R32, R19.reuse, R3 ;  /* 0x0000001320287226 */ /* 0x080fe40000000603 */
[----:B------:R-:W-:Y:S01]  /*28b0*/  IDP.4A.S8.S8 R34, R30, R19, R34 ;  /* 0x000000131e227226 */ /* 0x000fe20000000622 */
[----:B------:R-:W-:Y:S01]  /*28c0*/  LDS R3, [R27+UR6+0x310] ;  /* 0x000310061b037984 */ /* 0x000fe20008000800 */
[C---:B-1----:R-:W-:Y:S02]  /*28d0*/  IDP.4A.S8.S8 R37, R32.reuse, R4, R37 ;  /* 0x0000000420257226 */ /* 0x042fe40000000625 */
[C---:B------:R-:W-:Y:S02]  /*28e0*/  IDP.4A.S8.S8 R26, R32.reuse, R5, R26 ;  /* 0x00000005201a7226 */ /* 0x040fe4000000061a */
[C---:B------:R-:W-:Y:S02]  /*28f0*/  IDP.4A.S8.S8 R39, R32.reuse, R6, R39 ;  /* 0x0000000620277226 */ /* 0x040fe40000000627 */
[----:B------:R-:W-:-:S02]  /*2900*/  IDP.4A.S8.S8 R28, R32, R7, R28 ;  /* 0x00000007201c7226 */ /* 0x000fc4000000061c */
[C---:B------:R-:W-:Y:S01]  /*2910*/  IDP.4A.S8.S8 R41, R30.reuse, R4, R41 ;  /* 0x000000041e297226 */ /* 0x040fe20000000629 */
[----:B------:R-:W-:Y:S01]  /*2920*/  LDS R32, [R27+UR6+0xa80] ;  /* 0x000a80061b207984 */ /* 0x000fe20008000800 */
[C---:B------:R-:W-:Y:S02]  /*2930*/  IDP.4A.S8.S8 R36, R30.reuse, R5, R36 ;  /* 0x000000051e247226 */ /* 0x040fe40000000624 */
[C---:B------:R-:W-:Y:S02]  /*2940*/  IDP.4A.S8.S8 R31, R30.reuse, R6, R31 ;  /* 0x000000061e1f7226 */ /* 0x040fe4000000061f */
[----:B------:R-:W-:Y:S02]  /*2950*/  IDP.4A.S8.S8 R24, R30, R7, R24 ;  /* 0x000000071e187226 */ /* 0x000fe40000000618 */
[----:B------:R-:W1:Y:S01]  /*2960*/  LDS.128 R4, [R2+UR10+0x1860] ;  /* 0x0018600a02047984 */ /* 0x000e620008000c00 */
[-C--:B--2---:R-:W-:Y:S02]  /*2970*/  IDP.4A.S8.S8 R29, R33, R8.reuse, R29 ;  /* 0x00000008211d7226 */ /* 0x084fe4000000061d */
[----:B------:R-:W-:-:S02]  /*2980*/  IDP.4A.S8.S8 R19, R25, R8, R16 ;  /* 0x0000000819137226 */ /* 0x000fc40000000610 */
[-C--:B------:R-:W-:Y:S01]  /*2990*/  IDP.4A.S8.S8 R38, R33, R9.reuse, R38 ;  /* 0x0000000921267226 */ /* 0x080fe20000000626 */
[----:B------:R-:W-:Y:S01]  /*29a0*/  LDS R16, [R27+UR6+0xa10] ;  /* 0x000a10061b107984 */ /* 0x000fe20008000800 */
[----:B------:R-:W-:Y:S02]  /*29b0*/  IDP.4A.S8.S8 R44, R25, R9, R44 ;  /* 0x00000009192c7226 */ /* 0x000fe4000000062c */
[-C--:B------:R-:W-:Y:S02]  /*29c0*/  IDP.4A.S8.S8 R45, R33, R10.reuse, R45 ;  /* 0x0000000a212d7226 */ /* 0x080fe4000000062d */
[----:B------:R-:W-:Y:S02]  /*29d0*/  IDP.4A.S8.S8 R43, R25, R10, R43 ;  /* 0x0000000a192b7226 */ /* 0x000fe4000000062b */
[-C--:B------:R-:W-:Y:S02]  /*29e0*/  IDP.4A.S8.S8 R40, R33, R11.reuse, R40 ;  /* 0x0000000b21287226 */ /* 0x080fe40000000628 */
[----:B------:R-:W-:-:S02]  /*29f0*/  IDP.4A.S8.S8 R34, R25, R11, R34 ;  /* 0x0000000b19227226 */ /* 0x000fc40000000622 */
[----:B------:R-:W2:Y:S01]  /*2a00*/  LDS.128 R8, [R2+UR10+0x1070] ;  /* 0x0010700a02087984 */ /* 0x000ea20008000c00 */
[C---:B0-----:R-:W-:Y:S02]  /*2a10*/  IDP.4A.S8.S8 R37, R33.reuse, R12, R37 ;  /* 0x0000000c21257226 */ /* 0x041fe40000000625 */
[C---:B------:R-:W-:Y:S02]  /*2a20*/  IDP.4A.S8.S8 R26, R33.reuse, R13, R26 ;  /* 0x0000000d211a7226 */ /* 0x040fe4000000061a */
[C---:B------:R-:W-:Y:S02]  /*2a30*/  IDP.4A.S8.S8 R39, R33.reuse, R14, R39 ;  /* 0x0000000e21277226 */ /* 0x040fe40000000627 */
[----:B------:R-:W-:Y:S02]  /*2a40*/  IDP.4A.S8.S8 R28, R33, R15, R28 ;  /* 0x0000000f211c7226 */ /* 0x000fe4000000061c */
[C---:B------:R-:W-:Y:S01]  /*2a50*/  IDP.4A.S8.S8 R41, R25.reuse, R12, R41 ;  /* 0x0000000c19297226 */ /* 0x040fe20000000629 */
[----:B------:R-:W-:Y:S01]  /*2a60*/  LDS R33, [R27+UR6+0x380] ;  /* 0x000380061b217984 */ /* 0x000fe20008000800 */
[----:B------:R-:W-:-:S02]  /*2a70*/  IDP.4A.S8.S8 R36, R25, R13, R36 ;  /* 0x0000000d19247226 */ /* 0x000fc40000000624 */
[C---:B------:R-:W-:Y:S02]  /*2a80*/  IDP.4A.S8.S8 R31, R25.reuse, R14, R31 ;  /* 0x0000000e191f7226 */ /* 0x040fe4000000061f */
[----:B------:R-:W-:Y:S02]  /*2a90*/  IDP.4A.S8.S8 R24, R25, R15, R24 ;  /* 0x0000000f19187226 */ /* 0x000fe40000000618 */
[CC--:B---3--:R-:W-:Y:S01]  /*2aa0*/  IDP.4A.S8.S8 R25, R18.reuse, R20.reuse, R29 ;  /* 0x0000001412197226 */ /* 0x0c8fe2000000061d */
[----:B------:R-:W0:Y:S01]  /*2ab0*/  LDS.128 R12, [R2+UR10+0x1870] ;  /* 0x0018700a020c7984 */ /* 0x000e220008000c00 */
[C---:B------:R-:W-:Y:S02]  /*2ac0*/  IDP.4A.S8.S8 R19, R17.reuse, R20, R19 ;  /* 0x0000001411137226 */ /* 0x040fe40000000613 */
[-C--:B------:R-:W-:Y:S02]  /*2ad0*/  IDP.4A.S8.S8 R38, R18, R21.reuse, R38 ;  /* 0x0000001512267226 */ /* 0x080fe40000000626 */
[----:B------:R-:W-:-:S02]  /*2ae0*/  IDP.4A.S8.S8 R44, R17, R21, R44 ;  /* 0x00000015112c7226 */ /* 0x000fc4000000062c */
[CC--:B------:R-:W-:Y:S02]  /*2af0*/  IDP.4A.S8.S8 R45, R18.reuse, R22.reuse, R45 ;  /* 0x00000016122d7226 */ /* 0x0c0fe4000000062d */
[C---:B------:R-:W-:Y:S02]  /*2b00*/  IDP.4A.S8.S8 R43, R17.reuse, R22, R43 ;  /* 0x00000016112b7226 */ /* 0x040fe4000000062b */
[CC--:B------:R-:W-:Y:S02]  /*2b10*/  IDP.4A.S8.S8 R40, R18.reuse, R23.reuse, R40 ;  /* 0x0000001712287226 */ /* 0x0c0fe40000000628 */
[----:B------:R-:W-:Y:S02]  /*2b20*/  IDP.4A.S8.S8 R34, R17, R23, R34 ;  /* 0x0000001711227226 */ /* 0x000fe40000000622 */
[----:B------:R-:W3:Y:S01]  /*2b30*/  LDS.128 R20, [R2+UR10+0x1080] ;  /* 0x0010800a02147984 */ /* 0x000ee20008000c00 */
[C---:B-1----:R-:W-:Y:S02]  /*2b40*/  IDP.4A.S8.S8 R37, R18.reuse, R4, R37 ;  /* 0x0000000412257226 */ /* 0x042fe40000000625 */
[----:B------:R-:W-:-:S02]  /*2b50*/  IDP.4A.S8.S8 R26, R18, R5, R26 ;  /* 0x00000005121a7226 */ /* 0x000fc4000000061a */
[CC--:B------:R-:W-:Y:S02]  /*2b60*/  IDP.4A.S8.S8 R39, R18.reuse, R6.reuse, R39 ;  /* 0x0000000612277226 */ /* 0x0c0fe40000000627 */
[----:B------:R-:W-:Y:S02]  /*2b70*/  IDP.4A.S8.S8 R18, R18, R7, R28 ;  /* 0x0000000712127226 */ /* 0x000fe4000000061c */
[----:B------:R-:W-:Y:S02]  /*2b80*/  IDP.4A.S8.S8 R35, R17, R6, R31 ;  /* 0x0000000611237226 */ /* 0x000fe4000000061f */
[----:B------:R-:W1:Y:S01]  /*2b90*/  LDS.128 R28, [R2+UR10+0x1880] ;  /* 0x0018800a021c7984 */ /* 0x000e620008000c00 */
[----:B--2---:R-:W-:Y:S02]  /*2ba0*/  IDP.4A.S8.S8 R25, R3, R8, R25 ;  /* 0x0000000803197226 */ /* 0x004fe40000000619 */
[C---:B------:R-:W-:Y:S02]  /*2bb0*/  IDP.4A.S8.S8 R41, R17.reuse, R4, R41 ;  /* 0x0000000411297226 */ /* 0x040fe40000000629 */
[----:B------:R-:W-:-:S02]  /*2bc0*/  IDP.4A.S8.S8 R36, R17, R5, R36 ;  /* 0x0000000511247226 */ /* 0x000fc40000000624 */
[----:B------:R-:W-:Y:S02]  /*2bd0*/  IDP.4A.S8.S8 R24, R17, R7, R24 ;  /* 0x0000000711187226 */ /* 0x000fe40000000618 */
[----:B------:R-:W-:Y:S01]  /*2be0*/  IDP.4A.S8.S8 R8, R16, R8, R19 ;  /* 0x0000000810087226 */ /* 0x000fe20000000613 */
[----:B------:R-:W-:Y:S04]  /*2bf0*/  LDS.128 R4, [R2+UR10+0x1090] ;  /* 0x0010900a02047984 */ /* 0x000fe80008000c00 */
[----:B------:R-:W2:Y:S01]  /*2c00*/  LDS R19, [R27+UR6+0xaf0] ;  /* 0x000af0061b137984 */ /* 0x000ea20008000800 */
[C---:B------:R-:W-:Y:S02]  /*2c10*/  IDP.4A.S8.S8 R38, R3.reuse, R9, R38 ;  /* 0x0000000903267226 */ /* 0x040fe40000000626 */
[C---:B------:R-:W-:Y:S01]  /*2c20*/  IDP.4A.S8.S8 R45, R3.reuse, R10, R45 ;  /* 0x0000000a032d7226 */ /* 0x040fe2000000062d */
[----:B------:R-:W-:Y:S01]  /*2c30*/  LDS R17, [R27+UR6+0x3f0] ;  /* 0x0003f0061b117984 */ /* 0x000fe20008000800 */
[----:B------:R-:W-:-:S02]  /*2c40*/  IDP.4A.S8.S8 R40, R3, R11, R40 ;  /* 0x0000000b03287226 */ /* 0x000fc40000000628 */
[C---:B0-----:R-:W-:Y:S02]  /*2c50*/  IDP.4A.S8.S8 R37, R3.reuse, R12, R37 ;  /* 0x0000000c03257226 */ /* 0x041fe40000000625 */
[C---:B------:R-:W-:Y:S02]  /*2c60*/  IDP.4A.S8.S8 R26, R3.reuse, R13, R26 ;  /* 0x0000000d031a7226 */ /* 0x040fe4000000061a */
[C---:B------:R-:W-:Y:S02]  /*2c70*/  IDP.4A.S8.S8 R39, R3.reuse, R14, R39 ;  /* 0x0000000e03277226 */ /* 0x040fe40000000627 */
[----:B------:R-:W-:Y:S02]  /*2c80*/  IDP.4A.S8.S8 R18, R3, R15, R18 ;  /* 0x0000000f03127226 */ /* 0x000fe40000000612 */
[C---:B------:R-:W-:Y:S02]  /*2c90*/  IDP.4A.S8.S8 R44, R16.reuse, R9, R44 ;  /* 0x00000009102c7226 */ /* 0x040fe4000000062c */
[----:B------:R-:W-:-:S02]  /*2ca0*/  IDP.4A.S8.S8 R43, R16, R10, R43 ;  /* 0x0000000a102b7226 */ /* 0x000fc4000000062b */
[----:B------:R-:W-:Y:S02]  /*2cb0*/  IDP.4A.S8.S8 R34, R16, R11, R34 ;  /* 0x0000000b10227226 */ /* 0x000fe40000000622 */
[----:B---3--:R-:W-:Y:S02]  /*2cc0*/  IDP.4A.S8.S8 R3, R32, R20, R8 ;  /* 0x0000001420037226 */ /* 0x008fe40000000608 */
[----:B------:R-:W0:Y:S01]  /*2cd0*/  LDS.128 R8, [R2+UR10+0x1890] ;  /* 0x0018900a02087984 */ /* 0x000e220008000c00 */
[C---:B------:R-:W-:Y:S02]  /*2ce0*/  IDP.4A.S8.S8 R41, R16.reuse, R12, R41 ;  /* 0x0000000c10297226 */ /* 0x040fe40000000629 */
[C---:B------:R-:W-:Y:S02]  /*2cf0*/  IDP.4A.S8.S8 R36, R16.reuse, R13, R36 ;  /* 0x0000000d10247226 */ /* 0x040fe40000000624 */
[C---:B------:R-:W-:Y:S02]  /*2d00*/  IDP.4A.S8.S8 R35, R16.reuse, R14, R35 ;  /* 0x0000000e10237226 */ /* 0x040fe40000000623 */
[----:B------:R-:W-:-:S02]  /*2d10*/  IDP.4A.S8.S8 R24, R16, R15, R24 ;  /* 0x0000000f10187226 */ /* 0x000fc40000000618 */
[C---:B------:R-:W-:Y:S01]  /*2d20*/  IDP.4A.S8.S8 R25, R33.reuse, R20, R25 ;  /* 0x0000001421197226 */ /* 0x040fe20000000619 */
[----:B------:R-:W-:Y:S01]  /*2d30*/  LDS.128 R12, [R2+UR10+0x10a0] ;  /* 0x0010a00a020c7984 */ /* 0x000fe20008000c00 */
[CC--:B------:R-:W-:Y:S02]  /*2d40*/  IDP.4A.S8.S8 R38, R33.reuse, R21.reuse, R38 ;  /* 0x0000001521267226 */ /* 0x0c0fe40000000626 */
[C---:B------:R-:W-:Y:S01]  /*2d50*/  IDP.4A.S8.S8 R44, R32.reuse, R21, R44 ;  /* 0x00000015202c7226 */ /* 0x040fe2000000062c */
[----:B------:R-:W3:Y:S01]  /*2d60*/  LDS R16, [R27+UR6+0xb60] ;  /* 0x000b60061b107984 */ /* 0x000ee20008000800 */
[CC--:B------:R-:W-:Y:S02]  /*2d70*/  IDP.4A.S8.S8 R45, R33.reuse, R22.reuse, R45 ;  /* 0x00000016212d7226 */ /* 0x0c0fe4000000062d */
[----:B------:R-:W-:Y:S02]  /*2d80*/  IDP.4A.S8.S8 R43, R32, R22, R43 ;  /* 0x00000016202b7226 */ /* 0x000fe4000000062b */
[----:B------:R-:W-:-:S02]  /*2d90*/  IDP.4A.S8.S8 R40, R33, R23, R40 ;  /* 0x0000001721287226 */ /* 0x000fc40000000628 */
[C---:B------:R-:W-:Y:S02]  /*2da0*/  IDP.4A.S8.S8 R42, R32.reuse, R23, R34 ;  /* 0x00000017202a7226 */ /* 0x040fe40000000622 */
[----:B------:R-:W4:Y:S01]  /*2db0*/  LDS R34, [R27+UR6+0x460] ;  /* 0x000460061b227984 */ /* 0x000f220008000800 */
[----:B-1----:R-:W-:-:S03]  /*2dc0*/  IDP.4A.S8.S8 R41, R32, R28, R41 ;  /* 0x0000001c20297226 */ /* 0x002fc60000000629 */
[----:B------:R-:W1:Y:S01]  /*2dd0*/  LDS.128 R20, [R2+UR10+0x18a0] ;  /* 0x0018a00a02147984 */ /* 0x000e620008000c00 */
[CC--:B------:R-:W-:Y:S02]  /*2de0*/  IDP.4A.S8.S8 R36, R32.reuse, R29.reuse, R36 ;  /* 0x0000001d20247226 */ /* 0x0c0fe40000000624 */
[----:B------:R-:W-:Y:S02]  /*2df0*/  IDP.4A.S8.S8 R35, R32, R30, R35 ;  /* 0x0000001e20237226 */ /* 0x000fe40000000623 */
[C---:B------:R-:W-:Y:S02]  /*2e00*/  IDP.4A.S8.S8 R37, R33.reuse, R28, R37 ;  /* 0x0000001c21257226 */ /* 0x040fe40000000625 */
[C---:B------:R-:W-:Y:S02]  /*2e10*/  IDP.4A.S8.S8 R26, R33.reuse, R29, R26 ;  /* 0x0000001d211a7226 */ /* 0x040fe4000000061a */
[C---:B------:R-:W-:Y:S02]  /*2e20*/  IDP.4A.S8.S8 R39, R33.reuse, R30, R39 ;  /* 0x0000001e21277226 */ /* 0x040fe40000000627 */
[----:B------:R-:W-:-:S02]  /*2e30*/  IDP.4A.S8.S8 R18, R33, R31, R18 ;  /* 0x0000001f21127226 */ /* 0x000fc40000000612 */
[----:B------:R-:W-:Y:S02]  /*2e40*/  IDP.4A.S8.S8 R32, R32, R31, R24 ;  /* 0x0000001f20207226 */ /* 0x000fe40000000618 */
[C---:B--2---:R-:W-:Y:S01]  /*2e50*/  IDP.4A.S8.S8 R33, R19.reuse, R4, R3 ;  /* 0x0000000413217226 */ /* 0x044fe20000000603 */
[----:B------:R-:W-:Y:S04]  /*2e60*/  LDS R24, [R27+UR6+0x4d0] ;  /* 0x0004d0061b187984 */ /* 0x000fe80008000800 */
[----:B------:R-:W2:Y:S04]  /*2e70*/  LDS.128 R28, [R2+UR10+0x10b0] ;  /* 0x0010b00a021c7984 */ /* 0x000ea80008000c00 */
[----:B------:R-:W5:Y:S01]  /*2e80*/  LDS R3, [R27+UR6+0xbd0] ;  /* 0x000bd0061b037984 */ /* 0x000f620008000800 */
[----:B------:R-:W-:-:S02]  /*2e90*/  IDP.4A.S8.S8 R43, R19, R6, R43 ;  /* 0x00000006132b7226 */ /* 0x000fc4000000062b */
[----:B------:R-:W-:Y:S02]  /*2ea0*/  IDP.4A.S8.S8 R42, R19, R7, R42 ;  /* 0x00000007132a7226 */ /* 0x000fe4000000062a */
[C---:B0-----:R-:W-:Y:S02]  /*2eb0*/  IDP.4A.S8.S8 R37, R17.reuse, R8, R37 ;  /* 0x0000000811257226 */ /* 0x041fe40000000625 */
[C---:B------:R-:W-:Y:S02]  /*2ec0*/  IDP.4A.S8.S8 R25, R17.reuse, R4, R25 ;  /* 0x0000000411197226 */ /* 0x040fe40000000619 */
[-C--:B------:R-:W-:Y:S02]  /*2ed0*/  IDP.4A.S8.S8 R38, R17, R5.reuse, R38 ;  /* 0x0000000511267226 */ /* 0x080fe40000000626 */
[----:B------:R-:W-:Y:S02]  /*2ee0*/  IDP.4A.S8.S8 R44, R19, R5, R44 ;  /* 0x00000005132c7226 */ /* 0x000fe4000000062c */
[----:B------:R-:W-:-:S02]  /*2ef0*/  IDP.4A.S8.S8 R45, R17, R6, R45 ;  /* 0x00000006112d7226 */ /* 0x000fc4000000062d */
[C---:B------:R-:W-:Y:S02]  /*2f00*/  IDP.4A.S8.S8 R40, R17.reuse, R7, R40 ;  /* 0x0000000711287226 */ /* 0x040fe40000000628 */
[----:B------:R-:W0:Y:S01]  /*2f10*/  LDS.128 R4, [R2+UR10+0x18b0] ;  /* 0x0018b00a02047984 */ /* 0x000e220008000c00 */
[C---:B------:R-:W-:Y:S02]  /*2f20*/  IDP.4A.S8.S8 R26, R17.reuse, R9, R26 ;  /* 0x00000009111a7226 */ /* 0x040fe4000000061a */
[C---:B------:R-:W-:Y:S02]  /*2f30*/  IDP.4A.S8.S8 R39, R17.reuse, R10, R39 ;  /* 0x0000000a11277226 */ /* 0x040fe40000000627 */
[----:B------:R-:W-:Y:S02]  /*2f40*/  IDP.4A.S8.S8 R18, R17, R11, R18 ;  /* 0x0000000b11127226 */ /* 0x000fe40000000612 */
[----:B---3--:R-:W-:Y:S02]  /*2f50*/  IDP.4A.S8.S8 R17, R16, R14, R43 ;  /* 0x0000000e10117226 */ /* 0x008fe4000000062b */
[----:B------:R-:W-:-:S02]  /*2f60*/  IDP.4A.S8.S8 R41, R19, R8, R41 ;  /* 0x0000000813297226 */ /* 0x000fc40000000629 */
[C---:B------:R-:W-:Y:S02]  /*2f70*/  IDP.4A.S8.S8 R36, R19.reuse, R9, R36 ;  /* 0x0000000913247226 */ /* 0x040fe40000000624 */
[C---:B------:R-:W-:Y:S02]  /*2f80*/  IDP.4A.S8.S8 R35, R19.reuse, R10, R35 ;  /* 0x0000000a13237226 */ /* 0x040fe40000000623 */
[----:B------:R-:W-:Y:S02]  /*2f90*/  IDP.4A.S8.S8 R32, R19, R11, R32 ;  /* 0x0000000b13207226 */ /* 0x000fe40000000620 */
[-C--:B----4-:R-:W-:Y:S01]  /*2fa0*/  IDP.4A.S8.S8 R25, R34, R12.reuse, R25 ;  /* 0x0000000c22197226 */ /* 0x090fe20000000619 */
[----:B------:R-:W-:Y:S01]  /*2fb0*/  LDS.128 R8, [R2+UR10+0x10c0] ;  /* 0x0010c00a02087984 */ /* 0x000fe20008000c00 */
[----:B------:R-:W-:Y:S02]  /*2fc0*/  IDP.4A.S8.S8 R33, R16, R12, R33 ;  /* 0x0000000c10217226 */ /* 0x000fe40000000621 */
[----:B------:R-:W-:-:S02]  /*2fd0*/  IDP.4A.S8.S8 R38, R34, R13, R38 ;  /* 0x0000000d22267226 */ /* 0x000fc40000000626 */
[----:B------:R-:W-:Y:S02]  /*2fe0*/  IDP.4A.S8.S8 R44, R16, R13, R44 ;  /* 0x0000000d102c7226 */ /* 0x000fe4000000062c */
[C---:B------:R-:W-:Y:S02]  /*2ff0*/  IDP.4A.S8.S8 R45, R34.reuse, R14, R45 ;  /* 0x0000000e222d7226 */ /* 0x040fe4000000062d */
[-C--:B------:R-:W-:Y:S02]  /*3000*/  IDP.4A.S8.S8 R40, R34, R15.reuse, R40 ;  /* 0x0000000f22287226 */ /* 0x080fe40000000628 */
[----:B------:R-:W-:Y:S02]  /*3010*/  IDP.4A.S8.S8 R43, R16, R15, R42 ;  /* 0x0000000f102b7226 */ /* 0x000fe4000000062a */
[C---:B-1----:R-:W-:Y:S01]  /*3020*/  IDP.4A.S8.S8 R46, R34.reuse, R20, R37 ;  /* 0x00000014222e7226 */ /* 0x042fe20000000625 */
[----:B------:R-:W1:Y:S01]  /*3030*/  LDS R42, [R27+UR6+0x540] ;  /* 0x000540061b2a7984 */ /* 0x000e620008000800 */
[----:B------:R-:W-:-:S03]  /*3040*/  IDP.4A.S8.S8 R26, R34, R21, R26 ;  /* 0x00000015221a7226 */ /* 0x000fc6000000061a */
[----:B------:R-:W3:Y:S01]  /*3050*/  LDS R37, [R27+UR6+0xc40] ;  /* 0x000c40061b257984 */ /* 0x000ee20008000800 */
[----:B------:R-:W-:-:S03]  /*3060*/  IDP.4A.S8.S8 R39, R34, R22, R39 ;  /* 0x0000001622277226 */ /* 0x000fc60000000627 */
[----:B------:R-:W4:Y:S01]  /*3070*/  LDS.128 R12, [R2+UR10+0x18c0] ;  /* 0x0018c00a020c7984 */ /* 0x000f220008000c00 */
[----:B--2---:R-:W-:Y:S02]  /*3080*/  IDP.4A.S8.S8 R45, R24, R30, R45 ;  /* 0x0000001e182d7226 */ /* 0x004fe4000000062d */
[----:B------:R-:W-:Y:S02]  /*3090*/  IDP.4A.S8.S8 R34, R34, R23, R18 ;  /* 0x0000001722227226 */ /* 0x000fe40000000612 */
[C---:B------:R-:W-:Y:S02]  /*30a0*/  IDP.4A.S8.S8 R41, R16.reuse, R20, R41 ;  /* 0x0000001410297226 */ /* 0x040fe40000000629 */
[C---:B------:R-:W-:Y:S01]  /*30b0*/  IDP.4A.S8.S8 R36, R16.reuse, R21, R36 ;  /* 0x0000001510247226 */ /* 0x040fe20000000624 */
[----:B------:R-:W-:Y:S01]  /*30c0*/  LDS R20, [R27+UR6+0x5b0] ;  /* 0x0005b0061b147984 */ /* 0x000fe20008000800 */
[C---:B------:R-:W-:Y:S02]  /*30d0*/  IDP.4A.S8.S8 R35, R16.reuse, R22, R35 ;  /* 0x0000001610237226 */ /* 0x040fe40000000623 */
[----:B------:R-:W-:Y:S01]  /*30e0*/  IDP.4A.S8.S8 R32, R16, R23, R32 ;  /* 0x0000001710207226 */ /* 0x000fe20000000620 */
[----:B------:R-:W-:Y:S01]  /*30f0*/  LDS R21, [R27+UR6+0xcb0] ;  /* 0x000cb0061b157984 */ /* 0x000fe20008000800 */
[----:B-----5:R-:W-:-:S03]  /*3100*/  IDP.4A.S8.S8 R30, R3, R30, R17 ;  /* 0x0000001e031e7226 */ /* 0x020fc60000000611 */
[----:B------:R-:W2:Y:S01]  /*3110*/  LDS.128 R16, [R2+UR10+0x10d0] ;  /* 0x0010d00a02107984 */ /* 0x000ea20008000c00 */
[CC--:B------:R-:W-:Y:S02]  /*3120*/  IDP.4A.S8.S8 R25, R24.reuse, R28.reuse, R25 ;  /* 0x0000001c18197226 */ /* 0x0c0fe40000000619 */
[----:B------:R-:W-:Y:S02]  /*3130*/  IDP.4A.S8.S8 R33, R3, R28, R33 ;  /* 0x0000001c03217226 */ /* 0x000fe40000000621 */
[C---:B------:R-:W-:Y:S02]  /*3140*/  IDP.4A.S8.S8 R38, R24.reuse, R29, R38 ;  /* 0x0000001d18267226 */ /* 0x040fe40000000626 */
[C---:B------:R-:W-:Y:S02]  /*3150*/  IDP.4A.S8.S8 R40, R24.reuse, R31, R40 ;  /* 0x0000001f18287226 */ /* 0x040fe40000000628 */
[C---:B0-----:R-:W-:Y:S02]  /*3160*/  IDP.4A.S8.S8 R23, R24.reuse, R4, R46 ;  /* 0x0000000418177226 */ /* 0x041fe4000000062e */
[----:B------:R-:W-:-:S02]  /*3170*/  IDP.4A.S8.S8 R26, R24, R5, R26 ;  /* 0x00000005181a7226 */ /* 0x000fc4000000061a */
[C---:B------:R-:W-:Y:S02]  /*3180*/  IDP.4A.S8.S8 R39, R24.reuse, R6, R39 ;  /* 0x0000000618277226 */ /* 0x040fe40000000627 */
[----:B------:R-:W-:Y:S02]  /*3190*/  IDP.4A.S8.S8 R34, R24, R7, R34 ;  /* 0x0000000718227226 */ /* 0x000fe40000000622 */
[C---:B------:R-:W-:Y:S01]  /*31a0*/  IDP.4A.S8.S8 R41, R3.reuse, R4, R41 ;  /* 0x0000000403297226 */ /* 0x040fe20000000629 */
[----:B------:R-:W-:Y:S01]  /*31b0*/  LDS R24, [R27+UR6+0xd20] ;  /* 0x000d20061b187984 */ /* 0x000fe20008000800 */
[C---:B------:R-:W-:Y:S02]  /*31c0*/  IDP.4A.S8.S8 R36, R3.reuse, R5, R36 ;  /* 0x0000000503247226 */ /* 0x040fe40000000624 */
[C---:B------:R-:W-:Y:S02]  /*31d0*/  IDP.4A.S8.S8 R35, R3.reuse, R6, R35 ;  /* 0x0000000603237226 */ /* 0x040fe40000000623 */
[----:B------:R-:W-:-:S02]  /*31e0*/  IDP.4A.S8.S8 R32, R3, R7, R32 ;  /* 0x0000000703207226 */ /* 0x000fc40000000620 */
[C---:B------:R-:W-:Y:S01]  /*31f0*/  IDP.4A.S8.S8 R44, R3.reuse, R29, R44 ;  /* 0x0000001d032c7226 */ /* 0x040fe2000000062c */
[----:B------:R-:W0:Y:S01]  /*3200*/  LDS.128 R4, [R2+UR10+0x18d0] ;  /* 0x0018d00a02047984 */ /* 0x000e220008000c00 */
[----:B------:R-:W-:Y:S02]  /*3210*/  IDP.4A.S8.S8 R22, R3, R31, R43 ;  /* 0x0000001f03167226 */ /* 0x000fe4000000062b */
[CC--:B-1----:R-:W-:Y:S02]  /*3220*/  IDP.4A.S8.S8 R25, R42.reuse, R8.reuse, R25 ;  /* 0x000000082a197226 */ /* 0x0c2fe40000000619 */
[----:B---3--:R-:W-:Y:S02]  /*3230*/  IDP.4A.S8.S8 R33, R37, R8, R33 ;  /* 0x0000000825217226 */ /* 0x008fe40000000621 */
[C---:B------:R-:W-:Y:S02]  /*3240*/  IDP.4A.S8.S8 R38, R42.reuse, R9, R38 ;  /* 0x000000092a267226 */ /* 0x040fe40000000626 */
[----:B------:R-:W-:-:S02]  /*3250*/  IDP.4A.S8.S8 R45, R42, R10, R45 ;  /* 0x0000000a2a2d7226 */ /* 0x000fc4000000062d */
[C---:B------:R-:W-:Y:S02]  /*3260*/  IDP.4A.S8.S8 R40, R42.reuse, R11, R40 ;  /* 0x0000000b2a287226 */ /* 0x040fe40000000628 */
[C---:B----4-:R-:W-:Y:S02]  /*3270*/  IDP.4A.S8.S8 R23, R42.reuse, R12, R23 ;  /* 0x0000000c2a177226 */ /* 0x050fe40000000617 */
[C---:B------:R-:W-:Y:S02]  /*3280*/  IDP.4A.S8.S8 R26, R42.reuse, R13, R26 ;  /* 0x0000000d2a1a7226 */ /* 0x040fe4000000061a */
[----:B------:R-:W-:Y:S02]  /*3290*/  IDP.4A.S8.S8 R39, R42, R14, R39 ;  /* 0x0000000e2a277226 */ /* 0x000fe40000000627 */
[C---:B------:R-:W-:Y:S02]  /*32a0*/  IDP.4A.S8.S8 R44, R37.reuse, R9, R44 ;  /* 0x00000009252c7226 */ /* 0x040fe4000000062c */
[----:B------:R-:W-:-:S02]  /*32b0*/  IDP.4A.S8.S8 R3, R37, R10, R30 ;  /* 0x0000000a25037226 */ /* 0x000fc4000000061e */
[----:B------:R-:W-:Y:S01]  /*32c0*/  IDP.4A.S8.S8 R22, R37, R11, R22 ;  /* 0x0000000b25167226 */ /* 0x000fe20000000616 */
[----:B------:R-:W-:Y:S01]  /*32d0*/  LDS.128 R28, [R2+UR10+0x18e0] ;  /* 0x0018e00a021c7984 */ /* 0x000fe20008000c00 */
[----:B------:R-:W-:-:S03]  /*32e0*/  IDP.4A.S8.S8 R42, R42, R15, R34 ;  /* 0x0000000f2a2a7226 */ /* 0x000fc60000000622 */
[----:B------:R-:W-:Y:S01]  /*32f0*/  LDS R34, [R27+UR6+0x620] ;  /* 0x000620061b227984 */ /* 0x000fe20008000800 */
[----:B------:R-:W-:-:S03]  /*3300*/  IDP.4A.S8.S8 R41, R37, R12, R41 ;  /* 0x0000000c25297226 */ /* 0x000fc60000000629 */
[----:B------:R-:W1:Y:S01]  /*3310*/  LDS.128 R8, [R2+UR10+0x10e0] ;  /* 0x0010e00a02087984 */ /* 0x000e620008000c00 */
[C---:B------:R-:W-:Y:S02]  /*3320*/  IDP.4A.S8.S8 R36, R37.reuse, R13, R36 ;  /* 0x0000000d25247226 */ /* 0x040fe40000000624 */
[C---:B------:R-:W-:Y:S02]  /*3330*/  IDP.4A.S8.S8 R35, R37.reuse, R14, R35 ;  /* 0x0000000e25237226 */ /* 0x040fe40000000623 */
[----:B------:R-:W-:Y:S02]  /*3340*/  IDP.4A.S8.S8 R32, R37, R15, R32 ;  /* 0x0000000f25207226 */ /* 0x000fe40000000620 */
[-C--:B--2---:R-:W-:Y:S01]  /*3350*/  IDP.4A.S8.S8 R37, R21, R16.reuse, R33 ;  /* 0x0000001015257226 */ /* 0x084fe20000000621 */
[----:B------:R-:W-:Y:S04]  /*3360*/  LDS.128 R12, [R2+UR10+0x10f0] ;  /* 0x0010f00a020c7984 */ /* 0x000fe80008000c00 */
[----:B------:R-:W2:Y:S01]  /*3370*/  LDS R33, [R27+UR6+0x690] ;  /* 0x000690061b217984 */ /* 0x000ea20008000800 */
[----:B------:R-:W-:-:S02]  /*3380*/  IDP.4A.S8.S8 R25, R20, R16, R25 ;  /* 0x0000001014197226 */ /* 0x000fc40000000619 */
[CC--:B------:R-:W-:Y:S02]  /*3390*/  IDP.4A.S8.S8 R38, R20.reuse, R17.reuse, R38 ;  /* 0x0000001114267226 */ /* 0x0c0fe40000000626 */
[C---:B------:R-:W-:Y:S02]  /*33a0*/  IDP.4A.S8.S8 R44, R21.reuse, R17, R44 ;  /* 0x00000011152c7226 */ /* 0x040fe4000000062c */
[----:B------:R-:W3:Y:S01]  /*33b0*/  LDC.64 R16, c[0x0][0x398] ;  /* 0x0000e600ff107b82 */ /* 0x000ee20000000a00 */
[CC--:B0-----:R-:W-:Y:S02]  /*33c0*/  IDP.4A.S8.S8 R26, R20.reuse, R5.reuse, R26 ;  /* 0x00000005141a7226 */ /* 0x0c1fe4000000061a */
[-C--:B------:R-:W-:Y:S02]  /*33d0*/  IDP.4A.S8.S8 R39, R20, R6.reuse, R39 ;  /* 0x0000000614277226 */ /* 0x080fe40000000627 */
[C---:B------:R-:W-:Y:S01]  /*33e0*/  IDP.4A.S8.S8 R36, R21.reuse, R5, R36 ;  /* 0x0000000515247226 */ /* 0x040fe20000000624 */
[----:B------:R-:W-:Y:S01]  /*33f0*/  MOV R5, UR8 ;  /* 0x0000000800057c02 */ /* 0x000fe20008000f00 */
[----:B------:R-:W-:-:S02]  /*3400*/  IDP.4A.S8.S8 R35, R21, R6, R35 ;  /* 0x0000000615237226 */ /* 0x000fc40000000623 */
[----:B------:R-:W0:Y:S01]  /*3410*/  LDS R6, [R27+UR6+0xd90] ;  /* 0x000d90061b067984 */ /* 0x000e220008000800 */
[CC--:B------:R-:W-:Y:S02]  /*3420*/  IDP.4A.S8.S8 R23, R20.reuse, R4.reuse, R23 ;  /* 0x0000000414177226 */ /* 0x0c0fe40000000617 */
[----:B------:R-:W-:Y:S01]  /*3430*/  IDP.4A.S8.S8 R41, R21, R4, R41 ;  /* 0x0000000415297226 */ /* 0x000fe20000000629 */
[----:B------:R-:W-:Y:S01]  /*3440*/  LEA R4, R5, R0, 0x4 ;  /* 0x0000000005047211 */ /* 0x000fe200078e20ff */
[-C--:B------:R-:W-:Y:S02]  /*3450*/  IDP.4A.S8.S8 R40, R20, R19.reuse, R40 ;  /* 0x0000001314287226 */ /* 0x080fe40000000628 */
[----:B------:R-:W-:Y:S02]  /*3460*/  IDP.4A.S8.S8 R22, R21, R19, R22 ;  /* 0x0000001315167226 */ /* 0x000fe40000000616 */
[----:B-1----:R-:W-:Y:S02]  /*3470*/  IDP.4A.S8.S8 R25, R34, R8, R25 ;  /* 0x0000000822197226 */ /* 0x002fe40000000619 */
[----:B------:R-:W-:-:S02]  /*3480*/  IDP.4A.S8.S8 R42, R20, R7, R42 ;  /* 0x00000007142a7226 */ /* 0x000fc4000000062a */
[----:B------:R-:W-:Y:S01]  /*3490*/  IDP.4A.S8.S8 R32, R21, R7, R32 ;  /* 0x0000000715207226 */ /* 0x000fe20000000620 */
[----:B------:R-:W-:Y:S02]  /*34a0*/  SHF.L.U32 R7, R4, 0x2, RZ ;  /* 0x0000000204077819 */ /* 0x000fe400000006ff */
[----:B------:R-:W1:Y:S01]  /*34b0*/  LDC.64 R4, c[0x0][0x3a0] ;  /* 0x0000e800ff047b82 */ /* 0x000e620000000a00 */
[----:B------:R-:W-:Y:S02]  /*34c0*/  IDP.4A.S8.S8 R37, R24, R8, R37 ;  /* 0x0000000818257226 */ /* 0x000fe40000000625 */
[----:B--2---:R-:W-:Y:S02]  /*34d0*/  IDP.4A.S8.S8 R25, R33, R12, R25 ;  /* 0x0000000c21197226 */ /* 0x004fe40000000619 */
[----:B------:R-:W-:Y:S02]  /*34e0*/  HFMA2 R8, -RZ, RZ, 2, 0 ;  /* 0x40000000ff087431 */ /* 0x000fe400000001ff */
[----:B------:R-:W-:-:S02]  /*34f0*/  IDP.4A.S8.S8 R40, R34, R11, R40 ;  /* 0x0000000b22287226 */ /* 0x000fc40000000628 */
[----:B------:R-:W-:Y:S01]  /*3500*/  IDP.4A.S8.S8 R22, R24, R11, R22 ;  /* 0x0000000b18167226 */ /* 0x000fe20000000616 */
[----:B------:R-:W-:Y:S01]  /*3510*/  SHF.R.S32.HI R11, RZ, 0x1f, R25 ;  /* 0x0000001fff0b7819 */ /* 0x000fe20000011419 */
[-C--:B------:R-:W-:Y:S02]  /*3520*/  IDP.4A.S8.S8 R45, R20, R18.reuse, R45 ;  /* 0x00000012142d7226 */ /* 0x080fe4000000062d */
[----:B------:R-:W-:Y:S02]  /*3530*/  IDP.4A.S8.S8 R3, R21, R18, R3 ;  /* 0x0000001215037226 */ /* 0x000fe40000000603 */
[-C--:B------:R-:W-:Y:S02]  /*3540*/  IDP.4A.S8.S8 R38, R34, R9.reuse, R38 ;  /* 0x0000000922267226 */ /* 0x080fe40000000626 */
[----:B------:R-:W-:Y:S01]  /*3550*/  IDP.4A.S8.S8 R44, R24, R9, R44 ;  /* 0x00000009182c7226 */ /* 0x000fe2000000062c */
[----:B------:R-:W-:Y:S01]  /*3560*/  MOV R9, 0x0 ;  /* 0x0000000000097802 */ /* 0x000fe20000000f00 */
[----:B---3--:R-:W-:-:S04]  /*3570*/  IMAD.WIDE.U32 R16, R7, 0x4, R16 ;  /* 0x0000000407107825 */ /* 0x008fc800078e0010 */
[----:B------:R-:W-:Y:S01]  /*3580*/  IMAD R18, R11, -0x5baa0000, RZ ;  /* 0xa45600000b127824 */ /* 0x000fe200078e02ff */
[----:B------:R-:W2:Y:S01]  /*3590*/  LDG.E.CONSTANT R46, desc[UR12][R16.64+0xc] ;  /* 0x00000c0c102e7981 */ /* 0x000ea2000c1e9900 */
[CC--:B------:R-:W-:Y:S02]  /*35a0*/  IDP.4A.S8.S8 R45, R34.reuse, R10.reuse, R45 ;  /* 0x0000000a222d7226 */ /* 0x0c0fe4000000062d */
[-C--:B------:R-:W-:Y:S01]  /*35b0*/  IDP.4A.S8.S8 R26, R34, R29.reuse, R26 ;  /* 0x0000001d221a7226 */ /* 0x080fe2000000061a */
[----:B------:R-:W3:Y:S01]  /*35c0*/  LDG.E.CONSTANT R11, desc[UR12][R16.64+0x4] ;  /* 0x0000040c100b7981 */ /* 0x000ee2000c1e9900 */
[C---:B------:R-:W-:Y:S02]  /*35d0*/  IDP.4A.S8.S8 R36, R24.reuse, R29, R36 ;  /* 0x0000001d18247226 */ /* 0x040fe40000000624 */
[----:B------:R-:W-:Y:S02]  /*35e0*/  IDP.4A.S8.S8 R3, R24, R10, R3 ;  /* 0x0000000a18037226 */ /* 0x000fe40000000603 */
[----:B------:R-:W-:Y:S01]  /*35f0*/  IDP.4A.S8.S8 R29, R33, R13, R38 ;  /* 0x0000000d211d7226 */ /* 0x000fe20000000626 */
[----:B------:R-:W4:Y:S01]  /*3600*/  LDG.E.CONSTANT R10, desc[UR12][R16.64] ;  /* 0x0000000c100a7981 */ /* 0x000f22000c1e9900 */
[----:B------:R-:W-:-:S02]  /*3610*/  IMAD R21, R25, 0xb173, R18 ;  /* 0x0000b17319157824 */ /* 0x000fc400078e0212 */
[----:B------:R-:W-:Y:S01]  /*3620*/  IMAD.WIDE.U32 R18, R25, -0x5baa0000, R8 ;  /* 0xa456000019127825 */ /* 0x000fe200078e0008 */
[----:B------:R-:W-:-:S03]  /*3630*/  SHF.R.S32.HI R20, RZ, 0x1f, R29 ;  /* 0x0000001fff147819 */ /* 0x000fc6000001141d */
[----:B------:R-:W-:Y:S01]  /*3640*/  IDP.4A.S8.S8 R45, R33, R14, R45 ;  /* 0x0000000e212d7226 */ /* 0x000fe2000000062d */
[----:B------:R-:W-:Y:S01]  /*3650*/  IADD3 R21, PT, PT, R19, R21, RZ ;  /* 0x0000001513157210 */ /* 0x000fe20007ffe0ff */
[C---:B------:R-:W-:Y:S02]  /*3660*/  IDP.4A.S8.S8 R41, R24.reuse, R28, R41 ;  /* 0x0000001c18297226 */ /* 0x040fe40000000629 */
[C---:B------:R-:W-:Y:S01]  /*3670*/  IDP.4A.S8.S8 R35, R24.reuse, R30, R35 ;  /* 0x0000001e18237226 */ /* 0x040fe20000000623 */
[----:B------:R-:W-:Y:S01]  /*3680*/  SHF.R.S32.HI R19, RZ, 0x1f, R45 ;  /* 0x0000001fff137819 */ /* 0x000fe2000001142d */
[----:B------:R-:W-:Y:S02]  /*3690*/  IDP.4A.S8.S8 R32, R24, R31, R32 ;  /* 0x0000001f18207226 */ /* 0x000fe40000000620 */
[----:B------:R-:W-:Y:S01]  /*36a0*/  IMAD R24, R20, -0x5baa0000, RZ ;  /* 0xa456000014187824 */ /* 0x000fe200078e02ff */
[----:B------:R-:W-:Y:S01]  /*36b0*/  SHF.R.U64 R21, R18, 0x1f, R21 ;  /* 0x0000001f12157819 */ /* 0x000fe20000001215 */
[----:B------:R-:W-:-:S02]  /*36c0*/  IDP.4A.S8.S8 R23, R34, R28, R23 ;  /* 0x0000001c22177226 */ /* 0x000fc40000000617 */
[----:B-1----:R-:W-:-:S04]  /*36d0*/  IMAD.WIDE.U32 R4, R7, 0x4, R4 ;  /* 0x0000000407047825 */ /* 0x002fc800078e0004 */
[----:B------:R-:W-:Y:S01]  /*36e0*/  IMAD R28, R19, -0x5baa0000, RZ ;  /* 0xa4560000131c7824 */ /* 0x000fe200078e02ff */
[----:B------:R-:W5:Y:S01]  /*36f0*/  LDG.E.CONSTANT R7, desc[UR12][R4.64] ;  /* 0x0000000c04077981 */ /* 0x000f62000c1e9900 */
[C---:B------:R-:W-:Y:S02]  /*3700*/  IMAD R43, R29.reuse, 0xb173, R24 ;  /* 0x0000b1731d2b7824 */ /* 0x040fe400078e0218 */
[----:B------:R-:W-:Y:S01]  /*3710*/  IMAD.WIDE.U32 R18, R29, -0x5baa0000, R8 ;  /* 0xa45600001d127825 */ /* 0x000fe200078e0008 */
[----:B------:R-:W2:Y:S03]  /*3720*/  LDG.E.CONSTANT R20, desc[UR12][R4.64+0x4] ;  /* 0x0000040c04147981 */ /* 0x000ea6000c1e9900 */
[----:B------:R-:W-:Y:S01]  /*3730*/  IDP.4A.S8.S8 R42, R34, R31, R42 ;  /* 0x0000001f222a7226 */ /* 0x000fe2000000062a */
[----:B------:R-:W2:Y:S01]  /*3740*/  LDG.E.CONSTANT R38, desc[UR12][R4.64+0x8] ;  /* 0x0000080c04267981 */ /* 0x000ea2000c1e9900 */
[----:B------:R-:W-:Y:S01]  /*3750*/  IDP.4A.S8.S8 R31, R33, R15, R40 ;  /* 0x0000000f211f7226 */ /* 0x000fe20000000628 */
[----:B------:R-:W-:Y:S01]  /*3760*/  IADD3 R29, PT, PT, R19, R43, RZ ;  /* 0x0000002b131d7210 */ /* 0x000fe20007ffe0ff */
[----:B0-----:R-:W-:Y:S01]  /*3770*/  IDP.4A.S8.S8 R37, R6, R12, R37 ;  /* 0x0000000c06257226 */ /* 0x001fe20000000625 */
[----:B------:R-:W2:Y:S01]  /*3780*/  LDG.E.CONSTANT R40, desc[UR12][R16.64+0x80] ;  /* 0x0000800c10287981 */ /* 0x000ea2000c1e9900 */
[C---:B------:R-:W-:Y:S01]  /*3790*/  IMAD R47, R45.reuse, 0xb173, R28 ;  /* 0x0000b1732d2f7824 */ /* 0x040fe200078e021c */
[----:B------:R-:W-:Y:S01]  /*37a0*/  SHF.R.S32.HI R12, RZ, 0x1f, R31 ;  /* 0x0000001fff0c7819 */ /* 0x000fe2000001141f */
[----:B------:R-:W-:-:S04]  /*37b0*/  IMAD.WIDE.U32 R24, R45, -0x5baa0000, R8 ;  /* 0xa45600002d187825 */ /* 0x000fc800078e0008 */
[----:B------:R-:W-:Y:S01]  /*37c0*/  IDP.4A.S8.S8 R39, R34, R30, R39 ;  /* 0x0000001e22277226 */ /* 0x000fe20000000627 */
[----:B------:R-:W-:Y:S02]  /*37d0*/  SHF.R.U64 R34, R18, 0x1f, R29 ;  /* 0x0000001f12227819 */ /* 0x000fe4000000121d */
[----:B------:R-:W-:Y:S01]  /*37e0*/  SHF.R.S32.HI R18, RZ, 0x1f, R37 ;  /* 0x0000001fff127819 */ /* 0x000fe20000011425 */
[----:B------:R-:W-:Y:S01]  /*37f0*/  IMAD R12, R12, -0x5baa0000, RZ ;  /* 0xa45600000c0c7824 */ /* 0x000fe200078e02ff */
[----:B------:R-:W-:Y:S01]  /*3800*/  IADD3 R19, PT, PT, R25, R47, RZ ;  /* 0x0000002f19137210 */ /* 0x000fe20007ffe0ff */
[----:B------:R-:W-:Y:S01]  /*3810*/  IDP.4A.S8.S8 R29, R6, R13, R44 ;  /* 0x0000000d061d7226 */ /* 0x000fe2000000062c */
[----:B------:R-:W2:Y:S01]  /*3820*/  LDG.E.CONSTANT R25, desc[UR12][R16.64+0x8] ;  /* 0x0000080c10197981 */ /* 0x000ea2000c1e9900 */
[----:B------:R-:W-:Y:S01]  /*3830*/  IMAD R28, R18, -0x5baa0000, RZ ;  /* 0xa4560000121c7824 */ /* 0x000fe200078e02ff */
[----:B------:R-:W-:Y:S01]  /*3840*/  SHF.R.U64 R24, R24, 0x1f, R19 ;  /* 0x0000001f18187819 */ /* 0x000fe20000001213 */
[----:B------:R-:W-:-:S02]  /*3850*/  IMAD R43, R31, 0xb173, R12 ;  /* 0x0000b1731f2b7824 */ /* 0x000fc400078e020c */
[----:B------:R-:W-:-:S04]  /*3860*/  IMAD.WIDE.U32 R18, R31, -0x5baa0000, R8 ;  /* 0xa45600001f127825 */ /* 0x000fc800078e0008 */
[C---:B------:R-:W-:Y:S02]  /*3870*/  IMAD R45, R37.reuse, 0xb173, R28 ;  /* 0x0000b173252d7824 */ /* 0x040fe400078e021c */
[----:B------:R-:W-:-:S04]  /*3880*/  IMAD.WIDE.U32 R12, R37, -0x5baa0000, R8 ;  /* 0xa4560000250c7825 */ /* 0x000fc800078e0008 */
[----:B------:R-:W-:Y:S01]  /*3890*/  IDP.4A.S8.S8 R31, R6, R14, R3 ;  /* 0x0000000e061f7226 */ /* 0x000fe20000000603 */
[----:B------:R-:W-:Y:S02]  /*38a0*/  SHF.R.S32.HI R14, RZ, 0x1f, R29 ;  /* 0x0000001fff0e7819 */ /* 0x000fe4000001141d */
[----:B------:R-:W-:Y:S02]  /*38b0*/  IADD3 R3, PT, PT, R19, R43, RZ ;  /* 0x0000002b13037210 */ /* 0x000fe40007ffe0ff */
[----:B------:R-:W-:Y:S01]  /*38c0*/  IADD3 R37, PT, PT, R13, R45, RZ ;  /* 0x0000002d0d257210 */ /* 0x000fe20007ffe0ff */
[----:B------:R-:W-:Y:S01]  /*38d0*/  IMAD R14, R14, -0x5baa0000, RZ ;  /* 0xa45600000e0e7824 */ /* 0x000fe200078e02ff */
[----:B------:R-:W-:Y:S01]  /*38e0*/  SHF.R.U64 R3, R18, 0x1f, R3 ;  /* 0x0000001f12037819 */ /* 0x000fe20000001203 */
[----:B------:R-:W2:Y:S01]  /*38f0*/  LDG.E.CONSTANT R43, desc[UR12][R16.64+0x88] ;  /* 0x0000880c102b7981 */ /* 0x000ea2000c1e9900 */
[----:B------:R-:W-:Y:S01]  /*3900*/  SHF.R.S32.HI R18, RZ, 0x1f, R31 ;  /* 0x0000001fff127819 */ /* 0x000fe2000001141f */
[C---:B------:R-:W-:Y:S01]  /*3910*/  IMAD R19, R29.reuse, 0xb173, R14 ;  /* 0x0000b1731d137824 */ /* 0x040fe200078e020e */
[----:B------:R-:W-:Y:S01]  /*3920*/  SHF.R.U64 R37, R12, 0x1f, R37 ;  /* 0x0000001f0c257819 */ /* 0x000fe20000001225 */
[----:B------:R-:W-:Y:S01]  /*3930*/  IMAD.WIDE.U32 R12, R29, -0x5baa0000, R8 ;  /* 0xa45600001d0c7825 */ /* 0x000fe200078e0008 */
[----:B------:R-:W2:Y:S03]  /*3940*/  LDG.E.CONSTANT R14, desc[UR12][R16.64+0x84] ;  /* 0x0000840c100e7981 */ /* 0x000ea6000c1e9900 */
[----:B------:R-:W-:Y:S01]  /*3950*/  IMAD R18, R18, -0x5baa0000, RZ ;  /* 0xa456000012127824 */ /* 0x000fe200078e02ff */
[----:B------:R-:W-:Y:S01]  /*3960*/  IADD3 R13, PT, PT, R13, R19, RZ ;  /* 0x000000130d0d7210 */ /* 0x000fe20007ffe0ff */
[----:B------:R-:W2:Y:S02]  /*3970*/  LDG.E.CONSTANT R45, desc[UR12][R4.64+0x84] ;  /* 0x0000840c042d7981 */ /* 0x000ea4000c1e9900 */
[----:B------:R-:W-:-:S02]  /*3980*/  IMAD R29, R31, 0xb173, R18 ;  /* 0x0000b1731f1d7824 */ /* 0x000fc400078e0212 */
[----:B------:R-:W-:Y:S01]  /*3990*/  IMAD.WIDE.U32 R18, R31, -0x5baa0000, R8 ;  /* 0xa45600001f127825 */ /* 0x000fe200078e0008 */
[----:B------:R-:W-:-:S04]  /*39a0*/  SHF.R.U64 R44, R12, 0x1f, R13 ;  /* 0x0000001f0c2c7819 */ /* 0x000fc8000000120d */
[----:B------:R-:W-:Y:S02]  /*39b0*/  IADD3 R13, PT, PT, R19, R29, RZ ;  /* 0x0000001d130d7210 */ /* 0x000fe40007ffe0ff */
[----:B------:R0:W1:Y:S04]  /*39c0*/  LDS.128 R28, [R2+UR10+0x18f0] ;  /* 0x0018f00a021c7984 */ /* 0x0000680008000c00 */
[----:B------:R1:W2:Y:S01]  /*39d0*/  LDG.E.CONSTANT R19, desc[UR12][R16.64+0x8c] ;  /* 0x00008c0c10137981 */ /* 0x0002a2000c1e9900 */
[----:B------:R-:W-:Y:S01]  /*39e0*/  SHF.R.U64 R18, R18, 0x1f, R13 ;  /* 0x0000001f12127819 */ /* 0x000fe2000000120d */
[----:B------:R-:W-:Y:S02]  /*39f0*/  IDP.4A.S8.S8 R13, R6, R15, R22 ;  /* 0x0000000f060d7226 */ /* 0x000fe40000000616 */
[----:B------:R-:W2:Y:S04]  /*3a00*/  LDG.E.CONSTANT R15, desc[UR12][R4.64+0xc] ;  /* 0x00000c0c040f7981 */ /* 0x000ea8000c1e9900 */
[----:B------:R-:W2:Y:S04]  /*3a10*/  LDG.E.CONSTANT R22, desc[UR12][R4.64+0x80] ;  /* 0x0000800c04167981 */ /* 0x000ea8000c1e9900 */
[----:B0-----:R-:W2:Y:S01]  /*3a20*/  LDG.E.CONSTANT R2, desc[UR12][R4.64+0x88] ;  /* 0x0000880c04027981 */ /* 0x001ea2000c1e9900 */
[----:B-1----:R-:W-:-:S03]  /*3a30*/  IDP.4A.S8.S8 R47, R33, R29, R26 ;  /* 0x0000001d212f7226 */ /* 0x002fc6000000061a */
[----:B------:R0:W2:Y:S01]  /*3a40*/  LDG.E.CONSTANT R26, desc[UR12][R4.64+0x8c] ;  /* 0x00008c0c041a7981 */ /* 0x0000a2000c1e9900 */
[----:B------:R-:W-:-:S05]  /*3a50*/  SHF.R.S32.HI R12, RZ, 0x1f, R13 ;  /* 0x0000001fff0c7819 */ /* 0x000fca000001140d */
[----:B------:R-:W-:-:S04]  /*3a60*/  IMAD R12, R12, -0x5baa0000, RZ ;  /* 0xa45600000c0c7824 */ /* 0x000fc800078e02ff */
[C---:B------:R-:W-:Y:S02]  /*3a70*/  IMAD R17, R13.reuse, 0xb173, R12 ;  /* 0x0000b1730d117824 */ /* 0x040fe400078e020c */
[----:B------:R-:W-:-:S04]  /*3a80*/  IMAD.WIDE.U32 R12, R13, -0x5baa0000, R8 ;  /* 0xa45600000d0c7825 */ /* 0x000fc800078e0008 */
[----:B------:R-:W-:Y:S01]  /*3a90*/  IDP.4A.S8.S8 R23, R33, R28, R23 ;  /* 0x0000001c21177226 */ /* 0x000fe20000000617 */
[----:B------:R-:W-:-:S04]  /*3aa0*/  IADD3 R13, PT, PT, R13, R17, RZ ;  /* 0x000000110d0d7210 */ /* 0x000fc80007ffe0ff */
[----:B------:R-:W-:Y:S02]  /*3ab0*/  SHF.R.U64 R13, R12, 0x1f, R13 ;  /* 0x0000001f0c0d7819 */ /* 0x000fe4000000120d */
[----:B------:R-:W-:Y:S01]  /*3ac0*/  SHF.R.S32.HI R12, RZ, 0x1f, R23 ;  /* 0x0000001fff0c7819 */ /* 0x000fe20000011417 */
[----:B------:R-:W-:-:S04]  /*3ad0*/  IDP.4A.S8.S8 R39, R33, R30, R39 ;  /* 0x0000001e21277226 */ /* 0x000fc80000000627 */
[----:B------:R-:W-:Y:S02]  /*3ae0*/  IMAD R12, R12, -0x5baa0000, RZ ;  /* 0xa45600000c0c7824 */ /* 0x000fe400078e02ff */
[----:B------:R-:W-:Y:S02]  /*3af0*/  IDP.4A.S8.S8 R33, R33, R31, R42 ;  /* 0x0000001f21217226 */ /* 0x000fe4000000062a */
[C---:B------:R-:W-:Y:S02]  /*3b00*/  IDP.4A.S8.S8 R41, R6.reuse, R28, R41 ;  /* 0x0000001c06297226 */ /* 0x040fe40000000629 */
[C---:B------:R-:W-:Y:S02]  /*3b10*/  IDP.4A.S8.S8 R29, R6.reuse, R29, R36 ;  /* 0x0000001d061d7226 */ /* 0x040fe40000000624 */
[C---:B------:R-:W-:Y:S02]  /*3b20*/  IDP.4A.S8.S8 R35, R6.reuse, R30, R35 ;  /* 0x0000001e06237226 */ /* 0x040fe40000000623 */
[----:B------:R-:W-:Y:S01]  /*3b30*/  IDP.4A.S8.S8 R31, R6, R31, R32 ;  /* 0x0000001f061f7226 */ /* 0x000fe20000000620 */
[----:B------:R-:W-:Y:S01]  /*3b40*/  SHF.R.S32.HI R6, RZ, 0x1f, R47 ;  /* 0x0000001fff067819 */ /* 0x000fe2000001142f */
[----:B------:R-:W-:-:S02]  /*3b50*/  IMAD R17, R23, 0xb173, R12 ;  /* 0x0000b17317117824 */ /* 0x000fc400078e020c */
[----:B0-----:R-:W-:-:S04]  /*3b60*/  IMAD.WIDE.U32 R4, R23, -0x5baa0000, R8 ;  /* 0xa456000017047825 */ /* 0x001fc800078e0008 */
[----:B------:R-:W-:Y:S01]  /*3b70*/  IMAD R6, R6, -0x5baa0000, RZ ;  /* 0xa456000006067824 */ /* 0x000fe200078e02ff */
[----:B------:R-:W-:-:S03]  /*3b80*/  IADD3 R23, PT, PT, R5, R17, RZ ;  /* 0x0000001105177210 */ /* 0x000fc60007ffe0ff */
[C---:B------:R-:W-:Y:S01]  /*3b90*/  IMAD R17, R47.reuse, 0xb173, R6 ;  /* 0x0000b1732f117824 */ /* 0x040fe200078e0206 */
[----:B------:R-:W-:Y:S01]  /*3ba0*/  SHF.R.U64 R23, R4, 0x1f, R23 ;  /* 0x0000001f04177819 */ /* 0x000fe20000001217 */
[----:B------:R-:W-:Y:S01]  /*3bb0*/  IMAD.WIDE.U32 R4, R47, -0x5baa0000, R8 ;  /* 0xa45600002f047825 */ /* 0x000fe200078e0008 */
[----:B------:R-:W-:-:S04]  /*3bc0*/  SHF.R.S32.HI R6, RZ, 0x1f, R39 ;  /* 0x0000001fff067819 */ /* 0x000fc80000011427 */
[----:B------:R-:W-:Y:S01]  /*3bd0*/  IADD3 R47, PT, PT, R5, R17, RZ ;  /* 0x00000011052f7210 */ /* 0x000fe20007ffe0ff */
[----:B------:R-:W-:-:S03]  /*3be0*/  IMAD R6, R6, -0x5baa0000, RZ ;  /* 0xa456000006067824 */ /* 0x000fc600078e02ff */
[----:B------:R-:W-:Y:S01]  /*3bf0*/  SHF.R.U64 R47, R4, 0x1f, R47 ;  /* 0x0000001f042f7819 */ /* 0x000fe2000000122f */
[C---:B------:R-:W-:Y:S01]  /*3c00*/  IMAD R17, R39.reuse, 0xb173, R6 ;  /* 0x0000b17327117824 */ /* 0x040fe200078e0206 */
[----:B------:R-:W-:Y:S01]  /*3c10*/  SHF.R.S32.HI R6, RZ, 0x1f, R33 ;  /* 0x0000001fff067819 */ /* 0x000fe20000011421 */
[----:B------:R-:W-:Y:S01]  /*3c20*/  IMAD.WIDE.U32 R4, R39, -0x5baa0000, R8 ;  /* 0xa456000027047825 */ /* 0x000fe200078e0008 */
[----:B------:R-:W-:-:S03]  /*3c30*/  SHF.R.S32.HI R12, RZ, 0x1f, R41 ;  /* 0x0000001fff0c7819 */ /* 0x000fc60000011429 */
[----:B------:R-:W-:Y:S01]  /*3c40*/  IMAD R16, R6, -0x5baa0000, RZ ;  /* 0xa456000006107824 */ /* 0x000fe200078e02ff */
[----:B------:R-:W-:-:S03]  /*3c50*/  IADD3 R5, PT, PT, R5, R17, RZ ;  /* 0x0000001105057210 */ /* 0x000fc60007ffe0ff */
[C---:B------:R-:W-:Y:S01]  /*3c60*/  IMAD R17, R33.reuse, 0xb173, R16 ;  /* 0x0000b17321117824 */ /* 0x040fe200078e0210 */
[----:B------:R-:W-:Y:S01]  /*3c70*/  SHF.R.U64 R6, R4, 0x1f, R5 ;  /* 0x0000001f04067819 */ /* 0x000fe20000001205 */
[----:B------:R-:W-:Y:S01]  /*3c80*/  IMAD.WIDE.U32 R4, R33, -0x5baa0000, R8 ;  /* 0xa456000021047825 */ /* 0x000fe200078e0008 */
[----:B------:R-:W-:-:S03]  /*3c90*/  ULEA UR8, UR9, UR8, 0x3 ;  /* 0x0000000809087291 */ /* 0x000fc6000f8e18ff */
[----:B------:R-:W-:Y:S01]  /*3ca0*/  IMAD R12, R12, -0x5baa0000, RZ ;  /* 0xa45600000c0c7824 */ /* 0x000fe200078e02ff */
[----:B------:R-:W-:Y:S01]  /*3cb0*/  IADD3 R5, PT, PT, R5, R17, RZ ;  /* 0x0000001105057210 */ /* 0x000fe20007ffe0ff */
[----:B------:R-:W-:-:S04]  /*3cc0*/  IMAD.WIDE.U32 R16, R41, -0x5baa0000, R8 ;  /* 0xa456000029107825 */ /* 0x000fc800078e0008 */
[----:B------:R-:W-:Y:S01]  /*3cd0*/  IMAD R33, R41, 0xb173, R12 ;  /* 0x0000b17329217824 */ /* 0x000fe200078e020c */
[----:B------:R-:W-:Y:S02]  /*3ce0*/  SHF.R.U64 R12, R4, 0x1f, R5 ;  /* 0x0000001f040c7819 */ /* 0x000fe40000001205 */
[----:B------:R-:W-:Y:S02]  /*3cf0*/  MOV R5, UR8 ;  /* 0x0000000800057c02 */ /* 0x000fe40008000f00 */
[----:B------:R-:W-:Y:S02]  /*3d00*/  SHF.R.S32.HI R4, RZ, 0x1f, R29 ;  /* 0x0000001fff047819 */ /* 0x000fe4000001141d */
[----:B------:R-:W-:Y:S02]  /*3d10*/  LEA R0, R5, R0, 0x4 ;  /* 0x0000000005007211 */ /* 0x000fe400078e20ff */
[----:B------:R-:W-:Y:S01]  /*3d20*/  IADD3 R33, PT, PT, R17, R33, RZ ;  /* 0x0000002111217210 */ /* 0x000fe20007ffe0ff */
[----:B------:R-:W-:Y:S01]  /*3d30*/  IMAD R4, R4, -0x5baa0000, RZ ;  /* 0xa456000004047824 */ /* 0x000fe200078e02ff */
[----:B------:R-:W-:-:S02]  /*3d40*/  SHF.R.S32.HI R5, RZ, 0x1f, R35 ;  /* 0x0000001fff057819 */ /* 0x000fc40000011423 */
[----:B------:R-:W-:Y:S01]  /*3d50*/  SHF.R.U64 R33, R16, 0x1f, R33 ;  /* 0x0000001f10217819 */ /* 0x000fe20000001221 */
[----:B------:R-:W-:Y:S02]  /*3d60*/  IMAD R39, R29, 0xb173, R4 ;  /* 0x0000b1731d277824 */ /* 0x000fe400078e0204 */
[----:B------:R-:W-:Y:S02]  /*3d70*/  IMAD R16, R5, -0x5baa0000, RZ ;  /* 0xa456000005107824 */ /* 0x000fe400078e02ff */
[----:B------:R-:W-:-:S04]  /*3d80*/  IMAD.WIDE.U32 R4, R29, -0x5baa0000, R8 ;  /* 0xa45600001d047825 */ /* 0x000fc800078e0008 */
[----:B------:R-:W-:Y:S01]  /*3d90*/  IMAD R41, R35, 0xb173, R16 ;  /* 0x0000b17323297824 */ /* 0x000fe200078e0210 */
[----:B------:R-:W-:Y:S01]  /*3da0*/  IADD3 R29, PT, PT, R5, R39, RZ ;  /* 0x00000027051d7210 */ /* 0x000fe20007ffe0ff */
[----:B------:R-:W-:Y:S01]  /*3db0*/  IMAD.WIDE.U32 R16, R35, -0x5baa0000, R8 ;  /* 0xa456000023107825 */ /* 0x000fe200078e0008 */
[----:B------:R-:W-:-:S03]  /*3dc0*/  SHF.R.S32.HI R28, RZ, 0x1f, R31 ;  /* 0x0000001fff1c7819 */ /* 0x000fc6000001141f */
[----:B------:R-:W-:Y:S01]  /*3dd0*/  IMAD R0, R0, 0x310, RZ ;  /* 0x0000031000007824 */ /* 0x000fe200078e02ff */
[----:B------:R-:W-:Y:S01]  /*3de0*/  IADD3 R17, PT, PT, R17, R41, RZ ;  /* 0x0000002911117210 */ /* 0x000fe20007ffe0ff */
[----:B------:R-:W-:-:S03]  /*3df0*/  IMAD R28, R28, -0x5baa0000, RZ ;  /* 0xa45600001c1c7824 */ /* 0x000fc600078e02ff */
[----:B------:R-:W-:Y:S01]  /*3e00*/  IADD3 R27, PT, PT, R27, UR5, R0 ;  /* 0x000000051b1b7c10 */ /* 0x000fe2000fffe000 */
[----:B------:R-:W-:Y:S01]  /*3e10*/  IMAD R35, R31, 0xb173, R28 ;  /* 0x0000b1731f237824 */ /* 0x000fe200078e021c */
[----:B------:R-:W-:Y:S01]  /*3e20*/  SHF.R.U64 R0, R16, 0x1f, R17 ;  /* 0x0000001f10007819 */ /* 0x000fe20000001211 */
[----:B------:R-:W0:Y:S01]  /*3e30*/  LDCU.64 UR4, c[0x0][0x390] ;  /* 0x00007200ff0477ac */ /* 0x000e220008000a00 */
[----:B----4-:R-:W-:Y:S02]  /*3e40*/  IADD3 R5, PT, PT, R10, R21, RZ ;  /* 0x000000150a057210 */ /* 0x010fe40007ffe0ff */
[----:B------:R-:W-:-:S03]  /*3e50*/  SHF.R.U64 R21, R4, 0x1f, R29 ;  /* 0x0000001f04157819 */ /* 0x000fc6000000121d */
[----:B------:R-:W-:Y:S01]  /*3e60*/  IMAD.WIDE R4, R5, 0x7fffdf75, R8 ;  /* 0x7fffdf7505047825 */ /* 0x000fe200078e0208 */
[----:B------:R-:W-:Y:S02]  /*3e70*/  IADD3 R17, PT, PT, R10, R37, RZ ;  /* 0x000000250a117210 */ /* 0x000fe40007ffe0ff */
[----:B---3--:R-:W-:Y:S02]  /*3e80*/  IADD3 R29, PT, PT, R11, R34, RZ ;  /* 0x000000220b1d7210 */ /* 0x008fe40007ffe0ff */
[----:B------:R-:W-:Y:S01]  /*3e90*/  SHF.R.U64 R30, R4, 0x1f, R5 ;  /* 0x0000001f041e7819 */ /* 0x000fe20000001205 */
[----:B------:R-:W-:-:S04]  /*3ea0*/  IMAD.WIDE.U32 R4, R31, -0x5baa0000, R8 ;  /* 0xa45600001f047825 */ /* 0x000fc800078e0008 */
[----:B------:R-:W-:Y:S01]  /*3eb0*/  IMAD.WIDE R16, R17, 0x7fffdf75, R8 ;  /* 0x7fffdf7511107825 */ /* 0x000fe200078e0208 */
[----:B------:R-:W-:-:S03]  /*3ec0*/  IADD3 R35, PT, PT, R5, R35, RZ ;  /* 0x0000002305237210 */ /* 0x000fc60007ffe0ff */
[----:B------:R-:W-:Y:S01]  /*3ed0*/  IMAD.WIDE R28, R29, 0x7fffdf75, R8 ;  /* 0x7fffdf751d1c7825 */ /* 0x000fe200078e0208 */
[----:B------:R-:W-:-:S03]  /*3ee0*/  IADD3 R31, PT, PT, R11, R44, RZ ;  /* 0x0000002c0b1f7210 */ /* 0x000fc60007ffe0ff */
[----:B------:R-:W-:Y:S01]  /*3ef0*/  HFMA2 R10, -RZ, RZ, 0, 0 ;  /* 0x00000000ff0a7431 */ /* 0x000fe200000001ff */
[----:B-----5:R-:W-:Y:S02]  /*3f00*/  VIADDMNMX R5, R7, R30, RZ, !PT ;  /* 0x0000001e07057246 */ /* 0x020fe400078001ff */
[----:B------:R-:W-:Y:S02]  /*3f10*/  SHF.R.U64 R30, R16, 0x1f, R17 ;  /* 0x0000001f101e7819 */ /* 0x000fe40000001211 */
[----:B------:R-:W-:Y:S01]  /*3f20*/  SHF.R.U64 R37, R28, 0x1f, R29 ;  /* 0x0000001f1c257819 */ /* 0x000fe2000000121d */
[----:B------:R-:W-:Y:S01]  /*3f30*/  IMAD.WIDE R16, R31, 0x7fffdf75, R8 ;  /* 0x7fffdf751f107825 */ /* 0x000fe200078e0208 */
[----:B------:R-:W-:Y:S02]  /*3f40*/  MOV R11, 0x200000 ;  /* 0x00200000000b7802 */ /* 0x000fe40000000f00 */
[----:B------:R-:W-:Y:S02]  /*3f50*/  VIADDMNMX R29, R7, R30, RZ, !PT ;  /* 0x0000001e071d7246 */ /* 0x000fe400078001ff */
[----:B--2---:R-:W-:Y:S01]  /*3f60*/  VIADDMNMX R7, R20, R37, RZ, !PT ;  /* 0x0000002514077246 */ /* 0x004fe200078001ff */
[----:B------:R-:W-:Y:S01]  /*3f70*/  IMAD.HI.U32 R5, R5, 0x40afee06, R10 ;  /* 0x40afee0605057827 */ /* 0x000fe200078e000a */
[----:B------:R-:W-:-:S03]  /*3f80*/  SHF.R.U64 R17, R16, 0x1f, R17 ;  /* 0x0000001f10117819 */ /* 0x000fc60000001211 */
[----:B------:R-:W-:Y:S01]  /*3f90*/  IMAD.HI.U32 R16, R7, 0x40afee06, R10 ;  /* 0x40afee0607107827 */ /* 0x000fe200078e000a */
[----:B------:R-:W-:Y:S02]  /*3fa0*/  SHF.R.U64 R28, R4, 0x1f, R35 ;  /* 0x0000001f041c7819 */ /* 0x000fe40000001223 */
[----:B0-----:R-:W-:Y:S02]  /*3fb0*/  IADD3 R4, P0, PT, R27, UR4, RZ ;  /* 0x000000041b047c10 */ /* 0x001fe4000ff1e0ff */
[----:B------:R-:W-:Y:S02]  /*3fc0*/  SHF.R.U32.HI R27, RZ, 0x16, R5 ;  /* 0x00000016ff1b7819 */ /* 0x000fe40000011605 */
[----:B------:R-:W-:Y:S02]  /*3fd0*/  VIADDMNMX R17, R20, R17, RZ, !PT ;  /* 0x0000001114117246 */ /* 0x000fe400078001ff */
[----:B------:R-:W-:Y:S02]  /*3fe0*/  SHF.R.U32.HI R16, RZ, 0x16, R16 ;  /* 0x00000016ff107819 */ /* 0x000fe40000011610 */
[----:B------:R-:W-:-:S02]  /*3ff0*/  VIMNMX.U32 R7, PT, PT, R27, 0x7f, PT ;  /* 0x0000007f1b077848 */ /* 0x000fc40003fe0000 */
[----:B------:R-:W-:Y:S01]  /*4000*/  VIMNMX.U32 R27, PT, PT, R16, 0x7f, PT ;  /* 0x0000007f101b7848 */ /* 0x000fe20003fe0000 */
[----:B------:R-:W-:Y:S01]  /*4010*/  IMAD.HI.U32 R16, R17, 0x40afee06, R10 ;  /* 0x40afee0611107827 */ /* 0x000fe200078e000a */
[C---:B------:R-:W-:Y:S02]  /*4020*/  IADD3 R17, PT, PT, R25.reuse, R24, RZ ;  /* 0x0000001819117210 */ /* 0x040fe40007ffe0ff */
[----:B------:R-:W-:Y:S02]  /*4030*/  IADD3.X R5, PT, PT, RZ, UR5, RZ, P0, !PT ;  /* 0x00000005ff057c10 */ /* 0x000fe400087fe4ff */
[----:B------:R-:W-:Y:S01]  /*4040*/  IADD3 R31, PT, PT, R25, R18, RZ ;  /* 0x00000012191f7210 */ /* 0x000fe20007ffe0ff */
[----:B------:R-:W-:Y:S02]  /*4050*/  IMAD.WIDE R24, R17, 0x7fffdf75, R8 ;  /* 0x7fffdf7511187825 */ /* 0x000fe400078e0208 */
[----:B------:R0:W-:Y:S02]  /*4060*/  STG.E.U8 desc[UR12][R4.64], R7 ;  /* 0x0000000704007986 */ /* 0x0001e4000c10110c */
[----:B------:R-:W-:Y:S01]  /*4070*/  IMAD.HI.U32 R29, R29, 0x40afee06, R10 ;  /* 0x40afee061d1d7827 */ /* 0x000fe200078e000a */
[----:B------:R-:W-:-:S02]  /*4080*/  SHF.R.U32.HI R35, RZ, 0x16, R16 ;  /* 0x00000016ff237819 */ /* 0x000fc40000011610 */
[----:B0-----:R-:W-:Y:S01]  /*4090*/  SHF.R.U64 R7, R24, 0x1f, R25 ;  /* 0x0000001f18077819 */ /* 0x001fe20000001219 */
[----:B------:R-:W-:-:S03]  /*40a0*/  IMAD.WIDE R16, R31, 0x7fffdf75, R8 ;  /* 0x7fffdf751f107825 */ /* 0x000fc600078e0208 */
[----:B------:R-:W-:Y:S02]  /*40b0*/  VIADDMNMX R7, R38, R7, RZ, !PT ;  /* 0x0000000726077246 */ /* 0x000fe400078001ff */
[----:B------:R-:W-:Y:S02]  /*40c0*/  SHF.R.U32.HI R29, RZ, 0x16, R29 ;  /* 0x00000016ff1d7819 */ /* 0x000fe4000001161d */
[C---:B------:R-:W-:Y:S01]  /*40d0*/  IADD3 R21, PT, PT, R14.reuse, R21, RZ ;  /* 0x000000150e157210 */ /* 0x040fe20007ffe0ff */
[----:B------:R-:W-:Y:S01]  /*40e0*/  IMAD.HI.U32 R7, R7, 0x40afee06, R10 ;  /* 0x40afee0607077827 */ /* 0x000fe200078e000a */
[----:B------:R-:W-:Y:S02]  /*40f0*/  IADD3 R31, PT, PT, R14, R47, RZ ;  /* 0x0000002f0e1f7210 */ /* 0x000fe40007ffe0ff */
[----:B------:R-:W-:Y:S01]  /*4100*/  VIMNMX.U32 R29, PT, PT, R29, 0x7f, PT ;  /* 0x0000007f1d1d7848 */ /* 0x000fe20003fe0000 */
[----:B------:R-:W-:Y:S01]  /*4110*/  IMAD.WIDE R20, R21, 0x7fffdf75, R8 ;  /* 0x7fffdf7515147825 */ /* 0x000fe200078e0208 */
[----:B------:R-:W-:-:S02]  /*4120*/  IADD3 R23, PT, PT, R40, R23, RZ ;  /* 0x0000001728177210 */ /* 0x000fc40007ffe0ff */
[----:B------:R-:W-:Y:S01]  /*4130*/  SHF.R.U64 R25, R16, 0x1f, R17 ;  /* 0x0000001f10197819 */ /* 0x000fe20000001211 */
[----:B------:R-:W-:Y:S01]  /*4140*/  IMAD.WIDE R30, R31, 0x7fffdf75, R8 ;  /* 0x7fffdf751f1e7825 */ /* 0x000fe200078e0208 */
[----:B------:R-:W-:Y:S01]  /*4150*/  IADD3 R33, PT, PT, R40, R33, RZ ;  /* 0x0000002128217210 */ /* 0x000fe20007ffe0ff */
[----:B------:R0:W-:Y:S01]  /*4160*/  STG.E.U8 desc[UR12][R4.64+0x1], R27 ;  /* 0x0000011b04007986 */ /* 0x0001e2000c10110c */
[----:B------:R-:W-:Y:S02]  /*4170*/  SHF.R.U32.HI R7, RZ, 0x16, R7 ;  /* 0x00000016ff077819 */ /* 0x000fe40000011607 */
[----:B------:R-:W-:Y:S01]  /*4180*/  IADD3 R3, PT, PT, R46, R3, RZ ;  /* 0x000000032e037210 */ /* 0x000fe20007ffe0ff */
[----:B------:R1:W-:Y:S01]  /*4190*/  STG.E.U8 desc[UR12][R4.64+0xc400], R29 ;  /* 0x00c4001d04007986 */ /* 0x0003e2000c10110c */
[----:B------:R-:W-:Y:S01]  /*41a0*/  IMAD.WIDE R16, R33, 0x7fffdf75, R8 ;  /* 0x7fffdf7521107825 */ /* 0x000fe200078e0208 */
[----:B------:R-:W-:Y:S02]  /*41b0*/  SHF.R.U64 R20, R20, 0x1f, R21 ;  /* 0x0000001f14147819 */ /* 0x000fe40000001215 */
[----:B------:R-:W-:-:S02]  /*41c0*/  IADD3 R33, PT, PT, R43, R0, RZ ;  /* 0x000000002b217210 */ /* 0x000fc40007ffe0ff */
[----:B0-----:R-:W-:Y:S01]  /*41d0*/  VIADDMNMX R27, R38, R25, RZ, !PT ;  /* 0x00000019261b7246 */ /* 0x001fe200078001ff */
[----:B------:R-:W-:Y:S01]  /*41e0*/  IMAD.WIDE R24, R23, 0x7fffdf75, R8 ;  /* 0x7fffdf7517187825 */ /* 0x000fe200078e0208 */
[----:B------:R-:W-:Y:S02]  /*41f0*/  VIMNMX.U32 R23, PT, PT, R7, 0x7f, PT ;  /* 0x0000007f07177848 */ /* 0x000fe40003fe0000 */
[----:B-1----:R-:W-:Y:S02]  /*4200*/  IADD3 R29, PT, PT, R46, R13, RZ ;  /* 0x0000000d2e1d7210 */ /* 0x002fe40007ffe0ff */
[----:B------:R-:W-:Y:S02]  /*4210*/  SHF.R.U64 R30, R30, 0x1f, R31 ;  /* 0x0000001f1e1e7819 */ /* 0x000fe4000000121f */
[----:B------:R-:W-:Y:S02]  /*4220*/  IADD3 R7, PT, PT, R43, R6, RZ ;  /* 0x000000062b077210 */ /* 0x000fe40007ffe0ff */
[----:B------:R-:W-:-:S02]  /*4230*/  IADD3 R21, PT, PT, R19, R12, RZ ;  /* 0x0000000c13157210 */ /* 0x000fc40007ffe0ff */
[----:B------:R-:W-:Y:S01]  /*4240*/  IADD3 R31, PT, PT, R19, R28, RZ ;  /* 0x0000001c131f7210 */ /* 0x000fe20007ffe0ff */
[----:B------:R-:W-:-:S04]  /*4250*/  IMAD.WIDE R12, R3, 0x7fffdf75, R8 ;  /* 0x7fffdf75030c7825 */ /* 0x000fc800078e0208 */
[----:B------:R-:W-:Y:S01]  /*4260*/  IMAD.WIDE R28, R29, 0x7fffdf75, R8 ;  /* 0x7fffdf751d1c7825 */ /* 0x000fe200078e0208 */
[----:B------:R-:W-:-:S03]  /*4270*/  SHF.R.U64 R12, R12, 0x1f, R13 ;  /* 0x0000001f0c0c7819 */ /* 0x000fc6000000120d */
[----:B------:R-:W-:-:S04]  /*4280*/  IMAD.WIDE R32, R33, 0x7fffdf75, R8 ;  /* 0x7fffdf7521207825 */ /* 0x000fc800078e0208 */
[----:B------:R-:W-:-:S04]  /*4290*/  IMAD.WIDE R6, R7, 0x7fffdf75, R8 ;  /* 0x7fffdf7507067825 */ /* 0x000fc800078e0208 */
[----:B------:R-:W-:Y:S01]  /*42a0*/  IMAD.WIDE R18, R21, 0x7fffdf75, R8 ;  /* 0x7fffdf7515127825 */ /* 0x000fe200078e0208 */
[----:B------:R-:W-:-:S03]  /*42b0*/  SHF.R.U64 R28, R28, 0x1f, R29 ;  /* 0x0000001f1c1c7819 */ /* 0x000fc6000000121d */
[----:B------:R-:W-:Y:S01]  /*42c0*/  IMAD.WIDE R8, R31, 0x7fffdf75, R8 ;  /* 0x7fffdf751f087825 */ /* 0x000fe200078e0208 */
[----:B------:R-:W-:-:S04]  /*42d0*/  SHF.R.U64 R25, R24, 0x1f, R25 ;  /* 0x0000001f18197819 */ /* 0x000fc80000001219 */
[----:B------:R-:W-:Y:S02]  /*42e0*/  SHF.R.U64 R21, R8, 0x1f, R9 ;  /* 0x0000001f08157819 */ /* 0x000fe40000001209 */
[C---:B------:R-:W-:Y:S02]  /*42f0*/  VIADDMNMX R9, R15.reuse, R12, RZ, !PT ;  /* 0x0000000c0f097246 */ /* 0x040fe400078001ff */
[----:B------:R-:W-:Y:S02]  /*4300*/  VIADDMNMX R15, R15, R28, RZ, !PT ;  /* 0x0000001c0f0f7246 */ /* 0x000fe400078001ff */
[----:B------:R-:W-:-:S03]  /*4310*/  VIADDMNMX R25, R22, R25, RZ, !PT ;  /* 0x0000001916197246 */ /* 0x000fc600078001ff */
[----:B------:R-:W-:Y:S01]  /*4320*/  IMAD.HI.U32 R15, R15, 0x40afee06, R10 ;  /* 0x40afee060f0f7827 */ /* 0x000fe200078e000a */
[----:B------:R-:W-:Y:S02]  /*4330*/  SHF.R.U64 R3, R6, 0x1f, R7 ;  /* 0x0000001f06037819 */ /* 0x000fe40000001207 */
[----:B------:R-:W-:Y:S01]  /*4340*/  VIADDMNMX R7, R45, R30, RZ, !PT ;  /* 0x0000001e2d077246 */ /* 0x000fe200078001ff */
[----:B------:R-:W-:Y:S01]  /*4350*/  IMAD.HI.U32 R9, R9, 0x40afee06, R10 ;  /* 0x40afee0609097827 */ /* 0x000fe200078e000a */
[----:B------:R0:W-:Y:S01]  /*4360*/  STG.E.U8 desc[UR12][R4.64+0x2], R23 ;  /* 0x0000021704007986 */ /* 0x0001e2000c10110c */
[----:B------:R-:W-:Y:S02]  /*4370*/  SHF.R.U32.HI R15, RZ, 0x16, R15 ;  /* 0x00000016ff0f7819 */ /* 0x000fe4000001160f */
[----:B------:R-:W-:Y:S01]  /*4380*/  IMAD.HI.U32 R25, R25, 0x40afee06, R10 ;  /* 0x40afee0619197827 */ /* 0x000fe200078e000a */
[----:B------:R-:W-:Y:S02]  /*4390*/  SHF.R.U64 R17, R16, 0x1f, R17 ;  /* 0x0000001f10117819 */ /* 0x000fe40000001211 */
[----:B------:R-:W-:Y:S01]  /*43a0*/  SHF.R.U64 R33, R32, 0x1f, R33 ;  /* 0x0000001f20217819 */ /* 0x000fe20000001221 */
[----:B------:R-:W-:Y:S01]  /*43b0*/  IMAD.HI.U32 R7, R7, 0x40afee06, R10 ;  /* 0x40afee0607077827 */ /* 0x000fe200078e000a */
[----:B------:R-:W-:-:S02]  /*43c0*/  SHF.R.U32.HI R9, RZ, 0x16, R9 ;  /* 0x00000016ff097819 */ /* 0x000fc40000011609 */
[----:B0-----:R-:W-:Y:S02]  /*43d0*/  SHF.R.U64 R23, R18, 0x1f, R19 ;  /* 0x0000001f12177819 */ /* 0x001fe40000001213 */
[----:B------:R-:W-:Y:S02]  /*43e0*/  VIMNMX.U32 R19, PT, PT, R15, 0x7f, PT ;  /* 0x0000007f0f137848 */ /* 0x000fe40003fe0000 */
[----:B------:R-:W-:Y:S02]  /*43f0*/  VIADDMNMX R17, R22, R17, RZ, !PT ;  /* 0x0000001116117246 */ /* 0x000fe400078001ff */
[----:B------:R-:W-:Y:S02]  /*4400*/  SHF.R.U32.HI R25, RZ, 0x16, R25 ;  /* 0x00000016ff197819 */ /* 0x000fe40000011619 */
[----:B------:R-:W-:Y:S02]  /*4410*/  VIADDMNMX R45, R45, R20, RZ, !PT ;  /* 0x000000142d2d7246 */ /* 0x000fe400078001ff */
[----:B------:R-:W-:-:S02]  /*4420*/  VIADDMNMX R3, R2, R3, RZ, !PT ;  /* 0x0000000302037246 */ /* 0x000fc400078001ff */
[----:B------:R-:W-:Y:S02]  /*4430*/  VIADDMNMX R33, R2, R33, RZ, !PT ;  /* 0x0000002102217246 */ /* 0x000fe400078001ff */
[C---:B------:R-:W-:Y:S02]  /*4440*/  VIADDMNMX R15, R26.reuse, R23, RZ, !PT ;  /* 0x000000171a0f7246 */ /* 0x040fe400078001ff */
[----:B------:R-:W-:Y:S02]  /*4450*/  VIADDMNMX R21, R26, R21, RZ, !PT ;  /* 0x000000151a157246 */ /* 0x000fe400078001ff */
[----:B------:R-:W-:Y:S02]  /*4460*/  VIMNMX.U32 R13, PT, PT, R9, 0x7f, PT ;  /* 0x0000007f090d7848 */ /* 0x000fe40003fe0000 */
[----:B------:R-:W-:Y:S01]  /*4470*/  SHF.R.U32.HI R9, RZ, 0x16, R7 ;  /* 0x00000016ff097819 */ /* 0x000fe20000011607 */
        /* <DEDUP_REMOVED lines=16> */
[----:B0-----:R-:W-:Y:S01]  /*4580*/  SHF.R.U32.HI R13, RZ, 0x16, R21 ;  /* 0x00000016ff0d7819 */ /* 0x001fe20000011615 */
[----:B------:R0:W-:Y:S01]  /*4590*/  STG.E.U8 desc[UR12][R4.64+0x1881], R9 ;  /* 0x0018810904007986 */ /* 0x0001e2000c10110c */
[----:B-1----:R-:W-:Y:S02]  /*45a0*/  SHF.R.U32.HI R7, RZ, 0x16, R15 ;  /* 0x00000016ff077819 */ /* 0x002fe4000001160f */
[----:B------:R-:W-:Y:S02]  /*45b0*/  VIMNMX.U32 R35, PT, PT, R35, 0x7f, PT ;  /* 0x0000007f23237848 */ /* 0x000fe40003fe0000 */
[----:B------:R-:W-:Y:S02]  /*45c0*/  VIMNMX.U32 R27, PT, PT, R27, 0x7f, PT ;  /* 0x0000007f1b1b7848 */ /* 0x000fe40003fe0000 */
[----:B------:R-:W-:Y:S02]  /*45d0*/  VIMNMX.U32 R17, PT, PT, R17, 0x7f, PT ;  /* 0x0000007f11117848 */ /* 0x000fe40003fe0000 */
[----:B------:R-:W-:-:S02]  /*45e0*/  VIMNMX.U32 R3, PT, PT, R3, 0x7f, PT ;  /* 0x0000007f03037848 */ /* 0x000fc40003fe0000 */
[----:B0-----:R-:W-:Y:S02]  /*45f0*/  VIMNMX.U32 R9, PT, PT, R45, 0x7f, PT ;  /* 0x0000007f2d097848 */ /* 0x001fe40003fe0000 */
[----:B------:R-:W-:Y:S02]  /*4600*/  VIMNMX.U32 R11, PT, PT, R11, 0x7f, PT ;  /* 0x0000007f0b0b7848 */ /* 0x000fe40003fe0000 */
[----:B------:R-:W-:Y:S02]  /*4610*/  VIMNMX.U32 R7, PT, PT, R7, 0x7f, PT ;  /* 0x0000007f07077848 */ /* 0x000fe40003fe0000 */
        /* <DEDUP_REMOVED lines=11> */
.L_x_25:
        /* <DEDUP_REMOVED lines=11> */
.L_x_458:


//--------------------- .text.fused_nn_global_avg_pool2d_1_kernel0 --------------------------
	.section	.text.fused_nn_global_avg_pool2d_1_kernel0,"ax",@progbits
	.align	128
        .global         fused_nn_global_avg_pool2d_1_kernel0
        .type           fused_nn_global_avg_pool2d_1_kernel0,@function
        .size           fused_nn_global_avg_pool2d_1_kernel0,(.L_x_459 - fused_nn_global_avg_pool2d_1_kernel0)
        .other          fused_nn_global_avg_pool2d_1_kernel0,@"STO_CUDA_ENTRY STV_DEFAULT"
fused_nn_global_avg_pool2d_1_kernel0:
.text.fused_nn_global_avg_pool2d_1_kernel0:
[----:B------:R-:W-:Y:S01]  /*0000*/  LDC R1, c[0x0][0x37c] ;  /* 0x0000df00ff017b82 */ /* 0x000fe20000000800 */
[----:B------:R-:W0:Y:S07]  /*0010*/  S2R R0, SR_CTAID.Y ;  /* 0x0000000000007919 */ /* 0x000e2e0000002600 */
[----:B------:R-:W1:Y:S01]  /*0020*/  S2UR UR6, SR_CTAID.X ;  /* 0x00000000000679c3 */ /* 0x000e620000002500 */
[----:B------:R-:W2:Y:S01]  /*0030*/  LDCU.64 UR4, c[0x0][0x358] ;  /* 0x00006b00ff0477ac */ /* 0x000ea20008000a00 */
[----:B------:R-:W0:Y:S01]  /*0040*/  S2R R5, SR_TID.Y ;  /* 0x0000000000057919 */ /* 0x000e220000002200 */
[----:B------:R-:W3:Y:S05]  /*0050*/  S2R R4, SR_TID.X ;  /* 0x0000000000047919 */ /* 0x000eea0000002100 */
[----:B------:R-:W4:Y:S01]  /*0060*/  LDC.64 R2, c[0x0][0x380] ;  /* 0x0000e000ff027b82 */ /* 0x000f220000000a00 */
[----:B0-----:R-:W-:-:S04]  /*0070*/  LEA R0, R0, R5, 0x3 ;  /* 0x0000000500007211 */ /* 0x001fc800078e18ff */
[----:B-1----:R-:W-:-:S04]  /*0080*/  LEA R5, R0, UR6, 0x6 ;  /* 0x0000000600057c11 */ /* 0x002fc8000f8e30ff */
[----:B---3--:R-:W-:-:S05]  /*0090*/  LEA R5, R5, R4, 0x3 ;  /* 0x0000000405057211 */ /* 0x008fca00078e18ff */
[----:B------:R-:W-:-:S04]  /*00a0*/  IMAD R7, R5, 0xc4, RZ ;  /* 0x000000c405077824 */ /* 0x000fc800078e02ff */
[----:B----4-:R-:W-:-:S05]  /*00b0*/  IMAD.WIDE.U32 R2, R7, 0x4, R2 ;  /* 0x0000000407027825 */ /* 0x010fca00078e0002 */
        /* <DEDUP_REMOVED lines=20> */
[----:B--2---:R-:W-:-:S04]  /*0200*/  FADD R11, RZ, R11 ;  /* 0x0000000bff0b7221 */ /* 0x004fc80000000000 */
[----:B---3--:R-:W-:Y:S02]  /*0210*/  FADD R11, R11, R12 ;  /* 0x0000000c0b0b7221 */ /* 0x008fe40000000000 */
[----:B------:R-:W2:Y:S02]  /*0220*/  LDG.E.CONSTANT R12, desc[UR4][R2.64+0x100] ;  /* 0x00010004020c7981 */ /* 0x000ea4000c1e9900 */
[----:B----4-:R-:W-:Y:S02]  /*0230*/  FADD R11, R11, R22 ;  /* 0x000000160b0b7221 */ /* 0x010fe40000000000 */
[----:B------:R-:W3:Y:S02]  /*0240*/  LDG.E.CONSTANT R22, desc[UR4][R2.64+0x150] ;  /* 0x0001500402167981 */ /* 0x000ee4000c1e9900 */
[----:B-----5:R-:W-:-:S04]  /*0250*/  FADD R11, R11, R26 ;  /* 0x0000001a0b0b7221 */ /* 0x020fc80000000000 */
[----:B------:R-:W-:Y:S02]  /*0260*/  FADD R28, R11, R28 ;  /* 0x0000001c0b1c7221 */ /* 0x000fe40000000000 */
[----:B------:R-:W4:Y:S02]  /*0270*/  LDG.E.CONSTANT R11, desc[UR4][R2.64+0x44] ;  /* 0x00004404020b7981 */ /* 0x000f24000c1e9900 */
[----:B------:R-:W-:Y:S02]  /*0280*/  FADD R15, R28, R13 ;  /* 0x0000000d1c0f7221 */ /* 0x000fe40000000000 */
[----:B------:R-:W5:Y:S02]  /*0290*/  LDG.E.CONSTANT R13, desc[UR4][R2.64+0x54] ;  /* 0x00005404020d7981 */ /* 0x000f64000c1e9900 */
[----:B------:R-:W-:Y:S02]  /*02a0*/  FADD R17, R15, R14 ;  /* 0x0000000e0f117221 */ /* 0x000fe40000000000 */
[----:B------:R-:W3:Y:S02]  /*02b0*/  LDG.E.CONSTANT R15, desc[UR4][R2.64+0x64] ;  /* 0x00006404020f7981 */ /* 0x000ee4000c1e9900 */
[----:B------:R-:W-:-:S02]  /*02c0*/  FADD R19, R17, R16 ;  /* 0x0000001011137221 */ /* 0x000fc40000000000 */
[----:B------:R-:W3:Y:S02]  /*02d0*/  LDG.E.CONSTANT R17, desc[UR4][R2.64+0x74] ;  /* 0x0000740402117981 */ /* 0x000ee4000c1e9900 */
[----:B------:R-:W-:Y:S02]  /*02e0*/  FADD R21, R19, R18 ;  /* 0x0000001213157221 */ /* 0x000fe40000000000 */
[----:B------:R-:W3:Y:S02]  /*02f0*/  LDG.E.CONSTANT R19, desc[UR4][R2.64+0x84] ;  /* 0x0000840402137981 */ /* 0x000ee4000c1e9900 */
[----:B------:R-:W-:Y:S02]  /*0300*/  FADD R27, R21, R20 ;  /* 0x00000014151b7221 */ /* 0x000fe40000000000 */
[----:B------:R-:W3:Y:S02]  /*0310*/  LDG.E.CONSTANT R21, desc[UR4][R2.64+0x94] ;  /* 0x0000940402157981 */ /* 0x000ee4000c1e9900 */
[----:B------:R-:W-:-:S02]  /*0320*/  FADD R26, R27, R10 ;  /* 0x0000000a1b1a7221 */ /* 0x000fc40000000000 */
[----:B------:R-:W3:Y:S04]  /*0330*/  LDG.E.CONSTANT R14, desc[UR4][R2.64+0x110] ;  /* 0x00011004020e7981 */ /* 0x000ee8000c1e9900 */
[----:B------:R-:W3:Y:S01]  /*0340*/  LDG.E.CONSTANT R10, desc[UR4][R2.64+0xa4] ;  /* 0x0000a404020a7981 */ /* 0x000ee2000c1e9900 */
[----:B------:R-:W-:-:S03]  /*0350*/  FADD R27, R26, R9 ;  /* 0x000000091a1b7221 */ /* 0x000fc60000000000 */
[----:B------:R-:W3:Y:S04]  /*0360*/  LDG.E.CONSTANT R9, desc[UR4][R2.64+0xb4] ;  /* 0x0000b40402097981 */ /* 0x000ee8000c1e9900 */
[----:B------:R-:W3:Y:S01]  /*0370*/  LDG.E.CONSTANT R16, desc[UR4][R2.64+0x120] ;  /* 0x0001200402107981 */ /* 0x000ee2000c1e9900 */
[----:B------:R-:W-:-:S03]  /*0380*/  FADD R27, R27, R4 ;  /* 0x000000041b1b7221 */ /* 0x000fc60000000000 */
[----:B------:R-:W3:Y:S01]  /*0390*/  LDG.E.CONSTANT R18, desc[UR4][R2.64+0x130] ;  /* 0x0001300402127981 */ /* 0x000ee2000c1e9900 */
[----:B------:R-:W-:-:S03]  /*03a0*/  FADD R26, R27, R8 ;  /* 0x000000081b1a7221 */ /* 0x000fc60000000000 */
[----:B------:R-:W3:Y:S04]  /*03b0*/  LDG.E.CONSTANT R20, desc[UR4][R2.64+0x140] ;  /* 0x0001400402147981 */ /* 0x000ee8000c1e9900 */
[----:B------:R-:W3:Y:S01]  /*03c0*/  LDG.E.CONSTANT R8, desc[UR4][R2.64+0x8] ;  /* 0x0000080402087981 */ /* 0x000ee2000c1e9900 */
[----:B------:R-:W-:-:S03]  /*03d0*/  FADD R27, R26, R7 ;  /* 0x000000071a1b7221 */ /* 0x000fc60000000000 */
[----:B------:R-:W3:Y:S04]  /*03e0*/  LDG.E.CONSTANT R4, desc[UR4][R2.64+0xc4] ;  /* 0x0000c40402047981 */ /* 0x000ee8000c1e9900 */
[----:B------:R-:W3:Y:S01]  /*03f0*/  LDG.E.CONSTANT R7, desc[UR4][R2.64+0x18] ;  /* 0x0000180402077981 */ /* 0x000ee2000c1e9900 */
[----:B------:R-:W-:-:S03]  /*0400*/  FADD R27, R27, R6 ;  /* 0x000000061b1b7221 */ /* 0x000fc60000000000 */
[----:B------:R-:W3:Y:S01]  /*0410*/  LDG.E.CONSTANT R6, desc[UR4][R2.64+0x28] ;  /* 0x0000280402067981 */ /* 0x000ee2000c1e9900 */
[----:B------:R-:W-:-:S04]  /*0420*/  FADD R0, RZ, R0 ;  /* 0x00000000ff007221 */ /* 0x000fc80000000000 */
[----:B------:R-:W-:Y:S02]  /*0430*/  FADD R25, R0, R25 ;  /* 0x0000001900197221 */ /* 0x000fe40000000000 */
[----:B------:R-:W3:Y:S02]  /*0440*/  LDG.E.CONSTANT R0, desc[UR4][R2.64+0xd4] ;  /* 0x0000d40402007981 */ /* 0x000ee4000c1e9900 */
[----:B------:R-:W-:Y:S02]  /*0450*/  FADD R26, R25, R24 ;  /* 0x00000018191a7221 */ /* 0x000fe40000000000 */
[----:B------:R-:W3:Y:S02]  /*0460*/  LDG.E.CONSTANT R24, desc[UR4][R2.64+0x38] ;  /* 0x0000380402187981 */ /* 0x000ee4000c1e9900 */
[----:B------:R-:W-:Y:S02]  /*0470*/  FADD R26, R26, R23 ;  /* 0x000000171a1a7221 */ /* 0x000fe40000000000 */
[----:B------:R-:W3:Y:S04]  /*0480*/  LDG.E.CONSTANT R23, desc[UR4][R2.64+0x48] ;  /* 0x0000480402177981 */ /* 0x000ee8000c1e9900 */
[----:B------:R-:W3:Y:S01]  /*0490*/  LDG.E.CONSTANT R25, desc[UR4][R2.64+0x1a0] ;  /* 0x0001a00402197981 */ /* 0x000ee2000c1e9900 */
[----:B----4-:R-:W-:Y:S01]  /*04a0*/  FADD R26, R26, R11 ;  /* 0x0000000b1a1a7221 */ /* 0x010fe20000000000 */
[----:B--2---:R-:W-:-:S02]  /*04b0*/  FADD R27, R27, R12 ;  /* 0x0000000c1b1b7221 */ /* 0x004fc40000000000 */
[----:B------:R-:W2:Y:S01]  /*04c0*/  LDG.E.CONSTANT R11, desc[UR4][R2.64+0x160] ;  /* 0x00016004020b7981 */ /* 0x000ea2000c1e9900 */
[----:B-----5:R-:W-:-:S03]  /*04d0*/  FADD R26, R26, R13 ;  /* 0x0000000d1a1a7221 */ /* 0x020fc60000000000 */
[----:B------:R-:W4:Y:S01]  /*04e0*/  LDG.E.CONSTANT R12, desc[UR4][R2.64+0xe4] ;  /* 0x0000e404020c7981 */ /* 0x000f22000c1e9900 */
[----:B---3--:R-:W-:-:S03]  /*04f0*/  FADD R26, R26, R15 ;  /* 0x0000000f1a1a7221 */ /* 0x008fc60000000000 */
[----:B------:R-:W3:Y:S01]  /*0500*/  LDG.E.CONSTANT R13, desc[UR4][R2.64+0x170] ;  /* 0x00017004020d7981 */ /* 0x000ee2000c1e9900 */
[----:B------:R-:W-:-:S03]  /*0510*/  FADD R26, R26, R17 ;  /* 0x000000111a1a7221 */ /* 0x000fc60000000000 */
[----:B------:R-:W5:Y:S01]  /*0520*/  LDG.E.CONSTANT R17, desc[UR4][R2.64+0x78] ;  /* 0x0000780402117981 */ /* 0x000f62000c1e9900 */
[----:B------:R-:W-:-:S03]  /*0530*/  FADD R26, R26, R19 ;  /* 0x000000131a1a7221 */ /* 0x000fc60000000000 */
[----:B------:R-:W5:Y:S01]  /*0540*/  LDG.E.CONSTANT R19, desc[UR4][R2.64+0x114] ;  /* 0x0001140402137981 */ /* 0x000f62000c1e9900 */
[----:B------:R-:W-:-:S03]  /*0550*/  FADD R21, R26, R21 ;  /* 0x000000151a157221 */ /* 0x000fc60000000000 */
[----:B------:R-:W5:Y:S01]  /*0560*/  LDG.E.CONSTANT R26, desc[UR4][R2.64+0x98] ;  /* 0x00009804021a7981 */ /* 0x000f62000c1e9900 */
[----:B------:R-:W-:Y:S01]  /*0570*/  FADD R27, R27, R14 ;  /* 0x0000000e1b1b7221 */ /* 0x000fe20000000000 */
[----:B------:R-:W-:Y:S02]  /*0580*/  FADD R14, R21, R10 ;  /* 0x0000000a150e7221 */ /* 0x000fe40000000000 */
[----:B------:R-:W5:Y:S02]  /*0590*/  LDG.E.CONSTANT R10, desc[UR4][R2.64+0x58] ;  /* 0x00005804020a7981 */ /* 0x000f64000c1e9900 */
[----:B------:R-:W-:Y:S02]  /*05a0*/  FADD R15, R14, R9 ;  /* 0x000000090e0f7221 */ /* 0x000fe40000000000 */
[----:B------:R-:W5:Y:S01]  /*05b0*/  LDG.E.CONSTANT R14, desc[UR4][R2.64+0x68] ;  /* 0x00006804020e7981 */ /* 0x000f62000c1e9900 */
[----:B------:R-:W-:-:S03]  /*05c0*/  FADD R27, R27, R16 ;  /* 0x000000101b1b7221 */ /* 0x000fc60000000000 */
[----:B------:R-:W5:Y:S01]  /*05d0*/  LDG.E.CONSTANT R21, desc[UR4][R2.64+0x88] ;  /* 0x0000880402157981 */ /* 0x000f62000c1e9900 */
[----:B------:R-:W-:-:S03]  /*05e0*/  FADD R27, R27, R18 ;  /* 0x000000121b1b7221 */ /* 0x000fc60000000000 */
[----:B------:R-:W5:Y:S01]  /*05f0*/  LDG.E.CONSTANT R9, desc[UR4][R2.64+0xf4] ;  /* 0x0000f40402097981 */ /* 0x000f62000c1e9900 */
[----:B------:R-:W-:-:S03]  /*0600*/  FADD R27, R27, R20 ;  /* 0x000000141b1b7221 */ /* 0x000fc60000000000 */
[----:B------:R-:W5:Y:S01]  /*0610*/  LDG.E.CONSTANT R16, desc[UR4][R2.64+0x180] ;  /* 0x0001800402107981 */ /* 0x000f62000c1e9900 */
[----:B------:R-:W-:Y:S01]  /*0620*/  FADD R8, RZ, R8 ;  /* 0x00000008ff087221 */ /* 0x000fe20000000000 */
[----:B------:R-:W-:Y:S02]  /*0630*/  FADD R22, R27, R22 ;  /* 0x000000161b167221 */ /* 0x000fe40000000000 */
[----:B------:R-:W5:Y:S01]  /*0640*/  LDG.E.CONSTANT R20, desc[UR4][R2.64+0x190] ;  /* 0x0001900402147981 */ /* 0x000f62000c1e9900 */
[----:B------:R-:W-:-:S03]  /*0650*/  FADD R27, R15, R4 ;  /* 0x000000040f1b7221 */ /* 0x000fc60000000000 */
[----:B------:R-:W5:Y:S01]  /*0660*/  LDG.E.CONSTANT R15, desc[UR4][R2.64+0x104] ;  /* 0x00010404020f7981 */ /* 0x000f62000c1e9900 */
[----:B------:R-:W-:-:S03]  /*0670*/  FADD R7, R8, R7 ;  /* 0x0000000708077221 */ /* 0x000fc60000000000 */
[----:B------:R-:W5:Y:S04]  /*0680*/  LDG.E.CONSTANT R8, desc[UR4][R2.64+0xa8] ;  /* 0x0000a80402087981 */ /* 0x000f68000c1e9900 */
[----:B------:R-:W5:Y:S01]  /*0690*/  LDG.E.CONSTANT R18, desc[UR4][R2.64+0x124] ;  /* 0x0001240402127981 */ /* 0x000f62000c1e9900 */
[----:B------:R-:W-:-:S03]  /*06a0*/  FADD R29, R7, R6 ;  /* 0x00000006071d7221 */ /* 0x000fc60000000000 */
[----:B------:R-:W5:Y:S04]  /*06b0*/  LDG.E.CONSTANT R6, desc[UR4][R2.64+0x134] ;  /* 0x0001340402067981 */ /* 0x000f68000c1e9900 */
[----:B------:R-:W5:Y:S04]  /*06c0*/  LDG.E.CONSTANT R7, desc[UR4][R2.64+0xb8] ;  /* 0x0000b80402077981 */ /* 0x000f68000c1e9900 */
[----:B------:R-:W5:Y:S01]  /*06d0*/  LDG.E.CONSTANT R4, desc[UR4][R2.64+0xc8] ;  /* 0x0000c80402047981 */ /* 0x000f62000c1e9900 */
[----:B------:R-:W-:-:S03]  /*06e0*/  FADD R27, R27, R0 ;  /* 0x000000001b1b7221 */ /* 0x000fc60000000000 */
[----:B------:R-:W5:Y:S01]  /*06f0*/  LDG.E.CONSTANT R0, desc[UR4][R2.64+0xd8] ;  /* 0x0000d80402007981 */ /* 0x000f62000c1e9900 */
[----:B------:R-:W-:-:S04]  /*0700*/  FADD R24, R29, R24 ;  /* 0x000000181d187221 */ /* 0x000fc80000000000 */
[----:B------:R-:W-:Y:S02]  /*0710*/  FADD R23, R24, R23 ;  /* 0x0000001718177221 */ /* 0x000fe40000000000 */
[----:B------:R-:W5:Y:S01]  /*0720*/  LDG.E.CONSTANT R24, desc[UR4][R2.64+0x1b0] ;  /* 0x0001b00402187981 */ /* 0x000f62000c1e9900 */
[----:B--2---:R-:W-:-:S03]  /*0730*/  FADD R22, R22, R11 ;  /* 0x0000000b16167221 */ /* 0x004fc60000000000 */
[----:B------:R-:W2:Y:S01]  /*0740*/  LDG.E.CONSTANT R11, desc[UR4][R2.64+0xc] ;  /* 0x00000c04020b7981 */ /* 0x000ea2000c1e9900 */
[----:B----4-:R-:W-:Y:S01]  /*0750*/  FADD R12, R27, R12 ;  /* 0x0000000c1b0c7221 */ /* 0x010fe20000000000 */
[----:B---3--:R-:W-:Y:S02]  /*0760*/  FADD R13, R22, R13 ;  /* 0x0000000d160d7221 */ /* 0x008fe40000000000 */
[----:B------:R-:W3:Y:S01]  /*0770*/  LDG.E.CONSTANT R22, desc[UR4][R2.64+0xe8] ;  /* 0x0000e80402167981 */ /* 0x000ee2000c1e9900 */
[----:B-----5:R-:W-:-:S03]  /*0780*/  FADD R23, R23, R10 ;  /* 0x0000000a17177221 */ /* 0x020fc60000000000 */
[----:B------:R-:W4:Y:S01]  /*0790*/  LDG.E.CONSTANT R10, desc[UR4][R2.64+0x4c] ;  /* 0x00004c04020a7981 */ /* 0x000f22000c1e9900 */
[----:B------:R-:W-:-:S03]  /*07a0*/  FADD R14, R23, R14 ;  /* 0x0000000e170e7221 */ /* 0x000fc60000000000 */
[----:B------:R-:W5:Y:S01]  /*07b0*/  LDG.E.CONSTANT R23, desc[UR4][R2.64+0x1c] ;  /* 0x00001c0402177981 */ /* 0x000f62000c1e9900 */
[----:B------:R-:W-:-:S03]  /*07c0*/  FADD R14, R14, R17 ;  /* 0x000000110e0e7221 */ /* 0x000fc60000000000 */
[----:B------:R-:W4:Y:S01]  /*07d0*/  LDG.E.CONSTANT R17, desc[UR4][R2.64+0x1c0] ;  /* 0x0001c00402117981 */ /* 0x000f22000c1e9900 */
[----:B------:R-:W-:Y:S01]  /*07e0*/  FADD R21, R14, R21 ;  /* 0x000000150e157221 */ /* 0x000fe20000000000 */
[----:B------:R-:W-:Y:S02]  /*07f0*/  FADD R12, R12, R9 ;  /* 0x000000090c0c7221 */ /* 0x000fe40000000000 */
[----:B------:R-:W4:Y:S01]  /*0800*/  LDG.E.CONSTANT R14, desc[UR4][R2.64+0x3c] ;  /* 0x00003c04020e7981 */ /* 0x000f22000c1e9900 */
[----:B------:R-:W-:Y:S01]  /*0810*/  FADD R13, R13, R16 ;  /* 0x000000100d0d7221 */ /* 0x000fe20000000000 */
[----:B------:R-:W-:Y:S02]  /*0820*/  FADD R21, R21, R26 ;  /* 0x0000001a15157221 */ /* 0x000fe40000000000 */
[----:B------:R-:W4:Y:S01]  /*0830*/  LDG.E.CONSTANT R16, desc[UR4][R2.64+0x164] ;  /* 0x0001640402107981 */ /* 0x000f22000c1e9900 */
[----:B------:R-:W-:-:S03]  /*0840*/  FADD R20, R13, R20 ;  /* 0x000000140d147221 */ /* 0x000fc60000000000 */
[----:B------:R-:W4:Y:S01]  /*0850*/  LDG.E.CONSTANT R13, desc[UR4][R2.64+0x1d0] ;  /* 0x0001d004020d7981 */ /* 0x000f22000c1e9900 */
[----:B------:R-:W-:Y:S01]  /*0860*/  FADD R12, R12, R15 ;  /* 0x0000000f0c0c7221 */ /* 0x000fe20000000000 */
[----:B------:R-:W-:-:S03]  /*0870*/  FADD R28, R21, R8 ;  /* 0x00000008151c7221 */ /* 0x000fc60000000000 */
[----:B------:R-:W-:Y:S01]  /*0880*/  FADD R19, R12, R19 ;  /* 0x000000130c137221 */ /* 0x000fe20000000000 */
[----:B------:R-:W4:Y:S01]  /*0890*/  LDG.E.CONSTANT R21, desc[UR4][R2.64+0x144] ;  /* 0x0001440402157981 */ /* 0x000f22000c1e9900 */
[----:B------:R-:W-:Y:S02]  /*08a0*/  FADD R9, R20, R25 ;  /* 0x0000001914097221 */ /* 0x000fe40000000000 */
[----:B------:R-:W-:Y:S01]  /*08b0*/  FADD R25, R19, R18 ;  /* 0x0000001213197221 */ /* 0x000fe20000000000 */
[----:B------:R-:W4:Y:S04]  /*08c0*/  LDG.E.CONSTANT R20, desc[UR4][R2.64+0x154] ;  /* 0x0001540402147981 */ /* 0x000f28000c1e9900 */
[----:B------:R-:W4:Y:S04]  /*08d0*/  LDG.E.CONSTANT R18, desc[UR4][R2.64+0x2c] ;  /* 0x00002c0402127981 */ /* 0x000f28000c1e9900 */
[----:B------:R-:W4:Y:S04]  /*08e0*/  LDG.E.CONSTANT R19, desc[UR4][R2.64+0xf8] ;  /* 0x0000f80402137981 */ /* 0x000f28000c1e9900 */
[----:B------:R-:W4:Y:S04]  /*08f0*/  LDG.E.CONSTANT R15, desc[UR4][R2.64+0x108] ;  /* 0x00010804020f7981 */ /* 0x000f28000c1e9900 */
[----:B------:R-:W4:Y:S04]  /*0900*/  LDG.E.CONSTANT R12, desc[UR4][R2.64+0x174] ;  /* 0x00017404020c7981 */ /* 0x000f28000c1e9900 */
[----:B------:R-:W4:Y:S01]  /*0910*/  LDG.E.CONSTANT R8, desc[UR4][R2.64+0x118] ;  /* 0x0001180402087981 */ /* 0x000f22000c1e9900 */
[----:B------:R-:W-:Y:S01]  /*0920*/  FADD R26, R25, R6 ;  /* 0x00000006191a7221 */ /* 0x000fe20000000000 */
[----:B------:R-:W-:-:S02]  /*0930*/  FADD R25, R28, R7 ;  /* 0x000000071c197221 */ /* 0x000fc40000000000 */
[----:B------:R-:W4:Y:S04]  /*0940*/  LDG.E.CONSTANT R6, desc[UR4][R2.64+0x128] ;  /* 0x0001280402067981 */ /* 0x000f28000c1e9900 */
[----:B------:R-:W4:Y:S01]  /*0950*/  LDG.E.CONSTANT R7, desc[UR4][R2.64+0x5c] ;  /* 0x00005c0402077981 */ /* 0x000f22000c1e9900 */
[----:B------:R-:W-:-:S03]  /*0960*/  FADD R25, R25, R4 ;  /* 0x0000000419197221 */ /* 0x000fc60000000000 */
[----:B------:R-:W4:Y:S01]  /*0970*/  LDG.E.CONSTANT R4, desc[UR4][R2.64+0x6c] ;  /* 0x00006c0402047981 */ /* 0x000f22000c1e9900 */
[----:B------:R-:W-:-:S03]  /*0980*/  FADD R25, R25, R0 ;  /* 0x0000000019197221 */ /* 0x000fc60000000000 */
[----:B------:R-:W4:Y:S01]  /*0990*/  LDG.E.CONSTANT R0, desc[UR4][R2.64+0x7c] ;  /* 0x00007c0402007981 */ /* 0x000f22000c1e9900 */
[----:B------:R-:W-:Y:S01]  /*09a0*/  FADD R24, R9, R24 ;  /* 0x0000001809187221 */ /* 0x000fe20000000000 */
[----:B--2---:R-:W-:Y:S02]  /*09b0*/  FADD R28, RZ, R11 ;  /* 0x0000000bff1c7221 */ /* 0x004fe40000000000 */
[----:B------:R-:W2:Y:S01]  /*09c0*/  LDG.E.CONSTANT R11, desc[UR4][R2.64+0xbc] ;  /* 0x0000bc04020b7981 */ /* 0x000ea2000c1e9900 */
[----:B---3--:R-:W-:-:S03]  /*09d0*/  FADD R22, R25, R22 ;  /* 0x0000001619167221 */ /* 0x008fc60000000000 */
[----:B------:R-:W3:Y:S01]  /*09e0*/  LDG.E.CONSTANT R25, desc[UR4][R2.64+0x184] ;  /* 0x0001840402197981 */ /* 0x000ee2000c1e9900 */
[----:B-----5:R-:W-:Y:S01]  /*09f0*/  FADD R23, R28, R23 ;  /* 0x000000171c177221 */ /* 0x020fe20000000000 */
[----:B----4-:R-:W-:Y:S02]  /*0a00*/  FADD R24, R24, R17 ;  /* 0x0000001118187221 */ /* 0x010fe40000000000 */
[----:B------:R-:W4:Y:S01]  /*0a10*/  LDG.E.CONSTANT R17, desc[UR4][R2.64+0x1f0] ;  /* 0x0001f00402117981 */ /* 0x000f22000c1e9900 */
[----:B------:R-:W-:-:S04]  /*0a20*/  FADD R21, R26, R21 ;  /* 0x000000151a157221 */ /* 0x000fc80000000000 */
[----:B------:R-:W-:Y:S02]  /*0a30*/  FADD R21, R21, R20 ;  /* 0x0000001415157221 */ /* 0x000fe40000000000 */
[----:B------:R-:W5:Y:S01]  /*0a40*/  LDG.E.CONSTANT R20, desc[UR4][R2.64+0x194] ;  /* 0x0001940402147981 */ /* 0x000f62000c1e9900 */
[----:B------:R-:W-:Y:S01]  /*0a50*/  FADD R23, R23, R18 ;  /* 0x0000001217177221 */ /* 0x000fe20000000000 */
[----:B------:R-:W-:Y:S02]  /*0a60*/  FADD R21, R21, R16 ;  /* 0x0000001015157221 */ /* 0x000fe40000000000 */
[----:B------:R-:W2:Y:S01]  /*0a70*/  LDG.E.CONSTANT R18, desc[UR4][R2.64+0x9c] ;  /* 0x00009c0402127981 */ /* 0x000ea2000c1e9900 */
[----:B------:R-:W-:Y:S01]  /*0a80*/  FADD R22, R22, R19 ;  /* 0x0000001316167221 */ /* 0x000fe20000000000 */
[----:B------:R-:W-:Y:S02]  /*0a90*/  FADD R23, R23, R14 ;  /* 0x0000000e17177221 */ /* 0x000fe40000000000 */
[----:B------:R-:W2:Y:S01]  /*0aa0*/  LDG.E.CONSTANT R19, desc[UR4][R2.64+0x148] ;  /* 0x0001480402137981 */ /* 0x000ea2000c1e9900 */
[----:B------:R-:W-:Y:S01]  /*0ab0*/  FADD R15, R22, R15 ;  /* 0x0000000f160f7221 */ /* 0x000fe20000000000 */
[----:B------:R-:W-:-:S02]  /*0ac0*/  FADD R26, R23, R10 ;  /* 0x0000000a171a7221 */ /* 0x000fc40000000000 */
[----:B------:R-:W4:Y:S01]  /*0ad0*/  LDG.E.CONSTANT R22, desc[UR4][R2.64+0x1e0] ;  /* 0x0001e00402167981 */ /* 0x000f22000c1e9900 */
[----:B------:R-:W-:-:S03]  /*0ae0*/  FADD R12, R21, R12 ;  /* 0x0000000c150c7221 */ /* 0x000fc60000000000 */
[----:B------:R-:W2:Y:S04]  /*0af0*/  LDG.E.CONSTANT R21, desc[UR4][R2.64+0x8c] ;  /* 0x00008c0402157981 */ /* 0x000ea8000c1e9900 */
[----:B------:R-:W2:Y:S01]  /*0b00*/  LDG.E.CONSTANT R23, desc[UR4][R2.64+0x138] ;  /* 0x0001380402177981 */ /* 0x000ea2000c1e9900 */
[----:B------:R-:W-:-:S03]  /*0b10*/  FADD R27, R15, R8 ;  /* 0x000000080f1b7221 */ /* 0x000fc60000000000 */
[----:B------:R-:W2:Y:S04]  /*0b20*/  LDG.E.CONSTANT R14, desc[UR4][R2.64+0xac] ;  /* 0x0000ac04020e7981 */ /* 0x000ea8000c1e9900 */
[----:B------:R-:W2:Y:S04]  /*0b30*/  LDG.E.CONSTANT R15, desc[UR4][R2.64+0x158] ;  /* 0x00015804020f7981 */ /* 0x000ea8000c1e9900 */
[----:B------:R-:W2:Y:S04]  /*0b40*/  LDG.E.CONSTANT R16, desc[UR4][R2.64+0x1a4] ;  /* 0x0001a40402107981 */ /* 0x000ea8000c1e9900 */
[----:B------:R-:W2:Y:S01]  /*0b50*/  LDG.E.CONSTANT R10, desc[UR4][R2.64+0x168] ;  /* 0x00016804020a7981 */ /* 0x000ea2000c1e9900 */
[----:B------:R-:W-:Y:S01]  /*0b60*/  FADD R9, R24, R13 ;  /* 0x0000000d18097221 */ /* 0x000fe20000000000 */
[----:B------:R-:W-:-:S02]  /*0b70*/  FADD R24, R27, R6 ;  /* 0x000000061b187221 */ /* 0x000fc40000000000 */
[----:B------:R-:W2:Y:S01]  /*0b80*/  LDG.E.CONSTANT R8, desc[UR4][R2.64+0x200] ;  /* 0x0002000402087981 */ /* 0x000ea2000c1e9900 */
[----:B------:R-:W-:-:S03]  /*0b90*/  FADD R27, R26, R7 ;  /* 0x000000071a1b7221 */ /* 0x000fc60000000000 */
[----:B------:R-:W2:Y:S04]  /*0ba0*/  LDG.E.CONSTANT R13, desc[UR4][R2.64+0x1b4] ;  /* 0x0001b404020d7981 */ /* 0x000ea8000c1e9900 */
[----:B------:R-:W2:Y:S04]  /*0bb0*/  LDG.E.CONSTANT R6, desc[UR4][R2.64+0xcc] ;  /* 0x0000cc0402067981 */ /* 0x000ea8000c1e9900 */
[----:B------:R-:W2:Y:S01]  /*0bc0*/  LDG.E.CONSTANT R7, desc[UR4][R2.64+0x178] ;  /* 0x0001780402077981 */ /* 0x000ea2000c1e9900 */
[----:B------:R-:W-:-:S03]  /*0bd0*/  FADD R27, R27, R4 ;  /* 0x000000041b1b7221 */ /* 0x000fc60000000000 */
[----:B------:R-:W2:Y:S01]  /*0be0*/  LDG.E.CONSTANT R4, desc[UR4][R2.64+0xdc] ;  /* 0x0000dc0402047981 */ /* 0x000ea2000c1e9900 */
[----:B------:R-:W-:-:S03]  /*0bf0*/  FADD R26, R27, R0 ;  /* 0x000000001b1a7221 */ /* 0x000fc60000000000 */
[----:B------:R-:W2:Y:S04]  /*0c00*/  LDG.E.CONSTANT R0, desc[UR4][R2.64+0xec] ;  /* 0x0000ec0402007981 */ /* 0x000ea8000c1e9900 */
[----:B------:R-:W2:Y:S01]  /*0c10*/  LDG.E.CONSTANT R27, desc[UR4][R2.64+0x2a0] ;  /* 0x0002a004021b7981 */ /* 0x000ea2000c1e9900 */
[----:B---3--:R-:W-:-:S03]  /*0c20*/  FADD R25, R12, R25 ;  /* 0x000000190c197221 */ /* 0x008fc60000000000 */
[----:B------:R-:W3:Y:S01]  /*0c30*/  LDG.E.CONSTANT R12, desc[UR4][R2.64+0x1f4] ;  /* 0x0001f404020c7981 */ /* 0x000ee2000c1e9900 */
[----:B-----5:R-:W-:-:S03]  /*0c40*/  FADD R25, R25, R20 ;  /* 0x0000001419197221 */ /* 0x020fc60000000000 */
[----:B------:R-:W5:Y:S01]  /*0c50*/  LDG.E.CONSTANT R20, desc[UR4][R2.64+0x1d4] ;  /* 0x0001d40402147981 */ /* 0x000f62000c1e9900 */
[----:B----4-:R-:W-:Y:S01]  /*0c60*/  FADD R22, R9, R22 ;  /* 0x0000001609167221 */ /* 0x010fe20000000000 */
[----:B--2---:R-:W-:-:S03]  /*0c70*/  FADD R21, R26, R21 ;  /* 0x000000151a157221 */ /* 0x004fc60000000000 */
[----:B------:R-:W-:Y:S02]  /*0c80*/  FADD R17, R22, R17 ;  /* 0x0000001116117221 */ /* 0x000fe40000000000 */
[----:B------:R-:W2:Y:S01]  /*0c90*/  LDG.E.CONSTANT R22, desc[UR4][R2.64+0xfc] ;  /* 0x0000fc0402167981 */ /* 0x000ea2000c1e9900 */
[----:B------:R-:W-:Y:S01]  /*0ca0*/  FADD R24, R24, R23 ;  /* 0x0000001718187221 */ /* 0x000fe20000000000 */
[----:B------:R-:W-:Y:S02]  /*0cb0*/  FADD R21, R21, R18 ;  /* 0x0000001215157221 */ /* 0x000fe40000000000 */
[----:B------:R-:W4:Y:S01]  /*0cc0*/  LDG.E.CONSTANT R23, desc[UR4][R2.64+0x188] ;  /* 0x0001880402177981 */ /* 0x000f22000c1e9900 */
[----:B------:R-:W-:Y:S01]  /*0cd0*/  FADD R24, R24, R19 ;  /* 0x0000001318187221 */ /* 0x000fe20000000000 */
[----:B------:R-:W-:Y:S02]  /*0ce0*/  FADD R14, R21, R14 ;  /* 0x0000000e150e7221 */ /* 0x000fe40000000000 */
[----:B------:R-:W3:Y:S01]  /*0cf0*/  LDG.E.CONSTANT R18, desc[UR4][R2.64+0x10c] ;  /* 0x00010c0402127981 */ /* 0x000ee2000c1e9900 */
[----:B------:R-:W-:-:S03]  /*0d00*/  FADD R15, R24, R15 ;  /* 0x0000000f180f7221 */ /* 0x000fc60000000000 */
[----:B------:R-:W5:Y:S01]  /*0d10*/  LDG.E.CONSTANT R19, desc[UR4][R2.64+0x198] ;  /* 0x0001980402137981 */ /* 0x000f62000c1e9900 */
[----:B------:R-:W-:Y:S01]  /*0d20*/  FADD R16, R25, R16 ;  /* 0x0000001019107221 */ /* 0x000fe20000000000 */
[----:B------:R-:W-:Y:S02]  /*0d30*/  FADD R25, R14, R11 ;  /* 0x0000000b0e197221 */ /* 0x000fe40000000000 */
[----:B------:R-:W5:Y:S01]  /*0d40*/  LDG.E.CONSTANT R14, desc[UR4][R2.64+0x11c] ;  /* 0x00011c04020e7981 */ /* 0x000f62000c1e9900 */
[----:B------:R-:W-:-:S03]  /*0d50*/  FADD R26, R15, R10 ;  /* 0x0000000a0f1a7221 */ /* 0x000fc60000000000 */
[----:B------:R-:W5:Y:S04]  /*0d60*/  LDG.E.CONSTANT R15, desc[UR4][R2.64+0x1a8] ;  /* 0x0001a804020f7981 */ /* 0x000f68000c1e9900 */
[----:B------:R-:W5:Y:S04]  /*0d70*/  LDG.E.CONSTANT R11, desc[UR4][R2.64+0x12c] ;  /* 0x00012c04020b7981 */ /* 0x000f68000c1e9900 */
[----:B------:R-:W5:Y:S04]  /*0d80*/  LDG.E.CONSTANT R10, desc[UR4][R2.64+0x1b8] ;  /* 0x0001b804020a7981 */ /* 0x000f68000c1e9900 */
[----:B------:R-:W5:Y:S01]  /*0d90*/  LDG.E.CONSTANT R24, desc[UR4][R2.64+0x1c4] ;  /* 0x0001c40402187981 */ /* 0x000f62000c1e9900 */
        /* <DEDUP_REMOVED lines=12> */
[----:B------:R-:W-:-:S03]  /*0e60*/  FADD R25, R25, R0 ;  /* 0x0000000019197221 */ /* 0x000fc60000000000 */
[----:B------:R-:W5:Y:S01]  /*0e70*/  LDG.E.CONSTANT R0, desc[UR4][R2.64+0x15c] ;  /* 0x00015c0402007981 */ /* 0x000f62000c1e9900 */
[----:B--2---:R-:W-:-:S03]  /*0e80*/  FADD R25, R25, R22 ;  /* 0x0000001619197221 */ /* 0x004fc60000000000 */
[----:B------:R-:W2:Y:S01]  /*0e90*/  LDG.E.CONSTANT R22, desc[UR4][R2.64+0x16c] ;  /* 0x00016c0402167981 */ /* 0x000ea2000c1e9900 */
[----:B----4-:R-:W-:-:S03]  /*0ea0*/  FADD R26, R26, R23 ;  /* 0x000000171a1a7221 */ /* 0x010fc60000000000 */
[----:B------:R-:W4:Y:S01]  /*0eb0*/  LDG.E.CONSTANT R23, desc[UR4][R2.64+0x1d8] ;  /* 0x0001d80402177981 */ /* 0x000f22000c1e9900 */
[----:B---3--:R-:W-:-:S03]  /*0ec0*/  FADD R25, R25, R18 ;  /* 0x0000001219197221 */ /* 0x008fc60000000000 */
[----:B------:R-:W3:Y:S01]  /*0ed0*/  LDG.E.CONSTANT R18, desc[UR4][R2.64+0x17c] ;  /* 0x00017c0402127981 */ /* 0x000ee2000c1e9900 */
[----:B-----5:R-:W-:-:S03]  /*0ee0*/  FADD R26, R26, R19 ;  /* 0x000000131a1a7221 */ /* 0x020fc60000000000 */
[----:B------:R-:W5:Y:S01]  /*0ef0*/  LDG.E.CONSTANT R19, desc[UR4][R2.64+0x1e8] ;  /* 0x0001e80402137981 */ /* 0x000f62000c1e9900 */
[----:B------:R-:W-:Y:S01]  /*0f00*/  FADD R14, R25, R14 ;  /* 0x0000000e190e7221 */ /* 0x000fe20000000000 */
[----:B------:R-:W-:-:S03]  /*0f10*/  FADD R15, R26, R15 ;  /* 0x0000000f1a0f7221 */ /* 0x000fc60000000000 */
[----:B------:R-:W-:Y:S02]  /*0f20*/  FADD R25, R14, R11 ;  /* 0x0000000b0e197221 */ /* 0x000fe40000000000 */
[----:B------:R-:W5:Y:S01]  /*0f30*/  LDG.E.CONSTANT R14, desc[UR4][R2.64+0x18c] ;  /* 0x00018c04020e7981 */ /* 0x000f62000c1e9900 */
[----:B------:R-:W-:-:S03]  /*0f40*/  FADD R26, R15, R10 ;  /* 0x0000000a0f1a7221 */ /* 0x000fc60000000000 */
[----:B------:R-:W5:Y:S01]  /*0f50*/  LDG.E.CONSTANT R15, desc[UR4][R2.64+0x1f8] ;  /* 0x0001f804020f7981 */ /* 0x000f62000c1e9900 */
[----:B------:R-:W-:-:S03]  /*0f60*/  FADD R9, R9, R24 ;  /* 0x0000001809097221 */ /* 0x000fc60000000000 */
[----:B------:R-:W5:Y:S04]  /*0f70*/  LDG.E.CONSTANT R11, desc[UR4][R2.64+0x19c] ;  /* 0x00019c04020b7981 */ /* 0x000f68000c1e9900 */
[----:B------:R-:W5:Y:S04]  /*0f80*/  LDG.E.CONSTANT R10, desc[UR4][R2.64+0x208] ;  /* 0x00020804020a7981 */ /* 0x000f68000c1e9900 */
[----:B------:R-:W5:Y:S01]  /*0f90*/  LDG.E.CONSTANT R24, desc[UR4][R2.64+0x204] ;  /* 0x0002040402187981 */ /* 0x000f62000c1e9900 */
[----:B------:R-:W-:Y:S01]  /*0fa0*/  FADD R8, R8, R21 ;  /* 0x0000001508087221 */ /* 0x000fe20000000000 */
[----:B------:R-:W-:-:S02]  /*0fb0*/  FADD R9, R9, R20 ;  /* 0x0000001409097221 */ /* 0x000fc40000000000 */
[----:B------:R-:W5:Y:S01]  /*0fc0*/  LDG.E.CONSTANT R21, desc[UR4][R2.64+0x240] ;  /* 0x0002400402157981 */ /* 0x000f62000c1e9900 */
[----:B------:R-:W-:-:S03]  /*0fd0*/  FADD R8, R8, R17 ;  /* 0x0000001108087221 */ /* 0x000fc60000000000 */
[----:B------:R-:W5:Y:S01]  /*0fe0*/  LDG.E.CONSTANT R20, desc[UR4][R2.64+0x214] ;  /* 0x0002140402147981 */ /* 0x000f62000c1e9900 */
[----:B------:R-:W-:Y:S01]  /*0ff0*/  FADD R9, R9, R16 ;  /* 0x0000001009097221 */ /* 0x000fe20000000000 */
[----:B------:R-:W-:Y:S02]  /*1000*/  FADD R25, R25, R6 ;  /* 0x0000000619197221 */ /* 0x000fe40000000000 */
[----:B------:R-:W5:Y:S01]  /*1010*/  LDG.E.CONSTANT R17, desc[UR4][R2.64+0x250] ;  /* 0x0002500402117981 */ /* 0x000f62000c1e9900 */
[----:B------:R-:W-:-:S03]  /*1020*/  FADD R8, R8, R13 ;  /* 0x0000000d08087221 */ /* 0x000fc60000000000 */
[----:B------:R-:W5:Y:S01]  /*1030*/  LDG.E.CONSTANT R16, desc[UR4][R2.64+0x224] ;  /* 0x0002240402107981 */ /* 0x000f62000c1e9900 */
[----:B------:R-:W-:Y:S01]  /*1040*/  FADD R9, R9, R12 ;  /* 0x0000000c09097221 */ /* 0x000fe20000000000 */
[----:B------:R-:W-:Y:S02]  /*1050*/  FADD R26, R26, R7 ;  /* 0x000000071a1a7221 */ /* 0x000fe40000000000 */
        /* <DEDUP_REMOVED lines=26> */
[----:B------:R-:W-:-:S03]  /*1200*/  FADD R9, R9, R20 ;  /* 0x0000001409097221 */ /* 0x000fc60000000000 */
[----:B------:R-:W5:Y:S04]  /*1210*/  LDG.E.CONSTANT R11, desc[UR4][R2.64+0x20c] ;  /* 0x00020c04020b7981 */ /* 0x000f68000c1e9900 */
[----:B------:R-:W5:Y:S01]  /*1220*/  LDG.E.CONSTANT R21, desc[UR4][R2.64+0x270] ;  /* 0x0002700402157981 */ /* 0x000f62000c1e9900 */
[----:B------:R-:W-:-:S03]  /*1230*/  FADD R8, R8, R17 ;  /* 0x0000001108087221 */ /* 0x000fc60000000000 */
[----:B------:R-:W5:Y:S01]  /*1240*/  LDG.E.CONSTANT R20, desc[UR4][R2.64+0x254] ;  /* 0x0002540402147981 */ /* 0x000f62000c1e9900 */
[----:B------:R-:W-:Y:S01]  /*1250*/  FADD R9, R9, R16 ;  /* 0x0000001009097221 */ /* 0x000fe20000000000 */
[----:B------:R-:W-:Y:S02]  /*1260*/  FADD R26, R25, R6 ;  /* 0x00000006191a7221 */ /* 0x000fe40000000000 */
[----:B------:R-:W5:Y:S04]  /*1270*/  LDG.E.CONSTANT R17, desc[UR4][R2.64+0x280] ;  /* 0x0002800402117981 */ /* 0x000f68000c1e9900 */
[----:B------:R-:W5:Y:S01]  /*1280*/  LDG.E.CONSTANT R16, desc[UR4][R2.64+0x264] ;  /* 0x0002640402107981 */ /* 0x000f62000c1e9900 */
[----:B------:R-:W-:Y:S01]  /*1290*/  FADD R8, R8, R13 ;  /* 0x0000000d08087221 */ /* 0x000fe20000000000 */
[----:B------:R-:W-:-:S02]  /*12a0*/  FADD R9, R9, R12 ;  /* 0x0000000c09097221 */ /* 0x000fc40000000000 */
[----:B------:R-:W5:Y:S01]  /*12b0*/  LDG.E.CONSTANT R13, desc[UR4][R2.64+0x290] ;  /* 0x00029004020d7981 */ /* 0x000f62000c1e9900 */
[----:B------:R-:W-:-:S03]  /*12c0*/  FADD R25, R28, R7 ;  /* 0x000000071c197221 */ /* 0x000fc60000000000 */
        /* <DEDUP_REMOVED lines=15> */
[----:B------:R-:W-:-:S03]  /*13c0*/  FADD R14, R25, R14 ;  /* 0x0000000e190e7221 */ /* 0x000fc60000000000 */
[----:B------:R-:W2:Y:S01]  /*13d0*/  LDG.E.CONSTANT R25, desc[UR4][R2.64+0x24c] ;  /* 0x00024c0402197981 */ /* 0x000ea2000c1e9900 */
[----:B------:R-:W-:Y:S01]  /*13e0*/  FADD R15, R26, R15 ;  /* 0x0000000f1a0f7221 */ /* 0x000fe20000000000 */
[----:B------:R-:W-:Y:S02]  /*13f0*/  FADD R9, R9, R24 ;  /* 0x0000001809097221 */ /* 0x000fe40000000000 */
[----:B------:R-:W3:Y:S01]  /*1400*/  LDG.E.CONSTANT R24, desc[UR4][R2.64+0x284] ;  /* 0x0002840402187981 */ /* 0x000ee2000c1e9900 */
[----:B------:R-:W-:Y:S01]  /*1410*/  FADD R15, R15, R10 ;  /* 0x0000000a0f0f7221 */ /* 0x000fe20000000000 */
        /* <DEDUP_REMOVED lines=25> */
[----:B----4-:R-:W-:-:S03]  /*15b0*/  FADD R6, R6, R23 ;  /* 0x0000001706067221 */ /* 0x010fc60000000000 */
[----:B------:R-:W4:Y:S01]  /*15c0*/  LDG.E.CONSTANT R23, desc[UR4][R2.64+0x2f8] ;  /* 0x0002f80402177981 */ /* 0x000f22000c1e9900 */
[----:B--2---:R-:W-:-:S04]  /*15d0*/  FADD R25, R26, R25 ;  /* 0x000000191a197221 */ /* 0x004fc80000000000 */
[----:B------:R-:W-:Y:S02]  /*15e0*/  FADD R25, R25, R22 ;  /* 0x0000001619197221 */ /* 0x000fe40000000000 */
[----:B------:R-:W2:Y:S01]  /*15f0*/  LDG.E.CONSTANT R22, desc[UR4][R2.64+0x2fc] ;  /* 0x0002fc0402167981 */ /* 0x000ea2000c1e9900 */
[----:B---3--:R-:W-:-:S03]  /*1600*/  FADD R9, R9, R24 ;  /* 0x0000001809097221 */ /* 0x008fc60000000000 */
[----:B------:R-:W3:Y:S01]  /*1610*/  LDG.E.CONSTANT R24, desc[UR4][R2.64+0x300] ;  /* 0x0003000402187981 */ /* 0x000ee2000c1e9900 */
[----:B-----5:R-:W-:Y:S01]  /*1620*/  FADD R9, R9, R14 ;  /* 0x0000000e09097221 */ /* 0x020fe20000000000 */
[----:B------:R-:W-:Y:S02]  /*1630*/  FADD R14, R6, R19 ;  /* 0x00000013060e7221 */ /* 0x000fe40000000000 */
[----:B------:R-:W5:Y:S01]  /*1640*/  LDG.E.CONSTANT R6, desc[UR4][R2.64+0x2b8] ;  /* 0x0002b80402067981 */ /* 0x000f62000c1e9900 */
[----:B------:R-:W-:Y:S01]  /*1650*/  FADD R8, R8, R21 ;  /* 0x0000001508087221 */ /* 0x000fe20000000000 */
[----:B------:R-:W-:Y:S01]  /*1660*/  FADD R25, R25, R20 ;  /* 0x0000001419197221 */ /* 0x000fe20000000000 */
[----:B------:R-:W-:Y:S01]  /*1670*/  FADD R9, R9, R18 ;  /* 0x0000001209097221 */ /* 0x000fe20000000000 */
[----:B------:R-:W4:Y:S01]  /*1680*/  LDG.E.CONSTANT R19, desc[UR4][R2.64+0x2e8] ;  /* 0x0002e80402137981 */ /* 0x000f22000c1e9900 */
[----:B------:R-:W-:-:S03]  /*1690*/  FADD R17, R14, R17 ;  /* 0x000000110e117221 */ /* 0x000fc60000000000 */
[----:B------:R-:W2:Y:S01]  /*16a0*/  LDG.E.CONSTANT R14, desc[UR4][R2.64+0x2d4] ;  /* 0x0002d404020e7981 */ /* 0x000ea2000c1e9900 */
[----:B------:R-:W-:-:S03]  /*16b0*/  FADD R16, R25, R16 ;  /* 0x0000001019107221 */ /* 0x000fc60000000000 */
[----:B------:R-:W3:Y:S01]  /*16c0*/  LDG.E.CONSTANT R18, desc[UR4][R2.64+0x2e4] ;  /* 0x0002e40402127981 */ /* 0x000ee2000c1e9900 */
[----:B------:R-:W-:-:S03]  /*16d0*/  FADD R8, R8, R13 ;  /* 0x0000000d08087221 */ /* 0x000fc60000000000 */
        /* <DEDUP_REMOVED lines=8> */
[----:B------:R-:W4:Y:S04]  /*1760*/  LDG.E.CONSTANT R15, desc[UR4][R2.64+0x2d8] ;  /* 0x0002d804020f7981 */ /* 0x000f28000c1e9900 */
[----:B------:R-:W4:Y:S01]  /*1770*/  LDG.E.CONSTANT R16, desc[UR4][R2.64+0x2dc] ;  /* 0x0002dc0402107981 */ /* 0x000f22000c1e9900 */
[----:B------:R-:W-:-:S03]  /*1780*/  FADD R25, R21, R4 ;  /* 0x0000000415197221 */ /* 0x000fc60000000000 */
[----:B------:R-:W4:Y:S01]  /*1790*/  LDG.E.CONSTANT R20, desc[UR4][R2.64+0x2ec] ;  /* 0x0002ec0402147981 */ /* 0x000f22000c1e9900 */
[----:B------:R-:W-:-:S03]  /*17a0*/  FADD R28, R25, R0 ;  /* 0x00000000191c7221 */ /* 0x000fc60000000000 */
[----:B------:R-:W4:Y:S04]  /*17b0*/  LDG.E.CONSTANT R17, desc[UR4][R2.64+0x2f0] ;  /* 0x0002f00402117981 */ /* 0x000f28000c1e9900 */
[----:B------:R-:W4:Y:S04]  /*17c0*/  LDG.E.CONSTANT R21, desc[UR4][R2.64+0x2f4] ;  /* 0x0002f40402157981 */ /* 0x000f28000c1e9900 */
[----:B------:R-:W4:Y:S04]  /*17d0*/  LDG.E.CONSTANT R4, desc[UR4][R2.64+0x304] ;  /* 0x0003040402047981 */ /* 0x000f28000c1e9900 */
[----:B------:R-:W4:Y:S04]  /*17e0*/  LDG.E.CONSTANT R0, desc[UR4][R2.64+0x308] ;  /* 0x0003080402007981 */ /* 0x000f28000c1e9900 */
[----:B------:R-:W4:Y:S01]  /*17f0*/  LDG.E.CONSTANT R25, desc[UR4][R2.64+0x30c] ;  /* 0x00030c0402197981 */ /* 0x000f22000c1e9900 */
[----:B------:R-:W-:Y:S01]  /*1800*/  SHF.L.U32 R5, R5, 0x2, RZ ;  /* 0x0000000205057819 */ /* 0x000fe200000006ff */
[----:B-----5:R-:W-:Y:S01]  /*1810*/  FADD R26, R27, R6 ;  /* 0x000000061b1a7221 */ /* 0x020fe20000000000 */
[----:B------:R-:W-:-:S02]  /*1820*/  FADD R27, R28, R7 ;  /* 0x000000071c1b7221 */ /* 0x000fc40000000000 */
[----:B------:R-:W0:Y:S02]  /*1830*/  LDC.64 R6, c[0x0][0x388] ;  /* 0x0000e200ff067b82 */ /* 0x000e240000000a00 */
[----:B--2---:R-:W-:Y:S01]  /*1840*/  FADD R27, R27, R12 ;  /* 0x0000000c1b1b7221 */ /* 0x004fe20000000000 */
[----:B---3--:R-:W-:Y:S01]  /*1850*/  FADD R9, R9, R10 ;  /* 0x0000000a09097221 */ /* 0x008fe20000000000 */
[----:B----4-:R-:W-:-:S03]  /*1860*/  FADD R26, R26, R11 ;  /* 0x0000000b1a1a7221 */ /* 0x010fc60000000000 */
[----:B------:R-:W-:Y:S01]  /*1870*/  FADD R9, R9, R14 ;  /* 0x0000000e09097221 */ /* 0x000fe20000000000 */
[----:B------:R-:W-:Y:S01]  /*1880*/  FADD R26, R26, R15 ;  /* 0x0000000f1a1a7221 */ /* 0x000fe20000000000 */
[----:B------:R-:W-:Y:S01]  /*1890*/  FADD R27, R27, R16 ;  /* 0x000000101b1b7221 */ /* 0x000fe20000000000 */
[----:B------:R-:W-:Y:S01]  /*18a0*/  FADD R8, R8, R13 ;  /* 0x0000000d08087221 */ /* 0x000fe20000000000 */
[----:B------:R-:W-:Y:S01]  /*18b0*/  FADD R18, R9, R18 ;  /* 0x0000001209127221 */ /* 0x000fe20000000000 */
[----:B------:R-:W-:Y:S01]  /*18c0*/  FADD R26, R26, R19 ;  /* 0x000000131a1a7221 */ /* 0x000fe20000000000 */
[----:B------:R-:W-:-:S03]  /*18d0*/  FADD R27, R27, R20 ;  /* 0x000000141b1b7221 */ /* 0x000fc60000000000 */
[----:B------:R-:W-:Y:S01]  /*18e0*/  FADD R23, R26, R23 ;  /* 0x000000171a177221 */ /* 0x000fe20000000000 */
[----:B------:R-:W-:Y:S01]  /*18f0*/  FADD R17, R8, R17 ;  /* 0x0000001108117221 */ /* 0x000fe20000000000 */
[----:B------:R-:W-:Y:S01]  /*1900*/  FADD R22, R27, R22 ;  /* 0x000000161b167221 */ /* 0x000fe20000000000 */
[----:B------:R-:W-:Y:S02]  /*1910*/  FADD R21, R18, R21 ;  /* 0x0000001512157221 */ /* 0x000fe40000000000 */
[----:B------:R-:W-:Y:S02]  /*1920*/  FADD R17, R17, R24 ;  /* 0x0000001811117221 */ /* 0x000fe40000000000 */
[----:B------:R-:W-:Y:S01]  /*1930*/  FADD R4, R21, R4 ;  /* 0x0000000415047221 */ /* 0x000fe20000000000 */
[----:B0-----:R-:W-:-:S04]  /*1940*/  IMAD.WIDE.U32 R6, R5, 0x4, R6 ;  /* 0x0000000405067825 */ /* 0x001fc800078e0006 */
[----:B------:R-:W-:Y:S01]  /*1950*/  FADD R0, R23, R0 ;  /* 0x0000000017007221 */ /* 0x000fe20000000000 */
[----:B------:R-:W-:Y:S01]  /*1960*/  FADD R22, R22, R25 ;  /* 0x0000001916167221 */ /* 0x000fe20000000000 */
[----:B------:R-:W-:Y:S01]  /*1970*/  FMUL R17, R17, 0.020408159121870994568 ;  /* 0x3ca72f0311117820 */ /* 0x000fe20000400000 */
[----:B------:R-:W-:Y:S01]  /*1980*/  FMUL R3, R4, 0.020408159121870994568 ;  /* 0x3ca72f0304037820 */ /* 0x000fe20000400000 */
[----:B------:R-:W-:Y:S01]  /*1990*/  FMUL R5, R0, 0.020408159121870994568 ;  /* 0x3ca72f0300057820 */ /* 0x000fe20000400000 */
[----:B------:R-:W-:Y:S02]  /*19a0*/  FMUL R9, R22, 0.020408159121870994568 ;  /* 0x3ca72f0316097820 */ /* 0x000fe40000400000 */
[----:B------:R-:W-:Y:S04]  /*19b0*/  STG.E desc[UR4][R6.64], R17 ;  /* 0x0000001106007986 */ /* 0x000fe8000c101904 */
[----:B------:R-:W-:Y:S04]  /*19c0*/  STG.E desc[UR4][R6.64+0x4], R3 ;  /* 0x0000040306007986 */ /* 0x000fe8000c101904 */
[----:B------:R-:W-:Y:S04]  /*19d0*/  STG.E desc[UR4][R6.64+0x8], R5 ;  /* 0x0000080506007986 */ /* 0x000fe8000c101904 */
[----:B------:R-:W-:Y:S01]  /*19e0*/  STG.E desc[UR4][R6.64+0xc], R9 ;  /* 0x00000c0906007986 */ /* 0x000fe2000c101904 */
[----:B------:R-:W-:Y:S05]  /*19f0*/  EXIT ;  /* 0x000000000000794d */ /* 0x000fea0003800000 */
.L_x_26:
        /* <DEDUP_REMOVED lines=16> */
.L_x_459:


//--------------------- .text.fused_nn_conv2d_cast_fixed_point_multiply_add_cast_nn_relu_cast_fixed_point_mult_18399029763786111876__kernel0 --------------------------
	.section	.text.fused_nn_conv2d_cast_fixed_point_multiply_add_cast_nn_relu_cast_fixed_point_mult_18399029763786111876__kernel0,"ax",@progbits
	.align	128
        .global         fused_nn_conv2d_cast_fixed_point_multiply_add_cast_nn_relu_cast_fixed_point_mult_18399029763786111876__kernel0
        .type           fused_nn_conv2d_cast_fixed_point_multiply_add_cast_nn_relu_cast_fixed_point_mult_18399029763786111876__kernel0,@function
        .size           fused_nn_conv2d_cast_fixed_point_multiply_add_cast_nn_relu_cast_fixed_point_mult_18399029763786111876__kernel0,(.L_x_460 - fused_nn_conv2d_cast_fixed_point_multiply_add_cast_nn_relu_cast_fixed_point_mult_18399029763786111876__kernel0)
        .other          fused_nn_conv2d_cast_fixed_point_multiply_add_cast_nn_relu_cast_fixed_point_mult_18399029763786111876__kernel0,@"STO_CUDA_ENTRY STV_DEFAULT"
fused_nn_conv2d_cast_fixed_point_multiply_add_cast_nn_relu_cast_fixed_point_mult_18399029763786111876__kernel0:
.text.fused_nn_conv2d_cast_fixed_point_multiply_add_cast_nn_relu_cast_fixed_point_mult_18399029763786111876__kernel0:
[----:B------:R-:W-:Y:S01]  /*0000*/  LDC R1, c[0x0][0x37c] ;  /* 0x0000df00ff017b82 */ /* 0x000fe20000000800 */
[----:B------:R-:W0:Y:S07]  /*0010*/  S2R R0, SR_TID.Z ;  /* 0x0000000000007919 */ /* 0x000e2e0000002300 */
[----:B------:R-:W1:Y:S01]  /*0020*/  S2UR UR8, SR_CgaCtaId ;  /* 0x00000000000879c3 */ /* 0x000e620000008800 */
[----:B------:R-:W-:Y:S01]  /*0030*/  UMOV UR6, 0x400 ;  /* 0x0000040000067882 */ /* 0x000fe20000000000 */
[----:B------:R-:W2:Y:S01]  /*0040*/  LDCU.64 UR10, c[0x0][0x358] ;  /* 0x00006b00ff0a77ac */ /* 0x000ea20008000a00 */
[----:B------:R-:W0:Y:S01]  /*0050*/  S2R R3, SR_TID.X ;  /* 0x0000000000037919 */ /* 0x000e220000002100 */
[----:B------:R-:W-:Y:S01]  /*0060*/  BSSY.RECONVERGENT B0, `(.L_x_27) ;  /* 0x0000044000007945 */ /* 0x000fe20003800200 */
[----:B------:R-:W3:Y:S03]  /*0070*/  S2R R5, SR_TID.Y ;  /* 0x0000000000057919 */ /* 0x000ee60000002200 */
[----:B------:R-:W4:Y:S08]  /*0080*/  S2UR UR4, SR_CTAID.Z ;  /* 0x00000000000479c3 */ /* 0x000f300000002700 */
[----:B------:R-:W2:Y:S01]  /*0090*/  S2UR UR9, SR_CTAID.X ;  /* 0x00000000000979c3 */ /* 0x000ea20000002500 */
[----:B-1----:R-:W-:-:S02]  /*00a0*/  ULEA UR7, UR8, UR6, 0x18 ;  /* 0x0000000608077291 */ /* 0x002fc4000f8ec0ff */
[----:B----4-:R-:W-:Y:S01]  /*00b0*/  UIMAD UR4, UR4, 0x31000, URZ ;  /* 0x00031000040478a4 */ /* 0x010fe2000f8e02ff */
[----:B0-----:R-:W-:-:S03]  /*00c0*/  IMAD R14, R0, 0x38, R3 ;  /* 0x00000038000e7824 */ /* 0x001fc600078e0203 */
[----:B------:R-:W-:Y:S01]  /*00d0*/  UIADD3 UR5, UPT, UPT, UR4, -0x20, URZ ;  /* 0xffffffe004057890 */ /* 0x000fe2000fffe0ff */
[----:B---3--:R-:W-:Y:S01]  /*00e0*/  LEA R2, R0, R5, 0x3 ;  /* 0x0000000500027211 */ /* 0x008fe200078e18ff */
[----:B------:R-:W-:-:S03]  /*00f0*/  IMAD R14, R5, 0x7, R14 ;  /* 0x00000007050e7824 */ /* 0x000fc600078e020e */
[C---:B------:R-:W-:Y:S01]  /*0100*/  ISETP.GT.U32.AND P0, PT, R2.reuse, 0x3d, PT ;  /* 0x0000003d0200780c */ /* 0x040fe20003f04070 */
[----:B------:R-:W-:-:S03]  /*0110*/  IMAD R4, R2, 0x7, R3 ;  /* 0x0000000702047824 */ /* 0x000fc600078e0203 */
[----:B------:R-:W-:Y:S02]  /*0120*/  ISETP.GT.U32.OR P1, PT, R14, 0x1af, P0 ;  /* 0x000001af0e00780c */ /* 0x000fe40000724470 */
[----:B------:R-:W-:Y:S02]  /*0130*/  LEA R4, R4, UR7, 0x2 ;  /* 0x0000000704047c11 */ /* 0x000fe4000f8e10ff */
[----:B------:R-:W-:-:S09]  /*0140*/  P2R R29, PR, RZ, 0x2 ;  /* 0x00000002ff1d7803 */ /* 0x000fd20000000000 */
[----:B--2---:R-:W-:Y:S05]  /*0150*/  @P1 BRA `(.L_x_28) ;  /* 0x0000000000d01947 */ /* 0x004fea0003800000 */
[----:B------:R-:W-:Y:S01]  /*0160*/  LOP3.LUT R8, R14, 0xffff, RZ, 0xc0, !PT ;  /* 0x0000ffff0e087812 */ /* 0x000fe200078ec0ff */
[----:B------:R-:W-:Y:S04]  /*0170*/  BSSY.RECONVERGENT B1, `(.L_x_29) ;  /* 0x0000031000017945 */ /* 0x000fe80003800200 */
[----:B------:R-:W-:-:S05]  /*0180*/  IMAD R10, R8, 0x4bdb, RZ ;  /* 0x00004bdb080a7824 */ /* 0x000fca00078e02ff */
[----:B------:R-:W-:-:S04]  /*0190*/  SHF.R.U32.HI R6, RZ, 0x13, R10 ;  /* 0x00000013ff067819 */ /* 0x000fc8000001160a */
[----:B------:R-:W-:-:S05]  /*01a0*/  PRMT R6, R6, 0x9910, RZ ;  /* 0x0000991006067816 */ /* 0x000fca00000000ff */
[----:B------:R-:W-:-:S05]  /*01b0*/  IMAD R6, R6, 0x1b, RZ ;  /* 0x0000001b06067824 */ /* 0x000fca00078e02ff */
[----:B------:R-:W-:-:S04]  /*01c0*/  IADD3 R6, PT, PT, RZ, -R6, RZ ;  /* 0x80000006ff067210 */ /* 0x000fc80007ffe0ff */
[----:B------:R-:W-:-:S04]  /*01d0*/  PRMT R7, R6, 0x7710, RZ ;  /* 0x0000771006077816 */ /* 0x000fc800000000ff */
[----:B------:R-:W-:Y:S01]  /*01e0*/  IADD3 R6, PT, PT, R14, R7, RZ ;  /* 0x000000070e067210 */ /* 0x000fe20007ffe0ff */
[----:B------:R-:W-:-:S03]  /*01f0*/  HFMA2 R7, -RZ, RZ, 0, 0 ;  /* 0x00000000ff077431 */ /* 0x000fc600000001ff */
[----:B------:R-:W-:-:S05]  /*0200*/  PRMT R6, R6, 0x9910, RZ ;  /* 0x0000991006067816 */ /* 0x000fca00000000ff */
[----:B------:R-:W-:-:S05]  /*0210*/  IMAD R6, R6, 0x1d, RZ ;  /* 0x0000001d06067824 */ /* 0x000fca00078e02ff */
[----:B------:R-:W-:-:S04]  /*0220*/  LOP3.LUT R6, R6, 0xffff, RZ, 0xc0, !PT ;  /* 0x0000ffff06067812 */ /* 0x000fc800078ec0ff */
[----:B------:R-:W-:-:S04]  /*0230*/  SHF.R.U32.HI R6, RZ, 0x8, R6 ;  /* 0x00000008ff067819 */ /* 0x000fc80000011606 */
[----:B------:R-:W-:-:S04]  /*0240*/  LOP3.LUT R6, R6, 0xffff, RZ, 0xc0, !PT ;  /* 0x0000ffff06067812 */ /* 0x000fc800078ec0ff */
[C---:B------:R-:W-:Y:S02]  /*0250*/  LOP3.LUT P0, RZ, R6.reuse, UR9, RZ, 0xfc, !PT ;  /* 0x0000000906ff7c12 */ /* 0x040fe4000f80fcff */
[----:B------:R-:W-:-:S04]  /*0260*/  IADD3 R6, PT, PT, R6, UR9, RZ ;  /* 0x0000000906067c10 */ /* 0x000fc8000fffe0ff */
[----:B------:R-:W-:-:S13]  /*0270*/  ISETP.GT.U32.OR P0, PT, R6, 0x7, !P0 ;  /* 0x000000070600780c */ /* 0x000fda0004704470 */
[----:B------:R-:W-:Y:S05]  /*0280*/  @P0 BRA `(.L_x_30) ;  /* 0x00000000007c0947 */ /* 0x000fea0003800000 */
[----:B------:R-:W-:-:S05]  /*0290*/  IMAD R8, R8, 0x1c72, RZ ;  /* 0x00001c7208087824 */ /* 0x000fca00078e02ff */
[----:B------:R-:W-:-:S04]  /*02a0*/  SHF.R.U32.HI R8, RZ, 0x10, R8 ;  /* 0x00000010ff087819 */ /* 0x000fc80000011608 */
[----:B------:R-:W-:-:S05]  /*02b0*/  PRMT R8, R8, 0x9910, RZ ;  /* 0x0000991008087816 */ /* 0x000fca00000000ff */
[----:B------:R-:W-:-:S05]  /*02c0*/  IMAD R8, R8, 0x9, RZ ;  /* 0x0000000908087824 */ /* 0x000fca00078e02ff */
[----:B------:R-:W-:-:S04]  /*02d0*/  IADD3 R8, PT, PT, RZ, -R8, RZ ;  /* 0x80000008ff087210 */ /* 0x000fc80007ffe0ff */
[----:B------:R-:W-:-:S04]  /*02e0*/  PRMT R9, R8, 0x7710, RZ ;  /* 0x0000771008097816 */ /* 0x000fc800000000ff */
[----:B------:R-:W-:-:S04]  /*02f0*/  IADD3 R8, PT, PT, R14, R9, RZ ;  /* 0x000000090e087210 */ /* 0x000fc80007ffe0ff */
[----:B------:R-:W-:-:S04]  /*0300*/  IADD3 R9, PT, PT, R8, -0x1, RZ ;  /* 0xffffffff08097810 */ /* 0x000fc80007ffe0ff */
[----:B------:R-:W-:-:S04]  /*0310*/  LOP3.LUT R9, R9, 0xffff, RZ, 0xc0, !PT ;  /* 0x0000ffff09097812 */ /* 0x000fc800078ec0ff */
[----:B------:R-:W-:-:S13]  /*0320*/  ISETP.GT.U32.AND P0, PT, R9, 0x6, PT ;  /* 0x000000060900780c */ /* 0x000fda0003f04070 */
[----:B------:R-:W-:Y:S05]  /*0330*/  @P0 BRA `(.L_x_30) ;  /* 0x0000000000500947 */ /* 0x000fea0003800000 */
[----:B------:R-:W-:Y:S01]  /*0340*/  SHF.R.U32.HI R7, RZ, 0x14, R10 ;  /* 0x00000014ff077819 */ /* 0x000fe2000001160a */
[----:B------:R-:W0:Y:S01]  /*0350*/  LDCU.64 UR12, c[0x0][0x380] ;  /* 0x00007000ff0c77ac */ /* 0x000e220008000a00 */
[----:B------:R-:W-:Y:S02]  /*0360*/  MOV R10, UR5 ;  /* 0x00000005000a7c02 */ /* 0x000fe40008000f00 */
[C---:B------:R-:W-:Y:S02]  /*0370*/  PRMT R9, R7.reuse, 0x9910, RZ ;  /* 0x0000991007097816 */ /* 0x040fe400000000ff */
[----:B------:R-:W-:Y:S01]  /*0380*/  SHF.L.U32 R8, R8, 0x2, RZ ;  /* 0x0000000208087819 */ /* 0x000fe200000006ff */
[----:B------:R-:W-:Y:S02]  /*0390*/  IMAD R7, R7, 0x6200, R10 ;  /* 0x0000620007077824 */ /* 0x000fe400078e020a */
[----:B------:R-:W-:Y:S01]  /*03a0*/  IMAD R9, R9, 0x36, RZ ;  /* 0x0000003609097824 */ /* 0x000fe200078e02ff */
[----:B------:R-:W-:-:S04]  /*03b0*/  LOP3.LUT R8, R8, 0xffff, RZ, 0xc0, !PT ;  /* 0x0000ffff08087812 */ /* 0x000fc800078ec0ff */
[----:B------:R-:W-:-:S04]  /*03c0*/  IADD3 R9, PT, PT, RZ, -R9, RZ ;  /* 0x80000009ff097210 */ /* 0x000fc80007ffe0ff */
[----:B------:R-:W-:-:S04]  /*03d0*/  PRMT R9, R9, 0x7710, RZ ;  /* 0x0000771009097816 */ /* 0x000fc800000000ff */
[----:B------:R-:W-:-:S04]  /*03e0*/  IADD3 R9, PT, PT, R14, R9, RZ ;  /* 0x000000090e097210 */ /* 0x000fc80007ffe0ff */
[----:B------:R-:W-:-:S04]  /*03f0*/  LOP3.LUT R9, R9, 0xffff, RZ, 0xc0, !PT ;  /* 0x0000ffff09097812 */ /* 0x000fc800078ec0ff */
[----:B------:R-:W-:Y:S02]  /*0400*/  ISETP.GT.U32.AND P0, PT, R9, 0x1a, PT ;  /* 0x0000001a0900780c */ /* 0x000fe40003f04070 */
[----:B------:R-:W-:-:S11]  /*0410*/  IADD3 R9, PT, PT, R7, 0xc4, RZ ;  /* 0x000000c407097810 */ /* 0x000fd60007ffe0ff */
[----:B------:R-:W-:-:S04]  /*0420*/  @!P0 IADD3 R9, PT, PT, R7, RZ, RZ ;  /* 0x000000ff07098210 */ /* 0x000fc80007ffe0ff */
[----:B------:R-:W-:-:S05]  /*0430*/  IADD3 R9, PT, PT, R8, R9, RZ ;  /* 0x0000000908097210 */ /* 0x000fca0007ffe0ff */
[----:B------:R-:W-:-:S05]  /*0440*/  IMAD R9, R6, 0x1c, R9 ;  /* 0x0000001c06097824 */ /* 0x000fca00078e0209 */
[----:B0-----:R-:W-:-:S04]  /*0450*/  IADD3 R6, P0, PT, R9, UR12, RZ ;  /* 0x0000000c09067c10 */ /* 0x001fc8000ff1e0ff */
[----:B------:R-:W-:-:S06]  /*0460*/  LEA.HI.X.SX32 R7, R9, UR13, 0x1, P0 ;  /* 0x0000000d09077c11 */ /* 0x000fcc00080f0eff */
[----:B------:R0:W5:Y:S03]  /*0470*/  LDG.E.CONSTANT R7, desc[UR10][R6.64] ;  /* 0x0000000a06077981 */ /* 0x000166000c1e9900 */
.L_x_30:
[----:B------:R-:W-:Y:S05]  /*0480*/  BSYNC.RECONVERGENT B1 ;  /* 0x0000000000017941 */ /* 0x000fea0003800200 */
.L_x_29:
[----:B-----5:R1:W-:Y:S02]  /*0490*/  STS [R4], R7 ;  /* 0x0000000704007388 */ /* 0x0203e40000000800 */
.L_x_28:
[----:B------:R-:W-:Y:S05]  /*04a0*/  BSYNC.RECONVERGENT B0 ;  /* 0x0000000000007941 */ /* 0x000fea0003800200 */
.L_x_27:
[----:B------:R-:W-:Y:S01]  /*04b0*/  ISETP.GT.U32.AND P0, PT, R2, 0x2d, PT ;  /* 0x0000002d0200780c */ /* 0x000fe20003f04070 */
[----:B------:R-:W-:Y:S01]  /*04c0*/  BSSY.RECONVERGENT B0, `(.L_x_31) ;  /* 0x0000038000007945 */ /* 0x000fe20003800200 */
[C---:B------:R-:W-:Y:S02]  /*04d0*/  IADD3 R48, PT, PT, R14.reuse, 0x70, RZ ;  /* 0x000000700e307810 */ /* 0x040fe40007ffe0ff */
[----:B------:R-:W-:-:S13]  /*04e0*/  ISETP.GT.U32.OR P0, PT, R14, 0x13f, P0 ;  /* 0x0000013f0e00780c */ /* 0x000fda0000704470 */
[----:B------:R-:W-:Y:S05]  /*04f0*/  @P0 BRA `(.L_x_32) ;  /* 0x0000000000d00947 */ /* 0x000fea0003800000 */
[----:B------:R-:W-:Y:S01]  /*0500*/  LOP3.LUT R8, R48, 0xffff, RZ, 0xc0, !PT ;  /* 0x0000ffff30087812 */ /* 0x000fe200078ec0ff */
[----:B------:R-:W-:Y:S04]  /*0510*/  BSSY.RECONVERGENT B1, `(.L_x_33) ;  /* 0x0000031000017945 */ /* 0x000fe80003800200 */
[----:B------:R-:W-:-:S05]  /*0520*/  IMAD R10, R8, 0x97b5, RZ ;  /* 0x000097b5080a7824 */ /* 0x000fca00078e02ff */
[----:B0-----:R-:W-:-:S04]  /*0530*/  SHF.R.U32.HI R6, RZ, 0x14, R10 ;  /* 0x00000014ff067819 */ /* 0x001fc8000001160a */
[----:B------:R-:W-:-:S05]  /*0540*/  PRMT R6, R6, 0x9910, RZ ;  /* 0x0000991006067816 */ /* 0x000fca00000000ff */
[----:B------:R-:W-:-:S05]  /*0550*/  IMAD R6, R6, 0x1b, RZ ;  /* 0x0000001b06067824 */ /* 0x000fca00078e02ff */
[----:B------:R-:W-:-:S04]  /*0560*/  IADD3 R6, PT, PT, RZ, -R6, RZ ;  /* 0x80000006ff067210 */ /* 0x000fc80007ffe0ff */
[----:B-1----:R-:W-:-:S04]  /*0570*/  PRMT R7, R6, 0x7710, RZ ;  /* 0x0000771006077816 */ /* 0x002fc800000000ff */
[----:B------:R-:W-:Y:S02]  /*0580*/  IADD3 R6, PT, PT, R48, R7, RZ ;  /* 0x0000000730067210 */ /* 0x000fe40007ffe0ff */
[----:B------:R-:W-:Y:S02]  /*0590*/  MOV R7, RZ ;  /* 0x000000ff00077202 */ /* 0x000fe40000000f00 */
        /* <DEDUP_REMOVED lines=40> */
.L_x_34:
[----:B------:R-:W-:Y:S05]  /*0820*/  BSYNC.RECONVERGENT B1 ;  /* 0x0000000000017941 */ /* 0x000fea0003800200 */
.L_x_33:
[----:B-----5:R2:W-:Y:S02]  /*0830*/  STS [R4+0x1c0], R7 ;  /* 0x0001c00704007388 */ /* 0x0205e40000000800 */
.L_x_32:
[----:B------:R-:W-:Y:S05]  /*0840*/  BSYNC.RECONVERGENT B0 ;  /* 0x0000000000007941 */ /* 0x000fea0003800200 */
.L_x_31:
[----:B------:R-:W-:Y:S01]  /*0850*/  ISETP.GT.U32.AND P0, PT, R2, 0x1d, PT ;  /* 0x0000001d0200780c */ /* 0x000fe20003f04070 */
[----:B------:R-:W-:Y:S01]  /*0860*/  BSSY.RECONVERGENT B0, `(.L_x_35) ;  /* 0x0000038000007945 */ /* 0x000fe20003800200 */
[C---:B------:R-:W-:Y:S02]  /*0870*/  IADD3 R41, PT, PT, R14.reuse, 0xe0, RZ ;  /* 0x000000e00e297810 */ /* 0x040fe40007ffe0ff */
[----:B------:R-:W-:-:S13]  /*0880*/  ISETP.GT.U32.OR P0, PT, R14, 0xcf, P0 ;  /* 0x000000cf0e00780c */ /* 0x000fda0000704470 */
[----:B------:R-:W-:Y:S05]  /*0890*/  @P0 BRA `(.L_x_36) ;  /* 0x0000000000d00947 */ /* 0x000fea0003800000 */
[----:B------:R-:W-:Y:S01]  /*08a0*/  LOP3.LUT R8, R41, 0xffff, RZ, 0xc0, !PT ;  /* 0x0000ffff29087812 */ /* 0x000fe200078ec0ff */
[----:B------:R-:W-:Y:S01]  /*08b0*/  BSSY.RECONVERGENT B1, `(.L_x_37) ;  /* 0x0000031000017945 */ /* 0x000fe20003800200 */
[----:B-12---:R-:W-:-:S03]  /*08c0*/  HFMA2 R7, -RZ, RZ, 0, 0 ;  /* 0x00000000ff077431 */ /* 0x006fc600000001ff */
[----:B------:R-:W-:-:S05]  /*08d0*/  IMAD R10, R8, 0x97b5, RZ ;  /* 0x000097b5080a7824 */ /* 0x000fca00078e02ff */
[----:B0-----:R-:W-:-:S04]  /*08e0*/  SHF.R.U32.HI R6, RZ, 0x14, R10 ;  /* 0x00000014ff067819 */ /* 0x001fc8000001160a */
[----:B------:R-:W-:-:S05]  /*08f0*/  PRMT R6, R6, 0x9910, RZ ;  /* 0x0000991006067816 */ /* 0x000fca00000000ff */
[----:B------:R-:W-:-:S05]  /*0900*/  IMAD R6, R6, 0x1b, RZ ;  /* 0x0000001b06067824 */ /* 0x000fca00078e02ff */
[----:B------:R-:W-:-:S04]  /*0910*/  IADD3 R6, PT, PT, RZ, -R6, RZ ;  /* 0x80000006ff067210 */ /* 0x000fc80007ffe0ff */
[----:B------:R-:W-:-:S04]  /*0920*/  PRMT R6, R6, 0x7710, RZ ;  /* 0x0000771006067816 */ /* 0x000fc800000000ff */
[----:B------:R-:W-:-:S04]  /*0930*/  IADD3 R6, PT, PT, R41, R6, RZ ;  /* 0x0000000629067210 */ /* 0x000fc80007ffe0ff */
        /* <DEDUP_REMOVED lines=22> */
[----:B------:R-:W-:Y:S02]  /*0aa0*/  SHF.L.U32 R8, R8, 0x2, RZ ;  /* 0x0000000208087819 */ /* 0x000fe400000006ff */
[----:B------:R-:W-:Y:S02]  /*0ab0*/  PRMT R9, R7, 0x9910, RZ ;  /* 0x0000991007097816 */ /* 0x000fe400000000ff */
[----:B------:R-:W-:-:S03]  /*0ac0*/  LOP3.LUT R8, R8, 0xffff, RZ, 0xc0, !PT ;  /* 0x0000ffff08087812 */ /* 0x000fc600078ec0ff */
[----:B------:R-:W-:-:S05]  /*0ad0*/  IMAD R9, R9, 0x36, RZ ;  /* 0x0000003609097824 */ /* 0x000fca00078e02ff */
[----:B------:R-:W-:-:S04]  /*0ae0*/  IADD3 R9, PT, PT, RZ, -R9, RZ ;  /* 0x80000009ff097210 */ /* 0x000fc80007ffe0ff */
[----:B------:R-:W-:-:S04]  /*0af0*/  PRMT R10, R9, 0x7710, RZ ;  /* 0x00007710090a7816 */ /* 0x000fc800000000ff */
[----:B------:R-:W-:Y:S02]  /*0b00*/  IADD3 R9, PT, PT, R41, R10, RZ ;  /* 0x0000000a29097210 */ /* 0x000fe40007ffe0ff */
[----:B------:R-:W-:Y:S02]  /*0b10*/  MOV R10, UR5 ;  /* 0x00000005000a7c02 */ /* 0x000fe40008000f00 */
[----:B------:R-:W-:-:S03]  /*0b20*/  LOP3.LUT R9, R9, 0xffff, RZ, 0xc0, !PT ;  /* 0x0000ffff09097812 */ /* 0x000fc600078ec0ff */
[----:B------:R-:W-:Y:S01]  /*0b30*/  IMAD R7, R7, 0x6200, R10 ;  /* 0x0000620007077824 */ /* 0x000fe200078e020a */
[----:B------:R-:W-:-:S04]  /*0b40*/  ISETP.GT.U32.AND P0, PT, R9, 0x1a, PT ;  /* 0x0000001a0900780c */ /* 0x000fc80003f04070 */
[----:B------:R-:W-:-:S09]  /*0b50*/  IADD3 R9, PT, PT, R7, 0xc4, RZ ;  /* 0x000000c407097810 */ /* 0x000fd20007ffe0ff */
[----:B------:R-:W-:-:S04]  /*0b60*/  @!P0 IADD3 R9, PT, PT, R7, RZ, RZ ;  /* 0x000000ff07098210 */ /* 0x000fc80007ffe0ff */
[----:B------:R-:W-:-:S05]  /*0b70*/  IADD3 R9, PT, PT, R8, R9, RZ ;  /* 0x0000000908097210 */ /* 0x000fca0007ffe0ff */
[----:B------:R-:W-:-:S05]  /*0b80*/  IMAD R9, R6, 0x1c, R9 ;  /* 0x0000001c06097824 */ /* 0x000fca00078e0209 */
[----:B0-----:R-:W-:-:S04]  /*0b90*/  IADD3 R6, P0, PT, R9, UR12, RZ ;  /* 0x0000000c09067c10 */ /* 0x001fc8000ff1e0ff */
[----:B------:R-:W-:-:S06]  /*0ba0*/  LEA.HI.X.SX32 R7, R9, UR13, 0x1, P0 ;  /* 0x0000000d09077c11 */ /* 0x000fcc00080f0eff */
[----:B------:R0:W5:Y:S03]  /*0bb0*/  LDG.E.CONSTANT R7, desc[UR10][R6.64] ;  /* 0x0000000a06077981 */ /* 0x000166000c1e9900 */
.L_x_38:
[----:B------:R-:W-:Y:S05]  /*0bc0*/  BSYNC.RECONVERGENT B1 ;  /* 0x0000000000017941 */ /* 0x000fea0003800200 */
.L_x_37:
[----:B-----5:R3:W-:Y:S02]  /*0bd0*/  STS [R4+0x380], R7 ;  /* 0x0003800704007388 */ /* 0x0207e40000000800 */
.L_x_36:
[----:B------:R-:W-:Y:S05]  /*0be0*/  BSYNC.RECONVERGENT B0 ;  /* 0x0000000000007941 */ /* 0x000fea0003800200 */
.L_x_35:
[----:B------:R-:W-:Y:S01]  /*0bf0*/  ISETP.GT.U32.AND P0, PT, R2, 0xd, PT ;  /* 0x0000000d0200780c */ /* 0x000fe20003f04070 */
[----:B------:R-:W-:Y:S01]  /*0c00*/  BSSY.RECONVERGENT B0, `(.L_x_39) ;  /* 0x0000038000007945 */ /* 0x000fe20003800200 */
[C---:B------:R-:W-:Y:S02]  /*0c10*/  IADD3 R39, PT, PT, R14.reuse, 0x150, RZ ;  /* 0x000001500e277810 */ /* 0x040fe40007ffe0ff */
[----:B------:R-:W-:-:S13]  /*0c20*/  ISETP.GT.U32.OR P0, PT, R14, 0x5f, P0 ;  /* 0x0000005f0e00780c */ /* 0x000fda0000704470 */
[----:B------:R-:W-:Y:S05]  /*0c30*/  @P0 BRA `(.L_x_40) ;  /* 0x0000000000d00947 */ /* 0x000fea0003800000 */
[----:B------:R-:W-:Y:S01]  /*0c40*/  LOP3.LUT R8, R39, 0xffff, RZ, 0xc0, !PT ;  /* 0x0000ffff27087812 */ /* 0x000fe200078ec0ff */
[----:B------:R-:W-:Y:S01]  /*0c50*/  BSSY.RECONVERGENT B1, `(.L_x_41) ;  /* 0x0000031000017945 */ /* 0x000fe20003800200 */
[----:B-123--:R-:W-:-:S03]  /*0c60*/  MOV R7, RZ ;  /* 0x000000ff00077202 */ /* 0x00efc60000000f00 */
        /* <DEDUP_REMOVED lines=47> */
.L_x_42:
[----:B------:R-:W-:Y:S05]  /*0f60*/  BSYNC.RECONVERGENT B1 ;  /* 0x0000000000017941 */ /* 0x000fea0003800200 */
.L_x_41:
[----:B-----5:R4:W-:Y:S02]  /*0f70*/  STS [R4+0x540], R7 ;  /* 0x0005400704007388 */ /* 0x0209e40000000800 */
.L_x_40:
[----:B------:R-:W-:Y:S05]  /*0f80*/  BSYNC.RECONVERGENT B0 ;  /* 0x0000000000007941 */ /* 0x000fea0003800200 */
.L_x_39:
[----:B------:R-:W-:Y:S01]  /*0f90*/  LOP3.LUT R28, R14, 0xffff, RZ, 0xc0, !PT ;  /* 0x0000ffff0e1c7812 */ /* 0x000fe200078ec0ff */
[----:B------:R-:W5:Y:S01]  /*0fa0*/  S2R R25, SR_CTAID.Y ;  /* 0x0000000000197919 */ /* 0x000f620000002600 */
[----:B------:R-:W-:Y:S01]  /*0fb0*/  LOP3.LUT R11, R48, 0xffff, RZ, 0xc0, !PT ;  /* 0x0000ffff300b7812 */ /* 0x000fe200078ec0ff */
[----:B------:R-:W-:Y:S01]  /*0fc0*/  BSSY.RECONVERGENT B0, `(.L_x_43) ;  /* 0x0000107000007945 */ /* 0x000fe20003800200 */
[----:B------:R-:W-:Y:S01]  /*0fd0*/  LOP3.LUT R21, R41, 0xffff, RZ, 0xc0, !PT ;  /* 0x0000ffff29157812 */ /* 0x000fe200078ec0ff */
[----:B------:R-:W-:Y:S01]  /*0fe0*/  IMAD R33, R28, 0x4bdb, RZ ;  /* 0x00004bdb1c217824 */ /* 0x000fe200078e02ff */
[----:B------:R-:W-:Y:S01]  /*0ff0*/  LOP3.LUT R19, R39, 0xffff, RZ, 0xc0, !PT ;  /* 0x0000ffff27137812 */ /* 0x000fe200078ec0ff */
[----:B-1234-:R-:W-:Y:S01]  /*1000*/  IMAD R7, R11, 0x97b5, RZ ;  /* 0x000097b50b077824 */ /* 0x01efe200078e02ff */
[----:B------:R-:W-:Y:S01]  /*1010*/  IADD3 R17, PT, PT, R14, 0x1c0, RZ ;  /* 0x000001c00e117810 */ /* 0x000fe20007ffe0ff */
[----:B0-----:R-:W-:Y:S01]  /*1020*/  IMAD R6, R21, 0x97b5, RZ ;  /* 0x000097b515067824 */ /* 0x001fe200078e02ff */
[----:B------:R-:W-:Y:S01]  /*1030*/  SHF.R.U32.HI R46, RZ, 0x14, R33 ;  /* 0x00000014ff2e7819 */ /* 0x000fe20000011621 */
[----:B------:R-:W-:Y:S01]  /*1040*/  IMAD R36, R19, 0xe39, RZ ;  /* 0x00000e3913247824 */ /* 0x000fe200078e02ff */
[----:B------:R-:W-:Y:S01]  /*1050*/  SHF.R.U32.HI R44, RZ, 0x15, R7 ;  /* 0x00000015ff2c7819 */ /* 0x000fe20000011607 */
[----:B------:R-:W-:Y:S01]  /*1060*/  IMAD R40, R28, 0xe39, RZ ;  /* 0x00000e391c287824 */ /* 0x000fe200078e02ff */
[----:B------:R-:W-:-:S02]  /*1070*/  PRMT R4, R46, 0x9910, RZ ;  /* 0x000099102e047816 */ /* 0x000fc400000000ff */
[----:B------:R-:W-:Y:S02]  /*1080*/  PRMT R9, R44, 0x9910, RZ ;  /* 0x000099102c097816 */ /* 0x000fe400000000ff */
[----:B------:R-:W-:Y:S01]  /*1090*/  SHF.R.U32.HI R43, RZ, 0x15, R6 ;  /* 0x00000015ff2b7819 */ /* 0x000fe20000011606 */
[----:B------:R-:W-:Y:S01]  /*10a0*/  IMAD R8, R4, 0x36, RZ ;  /* 0x0000003604087824 */ /* 0x000fe200078e02ff */
[----:B------:R-:W-:Y:S01]  /*10b0*/  IADD3 R20, PT, PT, R14, 0x230, RZ ;  /* 0x000002300e147810 */ /* 0x000fe20007ffe0ff */
[----:B------:R-:W-:Y:S01]  /*10c0*/  IMAD R9, R9, 0x36, RZ ;  /* 0x0000003609097824 */ /* 0x000fe200078e02ff */
[----:B------:R-:W-:Y:S01]  /*10d0*/  PRMT R10, R43, 0x9910, RZ ;  /* 0x000099102b0a7816 */ /* 0x000fe200000000ff */
[----:B------:R-:W-:Y:S01]  /*10e0*/  IMAD R4, R19, 0x97b5, RZ ;  /* 0x000097b513047824 */ /* 0x000fe200078e02ff */
[----:B------:R-:W-:Y:S02]  /*10f0*/  IADD3 R8, PT, PT, RZ, -R8, RZ ;  /* 0x80000008ff087210 */ /* 0x000fe40007ffe0ff */
[----:B------:R-:W-:-:S02]  /*1100*/  IADD3 R13, PT, PT, RZ, -R9, RZ ;  /* 0x80000009ff0d7210 */ /* 0x000fc40007ffe0ff */
[----:B------:R-:W-:Y:S02]  /*1110*/  SHF.R.U32.HI R31, RZ, 0x15, R4 ;  /* 0x00000015ff1f7819 */ /* 0x000fe40000011604 */
[----:B------:R-:W-:Y:S02]  /*1120*/  PRMT R9, R8, 0x7710, RZ ;  /* 0x0000771008097816 */ /* 0x000fe400000000ff */
[----:B------:R-:W-:Y:S02]  /*1130*/  PRMT R12, R31, 0x9910, RZ ;  /* 0x000099101f0c7816 */ /* 0x000fe400000000ff */
[----:B------:R-:W-:Y:S02]  /*1140*/  MOV R8, R10 ;  /* 0x0000000a00087202 */ /* 0x000fe40000000f00 */
[----:B------:R-:W-:Y:S02]  /*1150*/  IADD3 R9, PT, PT, R14, R9, RZ ;  /* 0x000000090e097210 */ /* 0x000fe40007ffe0ff */
[----:B------:R-:W-:Y:S01]  /*1160*/  MOV R10, R12 ;  /* 0x0000000c000a7202 */ /* 0x000fe20000000f00 */
[----:B------:R-:W-:Y:S01]  /*1170*/  IMAD R8, R8, 0x36, RZ ;  /* 0x0000003608087824 */ /* 0x000fe200078e02ff */
[----:B------:R-:W-:-:S02]  /*1180*/  LOP3.LUT R9, R9, 0xffff, RZ, 0xc0, !PT ;  /* 0x0000ffff09097812 */ /* 0x000fc400078ec0ff */
[----:B------:R-:W-:Y:S02]  /*1190*/  LOP3.LUT R18, R17, 0xffff, RZ, 0xc0, !PT ;  /* 0x0000ffff11127812 */ /* 0x000fe400078ec0ff */
[----:B------:R-:W-:Y:S01]  /*11a0*/  ISETP.GT.U32.AND P3, PT, R9, 0x1a, PT ;  /* 0x0000001a0900780c */ /* 0x000fe20003f64070 */
[----:B------:R-:W-:Y:S01]  /*11b0*/  IMAD R9, R10, 0x36, RZ ;  /* 0x000000360a097824 */ /* 0x000fe200078e02ff */
[----:B------:R-:W-:Y:S01]  /*11c0*/  IADD3 R10, PT, PT, RZ, -R8, RZ ;  /* 0x80000008ff0a7210 */ /* 0x000fe20007ffe0ff */
[----:B------:R-:W-:Y:S01]  /*11d0*/  IMAD R8, R5, 0x7, R3 ;  /* 0x0000000705087824 */ /* 0x000fe200078e0203 */
[----:B------:R-:W-:Y:S01]  /*11e0*/  LOP3.LUT R30, R20, 0xffff, RZ, 0xc0, !PT ;  /* 0x0000ffff141e7812 */ /* 0x000fe200078ec0ff */
[----:B------:R-:W-:Y:S01]  /*11f0*/  IMAD R34, R18, 0xe39, RZ ;  /* 0x00000e3912227824 */ /* 0x000fe200078e02ff */
[----:B------:R-:W-:Y:S02]  /*1200*/  IADD3 R9, PT, PT, RZ, -R9, RZ ;  /* 0x80000009ff097210 */ /* 0x000fe40007ffe0ff */
[----:B------:R-:W-:Y:S01]  /*1210*/  SHF.R.U32.HI R15, RZ, 0x2, R8 ;  /* 0x00000002ff0f7819 */ /* 0x000fe20000011608 */
[----:B------:R-:W-:Y:S01]  /*1220*/  IMAD R32, R30, 0xe39, RZ ;  /* 0x00000e391e207824 */ /* 0x000fe200078e02ff */
[----:B------:R-:W-:-:S02]  /*1230*/  PRMT R10, R10, 0x7710, RZ ;  /* 0x000077100a0a7816 */ /* 0x000fc400000000ff */
[----:B------:R-:W-:Y:S01]  /*1240*/  PRMT R12, R9, 0x7710, RZ ;  /* 0x00007710090c7816 */ /* 0x000fe200000000ff */
[----:B------:R-:W-:Y:S01]  /*1250*/  IMAD R38, R0, 0xe, R15 ;  /* 0x0000000e00267824 */ /* 0x000fe200078e020f */
[----:B------:R-:W-:Y:S02]  /*1260*/  IADD3 R37, PT, PT, R15, 0x8c, RZ ;  /* 0x0000008c0f257810 */ /* 0x000fe40007ffe0ff */
[----:B------:R-:W-:Y:S02]  /*1270*/  IADD3 R10, PT, PT, R41, R10, RZ ;  /* 0x0000000a290a7210 */ /* 0x000fe40007ffe0ff */
[----:B------:R-:W-:Y:S02]  /*1280*/  IADD3 R12, PT, PT, R39, R12, RZ ;  /* 0x0000000c270c7210 */ /* 0x000fe40007ffe0ff */
[----:B------:R-:W-:Y:S02]  /*1290*/  LOP3.LUT R9, R37, 0xffff, RZ, 0xc0, !PT ;  /* 0x0000ffff25097812 */ /* 0x000fe400078ec0ff */
[----:B------:R-:W-:-:S02]  /*12a0*/  LOP3.LUT R10, R10, 0xffff, RZ, 0xc0, !PT ;  /* 0x0000ffff0a0a7812 */ /* 0x000fc400078ec0ff */
[----:B------:R-:W-:Y:S01]  /*12b0*/  LOP3.LUT R12, R12, 0xffff, RZ, 0xc0, !PT ;  /* 0x0000ffff0c0c7812 */ /* 0x000fe200078ec0ff */
[----:B------:R-:W-:Y:S01]  /*12c0*/  IMAD R9, R9, 0x5556, RZ ;  /* 0x0000555609097824 */ /* 0x000fe200078e02ff */
[----:B------:R-:W-:Y:S02]  /*12d0*/  SHF.R.U32.HI R34, RZ, 0x12, R34 ;  /* 0x00000012ff227819 */ /* 0x000fe40000011622 */
[----:B------:R-:W-:Y:S02]  /*12e0*/  SHF.R.U32.HI R32, RZ, 0x12, R32 ;  /* 0x00000012ff207819 */ /* 0x000fe40000011620 */
[----:B------:R-:W-:Y:S02]  /*12f0*/  ISETP.GT.U32.AND P5, PT, R10, 0x1a, PT ;  /* 0x0000001a0a00780c */ /* 0x000fe40003fa4070 */
[----:B------:R-:W-:Y:S02]  /*1300*/  ISETP.GT.U32.AND P0, PT, R12, 0x1a, PT ;  /* 0x0000001a0c00780c */ /* 0x000fe40003f04070 */
[----:B------:R-:W-:-:S02]  /*1310*/  PRMT R10, R34, 0x9910, RZ ;  /* 0x00009910220a7816 */ /* 0x000fc400000000ff */
[----:B------:R-:W-:Y:S02]  /*1320*/  PRMT R12, R32, 0x9910, RZ ;  /* 0x00009910200c7816 */ /* 0x000fe400000000ff */
[----:B------:R-:W-:Y:S01]  /*1330*/  SHF.R.U32.HI R9, RZ, 0x10, R9 ;  /* 0x00000010ff097819 */ /* 0x000fe20000011609 */
[----:B------:R-:W-:Y:S01]  /*1340*/  IMAD R10, R10, 0x48, RZ ;  /* 0x000000480a0a7824 */ /* 0x000fe200078e02ff */
[----:B------:R-:W-:Y:S01]  /*1350*/  PRMT R13, R13, 0x7710, RZ ;  /* 0x000077100d0d7816 */ /* 0x000fe200000000ff */
[----:B------:R-:W-:Y:S01]  /*1360*/  IMAD R16, R12, 0x48, RZ ;  /* 0x000000480c107824 */ /* 0x000fe200078e02ff */
[----:B------:R-:W-:Y:S02]  /*1370*/  PRMT R22, R9, 0x9910, RZ ;  /* 0x0000991009167816 */ /* 0x000fe400000000ff */
[----:B------:R-:W-:Y:S02]  /*1380*/  IADD3 R13, PT, PT, R48, R13, RZ ;  /* 0x0000000d300d7210 */ /* 0x000fe40007ffe0ff */
[----:B------:R-:W-:Y:S01]  /*1390*/  IADD3 R10, PT, PT, RZ, -R10, RZ ;  /* 0x8000000aff0a7210 */ /* 0x000fe20007ffe0ff */
[----:B------:R-:W-:Y:S01]  /*13a0*/  IMAD R22, R22, 0x3, RZ ;  /* 0x0000000316167824 */ /* 0x000fe200078e02ff */
[----:B------:R-:W-:-:S02]  /*13b0*/  IADD3 R23, PT, PT, RZ, -R16, RZ ;  /* 0x80000010ff177210 */ /* 0x000fc40007ffe0ff */
[----:B------:R-:W-:Y:S02]  /*13c0*/  LOP3.LUT R13, R13, 0xffff, RZ, 0xc0, !PT ;  /* 0x0000ffff0d0d7812 */ /* 0x000fe400078ec0ff */
[----:B------:R-:W-:Y:S02]  /*13d0*/  PRMT R16, R10, 0x7710, RZ ;  /* 0x000077100a107816 */ /* 0x000fe400000000ff */
[----:B------:R-:W-:Y:S02]  /*13e0*/  PRMT R23, R23, 0x7710, RZ ;  /* 0x0000771017177816 */ /* 0x000fe400000000ff */
[C---:B------:R-:W-:Y:S02]  /*13f0*/  IADD3 R49, PT, PT, R38.reuse, 0x38, RZ ;  /* 0x0000003826317810 */ /* 0x040fe40007ffe0ff */
[----:B------:R-:W-:Y:S02]  /*1400*/  IADD3 R42, PT, PT, R38, 0x70, RZ ;  /* 0x00000070262a7810 */ /* 0x000fe40007ffe0ff */
[----:B------:R-:W-:-:S02]  /*1410*/  ISETP.GT.U32.AND P4, PT, R13, 0x1a, PT ;  /* 0x0000001a0d00780c */ /* 0x000fc40003f84070 */
[----:B------:R-:W-:Y:S02]  /*1420*/  IADD3 R22, PT, PT, RZ, -R22, RZ ;  /* 0x80000016ff167210 */ /* 0x000fe40007ffe0ff */
[----:B------:R-:W-:Y:S02]  /*1430*/  IADD3 R17, PT, PT, R17, R16, RZ ;  /* 0x0000001011117210 */ /* 0x000fe40007ffe0ff */
[----:B------:R-:W-:Y:S02]  /*1440*/  IADD3 R16, PT, PT, R20, R23, RZ ;  /* 0x0000001714107210 */ /* 0x000fe40007ffe0ff */
[----:B------:R-:W-:Y:S02]  /*1450*/  IADD3 R45, PT, PT, R38, 0x1c, RZ ;  /* 0x0000001c262d7810 */ /* 0x000fe40007ffe0ff */
[----:B------:R-:W-:Y:S02]  /*1460*/  LOP3.LUT R20, R49, 0xffff, RZ, 0xc0, !PT ;  /* 0x0000ffff31147812 */ /* 0x000fe400078ec0ff */
[----:B------:R-:W-:-:S02]  /*1470*/  LOP3.LUT R23, R42, 0xffff, RZ, 0xc0, !PT ;  /* 0x0000ffff2a177812 */ /* 0x000fc400078ec0ff */
[----:B------:R-:W-:Y:S01]  /*1480*/  SEL R9, RZ, 0xc4, !P3 ;  /* 0x000000c4ff097807 */ /* 0x000fe20005800000 */
[----:B------:R-:W-:Y:S01]  /*1490*/  IMAD R20, R20, 0xaaab, RZ ;  /* 0x0000aaab14147824 */ /* 0x000fe200078e02ff */
[----:B------:R-:W-:Y:S01]  /*14a0*/  SEL R13, RZ, 0xc4, !P4 ;  /* 0x000000c4ff0d7807 */ /* 0x000fe20006000000 */
[----:B------:R-:W-:Y:S01]  /*14b0*/  IMAD R23, R23, 0xaaab, RZ ;  /* 0x0000aaab17177824 */ /* 0x000fe200078e02ff */
[----:B------:R-:W-:Y:S01]  /*14c0*/  SEL R12, RZ, 0xc4, !P5 ;  /* 0x000000c4ff0c7807 */ /* 0x000fe20006800000 */
[----:B------:R-:W-:Y:S01]  /*14d0*/  IMAD R46, R46, 0x6200, R9 ;  /* 0x000062002e2e7824 */ /* 0x000fe200078e0209 */
[----:B------:R-:W-:Y:S01]  /*14e0*/  PRMT R22, R22, 0x7710, RZ ;  /* 0x0000771016167816 */ /* 0x000fe200000000ff */
[----:B------:R-:W-:Y:S01]  /*14f0*/  IMAD R44, R44, 0x6200, R13 ;  /* 0x000062002c2c7824 */ /* 0x000fe200078e020d */
[----:B------:R-:W-:Y:S01]  /*1500*/  SEL R10, RZ, 0xc4, !P0 ;  /* 0x000000c4ff0a7807 */ /* 0x000fe20004000000 */
[----:B------:R-:W-:Y:S01]  /*1510*/  IMAD R43, R43, 0x6200, R12 ;  /* 0x000062002b2b7824 */ /* 0x000fe200078e020c */
[----:B------:R-:W-:-:S02]  /*1520*/  ISETP.GT.U32.AND P1, PT, R2, 0x52, PT ;  /* 0x000000520200780c */ /* 0x000fc40003f24070 */
[C---:B------:R-:W-:Y:S01]  /*1530*/  ISETP.GT.U32.AND P2, PT, R2.reuse, 0x42, PT ;  /* 0x000000420200780c */ /* 0x040fe20003f44070 */
[----:B------:R-:W-:Y:S01]  /*1540*/  IMAD R31, R31, 0x6200, R10 ;  /* 0x000062001f1f7824 */ /* 0x000fe200078e020a */
[C---:B------:R-:W-:Y:S02]  /*1550*/  ISETP.GT.U32.AND P3, PT, R2.reuse, 0x32, PT ;  /* 0x000000320200780c */ /* 0x040fe40003f64070 */
[C---:B------:R-:W-:Y:S02]  /*1560*/  ISETP.GT.U32.AND P4, PT, R2.reuse, 0x22, PT ;  /* 0x000000220200780c */ /* 0x040fe40003f84070 */
[C---:B------:R-:W-:Y:S02]  /*1570*/  ISETP.GT.U32.AND P5, PT, R2.reuse, 0x12, PT ;  /* 0x000000120200780c */ /* 0x040fe40003fa4070 */
[----:B------:R-:W-:Y:S02]  /*1580*/  ISETP.GE.U32.AND P0, PT, R2, 0x3, PT ;  /* 0x000000030200780c */ /* 0x000fe40003f06070 */
[----:B------:R-:W-:-:S02]  /*1590*/  IADD3 R35, PT, PT, R38, 0x54, RZ ;  /* 0x0000005426237810 */ /* 0x000fc40007ffe0ff */
[----:B------:R-:W-:Y:S02]  /*15a0*/  LOP3.LUT R2, R45, 0xffff, RZ, 0xc0, !PT ;  /* 0x0000ffff2d027812 */ /* 0x000fe400078ec0ff */
[----:B------:R-:W-:Y:S02]  /*15b0*/  IADD3 R37, PT, PT, R37, R22, RZ ;  /* 0x0000001625257210 */ /* 0x000fe40007ffe0ff */
[----:B------:R-:W-:Y:S01]  /*15c0*/  LOP3.LUT R22, R35, 0xffff, RZ, 0xc0, !PT ;  /* 0x0000ffff23167812 */ /* 0x000fe200078ec0ff */
[----:B------:R-:W-:Y:S01]  /*15d0*/  IMAD R2, R2, 0xaaab, RZ ;  /* 0x0000aaab02027824 */ /* 0x000fe200078e02ff */
[----:B------:R-:W-:Y:S02]  /*15e0*/  SHF.R.U32.HI R20, RZ, 0x11, R20 ;  /* 0x00000011ff147819 */ /* 0x000fe40000011614 */
[----:B------:R-:W-:Y:S01]  /*15f0*/  SHF.R.U32.HI R23, RZ, 0x11, R23 ;  /* 0x00000011ff177819 */ /* 0x000fe20000011617 */
[----:B------:R-:W-:Y:S01]  /*1600*/  IMAD R22, R22, 0xaaab, RZ ;  /* 0x0000aaab16167824 */ /* 0x000fe200078e02ff */
[----:B------:R-:W-:-:S02]  /*1610*/  SHF.R.U32.HI R2, RZ, 0x11, R2 ;  /* 0x00000011ff027819 */ /* 0x000fc40000011602 */
[----:B------:R-:W-:Y:S02]  /*1620*/  PRMT R9, R20, 0x9910, RZ ;  /* 0x0000991014097816 */ /* 0x000fe400000000ff */
[----:B------:R-:W-:Y:S02]  /*1630*/  PRMT R20, R23, 0x9910, RZ ;  /* 0x0000991017147816 */ /* 0x000fe400000000ff */
[----:B------:R-:W-:Y:S01]  /*1640*/  SHF.R.U32.HI R22, RZ, 0x11, R22 ;  /* 0x00000011ff167819 */ /* 0x000fe20000011616 */
[----:B------:R-:W-:Y:S01]  /*1650*/  IMAD R9, R9, 0x3, RZ ;  /* 0x0000000309097824 */ /* 0x000fe200078e02ff */
[----:B------:R-:W-:Y:S01]  /*1660*/  PRMT R2, R2, 0x9910, RZ ;  /* 0x0000991002027816 */ /* 0x000fe200000000ff */
[----:B------:R-:W-:Y:S01]  /*1670*/  IMAD R20, R20, 0x3, RZ ;  /* 0x0000000314147824 */ /* 0x000fe200078e02ff */
[----:B------:R-:W-:Y:S02]  /*1680*/  PRMT R13, R22, 0x9910, RZ ;  /* 0x00009910160d7816 */ /* 0x000fe400000000ff */
[----:B------:R-:W-:Y:S01]  /*1690*/  IADD3 R9, PT, PT, RZ, -R9, RZ ;  /* 0x80000009ff097210 */ /* 0x000fe20007ffe0ff */
[----:B------:R-:W-:Y:S01]  /*16a0*/  IMAD R2, R2, 0x3, RZ ;  /* 0x0000000302027824 */ /* 0x000fe200078e02ff */
[----:B------:R-:W-:Y:S01]  /*16b0*/  IADD3 R20, PT, PT, RZ, -R20, RZ ;  /* 0x80000014ff147210 */ /* 0x000fe20007ffe0ff */
[----:B------:R-:W-:Y:S01]  /*16c0*/  IMAD R13, R13, 0x3, RZ ;  /* 0x000000030d0d7824 */ /* 0x000fe200078e02ff */
[----:B------:R-:W-:-:S02]  /*16d0*/  PRMT R10, R9, 0x7710, RZ ;  /* 0x00007710090a7816 */ /* 0x000fc400000000ff */
[----:B------:R-:W-:Y:S02]  /*16e0*/  IADD3 R2, PT, PT, RZ, -R2, RZ ;  /* 0x80000002ff027210 */ /* 0x000fe40007ffe0ff */
[----:B------:R-:W-:Y:S02]  /*16f0*/  PRMT R9, R20, 0x7710, RZ ;  /* 0x0000771014097816 */ /* 0x000fe400000000ff */
[----:B------:R-:W-:Y:S01]  /*1700*/  IADD3 R12, PT, PT, RZ, -R13, RZ ;  /* 0x8000000dff0c7210 */ /* 0x000fe20007ffe0ff */
[C---:B------:R-:W-:Y:S01]  /*1710*/  IMAD R13, R11.reuse, 0xe39, RZ ;  /* 0x00000e390b0d7824 */ /* 0x040fe200078e02ff */
[----:B------:R-:W-:Y:S02]  /*1720*/  PRMT R2, R2, 0x7710, RZ ;  /* 0x0000771002027816 */ /* 0x000fe400000000ff */
[----:B------:R-:W-:Y:S01]  /*1730*/  SHF.L.U32 R24, R8, 0x2, RZ ;  /* 0x0000000208187819 */ /* 0x000fe200000006ff */
[----:B------:R-:W-:Y:S01]  /*1740*/  IMAD R8, R11, 0x1c72, RZ ;  /* 0x00001c720b087824 */ /* 0x000fe200078e02ff */
[----:B------:R-:W-:Y:S01]  /*1750*/  IADD3 R42, PT, PT, R42, R9, RZ ;  /* 0x000000092a2a7210 */ /* 0x000fe20007ffe0ff */
[----:B------:R-:W-:Y:S01]  /*1760*/  IMAD R9, R21, 0x1c72, RZ ;  /* 0x00001c7215097824 */ /* 0x000fe200078e02ff */
[----:B------:R-:W-:-:S02]  /*1770*/  SHF.R.U32.HI R7, RZ, 0x14, R7 ;  /* 0x00000014ff077819 */ /* 0x000fc40000011607 */
[----:B------:R-:W-:Y:S01]  /*1780*/  IADD3 R45, PT, PT, R45, R2, RZ ;  /* 0x000000022d2d7210 */ /* 0x000fe20007ffe0ff */
[----:B------:R-:W-:Y:S01]  /*1790*/  IMAD R2, R28, 0x1c72, RZ ;  /* 0x00001c721c027824 */ /* 0x000fe200078e02ff */
[----:B------:R-:W-:Y:S02]  /*17a0*/  SHF.R.U32.HI R6, RZ, 0x14, R6 ;  /* 0x00000014ff067819 */ /* 0x000fe40000011606 */
[----:B------:R-:W-:Y:S02]  /*17b0*/  SHF.R.U32.HI R13, RZ, 0x12, R13 ;  /* 0x00000012ff0d7819 */ /* 0x000fe4000001160d */
[----:B------:R-:W-:Y:S02]  /*17c0*/  SHF.R.U32.HI R8, RZ, 0x10, R8 ;  /* 0x00000010ff087819 */ /* 0x000fe40000011608 */
[----:B------:R-:W-:Y:S02]  /*17d0*/  SHF.R.U32.HI R4, RZ, 0x14, R4 ;  /* 0x00000014ff047819 */ /* 0x000fe40000011604 */
[----:B------:R-:W-:-:S02]  /*17e0*/  SHF.R.U32.HI R9, RZ, 0x10, R9 ;  /* 0x00000010ff097819 */ /* 0x000fc40000011609 */
[----:B------:R-:W-:Y:S02]  /*17f0*/  PRMT R7, R7, 0x9910, RZ ;  /* 0x0000991007077816 */ /* 0x000fe400000000ff */
[----:B------:R-:W-:Y:S02]  /*1800*/  PRMT R12, R12, 0x7710, RZ ;  /* 0x000077100c0c7816 */ /* 0x000fe400000000ff */
[----:B------:R-:W-:Y:S02]  /*1810*/  PRMT R22, R6, 0x9910, RZ ;  /* 0x0000991006167816 */ /* 0x000fe400000000ff */
[----:B------:R-:W-:Y:S02]  /*1820*/  PRMT R26, R13, 0x9910, RZ ;  /* 0x000099100d1a7816 */ /* 0x000fe400000000ff */
[----:B------:R-:W-:Y:S02]  /*1830*/  SHF.R.U32.HI R2, RZ, 0x10, R2 ;  /* 0x00000010ff027819 */ /* 0x000fe40000011602 */
[----:B------:R-:W-:-:S02]  /*1840*/  PRMT R8, R8, 0x9910, RZ ;  /* 0x0000991008087816 */ /* 0x000fc400000000ff */
[----:B------:R-:W-:Y:S02]  /*1850*/  PRMT R23, R4, 0x9910, RZ ;  /* 0x0000991004177816 */ /* 0x000fe400000000ff */
[----:B------:R-:W-:Y:S02]  /*1860*/  LOP3.LUT R20, R38, 0xffff, RZ, 0xc0, !PT ;  /* 0x0000ffff26147812 */ /* 0x000fe400078ec0ff */
[----:B------:R-:W-:Y:S02]  /*1870*/  PRMT R9, R9, 0x9910, RZ ;  /* 0x0000991009097816 */ /* 0x000fe400000000ff */
[----:B------:R-:W-:Y:S01]  /*1880*/  MOV R4, R7 ;  /* 0x0000000700047202 */ /* 0x000fe20000000f00 */
[----:B------:R-:W-:Y:S01]  /*1890*/  IMAD R20, R20, 0xaaab, RZ ;  /* 0x0000aaab14147824 */ /* 0x000fe200078e02ff */
[----:B------:R-:W-:Y:S01]  /*18a0*/  IADD3 R35, PT, PT, R35, R12, RZ ;  /* 0x0000000c23237210 */ /* 0x000fe20007ffe0ff */
[----:B------:R-:W-:Y:S01]  /*18b0*/  IMAD R12, R21, 0xe39, RZ ;  /* 0x00000e39150c7824 */ /* 0x000fe200078e02ff */
[----:B------:R-:W-:Y:S01]  /*18c0*/  MOV R7, R22 ;  /* 0x0000001600077202 */ /* 0x000fe20000000f00 */
[----:B------:R-:W-:Y:S01]  /*18d0*/  IMAD R4, R4, 0x1b, RZ ;  /* 0x0000001b04047824 */ /* 0x000fe200078e02ff */
[----:B------:R-:W-:-:S02]  /*18e0*/  MOV R22, R26 ;  /* 0x0000001a00167202 */ /* 0x000fc40000000f00 */
[----:B------:R-:W-:Y:S01]  /*18f0*/  IADD3 R49, PT, PT, R49, R10, RZ ;  /* 0x0000000a31317210 */ /* 0x000fe20007ffe0ff */
[----:B------:R-:W-:Y:S01]  /*1900*/  IMAD R10, R19, 0x1c72, RZ ;  /* 0x00001c72130a7824 */ /* 0x000fe200078e02ff */
[----:B------:R-:W-:Y:S01]  /*1910*/  PRMT R2, R2, 0x9910, RZ ;  /* 0x0000991002027816 */ /* 0x000fe200000000ff */
[----:B------:R-:W-:Y:S01]  /*1920*/  IMAD R22, R22, 0x48, RZ ;  /* 0x0000004816167824 */ /* 0x000fe200078e02ff */
[----:B------:R-:W-:Y:S01]  /*1930*/  MOV R6, R8 ;  /* 0x0000000800067202 */ /* 0x000fe20000000f00 */
[----:B------:R-:W-:Y:S01]  /*1940*/  IMAD R7, R7, 0x1b, RZ ;  /* 0x0000001b07077824 */ /* 0x000fe200078e02ff */
[----:B------:R-:W-:Y:S01]  /*1950*/  MOV R8, R9 ;  /* 0x0000000900087202 */ /* 0x000fe20000000f00 */
[----:B------:R-:W-:Y:S01]  /*1960*/  IMAD R2, R2, 0x9, RZ ;  /* 0x0000000902027824 */ /* 0x000fe200078e02ff */
[----:B------:R-:W-:Y:S01]  /*1970*/  MOV R9, R23 ;  /* 0x0000001700097202 */ /* 0x000fe20000000f00 */
[----:B------:R-:W-:Y:S01]  /*1980*/  IMAD R6, R6, 0x9, RZ ;  /* 0x0000000906067824 */ /* 0x000fe200078e02ff */
[----:B------:R-:W-:Y:S01]  /*1990*/  SHF.R.U32.HI R36, RZ, 0x12, R36 ;  /* 0x00000012ff247819 */ /* 0x000fe20000011624 */
[----:B------:R-:W-:Y:S01]  /*19a0*/  IMAD R8, R8, 0x9, RZ ;  /* 0x0000000908087824 */ /* 0x000fe200078e02ff */
[----:B------:R-:W-:Y:S01]  /*19b0*/  SHF.R.U32.HI R12, RZ, 0x12, R12 ;  /* 0x00000012ff0c7819 */ /* 0x000fe2000001160c */
[----:B------:R-:W-:Y:S01]  /*19c0*/  IMAD R9, R9, 0x1b, RZ ;  /* 0x0000001b09097824 */ /* 0x000fe200078e02ff */
[----:B------:R-:W-:-:S02]  /*19d0*/  SHF.R.U32.HI R10, RZ, 0x10, R10 ;  /* 0x00000010ff0a7819 */ /* 0x000fc4000001160a */
[----:B------:R-:W-:Y:S02]  /*19e0*/  SHF.R.U32.HI R20, RZ, 0x11, R20 ;  /* 0x00000011ff147819 */ /* 0x000fe40000011614 */
[----:B------:R-:W-:Y:S02]  /*19f0*/  PRMT R47, R36, 0x9910, RZ ;  /* 0x00009910242f7816 */ /* 0x000fe400000000ff */
[----:B------:R-:W-:Y:S02]  /*1a00*/  PRMT R27, R12, 0x9910, RZ ;  /* 0x000099100c1b7816 */ /* 0x000fe400000000ff */
[----:B------:R-:W-:Y:S02]  /*1a10*/  IADD3 R4, PT, PT, RZ, -R4, RZ ;  /* 0x80000004ff047210 */ /* 0x000fe40007ffe0ff */
[----:B------:R-:W-:Y:S02]  /*1a20*/  IADD3 R51, PT, PT, RZ, -R22, RZ ;  /* 0x80000016ff337210 */ /* 0x000fe40007ffe0ff */
[----:B------:R-:W-:-:S02]  /*1a30*/  PRMT R10, R10, 0x9910, RZ ;  /* 0x000099100a0a7816 */ /* 0x000fc400000000ff */
[----:B------:R-:W-:Y:S02]  /*1a40*/  IADD3 R2, PT, PT, RZ, -R2, RZ ;  /* 0x80000002ff027210 */ /* 0x000fe40007ffe0ff */
[----:B------:R-:W-:Y:S01]  /*1a50*/  PRMT R22, R20, 0x9910, RZ ;  /* 0x0000991014167816 */ /* 0x000fe200000000ff */
[----:B------:R-:W-:Y:S01]  /*1a60*/  IMAD R10, R10, 0x9, RZ ;  /* 0x000000090a0a7824 */ /* 0x000fe200078e02ff */
[----:B------:R-:W-:Y:S02]  /*1a70*/  MOV R26, R47 ;  /* 0x0000002f001a7202 */ /* 0x000fe40000000f00 */
[----:B------:R-:W-:Y:S02]  /*1a80*/  MOV R23, R27 ;  /* 0x0000001b00177202 */ /* 0x000fe40000000f00 */
[----:B------:R-:W-:Y:S01]  /*1a90*/  IADD3 R47, PT, PT, RZ, -R9, RZ ;  /* 0x80000009ff2f7210 */ /* 0x000fe20007ffe0ff */
[----:B------:R-:W-:Y:S01]  /*1aa0*/  IMAD R26, R26, 0x48, RZ ;  /* 0x000000481a1a7824 */ /* 0x000fe200078e02ff */
[----:B------:R-:W-:Y:S01]  /*1ab0*/  ISETP.GT.U32.OR P1, PT, R14, 0x23f, P1 ;  /* 0x0000023f0e00780c */ /* 0x000fe20000f24470 */
[----:B------:R-:W-:Y:S01]  /*1ac0*/  IMAD R23, R23, 0x48, RZ ;  /* 0x0000004817177824 */ /* 0x000fe200078e02ff */
[----:B------:R-:W-:-:S02]  /*1ad0*/  IADD3 R27, PT, PT, RZ, -R7, RZ ;  /* 0x80000007ff1b7210 */ /* 0x000fc40007ffe0ff */
[----:B------:R-:W-:Y:S02]  /*1ae0*/  PRMT R9, R4, 0x7710, RZ ;  /* 0x0000771004097816 */ /* 0x000fe400000000ff */
[----:B------:R-:W-:Y:S02]  /*1af0*/  PRMT R7, R2, 0x7710, RZ ;  /* 0x0000771002077816 */ /* 0x000fe400000000ff */
[----:B------:R-:W-:Y:S02]  /*1b00*/  MOV R4, R22 ;  /* 0x0000001600047202 */ /* 0x000fe40000000f00 */
[----:B------:R-:W-:Y:S02]  /*1b10*/  ISETP.GT.U32.OR P1, PT, R0, 0xa, P1 ;  /* 0x0000000a0000780c */ /* 0x000fe40000f24470 */
[----:B------:R-:W-:Y:S01]  /*1b20*/  IADD3 R2, PT, PT, R14, R7, RZ ;  /* 0x000000070e027210 */ /* 0x000fe20007ffe0ff */
[----:B------:R-:W-:Y:S01]  /*1b30*/  IMAD R7, R4, 0x3, RZ ;  /* 0x0000000304077824 */ /* 0x000fe200078e02ff */
[----:B------:R-:W-:-:S02]  /*1b40*/  IADD3 R6, PT, PT, RZ, -R6, RZ ;  /* 0x80000006ff067210 */ /* 0x000fc40007ffe0ff */
[----:B------:R-:W-:Y:S02]  /*1b50*/  IADD3 R50, PT, PT, RZ, -R10, RZ ;  /* 0x8000000aff327210 */ /* 0x000fe40007ffe0ff */
[----:B------:R-:W-:Y:S02]  /*1b60*/  IADD3 R26, PT, PT, RZ, -R26, RZ ;  /* 0x8000001aff1a7210 */ /* 0x000fe40007ffe0ff */
[----:B------:R-:W-:Y:S02]  /*1b70*/  PRMT R10, R47, 0x7710, RZ ;  /* 0x000077102f0a7816 */ /* 0x000fe400000000ff */
[----:B------:R-:W-:Y:S02]  /*1b80*/  IADD3 R52, PT, PT, RZ, -R23, RZ ;  /* 0x80000017ff347210 */ /* 0x000fe40007ffe0ff */
[----:B------:R-:W-:Y:S02]  /*1b90*/  PRMT R47, R51, 0x7710, RZ ;  /* 0x00007710332f7816 */ /* 0x000fe400000000ff */
[----:B------:R-:W-:-:S02]  /*1ba0*/  IADD3 R8, PT, PT, RZ, -R8, RZ ;  /* 0x80000008ff087210 */ /* 0x000fc40007ffe0ff */
[----:B------:R-:W-:Y:S02]  /*1bb0*/  PRMT R23, R6, 0x7710, RZ ;  /* 0x0000771006177816 */ /* 0x000fe400000000ff */
[----:B------:R-:W-:Y:S02]  /*1bc0*/  PRMT R20, R50, 0x7710, RZ ;  /* 0x0000771032147816 */ /* 0x000fe400000000ff */
[----:B------:R-:W-:Y:S02]  /*1bd0*/  IADD3 R7, PT, PT, RZ, -R7, RZ ;  /* 0x80000007ff077210 */ /* 0x000fe40007ffe0ff */
[----:B------:R-:W-:Y:S02]  /*1be0*/  PRMT R50, R26, 0x7710, RZ ;  /* 0x000077101a327816 */ /* 0x000fe400000000ff */
[----:B------:R-:W-:Y:S02]  /*1bf0*/  IADD3 R26, PT, PT, R48, R9, RZ ;  /* 0x00000009301a7210 */ /* 0x000fe40007ffe0ff */
[----:B------:R-:W-:-:S02]  /*1c00*/  LOP3.LUT R24, R24, 0xc, RZ, 0xc0, !PT ;  /* 0x0000000c18187812 */ /* 0x000fc400078ec0ff */
[----:B------:R-:W-:Y:S02]  /*1c10*/  IADD3 R9, PT, PT, R48, R47, RZ ;  /* 0x0000002f30097210 */ /* 0x000fe40007ffe0ff */
[C---:B------:R-:W-:Y:S01]  /*1c20*/  ISETP.GT.U32.OR P2, PT, R14.reuse, 0x1cf, P2 ;  /* 0x000001cf0e00780c */ /* 0x040fe20001744470 */
[----:B-----5:R-:W-:Y:S01]  /*1c30*/  IMAD R25, R25, 0x24000, R24 ;  /* 0x0002400019197824 */ /* 0x020fe200078e0218 */
[C---:B------:R-:W-:Y:S02]  /*1c40*/  ISETP.GT.U32.OR P3, PT, R14.reuse, 0x15f, P3 ;  /* 0x0000015f0e00780c */ /* 0x040fe40001f64470 */
[C---:B------:R-:W-:Y:S02]  /*1c50*/  ISETP.GT.U32.OR P4, PT, R14.reuse, 0xef, P4 ;  /* 0x000000ef0e00780c */ /* 0x040fe40002784470 */
[----:B------:R-:W-:Y:S02]  /*1c60*/  ISETP.GT.U32.OR P5, PT, R14, 0x7f, P5 ;  /* 0x0000007f0e00780c */ /* 0x000fe40002fa4470 */
[----:B------:R-:W-:-:S02]  /*1c70*/  PRMT R6, R27, 0x7710, RZ ;  /* 0x000077101b067816 */ /* 0x000fc400000000ff */
[----:B------:R-:W-:Y:S02]  /*1c80*/  PRMT R8, R8, 0x7710, RZ ;  /* 0x0000771008087816 */ /* 0x000fe400000000ff */
[----:B------:R-:W-:Y:S02]  /*1c90*/  PRMT R22, R52, 0x7710, RZ ;  /* 0x0000771034167816 */ /* 0x000fe400000000ff */
[----:B------:R-:W-:Y:S02]  /*1ca0*/  IADD3 R4, PT, PT, R48, R23, RZ ;  /* 0x0000001730047210 */ /* 0x000fe40007ffe0ff */
[----:B------:R-:W-:Y:S02]  /*1cb0*/  PRMT R47, R7, 0x7710, RZ ;  /* 0x00007710072f7816 */ /* 0x000fe400000000ff */
[C---:B------:R-:W-:Y:S02]  /*1cc0*/  IADD3 R23, PT, PT, R39.reuse, R10, RZ ;  /* 0x0000000a27177210 */ /* 0x040fe40007ffe0ff */
[----:B------:R-:W-:-:S02]  /*1cd0*/  IADD3 R10, PT, PT, R39, R20, RZ ;  /* 0x00000014270a7210 */ /* 0x000fc40007ffe0ff */
[----:B------:R-:W-:Y:S02]  /*1ce0*/  IADD3 R20, PT, PT, R39, R50, RZ ;  /* 0x0000003227147210 */ /* 0x000fe40007ffe0ff */
[C---:B------:R-:W-:Y:S02]  /*1cf0*/  ISETP.GT.U32.OR P2, PT, R0.reuse, 0x8, P2 ;  /* 0x000000080000780c */ /* 0x040fe40001744470 */
[C---:B------:R-:W-:Y:S02]  /*1d00*/  ISETP.GT.U32.OR P3, PT, R0.reuse, 0x6, P3 ;  /* 0x000000060000780c */ /* 0x040fe40001f64470 */
[C---:B------:R-:W-:Y:S02]  /*1d10*/  ISETP.GT.U32.OR P4, PT, R0.reuse, 0x4, P4 ;  /* 0x000000040000780c */ /* 0x040fe40002784470 */
[----:B------:R-:W-:Y:S02]  /*1d20*/  ISETP.GT.U32.OR P5, PT, R0, 0x2, P5 ;  /* 0x000000020000780c */ /* 0x000fe40002fa4470 */
[----:B------:R-:W-:-:S02]  /*1d30*/  IADD3 R27, PT, PT, R41, R6, RZ ;  /* 0x00000006291b7210 */ /* 0x000fc40007ffe0ff */
[C---:B------:R-:W-:Y:S02]  /*1d40*/  IADD3 R8, PT, PT, R41.reuse, R8, RZ ;  /* 0x0000000829087210 */ /* 0x040fe40007ffe0ff */
[----:B------:R-:W-:Y:S02]  /*1d50*/  IADD3 R22, PT, PT, R41, R22, RZ ;  /* 0x0000001629167210 */ /* 0x000fe40007ffe0ff */
[----:B------:R-:W-:Y:S02]  /*1d60*/  SHF.L.U32 R50, R2, 0x2, RZ ;  /* 0x0000000202327819 */ /* 0x000fe400000006ff */
[----:B------:R-:W-:Y:S01]  /*1d70*/  IADD3 R47, PT, PT, R38, R47, RZ ;  /* 0x0000002f262f7210 */ /* 0x000fe20007ffe0ff */
[----:B------:R-:W-:Y:S06]  /*1d80*/  @P1 BRA `(.L_x_44) ;  /* 0x0000000000a81947 */ /* 0x000fec0003800000 */
[----:B------:R-:W-:Y:S01]  /*1d90*/  LOP3.LUT R51, R14, 0xffff, RZ, 0xc0, !PT ;  /* 0x0000ffff0e337812 */ /* 0x000fe200078ec0ff */
[----:B------:R-:W0:Y:S01]  /*1da0*/  LDCU.64 UR12, c[0x0][0x388] ;  /* 0x00007100ff0c77ac */ /* 0x000e220008000a00 */
[----:B------:R-:W-:-:S03]  /*1db0*/  LOP3.LUT R7, R38, 0xffff, RZ, 0xc0, !PT ;  /* 0x0000ffff26077812 */ /* 0x000fc600078ec0ff */
[----:B------:R-:W-:Y:S02]  /*1dc0*/  IMAD R6, R51, 0xe39, RZ ;  /* 0x00000e3933067824 */ /* 0x000fe400078e02ff */
[----:B------:R-:W-:-:S03]  /*1dd0*/  IMAD R7, R7, 0xaaab, RZ ;  /* 0x0000aaab07077824 */ /* 0x000fc600078e02ff */
[----:B------:R-:W-:Y:S02]  /*1de0*/  SHF.R.U32.HI R6, RZ, 0x12, R6 ;  /* 0x00000012ff067819 */ /* 0x000fe40000011606 */
[----:B------:R-:W-:Y:S02]  /*1df0*/  SHF.R.U32.HI R7, RZ, 0x11, R7 ;  /* 0x00000011ff077819 */ /* 0x000fe40000011607 */
[----:B------:R-:W-:Y:S02]  /*1e00*/  PRMT R52, R6, 0x9910, RZ ;  /* 0x0000991006347816 */ /* 0x000fe400000000ff */
[----:B------:R-:W-:-:S03]  /*1e10*/  PRMT R53, R7, 0x9910, RZ ;  /* 0x0000991007357816 */ /* 0x000fc600000000ff */
[----:B------:R-:W-:Y:S01]  /*1e20*/  IMAD R7, R52, 0x48, RZ ;  /* 0x0000004834077824 */ /* 0x000fe200078e02ff */
[----:B------:R-:W-:-:S04]  /*1e30*/  MOV R52, R53 ;  /* 0x0000003500347202 */ /* 0x000fc80000000f00 */
[----:B------:R-:W-:Y:S01]  /*1e40*/  IADD3 R53, PT, PT, RZ, -R7, RZ ;  /* 0x80000007ff357210 */ /* 0x000fe20007ffe0ff */
[----:B------:R-:W-:-:S03]  /*1e50*/  IMAD R7, R52, 0x3, RZ ;  /* 0x0000000334077824 */ /* 0x000fc600078e02ff */
[----:B------:R-:W-:Y:S02]  /*1e60*/  PRMT R53, R53, 0x7710, RZ ;  /* 0x0000771035357816 */ /* 0x000fe400000000ff */
[----:B------:R-:W-:Y:S02]  /*1e70*/  IADD3 R52, PT, PT, RZ, -R7, RZ ;  /* 0x80000007ff347210 */ /* 0x000fe40007ffe0ff */
[----:B------:R-:W-:Y:S02]  /*1e80*/  IADD3 R7, PT, PT, R14, R53, RZ ;  /* 0x000000350e077210 */ /* 0x000fe40007ffe0ff */
[----:B------:R-:W-:Y:S02]  /*1e90*/  PRMT R53, R52, 0x7710, RZ ;  /* 0x0000771034357816 */ /* 0x000fe400000000ff */
[----:B------:R-:W-:Y:S02]  /*1ea0*/  PRMT R52, R7, 0x9910, RZ ;  /* 0x0000991007347816 */ /* 0x000fe400000000ff */
[----:B------:R-:W-:-:S02]  /*1eb0*/  IADD3 R7, PT, PT, R38, R53, RZ ;  /* 0x0000003526077210 */ /* 0x000fc40007ffe0ff */
[----:B------:R-:W-:Y:S02]  /*1ec0*/  MOV R53, R52 ;  /* 0x0000003400357202 */ /* 0x000fe40000000f00 */
[----:B------:R-:W-:-:S03]  /*1ed0*/  SHF.L.U32 R52, R7, 0x4, RZ ;  /* 0x0000000407347819 */ /* 0x000fc600000006ff */
[----:B------:R-:W-:Y:S01]  /*1ee0*/  IMAD R7, R53, 0x2b, RZ ;  /* 0x0000002b35077824 */ /* 0x000fe200078e02ff */
[----:B------:R-:W-:-:S04]  /*1ef0*/  LOP3.LUT R54, R52, 0xffff, RZ, 0xc0, !PT ;  /* 0x0000ffff34367812 */ /* 0x000fc800078ec0ff */
[----:B------:R-:W-:Y:S02]  /*1f00*/  LOP3.LUT R7, R7, 0xffff, RZ, 0xc0, !PT ;  /* 0x0000ffff07077812 */ /* 0x000fe400078ec0ff */
[----:B------:R-:W-:Y:S02]  /*1f10*/  IADD3 R53, PT, PT, R25, R54, RZ ;  /* 0x0000003619357210 */ /* 0x000fe40007ffe0ff */
[----:B------:R-:W-:-:S03]  /*1f20*/  SHF.R.U32.HI R7, RZ, 0x9, R7 ;  /* 0x00000009ff077819 */ /* 0x000fc60000011607 */
[----:B------:R-:W-:Y:S01]  /*1f30*/  IMAD R53, R6, 0x4800, R53 ;  /* 0x0000480006357824 */ /* 0x000fe200078e0235 */
[----:B------:R-:W-:-:S05]  /*1f40*/  LOP3.LUT R54, R7, 0xffff, RZ, 0xc0, !PT ;  /* 0x0000ffff07367812 */ /* 0x000fca00078ec0ff */
[----:B------:R-:W-:-:S05]  /*1f50*/  IMAD R53, R54, 0x30, R53 ;  /* 0x0000003036357824 */ /* 0x000fca00078e0235 */
[----:B0-----:R-:W-:-:S04]  /*1f60*/  IADD3 R6, P1, PT, R53, UR12, RZ ;  /* 0x0000000c35067c10 */ /* 0x001fc8000ff3e0ff */
[----:B------:R-:W-:-:S05]  /*1f70*/  IADD3.X R7, PT, PT, RZ, UR13, RZ, P1, !PT ;  /* 0x0000000dff077c10 */ /* 0x000fca0008ffe4ff */
[----:B------:R-:W2:Y:S01]  /*1f80*/  LDG.E.CONSTANT R6, desc[UR10][R6.64] ;  /* 0x0000000a06067981 */ /* 0x000ea2000c1e9900 */
[----:B------:R-:W-:Y:S01]  /*1f90*/  IMAD R51, R51, 0x2aab, RZ ;  /* 0x00002aab33337824 */ /* 0x000fe200078e02ff */
[----:B------:R-:W-:-:S04]  /*1fa0*/  UIADD3 UR5, UPT, UPT, UR6, 0xd80, URZ ;  /* 0x00000d8006057890 */ /* 0x000fc8000fffe0ff */
[----:B------:R-:W-:Y:S01]  /*1fb0*/  SHF.R.U32.HI R51, RZ, 0x11, R51 ;  /* 0x00000011ff337819 */ /* 0x000fe20000011633 */
[----:B------:R-:W-:-:S03]  /*1fc0*/  ULEA UR5, UR8, UR5, 0x18 ;  /* 0x0000000508057291 */ /* 0x000fc6000f8ec0ff */
[----:B------:R-:W-:Y:S02]  /*1fd0*/  PRMT R53, R51, 0x9910, RZ ;  /* 0x0000991033357816 */ /* 0x000fe400000000ff */
[----:B------:R-:W-:Y:S02]  /*1fe0*/  PRMT R51, R52, 0x9910, RZ ;  /* 0x0000991034337816 */ /* 0x000fe400000000ff */
[----:B------:R-:W-:-:S05]  /*1ff0*/  MOV R52, R53 ;  /* 0x0000003500347202 */ /* 0x000fca0000000f00 */
[----:B------:R-:W-:-:S05]  /*2000*/  IMAD R51, R52, 0x30, R51 ;  /* 0x0000003034337824 */ /* 0x000fca00078e0233 */
[----:B------:R-:W-:-:S05]  /*2010*/  LOP3.LUT R51, R24, 0xffff, R51, 0xf8, !PT ;  /* 0x0000ffff18337812 */ /* 0x000fca00078ef833 */
[----:B--2---:R0:W-:Y:S02]  /*2020*/  STS [R51+UR5], R6 ;  /* 0x0000000633007988 */ /* 0x0041e40008000805 */
.L_x_44:
[----:B------:R-:W-:Y:S05]  /*2030*/  BSYNC.RECONVERGENT B0 ;  /* 0x0000000000007941 */ /* 0x000fea0003800200 */
.L_x_43:
[----:B------:R-:W-:Y:S04]  /*2040*/  BSSY.RECONVERGENT B0, `(.L_x_45) ;  /* 0x000002c000007945 */ /* 0x000fe80003800200 */
[----:B------:R-:W-:Y:S05]  /*2050*/  @P2 BRA `(.L_x_46) ;  /* 0x0000000000a82947 */ /* 0x000fea0003800000 */
[----:B------:R-:W-:Y:S01]  /*2060*/  IADD3 R52, PT, PT, R38, 0x1c, RZ ;  /* 0x0000001c26347810 */ /* 0x000fe20007ffe0ff */
[----:B------:R-:W1:Y:S01]  /*2070*/  LDCU.64 UR12, c[0x0][0x388] ;  /* 0x00007100ff0c77ac */ /* 0x000e620008000a00 */
[----:B0-----:R-:W-:Y:S02]  /*2080*/  LOP3.LUT R51, R48, 0xffff, RZ, 0xc0, !PT ;  /* 0x0000ffff30337812 */ /* 0x001fe400078ec0ff */
        /* <DEDUP_REMOVED lines=27> */
[----:B-1----:R-:W-:-:S04]  /*2240*/  IADD3 R6, P1, PT, R53, UR12, RZ ;  /* 0x0000000c35067c10 */ /* 0x002fc8000ff3e0ff */
[----:B------:R-:W-:-:S05]  /*2250*/  IADD3.X R7, PT, PT, RZ, UR13, RZ, P1, !PT ;  /* 0x0000000dff077c10 */ /* 0x000fca0008ffe4ff */
[----:B------:R-:W2:Y:S01]  /*2260*/  LDG.E.CONSTANT R6, desc[UR10][R6.64] ;  /* 0x0000000a06067981 */ /* 0x000ea2000c1e9900 */
[----:B------:R-:W-:Y:S01]  /*2270*/  IMAD R48, R51, 0x2aab, RZ ;  /* 0x00002aab33307824 */ /* 0x000fe200078e02ff */
[----:B------:R-:W-:-:S04]  /*2280*/  UIADD3 UR5, UPT, UPT, UR6, 0xd80, URZ ;  /* 0x00000d8006057890 */ /* 0x000fc8000fffe0ff */
[----:B------:R-:W-:Y:S01]  /*2290*/  SHF.R.U32.HI R48, RZ, 0x11, R48 ;  /* 0x00000011ff307819 */ /* 0x000fe20000011630 */
[----:B------:R-:W-:-:S03]  /*22a0*/  ULEA UR5, UR8, UR5, 0x18 ;  /* 0x0000000508057291 */ /* 0x000fc6000f8ec0ff */
[----:B------:R-:W-:Y:S02]  /*22b0*/  PRMT R51, R48, 0x9910, RZ ;  /* 0x0000991030337816 */ /* 0x000fe400000000ff */
[----:B------:R-:W-:-:S05]  /*22c0*/  PRMT R48, R52, 0x9910, RZ ;  /* 0x0000991034307816 */ /* 0x000fca00000000ff */
[----:B------:R-:W-:-:S05]  /*22d0*/  IMAD R51, R51, 0x30, R48 ;  /* 0x0000003033337824 */ /* 0x000fca00078e0230 */
[----:B------:R-:W-:-:S05]  /*22e0*/  LOP3.LUT R51, R24, 0xffff, R51, 0xf8, !PT ;  /* 0x0000ffff18337812 */ /* 0x000fca00078ef833 */
[----:B--2---:R1:W-:Y:S02]  /*22f0*/  STS [R51+UR5], R6 ;  /* 0x0000000633007988 */ /* 0x0043e40008000805 */
.L_x_46:
[----:B------:R-:W-:Y:S05]  /*2300*/  BSYNC.RECONVERGENT B0 ;  /* 0x0000000000007941 */ /* 0x000fea0003800200 */
.L_x_45:
[----:B------:R-:W-:Y:S04]  /*2310*/  BSSY.RECONVERGENT B0, `(.L_x_47) ;  /* 0x000002b000007945 */ /* 0x000fe80003800200 */
[----:B------:R-:W-:Y:S05]  /*2320*/  @P3 BRA `(.L_x_48) ;  /* 0x0000000000a43947 */ /* 0x000fea0003800000 */
[----:B01----:R-:W-:Y:S01]  /*2330*/  IADD3 R51, PT, PT, R38, 0x38, RZ ;  /* 0x0000003826337810 */ /* 0x003fe20007ffe0ff */
[----:B------:R-:W0:Y:S01]  /*2340*/  LDCU.64 UR12, c[0x0][0x388] ;  /* 0x00007100ff0c77ac */ /* 0x000e220008000a00 */
[----:B------:R-:W-:Y:S02]  /*2350*/  LOP3.LUT R48, R41, 0xffff, RZ, 0xc0, !PT ;  /* 0x0000ffff29307812 */ /* 0x000fe400078ec0ff */
        /* <DEDUP_REMOVED lines=16> */
[----:B------:R-:W-:-:S03]  /*2460*/  IADD3 R51, PT, PT, R51, R52, RZ ;  /* 0x0000003433337210 */ /* 0x000fc60007ffe0ff */
[----:B------:R-:W-:Y:S01]  /*2470*/  IMAD R7, R7, 0x2b, RZ ;  /* 0x0000002b07077824 */ /* 0x000fe200078e02ff */
[----:B------:R-:W-:-:S04]  /*2480*/  SHF.L.U32 R51, R51, 0x4, RZ ;  /* 0x0000000433337819 */ /* 0x000fc800000006ff */
[----:B------:R-:W-:Y:S02]  /*2490*/  LOP3.LUT R52, R51, 0xffff, RZ, 0xc0, !PT ;  /* 0x0000ffff33347812 */ /* 0x000fe400078ec0ff */
        /* <DEDUP_REMOVED lines=18> */
.L_x_48:
[----:B------:R-:W-:Y:S05]  /*25c0*/  BSYNC.RECONVERGENT B0 ;  /* 0x0000000000007941 */ /* 0x000fea0003800200 */
.L_x_47:
[----:B------:R-:W-:Y:S04]  /*25d0*/  BSSY.RECONVERGENT B0, `(.L_x_49) ;  /* 0x000002d000007945 */ /* 0x000fe80003800200 */
[----:B------:R-:W-:Y:S05]  /*25e0*/  @P4 BRA `(.L_x_50) ;  /* 0x0000000000ac4947 */ /* 0x000fea0003800000 */
[----:B------:R-:W-:Y:S01]  /*25f0*/  IADD3 R48, PT, PT, R38, 0x54, RZ ;  /* 0x0000005426307810 */ /* 0x000fe20007ffe0ff */
[----:B------:R-:W3:Y:S01]  /*2600*/  LDCU.64 UR12, c[0x0][0x388] ;  /* 0x00007100ff0c77ac */ /* 0x000ee20008000a00 */
[----:B--2---:R-:W-:Y:S02]  /*2610*/  LOP3.LUT R41, R39, 0xffff, RZ, 0xc0, !PT ;  /* 0x0000ffff27297812 */ /* 0x004fe400078ec0ff */
[----:B------:R-:W-:-:S03]  /*2620*/  LOP3.LUT R7, R48, 0xffff, RZ, 0xc0, !PT ;  /* 0x0000ffff30077812 */ /* 0x000fc600078ec0ff */
[----:B01----:R-:W-:Y:S02]  /*2630*/  IMAD R6, R41, 0xe39, RZ ;  /* 0x00000e3929067824 */ /* 0x003fe400078e02ff */
        /* <DEDUP_REMOVED lines=25> */
[----:B---3--:R-:W-:-:S04]  /*27d0*/  IADD3 R6, P1, PT, R39, UR12, RZ ;  /* 0x0000000c27067c10 */ /* 0x008fc8000ff3e0ff */
        /* <DEDUP_REMOVED lines=12> */
.L_x_50:
[----:B------:R-:W-:Y:S05]  /*28a0*/  BSYNC.RECONVERGENT B0 ;  /* 0x0000000000007941 */ /* 0x000fea0003800200 */
.L_x_49:
[----:B------:R-:W-:Y:S04]  /*28b0*/  BSSY.RECONVERGENT B0, `(.L_x_51) ;  /* 0x000002c000007945 */ /* 0x000fe80003800200 */
[----:B------:R-:W-:Y:S05]  /*28c0*/  @P5 BRA `(.L_x_52) ;  /* 0x0000000000a85947 */ /* 0x000fea0003800000 */
[----:B------:R-:W-:Y:S01]  /*28d0*/  IADD3 R7, PT, PT, R14, 0x1c0, RZ ;  /* 0x000001c00e077810 */ /* 0x000fe20007ffe0ff */
[----:B------:R-:W4:Y:S01]  /*28e0*/  LDCU.64 UR12, c[0x0][0x388] ;  /* 0x00007100ff0c77ac */ /* 0x000f220008000a00 */
[----:B--2---:R-:W-:Y:S02]  /*28f0*/  IADD3 R41, PT, PT, R38, 0x70, RZ ;  /* 0x0000007026297810 */ /* 0x004fe40007ffe0ff */
[----:B---3--:R-:W-:Y:S02]  /*2900*/  LOP3.LUT R39, R7, 0xffff, RZ, 0xc0, !PT ;  /* 0x0000ffff07277812 */ /* 0x008fe400078ec0ff */
        /* <DEDUP_REMOVED lines=26> */
[----:B----4-:R-:W-:-:S04]  /*2ab0*/  IADD3 R6, P1, PT, R51, UR12, RZ ;  /* 0x0000000c33067c10 */ /* 0x010fc8000ff3e0ff */
        /* <DEDUP_REMOVED lines=11> */
.L_x_52:
[----:B------:R-:W-:Y:S05]  /*2b70*/  BSYNC.RECONVERGENT B0 ;  /* 0x0000000000007941 */ /* 0x000fea0003800200 */
.L_x_51:
[----:B01234-:R-:W-:Y:S01]  /*2b80*/  SHF.L.U32 R6, R4, 0x2, RZ ;  /* 0x0000000204067819 */ /* 0x01ffe200000006ff */
[----:B------:R-:W-:Y:S01]  /*2b90*/  BSSY.RECONVERGENT B0, `(.L_x_53) ;  /* 0x0000052000007945 */ /* 0x000fe20003800200 */
[----:B------:R-:W-:Y:S02]  /*2ba0*/  LOP3.LUT R7, R50, 0xffff, RZ, 0xc0, !PT ;  /* 0x0000ffff32077812 */ /* 0x000fe400078ec0ff */
[----:B------:R-:W-:Y:S02]  /*2bb0*/  SHF.L.U32 R38, R8, 0x2, RZ ;  /* 0x0000000208267819 */ /* 0x000fe400000006ff */
[----:B------:R-:W-:Y:S02]  /*2bc0*/  SHF.R.U32.HI R40, RZ, 0x12, R40 ;  /* 0x00000012ff287819 */ /* 0x000fe40000011628 */
[----:B------:R-:W-:Y:S02]  /*2bd0*/  SHF.R.U32.HI R33, RZ, 0x13, R33 ;  /* 0x00000013ff217819 */ /* 0x000fe40000011621 */
[----:B------:R-:W-:Y:S01]  /*2be0*/  LOP3.LUT R39, R6, 0xffff, RZ, 0xc0, !PT ;  /* 0x0000ffff06277812 */ /* 0x000fe200078ec0ff */
[----:B------:R-:W-:Y:S01]  /*2bf0*/  IMAD.WIDE.U32 R58, R40, 0x4800, RZ ;  /* 0x00004800283a7825 */ /* 0x000fe200078e00ff */
[----:B------:R-:W-:-:S02]  /*2c00*/  IADD3 R46, PT, PT, R7, R46, RZ ;  /* 0x0000002e072e7210 */ /* 0x000fc40007ffe0ff */
[----:B------:R-:W-:Y:S02]  /*2c10*/  LOP3.LUT R38, R38, 0xffff, RZ, 0xc0, !PT ;  /* 0x0000ffff26267812 */ /* 0x000fe400078ec0ff */
[----:B------:R-:W-:Y:S02]  /*2c20*/  PRMT R7, R40, 0x9910, RZ ;  /* 0x0000991028077816 */ /* 0x000fe400000000ff */
[----:B------:R-:W-:Y:S02]  /*2c30*/  SHF.L.U32 R6, R10, 0x2, RZ ;  /* 0x000000020a067819 */ /* 0x000fe400000006ff */
[----:B------:R-:W-:Y:S01]  /*2c40*/  PRMT R33, R33, 0x9910, RZ ;  /* 0x0000991021217816 */ /* 0x000fe200000000ff */
[----:B------:R-:W-:Y:S01]  /*2c50*/  IMAD R7, R7, 0x48, RZ ;  /* 0x0000004807077824 */ /* 0x000fe200078e02ff */
[----:B------:R-:W-:Y:S02]  /*2c60*/  IADD3 R43, PT, PT, R38, R43, RZ ;  /* 0x0000002b262b7210 */ /* 0x000fe40007ffe0ff */
[----:B------:R-:W-:-:S02]  /*2c70*/  LOP3.LUT R38, R6, 0xffff, RZ, 0xc0, !PT ;  /* 0x0000ffff06267812 */ /* 0x000fc400078ec0ff */
[----:B------:R-:W-:Y:S02]  /*2c80*/  ISETP.LT.U32.AND P0, PT, R14, 0x10, !P0 ;  /* 0x000000100e00780c */ /* 0x000fe40004701070 */
[----:B------:R-:W-:Y:S02]  /*2c90*/  MOV R6, R33 ;  /* 0x0000002100067202 */ /* 0x000fe40000000f00 */
[----:B------:R-:W-:Y:S02]  /*2ca0*/  ISETP.EQ.AND P0, PT, R0, RZ, P0 ;  /* 0x000000ff0000720c */ /* 0x000fe40000702270 */
[----:B------:R-:W-:Y:S01]  /*2cb0*/  IADD3 R7, PT, PT, RZ, -R7, RZ ;  /* 0x80000007ff077210 */ /* 0x000fe20007ffe0ff */
[----:B------:R-:W-:Y:S01]  /*2cc0*/  IMAD R33, R6, 0x1b, RZ ;  /* 0x0000001b06217824 */ /* 0x000fe200078e02ff */
[----:B------:R-:W-:Y:S02]  /*2cd0*/  IADD3 R44, PT, PT, R39, R44, RZ ;  /* 0x0000002c272c7210 */ /* 0x000fe40007ffe0ff */
[----:B------:R-:W-:Y:S01]  /*2ce0*/  PRMT R39, R7, 0x7710, RZ ;  /* 0x0000771007277816 */ /* 0x000fe200000000ff */
[----:B------:R-:W-:Y:S01]  /*2cf0*/  IMAD.WIDE.U32 R6, R13, 0x4800, RZ ;  /* 0x000048000d067825 */ /* 0x000fe200078e00ff */
[----:B------:R-:W-:-:S02]  /*2d00*/  IADD3 R40, PT, PT, RZ, -R33, RZ ;  /* 0x80000021ff287210 */ /* 0x000fc40007ffe0ff */
[----:B------:R-:W-:Y:S01]  /*2d10*/  IADD3 R31, PT, PT, R38, R31, RZ ;  /* 0x0000001f261f7210 */ /* 0x000fe20007ffe0ff */
[----:B------:R-:W-:Y:S01]  /*2d20*/  IMAD.WIDE.U32 R12, R12, 0x4800, RZ ;  /* 0x000048000c0c7825 */ /* 0x000fe200078e00ff */
[----:B------:R-:W-:Y:S02]  /*2d30*/  IADD3 R38, PT, PT, R14, R39, RZ ;  /* 0x000000270e267210 */ /* 0x000fe40007ffe0ff */
[----:B------:R-:W-:Y:S01]  /*2d40*/  SHF.L.U32 R47, R47, 0x4, RZ ;  /* 0x000000042f2f7819 */ /* 0x000fe200000006ff */
[----:B------:R-:W-:Y:S01]  /*2d50*/  IMAD.WIDE.U32 R32, R32, 0x4800, RZ ;  /* 0x0000480020207825 */ /* 0x000fe200078e00ff */
[----:B------:R-:W-:Y:S02]  /*2d60*/  PRMT R39, R40, 0x7710, RZ ;  /* 0x0000771028277816 */ /* 0x000fe400000000ff */
[----:B------:R-:W-:Y:S02]  /*2d70*/  SHF.L.U32 R51, R37, 0x4, RZ ;  /* 0x0000000425337819 */ /* 0x000fe400000006ff */
[----:B------:R-:W-:-:S02]  /*2d80*/  SHF.L.U32 R45, R45, 0x4, RZ ;  /* 0x000000042d2d7819 */ /* 0x000fc400000006ff */
[----:B------:R-:W-:Y:S02]  /*2d90*/  SHF.L.U32 R49, R49, 0x4, RZ ;  /* 0x0000000431317819 */ /* 0x000fe400000006ff */
[----:B------:R-:W-:Y:S02]  /*2da0*/  PRMT R37, R38, 0x9910, RZ ;  /* 0x0000991026257816 */ /* 0x000fe400000000ff */
[----:B------:R-:W-:Y:S02]  /*2db0*/  LOP3.LUT R58, R58, 0xffff, R47, 0xf8, !PT ;  /* 0x0000ffff3a3a7812 */ /* 0x000fe400078ef82f */
[----:B------:R-:W-:Y:S02]  /*2dc0*/  LOP3.LUT R32, R32, 0xffff, R51, 0xf8, !PT ;  /* 0x0000ffff20207812 */ /* 0x000fe400078ef833 */
[----:B------:R-:W-:Y:S02]  /*2dd0*/  IADD3 R48, PT, PT, R14, R39, RZ ;  /* 0x000000270e307210 */ /* 0x000fe40007ffe0ff */
[----:B------:R-:W-:-:S02]  /*2de0*/  LOP3.LUT R40, R6, 0xffff, R45, 0xf8, !PT ;  /* 0x0000ffff06287812 */ /* 0x000fc400078ef82d */
[----:B------:R-:W-:Y:S01]  /*2df0*/  LOP3.LUT R38, R12, 0xffff, R49, 0xf8, !PT ;  /* 0x0000ffff0c267812 */ /* 0x000fe200078ef831 */
[----:B------:R-:W-:Y:S06]  /*2e00*/  @!P0 BRA `(.L_x_54) ;  /* 0x0000000000a88947 */ /* 0x000fec0003800000 */
[----:B------:R-:W-:Y:S01]  /*2e10*/  IADD3 R52, PT, PT, R14, 0x230, RZ ;  /* 0x000002300e347810 */ /* 0x000fe20007ffe0ff */
[----:B------:R-:W0:Y:S01]  /*2e20*/  LDCU.64 UR12, c[0x0][0x388] ;  /* 0x00007100ff0c77ac */ /* 0x000e220008000a00 */
[----:B------:R-:W-:Y:S02]  /*2e30*/  IADD3 R15, PT, PT, R15, 0x8c, RZ ;  /* 0x0000008c0f0f7810 */ /* 0x000fe40007ffe0ff */
        /* <DEDUP_REMOVED lines=17> */
[----:B------:R-:W-:-:S04]  /*2f50*/  IADD3 R15, PT, PT, R15, R54, RZ ;  /* 0x000000360f0f7210 */ /* 0x000fc80007ffe0ff */
[----:B------:R-:W-:Y:S01]  /*2f60*/  SHF.L.U32 R52, R15, 0x4, RZ ;  /* 0x000000040f347819 */ /* 0x000fe200000006ff */
[----:B------:R-:W-:-:S03]  /*2f70*/  IMAD R15, R53, 0x2b, RZ ;  /* 0x0000002b350f7824 */ /* 0x000fc600078e02ff */
        /* <DEDUP_REMOVED lines=19> */
.L_x_54:
[----:B------:R-:W-:Y:S05]  /*30b0*/  BSYNC.RECONVERGENT B0 ;  /* 0x0000000000007941 */ /* 0x000fea0003800200 */
.L_x_53:
[----:B------:R-:W-:Y:S01]  /*30c0*/  IMAD R6, R37, 0x2b, RZ ;  /* 0x0000002b25067824 */ /* 0x000fe200078e02ff */
[----:B------:R-:W-:Y:S01]  /*30d0*/  MOV R41, R7 ;  /* 0x0000000700297202 */ /* 0x000fe20000000f00 */
[----:B------:R-:W-:Y:S01]  /*30e0*/  IMAD R30, R30, 0x2aab, RZ ;  /* 0x00002aab1e1e7824 */ /* 0x000fe200078e02ff */
[----:B------:R-:W-:Y:S01]  /*30f0*/  MOV R39, R13 ;  /* 0x0000000d00277202 */ /* 0x000fe20000000f00 */
[----:B------:R-:W-:Y:S01]  /*3100*/  IMAD R28, R28, 0x2aab, RZ ;  /* 0x00002aab1c1c7824 */ /* 0x000fe200078e02ff */
[----:B------:R-:W-:Y:S01]  /*3110*/  LOP3.LUT R6, R6, 0xffff, RZ, 0xc0, !PT ;  /* 0x0000ffff06067812 */ /* 0x000fe200078ec0ff */
[----:B------:R-:W-:Y:S01]  /*3120*/  IMAD.WIDE.U32 R36, R36, 0x4800, RZ ;  /* 0x0000480024247825 */ /* 0x000fe200078e00ff */
[----:B0-----:R-:W-:-:S03]  /*3130*/  PRMT R14, R27, 0x9910, RZ ;  /* 0x000099101b0e7816 */ /* 0x001fc600000000ff */
[----:B------:R-:W-:Y:S01]  /*3140*/  HFMA2 R56, -RZ, RZ, 0, 0 ;  /* 0x00000000ff387431 */ /* 0x000fe200000001ff */
[----:B------:R-:W-:Y:S01]  /*3150*/  SHF.R.U32.HI R6, RZ, 0x9, R6 ;  /* 0x00000009ff067819 */ /* 0x000fe20000011606 */
[----:B------:R-:W-:Y:S01]  /*3160*/  IMAD R19, R19, 0x2aab, RZ ;  /* 0x00002aab13137824 */ /* 0x000fe200078e02ff */
[----:B------:R-:W-:Y:S01]  /*3170*/  SHF.R.U32.HI R30, RZ, 0x11, R30 ;  /* 0x00000011ff1e7819 */ /* 0x000fe2000001161e */
[----:B------:R-:W-:Y:S01]  /*3180*/  IMAD R14, R14, 0x1d, RZ ;  /* 0x0000001d0e0e7824 */ /* 0x000fe200078e02ff */
[----:B------:R-:W-:Y:S01]  /*3190*/  LOP3.LUT R7, R6, 0xffff, RZ, 0xc0, !PT ;  /* 0x0000ffff06077812 */ /* 0x000fe200078ec0ff */
[----:B------:R-:W-:Y:S01]  /*31a0*/  UMOV UR5, UR4 ;  /* 0x0000000400057c82 */ /* 0x000fe20008000000 */
[----:B------:R-:W-:Y:S02]  /*31b0*/  PRMT R6, R48, 0x9910, RZ ;  /* 0x0000991030067816 */ /* 0x000fe400000000ff */
[----:B------:R-:W-:Y:S01]  /*31c0*/  SHF.R.U32.HI R28, RZ, 0x11, R28 ;  /* 0x00000011ff1c7819 */ /* 0x000fe2000001161c */
[----:B------:R-:W-:Y:S01]  /*31d0*/  IMAD.WIDE.U32 R58, R7, 0x30, R58 ;  /* 0x00000030073a7825 */ /* 0x000fe200078e003a */
[----:B------:R-:W-:-:S02]  /*31e0*/  PRMT R7, R26, 0x9910, RZ ;  /* 0x000099101a077816 */ /* 0x000fc400000000ff */
[----:B------:R-:W-:Y:S01]  /*31f0*/  PRMT R57, R30, 0x9910, RZ ;  /* 0x000099101e397816 */ /* 0x000fe200000000ff */
[----:B------:R-:W-:Y:S01]  /*3200*/  IMAD R6, R6, 0x1d, RZ ;  /* 0x0000001d06067824 */ /* 0x000fe200078e02ff */
[----:B------:R-:W-:Y:S01]  /*3210*/  PRMT R26, R51, 0x9910, RZ ;  /* 0x00009910331a7816 */ /* 0x000fe200000000ff */
[----:B------:R-:W-:Y:S01]  /*3220*/  IMAD R13, R7, 0x1d, RZ ;  /* 0x0000001d070d7824 */ /* 0x000fe200078e02ff */
[----:B------:R-:W-:Y:S02]  /*3230*/  PRMT R15, R28, 0x9910, RZ ;  /* 0x000099101c0f7816 */ /* 0x000fe400000000ff */
[----:B------:R-:W-:Y:S02]  /*3240*/  CS2R R50, SRZ ;  /* 0x0000000000327805 */ /* 0x000fe4000001ff00 */
[----:B------:R-:W-:Y:S02]  /*3250*/  LOP3.LUT R6, R6, 0xffff, RZ, 0xc0, !PT ;  /* 0x0000ffff06067812 */ /* 0x000fe400078ec0ff */
[----:B------:R-:W-:-:S02]  /*3260*/  LOP3.LUT R13, R13, 0xffff, RZ, 0xc0, !PT ;  /* 0x0000ffff0d0d7812 */ /* 0x000fc400078ec0ff */
[----:B------:R-:W-:Y:S01]  /*3270*/  SHF.R.U32.HI R7, RZ, 0x8, R6 ;  /* 0x00000008ff077819 */ /* 0x000fe20000011606 */
[----:B------:R-:W-:Y:S01]  /*3280*/  IMAD R6, R57, 0x30, R26 ;  /* 0x0000003039067824 */ /* 0x000fe200078e021a */
[----:B------:R-:W-:Y:S02]  /*3290*/  SHF.R.U32.HI R13, RZ, 0x8, R13 ;  /* 0x00000008ff0d7819 */ /* 0x000fe4000001160d */
[----:B------:R-:W-:Y:S02]  /*32a0*/  LOP3.LUT R7, R7, 0xffff, RZ, 0xc0, !PT ;  /* 0x0000ffff07077812 */ /* 0x000fe400078ec0ff */
[----:B------:R-:W-:Y:S02]  /*32b0*/  PRMT R12, R47, 0x9910, RZ ;  /* 0x000099102f0c7816 */ /* 0x000fe400000000ff */
[----:B------:R-:W-:Y:S02]  /*32c0*/  PRMT R23, R23, 0x9910, RZ ;  /* 0x0000991017177816 */ /* 0x000fe400000000ff */
[----:B------:R-:W-:Y:S01]  /*32d0*/  LOP3.LUT P3, RZ, R7, UR9, RZ, 0xfc, !PT ;  /* 0x0000000907ff7c12 */ /* 0x000fe2000f86fcff */
[----:B------:R-:W-:Y:S01]  /*32e0*/  IMAD R12, R15, 0x30, R12 ;  /* 0x000000300f0c7824 */ /* 0x000fe200078e020c */
[----:B------:R-:W-:Y:S01]  /*32f0*/  IADD3 R7, PT, PT, R7, UR9, RZ ;  /* 0x0000000907077c10 */ /* 0x000fe2000fffe0ff */
[----:B------:R-:W-:Y:S01]  /*3300*/  IMAD R23, R23, 0x1d, RZ ;  /* 0x0000001d17177824 */ /* 0x000fe200078e02ff */
[----:B------:R-:W-:-:S02]  /*3310*/  LOP3.LUT R14, R14, 0xffff, RZ, 0xc0, !PT ;  /* 0x0000ffff0e0e7812 */ /* 0x000fc400078ec0ff */
[----:B------:R-:W-:Y:S01]  /*3320*/  LOP3.LUT R13, R13, 0xffff, RZ, 0xc0, !PT ;  /* 0x0000ffff0d0d7812 */ /* 0x000fe200078ec0ff */
[----:B------:R-:W-:Y:S01]  /*3330*/  IMAD R15, R7, 0x1c, R46 ;  /* 0x0000001c070f7824 */ /* 0x000fe200078e022e */
[----:B------:R-:W-:Y:S02]  /*3340*/  PRMT R26, R9, 0x9910, RZ ;  /* 0x00009910091a7816 */ /* 0x000fe400000000ff */
[----:B------:R-:W-:Y:S02]  /*3350*/  CS2R R46, SRZ ;  /* 0x00000000002e7805 */ /* 0x000fe4000001ff00 */
[----:B------:R-:W-:Y:S02]  /*3360*/  ISETP.GT.U32.OR P3, PT, R7, 0x7, !P3 ;  /* 0x000000070700780c */ /* 0x000fe40005f64470 */
[----:B------:R-:W-:Y:S02]  /*3370*/  SHF.R.U32.HI R14, RZ, 0x8, R14 ;  /* 0x00000008ff0e7819 */ /* 0x000fe4000001160e */
[----:B------:R-:W-:-:S02]  /*3380*/  LOP3.LUT P4, RZ, R13, UR9, RZ, 0xfc, !PT ;  /* 0x000000090dff7c12 */ /* 0x000fc4000f88fcff */
[----:B------:R-:W-:Y:S01]  /*3390*/  IADD3 R7, PT, PT, R13, UR9, RZ ;  /* 0x000000090d077c10 */ /* 0x000fe2000fffe0ff */
[----:B------:R-:W-:Y:S01]  /*33a0*/  IMAD R13, R11, 0x2aab, RZ ;  /* 0x00002aab0b0d7824 */ /* 0x000fe200078e02ff */
[----:B------:R-:W-:Y:S01]  /*33b0*/  MOV R11, R26 ;  /* 0x0000001a000b7202 */ /* 0x000fe20000000f00 */
[----:B------:R-:W-:Y:S01]  /*33c0*/  IMAD R26, R21, 0x2aab, RZ ;  /* 0x00002aab151a7824 */ /* 0x000fe200078e02ff */
[----:B------:R-:W-:Y:S02]  /*33d0*/  LOP3.LUT R23, R23, 0xffff, RZ, 0xc0, !PT ;  /* 0x0000ffff17177812 */ /* 0x000fe400078ec0ff */
[----:B------:R-:W-:Y:S01]  /*33e0*/  LOP3.LUT R14, R14, 0xffff, RZ, 0xc0, !PT ;  /* 0x0000ffff0e0e7812 */ /* 0x000fe200078ec0ff */
[----:B------:R-:W-:Y:S01]  /*33f0*/  IMAD R11, R11, 0x2b, RZ ;  /* 0x0000002b0b0b7824 */ /* 0x000fe200078e02ff */
[----:B------:R-:W-:Y:S02]  /*3400*/  SHF.R.U32.HI R23, RZ, 0x8, R23 ;  /* 0x00000008ff177819 */ /* 0x000fe40000011617 */
[----:B------:R-:W-:-:S02]  /*3410*/  LOP3.LUT P2, RZ, R14, UR9, RZ, 0xfc, !PT ;  /* 0x000000090eff7c12 */ /* 0x000fc4000f84fcff */
[----:B------:R-:W-:Y:S02]  /*3420*/  IADD3 R14, PT, PT, R14, UR9, RZ ;  /* 0x000000090e0e7c10 */ /* 0x000fe4000fffe0ff */
[----:B------:R-:W-:Y:S02]  /*3430*/  LOP3.LUT R23, R23, 0xffff, RZ, 0xc0, !PT ;  /* 0x0000ffff17177812 */ /* 0x000fe400078ec0ff */
[----:B------:R-:W-:Y:S01]  /*3440*/  SHF.R.U32.HI R21, RZ, 0x11, R13 ;  /* 0x00000011ff157819 */ /* 0x000fe2000001160d */
[C---:B------:R-:W-:Y:S01]  /*3450*/  IMAD R9, R14.reuse, 0x1c, R43 ;  /* 0x0000001c0e097824 */ /* 0x040fe200078e022b */
[----:B------:R-:W-:Y:S02]  /*3460*/  LOP3.LUT R13, R11, 0xffff, RZ, 0xc0, !PT ;  /* 0x0000ffff0b0d7812 */ /* 0x000fe400078ec0ff */
[----:B------:R-:W-:Y:S02]  /*3470*/  ISETP.GT.U32.OR P2, PT, R14, 0x7, !P2 ;  /* 0x000000070e00780c */ /* 0x000fe40005744470 */
[----:B------:R-:W-:-:S02]  /*3480*/  IADD3 R14, PT, PT, R23, UR9, RZ ;  /* 0x00000009170e7c10 */ /* 0x000fc4000fffe0ff */
[----:B------:R-:W-:Y:S02]  /*3490*/  LOP3.LUT P1, RZ, R23, UR9, RZ, 0xfc, !PT ;  /* 0x0000000917ff7c12 */ /* 0x000fe4000f82fcff */
[----:B------:R-:W-:Y:S01]  /*34a0*/  SHF.R.U32.HI R13, RZ, 0x9, R13 ;  /* 0x00000009ff0d7819 */ /* 0x000fe2000001160d */
[C---:B------:R-:W-:Y:S01]  /*34b0*/  IMAD R11, R14.reuse, 0x1c, R31 ;  /* 0x0000001c0e0b7824 */ /* 0x040fe200078e021f */
[----:B------:R-:W-:Y:S02]  /*34c0*/  ISETP.GT.U32.OR P1, PT, R14, 0x7, !P1 ;  /* 0x000000070e00780c */ /* 0x000fe40004f24470 */
[----:B------:R-:W-:Y:S02]  /*34d0*/  LOP3.LUT R13, R13, 0xffff, RZ, 0xc0, !PT ;  /* 0x0000ffff0d0d7812 */ /* 0x000fe400078ec0ff */
[----:B------:R-:W-:Y:S02]  /*34e0*/  PRMT R21, R21, 0x9910, RZ ;  /* 0x0000991015157816 */ /* 0x000fe400000000ff */
[----:B------:R-:W-:Y:S01]  /*34f0*/  PRMT R14, R45, 0x9910, RZ ;  /* 0x000099102d0e7816 */ /* 0x000fe200000000ff */
[----:B------:R-:W-:Y:S01]  /*3500*/  IMAD.WIDE.U32 R40, R13, 0x30, R40 ;  /* 0x000000300d287825 */ /* 0x000fe200078e0028 */
[----:B------:R-:W-:-:S02]  /*3510*/  PRMT R22, R22, 0x9910, RZ ;  /* 0x0000991016167816 */ /* 0x000fc400000000ff */
[----:B------:R-:W-:Y:S01]  /*3520*/  PRMT R17, R17, 0x9910, RZ ;  /* 0x0000991011117816 */ /* 0x000fe200000000ff */
[----:B------:R-:W-:Y:S01]  /*3530*/  IMAD R13, R21, 0x30, R14 ;  /* 0x00000030150d7824 */ /* 0x000fe200078e020e */
[----:B------:R-:W-:Y:S01]  /*3540*/  PRMT R21, R20, 0x9910, RZ ;  /* 0x0000991014157816 */ /* 0x000fe200000000ff */
[----:B------:R-:W-:Y:S01]  /*3550*/  IMAD R22, R22, 0x2b, RZ ;  /* 0x0000002b16167824 */ /* 0x000fe200078e02ff */
[----:B------:R-:W-:Y:S01]  /*3560*/  SHF.L.U32 R53, R35, 0x4, RZ ;  /* 0x0000000423357819 */ /* 0x000fe200000006ff */
[----:B------:R-:W-:Y:S01]  /*3570*/  IMAD R20, R18, 0x2aab, RZ ;  /* 0x00002aab12147824 */ /* 0x000fe200078e02ff */
[----:B------:R-:W-:Y:S01]  /*3580*/  MOV R18, R21 ;  /* 0x0000001500127202 */ /* 0x000fe20000000f00 */
[----:B------:R-:W-:Y:S01]  /*3590*/  IMAD.WIDE.U32 R34, R34, 0x4800, RZ ;  /* 0x0000480022227825 */ /* 0x000fe200078e00ff */
[----:B------:R-:W-:Y:S02]  /*35a0*/  LOP3.LUT R22, R22, 0xffff, RZ, 0xc0, !PT ;  /* 0x0000ffff16167812 */ /* 0x000fe400078ec0ff */
[----:B------:R-:W-:Y:S01]  /*35b0*/  PRMT R21, R16, 0x9910, RZ ;  /* 0x0000991010157816 */ /* 0x000fe200000000ff */
[----:B------:R-:W-:Y:S01]  /*35c0*/  IMAD R18, R18, 0x2b, RZ ;  /* 0x0000002b12127824 */ /* 0x000fe200078e02ff */
[----:B------:R-:W-:-:S02]  /*35d0*/  MOV R16, R17 ;  /* 0x0000001100107202 */ /* 0x000fc40000000f00 */
[----:B------:R-:W-:Y:S02]  /*35e0*/  SHF.R.U32.HI R22, RZ, 0x9, R22 ;  /* 0x00000009ff167819 */ /* 0x000fe40000011616 */
[----:B------:R-:W-:Y:S01]  /*35f0*/  MOV R17, R21 ;  /* 0x0000001500117202 */ /* 0x000fe20000000f00 */
[----:B------:R-:W-:Y:S01]  /*3600*/  IMAD R16, R16, 0x2b, RZ ;  /* 0x0000002b10107824 */ /* 0x000fe200078e02ff */
[----:B------:R-:W-:Y:S02]  /*3610*/  LOP3.LUT R23, R22, 0xffff, RZ, 0xc0, !PT ;  /* 0x0000ffff16177812 */ /* 0x000fe400078ec0ff */
[----:B------:R-:W-:Y:S01]  /*3620*/  LOP3.LUT R18, R18, 0xffff, RZ, 0xc0, !PT ;  /* 0x0000ffff12127812 */ /* 0x000fe200078ec0ff */
[----:B------:R-:W-:Y:S01]  /*3630*/  IMAD R17, R17, 0x2b, RZ ;  /* 0x0000002b11117824 */ /* 0x000fe200078e02ff */
[----:B------:R-:W-:Y:S01]  /*3640*/  SHF.R.U32.HI R20, RZ, 0x11, R20 ;  /* 0x00000011ff147819 */ /* 0x000fe20000011614 */
[----:B------:R-:W-:Y:S01]  /*3650*/  IMAD.WIDE.U32 R38, R23, 0x30, R38 ;  /* 0x0000003017267825 */ /* 0x000fe200078e0026 */
[----:B------:R-:W-:-:S02]  /*3660*/  SHF.R.U32.HI R18, RZ, 0x9, R18 ;  /* 0x00000009ff127819 */ /* 0x000fc40000011612 */
[----:B------:R-:W-:Y:S02]  /*3670*/  SHF.L.U32 R55, R42, 0x4, RZ ;  /* 0x000000042a377819 */ /* 0x000fe400000006ff */
[----:B------:R-:W-:Y:S02]  /*3680*/  CS2R R42, SRZ ;  /* 0x00000000002a7805 */ /* 0x000fe4000001ff00 */
[----:B------:R-:W-:Y:S02]  /*3690*/  LOP3.LUT R16, R16, 0xffff, RZ, 0xc0, !PT ;  /* 0x0000ffff10107812 */ /* 0x000fe400078ec0ff */
[----:B------:R-:W-:Y:S02]  /*36a0*/  PRMT R23, R20, 0x9910, RZ ;  /* 0x0000991014177816 */ /* 0x000fe400000000ff */
[----:B------:R-:W-:Y:S02]  /*36b0*/  LOP3.LUT R20, R17, 0xffff, RZ, 0xc0, !PT ;  /* 0x0000ffff11147812 */ /* 0x000fe400078ec0ff */
[----:B------:R-:W-:-:S02]  /*36c0*/  SHF.R.U32.HI R26, RZ, 0x11, R26 ;  /* 0x00000011ff1a7819 */ /* 0x000fc4000001161a */
[----:B------:R-:W-:Y:S02]  /*36d0*/  PRMT R49, R49, 0x9910, RZ ;  /* 0x0000991031317816 */ /* 0x000fe400000000ff */
[----:B------:R-:W-:Y:S02]  /*36e0*/  LOP3.LUT R17, R18, 0xffff, RZ, 0xc0, !PT ;  /* 0x0000ffff12117812 */ /* 0x000fe400078ec0ff */
[----:B------:R-:W-:Y:S02]  /*36f0*/  LOP3.LUT R36, R36, 0xffff, R53, 0xf8, !PT ;  /* 0x0000ffff24247812 */ /* 0x000fe400078ef835 */
[----:B------:R-:W-:Y:S02]  /*3700*/  LOP3.LUT R34, R34, 0xffff, R55, 0xf8, !PT ;  /* 0x0000ffff22227812 */ /* 0x000fe400078ef837 */
[----:B------:R-:W-:Y:S01]  /*3710*/  SHF.R.U32.HI R18, RZ, 0x9, R16 ;  /* 0x00000009ff127819 */ /* 0x000fe20000011610 */
[----:B------:R-:W-:Y:S01]  /*3720*/  IMAD.WIDE.U32 R36, R17, 0x30, R36 ;  /* 0x0000003011247825 */ /* 0x000fe200078e0024 */
[----:B------:R-:W-:-:S02]  /*3730*/  SHF.R.U32.HI R19, RZ, 0x11, R19 ;  /* 0x00000011ff137819 */ /* 0x000fc40000011613 */
[----:B------:R-:W-:Y:S02]  /*3740*/  PRMT R53, R53, 0x9910, RZ ;  /* 0x0000991035357816 */ /* 0x000fe400000000ff */
[----:B------:R-:W-:Y:S02]  /*3750*/  PRMT R55, R55, 0x9910, RZ ;  /* 0x0000991037377816 */ /* 0x000fe400000000ff */
[----:B------:R-:W-:Y:S02]  /*3760*/  IADD3 R2, PT, PT, R2, -0x8, RZ ;  /* 0xfffffff802027810 */ /* 0x000fe40007ffe0ff */
[----:B------:R-:W-:Y:S02]  /*3770*/  PRMT R27, R26, 0x9910, RZ ;  /* 0x000099101a1b7816 */ /* 0x000fe400000000ff */
[----:B------:R-:W-:Y:S02]  /*3780*/  MOV R22, R49 ;  /* 0x0000003100167202 */ /* 0x000fe40000000f00 */
[----:B------:R-:W-:-:S02]  /*3790*/  CS2R R48, SRZ ;  /* 0x0000000000307805 */ /* 0x000fc4000001ff00 */
[----:B------:R-:W-:Y:S02]  /*37a0*/  IADD3 R4, PT, PT, R4, -0x8, RZ ;  /* 0xfffffff804047810 */ /* 0x000fe40007ffe0ff */
[----:B------:R-:W-:Y:S01]  /*37b0*/  IADD3 R8, PT, PT, R8, -0x8, RZ ;  /* 0xfffffff808087810 */ /* 0x000fe20007ffe0ff */
[----:B------:R-:W-:Y:S01]  /*37c0*/  IMAD R14, R27, 0x30, R22 ;  /* 0x000000301b0e7824 */ /* 0x000fe200078e0216 */
[----:B------:R-:W-:Y:S02]  /*37d0*/  LOP3.LUT R21, R18, 0xffff, RZ, 0xc0, !PT ;  /* 0x0000ffff12157812 */ /* 0x000fe400078ec0ff */
[----:B------:R-:W-:Y:S02]  /*37e0*/  PRMT R19, R19, 0x9910, RZ ;  /* 0x0000991013137816 */ /* 0x000fe400000000ff */
[----:B------:R-:W-:Y:S01]  /*37f0*/  SHF.R.U32.HI R20, RZ, 0x9, R20 ;  /* 0x00000009ff147819 */ /* 0x000fe20000011614 */
[----:B------:R-:W-:Y:S01]  /*3800*/  IMAD.WIDE.U32 R34, R21, 0x30, R34 ;  /* 0x0000003015227825 */ /* 0x000fe200078e0022 */
[----:B------:R-:W-:-:S02]  /*3810*/  MOV R16, R53 ;  /* 0x0000003500107202 */ /* 0x000fc40000000f00 */
[----:B------:R-:W-:Y:S02]  /*3820*/  CS2R R52, SRZ ;  /* 0x0000000000347805 */ /* 0x000fe4000001ff00 */
[----:B------:R-:W-:Y:S02]  /*3830*/  MOV R18, R55 ;  /* 0x0000003700127202 */ /* 0x000fe40000000f00 */
[----:B------:R-:W-:Y:S02]  /*3840*/  CS2R R54, SRZ ;  /* 0x0000000000367805 */ /* 0x000fe4000001ff00 */
[----:B------:R-:W-:Y:S01]  /*3850*/  IADD3 R10, PT, PT, R10, -0x8, RZ ;  /* 0xfffffff80a0a7810 */ /* 0x000fe20007ffe0ff */
[----:B------:R-:W-:Y:S01]  /*3860*/  IMAD R16, R19, 0x30, R16 ;  /* 0x0000003013107824 */ /* 0x000fe200078e0210 */
[----:B------:R-:W-:Y:S01]  /*3870*/  LOP3.LUT R2, R2, 0xffff, RZ, 0xc0, !PT ;  /* 0x0000ffff02027812 */ /* 0x000fe200078ec0ff */
[----:B------:R-:W-:Y:S01]  /*3880*/  IMAD R18, R23, 0x30, R18 ;  /* 0x0000003017127824 */ /* 0x000fe200078e0212 */
[C---:B------:R-:W-:Y:S01]  /*3890*/  ISETP.GT.U32.OR P4, PT, R7.reuse, 0x7, !P4 ;  /* 0x000000070700780c */ /* 0x040fe20006784470 */
[----:B------:R-:W-:Y:S01]  /*38a0*/  IMAD R7, R7, 0x1c, R44 ;  /* 0x0000001c07077824 */ /* 0x000fe200078e022c */
[----:B------:R-:W-:-:S02]  /*38b0*/  LOP3.LUT R4, R4, 0xffff, RZ, 0xc0, !PT ;  /* 0x0000ffff04047812 */ /* 0x000fc400078ec0ff */
[----:B------:R-:W-:Y:S02]  /*38c0*/  CS2R R44, SRZ ;  /* 0x00000000002c7805 */ /* 0x000fe4000001ff00 */
[----:B------:R-:W-:Y:S02]  /*38d0*/  LOP3.LUT R8, R8, 0xffff, RZ, 0xc0, !PT ;  /* 0x0000ffff08087812 */ /* 0x000fe400078ec0ff */
[----:B------:R-:W-:Y:S02]  /*38e0*/  LOP3.LUT R27, R20, 0xffff, RZ, 0xc0, !PT ;  /* 0x0000ffff141b7812 */ /* 0x000fe400078ec0ff */
[----:B------:R-:W-:Y:S02]  /*38f0*/  LOP3.LUT R10, R10, 0xffff, RZ, 0xc0, !PT ;  /* 0x0000ffff0a0a7812 */ /* 0x000fe400078ec0ff */
[----:B------:R-:W-:Y:S01]  /*3900*/  ISETP.LT.U32.OR P5, PT, R2, 0xfff9, P3 ;  /* 0x0000fff90200780c */ /* 0x000fe20001fa1470 */
[----:B------:R-:W-:Y:S01]  /*3910*/  HFMA2 R2, -RZ, RZ, 0, 0 ;  /* 0x00000000ff027431 */ /* 0x000fe200000001ff */
[----:B------:R-:W-:Y:S01]  /*3920*/  ISETP.LT.U32.OR P3, PT, R4, 0xfff9, P4 ;  /* 0x0000fff90400780c */ /* 0x000fe20002761470 */
[----:B------:R-:W-:Y:S01]  /*3930*/  IMAD.WIDE.U32 R32, R27, 0x30, R32 ;  /* 0x000000301b207825 */ /* 0x000fe200078e0020 */
[----:B------:R-:W-:-:S02]  /*3940*/  ISETP.LT.U32.OR P2, PT, R8, 0xfff9, P2 ;  /* 0x0000fff90800780c */ /* 0x000fc40001741470 */
[----:B------:R-:W-:Y:S02]  /*3950*/  ISETP.LT.U32.OR P1, PT, R10, 0xfff9, P1 ;  /* 0x0000fff90a00780c */ /* 0x000fe40000f21470 */
[----:B------:R-:W-:Y:S02]  /*3960*/  LOP3.LUT R4, R12, 0xffff, RZ, 0xc0, !PT ;  /* 0x0000ffff0c047812 */ /* 0x000fe400078ec0ff */
[----:B------:R-:W-:Y:S02]  /*3970*/  LOP3.LUT R8, R13, 0xffff, RZ, 0xc0, !PT ;  /* 0x0000ffff0d087812 */ /* 0x000fe400078ec0ff */
[----:B------:R-:W-:Y:S02]  /*3980*/  P2R R28, PR, RZ, 0x20 ;  /* 0x00000020ff1c7803 */ /* 0x000fe40000000000 */
[----:B------:R-:W-:Y:S02]  /*3990*/  P2R R27, PR, RZ, 0x8 ;  /* 0x00000008ff1b7803 */ /* 0x000fe40000000000 */
[----:B------:R-:W-:-:S02]  /*39a0*/  P2R R26, PR, RZ, 0x4 ;  /* 0x00000004ff1a7803 */ /* 0x000fc40000000000 */
[----:B------:R-:W-:Y:S02]  /*39b0*/  MOV R31, RZ ;  /* 0x000000ff001f7202 */ /* 0x000fe40000000f00 */
[----:B------:R-:W-:Y:S02]  /*39c0*/  LOP3.LUT R6, R6, 0xffff, RZ, 0xc0, !PT ;  /* 0x0000ffff06067812 */ /* 0x000fe400078ec0ff */
[----:B------:R-:W-:Y:S02]  /*39d0*/  LOP3.LUT R10, R14, 0xffff, RZ, 0xc0, !PT ;  /* 0x0000ffff0e0a7812 */ /* 0x000fe400078ec0ff */
[----:B------:R-:W-:Y:S02]  /*39e0*/  LOP3.LUT R12, R16, 0xffff, RZ, 0xc0, !PT ;  /* 0x0000ffff100c7812 */ /* 0x000fe400078ec0ff */
[----:B------:R-:W-:-:S07]  /*39f0*/  LOP3.LUT R13, R18, 0xffff, RZ, 0xc0, !PT ;  /* 0x0000ffff120d7812 */ /* 0x000fce00078ec0ff */
.L_x_63:
[----:B------:R-:W-:Y:S01]  /*3a00*/  BAR.SYNC.DEFER_BLOCKING 0x0 ;  /* 0x0000000000007b1d */ /* 0x000fe20000010000 */
[----:B------:R-:W-:-:S05]  /*3a10*/  ISETP.NE.AND P2, PT, R29, RZ, PT ;  /* 0x000000ff1d00720c */ /* 0x000fca0003f45270 */
[----:B------:R-:W-:Y:S08]  /*3a20*/  BSSY.RECONVERGENT B0, `(.L_x_55) ;  /* 0x0000011000007945 */ /* 0x000ff00003800200 */
[----:B------:R-:W-:Y:S05]  /*3a30*/  @P2 BRA `(.L_x_56) ;  /* 0x00000000003c2947 */ /* 0x000fea0003800000 */
[----:B------:R-:W-:Y:S01]  /*3a40*/  ISETP.NE.AND P4, PT, R28, RZ, PT ;  /* 0x000000ff1c00720c */ /* 0x000fe20003f85270 */
[----:B------:R-:W-:-:S12]  /*3a50*/  HFMA2 R14, -RZ, RZ, 0, 0 ;  /* 0x00000000ff0e7431 */ /* 0x000fd800000001ff */
[----:B------:R-:W0:Y:S02]  /*3a60*/  @!P4 LDC.64 R16, c[0x0][0x380] ;  /* 0x0000e000ff10cb82 */ /* 0x000e240000000a00 */
[----:B0-----:R-:W-:-:S04]  /*3a70*/  @!P4 IADD3 R16, P2, P3, R16, UR5, R15 ;  /* 0x000000051010cc10 */ /* 0x001fc8000fb5e00f */
[----:B------:R-:W-:-:S05]  /*3a80*/  @!P4 IADD3.X R17, PT, PT, RZ, R17, RZ, P2, P3 ;  /* 0x00000011ff11c210 */ /* 0x000fca00017e64ff */
[----:B------:R-:W2:Y:S01]  /*3a90*/  @!P4 LDG.E.CONSTANT R14, desc[UR10][R16.64+0x168] ;  /* 0x0001680a100ec981 */ /* 0x000ea2000c1e9900 */
[----:B------:R-:W0:Y:S01]  /*3aa0*/  S2UR UR7, SR_CgaCtaId ;  /* 0x00000000000779c3 */ /* 0x000e220000008800 */
[----:B------:R-:W-:Y:S01]  /*3ab0*/  LEA R18, R0, R5, 0x3 ;  /* 0x0000000500127211 */ /* 0x000fe200078e18ff */
[----:B------:R-:W-:-:S04]  /*3ac0*/  UMOV UR6, 0x400 ;  /* 0x0000040000067882 */ /* 0x000fc80000000000 */
[----:B------:R-:W-:Y:S01]  /*3ad0*/  IMAD R18, R18, 0x7, R3 ;  /* 0x0000000712127824 */ /* 0x000fe200078e0203 */
[----:B------:R-:W-:Y:S01]  /*3ae0*/  LOP3.LUT R3, R2, 0x1, RZ, 0xc, !PT ;  /* 0x0000000102037812 */ /* 0x000fe200078e0cff */
[----:B0-----:R-:W-:-:S06]  /*3af0*/  ULEA UR6, UR7, UR6, 0x18 ;  /* 0x0000000607067291 */ /* 0x001fcc000f8ec0ff */
[----:B------:R-:W-:-:S05]  /*3b00*/  LEA R18, R18, UR6, 0x2 ;  /* 0x0000000612127c11 */ /* 0x000fca000f8e10ff */
[----:B------:R-:W-:-:S05]  /*3b10*/  IMAD R3, R3, 0x6c0, R18 ;  /* 0x000006c003037824 */ /* 0x000fca00078e0212 */
[----:B--2---:R0:W-:Y:S02]  /*3b20*/  STS [R3], R14 ;  /* 0x0000000e03007388 */ /* 0x0041e40000000800 */
.L_x_56:
[----:B------:R-:W-:Y:S05]  /*3b30*/  BSYNC.RECONVERGENT B0 ;  /* 0x0000000000007941 */ /* 0x000fea0003800200 */
.L_x_55:
[----:B0-----:R-:W0:Y:S01]  /*3b40*/  S2R R3, SR_TID.X ;  /* 0x0000000000037919 */ /* 0x001e220000002100 */
[----:B------:R-:W-:Y:S01]  /*3b50*/  LEA R20, R0, R5, 0x3 ;  /* 0x0000000500147211 */ /* 0x000fe200078e18ff */
[----:B------:R-:W-:Y:S03]  /*3b60*/  BSSY.RECONVERGENT B0, `(.L_x_57) ;  /* 0x0000014000007945 */ /* 0x000fe60003800200 */
[----:B------:R-:W-:Y:S01]  /*3b70*/  ISETP.GT.U32.AND P2, PT, R20, 0x2d, PT ;  /* 0x0000002d1400780c */ /* 0x000fe20003f44070 */
[----:B0-----:R-:W-:-:S04]  /*3b80*/  IMAD R14, R0, 0x38, R3 ;  /* 0x00000038000e7824 */ /* 0x001fc800078e0203 */
[----:B------:R-:W-:-:S05]  /*3b90*/  IMAD R14, R5, 0x7, R14 ;  /* 0x00000007050e7824 */ /* 0x000fca00078e020e */
[----:B------:R-:W-:-:S13]  /*3ba0*/  ISETP.GT.U32.OR P2, PT, R14, 0x13f, P2 ;  /* 0x0000013f0e00780c */ /* 0x000fda0001744470 */
[----:B------:R-:W-:Y:S05]  /*3bb0*/  @P2 BRA `(.L_x_58) ;  /* 0x0000000000382947 */ /* 0x000fea0003800000 */
[----:B------:R-:W-:Y:S02]  /*3bc0*/  ISETP.NE.AND P4, PT, R27, RZ, PT ;  /* 0x000000ff1b00720c */ /* 0x000fe40003f85270 */
[----:B------:R-:W-:-:S11]  /*3bd0*/  MOV R18, RZ ;  /* 0x000000ff00127202 */ /* 0x000fd60000000f00 */
[----:B------:R-:W0:Y:S02]  /*3be0*/  @!P4 LDC.64 R16, c[0x0][0x380] ;  /* 0x0000e000ff10cb82 */ /* 0x000e240000000a00 */
[----:B0-----:R-:W-:-:S04]  /*3bf0*/  @!P4 IADD3 R16, P2, P3, R16, UR5, R7 ;  /* 0x000000051010cc10 */ /* 0x001fc8000fb5e007 */
[----:B------:R-:W-:-:S05]  /*3c00*/  @!P4 IADD3.X R17, PT, PT, RZ, R17, RZ, P2, P3 ;  /* 0x00000011ff11c210 */ /* 0x000fca00017e64ff */
[----:B------:R-:W2:Y:S01]  /*3c10*/  @!P4 LDG.E.CONSTANT R18, desc[UR10][R16.64+0x168] ;  /* 0x0001680a1012c981 */ /* 0x000ea2000c1e9900 */
[----:B------:R-:W0:Y:S01]  /*3c20*/  S2UR UR7, SR_CgaCtaId ;  /* 0x00000000000779c3 */ /* 0x000e220000008800 */
[----:B------:R-:W-:Y:S01]  /*3c30*/  UMOV UR6, 0x400 ;  /* 0x0000040000067882 */ /* 0x000fe20000000000 */
[----:B------:R-:W-:Y:S01]  /*3c40*/  IMAD R21, R20, 0x7, R3 ;  /* 0x0000000714157824 */ /* 0x000fe200078e0203 */
[----:B------:R-:W-:Y:S01]  /*3c50*/  LOP3.LUT R19, R2, 0x1, RZ, 0xc, !PT ;  /* 0x0000000102137812 */ /* 0x000fe200078e0cff */
[----:B0-----:R-:W-:-:S06]  /*3c60*/  ULEA UR6, UR7, UR6, 0x18 ;  /* 0x0000000607067291 */ /* 0x001fcc000f8ec0ff */
[----:B------:R-:W-:-:S05]  /*3c70*/  LEA R22, R21, UR6, 0x2 ;  /* 0x0000000615167c11 */ /* 0x000fca000f8e10ff */
[----:B------:R-:W-:-:S05]  /*3c80*/  IMAD R19, R19, 0x6c0, R22 ;  /* 0x000006c013137824 */ /* 0x000fca00078e0216 */
[----:B--2---:R0:W-:Y:S02]  /*3c90*/  STS [R19+0x1c0], R18 ;  /* 0x0001c01213007388 */ /* 0x0041e40000000800 */
.L_x_58:
[----:B------:R-:W-:Y:S05]  /*3ca0*/  BSYNC.RECONVERGENT B0 ;  /* 0x0000000000007941 */ /* 0x000fea0003800200 */
.L_x_57:
[----:B------:R-:W-:Y:S01]  /*3cb0*/  ISETP.GT.U32.AND P2, PT, R20, 0x1d, PT ;  /* 0x0000001d1400780c */ /* 0x000fe20003f44070 */
[----:B------:R-:W-:Y:S03]  /*3cc0*/  BSSY.RECONVERGENT B0, `(.L_x_59) ;  /* 0x0000011000007945 */ /* 0x000fe60003800200 */
[----:B------:R-:W-:-:S13]  /*3cd0*/  ISETP.GT.U32.OR P2, PT, R14, 0xcf, P2 ;  /* 0x000000cf0e00780c */ /* 0x000fda0001744470 */
[----:B------:R-:W-:Y:S05]  /*3ce0*/  @P2 BRA `(.L_x_60) ;  /* 0x0000000000382947 */ /* 0x000fea0003800000 */
[----:B------:R-:W-:Y:S01]  /*3cf0*/  ISETP.NE.AND P4, PT, R26, RZ, PT ;  /* 0x000000ff1a00720c */ /* 0x000fe20003f85270 */
[----:B0-----:R-:W-:-:S12]  /*3d00*/  HFMA2 R18, -RZ, RZ, 0, 0 ;  /* 0x00000000ff127431 */ /* 0x001fd800000001ff */
        /* <DEDUP_REMOVED lines=12> */
.L_x_60:
[----:B------:R-:W-:Y:S05]  /*3dd0*/  BSYNC.RECONVERGENT B0 ;  /* 0x0000000000007941 */ /* 0x000fea0003800200 */
.L_x_59:
[----:B------:R-:W-:Y:S01]  /*3de0*/  ISETP.GT.U32.AND P2, PT, R20, 0xd, PT ;  /* 0x0000000d1400780c */ /* 0x000fe20003f44070 */
[----:B------:R-:W-:Y:S03]  /*3df0*/  BSSY.RECONVERGENT B0, `(.L_x_61) ;  /* 0x0000010000007945 */ /* 0x000fe60003800200 */
[----:B------:R-:W-:-:S13]  /*3e00*/  ISETP.GT.U32.OR P2, PT, R14, 0x5f, P2 ;  /* 0x0000005f0e00780c */ /* 0x000fda0001744470 */
[----:B------:R-:W-:Y:S05]  /*3e10*/  @P2 BRA `(.L_x_62) ;  /* 0x0000000000342947 */ /* 0x000fea0003800000 */
[----:B------:R-:W2:Y:S01]  /*3e20*/  @!P1 LDC.64 R16, c[0x0][0x380] ;  /* 0x0000e000ff109b82 */ /* 0x000ea20000000a00 */
[----:B01----:R-:W-:Y:S02]  /*3e30*/  MOV R18, RZ ;  /* 0x000000ff00127202 */ /* 0x003fe40000000f00 */
[----:B--2---:R-:W-:-:S04]  /*3e40*/  @!P1 IADD3 R16, P2, P3, R16, UR5, R11 ;  /* 0x0000000510109c10 */ /* 0x004fc8000fb5e00b */
        /* <DEDUP_REMOVED lines=10> */
.L_x_62:
[----:B------:R-:W-:Y:S05]  /*3ef0*/  BSYNC.RECONVERGENT B0 ;  /* 0x0000000000007941 */ /* 0x000fea0003800200 */
.L_x_61:
[----:B------:R-:W-:Y:S02]  /*3f00*/  ISETP.GT.U32.AND P2, PT, R20, 0x52, PT ;  /* 0x000000521400780c */ /* 0x000fe40003f44070 */
[----:B------:R-:W-:Y:S02]  /*3f10*/  LEA R62, R0, R5, 0x3 ;  /* 0x00000005003e7211 */ /* 0x000fe400078e18ff */
[----:B------:R-:W-:Y:S02]  /*3f20*/  ISETP.GT.U32.OR P2, PT, R14, 0x23f, P2 ;  /* 0x0000023f0e00780c */ /* 0x000fe40001744470 */
[----:B------:R-:W-:Y:S02]  /*3f30*/  P2R R30, PR, RZ, 0x2 ;  /* 0x00000002ff1e7803 */ /* 0x000fe40000000000 */
[----:B------:R-:W-:-:S04]  /*3f40*/  ISETP.GT.U32.OR P2, PT, R0, 0xa, P2 ;  /* 0x0000000a0000780c */ /* 0x000fc80001744470 */
[----:B------:R-:W-:-:S09]  /*3f50*/  P2R R57, PR, RZ, 0x4 ;  /* 0x00000004ff397803 */ /* 0x000fd20000000000 */
[----:B------:R-:W0:Y:S02]  /*3f60*/  @!P2 LDC.64 R16, c[0x0][0x388] ;  /* 0x0000e200ff10ab82 */ /* 0x000e240000000a00 */
[----:B012---:R-:W-:-:S04]  /*3f70*/  @!P2 IADD3 R18, P3, P4, R58, R16, R25 ;  /* 0x000000103a12a210 */ /* 0x007fc80007c7e019 */
[----:B------:R-:W-:Y:S02]  /*3f80*/  @!P2 IADD3.X R19, PT, PT, R59, R17, RZ, P3, P4 ;  /* 0x000000113b13a210 */ /* 0x000fe40001fe84ff */
[----:B------:R-:W-:-:S04]  /*3f90*/  ISETP.GT.U32.AND P3, PT, R20, 0x42, PT ;  /* 0x000000421400780c */ /* 0x000fc80003f64070 */
[----:B------:R-:W-:-:S04]  /*3fa0*/  ISETP.GT.U32.OR P3, PT, R14, 0x1cf, P3 ;  /* 0x000001cf0e00780c */ /* 0x000fc80001f64470 */
[----:B------:R-:W-:-:S13]  /*3fb0*/  ISETP.GT.U32.OR P3, PT, R0, 0x8, P3 ;  /* 0x000000080000780c */ /* 0x000fda0001f64470 */
[----:B------:R-:W0:Y:S02]  /*3fc0*/  @!P3 LDC.64 R16, c[0x0][0x388] ;  /* 0x0000e200ff10bb82 */ /* 0x000e240000000a00 */
[----:B0-----:R-:W-:-:S04]  /*3fd0*/  @!P3 IADD3 R20, P4, P5, R40, R16, R25 ;  /* 0x000000102814b210 */ /* 0x001fc80007d9e019 */
[----:B------:R-:W-:Y:S02]  /*3fe0*/  @!P3 IADD3.X R21, PT, PT, R41, R17, RZ, P4, P5 ;  /* 0x000000112915b210 */ /* 0x000fe400027ea4ff */
[----:B------:R-:W-:-:S03]  /*3ff0*/  ISETP.GT.U32.AND P4, PT, R62, 0x32, PT ;  /* 0x000000323e00780c */ /* 0x000fc60003f84070 */
[----:B------:R-:W2:Y:S01]  /*4000*/  @!P3 LDG.E.CONSTANT R20, desc[UR10][R20.64+0x120] ;  /* 0x0001200a1414b981 */ /* 0x000ea2000c1e9900 */
[----:B------:R-:W-:-:S04]  /*4010*/  ISETP.GT.U32.OR P4, PT, R14, 0x15f, P4 ;  /* 0x0000015f0e00780c */ /* 0x000fc80002784470 */
[----:B------:R-:W-:-:S13]  /*4020*/  ISETP.GT.U32.OR P4, PT, R0, 0x6, P4 ;  /* 0x000000060000780c */ /* 0x000fda0002784470 */
[----:B------:R-:W0:Y:S02]  /*4030*/  @!P4 LDC.64 R16, c[0x0][0x388] ;  /* 0x0000e200ff10cb82 */ /* 0x000e240000000a00 */
[----:B0-----:R-:W-:-:S04]  /*4040*/  @!P4 IADD3 R22, P6, P5, R38, R16, R25 ;  /* 0x000000102616c210 */ /* 0x001fc80007dde019 */
[----:B------:R-:W-:Y:S02]  /*4050*/  @!P4 IADD3.X R23, PT, PT, R39, R17, RZ, P6, P5 ;  /* 0x000000112717c210 */ /* 0x000fe400037ea4ff */
[----:B------:R-:W-:Y:S01]  /*4060*/  ISETP.GT.U32.AND P5, PT, R62, 0x22, PT ;  /* 0x000000223e00780c */ /* 0x000fe20003fa4070 */
[----:B------:R-:W0:Y:S03]  /*4070*/  @!P3 S2R R65, SR_CgaCtaId ;  /* 0x000000000041b919 */ /* 0x000e260000008800 */
[----:B------:R-:W-:Y:S01]  /*4080*/  ISETP.GT.U32.OR P5, PT, R14, 0xef, P5 ;  /* 0x000000ef0e00780c */ /* 0x000fe20002fa4470 */
[----:B------:R-:W1:Y:S01]  /*4090*/  S2UR UR8, SR_CgaCtaId ;  /* 0x00000000000879c3 */ /* 0x000e620000008800 */
[----:B------:R3:W4:Y:S02]  /*40a0*/  @!P4 LDG.E.CONSTANT R22, desc[UR10][R22.64+0x120] ;  /* 0x0001200a1616c981 */ /* 0x000724000c1e9900 */
[----:B------:R-:W-:-:S13]  /*40b0*/  ISETP.GT.U32.OR P5, PT, R0, 0x4, P5 ;  /* 0x000000040000780c */ /* 0x000fda0002fa4470 */
[----:B------:R-:W5:Y:S02]  /*40c0*/  @!P5 LDC.64 R16, c[0x0][0x388] ;  /* 0x0000e200ff10db82 */ /* 0x000f640000000a00 */
[----:B-----5:R-:W-:-:S04]  /*40d0*/  @!P5 IADD3 R60, P1, P6, R36, R16, R25 ;  /* 0x00000010243cd210 */ /* 0x020fc80007e3e019 */
[----:B------:R-:W-:Y:S02]  /*40e0*/  @!P5 IADD3.X R61, PT, PT, R37, R17, RZ, P1, P6 ;  /* 0x00000011253dd210 */ /* 0x000fe40000fec4ff */
[----:B------:R-:W-:Y:S01]  /*40f0*/  ISETP.GT.U32.AND P6, PT, R62, 0x12, PT ;  /* 0x000000123e00780c */ /* 0x000fe20003fc4070 */
[----:B------:R-:W-:Y:S02]  /*4100*/  UMOV UR6, 0x400 ;  /* 0x0000040000067882 */ /* 0x000fe40000000000 */
[----:B------:R-:W5:Y:S01]  /*4110*/  @!P5 LDG.E.CONSTANT R60, desc[UR10][R60.64+0x120] ;  /* 0x0001200a3c3cd981 */ /* 0x000f62000c1e9900 */
[----:B------:R-:W-:-:S04]  /*4120*/  ISETP.GT.U32.OR P6, PT, R14, 0x7f, P6 ;  /* 0x0000007f0e00780c */ /* 0x000fc800037c4470 */
[----:B------:R-:W-:-:S13]  /*4130*/  ISETP.GT.U32.OR P6, PT, R0, 0x2, P6 ;  /* 0x000000020000780c */ /* 0x000fda00037c4470 */
[----:B------:R-:W3:Y:S02]  /*4140*/  @!P6 LDC.64 R16, c[0x0][0x388] ;  /* 0x0000e200ff10eb82 */ /* 0x000ee40000000a00 */
[----:B---3--:R-:W-:-:S04]  /*4150*/  @!P6 IADD3 R62, P1, P2, R34, R16, R25 ;  /* 0x00000010223ee210 */ /* 0x008fc80007a3e019 */
[----:B------:R-:W-:Y:S02]  /*4160*/  @!P6 IADD3.X R63, PT, PT, R35, R17, RZ, P1, P2 ;  /* 0x00000011233fe210 */ /* 0x000fe40000fe44ff */
[----:B------:R-:W3:Y:S01]  /*4170*/  @P0 LDC.64 R16, c[0x0][0x388] ;  /* 0x0000e200ff100b82 */ /* 0x000ee20000000a00 */
[----:B------:R-:W-:Y:S01]  /*4180*/  @!P3 MOV R14, 0x400 ;  /* 0x00000400000eb802 */ /* 0x000fe20000000f00 */
[----:B------:R-:W-:Y:S01]  /*4190*/  UIADD3 UR7, UPT, UPT, UR6, 0xd80, URZ ;  /* 0x00000d8006077890 */ /* 0x000fe2000fffe0ff */
[----:B------:R-:W5:Y:S01]  /*41a0*/  @!P6 LDG.E.CONSTANT R62, desc[UR10][R62.64+0x120] ;  /* 0x0001200a3e3ee981 */ /* 0x000f62000c1e9900 */
[----:B---3--:R-:W-:-:S04]  /*41b0*/  @P0 IADD3 R16, P1, P2, R32, R16, R25 ;  /* 0x0000001020100210 */ /* 0x008fc80007a3e019 */
[----:B------:R-:W-:Y:S02]  /*41c0*/  @P0 IADD3.X R17, PT, PT, R33, R17, RZ, P1, P2 ;  /* 0x0000001121110210 */ /* 0x000fe40000fe44ff */
[----:B------:R-:W-:Y:S01]  /*41d0*/  ISETP.NE.AND P2, PT, R57, RZ, PT ;  /* 0x000000ff3900720c */ /* 0x000fe20003f45270 */
[----:B-1----:R-:W-:Y:S01]  /*41e0*/  ULEA UR7, UR8, UR7, 0x18 ;  /* 0x0000000708077291 */ /* 0x002fe2000f8ec0ff */
[----:B------:R-:W-:Y:S01]  /*41f0*/  @!P3 IADD3 R14, PT, PT, R14, 0xd80, RZ ;  /* 0x00000d800e0eb810 */ /* 0x000fe20007ffe0ff */
[----:B------:R-:W1:Y:S01]  /*4200*/  @!P6 S2R R23, SR_CgaCtaId ;  /* 0x000000000017e919 */ /* 0x000e620000008800 */
[----:B------:R-:W-:Y:S01]  /*4210*/  @!P4 LOP3.LUT R21, R2, 0x1, RZ, 0xc, !PT ;  /* 0x000000010215c812 */ /* 0x000fe200078e0cff */
[----:B------:R-:W-:Y:S01]  /*4220*/  ULEA UR6, UR8, UR6, 0x18 ;  /* 0x0000000608067291 */ /* 0x000fe2000f8ec0ff */
[----:B------:R-:W-:-:S07]  /*4230*/  ISETP.NE.AND P1, PT, R30, RZ, PT ;  /* 0x000000ff1e00720c */ /* 0x000fce0003f25270 */
[----:B------:R3:W2:Y:S01]  /*4240*/  @!P2 LDG.E.CONSTANT R18, desc[UR10][R18.64+0x120] ;  /* 0x0001200a1212a981 */ /* 0x0006a2000c1e9900 */
[----:B------:R-:W-:Y:S02]  /*4250*/  @!P2 LOP3.LUT R57, R2, 0x1, RZ, 0xc, !PT ;  /* 0x000000010239a812 */ /* 0x000fe400078e0cff */
[----:B0-----:R-:W-:-:S03]  /*4260*/  @!P3 LEA R14, R65, R14, 0x18 ;  /* 0x0000000e410eb211 */ /* 0x001fc600078ec0ff */
[----:B------:R-:W-:Y:S01]  /*4270*/  @!P2 IMAD R57, R57, 0x900, R24 ;  /* 0x000009003939a824 */ /* 0x000fe200078e0218 */
[----:B---3--:R-:W-:-:S04]  /*4280*/  @!P3 LOP3.LUT R19, R2, 0x1, RZ, 0xc, !PT ;  /* 0x000000010213b812 */ /* 0x008fc800078e0cff */
[----:B------:R-:W-:Y:S01]  /*4290*/  @!P2 IADD3 R57, PT, PT, R57, UR7, R4 ;  /* 0x000000073939ac10 */ /* 0x000fe2000fffe004 */
[----:B------:R-:W-:-:S05]  /*42a0*/  @!P3 IMAD R19, R19, 0x900, R24 ;  /* 0x000009001313b824 */ /* 0x000fca00078e0218 */
[----:B------:R-:W-:Y:S02]  /*42b0*/  @!P3 IADD3 R19, PT, PT, R14, R19, R8 ;  /* 0x000000130e13b210 */ /* 0x000fe40007ffe008 */
[----:B------:R-:W-:-:S04]  /*42c0*/  @!P4 MOV R14, 0x400 ;  /* 0x00000400000ec802 */ /* 0x000fc80000000f00 */
[----:B------:R-:W-:Y:S01]  /*42d0*/  @!P4 IADD3 R14, PT, PT, R14, 0xd80, RZ ;  /* 0x00000d800e0ec810 */ /* 0x000fe20007ffe0ff */
[----:B------:R-:W-:Y:S01]  /*42e0*/  @!P4 IMAD R21, R21, 0x900, R24 ;  /* 0x000009001515c824 */ /* 0x000fe200078e0218 */
[----:B--2---:R-:W-:Y:S04]  /*42f0*/  @!P2 STS [R57], R18 ;  /* 0x000000123900a388 */ /* 0x004fe80000000800 */
[----:B------:R0:W-:Y:S04]  /*4300*/  @!P3 STS [R19], R20 ;  /* 0x000000141300b388 */ /* 0x0001e80000000800 */
[----:B0-----:R0:W2:Y:S01]  /*4310*/  @P0 LDG.E.CONSTANT R20, desc[UR10][R16.64+0x120] ;  /* 0x0001200a10140981 */ /* 0x0010a2000c1e9900 */
[----:B------:R-:W3:Y:S01]  /*4320*/  @!P4 S2R R57, SR_CgaCtaId ;  /* 0x000000000039c919 */ /* 0x000ee20000008800 */
[----:B------:R-:W-:-:S02]  /*4330*/  @!P5 LOP3.LUT R19, R2, 0x1, RZ, 0xc, !PT ;  /* 0x000000010213d812 */ /* 0x000fc400078e0cff */
[----:B---3--:R-:W-:Y:S02]  /*4340*/  @!P4 LEA R14, R57, R14, 0x18 ;  /* 0x0000000e390ec211 */ /* 0x008fe400078ec0ff */
[----:B------:R-:W3:Y:S02]  /*4350*/  @!P5 S2R R57, SR_CgaCtaId ;  /* 0x000000000039d919 */ /* 0x000ee40000008800 */
[----:B------:R-:W-:Y:S02]  /*4360*/  @!P4 IADD3 R21, PT, PT, R14, R21, R10 ;  /* 0x000000150e15c210 */ /* 0x000fe40007ffe00a */
[----:B------:R-:W-:Y:S01]  /*4370*/  @!P5 MOV R14, 0x400 ;  /* 0x00000400000ed802 */ /* 0x000fe20000000f00 */
[----:B------:R-:W-:-:S03]  /*4380*/  @!P5 IMAD R19, R19, 0x900, R24 ;  /* 0x000009001313d824 */ /* 0x000fc600078e0218 */
[----:B------:R-:W-:Y:S01]  /*4390*/  @!P5 IADD3 R14, PT, PT, R14, 0xd80, RZ ;  /* 0x00000d800e0ed810 */ /* 0x000fe20007ffe0ff */
[----:B----4-:R4:W-:Y:S02]  /*43a0*/  @!P4 STS [R21], R22 ;  /* 0x000000161500c388 */ /* 0x0109e40000000800 */
[----:B----4-:R-:W-:Y:S02]  /*43b0*/  @!P6 LOP3.LUT R21, R2, 0x1, RZ, 0xc, !PT ;  /* 0x000000010215e812 */ /* 0x010fe400078e0cff */
[----:B---3--:R-:W-:Y:S02]  /*43c0*/  @!P5 LEA R14, R57, R14, 0x18 ;  /* 0x0000000e390ed211 */ /* 0x008fe400078ec0ff */
[----:B------:R-:W3:Y:S02]  /*43d0*/  @P0 S2R R57, SR_CgaCtaId ;  /* 0x0000000000390919 */ /* 0x000ee40000008800 */
[----:B------:R-:W-:Y:S02]  /*43e0*/  @!P5 IADD3 R19, PT, PT, R14, R19, R12 ;  /* 0x000000130e13d210 */ /* 0x000fe40007ffe00c */
[----:B------:R-:W-:-:S04]  /*43f0*/  @!P6 MOV R14, 0x400 ;  /* 0x00000400000ee802 */ /* 0x000fc80000000f00 */
[----:B------:R-:W-:Y:S01]  /*4400*/  @!P6 IADD3 R18, PT, PT, R14, 0xd80, RZ ;  /* 0x00000d800e12e810 */ /* 0x000fe20007ffe0ff */
[----:B------:R-:W-:-:S03]  /*4410*/  @!P6 IMAD R14, R21, 0x900, R24 ;  /* 0x00000900150ee824 */ /* 0x000fc600078e0218 */
[----:B-1----:R-:W-:-:S04]  /*4420*/  @!P6 LEA R18, R23, R18, 0x18 ;  /* 0x000000121712e211 */ /* 0x002fc800078ec0ff */
[----:B------:R-:W-:Y:S02]  /*4430*/  @!P6 IADD3 R21, PT, PT, R18, R14, R13 ;  /* 0x0000000e1215e210 */ /* 0x000fe40007ffe00d */
[----:B------:R-:W-:-:S04]  /*4440*/  LOP3.LUT R14, R2, 0x1, RZ, 0xc0, !PT ;  /* 0x00000001020e7812 */ /* 0x000fc800078ec0ff */
[----:B------:R-:W-:Y:S01]  /*4450*/  ISETP.NE.U32.AND P2, PT, R14, 0x1, PT ;  /* 0x000000010e00780c */ /* 0x000fe20003f45070 */
[----:B-----5:R1:W-:Y:S01]  /*4460*/  @!P5 STS [R19], R60 ;  /* 0x0000003c1300d388 */ /* 0x0203e20000000800 */
[----:B0-----:R-:W-:Y:S01]  /*4470*/  @P0 MOV R16, 0x400 ;  /* 0x0000040000100802 */ /* 0x001fe20000000f00 */
[----:B------:R-:W-:-:S03]  /*4480*/  IMAD R14, R0, 0x360, RZ ;  /* 0x00000360000e7824 */ /* 0x000fc600078e02ff */
[----:B------:R-:W-:Y:S02]  /*4490*/  @P0 IADD3 R18, PT, PT, R16, 0xd80, RZ ;  /* 0x00000d8010120810 */ /* 0x000fe40007ffe0ff */
[----:B-1----:R-:W-:Y:S01]  /*44a0*/  @P0 LOP3.LUT R19, R2, 0x1, RZ, 0xc, !PT ;  /* 0x0000000102130812 */ /* 0x002fe200078e0cff */
[----:B------:R-:W-:Y:S01]  /*44b0*/  IMAD R17, R5, 0x120, RZ ;  /* 0x0000012005117824 */ /* 0x000fe200078e02ff */
[C---:B------:R-:W-:Y:S02]  /*44c0*/  IADD3 R16, PT, PT, R14.reuse, 0x6c0, RZ ;  /* 0x000006c00e107810 */ /* 0x040fe40007ffe0ff */
[----:B---3--:R-:W-:Y:S01]  /*44d0*/  @P0 LEA R18, R57, R18, 0x18 ;  /* 0x0000001239120211 */ /* 0x008fe200078ec0ff */
[----:B------:R-:W-:Y:S01]  /*44e0*/  @P0 IMAD R19, R19, 0x900, R24 ;  /* 0x0000090013130824 */ /* 0x000fe200078e0218 */
[----:B------:R-:W-:Y:S01]  /*44f0*/  @P2 IADD3 R16, PT, PT, R14, RZ, RZ ;  /* 0x000000ff0e102210 */ /* 0x000fe20007ffe0ff */
[----:B------:R0:W-:Y:S01]  /*4500*/  @!P6 STS [R21], R62 ;  /* 0x0000003e1500e388 */ /* 0x0001e20000000800 */
[----:B------:R-:W-:-:S02]  /*4510*/  IADD3 R30, PT, PT, R17, 0x900, RZ ;  /* 0x00000900111e7810 */ /* 0x000fc40007ffe0ff */
[----:B------:R-:W-:Y:S02]  /*4520*/  LEA R14, R3, R16, 0x2 ;  /* 0x00000010030e7211 */ /* 0x000fe400078e10ff */
[----:B------:R-:W-:Y:S02]  /*4530*/  @P2 IADD3 R30, PT, PT, R17, RZ, RZ ;  /* 0x000000ff111e2210 */ /* 0x000fe40007ffe0ff */
[----:B0-----:R-:W-:-:S05]  /*4540*/  @P0 IADD3 R21, PT, PT, R18, R19, R6 ;  /* 0x0000001312150210 */ /* 0x001fca0007ffe006 */
[----:B--2---:R-:W-:Y:S04]  /*4550*/  @P0 STS [R21], R20 ;  /* 0x0000001415000388 */ /* 0x004fe80000000800 */
[----:B------:R-:W-:Y:S04]  /*4560*/  LDS R22, [R14+UR6] ;  /* 0x000000060e167984 */ /* 0x000fe80008000800 */
[----:B------:R-:W0:Y:S04]  /*4570*/  LDS.128 R16, [R30+UR7] ;  /* 0x000000071e107984 */ /* 0x000e280008000c00 */
[----:B------:R-:W1:Y:S04]  /*4580*/  LDS R23, [R14+UR6+0xd8] ;  /* 0x0000d8060e177984 */ /* 0x000e680008000800 */
[----:B------:R-:W2:Y:S04]  /*4590*/  LDS R57, [R14+UR6+0x1b0] ;  /* 0x0001b0060e397984 */ /* 0x000ea80008000800 */
[----:B------:R-:W3:Y:S04]  /*45a0*/  LDS R60, [R14+UR6+0x288] ;  /* 0x000288060e3c7984 */ /* 0x000ee80008000800 */
[----:B------:R-:W-:Y:S04]  /*45b0*/  LDS R61, [R14+UR6+0xdc] ;  /* 0x0000dc060e3d7984 */ /* 0x000fe80008000800 */
[----:B------:R-:W-:Y:S04]  /*45c0*/  LDS R62, [R14+UR6+0x4] ;  /* 0x000004060e3e7984 */ /* 0x000fe80008000800 */
[----:B------:R-:W-:Y:S04]  /*45d0*/  LDS R63, [R14+UR6+0x340] ;  /* 0x000340060e3f7984 */ /* 0x000fe80008000800 */
        /* <DEDUP_REMOVED lines=8> */
[----:B------:R-:W-:Y:S02]  /*4660*/  IDP.4A.S8.S8 R54, R23, R19, R54 ;  /* 0x0000001317367226 */ /* 0x000fe40000000636 */
[----:B------:R-:W0:Y:S01]  /*4670*/  LDS.128 R20, [R30+UR7+0x10] ;  /* 0x000010071e147984 */ /* 0x000e220008000c00 */
[C---:B--2---:R-:W-:Y:S02]  /*4680*/  IDP.4A.S8.S8 R43, R57.reuse, R16, R43 ;  /* 0x00000010392b7226 */ /* 0x044fe4000000062b */
[C---:B------:R-:W-:Y:S02]  /*4690*/  IDP.4A.S8.S8 R44, R57.reuse, R17, R44 ;  /* 0x00000011392c7226 */ /* 0x040fe4000000062c */
[C---:B------:R-:W-:Y:S02]  /*46a0*/  IDP.4A.S8.S8 R31, R57.reuse, R18, R31 ;  /* 0x00000012391f7226 */ /* 0x040fe4000000061f */
[----:B------:R-:W-:Y:S02]  /*46b0*/  IDP.4A.S8.S8 R42, R57, R19, R42 ;  /* 0x00000013392a7226 */ /* 0x000fe4000000062a */
[C---:B---3--:R-:W-:Y:S01]  /*46c0*/  IDP.4A.S8.S8 R45, R60.reuse, R16, R45 ;  /* 0x000000103c2d7226 */ /* 0x048fe2000000062d */
[----:B------:R-:W1:Y:S01]  /*46d0*/  LDS R57, [R14+UR6+0x1b4] ;  /* 0x0001b4060e397984 */ /* 0x000e620008000800 */
[----:B------:R-:W-:-:S02]  /*46e0*/  IDP.4A.S8.S8 R46, R60, R17, R46 ;  /* 0x000000113c2e7226 */ /* 0x000fc4000000062e */
[C---:B------:R-:W-:Y:S02]  /*46f0*/  IDP.4A.S8.S8 R47, R60.reuse, R18, R47 ;  /* 0x000000123c2f7226 */ /* 0x040fe4000000062f */
[----:B------:R-:W-:Y:S02]  /*4700*/  IDP.4A.S8.S8 R56, R60, R19, R56 ;  /* 0x000000133c387226 */ /* 0x000fe40000000638 */
[----:B------:R-:W2:Y:S04]  /*4710*/  LDS R60, [R14+UR6+0x28c] ;  /* 0x00028c060e3c7984 */ /* 0x000ea80008000800 */
[----:B------:R-:W-:Y:S01]  /*4720*/  LDS.128 R16, [R30+UR7+0x20] ;  /* 0x000020071e107984 */ /* 0x000fe20008000c00 */
[C---:B0-----:R-:W-:Y:S02]  /*4730*/  IDP.4A.S8.S8 R53, R61.reuse, R20, R53 ;  /* 0x000000143d357226 */ /* 0x041fe40000000635 */
[----:B------:R-:W-:-:S02]  /*4740*/  IDP.4A.S8.S8 R52, R61, R21, R52 ;  /* 0x000000153d347226 */ /* 0x000fc40000000634 */
[C---:B------:R-:W-:Y:S02]  /*4750*/  IDP.4A.S8.S8 R55, R61.reuse, R22, R55 ;  /* 0x000000163d377226 */ /* 0x040fe40000000637 */
[----:B------:R-:W-:Y:S02]  /*4760*/  IDP.4A.S8.S8 R61, R61, R23, R54 ;  /* 0x000000173d3d7226 */ /* 0x000fe40000000636 */
[----:B------:R-:W0:Y:S01]  /*4770*/  LDS R54, [R14+UR6+0xe0] ;  /* 0x0000e0060e367984 */ /* 0x000e220008000800 */
[C---:B------:R-:W-:Y:S02]  /*4780*/  IDP.4A.S8.S8 R49, R62.reuse, R20, R49 ;  /* 0x000000143e317226 */ /* 0x040fe40000000631 */
[C---:B------:R-:W-:Y:S02]  /*4790*/  IDP.4A.S8.S8 R48, R62.reuse, R21, R48 ;  /* 0x000000153e307226 */ /* 0x040fe40000000630 */
[C---:B------:R-:W-:Y:S02]  /*47a0*/  IDP.4A.S8.S8 R51, R62.reuse, R22, R51 ;  /* 0x000000163e337226 */ /* 0x040fe40000000633 */
[----:B------:R-:W-:-:S02]  /*47b0*/  IDP.4A.S8.S8 R50, R62, R23, R50 ;  /* 0x000000173e327226 */ /* 0x000fc40000000632 */
[----:B------:R-:W3:Y:S01]  /*47c0*/  LDS R62, [R14+UR6+0x8] ;  /* 0x000008060e3e7984 */ /* 0x000ee20008000800 */
[C---:B-1----:R-:W-:Y:S02]  /*47d0*/  IDP.4A.S8.S8 R43, R57.reuse, R20, R43 ;  /* 0x00000014392b7226 */ /* 0x042fe4000000062b */
[C---:B------:R-:W-:Y:S02]  /*47e0*/  IDP.4A.S8.S8 R44, R57.reuse, R21, R44 ;  /* 0x00000015392c7226 */ /* 0x040fe4000000062c */
[C---:B------:R-:W-:Y:S02]  /*47f0*/  IDP.4A.S8.S8 R31, R57.reuse, R22, R31 ;  /* 0x00000016391f7226 */ /* 0x040fe4000000061f */
[----:B------:R-:W-:Y:S02]  /*4800*/  IDP.4A.S8.S8 R42, R57, R23, R42 ;  /* 0x00000017392a7226 */ /* 0x000fe4000000062a */
[C---:B--2---:R-:W-:Y:S01]  /*4810*/  IDP.4A.S8.S8 R45, R60.reuse, R20, R45 ;  /* 0x000000143c2d7226 */ /* 0x044fe2000000062d */
        /* <DEDUP_REMOVED lines=11> */
[C---:B---3--:R-:W-:Y:S02]  /*48d0*/  IDP.4A.S8.S8 R49, R62.reuse, R16, R49 ;  /* 0x000000103e317226 */ /* 0x048fe40000000631 */
        /* <DEDUP_REMOVED lines=76> */
[----:B------:R-:W-:Y:S04]  /*4da0*/  LDS.128 R20, [R30+UR7+0x40] ;  /* 0x000040071e147984 */ /* 0x000fe80008000c00 */
[----:B------:R-:W2:Y:S01]  /*4db0*/  LDS R56, [R14+UR6+0x1d4] ;  /* 0x0001d4060e387984 */ /* 0x000ea20008000800 */
        /* <DEDUP_REMOVED lines=14> */
[----:B------:R-:W1:Y:S01]  /*4ea0*/  LDS R57, [R14+UR6+0x2b0] ;  /* 0x0002b0060e397984 */ /* 0x000e620008000800 */
[----:B--2---:R-:W-:-:S02]  /*4eb0*/  IDP.4A.S8.S8 R43, R56, R16, R43 ;  /* 0x00000010382b7226 */ /* 0x004fc4000000062b */
[C---:B------:R-:W-:Y:S02]  /*4ec0*/  IDP.4A.S8.S8 R44, R56.reuse, R17, R44 ;  /* 0x00000011382c7226 */ /* 0x040fe4000000062c */
[C---:B------:R-:W-:Y:S02]  /*4ed0*/  IDP.4A.S8.S8 R31, R56.reuse, R18, R31 ;  /* 0x00000012381f7226 */ /* 0x040fe4000000061f */
[----:B------:R-:W-:Y:S02]  /*4ee0*/  IDP.4A.S8.S8 R42, R56, R19, R42 ;  /* 0x00000013382a7226 */ /* 0x000fe4000000062a */
[----:B------:R-:W2:Y:S04]  /*4ef0*/  LDS R56, [R14+UR6+0x1d8] ;  /* 0x0001d8060e387984 */ /* 0x000ea80008000800 */
[----:B------:R-:W-:Y:S01]  /*4f00*/  LDS.128 R16, [R30+UR7+0x50] ;  /* 0x000050071e107984 */ /* 0x000fe20008000c00 */
[----:B0-----:R-:W-:-:S02]  /*4f10*/  IDP.4A.S8.S8 R53, R54, R20, R53 ;  /* 0x0000001436357226 */ /* 0x001fc40000000635 */
[C---:B------:R-:W-:Y:S02]  /*4f20*/  IDP.4A.S8.S8 R52, R54.reuse, R21, R52 ;  /* 0x0000001536347226 */ /* 0x040fe40000000634 */
[C---:B------:R-:W-:Y:S02]  /*4f30*/  IDP.4A.S8.S8 R55, R54.reuse, R22, R55 ;  /* 0x0000001636377226 */ /* 0x040fe40000000637 */
[----:B------:R-:W-:Y:S02]  /*4f40*/  IDP.4A.S8.S8 R54, R54, R23, R61 ;  /* 0x0000001736367226 */ /* 0x000fe4000000063d */
[----:B------:R-:W0:Y:S01]  /*4f50*/  LDS R61, [R14+UR6+0x104] ;  /* 0x000104060e3d7984 */ /* 0x000e220008000800 */
[C---:B---3--:R-:W-:Y:S02]  /*4f60*/  IDP.4A.S8.S8 R49, R62.reuse, R20, R49 ;  /* 0x000000143e317226 */ /* 0x048fe40000000631 */
[C---:B------:R-:W-:Y:S02]  /*4f70*/  IDP.4A.S8.S8 R48, R62.reuse, R21, R48 ;  /* 0x000000153e307226 */ /* 0x040fe40000000630 */
[----:B------:R-:W-:-:S02]  /*4f80*/  IDP.4A.S8.S8 R51, R62, R22, R51 ;  /* 0x000000163e337226 */ /* 0x000fc40000000633 */
[----:B------:R-:W-:Y:S02]  /*4f90*/  IDP.4A.S8.S8 R50, R62, R23, R50 ;  /* 0x000000173e327226 */ /* 0x000fe40000000632 */
        /* <DEDUP_REMOVED lines=73> */
[----:B------:R-:W-:Y:S04]  /*5430*/  LDS.128 R16, [R30+UR7+0x60] ;  /* 0x000060071e107984 */ /* 0x000fe80008000c00 */
[----:B------:R-:W2:Y:S01]  /*5440*/  LDS R56, [R14+UR6+0x248] ;  /* 0x000248060e387984 */ /* 0x000ea20008000800 */
        /* <DEDUP_REMOVED lines=19> */
[----:B------:R-:W2:Y:S01]  /*5580*/  LDS R56, [R14+UR6+0x1f8] ;  /* 0x0001f8060e387984 */ /* 0x000ea20008000800 */
[C---:B0-----:R-:W-:Y:S02]  /*5590*/  IDP.4A.S8.S8 R53, R61.reuse, R16, R53 ;  /* 0x000000103d357226 */ /* 0x041fe40000000635 */
[C---:B------:R-:W-:Y:S01]  /*55a0*/  IDP.4A.S8.S8 R52, R61.reuse, R17, R52 ;  /* 0x000000113d347226 */ /* 0x040fe20000000634 */
[----:B------:R-:W-:Y:S01]  /*55b0*/  LDS.128 R20, [R30+UR7+0x70] ;  /* 0x000070071e147984 */ /* 0x000fe20008000c00 */
[----:B------:R-:W-:-:S02]  /*55c0*/  IDP.4A.S8.S8 R55, R61, R18, R55 ;  /* 0x000000123d377226 */ /* 0x000fc40000000637 */
[----:B------:R-:W-:Y:S02]  /*55d0*/  IDP.4A.S8.S8 R61, R61, R19, R54 ;  /* 0x000000133d3d7226 */ /* 0x000fe40000000636 */
[----:B------:R-:W0:Y:S01]  /*55e0*/  LDS R54, [R14+UR6+0x124] ;  /* 0x000124060e367984 */ /* 0x000e220008000800 */
[C---:B---3--:R-:W-:Y:S02]  /*55f0*/  IDP.4A.S8.S8 R49, R62.reuse, R16, R49 ;  /* 0x000000103e317226 */ /* 0x048fe40000000631 */
[C---:B------:R-:W-:Y:S02]  /*5600*/  IDP.4A.S8.S8 R48, R62.reuse, R17, R48 ;  /* 0x000000113e307226 */ /* 0x040fe40000000630 */
[C---:B------:R-:W-:Y:S02]  /*5610*/  IDP.4A.S8.S8 R51, R62.reuse, R18, R51 ;  /* 0x000000123e337226 */ /* 0x040fe40000000633 */
[----:B------:R-:W-:Y:S02]  /*5620*/  IDP.4A.S8.S8 R50, R62, R19, R50 ;  /* 0x000000133e327226 */ /* 0x000fe40000000632 */
[----:B------:R-:W3:Y:S01]  /*5630*/  LDS R62, [R14+UR6+0x4c] ;  /* 0x00004c060e3e7984 */ /* 0x000ee20008000800 */
[----:B-1----:R-:W-:-:S02]  /*5640*/  IDP.4A.S8.S8 R45, R57, R16, R45 ;  /* 0x00000010392d7226 */ /* 0x002fc4000000062d */
[C---:B------:R-:W-:Y:S02]  /*5650*/  IDP.4A.S8.S8 R46, R57.reuse, R17, R46 ;  /* 0x00000011392e7226 */ /* 0x040fe4000000062e */
[C---:B------:R-:W-:Y:S02]  /*5660*/  IDP.4A.S8.S8 R47, R57.reuse, R18, R47 ;  /* 0x00000012392f7226 */ /* 0x040fe4000000062f */
[----:B------:R-:W-:Y:S02]  /*5670*/  IDP.4A.S8.S8 R60, R57, R19, R60 ;  /* 0x00000013393c7226 */ /* 0x000fe4000000063c */
[----:B------:R-:W1:Y:S01]  /*5680*/  LDS R57, [R14+UR6+0x2d4] ;  /* 0x0002d4060e397984 */ /* 0x000e620008000800 */
[C---:B--2---:R-:W-:Y:S02]  /*5690*/  IDP.4A.S8.S8 R43, R56.reuse, R16, R43 ;  /* 0x00000010382b7226 */ /* 0x044fe4000000062b */
[C---:B------:R-:W-:Y:S02]  /*56a0*/  IDP.4A.S8.S8 R44, R56.reuse, R17, R44 ;  /* 0x00000011382c7226 */ /* 0x040fe4000000062c */
[----:B------:R-:W-:-:S02]  /*56b0*/  IDP.4A.S8.S8 R31, R56, R18, R31 ;  /* 0x00000012381f7226 */ /* 0x000fc4000000061f */
[----:B------:R-:W-:Y:S02]  /*56c0*/  IDP.4A.S8.S8 R42, R56, R19, R42 ;  /* 0x00000013382a7226 */ /* 0x000fe4000000062a */
[----:B------:R-:W2:Y:S01]  /*56d0*/  LDS R56, [R14+UR6+0x1fc] ;  /* 0x0001fc060e387984 */ /* 0x000ea20008000800 */
[C---:B0-----:R-:W-:Y:S02]  /*56e0*/  IDP.4A.S8.S8 R53, R54.reuse, R20, R53 ;  /* 0x0000001436357226 */ /* 0x041fe40000000635 */
[C---:B------:R-:W-:Y:S01]  /*56f0*/  IDP.4A.S8.S8 R52, R54.reuse, R21, R52 ;  /* 0x0000001536347226 */ /* 0x040fe20000000634 */
[----:B------:R-:W-:Y:S01]  /*5700*/  LDS.128 R16, [R30+UR7+0x80] ;  /* 0x000080071e107984 */ /* 0x000fe20008000c00 */
[C---:B------:R-:W-:Y:S02]  /*5710*/  IDP.4A.S8.S8 R55, R54.reuse, R22, R55 ;  /* 0x0000001636377226 */ /* 0x040fe40000000637 */
[----:B------:R-:W-:Y:S02]  /*5720*/  IDP.4A.S8.S8 R54, R54, R23, R61 ;  /* 0x0000001736367226 */ /* 0x000fe4000000063d */
[----:B------:R-:W0:Y:S01]  /*5730*/  LDS R61, [R14+UR6+0x128] ;  /* 0x000128060e3d7984 */ /* 0x000e220008000800 */
[----:B---3--:R-:W-:-:S02]  /*5740*/  IDP.4A.S8.S8 R49, R62, R20, R49 ;  /* 0x000000143e317226 */ /* 0x008fc40000000631 */
[C---:B------:R-:W-:Y:S02]  /*5750*/  IDP.4A.S8.S8 R48, R62.reuse, R21, R48 ;  /* 0x000000153e307226 */ /* 0x040fe40000000630 */
[C---:B------:R-:W-:Y:S02]  /*5760*/  IDP.4A.S8.S8 R51, R62.reuse, R22, R51 ;  /* 0x000000163e337226 */ /* 0x040fe40000000633 */
[----:B------:R-:W-:Y:S02]  /*5770*/  IDP.4A.S8.S8 R50, R62, R23, R50 ;  /* 0x000000173e327226 */ /* 0x000fe40000000632 */
[----:B------:R-:W3:Y:S01]  /*5780*/  LDS R62, [R14+UR6+0x50] ;  /* 0x000050060e3e7984 */ /* 0x000ee20008000800 */
[C---:B-1----:R-:W-:Y:S02]  /*5790*/  IDP.4A.S8.S8 R45, R57.reuse, R20, R45 ;  /* 0x00000014392d7226 */ /* 0x042fe4000000062d */
[C---:B------:R-:W-:Y:S02]  /*57a0*/  IDP.4A.S8.S8 R46, R57.reuse, R21, R46 ;  /* 0x00000015392e7226 */ /* 0x040fe4000000062e */
[----:B------:R-:W-:-:S02]  /*57b0*/  IDP.4A.S8.S8 R47, R57, R22, R47 ;  /* 0x00000016392f7226 */ /* 0x000fc4000000062f */
[----:B------:R-:W-:Y:S02]  /*57c0*/  IDP.4A.S8.S8 R60, R57, R23, R60 ;  /* 0x00000017393c7226 */ /* 0x000fe4000000063c */
[----:B------:R-:W1:Y:S01]  /*57d0*/  LDS R57, [R14+UR6+0x2d8] ;  /* 0x0002d8060e397984 */ /* 0x000e620008000800 */
[C---:B--2---:R-:W-:Y:S02]  /*57e0*/  IDP.4A.S8.S8 R43, R56.reuse, R20, R43 ;  /* 0x00000014382b7226 */ /* 0x044fe4000000062b */
[C---:B------:R-:W-:Y:S02]  /*57f0*/  IDP.4A.S8.S8 R44, R56.reuse, R21, R44 ;  /* 0x00000015382c7226 */ /* 0x040fe4000000062c */
[C---:B------:R-:W-:Y:S02]  /*5800*/  IDP.4A.S8.S8 R31, R56.reuse, R22, R31 ;  /* 0x00000016381f7226 */ /* 0x040fe4000000061f */
[----:B------:R-:W-:Y:S02]  /*5810*/  IDP.4A.S8.S8 R42, R56, R23, R42 ;  /* 0x00000017382a7226 */ /* 0x000fe4000000062a */
[----:B------:R-:W2:Y:S01]  /*5820*/  LDS R56, [R14+UR6+0x200] ;  /* 0x000200060e387984 */ /* 0x000ea20008000800 */
[----:B0-----:R-:W-:-:S02]  /*5830*/  IDP.4A.S8.S8 R53, R61, R16, R53 ;  /* 0x000000103d357226 */ /* 0x001fc40000000635 */
[C---:B------:R-:W-:Y:S01]  /*5840*/  IDP.4A.S8.S8 R52, R61.reuse, R17, R52 ;  /* 0x000000113d347226 */ /* 0x040fe20000000634 */
[----:B------:R-:W-:Y:S01]  /*5850*/  LDS.128 R20, [R30+UR7+0xf0] ;  /* 0x0000f0071e147984 */ /* 0x000fe20008000c00 */
        /* <DEDUP_REMOVED lines=38> */
[----:B------:R-:W2:Y:S01]  /*5ac0*/  LDS.128 R20, [R30+UR7+0x110] ;  /* 0x000110071e147984 */ /* 0x000ea20008000c00 */
[C---:B0-----:R-:W-:Y:S02]  /*5ad0*/  IDP.4A.S8.S8 R53, R61.reuse, R16, R53 ;  /* 0x000000103d357226 */ /* 0x041fe40000000635 */
[C---:B------:R-:W-:Y:S01]  /*5ae0*/  IDP.4A.S8.S8 R52, R61.reuse, R17, R52 ;  /* 0x000000113d347226 */ /* 0x040fe20000000634 */
[----:B------:R-:W0:Y:S01]  /*5af0*/  LDS R56, [R14+UR6+0x344] ;  /* 0x000344060e387984 */ /* 0x000e220008000800 */
[C---:B------:R-:W-:Y:S02]  /*5b00*/  IDP.4A.S8.S8 R55, R61.reuse, R18, R55 ;  /* 0x000000123d377226 */ /* 0x040fe40000000637 */
[----:B------:R-:W-:Y:S02]  /*5b10*/  IDP.4A.S8.S8 R54, R61, R19, R54 ;  /* 0x000000133d367226 */ /* 0x000fe40000000636 */
[----:B------:R-:W4:Y:S01]  /*5b20*/  LDS R61, [R14+UR6+0x26c] ;  /* 0x00026c060e3d7984 */ /* 0x000f220008000800 */
[----:B---3--:R-:W-:-:S02]  /*5b30*/  IDP.4A.S8.S8 R49, R62, R16, R49 ;  /* 0x000000103e317226 */ /* 0x008fc40000000631 */
[C---:B------:R-:W-:Y:S02]  /*5b40*/  IDP.4A.S8.S8 R48, R62.reuse, R17, R48 ;  /* 0x000000113e307226 */ /* 0x040fe40000000630 */
[C---:B------:R-:W-:Y:S02]  /*5b50*/  IDP.4A.S8.S8 R51, R62.reuse, R18, R51 ;  /* 0x000000123e337226 */ /* 0x040fe40000000633 */
[----:B------:R-:W-:Y:S02]  /*5b60*/  IDP.4A.S8.S8 R50, R62, R19, R50 ;  /* 0x000000133e327226 */ /* 0x000fe40000000632 */
[----:B------:R-:W3:Y:S01]  /*5b70*/  LDS R62, [R14+UR6+0x194] ;  /* 0x000194060e3e7984 */ /* 0x000ee20008000800 */
[----:B------:R-:W-:-:S04]  /*5b80*/  IADD3 R2, PT, PT, R2, 0x1, RZ ;  /* 0x0000000102027810 */ /* 0x000fc80007ffe0ff */
[----:B------:R-:W-:Y:S01]  /*5b90*/  ISETP.NE.AND P2, PT, R2, 0x3f, PT ;  /* 0x0000003f0200780c */ /* 0x000fe20003f45270 */
[C---:B------:R-:W-:Y:S02]  /*5ba0*/  IDP.4A.S8.S8 R45, R63.reuse, R16, R45 ;  /* 0x000000103f2d7226 */ /* 0x040fe4000000062d */
[CC--:B------:R-:W-:Y:S02]  /*5bb0*/  IDP.4A.S8.S8 R46, R63.reuse, R17.reuse, R46 ;  /* 0x000000113f2e7226 */ /* 0x0c0fe4000000062e */
[----:B------:R-:W-:Y:S01]  /*5bc0*/  IDP.4A.S8.S8 R47, R63, R18, R47 ;  /* 0x000000123f2f7226 */ /* 0x000fe2000000062f */
[----:B------:R-:W-:Y:S01]  /*5bd0*/  UIADD3 UR5, UPT, UPT, UR5, 0x188, URZ ;  /* 0x0000018805057890 */ /* 0x000fe2000fffe0ff */
[C---:B-1----:R-:W-:Y:S02]  /*5be0*/  IDP.4A.S8.S8 R43, R57.reuse, R16, R43 ;  /* 0x00000010392b7226 */ /* 0x042fe4000000062b */
[C---:B------:R-:W-:Y:S02]  /*5bf0*/  IDP.4A.S8.S8 R44, R57.reuse, R17, R44 ;  /* 0x00000011392c7226 */ /* 0x040fe4000000062c */
[----:B------:R-:W-:-:S02]  /*5c00*/  IDP.4A.S8.S8 R31, R57, R18, R31 ;  /* 0x00000012391f7226 */ /* 0x000fc4000000061f */
[-C--:B------:R-:W-:Y:S02]  /*5c10*/  IDP.4A.S8.S8 R42, R57, R19.reuse, R42 ;  /* 0x00000013392a7226 */ /* 0x080fe4000000062a */
[----:B------:R-:W-:Y:S01]  /*5c20*/  IDP.4A.S8.S8 R60, R63, R19, R60 ;  /* 0x000000133f3c7226 */ /* 0x000fe2000000063c */
[----:B------:R-:W-:Y:S01]  /*5c30*/  IADD3 R25, PT, PT, R25, 0x120, RZ ;  /* 0x0000012019197810 */ /* 0x000fe20007ffe0ff */
[CC--:B--2---:R-:W-:Y:S02]  /*5c40*/  IDP.4A.S8.S8 R49, R64.reuse, R20.reuse, R49 ;  /* 0x0000001440317226 */ /* 0x0c4fe40000000631 */
[-C--:B------:R-:W-:Y:S02]  /*5c50*/  IDP.4A.S8.S8 R48, R64, R21.reuse, R48 ;  /* 0x0000001540307226 */ /* 0x080fe40000000630 */
[C---:B0-----:R-:W-:Y:S02]  /*5c60*/  IDP.4A.S8.S8 R45, R56.reuse, R20, R45 ;  /* 0x00000014382d7226 */ /* 0x041fe4000000062d */
[----:B------:R-:W-:-:S02]  /*5c70*/  IDP.4A.S8.S8 R46, R56, R21, R46 ;  /* 0x00000015382e7226 */ /* 0x000fc4000000062e */
[-C--:B------:R-:W-:Y:S02]  /*5c80*/  IDP.4A.S8.S8 R47, R56, R22.reuse, R47 ;  /* 0x00000016382f7226 */ /* 0x080fe4000000062f */
[C---:B------:R-:W-:Y:S02]  /*5c90*/  IDP.4A.S8.S8 R51, R64.reuse, R22, R51 ;  /* 0x0000001640337226 */ /* 0x040fe40000000633 */
[----:B------:R-:W-:Y:S02]  /*5ca0*/  IDP.4A.S8.S8 R50, R64, R23, R50 ;  /* 0x0000001740327226 */ /* 0x000fe40000000632 */
[CC--:B----4-:R-:W-:Y:S02]  /*5cb0*/  IDP.4A.S8.S8 R43, R61.reuse, R20.reuse, R43 ;  /* 0x000000143d2b7226 */ /* 0x0d0fe4000000062b */
[----:B------:R-:W-:Y:S02]  /*5cc0*/  IDP.4A.S8.S8 R44, R61, R21, R44 ;  /* 0x000000153d2c7226 */ /* 0x000fe4000000062c */
[----:B---3--:R-:W-:-:S02]  /*5cd0*/  IDP.4A.S8.S8 R53, R62, R20, R53 ;  /* 0x000000143e357226 */ /* 0x008fc40000000635 */
[C---:B------:R-:W-:Y:S02]  /*5ce0*/  IDP.4A.S8.S8 R52, R62.reuse, R21, R52 ;  /* 0x000000153e347226 */ /* 0x040fe40000000634 */
[CC--:B------:R-:W-:Y:S02]  /*5cf0*/  IDP.4A.S8.S8 R55, R62.reuse, R22.reuse, R55 ;  /* 0x000000163e377226 */ /* 0x0c0fe40000000637 */
[-C--:B------:R-:W-:Y:S02]  /*5d00*/  IDP.4A.S8.S8 R54, R62, R23.reuse, R54 ;  /* 0x000000173e367226 */ /* 0x080fe40000000636 */
[C---:B------:R-:W-:Y:S02]  /*5d10*/  IDP.4A.S8.S8 R31, R61.reuse, R22, R31 ;  /* 0x000000163d1f7226 */ /* 0x040fe4000000061f */
[-C--:B------:R-:W-:Y:S02]  /*5d20*/  IDP.4A.S8.S8 R42, R61, R23.reuse, R42 ;  /* 0x000000173d2a7226 */ /* 0x080fe4000000062a */
[----:B------:R-:W-:Y:S01]  /*5d30*/  IDP.4A.S8.S8 R56, R56, R23, R60 ;  /* 0x0000001738387226 */ /* 0x000fe2000000063c */
[----:B------:R-:W-:Y:S06]  /*5d40*/  @P2 BRA `(.L_x_63) ;  /* 0xffffffdc002c2947 */ /* 0x000fec000383ffff */
[----:B------:R-:W-:Y:S01]  /*5d50*/  BAR.SYNC.DEFER_BLOCKING 0x0 ;  /* 0x0000000000007b1d */ /* 0x000fe20000010000 */
[C---:B------:R-:W-:Y:S02]  /*5d60*/  IMAD R2, R0.reuse, 0x360, RZ ;  /* 0x0000036000027824 */ /* 0x040fe400078e02ff */
[----:B------:R-:W-:Y:S02]  /*5d70*/  HFMA2 R13, -RZ, RZ, 5.9604644775390625e-08, -0.0001220703125 ;  /* 0x00018800ff0d7431 */ /* 0x000fe400000001ff */
[----:B------:R-:W-:Y:S01]  /*5d80*/  IMAD R16, R5, 0x120, RZ ;  /* 0x0000012005107824 */ /* 0x000fe200078e02ff */
[----:B------:R-:W-:Y:S01]  /*5d90*/  LEA R2, R3, R2, 0x2 ;  /* 0x0000000203027211 */ /* 0x000fe200078e10ff */
[----:B------:R-:W0:Y:S01]  /*5da0*/  S2R R6, SR_CTAID.Y ;  /* 0x0000000000067919 */ /* 0x000e220000002600 */
[----:B------:R-:W1:Y:S01]  /*5db0*/  S2R R7, SR_CTAID.X ;  /* 0x0000000000077919 */ /* 0x000e620000002500 */
[----:B------:R-:W-:Y:S01]  /*5dc0*/  IMAD R0, R0, R13, UR4 ;  /* 0x0000000400007e24 */ /* 0x000fe2000f8e020d */
[----:B------:R-:W-:Y:S04]  /*5dd0*/  LDS.128 R8, [R16+UR7+0x900] ;  /* 0x0009000710087984 */ /* 0x000fe80008000c00 */
[----:B------:R-:W2:Y:S04]  /*5de0*/  LDS R20, [R2+UR6+0x6c0] ;  /* 0x0006c00602147984 */ /* 0x000ea80008000800 */
[----:B------:R-:W3:Y:S04]  /*5df0*/  LDS R26, [R2+UR6+0x948] ;  /* 0x00094806021a7984 */ /* 0x000ee80008000800 */
[----:B------:R-:W4:Y:S04]  /*5e00*/  LDS R23, [R2+UR6+0x798] ;  /* 0x0007980602177984 */ /* 0x000f280008000800 */
[----:B------:R-:W5:Y:S01]  /*5e10*/  LDS R24, [R2+UR6+0x870] ;  /* 0x0008700602187984 */ /* 0x000f620008000800 */
[----:B0-----:R-:W-:-:S03]  /*5e20*/  IMAD R0, R6, 0x620, R0 ;  /* 0x0000062006007824 */ /* 0x001fc600078e0200 */
[----:B------:R-:W-:Y:S01]  /*5e30*/  LDS.128 R12, [R16+UR7+0x910] ;  /* 0x00091007100c7984 */ /* 0x000fe20008000c00 */
[----:B------:R-:W-:-:S03]  /*5e40*/  IMAD R0, R5, 0xc4, R0 ;  /* 0x000000c405007824 */ /* 0x000fc600078e0200 */
[----:B------:R-:W0:Y:S01]  /*5e50*/  LDS R22, [R2+UR6+0x6c4] ;  /* 0x0006c40602167984 */ /* 0x000e220008000800 */
[----:B-1----:R-:W-:Y:S01]  /*5e60*/  IMAD R4, R7, 0x1c, R0 ;  /* 0x0000001c07047824 */ /* 0x002fe200078e0200 */
[----:B------:R-:W-:Y:S02]  /*5e70*/  LEA R0, R6, R5, 0x3 ;  /* 0x0000000506007211 */ /* 0x000fe400078e18ff */
[----:B------:R-:W1:Y:S02]  /*5e80*/  LDS R21, [R2+UR6+0x79c] ;  /* 0x00079c0602157984 */ /* 0x000e640008000800 */
[----:B------:R-:W-:Y:S02]  /*5e90*/  LEA R3, R3, R4, 0x2 ;  /* 0x0000000403037211 */ /* 0x000fe400078e10ff */
[----:B------:R-:W1:Y:S04]  /*5ea0*/  LDS R19, [R2+UR6+0x874] ;  /* 0x0008740602137984 */ /* 0x000e680008000800 */
[----:B------:R-:W1:Y:S04]  /*5eb0*/  LDS R18, [R2+UR6+0x94c] ;  /* 0x00094c0602127984 */ /* 0x000e680008000800 */
[----:B------:R-:W-:Y:S04]  /*5ec0*/  LDS.128 R4, [R16+UR7+0x920] ;  /* 0x0009200710047984 */ /* 0x000fe80008000c00 */
[----:B------:R-:W1:Y:S01]  /*5ed0*/  LDS R17, [R2+UR6+0x6c8] ;  /* 0x0006c80602117984 */ /* 0x000e620008000800 */
[----:B--2---:R-:W-:-:S02]  /*5ee0*/  IDP.4A.S8.S8 R49, R20, R8, R49 ;  /* 0x0000000814317226 */ /* 0x004fc40000000631 */
[C---:B------:R-:W-:Y:S01]  /*5ef0*/  IDP.4A.S8.S8 R48, R20.reuse, R9, R48 ;  /* 0x0000000914307226 */ /* 0x040fe20000000630 */
[----:B------:R-:W-:Y:S01]  /*5f00*/  LDS R25, [R2+UR6+0x950] ;  /* 0x0009500602197984 */ /* 0x000fe20008000800 */
[C---:B------:R-:W-:Y:S02]  /*5f10*/  IDP.4A.S8.S8 R51, R20.reuse, R10, R51 ;  /* 0x0000000a14337226 */ /* 0x040fe40000000633 */
[----:B------:R-:W-:Y:S01]  /*5f20*/  IDP.4A.S8.S8 R50, R20, R11, R50 ;  /* 0x0000000b14327226 */ /* 0x000fe20000000632 */
[----:B------:R-:W-:Y:S01]  /*5f30*/  LDS R27, [R2+UR6+0x89c] ;  /* 0x00089c06021b7984 */ /* 0x000fe20008000800 */
[C---:B---3--:R-:W-:Y:S02]  /*5f40*/  IDP.4A.S8.S8 R45, R26.reuse, R8, R45 ;  /* 0x000000081a2d7226 */ /* 0x048fe4000000062d */
[C---:B------:R-:W-:Y:S01]  /*5f50*/  IDP.4A.S8.S8 R46, R26.reuse, R9, R46 ;  /* 0x000000091a2e7226 */ /* 0x040fe2000000062e */
[----:B------:R-:W2:Y:S01]  /*5f60*/  LDS R20, [R2+UR6+0x7a0] ;  /* 0x0007a00602147984 */ /* 0x000ea20008000800 */
[----:B------:R-:W-:-:S02]  /*5f70*/  IDP.4A.S8.S8 R47, R26, R10, R47 ;  /* 0x0000000a1a2f7226 */ /* 0x000fc4000000062f */
[C---:B----4-:R-:W-:Y:S01]  /*5f80*/  IDP.4A.S8.S8 R53, R23.reuse, R8, R53 ;  /* 0x0000000817357226 */ /* 0x050fe20000000635 */
[----:B------:R-:W-:Y:S01]  /*5f90*/  LDS R32, [R2+UR6+0x924] ;  /* 0x0009240602207984 */ /* 0x000fe20008000800 */
[C---:B------:R-:W-:Y:S02]  /*5fa0*/  IDP.4A.S8.S8 R52, R23.reuse, R9, R52 ;  /* 0x0000000917347226 */ /* 0x040fe40000000634 */
[C---:B------:R-:W-:Y:S01]  /*5fb0*/  IDP.4A.S8.S8 R55, R23.reuse, R10, R55 ;  /* 0x0000000a17377226 */ /* 0x040fe20000000637 */
[----:B------:R-:W-:Y:S01]  /*5fc0*/  LDS R39, [R2+UR6+0x778] ;  /* 0x0007780602277984 */ /* 0x000fe20008000800 */
[----:B------:R-:W-:Y:S02]  /*5fd0*/  IDP.4A.S8.S8 R54, R23, R11, R54 ;  /* 0x0000000b17367226 */ /* 0x000fe40000000636 */
[C---:B-----5:R-:W-:Y:S01]  /*5fe0*/  IDP.4A.S8.S8 R43, R24.reuse, R8, R43 ;  /* 0x00000008182b7226 */ /* 0x060fe2000000062b */
[----:B------:R-:W3:Y:S01]  /*5ff0*/  LDS R23, [R2+UR6+0x878] ;  /* 0x0008780602177984 */ /* 0x000ee20008000800 */
[----:B------:R-:W-:-:S02]  /*6000*/  IDP.4A.S8.S8 R44, R24, R9, R44 ;  /* 0x00000009182c7226 */ /* 0x000fc4000000062c */
[C---:B------:R-:W-:Y:S02]  /*6010*/  IDP.4A.S8.S8 R31, R24.reuse, R10, R31 ;  /* 0x0000000a181f7226 */ /* 0x040fe4000000061f */
[-C--:B------:R-:W-:Y:S02]  /*6020*/  IDP.4A.S8.S8 R42, R24, R11.reuse, R42 ;  /* 0x0000000b182a7226 */ /* 0x080fe4000000062a */
[----:B------:R-:W-:Y:S01]  /*6030*/  IDP.4A.S8.S8 R26, R26, R11, R56 ;  /* 0x0000000b1a1a7226 */ /* 0x000fe20000000638 */
[----:B------:R-:W-:Y:S01]  /*6040*/  LDS R24, [R2+UR6+0x72c] ;  /* 0x00072c0602187984 */ /* 0x000fe20008000800 */
[C---:B0-----:R-:W-:Y:S02]  /*6050*/  IDP.4A.S8.S8 R49, R22.reuse, R12, R49 ;  /* 0x0000000c16317226 */ /* 0x041fe40000000631 */
[C---:B------:R-:W-:Y:S01]  /*6060*/  IDP.4A.S8.S8 R48, R22.reuse, R13, R48 ;  /* 0x0000000d16307226 */ /* 0x040fe20000000630 */
[----:B------:R-:W0:Y:S01]  /*6070*/  LDS.128 R8, [R16+UR7+0x990] ;  /* 0x0009900710087984 */ /* 0x000e220008000c00 */
[----:B------:R-:W-:-:S02]  /*6080*/  IDP.4A.S8.S8 R51, R22, R14, R51 ;  /* 0x0000000e16337226 */ /* 0x000fc40000000633 */
[----:B------:R-:W-:Y:S02]  /*6090*/  IDP.4A.S8.S8 R50, R22, R15, R50 ;  /* 0x0000000f16327226 */ /* 0x000fe40000000632 */
[C---:B-1----:R-:W-:Y:S01]  /*60a0*/  IDP.4A.S8.S8 R53, R21.reuse, R12, R53 ;  /* 0x0000000c15357226 */ /* 0x042fe20000000635 */
[----:B------:R-:W1:Y:S01]  /*60b0*/  LDS R22, [R2+UR6+0x804] ;  /* 0x0008040602167984 */ /* 0x000e620008000800 */
[C---:B------:R-:W-:Y:S02]  /*60c0*/  IDP.4A.S8.S8 R52, R21.reuse, R13, R52 ;  /* 0x0000000d15347226 */ /* 0x040fe40000000634 */
[C---:B------:R-:W-:Y:S02]  /*60d0*/  IDP.4A.S8.S8 R55, R21.reuse, R14, R55 ;  /* 0x0000000e15377226 */ /* 0x040fe40000000637 */
[----:B------:R-:W-:Y:S02]  /*60e0*/  IDP.4A.S8.S8 R54, R21, R15, R54 ;  /* 0x0000000f15367226 */ /* 0x000fe40000000636 */
[C---:B------:R-:W-:Y:S01]  /*60f0*/  IDP.4A.S8.S8 R43, R19.reuse, R12, R43 ;  /* 0x0000000c132b7226 */ /* 0x040fe2000000062b */
[----:B------:R-:W4:Y:S01]  /*6100*/  LDS R21, [R2+UR6+0x8dc] ;  /* 0x0008dc0602157984 */ /* 0x000f220008000800 */
[----:B------:R-:W-:-:S02]  /*6110*/  IDP.4A.S8.S8 R44, R19, R13, R44 ;  /* 0x0000000d132c7226 */ /* 0x000fc4000000062c */
[C---:B------:R-:W-:Y:S02]  /*6120*/  IDP.4A.S8.S8 R31, R19.reuse, R14, R31 ;  /* 0x0000000e131f7226 */ /* 0x040fe4000000061f */
[----:B------:R-:W-:Y:S02]  /*6130*/  IDP.4A.S8.S8 R42, R19, R15, R42 ;  /* 0x0000000f132a7226 */ /* 0x000fe4000000062a */
[C---:B------:R-:W-:Y:S01]  /*6140*/  IDP.4A.S8.S8 R45, R18.reuse, R12, R45 ;  /* 0x0000000c122d7226 */ /* 0x040fe2000000062d */
[----:B------:R-:W5:Y:S01]  /*6150*/  LDS R19, [R2+UR6+0x9b4] ;  /* 0x0009b40602137984 */ /* 0x000f620008000800 */
[C---:B------:R-:W-:Y:S02]  /*6160*/  IDP.4A.S8.S8 R46, R18.reuse, R13, R46 ;  /* 0x0000000d122e7226 */ /* 0x040fe4000000062e */
[C---:B------:R-:W-:Y:S02]  /*6170*/  IDP.4A.S8.S8 R47, R18.reuse, R14, R47 ;  /* 0x0000000e122f7226 */ /* 0x040fe4000000062f */
[----:B------:R-:W-:-:S02]  /*6180*/  IDP.4A.S8.S8 R28, R18, R15, R26 ;  /* 0x0000000f121c7226 */ /* 0x000fc4000000061a */
[----:B------:R-:W-:Y:S01]  /*6190*/  LDS.128 R12, [R16+UR7+0x9a0] ;  /* 0x0009a007100c7984 */ /* 0x000fe20008000c00 */
[C---:B------:R-:W-:Y:S02]  /*61a0*/  IDP.4A.S8.S8 R49, R17.reuse, R4, R49 ;  /* 0x0000000411317226 */ /* 0x040fe40000000631 */
[C---:B------:R-:W-:Y:S01]  /*61b0*/  IDP.4A.S8.S8 R48, R17.reuse, R5, R48 ;  /* 0x0000000511307226 */ /* 0x040fe20000000630 */
[----:B------:R-:W5:Y:S01]  /*61c0*/  LDS R18, [R2+UR6+0x730] ;  /* 0x0007300602127984 */ /* 0x000f620008000800 */
[C---:B------:R-:W-:Y:S02]  /*61d0*/  IDP.4A.S8.S8 R51, R17.reuse, R6, R51 ;  /* 0x0000000611337226 */ /* 0x040fe40000000633 */
[----:B------:R-:W-:Y:S01]  /*61e0*/  IDP.4A.S8.S8 R50, R17, R7, R50 ;  /* 0x0000000711327226 */ /* 0x000fe20000000632 */
[----:B------:R-:W-:Y:S01]  /*61f0*/  LDS R26, [R2+UR6+0x9b8] ;  /* 0x0009b806021a7984 */ /* 0x000fe20008000800 */
[C---:B--2---:R-:W-:Y:S02]  /*6200*/  IDP.4A.S8.S8 R53, R20.reuse, R4, R53 ;  /* 0x0000000414357226 */ /* 0x044fe40000000635 */
[C---:B------:R-:W-:Y:S01]  /*6210*/  IDP.4A.S8.S8 R52, R20.reuse, R5, R52 ;  /* 0x0000000514347226 */ /* 0x040fe20000000634 */
[----:B------:R-:W2:Y:S01]  /*6220*/  LDS R17, [R2+UR6+0x808] ;  /* 0x0008080602117984 */ /* 0x000ea20008000800 */
[----:B------:R-:W-:-:S02]  /*6230*/  IDP.4A.S8.S8 R55, R20, R6, R55 ;  /* 0x0000000614377226 */ /* 0x000fc40000000637 */
[----:B------:R-:W-:Y:S02]  /*6240*/  IDP.4A.S8.S8 R54, R20, R7, R54 ;  /* 0x0000000714367226 */ /* 0x000fe40000000636 */
[----:B------:R-:W2:Y:S01]  /*6250*/  LDS R20, [R2+UR6+0x8e0] ;  /* 0x0008e00602147984 */ /* 0x000ea20008000800 */
[C---:B---3--:R-:W-:Y:S02]  /*6260*/  IDP.4A.S8.S8 R43, R23.reuse, R4, R43 ;  /* 0x00000004172b7226 */ /* 0x048fe4000000062b */
        /* <DEDUP_REMOVED lines=8> */
[C---:B0-----:R-:W-:Y:S01]  /*62f0*/  IDP.4A.S8.S8 R49, R24.reuse, R8, R49 ;  /* 0x0000000818317226 */ /* 0x041fe20000000631 */
[----:B------:R-:W0:Y:S01]  /*6300*/  LDS.128 R4, [R16+UR7+0x9b0] ;  /* 0x0009b00710047984 */ /* 0x000e220008000c00 */
[C---:B------:R-:W-:Y:S02]  /*6310*/  IDP.4A.S8.S8 R48, R24.reuse, R9, R48 ;  /* 0x0000000918307226 */ /* 0x040fe40000000630 */
[C---:B------:R-:W-:Y:S01]  /*6320*/  IDP.4A.S8.S8 R51, R24.reuse, R10, R51 ;  /* 0x0000000a18337226 */ /* 0x040fe20000000633 */
[----:B------:R-:W-:Y:S01]  /*6330*/  LDS R25, [R2+UR6+0x6e8] ;  /* 0x0006e80602197984 */ /* 0x000fe20008000800 */
[----:B------:R-:W-:-:S02]  /*6340*/  IDP.4A.S8.S8 R50, R24, R11, R50 ;  /* 0x0000000b18327226 */ /* 0x000fc40000000632 */
[C---:B-1----:R-:W-:Y:S01]  /*6350*/  IDP.4A.S8.S8 R53, R22.reuse, R8, R53 ;  /* 0x0000000816357226 */ /* 0x042fe20000000635 */
[----:B------:R-:W1:Y:S01]  /*6360*/  LDS R24, [R2+UR6+0x80c] ;  /* 0x00080c0602187984 */ /* 0x000e620008000800 */
[C---:B------:R-:W-:Y:S02]  /*6370*/  IDP.4A.S8.S8 R52, R22.reuse, R9, R52 ;  /* 0x0000000916347226 */ /* 0x040fe40000000634 */
[C---:B------:R-:W-:Y:S02]  /*6380*/  IDP.4A.S8.S8 R55, R22.reuse, R10, R55 ;  /* 0x0000000a16377226 */ /* 0x040fe40000000637 */
[----:B------:R-:W-:Y:S02]  /*6390*/  IDP.4A.S8.S8 R54, R22, R11, R54 ;  /* 0x0000000b16367226 */ /* 0x000fe40000000636 */
[C---:B----4-:R-:W-:Y:S01]  /*63a0*/  IDP.4A.S8.S8 R43, R21.reuse, R8, R43 ;  /* 0x00000008152b7226 */ /* 0x050fe2000000062b */
[----:B------:R-:W3:Y:S01]  /*63b0*/  LDS R22, [R2+UR6+0x8e4] ;  /* 0x0008e40602167984 */ /* 0x000ee20008000800 */
[----:B------:R-:W-:-:S02]  /*63c0*/  IDP.4A.S8.S8 R44, R21, R9, R44 ;  /* 0x00000009152c7226 */ /* 0x000fc4000000062c */
[C---:B------:R-:W-:Y:S02]  /*63d0*/  IDP.4A.S8.S8 R31, R21.reuse, R10, R31 ;  /* 0x0000000a151f7226 */ /* 0x040fe4000000061f */
[----:B------:R-:W-:Y:S02]  /*63e0*/  IDP.4A.S8.S8 R42, R21, R11, R42 ;  /* 0x0000000b152a7226 */ /* 0x000fe4000000062a */
[C---:B-----5:R-:W-:Y:S01]  /*63f0*/  IDP.4A.S8.S8 R45, R19.reuse, R8, R45 ;  /* 0x00000008132d7226 */ /* 0x060fe2000000062d */
[----:B------:R-:W-:Y:S01]  /*6400*/  LDS R21, [R2+UR6+0x9bc] ;  /* 0x0009bc0602157984 */ /* 0x000fe20008000800 */
[C---:B------:R-:W-:Y:S02]  /*6410*/  IDP.4A.S8.S8 R46, R19.reuse, R9, R46 ;  /* 0x00000009132e7226 */ /* 0x040fe4000000062e */
[C---:B------:R-:W-:Y:S02]  /*6420*/  IDP.4A.S8.S8 R47, R19.reuse, R10, R47 ;  /* 0x0000000a132f7226 */ /* 0x040fe4000000062f */
[----:B------:R-:W-:-:S02]  /*6430*/  IDP.4A.S8.S8 R28, R19, R11, R28 ;  /* 0x0000000b131c7226 */ /* 0x000fc4000000061c */
[C---:B------:R-:W-:Y:S01]  /*6440*/  IDP.4A.S8.S8 R49, R18.reuse, R12, R49 ;  /* 0x0000000c12317226 */ /* 0x040fe20000000631 */
[----:B------:R-:W-:Y:S01]  /*6450*/  LDS.128 R8, [R16+UR7+0x930] ;  /* 0x0009300710087984 */ /* 0x000fe20008000c00 */
[C---:B------:R-:W-:Y:S02]  /*6460*/  IDP.4A.S8.S8 R48, R18.reuse, R13, R48 ;  /* 0x0000000d12307226 */ /* 0x040fe40000000630 */
[C---:B------:R-:W-:Y:S01]  /*6470*/  IDP.4A.S8.S8 R51, R18.reuse, R14, R51 ;  /* 0x0000000e12337226 */ /* 0x040fe20000000633 */
[----:B------:R-:W4:Y:S01]  /*6480*/  LDS R19, [R2+UR6+0x6e4] ;  /* 0x0006e40602137984 */ /* 0x000f220008000800 */
[----:B------:R-:W-:Y:S02]  /*6490*/  IDP.4A.S8.S8 R50, R18, R15, R50 ;  /* 0x0000000f12327226 */ /* 0x000fe40000000632 */
[C---:B--2---:R-:W-:Y:S01]  /*64a0*/  IDP.4A.S8.S8 R53, R17.reuse, R12, R53 ;  /* 0x0000000c11357226 */ /* 0x044fe20000000635 */
[----:B------:R-:W2:Y:S01]  /*64b0*/  LDS R18, [R2+UR6+0x7bc] ;  /* 0x0007bc0602127984 */ /* 0x000ea20008000800 */
[----:B------:R-:W-:-:S02]  /*64c0*/  IDP.4A.S8.S8 R52, R17, R13, R52 ;  /* 0x0000000d11347226 */ /* 0x000fc40000000634 */
[C---:B------:R-:W-:Y:S02]  /*64d0*/  IDP.4A.S8.S8 R55, R17.reuse, R14, R55 ;  /* 0x0000000e11377226 */ /* 0x040fe40000000637 */
[----:B------:R-:W-:Y:S02]  /*64e0*/  IDP.4A.S8.S8 R54, R17, R15, R54 ;  /* 0x0000000f11367226 */ /* 0x000fe40000000636 */
[----:B------:R-:W5:Y:S01]  /*64f0*/  LDS R17, [R2+UR6+0x894] ;  /* 0x0008940602117984 */ /* 0x000f620008000800 */
[C---:B------:R-:W-:Y:S02]  /*6500*/  IDP.4A.S8.S8 R43, R20.reuse, R12, R43 ;  /* 0x0000000c142b7226 */ /* 0x040fe4000000062b */
[C---:B------:R-:W-:Y:S02]  /*6510*/  IDP.4A.S8.S8 R44, R20.reuse, R13, R44 ;  /* 0x0000000d142c7226 */ /* 0x040fe4000000062c */
[C---:B------:R-:W-:Y:S02]  /*6520*/  IDP.4A.S8.S8 R31, R20.reuse, R14, R31 ;  /* 0x0000000e141f7226 */ /* 0x040fe4000000061f */
[----:B------:R-:W-:-:S02]  /*6530*/  IDP.4A.S8.S8 R42, R20, R15, R42 ;  /* 0x0000000f142a7226 */ /* 0x000fc4000000062a */
[----:B------:R-:W5:Y:S01]  /*6540*/  LDS R20, [R2+UR6+0x96c] ;  /* 0x00096c0602147984 */ /* 0x000f620008000800 */
[C---:B0-----:R-:W-:Y:S02]  /*6550*/  IDP.4A.S8.S8 R49, R23.reuse, R4, R49 ;  /* 0x0000000417317226 */ /* 0x041fe40000000631 */
[C---:B------:R-:W-:Y:S02]  /*6560*/  IDP.4A.S8.S8 R48, R23.reuse, R5, R48 ;  /* 0x0000000517307226 */ /* 0x040fe40000000630 */
[C---:B------:R-:W-:Y:S02]  /*6570*/  IDP.4A.S8.S8 R51, R23.reuse, R6, R51 ;  /* 0x0000000617337226 */ /* 0x040fe40000000633 */
[----:B------:R-:W-:Y:S02]  /*6580*/  IDP.4A.S8.S8 R50, R23, R7, R50 ;  /* 0x0000000717327226 */ /* 0x000fe40000000632 */
[C---:B-1----:R-:W-:Y:S01]  /*6590*/  IDP.4A.S8.S8 R53, R24.reuse, R4, R53 ;  /* 0x0000000418357226 */ /* 0x042fe20000000635 */
[----:B------:R-:W-:Y:S01]  /*65a0*/  LDS R23, [R2+UR6+0x7c0] ;  /* 0x0007c00602177984 */ /* 0x000fe20008000800 */
[----:B------:R-:W-:-:S02]  /*65b0*/  IDP.4A.S8.S8 R52, R24, R5, R52 ;  /* 0x0000000518347226 */ /* 0x000fc40000000634 */
[C---:B------:R-:W-:Y:S02]  /*65c0*/  IDP.4A.S8.S8 R55, R24.reuse, R6, R55 ;  /* 0x0000000618377226 */ /* 0x040fe40000000637 */
[----:B------:R-:W-:Y:S02]  /*65d0*/  IDP.4A.S8.S8 R54, R24, R7, R54 ;  /* 0x0000000718367226 */ /* 0x000fe40000000636 */
[C---:B---3--:R-:W-:Y:S01]  /*65e0*/  IDP.4A.S8.S8 R43, R22.reuse, R4, R43 ;  /* 0x00000004162b7226 */ /* 0x048fe2000000062b */
[----:B------:R-:W-:Y:S01]  /*65f0*/  LDS R24, [R2+UR6+0x6ec] ;  /* 0x0006ec0602187984 */ /* 0x000fe20008000800 */
[----:B------:R-:W-:Y:S02]  /*6600*/  IDP.4A.S8.S8 R44, R22, R5, R44 ;  /* 0x00000005162c7226 */ /* 0x000fe4000000062c */
[C---:B----4-:R-:W-:Y:S02]  /*6610*/  IDP.4A.S8.S8 R49, R19.reuse, R8, R49 ;  /* 0x0000000813317226 */ /* 0x050fe40000000631 */
[----:B------:R-:W-:-:S02]  /*6620*/  IDP.4A.S8.S8 R48, R19, R9, R48 ;  /* 0x0000000913307226 */ /* 0x000fc40000000630 */
[C---:B------:R-:W-:Y:S02]  /*6630*/  IDP.4A.S8.S8 R51, R19.reuse, R10, R51 ;  /* 0x0000000a13337226 */ /* 0x040fe40000000633 */
[----:B------:R-:W-:Y:S02]  /*6640*/  IDP.4A.S8.S8 R50, R19, R11, R50 ;  /* 0x0000000b13327226 */ /* 0x000fe40000000632 */
[C---:B--2---:R-:W-:Y:S02]  /*6650*/  IDP.4A.S8.S8 R53, R18.reuse, R8, R53 ;  /* 0x0000000812357226 */ /* 0x044fe40000000635 */
[C---:B------:R-:W-:Y:S02]  /*6660*/  IDP.4A.S8.S8 R52, R18.reuse, R9, R52 ;  /* 0x0000000912347226 */ /* 0x040fe40000000634 */
[C---:B------:R-:W-:Y:S02]  /*6670*/  IDP.4A.S8.S8 R55, R18.reuse, R10, R55 ;  /* 0x0000000a12377226 */ /* 0x040fe40000000637 */
[----:B------:R-:W-:-:S02]  /*6680*/  IDP.4A.S8.S8 R54, R18, R11, R54 ;  /* 0x0000000b12367226 */ /* 0x000fc40000000636 */
[----:B------:R-:W0:Y:S01]  /*6690*/  LDC.64 R18, c[0x0][0x398] ;  /* 0x0000e600ff127b82 */ /* 0x000e220000000a00 */
[C---:B------:R-:W-:Y:S02]  /*66a0*/  IDP.4A.S8.S8 R31, R22.reuse, R6, R31 ;  /* 0x00000006161f7226 */ /* 0x040fe4000000061f */
[----:B------:R-:W-:Y:S02]  /*66b0*/  IDP.4A.S8.S8 R42, R22, R7, R42 ;  /* 0x00000007162a7226 */ /* 0x000fe4000000062a */
[C---:B------:R-:W-:Y:S01]  /*66c0*/  IDP.4A.S8.S8 R45, R26.reuse, R12, R45 ;  /* 0x0000000c1a2d7226 */ /* 0x040fe2000000062d */
[----:B------:R-:W-:Y:S01]  /*66d0*/  LDS R22, [R2+UR6+0x898] ;  /* 0x0008980602167984 */ /* 0x000fe20008000800 */
[C---:B------:R-:W-:Y:S02]  /*66e0*/  IDP.4A.S8.S8 R46, R26.reuse, R13, R46 ;  /* 0x0000000d1a2e7226 */ /* 0x040fe4000000062e */
[C---:B------:R-:W-:Y:S02]  /*66f0*/  IDP.4A.S8.S8 R47, R26.reuse, R14, R47 ;  /* 0x0000000e1a2f7226 */ /* 0x040fe4000000062f */
[----:B------:R-:W-:-:S02]  /*6700*/  IDP.4A.S8.S8 R28, R26, R15, R28 ;  /* 0x0000000f1a1c7226 */ /* 0x000fc4000000061c */
[----:B------:R-:W1:Y:S01]  /*6710*/  LDS.128 R12, [R16+UR7+0x940] ;  /* 0x00094007100c7984 */ /* 0x000e620008000c00 */
[C---:B-----5:R-:W-:Y:S02]  /*6720*/  IDP.4A.S8.S8 R43, R17.reuse, R8, R43 ;  /* 0x00000008112b7226 */ /* 0x060fe4000000062b */
[C---:B------:R-:W-:Y:S01]  /*6730*/  IDP.4A.S8.S8 R44, R17.reuse, R9, R44 ;  /* 0x00000009112c7226 */ /* 0x040fe2000000062c */
[----:B------:R-:W-:Y:S01]  /*6740*/  LDS R26, [R2+UR6+0x7c4] ;  /* 0x0007c406021a7984 */ /* 0x000fe20008000800 */
[C---:B------:R-:W-:Y:S02]  /*6750*/  IDP.4A.S8.S8 R31, R17.reuse, R10, R31 ;  /* 0x0000000a111f7226 */ /* 0x040fe4000000061f */
[----:B------:R-:W-:Y:S01]  /*6760*/  IDP.4A.S8.S8 R42, R17, R11, R42 ;  /* 0x0000000b112a7226 */ /* 0x000fe2000000062a */
[----:B------:R-:W-:Y:S01]  /*6770*/  SHF.L.U32 R17, R0, 0x2, RZ ;  /* 0x0000000200117819 */ /* 0x000fe200000006ff */
[C---:B------:R-:W-:Y:S02]  /*6780*/  IDP.4A.S8.S8 R45, R21.reuse, R4, R45 ;  /* 0x00000004152d7226 */ /* 0x040fe4000000062d */
[----:B------:R-:W-:-:S02]  /*6790*/  IDP.4A.S8.S8 R46, R21, R5, R46 ;  /* 0x00000005152e7226 */ /* 0x000fc4000000062e */
[C---:B------:R-:W-:Y:S02]  /*67a0*/  IDP.4A.S8.S8 R47, R21.reuse, R6, R47 ;  /* 0x00000006152f7226 */ /* 0x040fe4000000062f */
[----:B------:R-:W-:Y:S02]  /*67b0*/  IDP.4A.S8.S8 R28, R21, R7, R28 ;  /* 0x00000007151c7226 */ /* 0x000fe4000000061c */
[----:B------:R-:W2:Y:S01]  /*67c0*/  LDS R21, [R2+UR6+0x970] ;  /* 0x0009700602157984 */ /* 0x000ea20008000800 */
[----:B0-----:R-:W-:-:S03]  /*67d0*/  IMAD.WIDE.U32 R18, R17, 0x4, R18 ;  /* 0x0000000411127825 */ /* 0x001fc600078e0012 */
[----:B------:R-:W-:Y:S01]  /*67e0*/  LDS.128 R4, [R16+UR7+0x950] ;  /* 0x0009500710047984 */ /* 0x000fe20008000c00 */
[C---:B------:R-:W-:Y:S02]  /*67f0*/  IDP.4A.S8.S8 R45, R20.reuse, R8, R45 ;  /* 0x00000008142d7226 */ /* 0x040fe4000000062d */
[C---:B------:R-:W-:Y:S01]  /*6800*/  IDP.4A.S8.S8 R46, R20.reuse, R9, R46 ;  /* 0x00000009142e7226 */ /* 0x040fe2000000062e */
[----:B------:R-:W3:Y:S01]  /*6810*/  LDG.E.CONSTANT R0, desc[UR10][R18.64] ;  /* 0x0000000a12007981 */ /* 0x000ee2000c1e9900 */
[C---:B------:R-:W-:Y:S02]  /*6820*/  IDP.4A.S8.S8 R47, R20.reuse, R10, R47 ;  /* 0x0000000a142f7226 */ /* 0x040fe4000000062f */
[----:B------:R-:W-:Y:S01]  /*6830*/  IDP.4A.S8.S8 R28, R20, R11, R28 ;  /* 0x0000000b141c7226 */ /* 0x000fe2000000061c */
[----:B------:R-:W4:Y:S04]  /*6840*/  LDG.E.CONSTANT R17, desc[UR10][R18.64+0x4] ;  /* 0x0000040a12117981 */ /* 0x000f28000c1e9900 */
[----:B------:R-:W0:Y:S04]  /*6850*/  LDS R20, [R2+UR6+0x974] ;  /* 0x0009740602147984 */ /* 0x000e280008000800 */
[----:B------:R-:W-:Y:S01]  /*6860*/  LDS.128 R8, [R16+UR7+0x9c0] ;  /* 0x0009c00710087984 */ /* 0x000fe20008000c00 */
[----:B-1----:R-:W-:-:S02]  /*6870*/  IDP.4A.S8.S8 R49, R25, R12, R49 ;  /* 0x0000000c19317226 */ /* 0x002fc40000000631 */
[C---:B------:R-:W-:Y:S02]  /*6880*/  IDP.4A.S8.S8 R48, R25.reuse, R13, R48 ;  /* 0x0000000d19307226 */ /* 0x040fe40000000630 */
[C---:B------:R-:W-:Y:S02]  /*6890*/  IDP.4A.S8.S8 R51, R25.reuse, R14, R51 ;  /* 0x0000000e19337226 */ /* 0x040fe40000000633 */
[----:B------:R-:W-:Y:S02]  /*68a0*/  IDP.4A.S8.S8 R50, R25, R15, R50 ;  /* 0x0000000f19327226 */ /* 0x000fe40000000632 */
[----:B------:R-:W1:Y:S01]  /*68b0*/  LDS R25, [R2+UR6+0x750] ;  /* 0x0007500602197984 */ /* 0x000e620008000800 */
[C---:B------:R-:W-:Y:S02]  /*68c0*/  IDP.4A.S8.S8 R53, R23.reuse, R12, R53 ;  /* 0x0000000c17357226 */ /* 0x040fe40000000635 */
[C---:B------:R-:W-:Y:S02]  /*68d0*/  IDP.4A.S8.S8 R52, R23.reuse, R13, R52 ;  /* 0x0000000d17347226 */ /* 0x040fe40000000634 */
[----:B------:R-:W-:-:S02]  /*68e0*/  IDP.4A.S8.S8 R55, R23, R14, R55 ;  /* 0x0000000e17377226 */ /* 0x000fc40000000637 */
[----:B------:R-:W-:Y:S02]  /*68f0*/  IDP.4A.S8.S8 R54, R23, R15, R54 ;  /* 0x0000000f17367226 */ /* 0x000fe40000000636 */
[----:B------:R-:W5:Y:S01]  /*6900*/  LDS R23, [R2+UR6+0x828] ;  /* 0x0008280602177984 */ /* 0x000f620008000800 */
[C---:B------:R-:W-:Y:S02]  /*6910*/  IDP.4A.S8.S8 R43, R22.reuse, R12, R43 ;  /* 0x0000000c162b7226 */ /* 0x040fe4000000062b */
[C---:B------:R-:W-:Y:S02]  /*6920*/  IDP.4A.S8.S8 R44, R22.reuse, R13, R44 ;  /* 0x0000000d162c7226 */ /* 0x040fe4000000062c */
[C---:B------:R-:W-:Y:S02]  /*6930*/  IDP.4A.S8.S8 R31, R22.reuse, R14, R31 ;  /* 0x0000000e161f7226 */ /* 0x040fe4000000061f */
[-C--:B------:R-:W-:Y:S02]  /*6940*/  IDP.4A.S8.S8 R42, R22, R15.reuse, R42 ;  /* 0x0000000f162a7226 */ /* 0x080fe4000000062a */
[C---:B--2---:R-:W-:Y:S01]  /*6950*/  IDP.4A.S8.S8 R29, R21.reuse, R15, R28 ;  /* 0x0000000f151d7226 */ /* 0x044fe2000000061c */
[----:B------:R-:W2:Y:S01]  /*6960*/  LDS R22, [R2+UR6+0x900] ;  /* 0x0009000602167984 */ /* 0x000ea20008000800 */
[----:B------:R-:W-:-:S02]  /*6970*/  IDP.4A.S8.S8 R45, R21, R12, R45 ;  /* 0x0000000c152d7226 */ /* 0x000fc4000000062d */
[C---:B------:R-:W-:Y:S01]  /*6980*/  IDP.4A.S8.S8 R46, R21.reuse, R13, R46 ;  /* 0x0000000d152e7226 */ /* 0x040fe2000000062e */
[----:B------:R-:W2:Y:S01]  /*6990*/  LDS R28, [R2+UR6+0x9d8] ;  /* 0x0009d806021c7984 */ /* 0x000ea20008000800 */
[----:B------:R-:W-:-:S03]  /*69a0*/  IDP.4A.S8.S8 R47, R21, R14, R47 ;  /* 0x0000000e152f7226 */ /* 0x000fc6000000062f */
[----:B------:R-:W-:Y:S04]  /*69b0*/  LDS.128 R12, [R16+UR7+0x9d0] ;  /* 0x0009d007100c7984 */ /* 0x000fe80008000c00 */
[----:B------:R-:W2:Y:S01]  /*69c0*/  LDS R21, [R2+UR6+0x754] ;  /* 0x0007540602157984 */ /* 0x000ea20008000800 */
[C---:B0-----:R-:W-:Y:S02]  /*69d0*/  IDP.4A.S8.S8 R45, R20.reuse, R4, R45 ;  /* 0x00000004142d7226 */ /* 0x041fe4000000062d */
[C---:B------:R-:W-:Y:S02]  /*69e0*/  IDP.4A.S8.S8 R46, R20.reuse, R5, R46 ;  /* 0x00000005142e7226 */ /* 0x040fe4000000062e */
[C---:B------:R-:W-:Y:S02]  /*69f0*/  IDP.4A.S8.S8 R47, R20.reuse, R6, R47 ;  /* 0x00000006142f7226 */ /* 0x040fe4000000062f */
[----:B------:R-:W-:-:S02]  /*6a00*/  IDP.4A.S8.S8 R30, R20, R7, R29 ;  /* 0x00000007141e7226 */ /* 0x000fc4000000061d */
[----:B------:R-:W4:Y:S01]  /*6a10*/  LDG.E.CONSTANT R20, desc[UR10][R18.64+0x8] ;  /* 0x0000080a12147981 */ /* 0x000f22000c1e9900 */
[C---:B------:R-:W-:Y:S02]  /*6a20*/  IDP.4A.S8.S8 R49, R24.reuse, R4, R49 ;  /* 0x0000000418317226 */ /* 0x040fe40000000631 */
[C---:B------:R-:W-:Y:S01]  /*6a30*/  IDP.4A.S8.S8 R48, R24.reuse, R5, R48 ;  /* 0x0000000518307226 */ /* 0x040fe20000000630 */
[----:B------:R-:W-:Y:S04]  /*6a40*/  LDS R29, [R2+UR6+0x9e0] ;  /* 0x0009e006021d7984 */ /* 0x000fe80008000800 */
[----:B------:R0:W4:Y:S01]  /*6a50*/  LDG.E.CONSTANT R18, desc[UR10][R18.64+0xc] ;  /* 0x00000c0a12127981 */ /* 0x000122000c1e9900 */
[C---:B------:R-:W-:Y:S02]  /*6a60*/  IDP.4A.S8.S8 R51, R24.reuse, R6, R51 ;  /* 0x0000000618337226 */ /* 0x040fe40000000633 */
[----:B------:R-:W-:-:S02]  /*6a70*/  IDP.4A.S8.S8 R50, R24, R7, R50 ;  /* 0x0000000718327226 */ /* 0x000fc40000000632 */
[C---:B------:R-:W-:Y:S01]  /*6a80*/  IDP.4A.S8.S8 R53, R26.reuse, R4, R53 ;  /* 0x000000041a357226 */ /* 0x040fe20000000635 */
[----:B------:R-:W2:Y:S01]  /*6a90*/  LDS R24, [R2+UR6+0x82c] ;  /* 0x00082c0602187984 */ /* 0x000ea20008000800 */
[C---:B------:R-:W-:Y:S02]  /*6aa0*/  IDP.4A.S8.S8 R52, R26.reuse, R5, R52 ;  /* 0x000000051a347226 */ /* 0x040fe40000000634 */
[C---:B------:R-:W-:Y:S01]  /*6ab0*/  IDP.4A.S8.S8 R55, R26.reuse, R6, R55 ;  /* 0x000000061a377226 */ /* 0x040fe20000000637 */
[----:B0-----:R-:W-:Y:S01]  /*6ac0*/  LDS R19, [R2+UR6+0x990] ;  /* 0x0009900602137984 */ /* 0x001fe20008000800 */
[----:B------:R-:W-:Y:S02]  /*6ad0*/  IDP.4A.S8.S8 R54, R26, R7, R54 ;  /* 0x000000071a367226 */ /* 0x000fe40000000636 */
[C---:B------:R-:W-:Y:S01]  /*6ae0*/  IDP.4A.S8.S8 R43, R27.reuse, R4, R43 ;  /* 0x000000041b2b7226 */ /* 0x040fe2000000062b */
[----:B------:R-:W0:Y:S01]  /*6af0*/  LDS R26, [R2+UR6+0x904] ;  /* 0x00090406021a7984 */ /* 0x000e220008000800 */
[----:B------:R-:W-:-:S02]  /*6b00*/  IDP.4A.S8.S8 R44, R27, R5, R44 ;  /* 0x000000051b2c7226 */ /* 0x000fc4000000062c */
[C---:B------:R-:W-:Y:S02]  /*6b10*/  IDP.4A.S8.S8 R31, R27.reuse, R6, R31 ;  /* 0x000000061b1f7226 */ /* 0x040fe4000000061f */
[----:B------:R-:W-:Y:S02]  /*6b20*/  IDP.4A.S8.S8 R42, R27, R7, R42 ;  /* 0x000000071b2a7226 */ /* 0x000fe4000000062a */
[C---:B-1----:R-:W-:Y:S01]  /*6b30*/  IDP.4A.S8.S8 R49, R25.reuse, R8, R49 ;  /* 0x0000000819317226 */ /* 0x042fe20000000631 */
[----:B------:R-:W1:Y:S01]  /*6b40*/  LDS R27, [R2+UR6+0x9dc] ;  /* 0x0009dc06021b7984 */ /* 0x000e620008000800 */
[C---:B------:R-:W-:Y:S02]  /*6b50*/  IDP.4A.S8.S8 R48, R25.reuse, R9, R48 ;  /* 0x0000000919307226 */ /* 0x040fe40000000630 */
[C---:B------:R-:W-:Y:S01]  /*6b60*/  IDP.4A.S8.S8 R51, R25.reuse, R10, R51 ;  /* 0x0000000a19337226 */ /* 0x040fe20000000633 */
[----:B------:R-:W-:Y:S01]  /*6b70*/  LDS.128 R4, [R16+UR7+0x9e0] ;  /* 0x0009e00710047984 */ /* 0x000fe20008000c00 */
[----:B------:R-:W-:-:S02]  /*6b80*/  IDP.4A.S8.S8 R50, R25, R11, R50 ;  /* 0x0000000b19327226 */ /* 0x000fc40000000632 */
[C---:B-----5:R-:W-:Y:S01]  /*6b90*/  IDP.4A.S8.S8 R53, R23.reuse, R8, R53 ;  /* 0x0000000817357226 */ /* 0x060fe20000000635 */
[----:B------:R-:W5:Y:S01]  /*6ba0*/  LDS R25, [R2+UR6+0x758] ;  /* 0x0007580602197984 */ /* 0x000f620008000800 */
[C---:B------:R-:W-:Y:S02]  /*6bb0*/  IDP.4A.S8.S8 R52, R23.reuse, R9, R52 ;  /* 0x0000000917347226 */ /* 0x040fe40000000634 */
[C---:B------:R-:W-:Y:S02]  /*6bc0*/  IDP.4A.S8.S8 R55, R23.reuse, R10, R55 ;  /* 0x0000000a17377226 */ /* 0x040fe40000000637 */
[----:B------:R-:W-:Y:S02]  /*6bd0*/  IDP.4A.S8.S8 R54, R23, R11, R54 ;  /* 0x0000000b17367226 */ /* 0x000fe40000000636 */
[----:B------:R-:W5:Y:S01]  /*6be0*/  LDS R23, [R2+UR6+0x830] ;  /* 0x0008300602177984 */ /* 0x000f620008000800 */
[C---:B--2---:R-:W-:Y:S02]  /*6bf0*/  IDP.4A.S8.S8 R43, R22.reuse, R8, R43 ;  /* 0x00000008162b7226 */ /* 0x044fe4000000062b */
[----:B------:R-:W-:-:S02]  /*6c00*/  IDP.4A.S8.S8 R44, R22, R9, R44 ;  /* 0x00000009162c7226 */ /* 0x000fc4000000062c */
[C---:B------:R-:W-:Y:S02]  /*6c10*/  IDP.4A.S8.S8 R31, R22.reuse, R10, R31 ;  /* 0x0000000a161f7226 */ /* 0x040fe4000000061f */
[----:B------:R-:W-:Y:S02]  /*6c20*/  IDP.4A.S8.S8 R42, R22, R11, R42 ;  /* 0x0000000b162a7226 */ /* 0x000fe4000000062a */
[C---:B------:R-:W-:Y:S01]  /*6c30*/  IDP.4A.S8.S8 R45, R28.reuse, R8, R45 ;  /* 0x000000081c2d7226 */ /* 0x040fe2000000062d */
[----:B------:R-:W2:Y:S01]  /*6c40*/  LDS R22, [R2+UR6+0x908] ;  /* 0x0009080602167984 */ /* 0x000ea20008000800 */
[C---:B------:R-:W-:Y:S02]  /*6c50*/  IDP.4A.S8.S8 R46, R28.reuse, R9, R46 ;  /* 0x000000091c2e7226 */ /* 0x040fe4000000062e */
[C---:B------:R-:W-:Y:S02]  /*6c60*/  IDP.4A.S8.S8 R47, R28.reuse, R10, R47 ;  /* 0x0000000a1c2f7226 */ /* 0x040fe4000000062f */
[----:B------:R-:W-:-:S02]  /*6c70*/  IDP.4A.S8.S8 R30, R28, R11, R30 ;  /* 0x0000000b1c1e7226 */ /* 0x000fc4000000061e */
[----:B------:R-:W-:Y:S01]  /*6c80*/  LDS.128 R8, [R16+UR7+0x960] ;  /* 0x0009600710087984 */ /* 0x000fe20008000c00 */
[C---:B------:R-:W-:Y:S02]  /*6c90*/  IDP.4A.S8.S8 R49, R21.reuse, R12, R49 ;  /* 0x0000000c15317226 */ /* 0x040fe40000000631 */
[C---:B------:R-:W-:Y:S01]  /*6ca0*/  IDP.4A.S8.S8 R48, R21.reuse, R13, R48 ;  /* 0x0000000d15307226 */ /* 0x040fe20000000630 */
[----:B------:R-:W2:Y:S01]  /*6cb0*/  LDS R28, [R2+UR6+0x708] ;  /* 0x00070806021c7984 */ /* 0x000ea20008000800 */
[C---:B------:R-:W-:Y:S02]  /*6cc0*/  IDP.4A.S8.S8 R51, R21.reuse, R14, R51 ;  /* 0x0000000e15337226 */ /* 0x040fe40000000633 */
[----:B------:R-:W-:Y:S02]  /*6cd0*/  IDP.4A.S8.S8 R50, R21, R15, R50 ;  /* 0x0000000f15327226 */ /* 0x000fe40000000632 */
[----:B------:R-:W2:Y:S01]  /*6ce0*/  LDS R21, [R2+UR6+0x7e0] ;  /* 0x0007e00602157984 */ /* 0x000ea20008000800 */
[----:B------:R-:W-:-:S02]  /*6cf0*/  IDP.4A.S8.S8 R53, R24, R12, R53 ;  /* 0x0000000c18357226 */ /* 0x000fc40000000635 */
[C---:B------:R-:W-:Y:S02]  /*6d00*/  IDP.4A.S8.S8 R52, R24.reuse, R13, R52 ;  /* 0x0000000d18347226 */ /* 0x040fe40000000634 */
[C---:B------:R-:W-:Y:S02]  /*6d10*/  IDP.4A.S8.S8 R55, R24.reuse, R14, R55 ;  /* 0x0000000e18377226 */ /* 0x040fe40000000637 */
[----:B------:R-:W-:Y:S02]  /*6d20*/  IDP.4A.S8.S8 R54, R24, R15, R54 ;  /* 0x0000000f18367226 */ /* 0x000fe40000000636 */
[----:B------:R-:W2:Y:S01]  /*6d30*/  LDS R24, [R2+UR6+0x8b8] ;  /* 0x0008b80602187984 */ /* 0x000ea20008000800 */
[C---:B0-----:R-:W-:Y:S02]  /*6d40*/  IDP.4A.S8.S8 R43, R26.reuse, R12, R43 ;  /* 0x0000000c1a2b7226 */ /* 0x041fe4000000062b */
[C---:B------:R-:W-:Y:S02]  /*6d50*/  IDP.4A.S8.S8 R44, R26.reuse, R13, R44 ;  /* 0x0000000d1a2c7226 */ /* 0x040fe4000000062c */
[----:B------:R-:W-:-:S02]  /*6d60*/  IDP.4A.S8.S8 R31, R26, R14, R31 ;  /* 0x0000000e1a1f7226 */ /* 0x000fc4000000061f */
[----:B------:R-:W-:Y:S02]  /*6d70*/  IDP.4A.S8.S8 R42, R26, R15, R42 ;  /* 0x0000000f1a2a7226 */ /* 0x000fe4000000062a */
[C---:B-1----:R-:W-:Y:S01]  /*6d80*/  IDP.4A.S8.S8 R45, R27.reuse, R12, R45 ;  /* 0x0000000c1b2d7226 */ /* 0x042fe2000000062d */
[----:B------:R-:W-:Y:S01]  /*6d90*/  LDS R26, [R2+UR6+0x70c] ;  /* 0x00070c06021a7984 */ /* 0x000fe20008000800 */
[C---:B------:R-:W-:Y:S02]  /*6da0*/  IDP.4A.S8.S8 R46, R27.reuse, R13, R46 ;  /* 0x0000000d1b2e7226 */ /* 0x040fe4000000062e */
[C---:B------:R-:W-:Y:S02]  /*6db0*/  IDP.4A.S8.S8 R47, R27.reuse, R14, R47 ;  /* 0x0000000e1b2f7226 */ /* 0x040fe4000000062f */
[----:B------:R-:W-:Y:S02]  /*6dc0*/  IDP.4A.S8.S8 R30, R27, R15, R30 ;  /* 0x0000000f1b1e7226 */ /* 0x000fe4000000061e */
[C---:B-----5:R-:W-:Y:S01]  /*6dd0*/  IDP.4A.S8.S8 R49, R25.reuse, R4, R49 ;  /* 0x0000000419317226 */ /* 0x060fe20000000631 */
        /* <DEDUP_REMOVED lines=9> */
[----:B------:R-:W5:Y:S01]  /*6e70*/  LDS R23, [R2+UR6+0x8bc] ;  /* 0x0008bc0602177984 */ /* 0x000f620008000800 */
[C---:B--2---:R-:W-:Y:S02]  /*6e80*/  IDP.4A.S8.S8 R43, R22.reuse, R4, R43 ;  /* 0x00000004162b7226 */ /* 0x044fe4000000062b */
        /* <DEDUP_REMOVED lines=8> */
[C---:B------:R-:W-:Y:S01]  /*6f10*/  IDP.4A.S8.S8 R49, R28.reuse, R8, R49 ;  /* 0x000000081c317226 */ /* 0x040fe20000000631 */
[----:B------:R-:W-:Y:S01]  /*6f20*/  LDS.128 R4, [R16+UR7+0x980] ;  /* 0x0009800710047984 */ /* 0x000fe20008000c00 */
[C---:B------:R-:W-:Y:S02]  /*6f30*/  IDP.4A.S8.S8 R48, R28.reuse, R9, R48 ;  /* 0x000000091c307226 */ /* 0x040fe40000000630 */
[C---:B------:R-:W-:Y:S01]  /*6f40*/  IDP.4A.S8.S8 R51, R28.reuse, R10, R51 ;  /* 0x0000000a1c337226 */ /* 0x040fe20000000633 */
[----:B------:R-:W-:Y:S01]  /*6f50*/  LDS R29, [R2+UR6+0x8c0] ;  /* 0x0008c006021d7984 */ /* 0x000fe20008000800 */
[----:B------:R-:W-:-:S02]  /*6f60*/  IDP.4A.S8.S8 R50, R28, R11, R50 ;  /* 0x0000000b1c327226 */ /* 0x000fc40000000632 */
[C---:B------:R-:W-:Y:S01]  /*6f70*/  IDP.4A.S8.S8 R53, R21.reuse, R8, R53 ;  /* 0x0000000815357226 */ /* 0x040fe20000000635 */
[----:B------:R-:W2:Y:S01]  /*6f80*/  LDS R28, [R2+UR6+0x710] ;  /* 0x00071006021c7984 */ /* 0x000ea20008000800 */
[C---:B------:R-:W-:Y:S02]  /*6f90*/  IDP.4A.S8.S8 R52, R21.reuse, R9, R52 ;  /* 0x0000000915347226 */ /* 0x040fe40000000634 */
[C---:B------:R-:W-:Y:S02]  /*6fa0*/  IDP.4A.S8.S8 R55, R21.reuse, R10, R55 ;  /* 0x0000000a15377226 */ /* 0x040fe40000000637 */
[----:B------:R-:W-:Y:S02]  /*6fb0*/  IDP.4A.S8.S8 R54, R21, R11, R54 ;  /* 0x0000000b15367226 */ /* 0x000fe40000000636 */
[----:B------:R-:W2:Y:S01]  /*6fc0*/  LDS R21, [R2+UR6+0x7e8] ;  /* 0x0007e80602157984 */ /* 0x000ea20008000800 */
[C---:B------:R-:W-:Y:S02]  /*6fd0*/  IDP.4A.S8.S8 R37, R19.reuse, R8, R45 ;  /* 0x0000000813257226 */ /* 0x040fe4000000062d */
[----:B------:R-:W-:-:S02]  /*6fe0*/  IDP.4A.S8.S8 R38, R19, R9, R46 ;  /* 0x0000000913267226 */ /* 0x000fc4000000062e */
[C---:B------:R-:W-:Y:S02]  /*6ff0*/  IDP.4A.S8.S8 R47, R19.reuse, R10, R47 ;  /* 0x0000000a132f7226 */ /* 0x040fe4000000062f */
[----:B------:R-:W-:Y:S02]  /*7000*/  IDP.4A.S8.S8 R40, R19, R11, R30 ;  /* 0x0000000b13287226 */ /* 0x000fe4000000061e */
[----:B------:R-:W2:Y:S01]  /*7010*/  LDS R19, [R2+UR6+0x998] ;  /* 0x0009980602137984 */ /* 0x000ea20008000800 */
[C---:B------:R-:W-:Y:S02]  /*7020*/  IDP.4A.S8.S8 R33, R24.reuse, R8, R43 ;  /* 0x0000000818217226 */ /* 0x040fe4000000062b */
[C---:B------:R-:W-:Y:S01]  /*7030*/  IDP.4A.S8.S8 R34, R24.reuse, R9, R44 ;  /* 0x0000000918227226 */ /* 0x040fe2000000062c */
[----:B------:R-:W-:Y:S01]  /*7040*/  LDS R30, [R2+UR6+0x774] ;  /* 0x00077406021e7984 */ /* 0x000fe20008000800 */
[C---:B------:R-:W-:Y:S02]  /*7050*/  IDP.4A.S8.S8 R35, R24.reuse, R10, R31 ;  /* 0x0000000a18237226 */ /* 0x040fe4000000061f */
[----:B------:R-:W-:Y:S01]  /*7060*/  IDP.4A.S8.S8 R36, R24, R11, R42 ;  /* 0x0000000b18247226 */ /* 0x000fe2000000062a */
[----:B------:R-:W-:Y:S01]  /*7070*/  LDS R31, [R2+UR6+0x84c] ;  /* 0x00084c06021f7984 */ /* 0x000fe20008000800 */
[----:B0-----:R-:W-:-:S03]  /*7080*/  IDP.4A.S8.S8 R49, R26, R12, R49 ;  /* 0x0000000c1a317226 */ /* 0x001fc60000000631 */
[----:B------:R-:W0:Y:S01]  /*7090*/  LDS.128 R8, [R16+UR7+0x9f0] ;  /* 0x0009f00710087984 */ /* 0x000e220008000c00 */
[C---:B------:R-:W-:Y:S02]  /*70a0*/  IDP.4A.S8.S8 R48, R26.reuse, R13, R48 ;  /* 0x0000000d1a307226 */ /* 0x040fe40000000630 */
[C---:B------:R-:W-:Y:S02]  /*70b0*/  IDP.4A.S8.S8 R51, R26.reuse, R14, R51 ;  /* 0x0000000e1a337226 */ /* 0x040fe40000000633 */
[----:B------:R-:W-:Y:S02]  /*70c0*/  IDP.4A.S8.S8 R50, R26, R15, R50 ;  /* 0x0000000f1a327226 */ /* 0x000fe40000000632 */
[C---:B-1----:R-:W-:Y:S02]  /*70d0*/  IDP.4A.S8.S8 R53, R25.reuse, R12, R53 ;  /* 0x0000000c19357226 */ /* 0x042fe40000000635 */
[C---:B------:R-:W-:Y:S02]  /*70e0*/  IDP.4A.S8.S8 R52, R25.reuse, R13, R52 ;  /* 0x0000000d19347226 */ /* 0x040fe40000000634 */
[----:B------:R-:W-:-:S02]  /*70f0*/  IDP.4A.S8.S8 R55, R25, R14, R55 ;  /* 0x0000000e19377226 */ /* 0x000fc40000000637 */
[----:B------:R-:W-:Y:S02]  /*7100*/  IDP.4A.S8.S8 R54, R25, R15, R54 ;  /* 0x0000000f19367226 */ /* 0x000fe40000000636 */
[----:B------:R-:W1:Y:S01]  /*7110*/  LDS.128 R24, [R16+UR7+0xa00] ;  /* 0x000a000710187984 */ /* 0x000e620008000c00 */
[C---:B-----5:R-:W-:Y:S02]  /*7120*/  IDP.4A.S8.S8 R33, R23.reuse, R12, R33 ;  /* 0x0000000c17217226 */ /* 0x060fe40000000621 */
[C---:B------:R-:W-:Y:S02]  /*7130*/  IDP.4A.S8.S8 R34, R23.reuse, R13, R34 ;  /* 0x0000000d17227226 */ /* 0x040fe40000000622 */
[C---:B------:R-:W-:Y:S02]  /*7140*/  IDP.4A.S8.S8 R35, R23.reuse, R14, R35 ;  /* 0x0000000e17237226 */ /* 0x040fe40000000623 */
[----:B------:R-:W-:Y:S02]  /*7150*/  IDP.4A.S8.S8 R36, R23, R15, R36 ;  /* 0x0000000f17247226 */ /* 0x000fe40000000624 */
[----:B------:R-:W5:Y:S01]  /*7160*/  LDS R23, [R2+UR6+0x9fc] ;  /* 0x0009fc0602177984 */ /* 0x000f620008000800 */
[----:B--2---:R-:W-:-:S02]  /*7170*/  IDP.4A.S8.S8 R49, R28, R4, R49 ;  /* 0x000000041c317226 */ /* 0x004fc40000000631 */
[C---:B------:R-:W-:Y:S02]  /*7180*/  IDP.4A.S8.S8 R48, R28.reuse, R5, R48 ;  /* 0x000000051c307226 */ /* 0x040fe40000000630 */
[C---:B------:R-:W-:Y:S02]  /*7190*/  IDP.4A.S8.S8 R51, R28.reuse, R6, R51 ;  /* 0x000000061c337226 */ /* 0x040fe40000000633 */
[----:B------:R-:W-:Y:S02]  /*71a0*/  IDP.4A.S8.S8 R50, R28, R7, R50 ;  /* 0x000000071c327226 */ /* 0x000fe40000000632 */
[C---:B------:R-:W-:Y:S01]  /*71b0*/  IDP.4A.S8.S8 R37, R22.reuse, R12, R37 ;  /* 0x0000000c16257226 */ /* 0x040fe20000000625 */
[----:B------:R-:W2:Y:S01]  /*71c0*/  LDS R28, [R2+UR6+0x928] ;  /* 0x00092806021c7984 */ /* 0x000ea20008000800 */
[C---:B------:R-:W-:Y:S02]  /*71d0*/  IDP.4A.S8.S8 R38, R22.reuse, R13, R38 ;  /* 0x0000000d16267226 */ /* 0x040fe40000000626 */
[----:B------:R-:W-:-:S02]  /*71e0*/  IDP.4A.S8.S8 R47, R22, R14, R47 ;  /* 0x0000000e162f7226 */ /* 0x000fc4000000062f */
[----:B------:R-:W-:Y:S02]  /*71f0*/  IDP.4A.S8.S8 R42, R22, R15, R40 ;  /* 0x0000000f162a7226 */ /* 0x000fe40000000628 */
[C---:B------:R-:W-:Y:S01]  /*7200*/  IDP.4A.S8.S8 R53, R21.reuse, R4, R53 ;  /* 0x0000000415357226 */ /* 0x040fe20000000635 */
[----:B------:R5:W-:Y:S01]  /*7210*/  LDS.128 R12, [R16+UR7+0xa10] ;  /* 0x000a1007100c7984 */ /* 0x000be20008000c00 */
[C---:B------:R-:W-:Y:S02]  /*7220*/  IDP.4A.S8.S8 R52, R21.reuse, R5, R52 ;  /* 0x0000000515347226 */ /* 0x040fe40000000634 */
[C---:B------:R-:W-:Y:S01]  /*7230*/  IDP.4A.S8.S8 R55, R21.reuse, R6, R55 ;  /* 0x0000000615377226 */ /* 0x040fe20000000637 */
[----:B------:R-:W-:Y:S01]  /*7240*/  LDS R22, [R2+UR6+0x850] ;  /* 0x0008500602167984 */ /* 0x000fe20008000800 */
[----:B------:R-:W-:-:S03]  /*7250*/  IDP.4A.S8.S8 R54, R21, R7, R54 ;  /* 0x0000000715367226 */ /* 0x000fc60000000636 */
[----:B------:R-:W3:Y:S04]  /*7260*/  LDS R21, [R2+UR6+0x77c] ;  /* 0x00077c0602157984 */ /* 0x000ee80008000800 */
[----:B------:R-:W3:Y:S01]  /*7270*/  LDS R40, [R2+UR6+0xa00] ;  /* 0x000a000602287984 */ /* 0x000ee20008000800 */
[C---:B------:R-:W-:Y:S02]  /*7280*/  IDP.4A.S8.S8 R37, R19.reuse, R4, R37 ;  /* 0x0000000413257226 */ /* 0x040fe40000000625 */
[C---:B------:R-:W-:Y:S02]  /*7290*/  IDP.4A.S8.S8 R38, R19.reuse, R5, R38 ;  /* 0x0000000513267226 */ /* 0x040fe40000000626 */
[C---:B------:R-:W-:Y:S02]  /*72a0*/  IDP.4A.S8.S8 R47, R19.reuse, R6, R47 ;  /* 0x00000006132f7226 */ /* 0x040fe4000000062f */
[----:B------:R-:W-:-:S02]  /*72b0*/  IDP.4A.S8.S8 R42, R19, R7, R42 ;  /* 0x00000007132a7226 */ /* 0x000fc4000000062a */
[----:B------:R-:W4:Y:S01]  /*72c0*/  LDS R19, [R2+UR6+0x854] ;  /* 0x0008540602137984 */ /* 0x000f220008000800 */
[C---:B------:R-:W-:Y:S02]  /*72d0*/  IDP.4A.S8.S8 R35, R29.reuse, R6, R35 ;  /* 0x000000061d237226 */ /* 0x040fe40000000623 */
[C---:B0-----:R-:W-:Y:S02]  /*72e0*/  IDP.4A.S8.S8 R48, R30.reuse, R9, R48 ;  /* 0x000000091e307226 */ /* 0x041fe40000000630 */
[C---:B------:R-:W-:Y:S02]  /*72f0*/  IDP.4A.S8.S8 R49, R30.reuse, R8, R49 ;  /* 0x000000081e317226 */ /* 0x040fe40000000631 */
[----:B------:R-:W-:Y:S02]  /*7300*/  IDP.4A.S8.S8 R34, R29, R5, R34 ;  /* 0x000000051d227226 */ /* 0x000fe40000000622 */
[-C--:B------:R-:W-:Y:S02]  /*7310*/  IDP.4A.S8.S8 R51, R30, R10.reuse, R51 ;  /* 0x0000000a1e337226 */ /* 0x080fe40000000633 */
[----:B------:R-:W-:-:S02]  /*7320*/  IDP.4A.S8.S8 R35, R32, R10, R35 ;  /* 0x0000000a20237226 */ /* 0x000fc40000000623 */
[C---:B-1----:R-:W-:Y:S02]  /*7330*/  IDP.4A.S8.S8 R48, R39.reuse, R25, R48 ;  /* 0x0000001927307226 */ /* 0x042fe40000000630 */
[----:B------:R-:W-:Y:S02]  /*7340*/  IDP.4A.S8.S8 R50, R30, R11, R50 ;  /* 0x0000000b1e327226 */ /* 0x000fe40000000632 */
[----:B------:R-:W-:Y:S02]  /*7350*/  IDP.4A.S8.S8 R49, R39, R24, R49 ;  /* 0x0000001827317226 */ /* 0x000fe40000000631 */
[-C--:B------:R-:W-:Y:S02]  /*7360*/  IDP.4A.S8.S8 R30, R31, R9.reuse, R52 ;  /* 0x000000091f1e7226 */ /* 0x080fe40000000634 */
[-C--:B------:R-:W-:Y:S02]  /*7370*/  IDP.4A.S8.S8 R34, R32, R9.reuse, R34 ;  /* 0x0000000920227226 */ /* 0x080fe40000000622 */
[----:B-----5:R-:W-:-:S02]  /*7380*/  IDP.4A.S8.S8 R16, R23, R9, R38 ;  /* 0x0000000917107226 */ /* 0x020fc40000000626 */
[-C--:B------:R-:W-:Y:S02]  /*7390*/  IDP.4A.S8.S8 R51, R39, R26.reuse, R51 ;  /* 0x0000001a27337226 */ /* 0x080fe40000000633 */
[----:B--2---:R-:W-:Y:S02]  /*73a0*/  IDP.4A.S8.S8 R9, R28, R26, R35 ;  /* 0x0000001a1c097226 */ /* 0x004fe40000000623 */
[C---:B---3--:R-:W-:Y:S02]  /*73b0*/  IDP.4A.S8.S8 R35, R21.reuse, R13, R48 ;  /* 0x0000000d15237226 */ /* 0x048fe40000000630 */
[----:B------:R-:W-:Y:S02]  /*73c0*/  IDP.4A.S8.S8 R49, R21, R12, R49 ;  /* 0x0000000c15317226 */ /* 0x000fe40000000631 */
[----:B------:R-:W-:Y:S02]  /*73d0*/  IDP.4A.S8.S8 R50, R39, R27, R50 ;  /* 0x0000001b27327226 */ /* 0x000fe40000000632 */
[----:B------:R-:W-:-:S02]  /*73e0*/  IDP.4A.S8.S8 R51, R21, R14, R51 ;  /* 0x0000000e15337226 */ /* 0x000fc40000000633 */
[----:B------:R-:W-:Y:S02]  /*73f0*/  HFMA2 R5, -RZ, RZ, 0, 0 ;  /* 0x00000000ff057431 */ /* 0x000fe400000001ff */
[C---:B------:R-:W-:Y:S02]  /*7400*/  IDP.4A.S8.S8 R33, R29.reuse, R4, R33 ;  /* 0x000000041d217226 */ /* 0x040fe40000000621 */
[----:B------:R-:W-:Y:S01]  /*7410*/  IDP.4A.S8.S8 R36, R29, R7, R36 ;  /* 0x000000071d247226 */ /* 0x000fe20000000624 */
[----:B------:R-:W-:Y:S01]  /*7420*/  SHF.R.S32.HI R7, RZ, 0x1f, R35 ;  /* 0x0000001fff077819 */ /* 0x000fe20000011423 */
[-C--:B------:R-:W-:Y:S01]  /*7430*/  IDP.4A.S8.S8 R55, R31, R10.reuse, R55 ;  /* 0x0000000a1f377226 */ /* 0x080fe20000000637 */
[----:B------:R-:W-:Y:S01]  /*7440*/  SHF.R.S32.HI R6, RZ, 0x1f, R49 ;  /* 0x0000001fff067819 */ /* 0x000fe20000011431 */
[----:B------:R-:W-:Y:S02]  /*7450*/  IDP.4A.S8.S8 R29, R23, R10, R47 ;  /* 0x0000000a171d7226 */ /* 0x000fe4000000062f */
[----:B------:R-:W-:-:S02]  /*7460*/  IDP.4A.S8.S8 R53, R31, R8, R53 ;  /* 0x000000081f357226 */ /* 0x000fc40000000635 */
[-C--:B------:R-:W-:Y:S02]  /*7470*/  IDP.4A.S8.S8 R54, R31, R11.reuse, R54 ;  /* 0x0000000b1f367226 */ /* 0x080fe40000000636 */
[CC--:B------:R-:W-:Y:S02]  /*7480*/  IDP.4A.S8.S8 R31, R23.reuse, R8.reuse, R37 ;  /* 0x00000008171f7226 */ /* 0x0c0fe40000000625 */
[----:B------:R-:W-:Y:S01]  /*7490*/  IDP.4A.S8.S8 R42, R23, R11, R42 ;  /* 0x0000000b172a7226 */ /* 0x000fe2000000062a */
[----:B------:R-:W-:Y:S01]  /*74a0*/  SHF.R.S32.HI R23, RZ, 0x1f, R51 ;  /* 0x0000001fff177819 */ /* 0x000fe20000011433 */
[----:B------:R-:W-:Y:S01]  /*74b0*/  IDP.4A.S8.S8 R21, R21, R15, R50 ;  /* 0x0000000f15157226 */ /* 0x000fe20000000632 */
[----:B------:R-:W-:Y:S01]  /*74c0*/  MOV R4, 0x40000000 ;  /* 0x4000000000047802 */ /* 0x000fe20000000f00 */
[----:B------:R-:W-:Y:S02]  /*74d0*/  IDP.4A.S8.S8 R33, R32, R8, R33 ;  /* 0x0000000820217226 */ /* 0x000fe40000000621 */
[----:B------:R-:W-:-:S02]  /*74e0*/  IDP.4A.S8.S8 R10, R22, R26, R55 ;  /* 0x0000001a160a7226 */ /* 0x000fc40000000637 */
[----:B------:R-:W-:Y:S02]  /*74f0*/  IDP.4A.S8.S8 R29, R40, R26, R29 ;  /* 0x0000001a281d7226 */ /* 0x000fe4000000061d */
[----:B------:R-:W-:Y:S02]  /*7500*/  IDP.4A.S8.S8 R36, R32, R11, R36 ;  /* 0x0000000b20247226 */ /* 0x000fe40000000624 */
[----:B------:R-:W-:Y:S02]  /*7510*/  IMAD R26, R7, 0x546c0000, RZ ;  /* 0x546c0000071a7824 */ /* 0x000fe400078e02ff */
[-C--:B------:R-:W-:Y:S02]  /*7520*/  IDP.4A.S8.S8 R30, R22, R25.reuse, R30 ;  /* 0x00000019161e7226 */ /* 0x080fe4000000061e */
[-C--:B------:R-:W-:Y:S02]  /*7530*/  IDP.4A.S8.S8 R8, R28, R25.reuse, R34 ;  /* 0x000000191c087226 */ /* 0x080fe40000000622 */
[----:B------:R-:W-:Y:S01]  /*7540*/  IDP.4A.S8.S8 R16, R40, R25, R16 ;  /* 0x0000001928107226 */ /* 0x000fe20000000610 */
[----:B------:R-:W-:Y:S01]  /*7550*/  SHF.R.S32.HI R25, RZ, 0x1f, R21 ;  /* 0x0000001fff197819 */ /* 0x000fe20000011415 */
[----:B------:R-:W-:-:S02]  /*7560*/  IMAD R6, R6, 0x546c0000, RZ ;  /* 0x546c000006067824 */ /* 0x000fc400078e02ff */
[-C--:B------:R-:W-:Y:S02]  /*7570*/  IDP.4A.S8.S8 R53, R22, R24.reuse, R53 ;  /* 0x0000001816357226 */ /* 0x080fe40000000635 */
[-C--:B------:R-:W-:Y:S02]  /*7580*/  IDP.4A.S8.S8 R11, R28, R24.reuse, R33 ;  /* 0x000000181c0b7226 */ /* 0x080fe40000000621 */
[----:B------:R-:W-:Y:S02]  /*7590*/  IDP.4A.S8.S8 R31, R40, R24, R31 ;  /* 0x00000018281f7226 */ /* 0x000fe4000000061f */
[----:B------:R-:W-:Y:S01]  /*75a0*/  IMAD R32, R23, 0x546c0000, RZ ;  /* 0x546c000017207824 */ /* 0x000fe200078e02ff */
[----:B------:R-:W0:Y:S01]  /*75b0*/  LDS R24, [R2+UR6+0xa04] ;  /* 0x000a040602187984 */ /* 0x000e220008000800 */
[-C--:B------:R-:W-:Y:S02]  /*75c0*/  IDP.4A.S8.S8 R22, R22, R27.reuse, R54 ;  /* 0x0000001b16167226 */ /* 0x080fe40000000636 */
[-C--:B------:R-:W-:Y:S01]  /*75d0*/  IDP.4A.S8.S8 R28, R28, R27.reuse, R36 ;  /* 0x0000001b1c1c7226 */ /* 0x080fe20000000624 */
[----:B------:R-:W1:Y:S01]  /*75e0*/  LDS R2, [R2+UR6+0x92c] ;  /* 0x00092c0602027984 */ /* 0x000e620008000800 */
[----:B------:R-:W-:Y:S01]  /*75f0*/  IDP.4A.S8.S8 R40, R40, R27, R42 ;  /* 0x0000001b28287226 */ /* 0x000fe2000000062a */
[----:B------:R-:W2:Y:S01]  /*7600*/  LDCU.64 UR6, c[0x0][0x390] ;  /* 0x00007200ff0677ac */ /* 0x000ea20008000a00 */
[----:B------:R-:W-:-:S02]  /*7610*/  IMAD R23, R35, 0x5b31, R26 ;  /* 0x00005b3123177824 */ /* 0x000fc400078e021a */
[----:B------:R-:W-:Y:S02]  /*7620*/  IMAD R27, R49, 0x5b31, R6 ;  /* 0x00005b31311b7824 */ /* 0x000fe400078e0206 */
[----:B------:R-:W-:-:S04]  /*7630*/  IMAD.WIDE.U32 R34, R35, 0x546c0000, R4 ;  /* 0x546c000023227825 */ /* 0x000fc800078e0004 */
[----:B------:R-:W-:Y:S01]  /*7640*/  IMAD.WIDE.U32 R6, R49, 0x546c0000, R4 ;  /* 0x546c000031067825 */ /* 0x000fe200078e0004 */
[----:B------:R-:W-:-:S03]  /*7650*/  IADD3 R23, PT, PT, R35, R23, RZ ;  /* 0x0000001723177210 */ /* 0x000fc60007ffe0ff */
[----:B------:R-:W-:Y:S01]  /*7660*/  IMAD R26, R25, 0x546c0000, RZ ;  /* 0x546c0000191a7824 */ /* 0x000fe200078e02ff */
[----:B------:R-:W-:Y:S01]  /*7670*/  IADD3 R7, PT, PT, R7, R27, RZ ;  /* 0x0000001b07077210 */ /* 0x000fe20007ffe0ff */
[C---:B------:R-:W-:Y:S02]  /*7680*/  IMAD R25, R51.reuse, 0x5b31, R32 ;  /* 0x00005b3133197824 */ /* 0x040fe400078e0220 */
[----:B------:R-:W-:-:S04]  /*7690*/  IMAD.WIDE.U32 R32, R51, 0x546c0000, R4 ;  /* 0x546c000033207825 */ /* 0x000fc800078e0004 */
[----:B------:R-:W-:Y:S02]  /*76a0*/  IMAD R35, R21, 0x5b31, R26 ;  /* 0x00005b3115237824 */ /* 0x000fe400078e021a */
[----:B----4-:R-:W-:Y:S02]  /*76b0*/  IDP.4A.S8.S8 R53, R19, R12, R53 ;  /* 0x0000000c13357226 */ /* 0x010fe40000000635 */
[----:B------:R-:W-:Y:S01]  /*76c0*/  IMAD.WIDE.U32 R26, R21, 0x546c0000, R4 ;  /* 0x546c0000151a7825 */ /* 0x000fe200078e0004 */
[----:B------:R-:W-:Y:S02]  /*76d0*/  SHF.R.U64 R7, R6, 0x1f, R7 ;  /* 0x0000001f06077819 */ /* 0x000fe40000001207 */
[----:B------:R-:W-:Y:S02]  /*76e0*/  SHF.R.U64 R6, R34, 0x1f, R23 ;  /* 0x0000001f22067819 */ /* 0x000fe40000001217 */
[----:B------:R-:W-:Y:S01]  /*76f0*/  IADD3 R21, PT, PT, R33, R25, RZ ;  /* 0x0000001921157210 */ /* 0x000fe20007ffe0ff */
[----:B------:R-:W-:Y:S01]  /*7700*/  IDP.4A.S8.S8 R33, R19, R13, R30 ;  /* 0x0000000d13217226 */ /* 0x000fe2000000061e */
[----:B------:R-:W-:-:S02]  /*7710*/  SHF.R.S32.HI R25, RZ, 0x1f, R53 ;  /* 0x0000001fff197819 */ /* 0x000fc40000011435 */
[----:B------:R-:W-:Y:S01]  /*7720*/  IADD3 R23, PT, PT, R27, R35, RZ ;  /* 0x000000231b177210 */ /* 0x000fe20007ffe0ff */
[----:B------:R-:W-:Y:S01]  /*7730*/  IDP.4A.S8.S8 R35, R19, R14, R10 ;  /* 0x0000000e13237226 */ /* 0x000fe2000000060a */
[----:B------:R-:W-:Y:S02]  /*7740*/  SHF.R.S32.HI R10, RZ, 0x1f, R33 ;  /* 0x0000001fff0a7819 */ /* 0x000fe40000011421 */
[----:B------:R-:W-:Y:S01]  /*7750*/  SHF.R.U64 R23, R26, 0x1f, R23 ;  /* 0x0000001f1a177819 */ /* 0x000fe20000001217 */
[----:B------:R-:W-:Y:S02]  /*7760*/  IMAD R26, R25, 0x546c0000, RZ ;  /* 0x546c0000191a7824 */ /* 0x000fe400078e02ff */
[----:B------:R-:W-:Y:S01]  /*7770*/  IDP.4A.S8.S8 R25, R19, R15, R22 ;  /* 0x0000000f13197226 */ /* 0x000fe20000000616 */
[----:B------:R-:W-:Y:S01]  /*7780*/  SHF.R.S32.HI R19, RZ, 0x1f, R35 ;  /* 0x0000001fff137819 */ /* 0x000fe20000011423 */
[C---:B------:R-:W-:Y:S02]  /*7790*/  IMAD R37, R53.reuse, 0x5b31, R26 ;  /* 0x00005b3135257824 */ /* 0x040fe400078e021a */
[----:B------:R-:W-:-:S04]  /*77a0*/  IMAD.WIDE.U32 R26, R53, 0x546c0000, R4 ;  /* 0x546c0000351a7825 */ /* 0x000fc800078e0004 */
[----:B------:R-:W-:Y:S02]  /*77b0*/  IMAD R22, R10, 0x546c0000, RZ ;  /* 0x546c00000a167824 */ /* 0x000fe400078e02ff */
[----:B------:R-:W-:Y:S01]  /*77c0*/  IMAD R30, R19, 0x546c0000, RZ ;  /* 0x546c0000131e7824 */ /* 0x000fe200078e02ff */
[----:B------:R-:W-:Y:S01]  /*77d0*/  SHF.R.U64 R21, R32, 0x1f, R21 ;  /* 0x0000001f20157819 */ /* 0x000fe20000001215 */
[----:B------:R-:W-:Y:S01]  /*77e0*/  IMAD R39, R33, 0x5b31, R22 ;  /* 0x00005b3121277824 */ /* 0x000fe200078e0216 */
[----:B------:R-:W-:Y:S01]  /*77f0*/  IADD3 R19, PT, PT, R27, R37, RZ ;  /* 0x000000251b137210 */ /* 0x000fe20007ffe0ff */
[----:B------:R-:W-:Y:S01]  /*7800*/  IMAD.WIDE.U32 R32, R33, 0x546c0000, R4 ;  /* 0x546c000021207825 */ /* 0x000fe200078e0004 */
[----:B------:R-:W-:-:S03]  /*7810*/  SHF.R.S32.HI R10, RZ, 0x1f, R25 ;  /* 0x0000001fff0a7819 */ /* 0x000fc60000011419 */
[C---:B------:R-:W-:Y:S02]  /*7820*/  IMAD R27, R35.reuse, 0x5b31, R30 ;  /* 0x00005b31231b7824 */ /* 0x040fe400078e021e */
[----:B------:R-:W-:Y:S01]  /*7830*/  IMAD.WIDE.U32 R34, R35, 0x546c0000, R4 ;  /* 0x546c000023227825 */ /* 0x000fe200078e0004 */
[----:B------:R-:W-:-:S03]  /*7840*/  IADD3 R37, PT, PT, R33, R39, RZ ;  /* 0x0000002721257210 */ /* 0x000fc60007ffe0ff */
[----:B------:R-:W-:Y:S01]  /*7850*/  IMAD R10, R10, 0x546c0000, RZ ;  /* 0x546c00000a0a7824 */ /* 0x000fe200078e02ff */
[----:B------:R-:W-:Y:S02]  /*7860*/  IADD3 R33, PT, PT, R35, R27, RZ ;  /* 0x0000001b23217210 */ /* 0x000fe40007ffe0ff */
[----:B------:R-:W-:Y:S01]  /*7870*/  SHF.R.U64 R19, R26, 0x1f, R19 ;  /* 0x0000001f1a137819 */ /* 0x000fe20000001213 */
[C---:B------:R-:W-:Y:S02]  /*7880*/  IMAD R35, R25.reuse, 0x5b31, R10 ;  /* 0x00005b3119237824 */ /* 0x040fe400078e020a */
[----:B------:R-:W-:Y:S01]  /*7890*/  IMAD.WIDE.U32 R26, R25, 0x546c0000, R4 ;  /* 0x546c0000191a7825 */ /* 0x000fe200078e0004 */
[----:B------:R-:W-:-:S03]  /*78a0*/  SHF.R.U64 R25, R34, 0x1f, R33 ;  /* 0x0000001f22197819 */ /* 0x000fc60000001221 */
[C---:B0-----:R-:W-:Y:S02]  /*78b0*/  IDP.4A.S8.S8 R33, R24.reuse, R13, R16 ;  /* 0x0000000d18217226 */ /* 0x041fe40000000610 */
[----:B------:R-:W-:-:S03]  /*78c0*/  IDP.4A.S8.S8 R31, R24, R12, R31 ;  /* 0x0000000c181f7226 */ /* 0x000fc6000000061f */
[----:B------:R-:W-:Y:S02]  /*78d0*/  SHF.R.S32.HI R22, RZ, 0x1f, R33 ;  /* 0x0000001fff167819 */ /* 0x000fe40000011421 */
[----:B------:R-:W-:Y:S02]  /*78e0*/  SHF.R.S32.HI R16, RZ, 0x1f, R31 ;  /* 0x0000001fff107819 */ /* 0x000fe4000001141f */
[----:B------:R-:W-:Y:S01]  /*78f0*/  IADD3 R27, PT, PT, R27, R35, RZ ;  /* 0x000000231b1b7210 */ /* 0x000fe20007ffe0ff */
[----:B------:R-:W-:Y:S02]  /*7900*/  IDP.4A.S8.S8 R29, R24, R14, R29 ;  /* 0x0000000e181d7226 */ /* 0x000fe4000000061d */
[----:B------:R-:W-:Y:S01]  /*7910*/  IMAD R22, R22, 0x546c0000, RZ ;  /* 0x546c000016167824 */ /* 0x000fe200078e02ff */
[----:B------:R-:W-:Y:S01]  /*7920*/  SHF.R.U64 R27, R26, 0x1f, R27 ;  /* 0x0000001f1a1b7819 */ /* 0x000fe2000000121b */
[----:B------:R-:W-:Y:S01]  /*7930*/  IDP.4A.S8.S8 R35, R24, R15, R40 ;  /* 0x0000000f18237226 */ /* 0x000fe20000000628 */
[----:B------:R-:W-:Y:S01]  /*7940*/  SHF.R.U64 R10, R32, 0x1f, R37 ;  /* 0x0000001f200a7819 */ /* 0x000fe20000001225 */
[----:B------:R-:W-:Y:S01]  /*7950*/  IMAD R26, R16, 0x546c0000, RZ ;  /* 0x546c0000101a7824 */ /* 0x000fe200078e02ff */
[----:B------:R-:W-:Y:S01]  /*7960*/  SHF.R.S32.HI R16, RZ, 0x1f, R29 ;  /* 0x0000001fff107819 */ /* 0x000fe2000001141d */
[C---:B------:R-:W-:Y:S01]  /*7970*/  IMAD R39, R33.reuse, 0x5b31, R22 ;  /* 0x00005b3121277824 */ /* 0x040fe200078e0216 */
[----:B------:R-:W-:Y:S01]  /*7980*/  SHF.R.S32.HI R24, RZ, 0x1f, R35 ;  /* 0x0000001fff187819 */ /* 0x000fe20000011423 */
[----:B------:R-:W-:-:S04]  /*7990*/  IMAD.WIDE.U32 R32, R33, 0x546c0000, R4 ;  /* 0x546c000021207825 */ /* 0x000fc800078e0004 */
[C---:B------:R-:W-:Y:S02]  /*79a0*/  IMAD R37, R31.reuse, 0x5b31, R26 ;  /* 0x00005b311f257824 */ /* 0x040fe400078e021a */
[----:B------:R-:W-:Y:S01]  /*79b0*/  IMAD.WIDE.U32 R30, R31, 0x546c0000, R4 ;  /* 0x546c00001f1e7825 */ /* 0x000fe200078e0004 */
[----:B------:R-:W-:-:S03]  /*79c0*/  IADD3 R39, PT, PT, R33, R39, RZ ;  /* 0x0000002721277210 */ /* 0x000fc60007ffe0ff */
[----:B------:R-:W-:Y:S02]  /*79d0*/  IMAD R16, R16, 0x546c0000, RZ ;  /* 0x546c000010107824 */ /* 0x000fe400078e02ff */
[----:B------:R-:W-:Y:S02]  /*79e0*/  IMAD R24, R24, 0x546c0000, RZ ;  /* 0x546c000018187824 */ /* 0x000fe400078e02ff */
[----:B-1----:R-:W-:Y:S01]  /*79f0*/  IDP.4A.S8.S8 R33, R2, R12, R11 ;  /* 0x0000000c02217226 */ /* 0x002fe2000000060b */
[----:B------:R-:W-:Y:S01]  /*7a00*/  IADD3 R31, PT, PT, R31, R37, RZ ;  /* 0x000000251f1f7210 */ /* 0x000fe20007ffe0ff */
[C---:B------:R-:W-:Y:S02]  /*7a10*/  IMAD R41, R29.reuse, 0x5b31, R16 ;  /* 0x00005b311d297824 */ /* 0x040fe400078e0210 */
[----:B------:R-:W-:-:S04]  /*7a20*/  IMAD.WIDE.U32 R36, R29, 0x546c0000, R4 ;  /* 0x546c00001d247825 */ /* 0x000fc800078e0004 */
[C---:B------:R-:W-:Y:S02]  /*7a30*/  IMAD R43, R35.reuse, 0x5b31, R24 ;  /* 0x00005b31232b7824 */ /* 0x040fe400078e0218 */
[----:B------:R-:W-:Y:S01]  /*7a40*/  IDP.4A.S8.S8 R13, R2, R13, R8 ;  /* 0x0000000d020d7226 */ /* 0x000fe20000000608 */
[----:B------:R-:W-:Y:S01]  /*7a50*/  SHF.R.S32.HI R8, RZ, 0x1f, R33 ;  /* 0x0000001fff087819 */ /* 0x000fe20000011421 */
[----:B------:R-:W-:Y:S01]  /*7a60*/  IMAD.WIDE.U32 R34, R35, 0x546c0000, R4 ;  /* 0x546c000023227825 */ /* 0x000fe200078e0004 */
[----:B------:R-:W-:-:S03]  /*7a70*/  IADD3 R29, PT, PT, R37, R41, RZ ;  /* 0x00000029251d7210 */ /* 0x000fc60007ffe0ff */
[C---:B------:R-:W-:Y:S01]  /*7a80*/  IDP.4A.S8.S8 R9, R2.reuse, R14, R9 ;  /* 0x0000000e02097226 */ /* 0x040fe20000000609 */
[----:B------:R-:W-:Y:S01]  /*7a90*/  IADD3 R11, PT, PT, R35, R43, RZ ;  /* 0x0000002b230b7210 */ /* 0x000fe20007ffe0ff */
[----:B------:R-:W-:Y:S01]  /*7aa0*/  IDP.4A.S8.S8 R37, R2, R15, R28 ;  /* 0x0000000f02257226 */ /* 0x000fe2000000061c */
[----:B------:R-:W-:Y:S01]  /*7ab0*/  SHF.R.S32.HI R2, RZ, 0x1f, R13 ;  /* 0x0000001fff027819 */ /* 0x000fe2000001140d */
[----:B------:R-:W-:Y:S01]  /*7ac0*/  IMAD R16, R8, 0x546c0000, RZ ;  /* 0x546c000008107824 */ /* 0x000fe200078e02ff */
[----:B------:R-:W-:Y:S02]  /*7ad0*/  SHF.R.S32.HI R8, RZ, 0x1f, R9 ;  /* 0x0000001fff087819 */ /* 0x000fe40000011409 */
[----:B------:R-:W-:Y:S01]  /*7ae0*/  SHF.R.U64 R11, R34, 0x1f, R11 ;  /* 0x0000001f220b7819 */ /* 0x000fe2000000120b */
[----:B------:R-:W-:Y:S01]  /*7af0*/  IMAD R2, R2, 0x546c0000, RZ ;  /* 0x546c000002027824 */ /* 0x000fe200078e02ff */
[----:B------:R-:W-:Y:S01]  /*7b00*/  SHF.R.S32.HI R14, RZ, 0x1f, R37 ;  /* 0x0000001fff0e7819 */ /* 0x000fe20000011425 */
[----:B------:R-:W-:-:S02]  /*7b10*/  IMAD R15, R33, 0x5b31, R16 ;  /* 0x00005b31210f7824 */ /* 0x000fc400078e0210 */
[----:B------:R-:W-:Y:S01]  /*7b20*/  IMAD.WIDE.U32 R34, R33, 0x546c0000, R4 ;  /* 0x546c000021227825 */ /* 0x000fe200078e0004 */
[----:B------:R-:W-:-:S03]  /*7b30*/  SHF.R.U64 R12, R32, 0x1f, R39 ;  /* 0x0000001f200c7819 */ /* 0x000fc60000001227 */
[----:B------:R-:W-:Y:S01]  /*7b40*/  IMAD R8, R8, 0x546c0000, RZ ;  /* 0x546c000008087824 */ /* 0x000fe200078e02ff */
[----:B------:R-:W-:Y:S01]  /*7b50*/  IADD3 R35, PT, PT, R35, R15, RZ ;  /* 0x0000000f23237210 */ /* 0x000fe20007ffe0ff */
[----:B------:R-:W-:Y:S02]  /*7b60*/  IMAD R39, R13, 0x5b31, R2 ;  /* 0x00005b310d277824 */ /* 0x000fe400078e0202 */
[----:B------:R-:W-:Y:S02]  /*7b70*/  IMAD R2, R14, 0x546c0000, RZ ;  /* 0x546c00000e027824 */ /* 0x000fe400078e02ff */
[----:B------:R-:W-:Y:S02]  /*7b80*/  IMAD R41, R9, 0x5b31, R8 ;  /* 0x00005b3109297824 */ /* 0x000fe400078e0208 */
[----:B------:R-:W-:-:S04]  /*7b90*/  IMAD.WIDE.U32 R32, R13, 0x546c0000, R4 ;  /* 0x546c00000d207825 */ /* 0x000fc800078e0004 */
[----:B------:R-:W-:-:S04]  /*7ba0*/  IMAD.WIDE.U32 R8, R9, 0x546c0000, R4 ;  /* 0x546c000009087825 */ /* 0x000fc800078e0004 */
[----:B------:R-:W-:-:S04]  /*7bb0*/  IMAD.WIDE.U32 R14, R37, 0x546c0000, R4 ;  /* 0x546c0000250e7825 */ /* 0x000fc800078e0004 */
[----:B------:R-:W-:Y:S01]  /*7bc0*/  HFMA2 R5, -RZ, RZ, 3.814697265625e-06, 0 ;  /* 0x00400000ff057431 */ /* 0x000fe200000001ff */
[----:B------:R-:W-:Y:S02]  /*7bd0*/  MOV R4, 0x0 ;  /* 0x0000000000047802 */ /* 0x000fe40000000f00 */
[----:B------:R-:W-:Y:S02]  /*7be0*/  VIADDMNMX R7, R0, R7, RZ, !PT ;  /* 0x0000000700077246 */ /* 0x000fe400078001ff */
[----:B------:R-:W-:-:S03]  /*7bf0*/  SHF.R.U64 R35, R34, 0x1f, R35 ;  /* 0x0000001f22237819 */ /* 0x000fc60000001223 */
[----:B------:R-:W-:Y:S01]  /*7c00*/  IMAD.HI.U32 R7, R7, 0x7cdcda2e, R4 ;  /* 0x7cdcda2e07077827 */ /* 0x000fe200078e0004 */
[----:B------:R-:W-:Y:S02]  /*7c10*/  IADD3 R13, PT, PT, R33, R39, RZ ;  /* 0x00000027210d7210 */ /* 0x000fe40007ffe0ff */
[----:B------:R-:W-:Y:S02]  /*7c20*/  SHF.R.U64 R31, R30, 0x1f, R31 ;  /* 0x0000001f1e1f7819 */ /* 0x000fe4000000121f */
[----:B------:R-:W-:Y:S02]  /*7c30*/  SHF.R.U32.HI R33, RZ, 0x17, R7 ;  /* 0x00000017ff217819 */ /* 0x000fe40000011607 */
[C---:B------:R-:W-:Y:S02]  /*7c40*/  VIADDMNMX R7, R0.reuse, R35, RZ, !PT ;  /* 0x0000002300077246 */ /* 0x040fe400078001ff */
[C---:B------:R-:W-:Y:S02]  /*7c50*/  VIADDMNMX R19, R0.reuse, R19, RZ, !PT ;  /* 0x0000001300137246 */ /* 0x040fe400078001ff */
[----:B------:R-:W-:Y:S01]  /*7c60*/  VIADDMNMX R31, R0, R31, RZ, !PT ;  /* 0x0000001f001f7246 */ /* 0x000fe200078001ff */
[----:B------:R-:W-:Y:S01]  /*7c70*/  IMAD.HI.U32 R0, R7, 0x7cdcda2e, R4 ;  /* 0x7cdcda2e07007827 */ /* 0x000fe200078e0004 */
[----:B------:R-:W-:-:S03]  /*7c80*/  VIADDMNMX R7, R17, R6, RZ, !PT ;  /* 0x0000000611077246 */ /* 0x000fc600078001ff */
[----:B------:R-:W-:Y:S02]  /*7c90*/  IMAD R37, R37, 0x5b31, R2 ;  /* 0x00005b3125257824 */ /* 0x000fe400078e0202 */
[----:B------:R-:W-:Y:S01]  /*7ca0*/  IMAD.HI.U32 R7, R7, 0x7cdcda2e, R4 ;  /* 0x7cdcda2e07077827 */ /* 0x000fe200078e0004 */
[----:B------:R-:W-:Y:S02]  /*7cb0*/  SHF.R.U64 R32, R32, 0x1f, R13 ;  /* 0x0000001f20207819 */ /* 0x000fe4000000120d */
[----:B------:R-:W-:Y:S02]  /*7cc0*/  IADD3 R15, PT, PT, R15, R37, RZ ;  /* 0x000000250f0f7210 */ /* 0x000fe40007ffe0ff */
[----:B------:R-:W-:Y:S02]  /*7cd0*/  SHF.R.U32.HI R37, RZ, 0x17, R7 ;  /* 0x00000017ff257819 */ /* 0x000fe40000011607 */
[----:B------:R-:W-:Y:S02]  /*7ce0*/  VIADDMNMX R7, R17, R32, RZ, !PT ;  /* 0x0000002011077246 */ /* 0x000fe400078001ff */
[----:B------:R-:W-:-:S02]  /*7cf0*/  IADD3 R13, PT, PT, R9, R41, RZ ;  /* 0x00000029090d7210 */ /* 0x000fc40007ffe0ff */
[----:B--2---:R-:W-:Y:S01]  /*7d00*/  IADD3 R2, P0, PT, R3, UR6, RZ ;  /* 0x0000000603027c10 */ /* 0x004fe2000ff1e0ff */
[----:B------:R-:W-:Y:S01]  /*7d10*/  IMAD.HI.U32 R7, R7, 0x7cdcda2e, R4 ;  /* 0x7cdcda2e07077827 */ /* 0x000fe200078e0004 */
[----:B------:R-:W-:Y:S02]  /*7d20*/  VIADDMNMX R9, R17, R10, RZ, !PT ;  /* 0x0000000a11097246 */ /* 0x000fe400078001ff */
[----:B------:R-:W-:Y:S02]  /*7d30*/  IADD3.X R3, PT, PT, RZ, UR7, RZ, P0, !PT ;  /* 0x00000007ff037c10 */ /* 0x000fe400087fe4ff */
[----:B------:R-:W-:Y:S01]  /*7d40*/  SHF.R.U32.HI R7, RZ, 0x17, R7 ;  /* 0x00000017ff077819 */ /* 0x000fe20000011607 */
[----:B------:R-:W-:Y:S01]  /*7d50*/  IMAD.HI.U32 R9, R9, 0x7cdcda2e, R4 ;  /* 0x7cdcda2e09097827 */ /* 0x000fe200078e0004 */
[----:B------:R-:W-:Y:S02]  /*7d60*/  SHF.R.U64 R29, R36, 0x1f, R29 ;  /* 0x0000001f241d7819 */ /* 0x000fe4000000121d */
[----:B------:R-:W-:-:S02]  /*7d70*/  SHF.R.U64 R13, R8, 0x1f, R13 ;  /* 0x0000001f080d7819 */ /* 0x000fc4000000120d */
[----:B------:R-:W-:Y:S01]  /*7d80*/  SHF.R.U64 R15, R14, 0x1f, R15 ;  /* 0x0000001f0e0f7819 */ /* 0x000fe2000000120f */
[----:B------:R0:W-:Y:S01]  /*7d90*/  STG.E.U8 desc[UR10][R2.64], R33 ;  /* 0x0000002102007986 */ /* 0x0001e2000c10110a */
[----:B------:R-:W-:Y:S02]  /*7da0*/  VIADDMNMX R17, R17, R12, RZ, !PT ;  /* 0x0000000c11117246 */ /* 0x000fe400078001ff */
[C---:B------:R-:W-:Y:S01]  /*7db0*/  VIADDMNMX R21, R20.reuse, R21, RZ, !PT ;  /* 0x0000001514157246 */ /* 0x040fe200078001ff */
[----:B------:R1:W-:Y:S01]  /*7dc0*/  STG.E.U8 desc[UR10][R2.64+0xc401], R7 ;  /* 0x00c4010702007986 */ /* 0x0003e2000c10110a */
[C---:B------:R-:W-:Y:S02]  /*7dd0*/  VIADDMNMX R25, R20.reuse, R25, RZ, !PT ;  /* 0x0000001914197246 */ /* 0x040fe400078001ff */
[----:B------:R-:W-:Y:S02]  /*7de0*/  VIADDMNMX R29, R20, R29, RZ, !PT ;  /* 0x0000001d141d7246 */ /* 0x000fe400078001ff */
[----:B------:R-:W-:-:S02]  /*7df0*/  VIADDMNMX R23, R18, R23, RZ, !PT ;  /* 0x0000001712177246 */ /* 0x000fc400078001ff */
[----:B------:R-:W-:Y:S02]  /*7e00*/  VIADDMNMX R27, R18, R27, RZ, !PT ;  /* 0x0000001b121b7246 */ /* 0x000fe400078001ff */
[----:B0-----:R-:W-:Y:S02]  /*7e10*/  SHF.R.U32.HI R33, RZ, 0x17, R9 ;  /* 0x00000017ff217819 */ /* 0x001fe40000011609 */
[----:B------:R-:W-:Y:S02]  /*7e20*/  VIADDMNMX R9, R20, R13, RZ, !PT ;  /* 0x0000000d14097246 */ /* 0x000fe400078001ff */
[C---:B-1----:R-:W-:Y:S02]  /*7e30*/  VIADDMNMX R7, R18.reuse, R15, RZ, !PT ;  /* 0x0000000f12077246 */ /* 0x042fe400078001ff */
[----:B------:R-:W-:Y:S01]  /*7e40*/  VIADDMNMX R11, R18, R11, RZ, !PT ;  /* 0x0000000b120b7246 */ /* 0x000fe200078001ff */
[----:B------:R-:W-:-:S04]  /*7e50*/  IMAD.HI.U32 R19, R19, 0x7cdcda2e, R4 ;  /* 0x7cdcda2e13137827 */ /* 0x000fc800078e0004 */
        /* <DEDUP_REMOVED lines=9> */
[----:B------:R-:W-:Y:S01]  /*7ef0*/  IMAD.HI.U32 R11, R11, 0x7cdcda2e, R4 ;  /* 0x7cdcda2e0b0b7827 */ /* 0x000fe200078e0004 */
[----:B------:R-:W-:Y:S02]  /*7f00*/  SHF.R.U32.HI R35, RZ, 0x17, R19 ;  /* 0x00000017ff237819 */ /* 0x000fe40000011613 */
[----:B------:R-:W-:Y:S02]  /*7f10*/  SHF.R.U32.HI R19, RZ, 0x17, R0 ;  /* 0x00000017ff137819 */ /* 0x000fe40000011600 */
[----:B------:R-:W-:Y:S02]  /*7f20*/  SHF.R.U32.HI R31, RZ, 0x17, R31 ;  /* 0x00000017ff1f7819 */ /* 0x000fe4000001161f */
[----:B------:R-:W-:Y:S02]  /*7f30*/  SHF.R.U32.HI R17, RZ, 0x17, R17 ;  /* 0x00000017ff117819 */ /* 0x000fe40000011611 */
[----:B------:R-:W-:Y:S02]  /*7f40*/  SHF.R.U32.HI R21, RZ, 0x17, R21 ;  /* 0x00000017ff157819 */ /* 0x000fe40000011615 */
[----:B------:R-:W-:-:S02]  /*7f50*/  SHF.R.U32.HI R25, RZ, 0x17, R25 ;  /* 0x00000017ff197819 */ /* 0x000fc40000011619 */
[----:B------:R-:W-:Y:S02]  /*7f60*/  SHF.R.U32.HI R9, RZ, 0x17, R9 ;  /* 0x00000017ff097819 */ /* 0x000fe40000011609 */
[----:B------:R-:W-:Y:S02]  /*7f70*/  SHF.R.U32.HI R29, RZ, 0x17, R29 ;  /* 0x00000017ff1d7819 */ /* 0x000fe4000001161d */
[----:B------:R-:W-:Y:S02]  /*7f80*/  SHF.R.U32.HI R23, RZ, 0x17, R23 ;  /* 0x00000017ff177819 */ /* 0x000fe40000011617 */
[----:B------:R-:W-:Y:S02]  /*7f90*/  SHF.R.U32.HI R27, RZ, 0x17, R27 ;  /* 0x00000017ff1b7819 */ /* 0x000fe4000001161b */
[----:B------:R-:W-:Y:S02]  /*7fa0*/  SHF.R.U32.HI R7, RZ, 0x17, R7 ;  /* 0x00000017ff077819 */ /* 0x000fe40000011607 */
        /* <DEDUP_REMOVED lines=16> */
.L_x_64:
        /* <DEDUP_REMOVED lines=13> */
.L_x_460:


//--------------------- .text.fused_nn_conv2d_cast_fixed_point_multiply_add_cast_nn_relu_cast_fixed_point_mult_18399029763786111876__15_kernel0 --------------------------
	.section	.text.fused_nn_conv2d_cast_fixed_point_multiply_add_cast_nn_relu_cast_fixed_point_mult_18399029763786111876__15_kernel0,"ax",@progbits
	.align	128
        .global         fused_nn_conv2d_cast_fixed_point_multiply_add_cast_nn_relu_cast_fixed_point_mult_18399029763786111876__15_kernel0
        .type           fused_nn_conv2d_cast_fixed_point_multiply_add_cast_nn_relu_cast_fixed_point_mult_18399029763786111876__15_kernel0,@function
        .size           fused_nn_conv2d_cast_fixed_point_multiply_add_cast_nn_relu_cast_fixed_point_mult_18399029763786111876__15_kernel0,(.L_x_461 - fused_nn_conv2d_cast_fixed_point_multiply_add_cast_nn_relu_cast_fixed_point_mult_18399029763786111876__15_kernel0)
        .other          fused_nn_conv2d_cast_fixed_point_multiply_add_cast_nn_relu_cast_fixed_point_mult_18399029763786111876__15_kernel0,@"STO_CUDA_ENTRY STV_DEFAULT"
fused_nn_conv2d_cast_fixed_point_multiply_add_cast_nn_relu_cast_fixed_point_mult_18399029763786111876__15_kernel0:
.text.fused_nn_conv2d_cast_fixed_point_multiply_add_cast_nn_relu_cast_fixed_point_mult_18399029763786111876__15_kernel0:
[----:B------:R-:W-:Y:S01]  /*0000*/  LDC R1, c[0x0][0x37c] ;  /* 0x0000df00ff017b82 */ /* 0x000fe20000000800 */
[----:B------:R-:W0:Y:S01]  /*0010*/  S2R R5, SR_TID.Y ;  /* 0x0000000000057919 */ /* 0x000e220000002200 */
[----:B------:R-:W1:Y:S01]  /*0020*/  LDCU.64 UR10, c[0x0][0x358] ;  /* 0x00006b00ff0a77ac */ /* 0x000e620008000a00 */
[----:B------:R-:W-:Y:S01]  /*0030*/  BSSY.RECONVERGENT B0, `(.L_x_65) ;  /* 0x0000034000007945 */ /* 0x000fe20003800200 */
[----:B------:R-:W0:Y:S02]  /*0040*/  S2R R40, SR_TID.X ;  /* 0x0000000000287919 */ /* 0x000e240000002100 */
[----:B0-----:R-:W-:-:S04]  /*0050*/  LEA R11, R5, R40, 0x3 ;  /* 0x00000028050b7211 */ /* 0x001fc800078e18ff */
[----:B------:R-:W-:-:S04]  /*0060*/  ISETP.GT.U32.AND P0, PT, R11, 0x3b, PT ;  /* 0x0000003b0b00780c */ /* 0x000fc80003f04070 */
[----:B------:R-:W-:-:S09]  /*0070*/  P2R R39, PR, RZ, 0x1 ;  /* 0x00000001ff277803 */ /* 0x000fd20000000000 */
[----:B-1----:R-:W-:Y:S05]  /*0080*/  @P0 BRA `(.L_x_66) ;  /* 0x0000000000b80947 */ /* 0x002fea0003800000 */
[----:B------:R-:W0:Y:S01]  /*0090*/  S2R R7, SR_CTAID.X ;  /* 0x0000000000077919 */ /* 0x000e220000002500 */
[----:B------:R-:W-:Y:S01]  /*00a0*/  PRMT R0, R11, 0x9910, RZ ;  /* 0x000099100b007816 */ /* 0x000fe200000000ff */
[----:B------:R-:W-:Y:S04]  /*00b0*/  BSSY.RECONVERGENT B1, `(.L_x_67) ;  /* 0x0000026000017945 */ /* 0x000fe80003800200 */
[----:B------:R-:W-:-:S05]  /*00c0*/  IMAD R0, R0, 0xcd, RZ ;  /* 0x000000cd00007824 */ /* 0x000fca00078e02ff */
[----:B------:R-:W-:-:S04]  /*00d0*/  LOP3.LUT R2, R0, 0xffff, RZ, 0xc0, !PT ;  /* 0x0000ffff00027812 */ /* 0x000fc800078ec0ff */
[----:B------:R-:W-:-:S04]  /*00e0*/  SHF.R.U32.HI R2, RZ, 0xb, R2 ;  /* 0x0000000bff027819 */ /* 0x000fc80000011602 */
[----:B------:R-:W-:Y:S01]  /*00f0*/  LOP3.LUT R3, R2, 0xffff, RZ, 0xc0, !PT ;  /* 0x0000ffff02037812 */ /* 0x000fe200078ec0ff */
[----:B0-----:R-:W-:-:S05]  /*0100*/  IMAD.HI.U32 R0, R7, -0x6db6db6d, RZ ;  /* 0x9249249307007827 */ /* 0x001fca00078e00ff */
[----:B------:R-:W-:Y:S02]  /*0110*/  LOP3.LUT R2, R0, 0x7ffffffc, RZ, 0xc0, !PT ;  /* 0x7ffffffc00027812 */ /* 0x000fe400078ec0ff */
[----:B------:R-:W-:Y:S02]  /*0120*/  LOP3.LUT P0, RZ, R3, 0x7ffffffc, R0, 0xf8, !PT ;  /* 0x7ffffffc03ff7812 */ /* 0x000fe4000780f800 */
[----:B------:R-:W-:-:S04]  /*0130*/  IADD3 R2, PT, PT, R2, R3, RZ ;  /* 0x0000000302027210 */ /* 0x000fc80007ffe0ff */
[----:B------:R-:W-:Y:S01]  /*0140*/  ISETP.GT.U32.OR P0, PT, R2, 0x38, !P0 ;  /* 0x000000380200780c */ /* 0x000fe20004704470 */
[----:B------:R-:W-:-:S12]  /*0150*/  HFMA2 R2, -RZ, RZ, 0, 0 ;  /* 0x00000000ff027431 */ /* 0x000fd800000001ff */
[----:B------:R-:W-:Y:S05]  /*0160*/  @P0 BRA `(.L_x_68) ;  /* 0x0000000000680947 */ /* 0x000fea0003800000 */
[----:B------:R-:W-:Y:S02]  /*0170*/  LOP3.LUT R4, R11, 0xff, RZ, 0xc0, !PT ;  /* 0x000000ff0b047812 */ /* 0x000fe400078ec0ff */
[----:B------:R-:W-:-:S03]  /*0180*/  SHF.R.U32.HI R0, RZ, 0x2, R0 ;  /* 0x00000002ff007819 */ /* 0x000fc60000011600 */
[----:B------:R-:W-:-:S05]  /*0190*/  IMAD R4, R4, 0xcd, RZ ;  /* 0x000000cd04047824 */ /* 0x000fca00078e02ff */
[----:B------:R-:W-:-:S04]  /*01a0*/  SHF.R.U32.HI R4, RZ, 0xb, R4 ;  /* 0x0000000bff047819 */ /* 0x000fc80000011604 */
[----:B------:R-:W-:-:S05]  /*01b0*/  PRMT R4, R4, 0x9910, RZ ;  /* 0x0000991004047816 */ /* 0x000fca00000000ff */
[----:B------:R-:W-:-:S05]  /*01c0*/  IMAD R4, R4, 0xa, RZ ;  /* 0x0000000a04047824 */ /* 0x000fca00078e02ff */
[----:B------:R-:W-:-:S04]  /*01d0*/  IADD3 R4, PT, PT, RZ, -R4, RZ ;  /* 0x80000004ff047210 */ /* 0x000fc80007ffe0ff */
[----:B------:R-:W-:Y:S01]  /*01e0*/  PRMT R6, R4, 0x7710, RZ ;  /* 0x0000771004067816 */ /* 0x000fe200000000ff */
[----:B------:R-:W-:-:S03]  /*01f0*/  IMAD R4, R0, -0x7, R7 ;  /* 0xfffffff900047824 */ /* 0x000fc600078e0207 */
[----:B------:R-:W-:Y:S02]  /*0200*/  IADD3 R7, PT, PT, R11, R6, RZ ;  /* 0x000000060b077210 */ /* 0x000fe40007ffe0ff */
[----:B------:R-:W-:Y:S02]  /*0210*/  SHF.L.U32 R6, R4, 0x3, RZ ;  /* 0x0000000304067819 */ /* 0x000fe400000006ff */
[----:B------:R-:W-:-:S04]  /*0220*/  LOP3.LUT R7, R7, 0xff, RZ, 0xc0, !PT ;  /* 0x000000ff07077812 */ /* 0x000fc800078ec0ff */
[CC--:B------:R-:W-:Y:S02]  /*0230*/  LOP3.LUT P0, RZ, R6.reuse, R7.reuse, RZ, 0xfc, !PT ;  /* 0x0000000706ff7212 */ /* 0x0c0fe4000780fcff */
[----:B------:R-:W-:-:S04]  /*0240*/  IADD3 R6, PT, PT, R6, R7, RZ ;  /* 0x0000000706067210 */ /* 0x000fc80007ffe0ff */
[----:B------:R-:W-:-:S13]  /*0250*/  ISETP.GT.U32.OR P0, PT, R6, 0x38, !P0 ;  /* 0x000000380600780c */ /* 0x000fda0004704470 */
[----:B------:R-:W-:Y:S05]  /*0260*/  @P0 BRA `(.L_x_68) ;  /* 0x0000000000280947 */ /* 0x000fea0003800000 */
[----:B------:R-:W0:Y:S01]  /*0270*/  S2R R9, SR_CTAID.Z ;  /* 0x0000000000097919 */ /* 0x000e220000002700 */
[----:B------:R-:W1:Y:S01]  /*0280*/  LDCU.64 UR4, c[0x0][0x380] ;  /* 0x00007000ff0477ac */ /* 0x000e620008000a00 */
[----:B0-----:R-:W-:-:S04]  /*0290*/  IMAD R9, R9, 0xe0, R0 ;  /* 0x000000e009097824 */ /* 0x001fc800078e0200 */
[----:B------:R-:W-:-:S04]  /*02a0*/  IMAD R4, R9, 0x1c, R4 ;  /* 0x0000001c09047824 */ /* 0x000fc800078e0204 */
[----:B------:R-:W-:-:S05]  /*02b0*/  IMAD R4, R3, 0x7, R4 ;  /* 0x0000000703047824 */ /* 0x000fca00078e0204 */
[----:B------:R-:W-:-:S04]  /*02c0*/  LEA R0, R4, R7, 0x3 ;  /* 0x0000000704007211 */ /* 0x000fc800078e18ff */
[----:B------:R-:W-:-:S04]  /*02d0*/  LEA R0, R0, 0xffffff1c, 0x2 ;  /* 0xffffff1c00007811 */ /* 0x000fc800078e10ff */
[----:B-1----:R-:W-:-:S04]  /*02e0*/  IADD3 R2, P0, PT, R0, UR4, RZ ;  /* 0x0000000400027c10 */ /* 0x002fc8000ff1e0ff */
[----:B------:R-:W-:-:S05]  /*02f0*/  LEA.HI.X.SX32 R3, R0, UR5, 0x1, P0 ;  /* 0x0000000500037c11 */ /* 0x000fca00080f0eff */
[----:B------:R0:W5:Y:S04]  /*0300*/  LDG.E.CONSTANT R2, desc[UR10][R2.64] ;  /* 0x0000000a02027981 */ /* 0x000168000c1e9900 */
.L_x_68:
[----:B------:R-:W-:Y:S05]  /*0310*/  BSYNC.RECONVERGENT B1 ;  /* 0x0000000000017941 */ /* 0x000fea0003800200 */
.L_x_67:
[----:B------:R-:W1:Y:S01]  /*0320*/  S2UR UR5, SR_CgaCtaId ;  /* 0x00000000000579c3 */ /* 0x000e620000008800 */
[----:B------:R-:W-:Y:S02]  /*0330*/  UMOV UR4, 0x400 ;  /* 0x0000040000047882 */ /* 0x000fe40000000000 */
[----:B-1----:R-:W-:-:S06]  /*0340*/  ULEA UR4, UR5, UR4, 0x18 ;  /* 0x0000000405047291 */ /* 0x002fcc000f8ec0ff */
[----:B0-----:R-:W-:-:S05]  /*0350*/  LEA R3, R11, UR4, 0x2 ;  /* 0x000000040b037c11 */ /* 0x001fca000f8e10ff */
[----:B-----5:R0:W-:Y:S02]  /*0360*/  STS [R3], R2 ;  /* 0x0000000203007388 */ /* 0x0201e40000000800 */
.L_x_66:
[----:B------:R-:W-:Y:S05]  /*0370*/  BSYNC.RECONVERGENT B0 ;  /* 0x0000000000007941 */ /* 0x000fea0003800200 */
.L_x_65:
[----:B0-----:R-:W-:Y:S01]  /*0380*/  SHF.L.U32 R3, R5, 0x1, RZ ;  /* 0x0000000105037819 */ /* 0x001fe200000006ff */
[----:B------:R-:W0:Y:S01]  /*0390*/  S2UR UR6, SR_CTAID.X ;  /* 0x00000000000679c3 */ /* 0x000e220000002500 */
[----:B------:R-:W-:Y:S01]  /*03a0*/  LOP3.LUT R6, R11, 0xff, RZ, 0xc0, !PT ;  /* 0x000000ff0b067812 */ /* 0x000fe200078ec0ff */
[----:B------:R-:W1:Y:S01]  /*03b0*/  S2R R20, SR_CTAID.Y ;  /* 0x0000000000147919 */ /* 0x000e620000002600 */
[C---:B------:R-:W-:Y:S01]  /*03c0*/  LEA.HI R16, R40.reuse, R3, RZ, 0x1e ;  /* 0x0000000328107211 */ /* 0x040fe200078ff0ff */
[----:B------:R-:W2:Y:S01]  /*03d0*/  LDCU.128 UR12, c[0x0][0x380] ;  /* 0x00007000ff0c77ac */ /* 0x000ea20008000c00 */
[----:B------:R-:W-:Y:S01]  /*03e0*/  SHF.L.U32 R40, R40, 0x2, RZ ;  /* 0x0000000228287819 */ /* 0x000fe200000006ff */
[----:B------:R-:W-:Y:S01]  /*03f0*/  IMAD R17, R6, 0xcd, RZ ;  /* 0x000000cd06117824 */ /* 0x000fe200078e02ff */
[C---:B------:R-:W-:Y:S01]  /*0400*/  IADD3 R10, PT, PT, R16.reuse, 0x10, RZ ;  /* 0x00000010100a7810 */ /* 0x040fe20007ffe0ff */
[----:B------:R-:W3:Y:S01]  /*0410*/  S2UR UR7, SR_CTAID.Z ;  /* 0x00000000000779c3 */ /* 0x000ee20000002700 */
[----:B------:R-:W-:Y:S01]  /*0420*/  IADD3 R8, PT, PT, R16, 0x20, RZ ;  /* 0x0000002010087810 */ /* 0x000fe20007ffe0ff */
[----:B------:R-:W-:Y:S01]  /*0430*/  IMAD.HI.U32 R21, R6, 0x1999999a, RZ ;  /* 0x1999999a06157827 */ /* 0x000fe200078e00ff */
[----:B------:R-:W-:-:S02]  /*0440*/  LOP3.LUT R0, R10, 0xff, RZ, 0xc0, !PT ;  /* 0x000000ff0a007812 */ /* 0x000fc400078ec0ff */
[----:B------:R-:W-:Y:S02]  /*0450*/  CS2R R46, SRZ ;  /* 0x00000000002e7805 */ /* 0x000fe4000001ff00 */
[----:B------:R-:W-:Y:S02]  /*0460*/  IADD3 R12, PT, PT, R16, 0x30, RZ ;  /* 0x00000030100c7810 */ /* 0x000fe40007ffe0ff */
[----:B------:R-:W-:Y:S02]  /*0470*/  CS2R R50, SRZ ;  /* 0x0000000000327805 */ /* 0x000fe4000001ff00 */
[----:B------:R-:W-:Y:S01]  /*0480*/  SHF.R.U32.HI R17, RZ, 0xb, R17 ;  /* 0x0000000bff117819 */ /* 0x000fe20000011611 */
[----:B------:R-:W-:Y:S01]  /*0490*/  IMAD R0, R0, 0x39, RZ ;  /* 0x0000003900007824 */ /* 0x000fe200078e02ff */
[----:B------:R-:W-:Y:S02]  /*04a0*/  IADD3 R13, PT, PT, R16, 0x40, RZ ;  /* 0x00000040100d7810 */ /* 0x000fe40007ffe0ff */
[----:B------:R-:W-:-:S02]  /*04b0*/  CS2R R42, SRZ ;  /* 0x00000000002a7805 */ /* 0x000fc4000001ff00 */
[----:B------:R-:W-:Y:S02]  /*04c0*/  LOP3.LUT R2, R8, 0xff, RZ, 0xc0, !PT ;  /* 0x000000ff08027812 */ /* 0x000fe400078ec0ff */
[----:B------:R-:W-:Y:S02]  /*04d0*/  CS2R R48, SRZ ;  /* 0x0000000000307805 */ /* 0x000fe4000001ff00 */
[----:B------:R-:W-:Y:S02]  /*04e0*/  SHF.R.U32.HI R4, RZ, 0x9, R0 ;  /* 0x00000009ff047819 */ /* 0x000fe40000011600 */
[----:B------:R-:W-:Y:S02]  /*04f0*/  CS2R R44, SRZ ;  /* 0x00000000002c7805 */ /* 0x000fe4000001ff00 */
[----:B------:R-:W-:Y:S01]  /*0500*/  LOP3.LUT R9, R13, 0xff, RZ, 0xc0, !PT ;  /* 0x000000ff0d097812 */ /* 0x000fe200078ec0ff */
[----:B0-----:R-:W-:Y:S01]  /*0510*/  UIMAD.WIDE.U32 UR4, UR6, -0x6db6db6d, URZ ;  /* 0x92492493060478a5 */ /* 0x001fe2000f8e00ff */
[----:B------:R-:W-:Y:S01]  /*0520*/  PRMT R0, R4, 0x9910, RZ ;  /* 0x0000991004007816 */ /* 0x000fe200000000ff */
[----:B------:R-:W-:Y:S01]  /*0530*/  IMAD R2, R2, 0x39, RZ ;  /* 0x0000003902027824 */ /* 0x000fe200078e02ff */
[----:B------:R-:W-:Y:S01]  /*0540*/  PRMT R15, R17, 0x9910, RZ ;  /* 0x00009910110f7816 */ /* 0x000fe200000000ff */
[----:B------:R-:W-:Y:S01]  /*0550*/  IMAD R9, R9, 0x39, RZ ;  /* 0x0000003909097824 */ /* 0x000fe200078e02ff */
[----:B------:R-:W-:Y:S01]  /*0560*/  LEA R0, R0, R0, 0x3 ;  /* 0x0000000000007211 */ /* 0x000fe200078e18ff */
[----:B------:R-:W-:Y:S01]  /*0570*/  USHF.R.U32.HI UR4, URZ, 0x2, UR5 ;  /* 0x00000002ff047899 */ /* 0x000fe20008011605 */
[----:B------:R-:W-:Y:S01]  /*0580*/  CS2R R52, SRZ ;  /* 0x0000000000347805 */ /* 0x000fe2000001ff00 */
[----:B------:R-:W-:Y:S01]  /*0590*/  IMAD R18, R15, 0xa, RZ ;  /* 0x0000000a0f127824 */ /* 0x000fe200078e02ff */
[----:B------:R-:W-:Y:S01]  /*05a0*/  IADD3 R3, PT, PT, RZ, -R0, RZ ;  /* 0x80000000ff037210 */ /* 0x000fe20007ffe0ff */
[----:B------:R-:W-:Y:S01]  /*05b0*/  UIMAD UR8, UR4, 0x380, URZ ;  /* 0x00000380040878a4 */ /* 0x000fe2000f8e02ff */
[----:B------:R-:W-:Y:S01]  /*05c0*/  MOV R0, UR5 ;  /* 0x0000000500007c02 */ /* 0x000fe20008000f00 */
[----:B------:R-:W-:Y:S01]  /*05d0*/  UIMAD UR6, UR4, -0x7, UR6 ;  /* 0xfffffff9040678a4 */ /* 0x000fe2000f8e0206 */
[----:B------:R-:W-:Y:S01]  /*05e0*/  PRMT R3, R3, 0x7710, RZ ;  /* 0x0000771003037816 */ /* 0x000fe200000000ff */
[----:B---3--:R-:W-:Y:S01]  /*05f0*/  UIMAD UR4, UR7, 0x31000, UR8 ;  /* 0x00031000070478a4 */ /* 0x008fe2000f8e0208 */
[----:B------:R-:W-:Y:S01]  /*0600*/  LOP3.LUT P0, RZ, R17, 0x7ffffffc, R0, 0xf8, !PT ;  /* 0x7ffffffc11ff7812 */ /* 0x000fe2000780f800 */
[----:B------:R-:W-:Y:S01]  /*0610*/  USHF.L.U32 UR9, UR6, 0x5, URZ ;  /* 0x0000000506097899 */ /* 0x000fe200080006ff */
[----:B------:R-:W-:Y:S01]  /*0620*/  IADD3 R10, PT, PT, R10, R3, RZ ;  /* 0x000000030a0a7210 */ /* 0x000fe20007ffe0ff */
[----:B------:R-:W0:Y:S01]  /*0630*/  S2UR UR7, SR_CgaCtaId ;  /* 0x00000000000779c3 */ /* 0x000e220000008800 */
[----:B------:R-:W-:Y:S01]  /*0640*/  LOP3.LUT R3, R12, 0xff, RZ, 0xc0, !PT ;  /* 0x000000ff0c037812 */ /* 0x000fe200078ec0ff */
[----:B------:R-:W-:Y:S01]  /*0650*/  ULOP3.LUT UR5, UR5, 0x7ffffffc, URZ, 0xc0, !UPT ;  /* 0x7ffffffc05057892 */ /* 0x000fe2000f8ec0ff */
[----:B------:R-:W-:Y:S01]  /*0660*/  LOP3.LUT R0, R16, 0xff, RZ, 0xc0, !PT ;  /* 0x000000ff10007812 */ /* 0x000fe200078ec0ff */
[----:B------:R-:W-:Y:S01]  /*0670*/  USHF.L.U32 UR6, UR6, 0x3, URZ ;  /* 0x0000000306067899 */ /* 0x000fe200080006ff */
[----:B------:R-:W-:Y:S01]  /*0680*/  IADD3 R18, PT, PT, RZ, -R18, RZ ;  /* 0x80000012ff127210 */ /* 0x000fe20007ffe0ff */
[----:B------:R-:W-:Y:S01]  /*0690*/  IMAD R7, R3, 0x39, RZ ;  /* 0x0000003903077824 */ /* 0x000fe200078e02ff */
[----:B------:R-:W-:Y:S01]  /*06a0*/  SHF.R.U32.HI R3, RZ, 0x9, R2 ;  /* 0x00000009ff037819 */ /* 0x000fe20000011602 */
[----:B------:R-:W-:Y:S01]  /*06b0*/  IMAD R38, R0, 0x39, RZ ;  /* 0x0000003900267824 */ /* 0x000fe200078e02ff */
[----:B------:R-:W-:-:S02]  /*06c0*/  SHF.R.U32.HI R0, RZ, 0x9, R9 ;  /* 0x00000009ff007819 */ /* 0x000fc40000011609 */
[----:B------:R-:W-:Y:S02]  /*06d0*/  SHF.R.U32.HI R2, RZ, 0x9, R7 ;  /* 0x00000009ff027819 */ /* 0x000fe40000011607 */
[----:B------:R-:W-:Y:S02]  /*06e0*/  PRMT R7, R3, 0x9910, RZ ;  /* 0x0000991003077816 */ /* 0x000fe400000000ff */
[----:B------:R-:W-:Y:S02]  /*06f0*/  SHF.R.U32.HI R38, RZ, 0x9, R38 ;  /* 0x00000009ff267819 */ /* 0x000fe40000011626 */
[----:B------:R-:W-:Y:S02]  /*0700*/  PRMT R9, R2, 0x9910, RZ ;  /* 0x0000991002097816 */ /* 0x000fe400000000ff */
[----:B------:R-:W-:Y:S02]  /*0710*/  PRMT R19, R38, 0x9910, RZ ;  /* 0x0000991026137816 */ /* 0x000fe400000000ff */
[----:B------:R-:W-:-:S02]  /*0720*/  LEA R7, R7, R7, 0x3 ;  /* 0x0000000707077211 */ /* 0x000fc400078e18ff */
[----:B------:R-:W-:Y:S02]  /*0730*/  LEA R9, R9, R9, 0x3 ;  /* 0x0000000909097211 */ /* 0x000fe400078e18ff */
[----:B------:R-:W-:Y:S02]  /*0740*/  MOV R15, R19 ;  /* 0x00000013000f7202 */ /* 0x000fe40000000f00 */
[----:B------:R-:W-:Y:S02]  /*0750*/  IADD3 R7, PT, PT, RZ, -R7, RZ ;  /* 0x80000007ff077210 */ /* 0x000fe40007ffe0ff */
[----:B------:R-:W-:Y:S02]  /*0760*/  IADD3 R19, PT, PT, RZ, -R9, RZ ;  /* 0x80000009ff137210 */ /* 0x000fe40007ffe0ff */
[----:B------:R-:W-:Y:S02]  /*0770*/  PRMT R9, R7, 0x7710, RZ ;  /* 0x0000771007097816 */ /* 0x000fe400000000ff */
[----:B------:R-:W-:-:S02]  /*0780*/  PRMT R19, R19, 0x7710, RZ ;  /* 0x0000771013137816 */ /* 0x000fc400000000ff */
[----:B------:R-:W-:Y:S02]  /*0790*/  PRMT R14, R0, 0x9910, RZ ;  /* 0x00009910000e7816 */ /* 0x000fe400000000ff */
[----:B------:R-:W-:Y:S02]  /*07a0*/  IADD3 R9, PT, PT, R8, R9, RZ ;  /* 0x0000000908097210 */ /* 0x000fe40007ffe0ff */
[----:B------:R-:W-:Y:S01]  /*07b0*/  LEA R7, R15, R15, 0x3 ;  /* 0x0000000f0f077211 */ /* 0x000fe200078e18ff */
[----:B-1----:R-:W-:Y:S01]  /*07c0*/  IMAD R15, R20, 0x4800, RZ ;  /* 0x00004800140f7824 */ /* 0x002fe200078e02ff */
[----:B------:R-:W-:Y:S02]  /*07d0*/  IADD3 R8, PT, PT, R12, R19, RZ ;  /* 0x000000130c087210 */ /* 0x000fe40007ffe0ff */
[----:B------:R-:W-:Y:S01]  /*07e0*/  LEA R14, R14, R14, 0x3 ;  /* 0x0000000e0e0e7211 */ /* 0x000fe200078e18ff */
[----:B------:R-:W-:Y:S01]  /*07f0*/  IMAD R20, R38, 0x900, R15 ;  /* 0x0000090026147824 */ /* 0x000fe200078e020f */
[----:B------:R-:W-:-:S02]  /*0800*/  PRMT R12, R18, 0x7710, RZ ;  /* 0x00007710120c7816 */ /* 0x000fc400000000ff */
[----:B------:R-:W-:Y:S02]  /*0810*/  IADD3 R7, PT, PT, RZ, -R7, RZ ;  /* 0x80000007ff077210 */ /* 0x000fe40007ffe0ff */
[----:B------:R-:W-:Y:S02]  /*0820*/  IADD3 R14, PT, PT, RZ, -R14, RZ ;  /* 0x8000000eff0e7210 */ /* 0x000fe40007ffe0ff */
[----:B------:R-:W-:Y:S02]  /*0830*/  IADD3 R12, PT, PT, R11, R12, RZ ;  /* 0x0000000c0b0c7210 */ /* 0x000fe40007ffe0ff */
[----:B------:R-:W-:Y:S02]  /*0840*/  PRMT R7, R7, 0x7710, RZ ;  /* 0x0000771007077816 */ /* 0x000fe400000000ff */
[----:B------:R-:W-:Y:S02]  /*0850*/  PRMT R14, R14, 0x7710, RZ ;  /* 0x000077100e0e7816 */ /* 0x000fe400000000ff */
[----:B------:R-:W-:-:S02]  /*0860*/  LOP3.LUT R18, R12, 0xff, RZ, 0xc0, !PT ;  /* 0x000000ff0c127812 */ /* 0x000fc400078ec0ff */
[----:B------:R-:W-:Y:S02]  /*0870*/  IADD3 R6, PT, PT, R16, R7, RZ ;  /* 0x0000000710067210 */ /* 0x000fe40007ffe0ff */
[----:B------:R-:W-:Y:S01]  /*0880*/  IADD3 R19, PT, PT, R13, R14, RZ ;  /* 0x0000000e0d137210 */ /* 0x000fe20007ffe0ff */
[----:B------:R-:W-:Y:S01]  /*0890*/  IMAD.WIDE.U32 R12, R18, 0x4, RZ ;  /* 0x00000004120c7825 */ /* 0x000fe200078e00ff */
[----:B------:R-:W-:Y:S02]  /*08a0*/  SHF.L.U32 R6, R6, 0x4, RZ ;  /* 0x0000000406067819 */ /* 0x000fe400000006ff */
[----:B------:R-:W-:Y:S02]  /*08b0*/  LOP3.LUT R14, R40, 0xc, RZ, 0xc0, !PT ;  /* 0x0000000c280e7812 */ /* 0x000fe400078ec0ff */
[----:B------:R-:W-:Y:S01]  /*08c0*/  LOP3.LUT R7, R6, 0xf0, RZ, 0xc0, !PT ;  /* 0x000000f006077812 */ /* 0x000fe200078ec0ff */
[----:B------:R-:W-:Y:S01]  /*08d0*/  IMAD.WIDE.U32 R12, R21, 0xe0, R12 ;  /* 0x000000e0150c7825 */ /* 0x000fe200078e000c */
[----:B------:R-:W-:-:S02]  /*08e0*/  MOV R23, UR4 ;  /* 0x0000000400177c02 */ /* 0x000fc40008000f00 */
[----:B------:R-:W-:Y:S02]  /*08f0*/  SHF.L.U32 R8, R8, 0x4, RZ ;  /* 0x0000000408087819 */ /* 0x000fe400000006ff */
[----:B------:R-:W-:Y:S01]  /*0900*/  IADD3 R22, PT, PT, R7, R20, R14 ;  /* 0x0000001407167210 */ /* 0x000fe20007ffe00e */
[----:B------:R-:W-:Y:S01]  /*0910*/  IMAD R20, R0, 0x900, R15 ;  /* 0x0000090000147824 */ /* 0x000fe200078e020f */
[----:B------:R-:W-:Y:S02]  /*0920*/  SHF.L.U32 R7, R19, 0x4, RZ ;  /* 0x0000000413077819 */ /* 0x000fe400000006ff */
[----:B------:R-:W-:Y:S01]  /*0930*/  IADD3 R23, P1, P2, R12, UR9, R23 ;  /* 0x000000090c177c10 */ /* 0x000fe2000fa3e017 */
[----:B------:R-:W-:Y:S01]  /*0940*/  IMAD R12, R2, 0x900, R15 ;  /* 0x00000900020c7824 */ /* 0x000fe200078e020f */
[----:B------:R-:W-:Y:S02]  /*0950*/  LOP3.LUT R19, R8, 0xf0, RZ, 0xc0, !PT ;  /* 0x000000f008137812 */ /* 0x000fe400078ec0ff */
[----:B------:R-:W-:-:S02]  /*0960*/  LOP3.LUT R21, R7, 0xf0, RZ, 0xc0, !PT ;  /* 0x000000f007157812 */ /* 0x000fc400078ec0ff */
[----:B------:R-:W-:Y:S02]  /*0970*/  SHF.L.U32 R9, R9, 0x4, RZ ;  /* 0x0000000409097819 */ /* 0x000fe400000006ff */
[--C-:B------:R-:W-:Y:S01]  /*0980*/  IADD3 R30, PT, PT, R19, R12, R14.reuse ;  /* 0x0000000c131e7210 */ /* 0x100fe20007ffe00e */
[--C-:B------:R-:W-:Y:S01]  /*0990*/  IMAD R12, R3, 0x900, R15.reuse ;  /* 0x00000900030c7824 */ /* 0x100fe200078e020f */
[----:B------:R-:W-:Y:S01]  /*09a0*/  IADD3.X R24, PT, PT, RZ, R13, RZ, P1, P2 ;  /* 0x0000000dff187210 */ /* 0x000fe20000fe44ff */
[----:B------:R-:W-:Y:S01]  /*09b0*/  IMAD R15, R4, 0x900, R15 ;  /* 0x00000900040f7824 */ /* 0x000fe200078e020f */
[----:B------:R-:W-:Y:S02]  /*09c0*/  IADD3 R20, PT, PT, R21, R20, R14 ;  /* 0x0000001415147210 */ /* 0x000fe40007ffe00e */
[----:B------:R-:W-:Y:S02]  /*09d0*/  SHF.L.U32 R10, R10, 0x4, RZ ;  /* 0x000000040a0a7819 */ /* 0x000fe400000006ff */
[----:B------:R-:W-:-:S02]  /*09e0*/  LOP3.LUT R19, R9, 0xf0, RZ, 0xc0, !PT ;  /* 0x000000f009137812 */ /* 0x000fc400078ec0ff */
[----:B--2---:R-:W-:Y:S02]  /*09f0*/  IADD3 R21, P2, PT, R23, UR12, RZ ;  /* 0x0000000c17157c10 */ /* 0x004fe4000ff5e0ff */
[----:B------:R-:W-:Y:S02]  /*0a00*/  LOP3.LUT R13, R10, 0xf0, RZ, 0xc0, !PT ;  /* 0x000000f00a0d7812 */ /* 0x000fe400078ec0ff */
[--C-:B------:R-:W-:Y:S02]  /*0a10*/  IADD3 R19, PT, PT, R19, R12, R14.reuse ;  /* 0x0000000c13137210 */ /* 0x100fe40007ffe00e */
[----:B------:R-:W-:Y:S02]  /*0a20*/  IADD3 R12, P3, PT, R21, 0x301c, RZ ;  /* 0x0000301c150c7810 */ /* 0x000fe40007f7e0ff */
[----:B------:R-:W-:Y:S02]  /*0a30*/  IADD3 R15, PT, PT, R13, R15, R14 ;  /* 0x0000000f0d0f7210 */ /* 0x000fe40007ffe00e */
[----:B------:R-:W-:-:S02]  /*0a40*/  IADD3.X R13, PT, PT, RZ, UR13, R24, P3, P2 ;  /* 0x0000000dff0d7c10 */ /* 0x000fc40009fe4418 */
[----:B------:R-:W-:Y:S02]  /*0a50*/  IADD3 R30, P3, PT, R30, UR14, RZ ;  /* 0x0000000e1e1e7c10 */ /* 0x000fe4000ff7e0ff */
[----:B------:R-:W-:Y:S01]  /*0a60*/  IADD3 R17, PT, PT, R17, UR5, RZ ;  /* 0x0000000511117c10 */ /* 0x000fe2000fffe0ff */
[----:B------:R-:W-:Y:S01]  /*0a70*/  UMOV UR5, 0x400 ;  /* 0x0000040000057882 */ /* 0x000fe20000000000 */
[----:B------:R-:W-:Y:S01]  /*0a80*/  IADD3.X R31, PT, PT, RZ, UR15, RZ, P3, !PT ;  /* 0x0000000fff1f7c10 */ /* 0x000fe20009ffe4ff */
[----:B------:R-:W-:Y:S01]  /*0a90*/  UIADD3 UR4, UPT, UPT, UR5, 0x1e0, URZ ;  /* 0x000001e005047890 */ /* 0x000fe2000fffe0ff */
[----:B------:R-:W-:Y:S01]  /*0aa0*/  IADD3 R14, P1, PT, R22, UR14, RZ ;  /* 0x0000000e160e7c10 */ /* 0x000fe2000ff3e0ff */
[----:B0-----:R-:W-:Y:S01]  /*0ab0*/  ULEA UR5, UR7, UR5, 0x18 ;  /* 0x0000000507057291 */ /* 0x001fe2000f8ec0ff */
[----:B------:R-:W-:Y:S01]  /*0ac0*/  IADD3 R28, P2, PT, R20, UR14, RZ ;  /* 0x0000000e141c7c10 */ /* 0x000fe2000ff5e0ff */
[----:B------:R-:W-:Y:S01]  /*0ad0*/  ULEA UR4, UR7, UR4, 0x18 ;  /* 0x0000000407047291 */ /* 0x000fe2000f8ec0ff */
[----:B------:R-:W-:-:S02]  /*0ae0*/  IADD3 R32, P4, PT, R19, UR14, RZ ;  /* 0x0000000e13207c10 */ /* 0x000fc4000ff9e0ff */
[----:B------:R-:W-:Y:S02]  /*0af0*/  IADD3 R34, P5, PT, R15, UR14, RZ ;  /* 0x0000000e0f227c10 */ /* 0x000fe4000ffbe0ff */
[----:B------:R-:W-:Y:S02]  /*0b00*/  LOP3.LUT P3, RZ, R18, UR6, RZ, 0xfc, !PT ;  /* 0x0000000612ff7c12 */ /* 0x000fe4000f86fcff */
[----:B------:R-:W-:Y:S02]  /*0b10*/  IADD3.X R15, PT, PT, RZ, UR15, RZ, P1, !PT ;  /* 0x0000000fff0f7c10 */ /* 0x000fe40008ffe4ff */
[----:B------:R-:W-:Y:S02]  /*0b20*/  IADD3.X R29, PT, PT, RZ, UR15, RZ, P2, !PT ;  /* 0x0000000fff1d7c10 */ /* 0x000fe400097fe4ff */
[----:B------:R-:W-:Y:S02]  /*0b30*/  IADD3.X R33, PT, PT, RZ, UR15, RZ, P4, !PT ;  /* 0x0000000fff217c10 */ /* 0x000fe4000a7fe4ff */
[----:B------:R-:W-:-:S02]  /*0b40*/  IADD3.X R35, PT, PT, RZ, UR15, RZ, P5, !PT ;  /* 0x0000000fff237c10 */ /* 0x000fc4000affe4ff */
[----:B------:R-:W-:Y:S02]  /*0b50*/  PLOP3.LUT P0, PT, P0, P3, PT, 0x2f, 0xf2 ;  /* 0x0000000000f2781c */ /* 0x000fe40000706577 */
[C---:B------:R-:W-:Y:S02]  /*0b60*/  ISETP.GE.U32.AND P1, PT, R11.reuse, 0x120, PT ;  /* 0x000001200b00780c */ /* 0x040fe40003f26070 */
[C---:B------:R-:W-:Y:S02]  /*0b70*/  ISETP.GE.U32.AND P2, PT, R11.reuse, 0xe0, PT ;  /* 0x000000e00b00780c */ /* 0x040fe40003f46070 */
[C---:B------:R-:W-:Y:S02]  /*0b80*/  ISETP.GE.U32.AND P3, PT, R11.reuse, 0xa0, PT ;  /* 0x000000a00b00780c */ /* 0x040fe40003f66070 */
[C---:B------:R-:W-:Y:S02]  /*0b90*/  ISETP.GE.U32.AND P4, PT, R11.reuse, 0x60, PT ;  /* 0x000000600b00780c */ /* 0x040fe40003f86070 */
[----:B------:R-:W-:-:S02]  /*0ba0*/  ISETP.GE.U32.AND P5, PT, R11, 0x20, PT ;  /* 0x000000200b00780c */ /* 0x000fc40003fa6070 */
[----:B------:R-:W-:Y:S02]  /*0bb0*/  ISETP.GT.U32.OR P0, PT, R17, 0x38, P0 ;  /* 0x000000381100780c */ /* 0x000fe40000704470 */
[----:B------:R-:W-:Y:S02]  /*0bc0*/  IADD3 R18, PT, PT, R18, UR6, RZ ;  /* 0x0000000612127c10 */ /* 0x000fe4000fffe0ff */
[----:B------:R-:W-:Y:S01]  /*0bd0*/  MOV R36, UR4 ;  /* 0x0000000400247c02 */ /* 0x000fe20008000f00 */
[----:B------:R-:W-:Y:S01]  /*0be0*/  UMOV UR4, URZ ;  /* 0x000000ff00047c82 */ /* 0x000fe20008000000 */
[C---:B------:R-:W-:Y:S02]  /*0bf0*/  ISETP.LT.U32.AND P1, PT, R16.reuse, 0x48, !P1 ;  /* 0x000000481000780c */ /* 0x040fe40004f21070 */
[C---:B------:R-:W-:Y:S01]  /*0c00*/  ISETP.LT.U32.AND P2, PT, R16.reuse, 0x38, !P2 ;  /* 0x000000381000780c */ /* 0x040fe20005741070 */
[----:B------:R-:W-:Y:S01]  /*0c10*/  IMAD R37, R5, 0x90, R36 ;  /* 0x0000009005257824 */ /* 0x000fe200078e0224 */
[----:B------:R-:W-:-:S02]  /*0c20*/  ISETP.LT.U32.AND P3, PT, R16, 0x28, !P3 ;  /* 0x000000281000780c */ /* 0x000fc40005f61070 */
[C---:B------:R-:W-:Y:S02]  /*0c30*/  ISETP.LT.U32.AND P4, PT, R16.reuse, 0x18, !P4 ;  /* 0x000000181000780c */ /* 0x040fe40006781070 */
[----:B------:R-:W-:Y:S02]  /*0c40*/  ISETP.LT.U32.AND P5, PT, R16, 0x8, !P5 ;  /* 0x000000081000780c */ /* 0x000fe40006fa1070 */
[----:B------:R-:W-:Y:S02]  /*0c50*/  CS2R R16, SRZ ;  /* 0x0000000000107805 */ /* 0x000fe4000001ff00 */
[----:B------:R-:W-:Y:S02]  /*0c60*/  ISETP.GT.U32.OR P0, PT, R18, 0x38, P0 ;  /* 0x000000381200780c */ /* 0x000fe40000704470 */
[----:B------:R-:W-:Y:S02]  /*0c70*/  CS2R R18, SRZ ;  /* 0x0000000000127805 */ /* 0x000fe4000001ff00 */
[----:B------:R-:W-:-:S02]  /*0c80*/  ISETP.LT.U32.AND P1, PT, R5, 0x24, P1 ;  /* 0x000000240500780c */ /* 0x000fc40000f21070 */
[C---:B------:R-:W-:Y:S02]  /*0c90*/  ISETP.LT.U32.AND P2, PT, R5.reuse, 0x1c, P2 ;  /* 0x0000001c0500780c */ /* 0x040fe40001741070 */
[C---:B------:R-:W-:Y:S02]  /*0ca0*/  ISETP.LT.U32.AND P3, PT, R5.reuse, 0x14, P3 ;  /* 0x000000140500780c */ /* 0x040fe40001f61070 */
[C---:B------:R-:W-:Y:S02]  /*0cb0*/  ISETP.LT.U32.AND P4, PT, R5.reuse, 0xc, P4 ;  /* 0x0000000c0500780c */ /* 0x040fe40002781070 */
[----:B------:R-:W-:Y:S02]  /*0cc0*/  ISETP.LT.U32.AND P5, PT, R5, 0x4, P5 ;  /* 0x000000040500780c */ /* 0x000fe40002fa1070 */
[----:B------:R-:W-:-:S11]  /*0cd0*/  MOV R11, UR5 ;  /* 0x00000005000b7c02 */ /* 0x000fd60008000f00 */
.L_x_71:
[----:B------:R-:W-:Y:S01]  /*0ce0*/  @P5 MOV R20, R28 ;  /* 0x0000001c00145202 */ /* 0x000fe20000000f00 */
[----:B------:R-:W-:Y:S01]  /*0cf0*/  BAR.SYNC.DEFER_BLOCKING 0x0 ;  /* 0x0000000000007b1d */ /* 0x000fe20000010000 */
[----:B------:R-:W-:Y:S02]  /*0d00*/  IADD3 R28, P6, PT, R28, 0x90, RZ ;  /* 0x000000901c1c7810 */ /* 0x000fe40007fde0ff */
[-C--:B------:R-:W-:Y:S02]  /*0d10*/  @P5 MOV R21, R29.reuse ;  /* 0x0000001d00155202 */ /* 0x080fe40000000f00 */
[----:B------:R-:W-:Y:S01]  /*0d20*/  IADD3.X R29, PT, PT, RZ, R29, RZ, P6, !PT ;  /* 0x0000001dff1d7210 */ /* 0x000fe200037fe4ff */
[----:B------:R-:W-:Y:S01]  /*0d30*/  BSSY.RECONVERGENT B0, `(.L_x_69) ;  /* 0x0000021000007945 */ /* 0x000fe20003800200 */
[----:B------:R-:W-:Y:S02]  /*0d40*/  @P4 MOV R22, R30 ;  /* 0x0000001e00164202 */ /* 0x000fe40000000f00 */
[----:B------:R-:W-:-:S02]  /*0d50*/  IADD3 R30, P6, PT, R30, 0x90, RZ ;  /* 0x000000901e1e7810 */ /* 0x000fc40007fde0ff */
[-C--:B------:R-:W-:Y:S02]  /*0d60*/  @P4 MOV R23, R31.reuse ;  /* 0x0000001f00174202 */ /* 0x080fe40000000f00 */
[----:B------:R-:W-:Y:S02]  /*0d70*/  IADD3.X R31, PT, PT, RZ, R31, RZ, P6, !PT ;  /* 0x0000001fff1f7210 */ /* 0x000fe400037fe4ff */
[----:B------:R-:W-:Y:S02]  /*0d80*/  @P3 MOV R24, R32 ;  /* 0x0000002000183202 */ /* 0x000fe40000000f00 */
[----:B------:R-:W-:Y:S02]  /*0d90*/  IADD3 R32, P6, PT, R32, 0x90, RZ ;  /* 0x0000009020207810 */ /* 0x000fe40007fde0ff */
[-C--:B------:R-:W-:Y:S02]  /*0da0*/  @P3 MOV R25, R33.reuse ;  /* 0x0000002100193202 */ /* 0x080fe40000000f00 */
[----:B------:R-:W-:-:S02]  /*0db0*/  IADD3.X R33, PT, PT, RZ, R33, RZ, P6, !PT ;  /* 0x00000021ff217210 */ /* 0x000fc400037fe4ff */
[----:B------:R-:W-:Y:S02]  /*0dc0*/  @P2 MOV R26, R34 ;  /* 0x00000022001a2202 */ /* 0x000fe40000000f00 */
[----:B------:R-:W-:Y:S02]  /*0dd0*/  IADD3 R34, P6, PT, R34, 0x90, RZ ;  /* 0x0000009022227810 */ /* 0x000fe40007fde0ff */
[-C--:B------:R-:W-:Y:S02]  /*0de0*/  @P2 MOV R27, R35.reuse ;  /* 0x00000023001b2202 */ /* 0x080fe40000000f00 */
[----:B------:R-:W-:Y:S02]  /*0df0*/  IADD3.X R35, PT, PT, RZ, R35, RZ, P6, !PT ;  /* 0x00000023ff237210 */ /* 0x000fe400037fe4ff */
[----:B------:R-:W-:Y:S02]  /*0e00*/  @P1 MOV R54, R14 ;  /* 0x0000000e00361202 */ /* 0x000fe40000000f00 */
[----:B------:R-:W-:-:S02]  /*0e10*/  IADD3 R14, P6, PT, R14, 0x90, RZ ;  /* 0x000000900e0e7810 */ /* 0x000fc40007fde0ff */
[-C--:B------:R-:W-:Y:S02]  /*0e20*/  @P1 MOV R55, R15.reuse ;  /* 0x0000000f00371202 */ /* 0x080fe40000000f00 */
[----:B------:R-:W-:Y:S02]  /*0e30*/  IADD3.X R15, PT, PT, RZ, R15, RZ, P6, !PT ;  /* 0x0000000fff0f7210 */ /* 0x000fe400037fe4ff */
[----:B------:R-:W-:-:S13]  /*0e40*/  ISETP.NE.AND P6, PT, R39, RZ, PT ;  /* 0x000000ff2700720c */ /* 0x000fda0003fc5270 */
[----:B------:R-:W-:Y:S05]  /*0e50*/  @P6 BRA `(.L_x_70) ;  /* 0x0000000000386947 */ /* 0x000fea0003800000 */
[----:B------:R-:W-:-:S06]  /*0e60*/  HFMA2 R41, -RZ, RZ, 0, 0 ;  /* 0x00000000ff297431 */ /* 0x000fcc00000001ff */
[----:B------:R-:W2:Y:S01]  /*0e70*/  @!P0 LDG.E.CONSTANT R41, desc[UR10][R12.64] ;  /* 0x0000000a0c298981 */ /* 0x000ea2000c1e9900 */
[----:B------:R-:W0:Y:S01]  /*0e80*/  S2UR UR6, SR_CgaCtaId ;  /* 0x00000000000679c3 */ /* 0x000e220000008800 */
[----:B------:R-:W-:Y:S01]  /*0e90*/  ULOP3.LUT UR7, UR4, 0x1, URZ, 0xc, !UPT ;  /* 0x0000000104077892 */ /* 0x000fe2000f8e0cff */
[----:B------:R-:W1:Y:S01]  /*0ea0*/  S2R R5, SR_TID.Y ;  /* 0x0000000000057919 */ /* 0x000e620000002200 */
[----:B------:R-:W-:Y:S01]  /*0eb0*/  UMOV UR5, 0x400 ;  /* 0x0000040000057882 */ /* 0x000fe20000000000 */
[----:B------:R-:W1:Y:S03]  /*0ec0*/  S2R R56, SR_TID.X ;  /* 0x0000000000387919 */ /* 0x000e660000002100 */
[----:B------:R-:W-:Y:S01]  /*0ed0*/  MOV R11, UR7 ;  /* 0x00000007000b7c02 */ /* 0x000fe20008000f00 */
[----:B0-----:R-:W-:Y:S01]  /*0ee0*/  ULEA UR5, UR6, UR5, 0x18 ;  /* 0x0000000506057291 */ /* 0x001fe2000f8ec0ff */
[----:B-1----:R-:W-:-:S05]  /*0ef0*/  LEA R56, R5, R56, 0x3 ;  /* 0x0000003805387211 */ /* 0x002fca00078e18ff */
[----:B------:R-:W-:Y:S01]  /*0f00*/  IMAD R56, R11, 0x3c, R56 ;  /* 0x0000003c0b387824 */ /* 0x000fe200078e0238 */
[----:B------:R-:W-:-:S04]  /*0f10*/  MOV R11, UR5 ;  /* 0x00000005000b7c02 */ /* 0x000fc80008000f00 */
[----:B------:R-:W-:-:S05]  /*0f20*/  LEA R56, R56, R11, 0x2 ;  /* 0x0000000b38387211 */ /* 0x000fca00078e10ff */
[----:B--2---:R0:W-:Y:S02]  /*0f30*/  STS [R56], R41 ;  /* 0x0000002938007388 */ /* 0x0041e40000000800 */
.L_x_70:
[----:B------:R-:W-:Y:S05]  /*0f40*/  BSYNC.RECONVERGENT B0 ;  /* 0x0000000000007941 */ /* 0x000fea0003800200 */
.L_x_69:
[----:B------:R1:W2:Y:S01]  /*0f50*/  @P1 LDG.E.CONSTANT R54, desc[UR10][R54.64] ;  /* 0x0000000a36361981 */ /* 0x0002a2000c1e9900 */
[----:B------:R-:W-:Y:S01]  /*0f60*/  ULOP3.LUT UR5, UR4, 0x1, URZ, 0xc0, !UPT ;  /* 0x0000000104057892 */ /* 0x000fe2000f8ec0ff */
[----:B------:R-:W-:Y:S02]  /*0f70*/  IADD3 R12, P6, PT, R12, 0x3100, RZ ;  /* 0x000031000c0c7810 */ /* 0x000fe40007fde0ff */
[----:B------:R-:W3:Y:S01]  /*0f80*/  @P2 LDG.E.CONSTANT R26, desc[UR10][R26.64] ;  /* 0x0000000a1a1a2981 */ /* 0x000ee2000c1e9900 */
[----:B------:R-:W-:Y:S01]  /*0f90*/  UISETP.NE.U32.AND UP0, UPT, UR5, 0x1, UPT ;  /* 0x000000010500788c */ /* 0x000fe2000bf05070 */
[----:B------:R-:W-:Y:S02]  /*0fa0*/  IADD3.X R13, PT, PT, RZ, R13, RZ, P6, !PT ;  /* 0x0000000dff0d7210 */ /* 0x000fe400037fe4ff */
[----:B------:R4:W5:Y:S01]  /*0fb0*/  @P3 LDG.E.CONSTANT R58, desc[UR10][R24.64] ;  /* 0x0000000a183a3981 */ /* 0x000962000c1e9900 */
[----:B0-----:R-:W-:-:S03]  /*0fc0*/  IADD3 R56, PT, PT, R40, 0xf0, RZ ;  /* 0x000000f028387810 */ /* 0x001fc60007ffe0ff */
[----:B------:R0:W5:Y:S04]  /*0fd0*/  @P4 LDG.E.CONSTANT R59, desc[UR10][R22.64] ;  /* 0x0000000a163b4981 */ /* 0x000168000c1e9900 */
[----:B------:R0:W5:Y:S01]  /*0fe0*/  @P5 LDG.E.CONSTANT R60, desc[UR10][R20.64] ;  /* 0x0000000a143c5981 */ /* 0x000162000c1e9900 */
[----:B------:R-:W4:Y:S01]  /*0ff0*/  @P1 S2R R57, SR_TID.X ;  /* 0x0000000000391919 */ /* 0x000f220000002100 */
[----:B------:R-:W4:Y:S01]  /*1000*/  @P1 S2R R5, SR_TID.Y ;  /* 0x0000000000051919 */ /* 0x000f220000002200 */
[----:B------:R-:W0:Y:S01]  /*1010*/  @P2 S2R R41, SR_TID.X ;  /* 0x0000000000292919 */ /* 0x000e220000002100 */
[----:B------:R-:W0:Y:S01]  /*1020*/  @P3 S2R R61, SR_TID.X ;  /* 0x00000000003d3919 */ /* 0x000e220000002100 */
[----:B-1----:R-:W-:Y:S02]  /*1030*/  @P3 MOV R55, 0x400 ;  /* 0x0000040000373802 */ /* 0x002fe40000000f00 */
[----:B------:R-:W-:-:S02]  /*1040*/  PLOP3.LUT P6, PT, PT, PT, UP0, 0x80, 0x8 ;  /* 0x000000000008781c */ /* 0x000fc40003fcf008 */
[----:B----4-:R-:W-:Y:S02]  /*1050*/  @P1 LEA R57, R5, R57, 0x3 ;  /* 0x0000003905391211 */ /* 0x010fe400078e18ff */
[----:B------:R-:W1:Y:S01]  /*1060*/  @P2 S2R R5, SR_TID.Y ;  /* 0x0000000000052919 */ /* 0x000e620000002200 */
[----:B------:R-:W4:Y:S01]  /*1070*/  @P1 S2R R25, SR_CgaCtaId ;  /* 0x0000000000191919 */ /* 0x000f220000008800 */
[----:B0-----:R-:W0:Y:S01]  /*1080*/  @P2 S2R R23, SR_CgaCtaId ;  /* 0x0000000000172919 */ /* 0x001e220000008800 */
[----:B------:R-:W0:Y:S01]  /*1090*/  @P4 S2R R24, SR_TID.X ;  /* 0x0000000000184919 */ /* 0x000e220000002100 */
[----:B------:R-:W-:Y:S01]  /*10a0*/  @P1 MOV R20, 0x400 ;  /* 0x0000040000141802 */ /* 0x000fe20000000f00 */
[----:B------:R-:W0:Y:S01]  /*10b0*/  @P3 S2R R22, SR_CgaCtaId ;  /* 0x0000000000163919 */ /* 0x000e220000008800 */
[----:B------:R-:W-:-:S03]  /*10c0*/  @P3 IADD3 R55, PT, PT, R55, 0x1e0, RZ ;  /* 0x000001e037373810 */ /* 0x000fc60007ffe0ff */
[----:B------:R-:W-:Y:S02]  /*10d0*/  @P6 IADD3 R56, PT, PT, R40, RZ, RZ ;  /* 0x000000ff28386210 */ /* 0x000fe40007ffe0ff */
[----:B-1----:R-:W-:Y:S02]  /*10e0*/  @P2 LEA R41, R5, R41, 0x3 ;  /* 0x0000002905292211 */ /* 0x002fe400078e18ff */
[----:B------:R-:W1:Y:S01]  /*10f0*/  @P3 S2R R5, SR_TID.Y ;  /* 0x0000000000053919 */ /* 0x000e620000002200 */
[----:B------:R-:W-:-:S04]  /*1100*/  @P1 IADD3 R20, PT, PT, R20, 0x1e0, RZ ;  /* 0x000001e014141810 */ /* 0x000fc80007ffe0ff */
[----:B----4-:R-:W-:Y:S02]  /*1110*/  @P1 LEA R36, R25, R20, 0x18 ;  /* 0x0000001419241211 */ /* 0x010fe400078ec0ff */
[----:B------:R-:W-:Y:S01]  /*1120*/  @P2 MOV R25, 0x400 ;  /* 0x0000040000192802 */ /* 0x000fe20000000f00 */
[----:B------:R-:W4:Y:S01]  /*1130*/  @P4 S2R R20, SR_CgaCtaId ;  /* 0x0000000000144919 */ /* 0x000f220000008800 */
[----:B-1----:R-:W-:Y:S02]  /*1140*/  @P3 LEA R21, R5, R61, 0x3 ;  /* 0x0000003d05153211 */ /* 0x002fe400078e18ff */
[----:B------:R-:W1:Y:S01]  /*1150*/  @P4 S2R R5, SR_TID.Y ;  /* 0x0000000000054919 */ /* 0x000e620000002200 */
[----:B------:R-:W-:Y:S02]  /*1160*/  @P2 IADD3 R27, PT, PT, R25, 0x1e0, RZ ;  /* 0x000001e0191b2810 */ /* 0x000fe40007ffe0ff */
[----:B------:R-:W-:Y:S02]  /*1170*/  @P1 LEA R25, R57, R36, 0x2 ;  /* 0x0000002439191211 */ /* 0x000fe400078e10ff */
[----:B0-----:R-:W-:-:S02]  /*1180*/  @P2 LEA R36, R23, R27, 0x18 ;  /* 0x0000001b17242211 */ /* 0x001fc400078ec0ff */
[----:B------:R-:W0:Y:S02]  /*1190*/  @P5 S2R R23, SR_CgaCtaId ;  /* 0x0000000000175919 */ /* 0x000e240000008800 */
[----:B------:R-:W-:Y:S02]  /*11a0*/  @P2 LEA R61, R41, R36, 0x2 ;  /* 0x00000024293d2211 */ /* 0x000fe400078e10ff */
[----:B------:R-:W-:Y:S02]  /*11b0*/  @P3 LEA R36, R22, R55, 0x18 ;  /* 0x0000003716243211 */ /* 0x000fe400078ec0ff */
[----:B------:R-:W-:Y:S02]  /*11c0*/  @P4 MOV R22, 0x400 ;  /* 0x0000040000164802 */ /* 0x000fe40000000f00 */
[----:B-1----:R-:W-:Y:S02]  /*11d0*/  @P4 LEA R27, R5, R24, 0x3 ;  /* 0x00000018051b4211 */ /* 0x002fe400078e18ff */
[----:B------:R-:W1:Y:S01]  /*11e0*/  @P5 S2R R5, SR_TID.Y ;  /* 0x0000000000055919 */ /* 0x000e620000002200 */
[----:B------:R-:W1:Y:S01]  /*11f0*/  @P5 S2R R24, SR_TID.X ;  /* 0x0000000000185919 */ /* 0x000e620000002100 */
[----:B------:R-:W-:-:S02]  /*1200*/  @P4 IADD3 R41, PT, PT, R22, 0x1e0, RZ ;  /* 0x000001e016294810 */ /* 0x000fc40007ffe0ff */
[----:B------:R-:W-:Y:S02]  /*1210*/  @P3 LEA R21, R21, R36, 0x2 ;  /* 0x0000002415153211 */ /* 0x000fe400078e10ff */
[----:B----4-:R-:W-:Y:S02]  /*1220*/  @P4 LEA R36, R20, R41, 0x18 ;  /* 0x0000002914244211 */ /* 0x010fe400078ec0ff */
[----:B------:R-:W-:-:S04]  /*1230*/  @P5 MOV R20, 0x400 ;  /* 0x0000040000145802 */ /* 0x000fc80000000f00 */
[----:B------:R-:W-:Y:S02]  /*1240*/  @P5 IADD3 R22, PT, PT, R20, 0x1e0, RZ ;  /* 0x000001e014165810 */ /* 0x000fe40007ffe0ff */
[----:B------:R-:W-:Y:S02]  /*1250*/  @P4 LEA R20, R27, R36, 0x2 ;  /* 0x000000241b144211 */ /* 0x000fe400078e10ff */
[----:B0-----:R-:W-:Y:S02]  /*1260*/  @P5 LEA R36, R23, R22, 0x18 ;  /* 0x0000001617245211 */ /* 0x001fe400078ec0ff */
[----:B-1----:R-:W-:-:S04]  /*1270*/  @P5 LEA R23, R5, R24, 0x3 ;  /* 0x0000001805175211 */ /* 0x002fc800078e18ff */
[----:B------:R-:W-:Y:S02]  /*1280*/  @P5 LEA R23, R23, R36, 0x2 ;  /* 0x0000002417175211 */ /* 0x000fe400078e10ff */
[----:B------:R-:W-:Y:S01]  /*1290*/  IADD3 R41, PT, PT, R11, R56, RZ ;  /* 0x000000380b297210 */ /* 0x000fe20007ffe0ff */
[----:B--2---:R-:W-:Y:S04]  /*12a0*/  @P1 STS [R25], R54 ;  /* 0x0000003619001388 */ /* 0x004fe80000000800 */
[----:B---3--:R-:W-:Y:S04]  /*12b0*/  @P2 STS [R61+0x100], R26 ;  /* 0x0001001a3d002388 */ /* 0x008fe80000000800 */
[----:B-----5:R-:W-:Y:S04]  /*12c0*/  @P3 STS [R21+0x200], R58 ;  /* 0x0002003a15003388 */ /* 0x020fe80000000800 */
[----:B------:R-:W-:Y:S04]  /*12d0*/  @P4 STS [R20+0x300], R59 ;  /* 0x0003003b14004388 */ /* 0x000fe80000000800 */
[----:B------:R-:W-:Y:S01]  /*12e0*/  @P5 STS [R23+0x400], R60 ;  /* 0x0004003c17005388 */ /* 0x000fe20000000800 */
[----:B------:R-:W-:Y:S06]  /*12f0*/  BAR.SYNC.DEFER_BLOCKING 0x0 ;  /* 0x0000000000007b1d */ /* 0x000fec0000010000 */
[----:B------:R-:W-:Y:S04]  /*1300*/  LDS R59, [R41] ;  /* 0x00000000293b7984 */ /* 0x000fe80000000800 */
[----:B------:R-:W0:Y:S04]  /*1310*/  LDS.128 R20, [R37] ;  /* 0x0000000025147984 */ /* 0x000e280000000c00 */
[----:B------:R-:W1:Y:S04]  /*1320*/  LDS R57, [R41+0x28] ;  /* 0x0000280029397984 */ /* 0x000e680000000800 */
[----:B------:R-:W2:Y:S04]  /*1330*/  LDS R56, [R41+0x50] ;  /* 0x0000500029387984 */ /* 0x000ea80000000800 */
[----:B------:R-:W3:Y:S04]  /*1340*/  LDS R55, [R41+0x78] ;  /* 0x0000780029377984 */ /* 0x000ee80000000800 */
[----:B------:R-:W4:Y:S04]  /*1350*/  LDS.128 R24, [R37+0x30] ;  /* 0x0000300025187984 */ /* 0x000f280000000c00 */
        /* <DEDUP_REMOVED lines=9> */
[C---:B------:R-:W-:Y:S01]  /*13f0*/  IDP.4A.S8.S8 R48, R56.reuse, R21, R48 ;  /* 0x0000001538307226 */ /* 0x040fe20000000630 */
[----:B------:R-:W0:Y:S01]  /*1400*/  LDS.128 R16, [R37+0x60] ;  /* 0x0000600025107984 */ /* 0x000e220000000c00 */
[-C--:B------:R-:W-:Y:S02]  /*1410*/  IDP.4A.S8.S8 R44, R57, R23.reuse, R44 ;  /* 0x00000017392c7226 */ /* 0x080fe4000000062c */
[----:B------:R-:W-:Y:S02]  /*1420*/  IDP.4A.S8.S8 R42, R56, R23, R42 ;  /* 0x00000017382a7226 */ /* 0x000fe4000000062a */
[----:B------:R-:W-:Y:S02]  /*1430*/  IDP.4A.S8.S8 R21, R55, R21, R50 ;  /* 0x0000001537157226 */ /* 0x000fe40000000632 */
[----:B------:R-:W-:-:S02]  /*1440*/  IDP.4A.S8.S8 R45, R57, R22, R45 ;  /* 0x00000016392d7226 */ /* 0x000fc4000000062d */
[-C--:B------:R-:W-:Y:S02]  /*1450*/  IDP.4A.S8.S8 R43, R56, R22.reuse, R43 ;  /* 0x00000016382b7226 */ /* 0x080fe4000000062b */
[C---:B------:R-:W-:Y:S02]  /*1460*/  IDP.4A.S8.S8 R47, R55.reuse, R22, R47 ;  /* 0x00000016372f7226 */ /* 0x040fe4000000062f */
[----:B------:R-:W-:Y:S02]  /*1470*/  IDP.4A.S8.S8 R23, R55, R23, R46 ;  /* 0x0000001737177226 */ /* 0x000fe4000000062e */
[C---:B----4-:R-:W-:Y:S02]  /*1480*/  IDP.4A.S8.S8 R49, R57.reuse, R24, R49 ;  /* 0x0000001839317226 */ /* 0x050fe40000000631 */
[C---:B------:R-:W-:Y:S02]  /*1490*/  IDP.4A.S8.S8 R58, R57.reuse, R25, R58 ;  /* 0x00000019393a7226 */ /* 0x040fe4000000063a */
[----:B------:R-:W-:-:S02]  /*14a0*/  IDP.4A.S8.S8 R53, R57, R26, R53 ;  /* 0x0000001a39357226 */ /* 0x000fc40000000635 */
[----:B------:R-:W-:Y:S02]  /*14b0*/  IDP.4A.S8.S8 R52, R57, R27, R52 ;  /* 0x0000001b39347226 */ /* 0x000fe40000000634 */
        /* <DEDUP_REMOVED lines=8> */
[C---:B------:R-:W-:Y:S02]  /*1540*/  IDP.4A.S8.S8 R46, R54.reuse, R25, R21 ;  /* 0x00000019362e7226 */ /* 0x040fe40000000615 */
[-C--:B------:R-:W-:Y:S01]  /*1550*/  IDP.4A.S8.S8 R26, R55, R27.reuse, R42 ;  /* 0x0000001b371a7226 */ /* 0x080fe2000000062a */
[----:B------:R-:W1:Y:S01]  /*1560*/  LDS R25, [R41+0xc8] ;  /* 0x0000c80029197984 */ /* 0x000e620000000800 */
[----:B------:R-:W-:-:S03]  /*1570*/  IDP.4A.S8.S8 R50, R54, R27, R23 ;  /* 0x0000001b36327226 */ /* 0x000fc60000000617 */
[----:B------:R-:W-:Y:S04]  /*1580*/  LDS R42, [R41+0x4] ;  /* 0x00000400292a7984 */ /* 0x000fe80000000800 */
[----:B------:R-:W2:Y:S01]  /*1590*/  LDS.128 R20, [R37+0x10] ;  /* 0x0000100025147984 */ /* 0x000ea20000000c00 */
[C---:B------:R-:W-:Y:S02]  /*15a0*/  IDP.4A.S8.S8 R44, R56.reuse, R27, R44 ;  /* 0x0000001b382c7226 */ /* 0x040fe4000000062c */
[-C--:B0-----:R-:W-:Y:S02]  /*15b0*/  IDP.4A.S8.S8 R61, R55, R16.reuse, R59 ;  /* 0x00000010373d7226 */ /* 0x081fe4000000063b */
[C---:B------:R-:W-:Y:S02]  /*15c0*/  IDP.4A.S8.S8 R49, R56.reuse, R16, R49 ;  /* 0x0000001038317226 */ /* 0x040fe40000000631 */
[----:B------:R-:W-:-:S02]  /*15d0*/  IDP.4A.S8.S8 R58, R56, R17, R58 ;  /* 0x00000011383a7226 */ /* 0x000fc4000000063a */
[CC--:B------:R-:W-:Y:S02]  /*15e0*/  IDP.4A.S8.S8 R53, R56.reuse, R18.reuse, R53 ;  /* 0x0000001238357226 */ /* 0x0c0fe40000000635 */
[----:B------:R-:W-:Y:S02]  /*15f0*/  IDP.4A.S8.S8 R52, R56, R19, R52 ;  /* 0x0000001338347226 */ /* 0x000fe40000000634 */
[C---:B------:R-:W-:Y:S01]  /*1600*/  IDP.4A.S8.S8 R60, R55.reuse, R17, R24 ;  /* 0x00000011373c7226 */ /* 0x040fe20000000618 */
[----:B------:R-:W0:Y:S01]  /*1610*/  LDS R56, [R41+0x2c] ;  /* 0x00002c0029387984 */ /* 0x000e220000000800 */
[C---:B------:R-:W-:Y:S02]  /*1620*/  IDP.4A.S8.S8 R45, R55.reuse, R18, R45 ;  /* 0x00000012372d7226 */ /* 0x040fe4000000062d */
[----:B------:R-:W-:Y:S02]  /*1630*/  IDP.4A.S8.S8 R59, R55, R19, R44 ;  /* 0x00000013373b7226 */ /* 0x000fe4000000062c */
[----:B------:R-:W3:Y:S01]  /*1640*/  LDS R55, [R41+0x54] ;  /* 0x0000540029377984 */ /* 0x000ee20000000800 */
[----:B------:R-:W-:-:S03]  /*1650*/  IDP.4A.S8.S8 R57, R54, R16, R57 ;  /* 0x0000001036397226 */ /* 0x000fc60000000639 */
[----:B------:R-:W4:Y:S01]  /*1660*/  LDS R44, [R41+0x7c] ;  /* 0x00007c00292c7984 */ /* 0x000f220000000800 */
[C---:B------:R-:W-:Y:S02]  /*1670*/  IDP.4A.S8.S8 R48, R54.reuse, R17, R48 ;  /* 0x0000001136307226 */ /* 0x040fe40000000630 */
[C---:B------:R-:W-:Y:S02]  /*1680*/  IDP.4A.S8.S8 R43, R54.reuse, R18, R43 ;  /* 0x00000012362b7226 */ /* 0x040fe4000000062b */
[----:B------:R-:W-:Y:S02]  /*1690*/  IDP.4A.S8.S8 R54, R54, R19, R26 ;  /* 0x0000001336367226 */ /* 0x000fe4000000061a */
[C---:B-1----:R-:W-:Y:S02]  /*16a0*/  IDP.4A.S8.S8 R51, R25.reuse, R16, R51 ;  /* 0x0000001019337226 */ /* 0x042fe40000000633 */
[C---:B------:R-:W-:Y:S02]  /*16b0*/  IDP.4A.S8.S8 R46, R25.reuse, R17, R46 ;  /* 0x00000011192e7226 */ /* 0x040fe4000000062e */
[----:B------:R-:W-:-:S02]  /*16c0*/  IDP.4A.S8.S8 R47, R25, R18, R47 ;  /* 0x00000012192f7226 */ /* 0x000fc4000000062f */
[----:B------:R-:W-:Y:S02]  /*16d0*/  IDP.4A.S8.S8 R50, R25, R19, R50 ;  /* 0x0000001319327226 */ /* 0x000fe40000000632 */
[C---:B--2---:R-:W-:Y:S01]  /*16e0*/  IDP.4A.S8.S8 R49, R42.reuse, R20, R49 ;  /* 0x000000142a317226 */ /* 0x044fe20000000631 */
[----:B------:R-:W1:Y:S01]  /*16f0*/  LDS.128 R24, [R37+0x40] ;  /* 0x0000400025187984 */ /* 0x000e620000000c00 */
[C---:B------:R-:W-:Y:S02]  /*1700*/  IDP.4A.S8.S8 R58, R42.reuse, R21, R58 ;  /* 0x000000152a3a7226 */ /* 0x040fe4000000063a */
[C---:B------:R-:W-:Y:S01]  /*1710*/  IDP.4A.S8.S8 R53, R42.reuse, R22, R53 ;  /* 0x000000162a357226 */ /* 0x040fe20000000635 */
[----:B------:R-:W-:Y:S01]  /*1720*/  LDS.128 R16, [R37+0x70] ;  /* 0x0000700025107984 */ /* 0x000fe20000000c00 */
[----:B------:R-:W-:-:S03]  /*1730*/  IDP.4A.S8.S8 R52, R42, R23, R52 ;  /* 0x000000172a347226 */ /* 0x000fc60000000634 */
[----:B------:R-:W2:Y:S01]  /*1740*/  LDS R42, [R41+0xa4] ;  /* 0x0000a400292a7984 */ /* 0x000ea20000000800 */
[C---:B0-----:R-:W-:Y:S02]  /*1750*/  IDP.4A.S8.S8 R61, R56.reuse, R20, R61 ;  /* 0x00000014383d7226 */ /* 0x041fe4000000063d */
[C---:B------:R-:W-:Y:S02]  /*1760*/  IDP.4A.S8.S8 R60, R56.reuse, R21, R60 ;  /* 0x00000015383c7226 */ /* 0x040fe4000000063c */
[----:B------:R-:W-:Y:S02]  /*1770*/  IDP.4A.S8.S8 R45, R56, R22, R45 ;  /* 0x00000016382d7226 */ /* 0x000fe4000000062d */
[C---:B---3--:R-:W-:Y:S02]  /*1780*/  IDP.4A.S8.S8 R57, R55.reuse, R20, R57 ;  /* 0x0000001437397226 */ /* 0x048fe40000000639 */
[----:B------:R-:W-:Y:S02]  /*1790*/  IDP.4A.S8.S8 R43, R55, R22, R43 ;  /* 0x00000016372b7226 */ /* 0x000fe4000000062b */
[----:B----4-:R-:W-:-:S02]  /*17a0*/  IDP.4A.S8.S8 R51, R44, R20, R51 ;  /* 0x000000142c337226 */ /* 0x010fc40000000633 */
[----:B------:R-:W-:Y:S02]  /*17b0*/  IDP.4A.S8.S8 R47, R44, R22, R47 ;  /* 0x000000162c2f7226 */ /* 0x000fe4000000062f */
[-C--:B------:R-:W-:Y:S02]  /*17c0*/  IDP.4A.S8.S8 R20, R56, R23.reuse, R59 ;  /* 0x0000001738147226 */ /* 0x080fe4000000063b */
[CC--:B------:R-:W-:Y:S02]  /*17d0*/  IDP.4A.S8.S8 R54, R55.reuse, R23.reuse, R54 ;  /* 0x0000001737367226 */ /* 0x0c0fe40000000636 */
[C---:B------:R-:W-:Y:S02]  /*17e0*/  IDP.4A.S8.S8 R50, R44.reuse, R23, R50 ;  /* 0x000000172c327226 */ /* 0x040fe40000000632 */
[-C--:B------:R-:W-:Y:S02]  /*17f0*/  IDP.4A.S8.S8 R48, R55, R21.reuse, R48 ;  /* 0x0000001537307226 */ /* 0x080fe40000000630 */
[----:B------:R-:W-:-:S02]  /*1800*/  IDP.4A.S8.S8 R46, R44, R21, R46 ;  /* 0x000000152c2e7226 */ /* 0x000fc4000000062e */
[C---:B-1----:R-:W-:Y:S02]  /*1810*/  IDP.4A.S8.S8 R49, R56.reuse, R24, R49 ;  /* 0x0000001838317226 */ /* 0x042fe40000000631 */
[C---:B------:R-:W-:Y:S02]  /*1820*/  IDP.4A.S8.S8 R58, R56.reuse, R25, R58 ;  /* 0x00000019383a7226 */ /* 0x040fe4000000063a */
[C---:B------:R-:W-:Y:S02]  /*1830*/  IDP.4A.S8.S8 R53, R56.reuse, R26, R53 ;  /* 0x0000001a38357226 */ /* 0x040fe40000000635 */
[----:B------:R-:W-:Y:S02]  /*1840*/  IDP.4A.S8.S8 R52, R56, R27, R52 ;  /* 0x0000001b38347226 */ /* 0x000fe40000000634 */
[-C--:B------:R-:W-:Y:S02]  /*1850*/  IDP.4A.S8.S8 R61, R55, R24.reuse, R61 ;  /* 0x00000018373d7226 */ /* 0x080fe4000000063d */
[----:B------:R-:W-:-:S02]  /*1860*/  IDP.4A.S8.S8 R57, R44, R24, R57 ;  /* 0x000000182c397226 */ /* 0x000fc40000000639 */
[----:B--2---:R-:W-:Y:S02]  /*1870*/  IDP.4A.S8.S8 R51, R42, R24, R51 ;  /* 0x000000182a337226 */ /* 0x004fe40000000633 */
[C---:B------:R-:W-:Y:S02]  /*1880*/  IDP.4A.S8.S8 R60, R55.reuse, R25, R60 ;  /* 0x00000019373c7226 */ /* 0x040fe4000000063c */
[CC--:B------:R-:W-:Y:S02]  /*1890*/  IDP.4A.S8.S8 R45, R55.reuse, R26.reuse, R45 ;  /* 0x0000001a372d7226 */ /* 0x0c0fe4000000062d */
[-C--:B------:R-:W-:Y:S02]  /*18a0*/  IDP.4A.S8.S8 R43, R44, R26.reuse, R43 ;  /* 0x0000001a2c2b7226 */ /* 0x080fe4000000062b */
[----:B------:R-:W-:Y:S02]  /*18b0*/  IDP.4A.S8.S8 R47, R42, R26, R47 ;  /* 0x0000001a2a2f7226 */ /* 0x000fe4000000062f */
[-C--:B------:R-:W-:Y:S01]  /*18c0*/  IDP.4A.S8.S8 R24, R55, R27.reuse, R20 ;  /* 0x0000001b37187226 */ /* 0x080fe20000000614 */
[----:B------:R-:W0:Y:S01]  /*18d0*/  LDS R26, [R41+0xcc] ;  /* 0x0000cc00291a7984 */ /* 0x000e220000000800 */
[----:B------:R-:W-:-:S02]  /*18e0*/  IDP.4A.S8.S8 R54, R44, R27, R54 ;  /* 0x0000001b2c367226 */ /* 0x000fc40000000636 */
[----:B------:R-:W-:Y:S01]  /*18f0*/  IDP.4A.S8.S8 R50, R42, R27, R50 ;  /* 0x0000001b2a327226 */ /* 0x000fe20000000632 */
[----:B------:R-:W-:Y:S01]  /*1900*/  LDS.128 R20, [R37+0x20] ;  /* 0x0000200025147984 */ /* 0x000fe20000000c00 */
[C---:B------:R-:W-:Y:S02]  /*1910*/  IDP.4A.S8.S8 R49, R55.reuse, R16, R49 ;  /* 0x0000001037317226 */ /* 0x040fe40000000631 */
[C---:B------:R-:W-:Y:S02]  /*1920*/  IDP.4A.S8.S8 R58, R55.reuse, R17, R58 ;  /* 0x00000011373a7226 */ /* 0x040fe4000000063a */
[C---:B------:R-:W-:Y:S02]  /*1930*/  IDP.4A.S8.S8 R53, R55.reuse, R18, R53 ;  /* 0x0000001237357226 */ /* 0x040fe40000000635 */
[----:B------:R-:W-:Y:S02]  /*1940*/  IDP.4A.S8.S8 R56, R55, R19, R52 ;  /* 0x0000001337387226 */ /* 0x000fe40000000634 */
[-C--:B------:R-:W-:Y:S01]  /*1950*/  IDP.4A.S8.S8 R48, R44, R25.reuse, R48 ;  /* 0x000000192c307226 */ /* 0x080fe20000000630 */
[----:B------:R-:W1:Y:S01]  /*1960*/  LDS R52, [R41+0x58] ;  /* 0x0000580029347984 */ /* 0x000e620000000800 */
[----:B------:R-:W-:-:S02]  /*1970*/  IDP.4A.S8.S8 R46, R42, R25, R46 ;  /* 0x000000192a2e7226 */ /* 0x000fc4000000062e */
[C---:B------:R-:W-:Y:S01]  /*1980*/  IDP.4A.S8.S8 R61, R44.reuse, R16, R61 ;  /* 0x000000102c3d7226 */ /* 0x040fe2000000063d */
[----:B------:R-:W2:Y:S01]  /*1990*/  LDS R25, [R41+0x8] ;  /* 0x0000080029197984 */ /* 0x000ea20000000800 */
[C---:B------:R-:W-:Y:S02]  /*19a0*/  IDP.4A.S8.S8 R27, R44.reuse, R17, R60 ;  /* 0x000000112c1b7226 */ /* 0x040fe4000000063c */
[C---:B------:R-:W-:Y:S01]  /*19b0*/  IDP.4A.S8.S8 R45, R44.reuse, R18, R45 ;  /* 0x000000122c2d7226 */ /* 0x040fe2000000062d */
[----:B------:R-:W3:Y:S01]  /*19c0*/  LDS R60, [R41+0x30] ;  /* 0x00003000293c7984 */ /* 0x000ee20000000800 */
[----:B------:R-:W-:-:S03]  /*19d0*/  IDP.4A.S8.S8 R55, R44, R19, R24 ;  /* 0x000000132c377226 */ /* 0x000fc60000000618 */
[----:B------:R-:W4:Y:S01]  /*19e0*/  LDS R44, [R41+0x80] ;  /* 0x00008000292c7984 */ /* 0x000f220000000800 */
[C---:B------:R-:W-:Y:S02]  /*19f0*/  IDP.4A.S8.S8 R57, R42.reuse, R16, R57 ;  /* 0x000000102a397226 */ /* 0x040fe40000000639 */
[C---:B------:R-:W-:Y:S02]  /*1a00*/  IDP.4A.S8.S8 R48, R42.reuse, R17, R48 ;  /* 0x000000112a307226 */ /* 0x040fe40000000630 */
[C---:B------:R-:W-:Y:S02]  /*1a10*/  IDP.4A.S8.S8 R43, R42.reuse, R18, R43 ;  /* 0x000000122a2b7226 */ /* 0x040fe4000000062b */
[----:B------:R-:W-:Y:S02]  /*1a20*/  IDP.4A.S8.S8 R54, R42, R19, R54 ;  /* 0x000000132a367226 */ /* 0x000fe40000000636 */
[----:B------:R-:W-:Y:S01]  /*1a30*/  LDS R42, [R41+0xa8] ;  /* 0x0000a800292a7984 */ /* 0x000fe20000000800 */
[----:B0-----:R-:W-:-:S02]  /*1a40*/  IDP.4A.S8.S8 R51, R26, R16, R51 ;  /* 0x000000101a337226 */ /* 0x001fc40000000633 */
[C---:B------:R-:W-:Y:S02]  /*1a50*/  IDP.4A.S8.S8 R46, R26.reuse, R17, R46 ;  /* 0x000000111a2e7226 */ /* 0x040fe4000000062e */
[C---:B------:R-:W-:Y:S02]  /*1a60*/  IDP.4A.S8.S8 R47, R26.reuse, R18, R47 ;  /* 0x000000121a2f7226 */ /* 0x040fe4000000062f */
[----:B------:R-:W-:Y:S02]  /*1a70*/  IDP.4A.S8.S8 R50, R26, R19, R50 ;  /* 0x000000131a327226 */ /* 0x000fe40000000632 */
[----:B------:R-:W0:Y:S01]  /*1a80*/  LDS.128 R16, [R37+0x50] ;  /* 0x0000500025107984 */ /* 0x000e220000000c00 */
[CC--:B-1----:R-:W-:Y:S02]  /*1a90*/  IDP.4A.S8.S8 R57, R52.reuse, R20.reuse, R57 ;  /* 0x0000001434397226 */ /* 0x0c2fe40000000639 */
[----:B------:R-:W-:Y:S02]  /*1aa0*/  IDP.4A.S8.S8 R48, R52, R21, R48 ;  /* 0x0000001534307226 */ /* 0x000fe40000000630 */
[----:B--2---:R-:W-:-:S02]  /*1ab0*/  IDP.4A.S8.S8 R49, R25, R20, R49 ;  /* 0x0000001419317226 */ /* 0x004fc40000000631 */
[CC--:B------:R-:W-:Y:S02]  /*1ac0*/  IDP.4A.S8.S8 R58, R25.reuse, R21.reuse, R58 ;  /* 0x00000015193a7226 */ /* 0x0c0fe4000000063a */
[----:B---3--:R-:W-:Y:S02]  /*1ad0*/  IDP.4A.S8.S8 R61, R60, R20, R61 ;  /* 0x000000143c3d7226 */ /* 0x008fe4000000063d */
[C---:B------:R-:W-:Y:S02]  /*1ae0*/  IDP.4A.S8.S8 R53, R25.reuse, R22, R53 ;  /* 0x0000001619357226 */ /* 0x040fe40000000635 */
[----:B----4-:R-:W-:Y:S02]  /*1af0*/  IDP.4A.S8.S8 R51, R44, R20, R51 ;  /* 0x000000142c337226 */ /* 0x010fe40000000633 */
[----:B------:R-:W-:Y:S02]  /*1b00*/  IDP.4A.S8.S8 R20, R60, R21, R27 ;  /* 0x000000153c147226 */ /* 0x000fe4000000061b */
[----:B------:R-:W-:-:S02]  /*1b10*/  IDP.4A.S8.S8 R56, R25, R23, R56 ;  /* 0x0000001719387226 */ /* 0x000fc40000000638 */
[----:B------:R-:W-:Y:S01]  /*1b20*/  IDP.4A.S8.S8 R21, R44, R21, R46 ;  /* 0x000000152c157226 */ /* 0x000fe2000000062e */
[----:B------:R-:W1:Y:S04]  /*1b30*/  LDS.128 R24, [R37+0x80] ;  /* 0x0000800025187984 */ /* 0x000e680000000c00 */
[----:B------:R-:W2:Y:S01]  /*1b40*/  LDS R46, [R41+0xd0] ;  /* 0x0000d000292e7984 */ /* 0x000ea20000000800 */
[----:B------:R-:W-:Y:S01]  /*1b50*/  UIADD3 UR4, UPT, UPT, UR4, 0x1, URZ ;  /* 0x0000000104047890 */ /* 0x000fe2000fffe0ff */
[----:B------:R-:W-:-:S03]  /*1b60*/  IDP.4A.S8.S8 R45, R60, R22, R45 ;  /* 0x000000163c2d7226 */ /* 0x000fc6000000062d */
[----:B------:R-:W-:Y:S01]  /*1b70*/  UISETP.NE.AND UP0, UPT, UR4, 0xf, UPT ;  /* 0x0000000f0400788c */ /* 0x000fe2000bf05270 */
[-C--:B------:R-:W-:Y:S02]  /*1b80*/  IDP.4A.S8.S8 R43, R52, R22.reuse, R43 ;  /* 0x00000016342b7226 */ /* 0x080fe4000000062b */
[----:B------:R-:W-:Y:S02]  /*1b90*/  IDP.4A.S8.S8 R47, R44, R22, R47 ;  /* 0x000000162c2f7226 */ /* 0x000fe4000000062f */
[-C--:B------:R-:W-:Y:S02]  /*1ba0*/  IDP.4A.S8.S8 R55, R60, R23.reuse, R55 ;  /* 0x000000173c377226 */ /* 0x080fe40000000637 */
[-C--:B------:R-:W-:Y:S02]  /*1bb0*/  IDP.4A.S8.S8 R54, R52, R23.reuse, R54 ;  /* 0x0000001734367226 */ /* 0x080fe40000000636 */
[----:B------:R-:W-:Y:S02]  /*1bc0*/  IDP.4A.S8.S8 R50, R44, R23, R50 ;  /* 0x000000172c327226 */ /* 0x000fe40000000632 */
[----:B0-----:R-:W-:-:S02]  /*1bd0*/  IDP.4A.S8.S8 R49, R60, R16, R49 ;  /* 0x000000103c317226 */ /* 0x001fc40000000631 */
[CC--:B------:R-:W-:Y:S02]  /*1be0*/  IDP.4A.S8.S8 R58, R60.reuse, R17.reuse, R58 ;  /* 0x000000113c3a7226 */ /* 0x0c0fe4000000063a */
[----:B------:R-:W-:Y:S02]  /*1bf0*/  IDP.4A.S8.S8 R53, R60, R18, R53 ;  /* 0x000000123c357226 */ /* 0x000fe40000000635 */
[-C--:B------:R-:W-:Y:S02]  /*1c00*/  IDP.4A.S8.S8 R61, R52, R16.reuse, R61 ;  /* 0x00000010343d7226 */ /* 0x080fe4000000063d */
[-C--:B------:R-:W-:Y:S02]  /*1c10*/  IDP.4A.S8.S8 R57, R44, R16.reuse, R57 ;  /* 0x000000102c397226 */ /* 0x080fe40000000639 */
[----:B------:R-:W-:Y:S02]  /*1c20*/  IDP.4A.S8.S8 R51, R42, R16, R51 ;  /* 0x000000102a337226 */ /* 0x000fe40000000633 */
[----:B------:R-:W-:-:S02]  /*1c30*/  IDP.4A.S8.S8 R20, R52, R17, R20 ;  /* 0x0000001134147226 */ /* 0x000fc40000000614 */
[-C--:B------:R-:W-:Y:S02]  /*1c40*/  IDP.4A.S8.S8 R48, R44, R17.reuse, R48 ;  /* 0x000000112c307226 */ /* 0x080fe40000000630 */
[----:B------:R-:W-:Y:S02]  /*1c50*/  IDP.4A.S8.S8 R22, R42, R17, R21 ;  /* 0x000000112a167226 */ /* 0x000fe40000000615 */
[-C--:B------:R-:W-:Y:S02]  /*1c60*/  IDP.4A.S8.S8 R45, R52, R18.reuse, R45 ;  /* 0x00000012342d7226 */ /* 0x080fe4000000062d */
[-C--:B------:R-:W-:Y:S02]  /*1c70*/  IDP.4A.S8.S8 R43, R44, R18.reuse, R43 ;  /* 0x000000122c2b7226 */ /* 0x080fe4000000062b */
[----:B------:R-:W-:Y:S02]  /*1c80*/  IDP.4A.S8.S8 R47, R42, R18, R47 ;  /* 0x000000122a2f7226 */ /* 0x000fe4000000062f */
[----:B------:R-:W-:-:S02]  /*1c90*/  IDP.4A.S8.S8 R56, R60, R19, R56 ;  /* 0x000000133c387226 */ /* 0x000fc40000000638 */
[-C--:B------:R-:W-:Y:S02]  /*1ca0*/  IDP.4A.S8.S8 R55, R52, R19.reuse, R55 ;  /* 0x0000001334377226 */ /* 0x080fe40000000637 */
[-C--:B------:R-:W-:Y:S02]  /*1cb0*/  IDP.4A.S8.S8 R54, R44, R19.reuse, R54 ;  /* 0x000000132c367226 */ /* 0x080fe40000000636 */
[----:B------:R-:W-:Y:S02]  /*1cc0*/  IDP.4A.S8.S8 R21, R42, R19, R50 ;  /* 0x000000132a157226 */ /* 0x000fe40000000632 */
[-C--:B-1----:R-:W-:Y:S02]  /*1cd0*/  IDP.4A.S8.S8 R49, R52, R24.reuse, R49 ;  /* 0x0000001834317226 */ /* 0x082fe40000000631 */
[-C--:B------:R-:W-:Y:S02]  /*1ce0*/  IDP.4A.S8.S8 R19, R44, R24.reuse, R61 ;  /* 0x000000182c137226 */ /* 0x080fe4000000063d */
[----:B------:R-:W-:-:S02]  /*1cf0*/  IDP.4A.S8.S8 R17, R42, R24, R57 ;  /* 0x000000182a117226 */ /* 0x000fc40000000639 */
[----:B--2---:R-:W-:Y:S02]  /*1d00*/  IDP.4A.S8.S8 R51, R46, R24, R51 ;  /* 0x000000182e337226 */ /* 0x004fe40000000633 */
[-C--:B------:R-:W-:Y:S02]  /*1d10*/  IDP.4A.S8.S8 R16, R52, R25.reuse, R58 ;  /* 0x0000001934107226 */ /* 0x080fe4000000063a */
[-C--:B------:R-:W-:Y:S02]  /*1d20*/  IDP.4A.S8.S8 R18, R44, R25.reuse, R20 ;  /* 0x000000192c127226 */ /* 0x080fe40000000614 */
[-C--:B------:R-:W-:Y:S02]  /*1d30*/  IDP.4A.S8.S8 R48, R42, R25.reuse, R48 ;  /* 0x000000192a307226 */ /* 0x080fe40000000630 */
[----:B------:R-:W-:Y:S02]  /*1d40*/  IDP.4A.S8.S8 R50, R46, R25, R22 ;  /* 0x000000192e327226 */ /* 0x000fe40000000616 */
[----:B------:R-:W-:-:S02]  /*1d50*/  IDP.4A.S8.S8 R53, R52, R26, R53 ;  /* 0x0000001a34357226 */ /* 0x000fc40000000635 */
[-C--:B------:R-:W-:Y:S02]  /*1d60*/  IDP.4A.S8.S8 R45, R44, R26.reuse, R45 ;  /* 0x0000001a2c2d7226 */ /* 0x080fe4000000062d */
[-C--:B------:R-:W-:Y:S02]  /*1d70*/  IDP.4A.S8.S8 R43, R42, R26.reuse, R43 ;  /* 0x0000001a2a2b7226 */ /* 0x080fe4000000062b */
[----:B------:R-:W-:Y:S02]  /*1d80*/  IDP.4A.S8.S8 R47, R46, R26, R47 ;  /* 0x0000001a2e2f7226 */ /* 0x000fe4000000062f */
[-C--:B------:R-:W-:Y:S02]  /*1d90*/  IDP.4A.S8.S8 R52, R52, R27.reuse, R56 ;  /* 0x0000001b34347226 */ /* 0x080fe40000000638 */
[-C--:B------:R-:W-:Y:S02]  /*1da0*/  IDP.4A.S8.S8 R44, R44, R27.reuse, R55 ;  /* 0x0000001b2c2c7226 */ /* 0x080fe40000000637 */
[----:B------:R-:W-:-:S02]  /*1db0*/  IDP.4A.S8.S8 R42, R42, R27, R54 ;  /* 0x0000001b2a2a7226 */ /* 0x000fc40000000636 */
[----:B------:R-:W-:Y:S01]  /*1dc0*/  IDP.4A.S8.S8 R46, R46, R27, R21 ;  /* 0x0000001b2e2e7226 */ /* 0x000fe20000000615 */
[----:B------:R-:W-:Y:S06]  /*1dd0*/  BRA.U UP0, `(.L_x_71) ;  /* 0xffffffed00c07547 */ /* 0x000fec000b83ffff */
[----:B------:R-:W0:Y:S01]  /*1de0*/  S2R R26, SR_CTAID.Y ;  /* 0x00000000001a7919 */ /* 0x000e220000002600 */
[----:B------:R-:W1:Y:S01]  /*1df0*/  @P1 LDC.64 R12, c[0x0][0x388] ;  /* 0x0000e200ff0c1b82 */ /* 0x000e620000000a00 */
[----:B------:R-:W-:Y:S02]  /*1e00*/  LOP3.LUT R11, R40, 0xc, RZ, 0xc0, !PT ;  /* 0x0000000c280b7812 */ /* 0x000fe400078ec0ff */
[----:B------:R-:W-:Y:S02]  /*1e10*/  @P1 LOP3.LUT R6, R6, 0xff, RZ, 0xc0, !PT ;  /* 0x000000ff06061812 */ /* 0x000fe400078ec0ff */
[----:B------:R-:W-:Y:S02]  /*1e20*/  @P2 LOP3.LUT R10, R10, 0xff, RZ, 0xc0, !PT ;  /* 0x000000ff0a0a2812 */ /* 0x000fe400078ec0ff */
[----:B------:R-:W-:Y:S01]  /*1e30*/  @P3 LOP3.LUT R9, R9, 0xff, RZ, 0xc0, !PT ;  /* 0x000000ff09093812 */ /* 0x000fe200078ec0ff */
[----:B------:R-:W2:Y:S01]  /*1e40*/  @P2 LDC.64 R14, c[0x0][0x388] ;  /* 0x0000e200ff0e2b82 */ /* 0x000ea20000000a00 */
[----:B------:R-:W-:-:S02]  /*1e50*/  @P4 LOP3.LUT R8, R8, 0xff, RZ, 0xc0, !PT ;  /* 0x000000ff08084812 */ /* 0x000fc400078ec0ff */
[----:B------:R-:W-:-:S05]  /*1e60*/  @P5 LOP3.LUT R7, R7, 0xff, RZ, 0xc0, !PT ;  /* 0x000000ff07075812 */ /* 0x000fca00078ec0ff */
[----:B------:R-:W3:Y:S08]  /*1e70*/  @P3 LDC.64 R20, c[0x0][0x388] ;  /* 0x0000e200ff143b82 */ /* 0x000ef00000000a00 */
[----:B------:R-:W4:Y:S01]  /*1e80*/  @P4 LDC.64 R22, c[0x0][0x388] ;  /* 0x0000e200ff164b82 */ /* 0x000f220000000a00 */
[----:B0-----:R-:W-:-:S07]  /*1e90*/  IMAD R11, R26, 0x4800, R11 ;  /* 0x000048001a0b7824 */ /* 0x001fce00078e020b */
[----:B------:R-:W0:Y:S01]  /*1ea0*/  @P5 LDC.64 R24, c[0x0][0x388] ;  /* 0x0000e200ff185b82 */ /* 0x000e220000000a00 */
[--C-:B------:R-:W-:Y:S02]  /*1eb0*/  @P1 IMAD R27, R38, 0x900, R11.reuse ;  /* 0x00000900261b1824 */ /* 0x100fe400078e020b */
[----:B------:R-:W-:-:S05]  /*1ec0*/  @P3 IMAD R3, R3, 0x900, R11 ;  /* 0x0000090003033824 */ /* 0x000fca00078e020b */
[----:B------:R-:W-:Y:S01]  /*1ed0*/  BAR.SYNC.DEFER_BLOCKING 0x0 ;  /* 0x0000000000007b1d */ /* 0x000fe20000010000 */
[----:B-1----:R-:W-:Y:S01]  /*1ee0*/  @P1 IADD3 R12, P0, P6, R27, R12, R6 ;  /* 0x0000000c1b0c1210 */ /* 0x002fe20007e1e006 */
[----:B------:R-:W-:-:S03]  /*1ef0*/  @P2 IMAD R27, R4, 0x900, R11 ;  /* 0x00000900041b2824 */ /* 0x000fc600078e020b */
[----:B------:R-:W-:Y:S02]  /*1f00*/  @P1 IADD3.X R13, PT, PT, RZ, R13, RZ, P0, P6 ;  /* 0x0000000dff0d1210 */ /* 0x000fe400007ec4ff */
[----:B--2---:R-:W-:-:S04]  /*1f10*/  @P2 IADD3 R14, P0, P6, R27, R14, R10 ;  /* 0x0000000e1b0e2210 */ /* 0x004fc80007e1e00a */
[----:B------:R-:W-:Y:S02]  /*1f20*/  @P2 IADD3.X R15, PT, PT, RZ, R15, RZ, P0, P6 ;  /* 0x0000000fff0f2210 */ /* 0x000fe400007ec4ff */
[----:B---3--:R-:W-:Y:S01]  /*1f30*/  @P3 IADD3 R20, P0, P6, R3, R20, R9 ;  /* 0x0000001403143210 */ /* 0x008fe20007e1e009 */
[--C-:B------:R-:W-:Y:S02]  /*1f40*/  @P4 IMAD R3, R2, 0x900, R11.reuse ;  /* 0x0000090002034824 */ /* 0x100fe400078e020b */
[----:B------:R-:W-:Y:S01]  /*1f50*/  @P5 IMAD R11, R0, 0x900, R11 ;  /* 0x00000900000b5824 */ /* 0x000fe200078e020b */
[----:B------:R-:W-:Y:S01]  /*1f60*/  @P3 IADD3.X R21, PT, PT, RZ, R21, RZ, P0, P6 ;  /* 0x00000015ff153210 */ /* 0x000fe200007ec4ff */
[----:B------:R-:W2:Y:S01]  /*1f70*/  @P1 LDG.E.CONSTANT R0, desc[UR10][R12.64+0x870] ;  /* 0x0008700a0c001981 */ /* 0x000ea2000c1e9900 */
[----:B----4-:R-:W-:Y:S02]  /*1f80*/  @P4 IADD3 R22, P0, P6, R3, R22, R8 ;  /* 0x0000001603164210 */ /* 0x010fe40007e1e008 */
[----:B------:R-:W1:Y:S01]  /*1f90*/  LDC.64 R2, c[0x0][0x398] ;  /* 0x0000e600ff027b82 */ /* 0x000e620000000a00 */
[----:B------:R-:W3:Y:S01]  /*1fa0*/  @P2 LDG.E.CONSTANT R4, desc[UR10][R14.64+0x870] ;  /* 0x0008700a0e042981 */ /* 0x000ee2000c1e9900 */
[----:B------:R-:W-:-:S02]  /*1fb0*/  @P4 IADD3.X R23, PT, PT, RZ, R23, RZ, P0, P6 ;  /* 0x00000017ff174210 */ /* 0x000fc400007ec4ff */
[----:B0-----:R-:W-:Y:S01]  /*1fc0*/  @P5 IADD3 R24, P0, P6, R11, R24, R7 ;  /* 0x000000180b185210 */ /* 0x001fe20007e1e007 */
[----:B------:R0:W4:Y:S04]  /*1fd0*/  @P3 LDG.E.CONSTANT R6, desc[UR10][R20.64+0x870] ;  /* 0x0008700a14063981 */ /* 0x000128000c1e9900 */
[----:B------:R-:W5:Y:S01]  /*1fe0*/  @P4 LDG.E.CONSTANT R22, desc[UR10][R22.64+0x870] ;  /* 0x0008700a16164981 */ /* 0x000f62000c1e9900 */
[----:B------:R-:W-:-:S05]  /*1ff0*/  @P5 IADD3.X R25, PT, PT, RZ, R25, RZ, P0, P6 ;  /* 0x00000019ff195210 */ /* 0x000fca00007ec4ff */
[----:B------:R-:W4:Y:S01]  /*2000*/  @P5 LDG.E.CONSTANT R30, desc[UR10][R24.64+0x870] ;  /* 0x0008700a181e5981 */ /* 0x000f22000c1e9900 */
[----:B------:R-:W-:-:S04]  /*2010*/  LEA R9, R26, R5, 0x3 ;  /* 0x000000051a097211 */ /* 0x000fc800078e18ff */
[----:B------:R-:W-:-:S05]  /*2020*/  SHF.L.U32 R9, R9, 0x2, RZ ;  /* 0x0000000209097819 */ /* 0x000fca00000006ff */
[----:B-1----:R-:W-:-:S05]  /*2030*/  IMAD.WIDE.U32 R2, R9, 0x4, R2 ;  /* 0x0000000409027825 */ /* 0x002fca00078e0002 */
[----:B------:R-:W4:Y:S01]  /*2040*/  LDG.E.CONSTANT R20, desc[UR10][R2.64] ;  /* 0x0000000a02147981 */ /* 0x000f22000c1e9900 */
[----:B------:R-:W-:-:S04]  /*2050*/  LEA R7, R5, R40, 0x5 ;  /* 0x0000002805077211 */ /* 0x000fc800078e28ff */
[----:B------:R-:W-:Y:S01]  /*2060*/  IADD3 R7, PT, PT, R36, R7, RZ ;  /* 0x0000000724077210 */ /* 0x000fe20007ffe0ff */
[----:B------:R-:W1:Y:S01]  /*2070*/  S2UR UR6, SR_CgaCtaId ;  /* 0x00000000000679c3 */ /* 0x000e620000008800 */
[----:B0-----:R-:W0:Y:S01]  /*2080*/  S2R R21, SR_CTAID.Z ;  /* 0x0000000000157919 */ /* 0x001e220000002700 */
[----:B------:R-:W-:Y:S02]  /*2090*/  UMOV UR5, 0x400 ;  /* 0x0000040000057882 */ /* 0x000fe40000000000 */
[----:B-1----:R-:W-:Y:S01]  /*20a0*/  ULEA UR5, UR6, UR5, 0x18 ;  /* 0x0000000506057291 */ /* 0x002fe2000f8ec0ff */
[----:B------:R-:W1:Y:S01]  /*20b0*/  LDCU.64 UR6, c[0x0][0x390] ;  /* 0x00007200ff0677ac */ /* 0x000e620008000a00 */
[----:B0-----:R-:W-:-:S04]  /*20c0*/  LEA R26, R21, R26, 0x1 ;  /* 0x0000001a151a7211 */ /* 0x001fc800078e08ff */
[----:B------:R-:W-:Y:S01]  /*20d0*/  LEA R21, R26, R5, 0x3 ;  /* 0x000000051a157211 */ /* 0x000fe200078e18ff */
[----:B--2---:R0:W-:Y:S04]  /*20e0*/  @P1 STS [R7], R0 ;  /* 0x0000000007001388 */ /* 0x0041e80000000800 */
[----:B0-----:R-:W2:Y:S04]  /*20f0*/  LDG.E.CONSTANT R0, desc[UR10][R2.64+0x4] ;  /* 0x0000040a02007981 */ /* 0x001ea8000c1e9900 */
[----:B-----5:R0:W-:Y:S04]  /*2100*/  @P4 STS [R7+0x300], R22 ;  /* 0x0003001607004388 */ /* 0x0201e80000000800 */
[----:B0-----:R-:W5:Y:S04]  /*2110*/  LDG.E.CONSTANT R22, desc[UR10][R2.64+0x8] ;  /* 0x0000080a02167981 */ /* 0x001f68000c1e9900 */
[----:B------:R0:W5:Y:S04]  /*2120*/  LDG.E.CONSTANT R2, desc[UR10][R2.64+0xc] ;  /* 0x00000c0a02027981 */ /* 0x000168000c1e9900 */
[----:B---3--:R-:W-:Y:S04]  /*2130*/  @P2 STS [R7+0x100], R4 ;  /* 0x0001000407002388 */ /* 0x008fe80000000800 */
[----:B----4-:R-:W-:Y:S04]  /*2140*/  @P3 STS [R7+0x200], R6 ;  /* 0x0002000607003388 */ /* 0x010fe80000000800 */
[----:B------:R-:W-:Y:S01]  /*2150*/  @P5 STS [R7+0x400], R30 ;  /* 0x0004001e07005388 */ /* 0x000fe20000000800 */
[----:B------:R-:W-:Y:S06]  /*2160*/  BAR.SYNC.DEFER_BLOCKING 0x0 ;  /* 0x0000000000007b1d */ /* 0x000fec0000010000 */
[----:B------:R-:W-:Y:S04]  /*2170*/  LDS R27, [R40+UR5+0xf0] ;  /* 0x0000f005281b7984 */ /* 0x000fe80008000800 */
[----:B------:R-:W3:Y:S04]  /*2180*/  LDS.128 R12, [R37] ;  /* 0x00000000250c7984 */ /* 0x000ee80000000c00 */
[----:B------:R-:W4:Y:S04]  /*2190*/  LDS R28, [R40+UR5+0x118] ;  /* 0x00011805281c7984 */ /* 0x000f280008000800 */
[----:B------:R-:W1:Y:S04]  /*21a0*/  LDS R23, [R40+UR5+0x140] ;  /* 0x0001400528177984 */ /* 0x000e680008000800 */
[----:B------:R-:W1:Y:S04]  /*21b0*/  LDS R24, [R40+UR5+0x168] ;  /* 0x0001680528187984 */ /* 0x000e680008000800 */
[----:B------:R-:W1:Y:S04]  /*21c0*/  LDS.128 R8, [R37+0x30] ;  /* 0x0000300025087984 */ /* 0x000e680000000c00 */
[----:B------:R-:W1:Y:S04]  /*21d0*/  LDS R25, [R40+UR5+0x190] ;  /* 0x0001900528197984 */ /* 0x000e680008000800 */
[----:B------:R-:W1:Y:S04]  /*21e0*/  LDS.128 R4, [R37+0x60] ;  /* 0x0000600025047984 */ /* 0x000e680000000c00 */
[----:B------:R-:W1:Y:S04]  /*21f0*/  LDS R31, [R40+UR5+0x1b8] ;  /* 0x0001b805281f7984 */ /* 0x000e680008000800 */
[----:B------:R-:W-:Y:S04]  /*2200*/  LDS R29, [R40+UR5+0x11c] ;  /* 0x00011c05281d7984 */ /* 0x000fe80008000800 */
[----:B------:R-:W-:Y:S01]  /*2210*/  LDS R30, [R40+UR5+0xf4] ;  /* 0x0000f405281e7984 */ /* 0x000fe20008000800 */
[----:B---3--:R-:W-:-:S03]  /*2220*/  IDP.4A.S8.S8 R49, R27, R12, R49 ;  /* 0x0000000c1b317226 */ /* 0x008fc60000000631 */
[----:B------:R-:W-:Y:S01]  /*2230*/  LDS R26, [R40+UR5+0x144] ;  /* 0x00014405281a7984 */ /* 0x000fe20008000800 */
[C---:B------:R-:W-:Y:S02]  /*2240*/  IDP.4A.S8.S8 R16, R27.reuse, R13, R16 ;  /* 0x0000000d1b107226 */ /* 0x040fe40000000610 */
[C---:B------:R-:W-:Y:S01]  /*2250*/  IDP.4A.S8.S8 R53, R27.reuse, R14, R53 ;  /* 0x0000000e1b357226 */ /* 0x040fe20000000635 */
[----:B0-----:R-:W-:Y:S01]  /*2260*/  LDS R3, [R40+UR5+0x194] ;  /* 0x0001940528037984 */ /* 0x001fe20008000800 */
[----:B------:R-:W-:Y:S02]  /*2270*/  IDP.4A.S8.S8 R52, R27, R15, R52 ;  /* 0x0000000f1b347226 */ /* 0x000fe40000000634 */
[-C--:B----4-:R-:W-:Y:S01]  /*2280*/  IDP.4A.S8.S8 R19, R28, R12.reuse, R19 ;  /* 0x0000000c1c137226 */ /* 0x090fe20000000613 */
[----:B------:R-:W-:Y:S01]  /*2290*/  LDS R27, [R40+UR5+0x16c] ;  /* 0x00016c05281b7984 */ /* 0x000fe20008000800 */
[-C--:B-1----:R-:W-:Y:S02]  /*22a0*/  IDP.4A.S8.S8 R17, R23, R12.reuse, R17 ;  /* 0x0000000c17117226 */ /* 0x082fe40000000611 */
[----:B------:R-:W-:-:S02]  /*22b0*/  IDP.4A.S8.S8 R51, R24, R12, R51 ;  /* 0x0000000c18337226 */ /* 0x000fc40000000633 */
[-C--:B------:R-:W-:Y:S02]  /*22c0*/  IDP.4A.S8.S8 R18, R28, R13.reuse, R18 ;  /* 0x0000000d1c127226 */ /* 0x080fe40000000612 */
[CC--:B------:R-:W-:Y:S02]  /*22d0*/  IDP.4A.S8.S8 R48, R23.reuse, R13.reuse, R48 ;  /* 0x0000000d17307226 */ /* 0x0c0fe40000000630 */
[----:B------:R-:W-:Y:S02]  /*22e0*/  IDP.4A.S8.S8 R50, R24, R13, R50 ;  /* 0x0000000d18327226 */ /* 0x000fe40000000632 */
[-C--:B------:R-:W-:Y:S02]  /*22f0*/  IDP.4A.S8.S8 R45, R28, R14.reuse, R45 ;  /* 0x0000000e1c2d7226 */ /* 0x080fe4000000062d */
[-C--:B------:R-:W-:Y:S02]  /*2300*/  IDP.4A.S8.S8 R43, R23, R14.reuse, R43 ;  /* 0x0000000e172b7226 */ /* 0x080fe4000000062b */
[----:B------:R-:W-:-:S02]  /*2310*/  IDP.4A.S8.S8 R47, R24, R14, R47 ;  /* 0x0000000e182f7226 */ /* 0x000fc4000000062f */
[-C--:B------:R-:W-:Y:S02]  /*2320*/  IDP.4A.S8.S8 R44, R28, R15.reuse, R44 ;  /* 0x0000000f1c2c7226 */ /* 0x080fe4000000062c */
[-C--:B------:R-:W-:Y:S02]  /*2330*/  IDP.4A.S8.S8 R42, R23, R15.reuse, R42 ;  /* 0x0000000f172a7226 */ /* 0x080fe4000000062a */
[----:B------:R-:W-:Y:S02]  /*2340*/  IDP.4A.S8.S8 R46, R24, R15, R46 ;  /* 0x0000000f182e7226 */ /* 0x000fe4000000062e */
[----:B------:R-:W0:Y:S01]  /*2350*/  LDS.128 R12, [R37+0x10] ;  /* 0x00001000250c7984 */ /* 0x000e220000000c00 */
[C---:B------:R-:W-:Y:S02]  /*2360*/  IDP.4A.S8.S8 R49, R28.reuse, R8, R49 ;  /* 0x000000081c317226 */ /* 0x040fe40000000631 */
[C---:B------:R-:W-:Y:S02]  /*2370*/  IDP.4A.S8.S8 R16, R28.reuse, R9, R16 ;  /* 0x000000091c107226 */ /* 0x040fe40000000610 */
[----:B------:R-:W-:-:S02]  /*2380*/  IDP.4A.S8.S8 R53, R28, R10, R53 ;  /* 0x0000000a1c357226 */ /* 0x000fc40000000635 */
[----:B------:R-:W-:Y:S02]  /*2390*/  IDP.4A.S8.S8 R52, R28, R11, R52 ;  /* 0x0000000b1c347226 */ /* 0x000fe40000000634 */
[-C--:B------:R-:W-:Y:S02]  /*23a0*/  IDP.4A.S8.S8 R19, R23, R8.reuse, R19 ;  /* 0x0000000817137226 */ /* 0x080fe40000000613 */
[CC--:B------:R-:W-:Y:S02]  /*23b0*/  IDP.4A.S8.S8 R17, R24.reuse, R8.reuse, R17 ;  /* 0x0000000818117226 */ /* 0x0c0fe40000000611 */
[----:B------:R-:W-:Y:S02]  /*23c0*/  IDP.4A.S8.S8 R51, R25, R8, R51 ;  /* 0x0000000819337226 */ /* 0x000fe40000000633 */
        /* <DEDUP_REMOVED lines=9> */
[----:B------:R-:W1:Y:S01]  /*2460*/  LDS.128 R8, [R37+0x40] ;  /* 0x0000400025087984 */ /* 0x000e620000000c00 */
[CC--:B------:R-:W-:Y:S02]  /*2470*/  IDP.4A.S8.S8 R28, R23.reuse, R5.reuse, R16 ;  /* 0x00000005171c7226 */ /* 0x0c0fe40000000610 */
[C---:B------:R-:W-:Y:S02]  /*2480*/  IDP.4A.S8.S8 R19, R24.reuse, R4, R19 ;  /* 0x0000000418137226 */ /* 0x040fe40000000613 */
[C---:B------:R-:W-:Y:S02]  /*2490*/  IDP.4A.S8.S8 R18, R24.reuse, R5, R18 ;  /* 0x0000000518127226 */ /* 0x040fe40000000612 */
[----:B------:R-:W-:Y:S02]  /*24a0*/  IDP.4A.S8.S8 R16, R24, R6, R45 ;  /* 0x0000000618107226 */ /* 0x000fe4000000062d */
[----:B------:R-:W-:-:S02]  /*24b0*/  IDP.4A.S8.S8 R49, R23, R4, R49 ;  /* 0x0000000417317226 */ /* 0x000fc40000000631 */
[C---:B------:R-:W-:Y:S02]  /*24c0*/  IDP.4A.S8.S8 R53, R23.reuse, R6, R53 ;  /* 0x0000000617357226 */ /* 0x040fe40000000635 */
[-C--:B------:R-:W-:Y:S02]  /*24d0*/  IDP.4A.S8.S8 R52, R23, R7.reuse, R52 ;  /* 0x0000000717347226 */ /* 0x080fe40000000634 */
[----:B------:R-:W-:Y:S02]  /*24e0*/  IDP.4A.S8.S8 R24, R24, R7, R44 ;  /* 0x0000000718187226 */ /* 0x000fe4000000062c */
[C---:B------:R-:W-:Y:S02]  /*24f0*/  IDP.4A.S8.S8 R17, R25.reuse, R4, R17 ;  /* 0x0000000419117226 */ /* 0x040fe40000000611 */
[C---:B------:R-:W-:Y:S02]  /*2500*/  IDP.4A.S8.S8 R44, R25.reuse, R5, R48 ;  /* 0x00000005192c7226 */ /* 0x040fe40000000630 */
[----:B------:R-:W-:-:S02]  /*2510*/  IDP.4A.S8.S8 R35, R25, R6, R35 ;  /* 0x0000000619237226 */ /* 0x000fc40000000623 */
[----:B------:R-:W-:Y:S02]  /*2520*/  IDP.4A.S8.S8 R23, R25, R7, R42 ;  /* 0x0000000719177226 */ /* 0x000fe4000000062a */
[C---:B------:R-:W-:Y:S01]  /*2530*/  IDP.4A.S8.S8 R36, R31.reuse, R4, R51 ;  /* 0x000000041f247226 */ /* 0x040fe20000000633 */
[----:B------:R-:W-:Y:S01]  /*2540*/  LDS R25, [R40+UR5+0xf8] ;  /* 0x0000f80528197984 */ /* 0x000fe20008000800 */
[C---:B------:R-:W-:Y:S02]  /*2550*/  IDP.4A.S8.S8 R50, R31.reuse, R5, R50 ;  /* 0x000000051f327226 */ /* 0x040fe40000000632 */
[C---:B------:R-:W-:Y:S02]  /*2560*/  IDP.4A.S8.S8 R38, R31.reuse, R6, R47 ;  /* 0x000000061f267226 */ /* 0x040fe4000000062f */
[----:B------:R-:W-:Y:S02]  /*2570*/  IDP.4A.S8.S8 R46, R31, R7, R46 ;  /* 0x000000071f2e7226 */ /* 0x000fe4000000062e */
[----:B------:R-:W3:Y:S01]  /*2580*/  LDS.128 R4, [R37+0x70] ;  /* 0x0000700025047984 */ /* 0x000ee20000000c00 */
[----:B0-----:R-:W-:-:S02]  /*2590*/  IDP.4A.S8.S8 R31, R29, R12, R19 ;  /* 0x0000000c1d1f7226 */ /* 0x001fc40000000613 */
[-C--:B------:R-:W-:Y:S02]  /*25a0*/  IDP.4A.S8.S8 R36, R27, R12.reuse, R36 ;  /* 0x0000000c1b247226 */ /* 0x080fe40000000624 */
[C---:B------:R-:W-:Y:S02]  /*25b0*/  IDP.4A.S8.S8 R49, R30.reuse, R12, R49 ;  /* 0x0000000c1e317226 */ /* 0x040fe40000000631 */
[C---:B------:R-:W-:Y:S02]  /*25c0*/  IDP.4A.S8.S8 R32, R30.reuse, R13, R28 ;  /* 0x0000000d1e207226 */ /* 0x040fe4000000061c */
[CC--:B------:R-:W-:Y:S01]  /*25d0*/  IDP.4A.S8.S8 R53, R30.reuse, R14.reuse, R53 ;  /* 0x0000000e1e357226 */ /* 0x0c0fe20000000635 */
[----:B------:R-:W0:Y:S01]  /*25e0*/  LDS R28, [R40+UR5+0x1bc] ;  /* 0x0001bc05281c7984 */ /* 0x000e220008000800 */
[----:B------:R-:W-:Y:S02]  /*25f0*/  IDP.4A.S8.S8 R52, R30, R15, R52 ;  /* 0x0000000f1e347226 */ /* 0x000fe40000000634 */
[----:B------:R-:W-:Y:S01]  /*2600*/  IDP.4A.S8.S8 R33, R29, R14, R16 ;  /* 0x0000000e1d217226 */ /* 0x000fe20000000610 */
[----:B------:R-:W-:Y:S01]  /*2610*/  LDS R30, [R40+UR5+0x120] ;  /* 0x00012005281e7984 */ /* 0x000fe20008000800 */
[----:B------:R-:W-:-:S02]  /*2620*/  IDP.4A.S8.S8 R34, R26, R12, R17 ;  /* 0x0000000c1a227226 */ /* 0x000fc40000000611 */
[----:B------:R-:W-:Y:S02]  /*2630*/  IDP.4A.S8.S8 R38, R27, R14, R38 ;  /* 0x0000000e1b267226 */ /* 0x000fe40000000626 */
[C---:B------:R-:W-:Y:S02]  /*2640*/  IDP.4A.S8.S8 R12, R29.reuse, R13, R18 ;  /* 0x0000000d1d0c7226 */ /* 0x040fe40000000612 */
[----:B------:R-:W-:Y:S01]  /*2650*/  IDP.4A.S8.S8 R39, R29, R15, R24 ;  /* 0x0000000f1d277226 */ /* 0x000fe20000000618 */
[----:B------:R-:W4:Y:S01]  /*2660*/  LDS.128 R16, [R37+0x20] ;  /* 0x0000200025107984 */ /* 0x000f220000000c00 */
[CC--:B-1----:R-:W-:Y:S02]  /*2670*/  IDP.4A.S8.S8 R43, R26.reuse, R8.reuse, R31 ;  /* 0x000000081a2b7226 */ /* 0x0c2fe4000000061f */
[----:B------:R-:W-:Y:S01]  /*2680*/  IDP.4A.S8.S8 R31, R3, R8, R36 ;  /* 0x00000008031f7226 */ /* 0x000fe20000000624 */
[----:B------:R-:W-:Y:S01]  /*2690*/  LDS R24, [R40+UR5+0x148] ;  /* 0x0001480528187984 */ /* 0x000fe20008000800 */
[----:B------:R-:W-:-:S02]  /*26a0*/  IDP.4A.S8.S8 R35, R26, R14, R35 ;  /* 0x0000000e1a237226 */ /* 0x000fc40000000623 */
[C---:B------:R-:W-:Y:S02]  /*26b0*/  IDP.4A.S8.S8 R49, R29.reuse, R8, R49 ;  /* 0x000000081d317226 */ /* 0x040fe40000000631 */
[C---:B------:R-:W-:Y:S02]  /*26c0*/  IDP.4A.S8.S8 R41, R29.reuse, R9, R32 ;  /* 0x000000091d297226 */ /* 0x040fe40000000620 */
[CC--:B------:R-:W-:Y:S02]  /*26d0*/  IDP.4A.S8.S8 R53, R29.reuse, R10.reuse, R53 ;  /* 0x0000000a1d357226 */ /* 0x0c0fe40000000635 */
[----:B------:R-:W-:Y:S02]  /*26e0*/  IDP.4A.S8.S8 R52, R29, R11, R52 ;  /* 0x0000000b1d347226 */ /* 0x000fe40000000634 */
[C---:B------:R-:W-:Y:S02]  /*26f0*/  IDP.4A.S8.S8 R36, R26.reuse, R10, R33 ;  /* 0x0000000a1a247226 */ /* 0x040fe40000000621 */
[----:B------:R-:W-:-:S02]  /*2700*/  IDP.4A.S8.S8 R42, R26, R15, R23 ;  /* 0x0000000f1a2a7226 */ /* 0x000fc40000000617 */
[C---:B------:R-:W-:Y:S01]  /*2710*/  IDP.4A.S8.S8 R46, R27.reuse, R15, R46 ;  /* 0x0000000f1b2e7226 */ /* 0x040fe2000000062e */
[----:B------:R-:W1:Y:S01]  /*2720*/  LDS R23, [R40+UR5+0x170] ;  /* 0x0001700528177984 */ /* 0x000e620008000800 */
[----:B------:R-:W-:Y:S02]  /*2730*/  IDP.4A.S8.S8 R29, R27, R8, R34 ;  /* 0x000000081b1d7226 */ /* 0x000fe40000000622 */
[----:B------:R-:W-:Y:S01]  /*2740*/  IDP.4A.S8.S8 R33, R3, R10, R38 ;  /* 0x0000000a03217226 */ /* 0x000fe20000000626 */
[----:B------:R-:W-:Y:S01]  /*2750*/  LDS R8, [R40+UR5+0x198] ;  /* 0x0001980528087984 */ /* 0x000fe20008000800 */
[C---:B------:R-:W-:Y:S02]  /*2760*/  IDP.4A.S8.S8 R44, R26.reuse, R13, R44 ;  /* 0x0000000d1a2c7226 */ /* 0x040fe4000000062c */
[C---:B------:R-:W-:Y:S02]  /*2770*/  IDP.4A.S8.S8 R34, R26.reuse, R9, R12 ;  /* 0x000000091a227226 */ /* 0x040fe4000000060c */
[----:B------:R-:W-:-:S02]  /*2780*/  IDP.4A.S8.S8 R38, R26, R11, R39 ;  /* 0x0000000b1a267226 */ /* 0x000fc40000000627 */
[C---:B------:R-:W-:Y:S02]  /*2790*/  IDP.4A.S8.S8 R50, R27.reuse, R13, R50 ;  /* 0x0000000d1b327226 */ /* 0x040fe40000000632 */
[----:B------:R-:W1:Y:S01]  /*27a0*/  LDS.128 R12, [R37+0x50] ;  /* 0x00005000250c7984 */ /* 0x000e620000000c00 */
[C---:B------:R-:W-:Y:S02]  /*27b0*/  IDP.4A.S8.S8 R35, R27.reuse, R10, R35 ;  /* 0x0000000a1b237226 */ /* 0x040fe40000000623 */
[-C--:B------:R-:W-:Y:S02]  /*27c0*/  IDP.4A.S8.S8 R42, R27, R11.reuse, R42 ;  /* 0x0000000b1b2a7226 */ /* 0x080fe4000000062a */
[----:B------:R-:W-:Y:S02]  /*27d0*/  IDP.4A.S8.S8 R46, R3, R11, R46 ;  /* 0x0000000b032e7226 */ /* 0x000fe4000000062e */
[----:B---3--:R-:W-:Y:S02]  /*27e0*/  IDP.4A.S8.S8 R10, R26, R5, R41 ;  /* 0x000000051a0a7226 */ /* 0x008fe40000000629 */
[----:B------:R-:W-:-:S02]  /*27f0*/  IDP.4A.S8.S8 R32, R27, R9, R44 ;  /* 0x000000091b207226 */ /* 0x000fc4000000062c */
[C---:B------:R-:W-:Y:S02]  /*2800*/  IDP.4A.S8.S8 R43, R27.reuse, R4, R43 ;  /* 0x000000041b2b7226 */ /* 0x040fe4000000062b */
[C---:B------:R-:W-:Y:S02]  /*2810*/  IDP.4A.S8.S8 R11, R27.reuse, R5, R34 ;  /* 0x000000051b0b7226 */ /* 0x040fe40000000622 */
[C---:B------:R-:W-:Y:S02]  /*2820*/  IDP.4A.S8.S8 R41, R27.reuse, R6, R36 ;  /* 0x000000061b297226 */ /* 0x040fe40000000624 */
[----:B------:R-:W-:Y:S02]  /*2830*/  IDP.4A.S8.S8 R27, R27, R7, R38 ;  /* 0x000000071b1b7226 */ /* 0x000fe40000000626 */
[----:B------:R-:W3:Y:S01]  /*2840*/  LDS.128 R36, [R37+0x80] ;  /* 0x0000800025247984 */ /* 0x000ee20000000c00 */
[----:B------:R-:W-:Y:S02]  /*2850*/  IDP.4A.S8.S8 R9, R3, R9, R50 ;  /* 0x0000000903097226 */ /* 0x000fe40000000632 */
[----:B------:R-:W-:-:S02]  /*2860*/  IDP.4A.S8.S8 R52, R26, R7, R52 ;  /* 0x000000071a347226 */ /* 0x000fc40000000634 */
[-C--:B------:R-:W-:Y:S02]  /*2870*/  IDP.4A.S8.S8 R49, R26, R4.reuse, R49 ;  /* 0x000000041a317226 */ /* 0x080fe40000000631 */
[-C--:B------:R-:W-:Y:S02]  /*2880*/  IDP.4A.S8.S8 R29, R3, R4.reuse, R29 ;  /* 0x00000004031d7226 */ /* 0x080fe4000000061d */
[C---:B0-----:R-:W-:Y:S02]  /*2890*/  IDP.4A.S8.S8 R31, R28.reuse, R4, R31 ;  /* 0x000000041c1f7226 */ /* 0x041fe4000000061f */
[----:B------:R-:W-:Y:S02]  /*28a0*/  IDP.4A.S8.S8 R4, R28, R5, R9 ;  /* 0x000000051c047226 */ /* 0x000fe40000000609 */
[----:B----4-:R-:W-:Y:S02]  /*28b0*/  IDP.4A.S8.S8 R52, R25, R19, R52 ;  /* 0x0000001319347226 */ /* 0x010fe40000000634 */
[----:B------:R-:W-:-:S02]  /*28c0*/  IDP.4A.S8.S8 R53, R26, R6, R53 ;  /* 0x000000061a357226 */ /* 0x000fc40000000635 */
[C---:B------:R-:W-:Y:S02]  /*28d0*/  IDP.4A.S8.S8 R32, R3.reuse, R5, R32 ;  /* 0x0000000503207226 */ /* 0x040fe40000000620 */
[C---:B------:R-:W-:Y:S02]  /*28e0*/  IDP.4A.S8.S8 R35, R3.reuse, R6, R35 ;  /* 0x0000000603237226 */ /* 0x040fe40000000623 */
[----:B------:R-:W-:Y:S02]  /*28f0*/  IDP.4A.S8.S8 R3, R3, R7, R42 ;  /* 0x0000000703037226 */ /* 0x000fe4000000062a */
[-C--:B------:R-:W-:Y:S02]  /*2900*/  IDP.4A.S8.S8 R10, R25, R17.reuse, R10 ;  /* 0x00000011190a7226 */ /* 0x080fe4000000060a */
[----:B-1----:R-:W-:Y:S02]  /*2910*/  IDP.4A.S8.S8 R4, R23, R17, R4 ;  /* 0x0000001117047226 */ /* 0x002fe40000000604 */
[----:B------:R-:W-:-:S02]  /*2920*/  IDP.4A.S8.S8 R27, R30, R19, R27 ;  /* 0x000000131e1b7226 */ /* 0x000fc4000000061b */
[----:B------:R-:W-:Y:S02]  /*2930*/  IDP.4A.S8.S8 R52, R30, R15, R52 ;  /* 0x0000000f1e347226 */ /* 0x000fe40000000634 */
[----:B------:R-:W-:Y:S02]  /*2940*/  IDP.4A.S8.S8 R33, R28, R6, R33 ;  /* 0x000000061c217226 */ /* 0x000fe40000000621 */
[C---:B------:R-:W-:Y:S02]  /*2950*/  IDP.4A.S8.S8 R49, R25.reuse, R16, R49 ;  /* 0x0000001019317226 */ /* 0x040fe40000000631 */
[----:B------:R-:W-:Y:S02]  /*2960*/  IDP.4A.S8.S8 R53, R25, R18, R53 ;  /* 0x0000001219357226 */ /* 0x000fe40000000635 */
[-C--:B------:R-:W-:Y:S02]  /*2970*/  IDP.4A.S8.S8 R43, R30, R16.reuse, R43 ;  /* 0x000000101e2b7226 */ /* 0x080fe4000000062b */
[----:B------:R-:W-:-:S02]  /*2980*/  IDP.4A.S8.S8 R29, R24, R16, R29 ;  /* 0x00000010181d7226 */ /* 0x000fc4000000061d */
[----:B------:R-:W-:Y:S02]  /*2990*/  IDP.4A.S8.S8 R31, R23, R16, R31 ;  /* 0x00000010171f7226 */ /* 0x000fe4000000061f */
[----:B------:R-:W-:Y:S02]  /*29a0*/  IDP.4A.S8.S8 R6, R24, R19, R3 ;  /* 0x0000001318067226 */ /* 0x000fe40000000603 */
[----:B------:R-:W-:Y:S02]  /*29b0*/  IDP.4A.S8.S8 R25, R30, R13, R10 ;  /* 0x0000000d1e197226 */ /* 0x000fe4000000060a */
[----:B------:R-:W-:Y:S02]  /*29c0*/  IDP.4A.S8.S8 R46, R28, R7, R46 ;  /* 0x000000071c2e7226 */ /* 0x000fe4000000062e */
[-C--:B------:R-:W-:Y:S02]  /*29d0*/  IDP.4A.S8.S8 R11, R30, R17.reuse, R11 ;  /* 0x000000111e0b7226 */ /* 0x080fe4000000060b */
[----:B------:R-:W-:-:S02]  /*29e0*/  IDP.4A.S8.S8 R32, R24, R17, R32 ;  /* 0x0000001118207226 */ /* 0x000fc40000000620 */
[----:B------:R-:W-:Y:S02]  /*29f0*/  IDP.4A.S8.S8 R10, R8, R13, R4 ;  /* 0x0000000d080a7226 */ /* 0x000fe40000000604 */
[-C--:B------:R-:W-:Y:S02]  /*2a00*/  IDP.4A.S8.S8 R41, R30, R18.reuse, R41 ;  /* 0x000000121e297226 */ /* 0x080fe40000000629 */
[C---:B------:R-:W-:Y:S02]  /*2a10*/  IDP.4A.S8.S8 R4, R24.reuse, R15, R27 ;  /* 0x0000000f18047226 */ /* 0x040fe4000000061b */
[C---:B---3--:R-:W-:Y:S02]  /*2a20*/  IDP.4A.S8.S8 R7, R24.reuse, R39, R52 ;  /* 0x0000002718077226 */ /* 0x048fe40000000634 */
[----:B------:R-:W-:Y:S02]  /*2a30*/  IDP.4A.S8.S8 R35, R24, R18, R35 ;  /* 0x0000001218237226 */ /* 0x000fe40000000623 */
[----:B------:R-:W-:-:S02]  /*2a40*/  IDP.4A.S8.S8 R49, R30, R12, R49 ;  /* 0x0000000c1e317226 */ /* 0x000fc40000000631 */
[-C--:B------:R-:W-:Y:S02]  /*2a50*/  IDP.4A.S8.S8 R43, R24, R12.reuse, R43 ;  /* 0x0000000c182b7226 */ /* 0x080fe4000000062b */
[CC--:B------:R-:W-:Y:S02]  /*2a60*/  IDP.4A.S8.S8 R29, R23.reuse, R12.reuse, R29 ;  /* 0x0000000c171d7226 */ /* 0x0c0fe4000000061d */
[----:B------:R-:W-:Y:S02]  /*2a70*/  IDP.4A.S8.S8 R17, R8, R12, R31 ;  /* 0x0000000c08117226 */ /* 0x000fe4000000061f */
[C---:B------:R-:W-:Y:S02]  /*2a80*/  IDP.4A.S8.S8 R3, R23.reuse, R15, R6 ;  /* 0x0000000f17037226 */ /* 0x040fe40000000606 */
[----:B------:R-:W-:Y:S02]  /*2a90*/  HFMA2 R5, -RZ, RZ, 0, 0 ;  /* 0x00000000ff057431 */ /* 0x000fe400000001ff */
[----:B------:R-:W-:-:S02]  /*2aa0*/  IDP.4A.S8.S8 R33, R23, R18, R33 ;  /* 0x0000001217217226 */ /* 0x000fc40000000621 */
[C---:B------:R-:W-:Y:S02]  /*2ab0*/  IDP.4A.S8.S8 R46, R23.reuse, R19, R46 ;  /* 0x00000013172e7226 */ /* 0x040fe4000000062e */
[CC--:B------:R-:W-:Y:S02]  /*2ac0*/  IDP.4A.S8.S8 R12, R24.reuse, R13.reuse, R11 ;  /* 0x0000000d180c7226 */ /* 0x0c0fe4000000060b */
[C---:B------:R-:W-:Y:S01]  /*2ad0*/  IDP.4A.S8.S8 R31, R23.reuse, R13, R32 ;  /* 0x0000000d171f7226 */ /* 0x040fe20000000620 */
[----:B------:R-:W-:Y:S01]  /*2ae0*/  SHF.R.S32.HI R9, RZ, 0x1f, R7 ;  /* 0x0000001fff097819 */ /* 0x000fe20000011407 */
[-C--:B------:R-:W-:Y:S02]  /*2af0*/  IDP.4A.S8.S8 R19, R24, R14.reuse, R41 ;  /* 0x0000000e18137226 */ /* 0x080fe40000000629 */
[C---:B------:R-:W-:Y:S02]  /*2b00*/  IDP.4A.S8.S8 R13, R23.reuse, R39, R4 ;  /* 0x00000027170d7226 */ /* 0x040fe40000000604 */
[----:B------:R-:W-:-:S02]  /*2b10*/  IDP.4A.S8.S8 R35, R23, R14, R35 ;  /* 0x0000000e17237226 */ /* 0x000fc40000000623 */
[----:B------:R-:W-:Y:S02]  /*2b20*/  IDP.4A.S8.S8 R49, R24, R36, R49 ;  /* 0x0000002418317226 */ /* 0x000fe40000000631 */
[C---:B------:R-:W-:Y:S02]  /*2b30*/  IDP.4A.S8.S8 R3, R8.reuse, R39, R3 ;  /* 0x0000002708037226 */ /* 0x040fe40000000603 */
[----:B------:R-:W-:Y:S01]  /*2b40*/  IDP.4A.S8.S8 R11, R8, R14, R33 ;  /* 0x0000000e080b7226 */ /* 0x000fe20000000621 */
[----:B------:R-:W-:Y:S01]  /*2b50*/  MOV R4, 0x40000000 ;  /* 0x4000000000047802 */ /* 0x000fe20000000f00 */
[C---:B------:R-:W-:Y:S02]  /*2b60*/  IDP.4A.S8.S8 R33, R23.reuse, R36, R43 ;  /* 0x0000002417217226 */ /* 0x040fe4000000062b */
[C---:B------:R-:W-:Y:S01]  /*2b70*/  IDP.4A.S8.S8 R27, R23.reuse, R37, R12 ;  /* 0x00000025171b7226 */ /* 0x040fe2000000060c */
[----:B------:R-:W-:Y:S01]  /*2b80*/  SHF.R.S32.HI R12, RZ, 0x1f, R13 ;  /* 0x0000001fff0c7819 */ /* 0x000fe2000001140d */
[----:B------:R-:W-:-:S02]  /*2b90*/  IDP.4A.S8.S8 R19, R23, R38, R19 ;  /* 0x0000002617137226 */ /* 0x000fc40000000613 */
[----:B------:R-:W-:Y:S02]  /*2ba0*/  IDP.4A.S8.S8 R53, R30, R14, R53 ;  /* 0x0000000e1e357226 */ /* 0x000fe40000000635 */
[C---:B------:R-:W-:Y:S02]  /*2bb0*/  IDP.4A.S8.S8 R23, R8.reuse, R36, R29 ;  /* 0x0000002408177226 */ /* 0x040fe4000000061d */
[C---:B------:R-:W-:Y:S02]  /*2bc0*/  IDP.4A.S8.S8 R6, R8.reuse, R15, R46 ;  /* 0x0000000f08067226 */ /* 0x040fe4000000062e */
[C---:B------:R-:W-:Y:S02]  /*2bd0*/  IDP.4A.S8.S8 R31, R8.reuse, R37, R31 ;  /* 0x00000025081f7226 */ /* 0x040fe4000000061f */
[----:B------:R-:W-:Y:S01]  /*2be0*/  IDP.4A.S8.S8 R29, R8, R38, R35 ;  /* 0x00000026081d7226 */ /* 0x000fe20000000623 */
[----:B------:R-:W-:Y:S01]  /*2bf0*/  SHF.R.S32.HI R8, RZ, 0x1f, R49 ;  /* 0x0000001fff087819 */ /* 0x000fe20000011431 */
[----:B------:R-:W-:Y:S01]  /*2c00*/  IMAD R14, R9, 0x1fb0000, RZ ;  /* 0x01fb0000090e7824 */ /* 0x000fe200078e02ff */
[----:B------:R-:W-:Y:S01]  /*2c10*/  SHF.R.S32.HI R9, RZ, 0x1f, R3 ;  /* 0x0000001fff097819 */ /* 0x000fe20000011403 */
[----:B------:R-:W-:-:S02]  /*2c20*/  IMAD R12, R12, 0x1fb0000, RZ ;  /* 0x01fb00000c0c7824 */ /* 0x000fc400078e02ff */
[C---:B------:R-:W-:Y:S02]  /*2c30*/  IMAD R35, R7.reuse, 0x5056, R14 ;  /* 0x0000505607237824 */ /* 0x040fe400078e020e */
[----:B------:R-:W-:-:S04]  /*2c40*/  IMAD.WIDE.U32 R42, R7, 0x1fb0000, R4 ;  /* 0x01fb0000072a7825 */ /* 0x000fc800078e0004 */
[----:B------:R-:W-:Y:S02]  /*2c50*/  IMAD R14, R9, 0x1fb0000, RZ ;  /* 0x01fb0000090e7824 */ /* 0x000fe400078e02ff */
[----:B------:R-:W-:Y:S01]  /*2c60*/  IMAD R8, R8, 0x1fb0000, RZ ;  /* 0x01fb000008087824 */ /* 0x000fe200078e02ff */
[----:B------:R-:W-:Y:S01]  /*2c70*/  IADD3 R7, PT, PT, R43, R35, RZ ;  /* 0x000000232b077210 */ /* 0x000fe20007ffe0ff */
[C---:B------:R-:W-:Y:S02]  /*2c80*/  IMAD R45, R13.reuse, 0x5056, R12 ;  /* 0x000050560d2d7824 */ /* 0x040fe400078e020c */
[----:B------:R-:W-:-:S04]  /*2c90*/  IMAD.WIDE.U32 R12, R13, 0x1fb0000, R4 ;  /* 0x01fb00000d0c7825 */ /* 0x000fc800078e0004 */
[C---:B------:R-:W-:Y:S02]  /*2ca0*/  IMAD R47, R3.reuse, 0x5056, R14 ;  /* 0x00005056032f7824 */ /* 0x040fe400078e020e */
[----:B------:R-:W-:Y:S01]  /*2cb0*/  IMAD.WIDE.U32 R34, R3, 0x1fb0000, R4 ;  /* 0x01fb000003227825 */ /* 0x000fe200078e0004 */
[----:B------:R-:W-:-:S03]  /*2cc0*/  SHF.R.U64 R3, R42, 0x1f, R7 ;  /* 0x0000001f2a037819 */ /* 0x000fc60000001207 */
[C---:B------:R-:W-:Y:S02]  /*2cd0*/  IMAD R41, R49.reuse, 0x5056, R8 ;  /* 0x0000505631297824 */ /* 0x040fe400078e0208 */
[----:B------:R-:W-:Y:S01]  /*2ce0*/  IMAD.WIDE.U32 R8, R49, 0x1fb0000, R4 ;  /* 0x01fb000031087825 */ /* 0x000fe200078e0004 */
[----:B------:R-:W-:Y:S02]  /*2cf0*/  IADD3 R7, PT, PT, R13, R45, RZ ;  /* 0x0000002d0d077210 */ /* 0x000fe40007ffe0ff */
[----:B------:R-:W-:Y:S01]  /*2d00*/  IADD3 R13, PT, PT, R35, R47, RZ ;  /* 0x0000002f230d7210 */ /* 0x000fe20007ffe0ff */
[----:B------:R-:W-:Y:S01]  /*2d10*/  IMAD R21, R21, 0x3100, RZ ;  /* 0x0000310015157824 */ /* 0x000fe200078e02ff */
[----:B------:R-:W-:Y:S02]  /*2d20*/  IADD3 R35, PT, PT, R9, R41, RZ ;  /* 0x0000002909237210 */ /* 0x000fe40007ffe0ff */
[----:B------:R-:W-:Y:S02]  /*2d30*/  SHF.R.U64 R9, R34, 0x1f, R13 ;  /* 0x0000001f22097819 */ /* 0x000fe4000000120d */
[----:B------:R-:W-:-:S02]  /*2d40*/  SHF.R.U64 R13, R8, 0x1f, R35 ;  /* 0x0000001f080d7819 */ /* 0x000fc40000001223 */
[----:B------:R-:W-:Y:S02]  /*2d50*/  IADD3 R8, PT, PT, R21, UR8, R40 ;  /* 0x0000000815087c10 */ /* 0x000fe4000fffe028 */
[----:B------:R-:W0:Y:S01]  /*2d60*/  LDS R40, [R40+UR5+0x1c0] ;  /* 0x0001c00528287984 */ /* 0x000e220008000800 */
[----:B------:R-:W-:Y:S01]  /*2d70*/  SHF.R.U64 R7, R12, 0x1f, R7 ;  /* 0x0000001f0c077819 */ /* 0x000fe20000001207 */
[----:B------:R-:W-:Y:S01]  /*2d80*/  IDP.4A.S8.S8 R25, R24, R37, R25 ;  /* 0x0000002518197226 */ /* 0x000fe20000000619 */
[----:B------:R-:W-:Y:S02]  /*2d90*/  SHF.R.S32.HI R12, RZ, 0x1f, R33 ;  /* 0x0000001fff0c7819 */ /* 0x000fe40000011421 */
[----:B------:R-:W-:-:S03]  /*2da0*/  SHF.R.S32.HI R14, RZ, 0x1f, R23 ;  /* 0x0000001fff0e7819 */ /* 0x000fc60000011417 */
[----:B------:R-:W-:Y:S01]  /*2db0*/  IMAD R18, R12, 0x1fb0000, RZ ;  /* 0x01fb00000c127824 */ /* 0x000fe200078e02ff */
[----:B------:R-:W-:Y:S01]  /*2dc0*/  SHF.R.S32.HI R12, RZ, 0x1f, R25 ;  /* 0x0000001fff0c7819 */ /* 0x000fe20000011419 */
[----:B------:R-:W-:Y:S01]  /*2dd0*/  IMAD R14, R14, 0x1fb0000, RZ ;  /* 0x01fb00000e0e7824 */ /* 0x000fe200078e02ff */
[----:B------:R-:W-:Y:S01]  /*2de0*/  SHF.R.S32.HI R16, RZ, 0x1f, R27 ;  /* 0x0000001fff107819 */ /* 0x000fe2000001141b */
[C---:B------:R-:W-:Y:S02]  /*2df0*/  IMAD R21, R33.reuse, 0x5056, R18 ;  /* 0x0000505621157824 */ /* 0x040fe400078e0212 */
[----:B------:R-:W-:Y:S02]  /*2e00*/  IMAD R12, R12, 0x1fb0000, RZ ;  /* 0x01fb00000c0c7824 */ /* 0x000fe400078e02ff */
[----:B------:R-:W-:-:S04]  /*2e10*/  IMAD.WIDE.U32 R42, R33, 0x1fb0000, R4 ;  /* 0x01fb0000212a7825 */ /* 0x000fc800078e0004 */
[C---:B------:R-:W-:Y:S02]  /*2e20*/  IMAD R41, R23.reuse, 0x5056, R14 ;  /* 0x0000505617297824 */ /* 0x040fe400078e020e */
[----:B------:R-:W-:Y:S01]  /*2e30*/  IMAD.WIDE.U32 R32, R23, 0x1fb0000, R4 ;  /* 0x01fb000017207825 */ /* 0x000fe200078e0004 */
[----:B------:R-:W-:-:S03]  /*2e40*/  IADD3 R21, PT, PT, R43, R21, RZ ;  /* 0x000000152b157210 */ /* 0x000fc60007ffe0ff */
[----:B------:R-:W-:Y:S02]  /*2e50*/  IMAD R16, R16, 0x1fb0000, RZ ;  /* 0x01fb000010107824 */ /* 0x000fe400078e02ff */
[----:B------:R-:W-:Y:S02]  /*2e60*/  IDP.4A.S8.S8 R15, R24, R38, R53 ;  /* 0x00000026180f7226 */ /* 0x000fe40000000635 */
[C---:B------:R-:W-:Y:S01]  /*2e70*/  IMAD R45, R25.reuse, 0x5056, R12 ;  /* 0x00005056192d7824 */ /* 0x040fe200078e020c */
[----:B------:R-:W-:Y:S01]  /*2e80*/  SHF.R.S32.HI R12, RZ, 0x1f, R31 ;  /* 0x0000001fff0c7819 */ /* 0x000fe2000001141f */
[----:B------:R-:W-:Y:S01]  /*2e90*/  IMAD.WIDE.U32 R34, R25, 0x1fb0000, R4 ;  /* 0x01fb000019227825 */ /* 0x000fe200078e0004 */
[----:B------:R-:W-:-:S03]  /*2ea0*/  IADD3 R23, PT, PT, R33, R41, RZ ;  /* 0x0000002921177210 */ /* 0x000fc60007ffe0ff */
[C---:B------:R-:W-:Y:S02]  /*2eb0*/  IMAD R43, R27.reuse, 0x5056, R16 ;  /* 0x000050561b2b7824 */ /* 0x040fe400078e0210 */
[----:B------:R-:W-:Y:S01]  /*2ec0*/  IMAD.WIDE.U32 R24, R27, 0x1fb0000, R4 ;  /* 0x01fb00001b187825 */ /* 0x000fe200078e0004 */
[----:B------:R-:W-:Y:S02]  /*2ed0*/  IADD3 R33, PT, PT, R35, R45, RZ ;  /* 0x0000002d23217210 */ /* 0x000fe40007ffe0ff */
[----:B------:R-:W-:Y:S01]  /*2ee0*/  SHF.R.S32.HI R14, RZ, 0x1f, R15 ;  /* 0x0000001fff0e7819 */ /* 0x000fe2000001140f */
[----:B------:R-:W-:Y:S01]  /*2ef0*/  IMAD R18, R12, 0x1fb0000, RZ ;  /* 0x01fb00000c127824 */ /* 0x000fe200078e02ff */
[----:B------:R-:W-:Y:S02]  /*2f00*/  SHF.R.S32.HI R12, RZ, 0x1f, R19 ;  /* 0x0000001fff0c7819 */ /* 0x000fe40000011413 */
[----:B------:R-:W-:Y:S01]  /*2f10*/  IADD3 R27, PT, PT, R25, R43, RZ ;  /* 0x0000002b191b7210 */ /* 0x000fe20007ffe0ff */
[----:B------:R-:W-:Y:S01]  /*2f20*/  IMAD R14, R14, 0x1fb0000, RZ ;  /* 0x01fb00000e0e7824 */ /* 0x000fe200078e02ff */
[----:B------:R-:W-:Y:S01]  /*2f30*/  SHF.R.U64 R25, R34, 0x1f, R33 ;  /* 0x0000001f22197819 */ /* 0x000fe20000001221 */
[C---:B------:R-:W-:Y:S01]  /*2f40*/  IMAD R33, R31.reuse, 0x5056, R18 ;  /* 0x000050561f217824 */ /* 0x040fe200078e0212 */
[----:B------:R-:W-:Y:S01]  /*2f50*/  SHF.R.S32.HI R16, RZ, 0x1f, R29 ;  /* 0x0000001fff107819 */ /* 0x000fe2000001141d */
[----:B------:R-:W-:Y:S01]  /*2f60*/  IMAD.WIDE.U32 R34, R31, 0x1fb0000, R4 ;  /* 0x01fb00001f227825 */ /* 0x000fe200078e0004 */
[----:B------:R-:W-:-:S03]  /*2f70*/  SHF.R.U64 R23, R32, 0x1f, R23 ;  /* 0x0000001f20177819 */ /* 0x000fc60000001217 */
[----:B------:R-:W-:Y:S02]  /*2f80*/  IMAD R12, R12, 0x1fb0000, RZ ;  /* 0x01fb00000c0c7824 */ /* 0x000fe400078e02ff */
[C---:B------:R-:W-:Y:S02]  /*2f90*/  IMAD R41, R15.reuse, 0x5056, R14 ;  /* 0x000050560f297824 */ /* 0x040fe400078e020e */
[----:B------:R-:W-:Y:S01]  /*2fa0*/  IMAD.WIDE.U32 R30, R15, 0x1fb0000, R4 ;  /* 0x01fb00000f1e7825 */ /* 0x000fe200078e0004 */
[----:B------:R-:W-:-:S03]  /*2fb0*/  IADD3 R15, PT, PT, R35, R33, RZ ;  /* 0x00000021230f7210 */ /* 0x000fc60007ffe0ff */
[----:B------:R-:W-:Y:S02]  /*2fc0*/  IMAD R16, R16, 0x1fb0000, RZ ;  /* 0x01fb000010107824 */ /* 0x000fe400078e02ff */
[C---:B------:R-:W-:Y:S02]  /*2fd0*/  IMAD R43, R19.reuse, 0x5056, R12 ;  /* 0x00005056132b7824 */ /* 0x040fe400078e020c */
[----:B------:R-:W-:Y:S01]  /*2fe0*/  IMAD.WIDE.U32 R32, R19, 0x1fb0000, R4 ;  /* 0x01fb000013207825 */ /* 0x000fe200078e0004 */
[----:B------:R-:W-:-:S03]  /*2ff0*/  IADD3 R35, PT, PT, R31, R41, RZ ;  /* 0x000000291f237210 */ /* 0x000fc60007ffe0ff */
[C---:B------:R-:W-:Y:S02]  /*3000*/  IMAD R45, R29.reuse, 0x5056, R16 ;  /* 0x000050561d2d7824 */ /* 0x040fe400078e0210 */
[----:B------:R-:W-:Y:S01]  /*3010*/  IMAD.WIDE.U32 R18, R29, 0x1fb0000, R4 ;  /* 0x01fb00001d127825 */ /* 0x000fe200078e0004 */
[----:B------:R-:W-:-:S03]  /*3020*/  IADD3 R33, PT, PT, R33, R43, RZ ;  /* 0x0000002b21217210 */ /* 0x000fc60007ffe0ff */
[----:B0-----:R-:W-:Y:S01]  /*3030*/  IDP.4A.S8.S8 R31, R40, R36, R17 ;  /* 0x00000024281f7226 */ /* 0x001fe20000000611 */
[----:B------:R-:W-:Y:S02]  /*3040*/  IADD3 R29, PT, PT, R19, R45, RZ ;  /* 0x0000002d131d7210 */ /* 0x000fe40007ffe0ff */
[----:B------:R-:W-:Y:S01]  /*3050*/  SHF.R.U64 R17, R30, 0x1f, R35 ;  /* 0x0000001f1e117819 */ /* 0x000fe20000001223 */
[----:B------:R-:W-:Y:S01]  /*3060*/  IDP.4A.S8.S8 R35, R40, R37, R10 ;  /* 0x0000002528237226 */ /* 0x000fe2000000060a */
[----:B------:R-:W-:Y:S01]  /*3070*/  SHF.R.U64 R19, R32, 0x1f, R33 ;  /* 0x0000001f20137819 */ /* 0x000fe20000001221 */
[C---:B------:R-:W-:Y:S01]  /*3080*/  IDP.4A.S8.S8 R33, R40.reuse, R38, R11 ;  /* 0x0000002628217226 */ /* 0x040fe2000000060b */
[----:B------:R-:W-:Y:S01]  /*3090*/  SHF.R.S32.HI R12, RZ, 0x1f, R31 ;  /* 0x0000001fff0c7819 */ /* 0x000fe2000001141f */
[----:B------:R-:W-:Y:S01]  /*30a0*/  IDP.4A.S8.S8 R39, R40, R39, R6 ;  /* 0x0000002728277226 */ /* 0x000fe20000000606 */
[----:B------:R-:W-:Y:S01]  /*30b0*/  SHF.R.S32.HI R6, RZ, 0x1f, R35 ;  /* 0x0000001fff067819 */ /* 0x000fe20000011423 */
[----:B------:R-:W-:-:S02]  /*30c0*/  HFMA2 R11, -RZ, RZ, 1.9073486328125e-06, 0 ;  /* 0x00200000ff0b7431 */ /* 0x000fc400000001ff */
[----:B------:R-:W-:Y:S01]  /*30d0*/  IMAD R14, R12, 0x1fb0000, RZ ;  /* 0x01fb00000c0e7824 */ /* 0x000fe200078e02ff */
[----:B------:R-:W-:Y:S01]  /*30e0*/  SHF.R.S32.HI R12, RZ, 0x1f, R33 ;  /* 0x0000001fff0c7819 */ /* 0x000fe20000011421 */
[----:B------:R-:W-:Y:S01]  /*30f0*/  IMAD R16, R6, 0x1fb0000, RZ ;  /* 0x01fb000006107824 */ /* 0x000fe200078e02ff */
[----:B------:R-:W-:Y:S02]  /*3100*/  MOV R10, 0x0 ;  /* 0x00000000000a7802 */ /* 0x000fe40000000f00 */
[----:B------:R-:W-:Y:S01]  /*3110*/  VIADDMNMX R13, R20, R13, RZ, !PT ;  /* 0x0000000d140d7246 */ /* 0x000fe200078001ff */
[----:B------:R-:W-:Y:S01]  /*3120*/  IMAD R12, R12, 0x1fb0000, RZ ;  /* 0x01fb00000c0c7824 */ /* 0x000fe200078e02ff */
[----:B------:R-:W-:Y:S01]  /*3130*/  SHF.R.U64 R21, R42, 0x1f, R21 ;  /* 0x0000001f2a157819 */ /* 0x000fe20000001215 */
[C---:B------:R-:W-:Y:S02]  /*3140*/  IMAD R41, R31.reuse, 0x5056, R14 ;  /* 0x000050561f297824 */ /* 0x040fe400078e020e */
[----:B------:R-:W-:Y:S01]  /*3150*/  IMAD.WIDE.U32 R36, R31, 0x1fb0000, R4 ;  /* 0x01fb00001f247825 */ /* 0x000fe200078e0004 */
[----:B------:R-:W-:-:S02]  /*3160*/  SHF.R.U64 R15, R34, 0x1f, R15 ;  /* 0x0000001f220f7819 */ /* 0x000fc4000000120f */
[----:B------:R-:W-:Y:S01]  /*3170*/  SHF.R.S32.HI R6, RZ, 0x1f, R39 ;  /* 0x0000001fff067819 */ /* 0x000fe20000011427 */
[C---:B------:R-:W-:Y:S01]  /*3180*/  IMAD R43, R35.reuse, 0x5056, R16 ;  /* 0x00005056232b7824 */ /* 0x040fe200078e0210 */
[----:B------:R-:W-:Y:S01]  /*3190*/  IADD3 R8, PT, PT, R8, UR9, RZ ;  /* 0x0000000908087c10 */ /* 0x000fe2000fffe0ff */
[----:B------:R-:W-:Y:S01]  /*31a0*/  IMAD.WIDE.U32 R34, R35, 0x1fb0000, R4 ;  /* 0x01fb000023227825 */ /* 0x000fe200078e0004 */
[----:B------:R-:W-:-:S03]  /*31b0*/  VIADDMNMX R21, R20, R21, RZ, !PT ;  /* 0x0000001514157246 */ /* 0x000fc600078001ff */
[C---:B------:R-:W-:Y:S02]  /*31c0*/  IMAD R45, R33.reuse, 0x5056, R12 ;  /* 0x00005056212d7824 */ /* 0x040fe400078e020c */
[----:B------:R-:W-:-:S04]  /*31d0*/  IMAD.WIDE.U32 R30, R33, 0x1fb0000, R4 ;  /* 0x01fb0000211e7825 */ /* 0x000fc800078e0004 */
[----:B------:R-:W-:-:S04]  /*31e0*/  IMAD.HI.U32 R13, R13, 0x5db3b229, R10 ;  /* 0x5db3b2290d0d7827 */ /* 0x000fc800078e000a */
[----:B------:R-:W-:Y:S01]  /*31f0*/  IMAD.WIDE.U32 R32, R39, 0x1fb0000, R4 ;  /* 0x01fb000027207825 */ /* 0x000fe200078e0004 */
[----:B------:R-:W-:Y:S02]  /*3200*/  IADD3 R5, PT, PT, R37, R41, RZ ;  /* 0x0000002925057210 */ /* 0x000fe40007ffe0ff */
[----:B------:R-:W-:Y:S01]  /*3210*/  IADD3 R37, PT, PT, R35, R43, RZ ;  /* 0x0000002b23257210 */ /* 0x000fe20007ffe0ff */
[----:B------:R-:W-:Y:S01]  /*3220*/  IMAD R6, R6, 0x1fb0000, RZ ;  /* 0x01fb000006067824 */ /* 0x000fe200078e02ff */
[----:B------:R-:W-:Y:S01]  /*3230*/  IADD3 R4, P0, PT, R8, UR6, RZ ;  /* 0x0000000608047c10 */ /* 0x000fe2000ff1e0ff */
[----:B------:R-:W-:Y:S01]  /*3240*/  IMAD.HI.U32 R21, R21, 0x5db3b229, R10 ;  /* 0x5db3b22915157827 */ /* 0x000fe200078e000a */
[----:B------:R-:W-:Y:S02]  /*3250*/  SHF.R.U32.HI R13, RZ, 0x16, R13 ;  /* 0x00000016ff0d7819 */ /* 0x000fe4000001160d */
[----:B------:R-:W-:Y:S01]  /*3260*/  SHF.R.U64 R35, R36, 0x1f, R5 ;  /* 0x0000001f24237819 */ /* 0x000fe20000001205 */
[----:B------:R-:W-:Y:S01]  /*3270*/  IMAD R39, R39, 0x5056, R6 ;  /* 0x0000505627277824 */ /* 0x000fe200078e0206 */
[----:B------:R-:W-:-:S02]  /*3280*/  IADD3.X R5, PT, PT, RZ, UR7, RZ, P0, !PT ;  /* 0x00000007ff057c10 */ /* 0x000fc400087fe4ff */
[----:B------:R-:W-:Y:S02]  /*3290*/  VIMNMX.U32 R13, PT, PT, R13, 0x7f, PT ;  /* 0x0000007f0d0d7848 */ /* 0x000fe40003fe0000 */
[C---:B------:R-:W-:Y:S02]  /*32a0*/  VIADDMNMX R23, R20.reuse, R23, RZ, !PT ;  /* 0x0000001714177246 */ /* 0x040fe400078001ff */
[----:B------:R-:W-:Y:S02]  /*32b0*/  VIADDMNMX R35, R20, R35, RZ, !PT ;  /* 0x0000002314237246 */ /* 0x000fe400078001ff */
[----:B------:R-:W-:Y:S02]  /*32c0*/  SHF.R.U32.HI R6, RZ, 0x16, R21 ;  /* 0x00000016ff067819 */ /* 0x000fe40000011615 */
[----:B--2---:R-:W-:Y:S01]  /*32d0*/  VIADDMNMX R15, R0, R15, RZ, !PT ;  /* 0x0000000f000f7246 */ /* 0x004fe200078001ff */
[----:B------:R0:W-:Y:S01]  /*32e0*/  STG.E.U8 desc[UR10][R4.64], R13 ;  /* 0x0000000d04007986 */ /* 0x0001e2000c10110a */
[----:B------:R-:W-:Y:S01]  /*32f0*/  IADD3 R31, PT, PT, R31, R45, RZ ;  /* 0x0000002d1f1f7210 */ /* 0x000fe20007ffe0ff */
[----:B------:R-:W-:Y:S01]  /*3300*/  IMAD.HI.U32 R23, R23, 0x5db3b229, R10 ;  /* 0x5db3b22917177827 */ /* 0x000fe200078e000a */
[----:B------:R-:W-:-:S03]  /*3310*/  IADD3 R33, PT, PT, R33, R39, RZ ;  /* 0x0000002721217210 */ /* 0x000fc60007ffe0ff */
[----:B------:R-:W-:Y:S01]  /*3320*/  IMAD.HI.U32 R35, R35, 0x5db3b229, R10 ;  /* 0x5db3b22923237827 */ /* 0x000fe200078e000a */
[----:B------:R-:W-:Y:S02]  /*3330*/  SHF.R.U64 R27, R24, 0x1f, R27 ;  /* 0x0000001f181b7819 */ /* 0x000fe4000000121b */
[----:B------:R-:W-:Y:S01]  /*3340*/  SHF.R.U64 R29, R18, 0x1f, R29 ;  /* 0x0000001f121d7819 */ /* 0x000fe2000000121d */
[----:B------:R-:W-:Y:S01]  /*3350*/  IMAD.HI.U32 R15, R15, 0x5db3b229, R10 ;  /* 0x5db3b2290f0f7827 */ /* 0x000fe200078e000a */
[----:B0-----:R-:W-:Y:S02]  /*3360*/  VIMNMX.U32 R13, PT, PT, R6, 0x7f, PT ;  /* 0x0000007f060d7848 */ /* 0x001fe40003fe0000 */
[----:B------:R-:W-:Y:S02]  /*3370*/  SHF.R.U64 R37, R34, 0x1f, R37 ;  /* 0x0000001f22257819 */ /* 0x000fe40000001225 */
[----:B------:R-:W-:Y:S02]  /*3380*/  SHF.R.U64 R31, R30, 0x1f, R31 ;  /* 0x0000001f1e1f7819 */ /* 0x000fe4000000121f */
[----:B------:R-:W-:Y:S01]  /*3390*/  SHF.R.U64 R33, R32, 0x1f, R33 ;  /* 0x0000001f20217819 */ /* 0x000fe20000001221 */
[----:B------:R0:W-:Y:S01]  /*33a0*/  STG.E.U8 desc[UR10][R4.64+0xe0], R13 ;  /* 0x0000e00d04007986 */ /* 0x0001e2000c10110a */
[----:B------:R-:W-:-:S02]  /*33b0*/  SHF.R.U32.HI R21, RZ, 0x16, R23 ;  /* 0x00000016ff157819 */ /* 0x000fc40000011617 */
[----:B------:R-:W-:Y:S02]  /*33c0*/  SHF.R.U32.HI R23, RZ, 0x16, R35 ;  /* 0x00000016ff177819 */ /* 0x000fe40000011623 */
[C---:B------:R-:W-:Y:S02]  /*33d0*/  VIADDMNMX R25, R0.reuse, R25, RZ, !PT ;  /* 0x0000001900197246 */ /* 0x040fe400078001ff */
[C---:B------:R-:W-:Y:S02]  /*33e0*/  VIADDMNMX R27, R0.reuse, R27, RZ, !PT ;  /* 0x0000001b001b7246 */ /* 0x040fe400078001ff */
[----:B------:R-:W-:Y:S02]  /*33f0*/  VIADDMNMX R35, R0, R37, RZ, !PT ;  /* 0x0000002500237246 */ /* 0x000fe400078001ff */
[C---:B-----5:R-:W-:Y:S02]  /*3400*/  VIADDMNMX R17, R22.reuse, R17, RZ, !PT ;  /* 0x0000001116117246 */ /* 0x060fe400078001ff */
[----:B------:R-:W-:-:S02]  /*3410*/  VIADDMNMX R19, R22, R19, RZ, !PT ;  /* 0x0000001316137246 */ /* 0x000fc400078001ff */
[C---:B------:R-:W-:Y:S02]  /*3420*/  VIADDMNMX R29, R22.reuse, R29, RZ, !PT ;  /* 0x0000001d161d7246 */ /* 0x040fe400078001ff */
[----:B0-----:R-:W-:Y:S02]  /*3430*/  SHF.R.U32.HI R13, RZ, 0x16, R15 ;  /* 0x00000016ff0d7819 */ /* 0x001fe4000001160f */
[----:B------:R-:W-:Y:S02]  /*3440*/  VIADDMNMX R31, R22, R31, RZ, !PT ;  /* 0x0000001f161f7246 */ /* 0x000fe400078001ff */
[C---:B------:R-:W-:Y:S02]  /*3450*/  VIADDMNMX R3, R2.reuse, R3, RZ, !PT ;  /* 0x0000000302037246 */ /* 0x040fe400078001ff */
[C---:B------:R-:W-:Y:S02]  /*3460*/  VIADDMNMX R7, R2.reuse, R7, RZ, !PT ;  /* 0x0000000702077246 */ /* 0x040fe400078001ff */
[----:B------:R-:W-:-:S02]  /*3470*/  VIADDMNMX R9, R2, R9, RZ, !PT ;  /* 0x0000000902097246 */ /* 0x000fc400078001ff */
[----:B------:R-:W-:Y:S01]  /*3480*/  VIADDMNMX R33, R2, R33, RZ, !PT ;  /* 0x0000002102217246 */ /* 0x000fe200078001ff */
[--C-:B------:R-:W-:Y:S01]  /*3490*/  IMAD.HI.U32 R25, R25, 0x5db3b229, R10.reuse ;  /* 0x5db3b22919197827 */ /* 0x100fe200078e000a */
[----:B------:R-:W-:Y:S02]  /*34a0*/  VIMNMX.U32 R21, PT, PT, R21, 0x7f, PT ;  /* 0x0000007f15157848 */ /* 0x000fe40003fe0000 */
[----:B------:R-:W-:Y:S01]  /*34b0*/  VIMNMX.U32 R13, PT, PT, R13, 0x7f, PT ;  /* 0x0000007f0d0d7848 */ /* 0x000fe20003fe0000 */
        /* <DEDUP_REMOVED lines=18> */
[----:B0-----:R-:W-:Y:S02]  /*35e0*/  SHF.R.U32.HI R21, RZ, 0x16, R29 ;  /* 0x00000016ff157819 */ /* 0x001fe4000001161d */
[----:B------:R-:W-:Y:S02]  /*35f0*/  SHF.R.U32.HI R2, RZ, 0x16, R3 ;  /* 0x00000016ff027819 */ /* 0x000fe40000011603 */
[----:B------:R-:W-:Y:S02]  /*3600*/  SHF.R.U32.HI R0, RZ, 0x16, R7 ;  /* 0x00000016ff007819 */ /* 0x000fe40000011607 */
[----:B------:R-:W-:Y:S02]  /*3610*/  SHF.R.U32.HI R11, RZ, 0x16, R9 ;  /* 0x00000016ff0b7819 */ /* 0x000fe40000011609 */
[----:B-1----:R-:W-:-:S02]  /*3620*/  SHF.R.U32.HI R13, RZ, 0x16, R33 ;  /* 0x00000016ff0d7819 */ /* 0x002fc40000011621 */
[----:B------:R-:W-:Y:S02]  /*3630*/  VIMNMX.U32 R23, PT, PT, R23, 0x7f, PT ;  /* 0x0000007f17177848 */ /* 0x000fe40003fe0000 */
[----:B------:R-:W-:Y:S02]  /*3640*/  VIMNMX.U32 R25, PT, PT, R25, 0x7f, PT ;  /* 0x0000007f19197848 */ /* 0x000fe40003fe0000 */
[----:B------:R-:W-:Y:S02]  /*3650*/  VIMNMX.U32 R27, PT, PT, R27, 0x7f, PT ;  /* 0x0000007f1b1b7848 */ /* 0x000fe40003fe0000 */
[----:B------:R-:W-:Y:S02]  /*3660*/  VIMNMX.U32 R15, PT, PT, R15, 0x7f, PT ;  /* 0x0000007f0f0f7848 */ /* 0x000fe40003fe0000 */
[----:B------:R-:W-:Y:S02]  /*3670*/  VIMNMX.U32 R17, PT, PT, R17, 0x7f, PT ;  /* 0x0000007f11117848 */ /* 0x000fe40003fe0000 */
[----:B------:R-:W-:-:S02]  /*3680*/  VIMNMX.U32 R19, PT, PT, R19, 0x7f, PT ;  /* 0x0000007f13137848 */ /* 0x000fc40003fe0000 */
[----:B------:R-:W-:Y:S02]  /*3690*/  VIMNMX.U32 R21, PT, PT, R21, 0x7f, PT ;  /* 0x0000007f15157848 */ /* 0x000fe40003fe0000 */
[----:B------:R-:W-:Y:S02]  /*36a0*/  VIMNMX.U32 R3, PT, PT, R31, 0x7f, PT ;  /* 0x0000007f1f037848 */ /* 0x000fe40003fe0000 */
[----:B------:R-:W-:Y:S02]  /*36b0*/  VIMNMX.U32 R7, PT, PT, R2, 0x7f, PT ;  /* 0x0000007f02077848 */ /* 0x000fe40003fe0000 */
        /* <DEDUP_REMOVED lines=16> */
.L_x_72:
        /* <DEDUP_REMOVED lines=12> */
.L_x_461:


//--------------------- .text.fused_nn_conv2d_cast_fixed_point_multiply_add_cast_nn_relu_cast_fixed_point_mult_18399029763786111876__3_kernel0 --------------------------
	.section	.text.fused_nn_conv2d_cast_fixed_point_multiply_add_cast_nn_relu_cast_fixed_point_mult_18399029763786111876__3_kernel0,"ax",@progbits
	.align	128
        .global         fused_nn_conv2d_cast_fixed_point_multiply_add_cast_nn_relu_cast_fixed_point_mult_18399029763786111876__3_kernel0
        .type           fused_nn_conv2d_cast_fixed_point_multiply_add_cast_nn_relu_cast_fixed_point_mult_18399029763786111876__3_kernel0,@function
        .size           fused_nn_conv2d_cast_fixed_point_multiply_add_cast_nn_relu_cast_fixed_point_mult_18399029763786111876__3_kernel0,(.L_x_462 - fused_nn_conv2d_cast_fixed_point_multiply_add_cast_nn_relu_cast_fixed_point_mult_18399029763786111876__3_kernel0)
        .other          fused_nn_conv2d_cast_fixed_point_multiply_add_cast_nn_relu_cast_fixed_point_mult_18399029763786111876__3_kernel0,@"STO_CUDA_ENTRY STV_DEFAULT"
fused_nn_conv2d_cast_fixed_point_multiply_add_cast_nn_relu_cast_fixed_point_mult_18399029763786111876__3_kernel0:
.text.fused_nn_conv2d_cast_fixed_point_multiply_add_cast_nn_relu_cast_fixed_point_mult_18399029763786111876__3_kernel0:
[----:B------:R-:W-:Y:S01]  /*0000*/  LDC R1, c[0x0][0x37c] ;  /* 0x0000df00ff017b82 */ /* 0x000fe20000000800 */
[----:B------:R-:W0:Y:S01]  /*0010*/  S2R R4, SR_TID.Y ;  /* 0x0000000000047919 */ /* 0x000e220000002200 */
[----:B------:R-:W1:Y:S01]  /*0020*/  LDCU.64 UR12, c[0x0][0x358] ;  /* 0x00006b00ff0c77ac */ /* 0x000e620008000a00 */
[----:B------:R-:W-:Y:S01]  /*0030*/  BSSY.RECONVERGENT B0, `(.L_x_73) ;  /* 0x0000019000007945 */ /* 0x000fe20003800200 */
[----:B------:R-:W-:Y:S01]  /*0040*/  HFMA2 R9, -RZ, RZ, 0, 0 ;  /* 0x00000000ff097431 */ /* 0x000fe200000001ff */
[----:B------:R-:W2:Y:S01]  /*0050*/  S2R R17, SR_TID.Z ;  /* 0x0000000000117919 */ /* 0x000ea20000002300 */
[----:B------:R-:W3:Y:S01]  /*0060*/  S2R R6, SR_CTAID.Z ;  /* 0x0000000000067919 */ /* 0x000ee20000002700 */
[----:B0-----:R-:W-:-:S04]  /*0070*/  IADD3 R12, PT, PT, R4, -0xf, RZ ;  /* 0xfffffff1040c7810 */ /* 0x001fc80007ffe0ff */
[----:B------:R-:W-:-:S13]  /*0080*/  ISETP.GE.U32.AND P0, PT, R12, -0xe, PT ;  /* 0xfffffff20c00780c */ /* 0x000fda0003f06070 */
[----:B-123--:R-:W-:Y:S05]  /*0090*/  @!P0 BRA `(.L_x_74) ;  /* 0x0000000000488947 */ /* 0x00efea0003800000 */
[----:B------:R-:W0:Y:S01]  /*00a0*/  S2R R2, SR_CTAID.X ;  /* 0x0000000000027919 */ /* 0x000e220000002500 */
[----:B------:R-:W1:Y:S01]  /*00b0*/  S2R R3, SR_TID.X ;  /* 0x0000000000037919 */ /* 0x000e620000002100 */
[----:B0-----:R-:W-:-:S04]  /*00c0*/  SHF.L.U32 R0, R2, 0x1, RZ ;  /* 0x0000000102007819 */ /* 0x001fc800000006ff */
[CC--:B-1----:R-:W-:Y:S02]  /*00d0*/  LOP3.LUT P0, RZ, R0.reuse, R3.reuse, RZ, 0xfc, !PT ;  /* 0x0000000300ff7212 */ /* 0x0c2fe4000780fcff */
[----:B------:R-:W-:-:S04]  /*00e0*/  IADD3 R0, PT, PT, R0, R3, RZ ;  /* 0x0000000300007210 */ /* 0x000fc80007ffe0ff */
[----:B------:R-:W-:-:S13]  /*00f0*/  ISETP.GT.U32.OR P0, PT, R0, 0xe, !P0 ;  /* 0x0000000e0000780c */ /* 0x000fda0004704470 */
[----:B------:R-:W-:Y:S05]  /*0100*/  @P0 BRA `(.L_x_74) ;  /* 0x00000000002c0947 */ /* 0x000fea0003800000 */
[----:B------:R-:W0:Y:S01]  /*0110*/  S2R R0, SR_CTAID.Z ;  /* 0x0000000000007919 */ /* 0x000e220000002700 */
[----:B------:R-:W1:Y:S01]  /*0120*/  LDCU.64 UR4, c[0x0][0x380] ;  /* 0x00007000ff0477ac */ /* 0x000e620008000a00 */
[----:B------:R-:W0:Y:S02]  /*0130*/  S2R R5, SR_TID.Z ;  /* 0x0000000000057919 */ /* 0x000e240000002300 */
[----:B0-----:R-:W-:-:S05]  /*0140*/  LEA R5, R0, R5, 0x1 ;  /* 0x0000000500057211 */ /* 0x001fca00078e08ff */
[----:B------:R-:W-:-:S04]  /*0150*/  IMAD R5, R5, 0x380, R4 ;  /* 0x0000038005057824 */ /* 0x000fc800078e0204 */
[----:B------:R-:W-:-:S05]  /*0160*/  IMAD R2, R5, 0x7, R2 ;  /* 0x0000000705027824 */ /* 0x000fca00078e0202 */
[----:B------:R-:W-:-:S04]  /*0170*/  LEA R0, R2, R3, 0x1 ;  /* 0x0000000302007211 */ /* 0x000fc800078e08ff */
[----:B------:R-:W-:-:S04]  /*0180*/  LEA R0, R0, 0xffffffc4, 0x2 ;  /* 0xffffffc400007811 */ /* 0x000fc800078e10ff */
[----:B-1----:R-:W-:-:S04]  /*0190*/  IADD3 R2, P0, PT, R0, UR4, RZ ;  /* 0x0000000400027c10 */ /* 0x002fc8000ff1e0ff */
[----:B------:R-:W-:-:S05]  /*01a0*/  LEA.HI.X.SX32 R3, R0, UR5, 0x1, P0 ;  /* 0x0000000500037c11 */ /* 0x000fca00080f0eff */
[----:B------:R0:W5:Y:S04]  /*01b0*/  LDG.E.CONSTANT R9, desc[UR12][R2.64] ;  /* 0x0000000c02097981 */ /* 0x000168000c1e9900 */
.L_x_74:
[----:B------:R-:W-:Y:S05]  /*01c0*/  BSYNC.RECONVERGENT B0 ;  /* 0x0000000000007941 */ /* 0x000fea0003800200 */
.L_x_73:
[----:B------:R-:W1:Y:S01]  /*01d0*/  S2UR UR4, SR_CTAID.X ;  /* 0x00000000000479c3 */ /* 0x000e620000002500 */
[----:B------:R-:W2:Y:S01]  /*01e0*/  S2R R0, SR_TID.X ;  /* 0x0000000000007919 */ /* 0x000ea20000002100 */
[----:B------:R-:W3:Y:S01]  /*01f0*/  LDCU.64 UR6, c[0x0][0x380] ;  /* 0x00007000ff0677ac */ /* 0x000ee20008000a00 */
[----:B0-----:R-:W-:Y:S01]  /*0200*/  LEA R3, R6, R17, 0x1 ;  /* 0x0000001106037211 */ /* 0x001fe200078e08ff */
[----:B------:R-:W-:Y:S01]  /*0210*/  HFMA2 R51, -RZ, RZ, 0, 0 ;  /* 0x00000000ff337431 */ /* 0x000fe200000001ff */
[----:B------:R-:W-:Y:S01]  /*0220*/  MOV R7, RZ ;  /* 0x000000ff00077202 */ /* 0x000fe20000000f00 */
[----:B------:R-:W0:Y:S01]  /*0230*/  S2R R10, SR_CTAID.Y ;  /* 0x00000000000a7919 */ /* 0x000e220000002600 */
[----:B------:R-:W-:Y:S01]  /*0240*/  LEA R5, R17, R4, 0x4 ;  /* 0x0000000411057211 */ /* 0x000fe200078e20ff */
[----:B------:R-:W-:Y:S01]  /*0250*/  IMAD R3, R3, 0xc400, RZ ;  /* 0x0000c40003037824 */ /* 0x000fe200078e02ff */
[----:B------:R-:W4:Y:S01]  /*0260*/  S2UR UR5, SR_CgaCtaId ;  /* 0x00000000000579c3 */ /* 0x000f220000008800 */
[----:B------:R-:W-:-:S02]  /*0270*/  CS2R R44, SRZ ;  /* 0x00000000002c7805 */ /* 0x000fc4000001ff00 */
[----:B------:R-:W-:Y:S01]  /*0280*/  CS2R R46, SRZ ;  /* 0x00000000002e7805 */ /* 0x000fe2000001ff00 */
[----:B------:R-:W-:Y:S01]  /*0290*/  IMAD R13, R4, 0x38, R3 ;  /* 0x00000038040d7824 */ /* 0x000fe200078e0203 */
[----:B------:R-:W-:Y:S02]  /*02a0*/  CS2R R48, SRZ ;  /* 0x0000000000307805 */ /* 0x000fe4000001ff00 */
[----:B------:R-:W-:Y:S02]  /*02b0*/  CS2R R30, SRZ ;  /* 0x00000000001e7805 */ /* 0x000fe4000001ff00 */
[----:B------:R-:W-:Y:S02]  /*02c0*/  CS2R R42, SRZ ;  /* 0x00000000002a7805 */ /* 0x000fe4000001ff00 */
[----:B------:R-:W-:Y:S02]  /*02d0*/  CS2R R28, SRZ ;  /* 0x00000000001c7805 */ /* 0x000fe4000001ff00 */
[----:B------:R-:W-:-:S02]  /*02e0*/  CS2R R32, SRZ ;  /* 0x0000000000207805 */ /* 0x000fc4000001ff00 */
[----:B------:R-:W-:Y:S02]  /*02f0*/  CS2R R34, SRZ ;  /* 0x0000000000227805 */ /* 0x000fe4000001ff00 */
[----:B------:R-:W-:Y:S02]  /*0300*/  CS2R R38, SRZ ;  /* 0x0000000000267805 */ /* 0x000fe4000001ff00 */
[----:B------:R-:W-:Y:S02]  /*0310*/  CS2R R40, SRZ ;  /* 0x0000000000287805 */ /* 0x000fe4000001ff00 */
[----:B------:R-:W-:Y:S01]  /*0320*/  MOV R53, RZ ;  /* 0x000000ff00357202 */ /* 0x000fe20000000f00 */
[----:B-1----:R-:W-:-:S06]  /*0330*/  USHF.L.U32 UR10, UR4, 0x3, URZ ;  /* 0x00000003040a7899 */ /* 0x002fcc00080006ff */
[----:B------:R-:W-:Y:S02]  /*0340*/  MOV R6, UR10 ;  /* 0x0000000a00067c02 */ /* 0x000fe40008000f00 */
[----:B--2---:R-:W-:-:S03]  /*0350*/  LEA R11, R17, R0, 0x6 ;  /* 0x00000000110b7211 */ /* 0x004fc600078e30ff */
[----:B------:R-:W-:Y:S01]  /*0360*/  IMAD.WIDE.U32 R6, R0, 0x4, R6 ;  /* 0x0000000400067825 */ /* 0x000fe200078e0006 */
[----:B------:R-:W-:-:S03]  /*0370*/  LEA R11, R4, R11, 0x2 ;  /* 0x0000000b040b7211 */ /* 0x000fc600078e10ff */
[----:B0-----:R-:W-:Y:S01]  /*0380*/  IMAD R10, R10, 0x24000, RZ ;  /* 0x000240000a0a7824 */ /* 0x001fe200078e02ff */
[----:B---3--:R-:W-:Y:S01]  /*0390*/  IADD3 R8, P0, P1, R6, UR6, R13 ;  /* 0x0000000606087c10 */ /* 0x008fe2000f91e00d */
[----:B------:R-:W-:Y:S01]  /*03a0*/  USHF.L.U32 UR6, UR4, 0x1, URZ ;  /* 0x0000000104067899 */ /* 0x000fe200080006ff */
[----:B------:R-:W-:Y:S02]  /*03b0*/  ISETP.GE.U32.AND P5, PT, R11, 0x240, PT ;  /* 0x000002400b00780c */ /* 0x000fe40003fa6070 */
[----:B------:R-:W-:Y:S01]  /*03c0*/  IADD3.X R15, PT, PT, R7, UR7, RZ, P0, P1 ;  /* 0x00000007070f7c10 */ /* 0x000fe200087e24ff */
[----:B------:R-:W-:Y:S01]  /*03d0*/  UMOV UR4, 0x400 ;  /* 0x0000040000047882 */ /* 0x000fe20000000000 */
[C---:B------:R-:W-:Y:S01]  /*03e0*/  ISETP.GE.U32.AND P4, PT, R11.reuse, 0x1c0, PT ;  /* 0x000001c00b00780c */ /* 0x040fe20003f86070 */
[----:B----4-:R-:W-:Y:S01]  /*03f0*/  ULEA UR7, UR5, UR4, 0x18 ;  /* 0x0000000405077291 */ /* 0x010fe2000f8ec0ff */
[----:B------:R-:W-:Y:S01]  /*0400*/  LOP3.LUT P0, RZ, R0, UR6, RZ, 0xfc, !PT ;  /* 0x0000000600ff7c12 */ /* 0x000fe2000f80fcff */
[----:B------:R-:W-:Y:S01]  /*0410*/  UIADD3 UR4, UPT, UPT, UR4, 0x400, URZ ;  /* 0x0000040004047890 */ /* 0x000fe2000fffe0ff */
[----:B------:R-:W-:-:S02]  /*0420*/  ISETP.GE.U32.AND P1, PT, R11, 0x140, PT ;  /* 0x000001400b00780c */ /* 0x000fc40003f26070 */
[C---:B------:R-:W-:Y:S01]  /*0430*/  ISETP.GE.U32.AND P2, PT, R11.reuse, 0xc0, PT ;  /* 0x000000c00b00780c */ /* 0x040fe20003f46070 */
[----:B------:R-:W-:Y:S01]  /*0440*/  ULEA UR5, UR5, UR4, 0x18 ;  /* 0x0000000405057291 */ /* 0x000fe2000f8ec0ff */
[----:B------:R-:W-:Y:S02]  /*0450*/  ISETP.GE.U32.AND P3, PT, R11, 0x40, PT ;  /* 0x000000400b00780c */ /* 0x000fe40003f66070 */
[----:B------:R-:W-:Y:S01]  /*0460*/  ISETP.LT.U32.OR P0, PT, R12, -0xe, !P0 ;  /* 0xfffffff20c00780c */ /* 0x000fe20004701470 */
[----:B------:R-:W-:Y:S01]  /*0470*/  UMOV UR4, URZ ;  /* 0x000000ff00047c82 */ /* 0x000fe20008000000 */
[----:B------:R-:W-:Y:S02]  /*0480*/  IADD3 R2, PT, PT, R0, UR6, RZ ;  /* 0x0000000600027c10 */ /* 0x000fe4000fffe0ff */
[C---:B------:R-:W-:Y:S02]  /*0490*/  IADD3 R12, PT, PT, R5.reuse, 0x20, RZ ;  /* 0x00000020050c7810 */ /* 0x040fe40007ffe0ff */
[----:B------:R-:W-:-:S02]  /*04a0*/  ISETP.LT.U32.AND P5, PT, R5, 0x90, !P5 ;  /* 0x000000900500780c */ /* 0x000fc40006fa1070 */
[C---:B------:R-:W-:Y:S02]  /*04b0*/  ISETP.LT.U32.AND P4, PT, R5.reuse, 0x70, !P4 ;  /* 0x000000700500780c */ /* 0x040fe40006781070 */
[C---:B------:R-:W-:Y:S02]  /*04c0*/  ISETP.LT.U32.AND P1, PT, R5.reuse, 0x50, !P1 ;  /* 0x000000500500780c */ /* 0x040fe40004f21070 */
[C---:B------:R-:W-:Y:S02]  /*04d0*/  ISETP.LT.U32.AND P2, PT, R5.reuse, 0x30, !P2 ;  /* 0x000000300500780c */ /* 0x040fe40005741070 */
[C---:B------:R-:W-:Y:S02]  /*04e0*/  ISETP.LT.U32.AND P3, PT, R5.reuse, 0x10, !P3 ;  /* 0x000000100500780c */ /* 0x040fe40005f61070 */
[----:B------:R-:W-:Y:S02]  /*04f0*/  IADD3 R7, PT, PT, R5, 0x40, RZ ;  /* 0x0000004005077810 */ /* 0x000fe40007ffe0ff */
[----:B------:R-:W-:-:S02]  /*0500*/  ISETP.GT.U32.OR P0, PT, R2, 0xe, P0 ;  /* 0x0000000e0200780c */ /* 0x000fc40000704470 */
[----:B------:R-:W-:Y:S02]  /*0510*/  IADD3 R2, PT, PT, R5, 0x60, RZ ;  /* 0x0000006005027810 */ /* 0x000fe40007ffe0ff */
[----:B------:R-:W-:Y:S02]  /*0520*/  LOP3.LUT R13, R12, 0xff, RZ, 0xc0, !PT ;  /* 0x000000ff0c0d7812 */ /* 0x000fe400078ec0ff */
[C---:B------:R-:W-:Y:S02]  /*0530*/  ISETP.LT.U32.AND P5, PT, R17.reuse, 0x9, P5 ;  /* 0x000000091100780c */ /* 0x040fe40002fa1070 */
[----:B------:R-:W-:Y:S01]  /*0540*/  ISETP.LT.U32.AND P4, PT, R17, 0x7, P4 ;  /* 0x000000071100780c */ /* 0x000fe20002781070 */
[----:B------:R-:W-:Y:S01]  /*0550*/  IMAD R13, R13, 0x39, RZ ;  /* 0x000000390d0d7824 */ /* 0x000fe200078e02ff */
[C---:B------:R-:W-:Y:S02]  /*0560*/  ISETP.LT.U32.AND P1, PT, R17.reuse, 0x5, P1 ;  /* 0x000000051100780c */ /* 0x040fe40000f21070 */
[----:B------:R-:W-:-:S02]  /*0570*/  ISETP.LT.U32.AND P2, PT, R17, 0x3, P2 ;  /* 0x000000031100780c */ /* 0x000fc40001741070 */
[----:B------:R-:W-:Y:S02]  /*0580*/  ISETP.EQ.AND P3, PT, R17, RZ, P3 ;  /* 0x000000ff1100720c */ /* 0x000fe40001f62270 */
[C---:B------:R-:W-:Y:S02]  /*0590*/  LOP3.LUT R11, R5.reuse, 0xff, RZ, 0xc0, !PT ;  /* 0x000000ff050b7812 */ /* 0x040fe400078ec0ff */
[C---:B------:R-:W-:Y:S02]  /*05a0*/  LEA R6, R5.reuse, R0, 0x2 ;  /* 0x0000000005067211 */ /* 0x040fe400078e10ff */
[----:B------:R-:W-:Y:S01]  /*05b0*/  LOP3.LUT R17, R5, 0x80, RZ, 0x3c, !PT ;  /* 0x0000008005117812 */ /* 0x000fe200078e3cff */
[----:B------:R-:W-:Y:S01]  /*05c0*/  IMAD R11, R11, 0x39, RZ ;  /* 0x000000390b0b7824 */ /* 0x000fe200078e02ff */
[----:B------:R-:W-:Y:S02]  /*05d0*/  LOP3.LUT R14, R7, 0xff, RZ, 0xc0, !PT ;  /* 0x000000ff070e7812 */ /* 0x000fe400078ec0ff */
[----:B------:R-:W-:-:S02]  /*05e0*/  LOP3.LUT R16, R2, 0xff, RZ, 0xc0, !PT ;  /* 0x000000ff02107812 */ /* 0x000fc400078ec0ff */
[----:B------:R-:W-:Y:S01]  /*05f0*/  SHF.L.U32 R6, R6, 0x2, RZ ;  /* 0x0000000206067819 */ /* 0x000fe200000006ff */
[----:B------:R-:W-:Y:S01]  /*0600*/  IMAD R14, R14, 0x39, RZ ;  /* 0x000000390e0e7824 */ /* 0x000fe200078e02ff */
[----:B------:R-:W-:Y:S01]  /*0610*/  LOP3.LUT R17, R17, 0xff, RZ, 0xc0, !PT ;  /* 0x000000ff11117812 */ /* 0x000fe200078ec0ff */
[----:B------:R-:W-:Y:S01]  /*0620*/  IMAD R16, R16, 0x39, RZ ;  /* 0x0000003910107824 */ /* 0x000fe200078e02ff */
[----:B------:R-:W-:Y:S01]  /*0630*/  SHF.R.U32.HI R13, RZ, 0x9, R13 ;  /* 0x00000009ff0d7819 */ /* 0x000fe2000001160d */
[----:B-----5:R0:W-:Y:S01]  /*0640*/  STS [R6+UR7], R9 ;  /* 0x0000000906007988 */ /* 0x0201e20008000807 */
[----:B------:R-:W-:Y:S01]  /*0650*/  SHF.R.U32.HI R11, RZ, 0x9, R11 ;  /* 0x00000009ff0b7819 */ /* 0x000fe2000001160b */
[----:B------:R-:W-:Y:S01]  /*0660*/  IMAD R18, R17, 0x39, RZ ;  /* 0x0000003911127824 */ /* 0x000fe200078e02ff */
[----:B------:R-:W-:Y:S01]  /*0670*/  SHF.R.U32.HI R17, RZ, 0x9, R16 ;  /* 0x00000009ff117819 */ /* 0x000fe20000011610 */
[--C-:B------:R-:W-:Y:S01]  /*0680*/  IMAD R25, R13, 0x2400, R10.reuse ;  /* 0x000024000d197824 */ /* 0x100fe200078e020a */
[C---:B------:R-:W-:Y:S01]  /*0690*/  PRMT R16, R11.reuse, 0x9910, RZ ;  /* 0x000099100b107816 */ /* 0x040fe200000000ff */
[----:B------:R-:W-:Y:S01]  /*06a0*/  IMAD R27, R11, 0x2400, R10 ;  /* 0x000024000b1b7824 */ /* 0x000fe200078e020a */
[----:B------:R-:W-:Y:S01]  /*06b0*/  SHF.R.U32.HI R19, RZ, 0x9, R18 ;  /* 0x00000009ff137819 */ /* 0x000fe20000011612 */
[----:B------:R-:W-:Y:S01]  /*06c0*/  IMAD R21, R17, 0x2400, R10 ;  /* 0x0000240011157824 */ /* 0x000fe200078e020a */
[----:B------:R-:W-:-:S02]  /*06d0*/  MOV R11, R16 ;  /* 0x00000010000b7202 */ /* 0x000fc40000000f00 */
[----:B0-----:R-:W-:Y:S02]  /*06e0*/  SHF.R.U32.HI R9, RZ, 0x9, R14 ;  /* 0x00000009ff097819 */ /* 0x001fe4000001160e */
[----:B------:R-:W-:Y:S02]  /*06f0*/  PRMT R14, R13, 0x9910, RZ ;  /* 0x000099100d0e7816 */ /* 0x000fe400000000ff */
[C---:B------:R-:W-:Y:S01]  /*0700*/  PRMT R18, R9.reuse, 0x9910, RZ ;  /* 0x0000991009127816 */ /* 0x040fe200000000ff */
[--C-:B------:R-:W-:Y:S01]  /*0710*/  IMAD R23, R9, 0x2400, R10.reuse ;  /* 0x0000240009177824 */ /* 0x100fe200078e020a */
[----:B------:R-:W-:Y:S02]  /*0720*/  LEA R9, R14, R14, 0x3 ;  /* 0x0000000e0e097211 */ /* 0x000fe400078e18ff */
[----:B------:R-:W-:Y:S01]  /*0730*/  PRMT R14, R17, 0x9910, RZ ;  /* 0x00009910110e7816 */ /* 0x000fe200000000ff */
[----:B------:R-:W-:Y:S01]  /*0740*/  IMAD R17, R19, 0x2400, R10 ;  /* 0x0000240013117824 */ /* 0x000fe200078e020a */
[----:B------:R-:W-:-:S02]  /*0750*/  IADD3 R13, PT, PT, RZ, -R9, RZ ;  /* 0x80000009ff0d7210 */ /* 0x000fc40007ffe0ff */
[----:B------:R-:W-:Y:S02]  /*0760*/  LEA R9, R11, R11, 0x3 ;  /* 0x0000000b0b097211 */ /* 0x000fe400078e18ff */
[----:B------:R-:W-:Y:S02]  /*0770*/  PRMT R19, R19, 0x9910, RZ ;  /* 0x0000991013137816 */ /* 0x000fe400000000ff */
[----:B------:R-:W-:Y:S02]  /*0780*/  PRMT R11, R13, 0x7710, RZ ;  /* 0x000077100d0b7816 */ /* 0x000fe400000000ff */
[----:B------:R-:W-:Y:S02]  /*0790*/  MOV R13, R14 ;  /* 0x0000000e000d7202 */ /* 0x000fe40000000f00 */
[----:B------:R-:W-:Y:S02]  /*07a0*/  IADD3 R16, PT, PT, RZ, -R9, RZ ;  /* 0x80000009ff107210 */ /* 0x000fe40007ffe0ff */
[----:B------:R-:W-:-:S02]  /*07b0*/  MOV R10, R18 ;  /* 0x00000012000a7202 */ /* 0x000fc40000000f00 */
[----:B------:R-:W-:Y:S02]  /*07c0*/  MOV R9, R19 ;  /* 0x0000001300097202 */ /* 0x000fe40000000f00 */
[----:B------:R-:W-:Y:S02]  /*07d0*/  CS2R R18, SRZ ;  /* 0x0000000000127805 */ /* 0x000fe4000001ff00 */
[----:B------:R-:W-:Y:S02]  /*07e0*/  IADD3 R12, PT, PT, R12, R11, RZ ;  /* 0x0000000b0c0c7210 */ /* 0x000fe40007ffe0ff */
[----:B------:R-:W-:Y:S02]  /*07f0*/  LEA R11, R13, R13, 0x3 ;  /* 0x0000000d0d0b7211 */ /* 0x000fe400078e18ff */
[----:B------:R-:W-:Y:S02]  /*0800*/  LEA R10, R10, R10, 0x3 ;  /* 0x0000000a0a0a7211 */ /* 0x000fe400078e18ff */
[----:B------:R-:W-:-:S02]  /*0810*/  LEA R13, R9, R9, 0x3 ;  /* 0x00000009090d7211 */ /* 0x000fc400078e18ff */
[----:B------:R-:W-:Y:S02]  /*0820*/  PRMT R16, R16, 0x7710, RZ ;  /* 0x0000771010107816 */ /* 0x000fe400000000ff */
[----:B------:R-:W-:Y:S02]  /*0830*/  IADD3 R10, PT, PT, RZ, -R10, RZ ;  /* 0x8000000aff0a7210 */ /* 0x000fe40007ffe0ff */
[----:B------:R-:W-:Y:S02]  /*0840*/  IADD3 R13, PT, PT, RZ, -R13, RZ ;  /* 0x8000000dff0d7210 */ /* 0x000fe40007ffe0ff */
[----:B------:R-:W-:Y:S02]  /*0850*/  IADD3 R11, PT, PT, RZ, -R11, RZ ;  /* 0x8000000bff0b7210 */ /* 0x000fe40007ffe0ff */
[----:B------:R-:W-:Y:S02]  /*0860*/  IADD3 R9, PT, PT, R16, R5, RZ ;  /* 0x0000000510097210 */ /* 0x000fe40007ffe0ff */
[----:B------:R-:W-:-:S02]  /*0870*/  PRMT R10, R10, 0x7710, RZ ;  /* 0x000077100a0a7816 */ /* 0x000fc400000000ff */
[----:B------:R-:W-:Y:S02]  /*0880*/  PRMT R16, R13, 0x7710, RZ ;  /* 0x000077100d107816 */ /* 0x000fe400000000ff */
[----:B------:R-:W-:Y:S02]  /*0890*/  PRMT R11, R11, 0x7710, RZ ;  /* 0x000077100b0b7816 */ /* 0x000fe400000000ff */
[----:B------:R-:W-:Y:S02]  /*08a0*/  SHF.L.U32 R9, R9, 0x4, RZ ;  /* 0x0000000409097819 */ /* 0x000fe400000006ff */
[----:B------:R-:W-:Y:S02]  /*08b0*/  IADD3 R7, PT, PT, R7, R10, RZ ;  /* 0x0000000a07077210 */ /* 0x000fe40007ffe0ff */
[----:B------:R-:W-:Y:S02]  /*08c0*/  IADD3 R5, PT, PT, R16, R5, RZ ;  /* 0x0000000510057210 */ /* 0x000fe40007ffe0ff */
[----:B------:R-:W-:-:S02]  /*08d0*/  IADD3 R2, PT, PT, R2, R11, RZ ;  /* 0x0000000b02027210 */ /* 0x000fc40007ffe0ff */
[----:B------:R-:W-:Y:S02]  /*08e0*/  SHF.L.U32 R12, R12, 0x4, RZ ;  /* 0x000000040c0c7819 */ /* 0x000fe400000006ff */
[----:B------:R-:W-:Y:S02]  /*08f0*/  LEA R14, R0, R27, 0x2 ;  /* 0x0000001b000e7211 */ /* 0x000fe400078e10ff */
[----:B------:R-:W-:Y:S02]  /*0900*/  LOP3.LUT R9, R9, 0xf0, RZ, 0xc0, !PT ;  /* 0x000000f009097812 */ /* 0x000fe400078ec0ff */
[----:B------:R-:W-:Y:S02]  /*0910*/  SHF.L.U32 R7, R7, 0x4, RZ ;  /* 0x0000000407077819 */ /* 0x000fe400000006ff */
[----:B------:R-:W-:Y:S02]  /*0920*/  SHF.L.U32 R5, R5, 0x4, RZ ;  /* 0x0000000405057819 */ /* 0x000fe400000006ff */
[----:B------:R-:W-:-:S02]  /*0930*/  SHF.L.U32 R2, R2, 0x4, RZ ;  /* 0x0000000402027819 */ /* 0x000fc400000006ff */
[----:B------:R-:W-:Y:S02]  /*0940*/  LEA R25, R0, R25, 0x2 ;  /* 0x0000001900197211 */ /* 0x000fe400078e10ff */
[----:B------:R-:W-:Y:S02]  /*0950*/  LOP3.LUT R12, R12, 0xf0, RZ, 0xc0, !PT ;  /* 0x000000f00c0c7812 */ /* 0x000fe400078ec0ff */
[----:B------:R-:W-:Y:S02]  /*0960*/  IADD3 R13, PT, PT, R9, R14, RZ ;  /* 0x0000000e090d7210 */ /* 0x000fe40007ffe0ff */
[C---:B------:R-:W-:Y:S02]  /*0970*/  LEA R14, R0.reuse, R23, 0x2 ;  /* 0x00000017000e7211 */ /* 0x040fe400078e10ff */
[----:B------:R-:W-:Y:S02]  /*0980*/  LEA R10, R0, R17, 0x2 ;  /* 0x00000011000a7211 */ /* 0x000fe400078e10ff */
[----:B------:R-:W-:-:S02]  /*0990*/  CS2R R16, SRZ ;  /* 0x0000000000107805 */ /* 0x000fc4000001ff00 */
[----:B------:R-:W-:Y:S02]  /*09a0*/  LOP3.LUT R7, R7, 0xf0, RZ, 0xc0, !PT ;  /* 0x000000f007077812 */ /* 0x000fe400078ec0ff */
[----:B------:R-:W-:Y:S02]  /*09b0*/  LOP3.LUT R5, R5, 0xf0, RZ, 0xc0, !PT ;  /* 0x000000f005057812 */ /* 0x000fe400078ec0ff */
[----:B------:R-:W-:Y:S02]  /*09c0*/  LEA R21, R0, R21, 0x2 ;  /* 0x0000001500157211 */ /* 0x000fe400078e10ff */
[----:B------:R-:W-:Y:S02]  /*09d0*/  LOP3.LUT R2, R2, 0xf0, RZ, 0xc0, !PT ;  /* 0x000000f002027812 */ /* 0x000fe400078ec0ff */
[----:B------:R-:W-:Y:S02]  /*09e0*/  IADD3 R8, P6, PT, R8, 0x2d4, RZ ;  /* 0x000002d408087810 */ /* 0x000fe40007fde0ff */
[----:B------:R-:W-:Y:S01]  /*09f0*/  IADD3 R11, PT, PT, R12, R25, RZ ;  /* 0x000000190c0b7210 */ /* 0x000fe20007ffe0ff */
[----:B------:R-:W-:Y:S01]  /*0a00*/  HFMA2 R12, -RZ, RZ, 0, 0 ;  /* 0x00000000ff0c7431 */ /* 0x000fe200000001ff */
[----:B------:R-:W-:-:S02]  /*0a10*/  IADD3 R9, PT, PT, R7, R14, RZ ;  /* 0x0000000e07097210 */ /* 0x000fc40007ffe0ff */
[----:B------:R-:W-:Y:S02]  /*0a20*/  IADD3 R5, PT, PT, R5, R10, RZ ;  /* 0x0000000a05057210 */ /* 0x000fe40007ffe0ff */
[----:B------:R-:W-:Y:S02]  /*0a30*/  IADD3 R7, PT, PT, R2, R21, RZ ;  /* 0x0000001502077210 */ /* 0x000fe40007ffe0ff */
[----:B------:R-:W-:Y:S02]  /*0a40*/  MOV R14, RZ ;  /* 0x000000ff000e7202 */ /* 0x000fe40000000f00 */
[----:B------:R-:W-:Y:S02]  /*0a50*/  SHF.R.U32.HI R0, RZ, 0x1, R0 ;  /* 0x00000001ff007819 */ /* 0x000fe40000011600 */
[----:B------:R-:W-:Y:S02]  /*0a60*/  IADD3 R10, PT, PT, R6, UR7, RZ ;  /* 0x00000007060a7c10 */ /* 0x000fe4000fffe0ff */
[----:B------:R-:W-:-:S07]  /*0a70*/  IADD3.X R15, PT, PT, RZ, R15, RZ, P6, !PT ;  /* 0x0000000fff0f7210 */ /* 0x000fce00037fe4ff */
.L_x_75:
[----:B------:R-:W0:Y:S01]  /*0a80*/  @P5 LDC.64 R20, c[0x0][0x388] ;  /* 0x0000e200ff145b82 */ /* 0x000e220000000a00 */
[----:B------:R-:W-:Y:S02]  /*0a90*/  MOV R57, RZ ;  /* 0x000000ff00397202 */ /* 0x000fe40000000f00 */
[----:B------:R-:W-:Y:S02]  /*0aa0*/  @!P0 MOV R54, R8 ;  /* 0x0000000800368202 */ /* 0x000fe40000000f00 */
[----:B------:R-:W-:-:S03]  /*0ab0*/  @!P0 MOV R55, R15 ;  /* 0x0000000f00378202 */ /* 0x000fc60000000f00 */
[----:B------:R-:W1:Y:S02]  /*0ac0*/  @P4 LDC.64 R22, c[0x0][0x388] ;  /* 0x0000e200ff164b82 */ /* 0x000e640000000a00 */
[----:B------:R-:W2:Y:S06]  /*0ad0*/  @!P0 LDG.E.CONSTANT R57, desc[UR12][R54.64] ;  /* 0x0000000c36398981 */ /* 0x000eac000c1e9900 */
[----:B------:R-:W3:Y:S08]  /*0ae0*/  @P1 LDC.64 R24, c[0x0][0x388] ;  /* 0x0000e200ff181b82 */ /* 0x000ef00000000a00 */
[----:B------:R-:W4:Y:S08]  /*0af0*/  @P2 LDC.64 R26, c[0x0][0x388] ;  /* 0x0000e200ff1a2b82 */ /* 0x000f300000000a00 */
[----:B------:R-:W-:Y:S01]  /*0b00*/  BAR.SYNC.DEFER_BLOCKING 0x0 ;  /* 0x0000000000007b1d */ /* 0x000fe20000010000 */
[----:B0-----:R-:W-:-:S04]  /*0b10*/  @P5 IADD3 R20, P6, PT, R13, R20, RZ ;  /* 0x000000140d145210 */ /* 0x001fc80007fde0ff */
[----:B------:R-:W-:-:S03]  /*0b20*/  @P5 IADD3.X R21, PT, PT, RZ, R21, RZ, P6, !PT ;  /* 0x00000015ff155210 */ /* 0x000fc600037fe4ff */
[----:B------:R-:W0:Y:S01]  /*0b30*/  @P3 LDC.64 R36, c[0x0][0x388] ;  /* 0x0000e200ff243b82 */ /* 0x000e220000000a00 */
[----:B-1----:R-:W-:Y:S01]  /*0b40*/  @P4 IADD3 R22, P6, PT, R11, R22, RZ ;  /* 0x000000160b164210 */ /* 0x002fe20007fde0ff */
[----:B------:R1:W5:Y:S03]  /*0b50*/  @P5 LDG.E.CONSTANT R59, desc[UR12][R20.64] ;  /* 0x0000000c143b5981 */ /* 0x000366000c1e9900 */
[----:B------:R-:W-:Y:S02]  /*0b60*/  @P4 IADD3.X R23, PT, PT, RZ, R23, RZ, P6, !PT ;  /* 0x00000017ff174210 */ /* 0x000fe400037fe4ff */
[----:B---3--:R-:W-:-:S03]  /*0b70*/  @P1 IADD3 R24, P6, PT, R9, R24, RZ ;  /* 0x0000001809181210 */ /* 0x008fc60007fde0ff */
[----:B------:R-:W3:Y:S01]  /*0b80*/  @P4 LDG.E.CONSTANT R61, desc[UR12][R22.64] ;  /* 0x0000000c163d4981 */ /* 0x000ee2000c1e9900 */
[----:B------:R-:W-:Y:S02]  /*0b90*/  @P1 IADD3.X R25, PT, PT, RZ, R25, RZ, P6, !PT ;  /* 0x00000019ff191210 */ /* 0x000fe400037fe4ff */
[----:B----4-:R-:W-:-:S04]  /*0ba0*/  @P2 IADD3 R26, P6, PT, R7, R26, RZ ;  /* 0x0000001a071a2210 */ /* 0x010fc80007fde0ff */
[----:B------:R-:W4:Y:S01]  /*0bb0*/  @P1 LDG.E.CONSTANT R25, desc[UR12][R24.64] ;  /* 0x0000000c18191981 */ /* 0x000f22000c1e9900 */
[----:B------:R-:W-:Y:S02]  /*0bc0*/  @P2 IADD3.X R27, PT, PT, RZ, R27, RZ, P6, !PT ;  /* 0x0000001bff1b2210 */ /* 0x000fe400037fe4ff */
[----:B0-----:R-:W-:-:S04]  /*0bd0*/  @P3 IADD3 R36, P6, PT, R5, R36, RZ ;  /* 0x0000002405243210 */ /* 0x001fc80007fde0ff */
[----:B------:R-:W4:Y:S01]  /*0be0*/  @P2 LDG.E.CONSTANT R27, desc[UR12][R26.64] ;  /* 0x0000000c1a1b2981 */ /* 0x000f22000c1e9900 */
[----:B------:R-:W-:-:S05]  /*0bf0*/  @P3 IADD3.X R37, PT, PT, RZ, R37, RZ, P6, !PT ;  /* 0x00000025ff253210 */ /* 0x000fca00037fe4ff */
[----:B------:R0:W4:Y:S01]  /*0c00*/  @P3 LDG.E.CONSTANT R58, desc[UR12][R36.64] ;  /* 0x0000000c243a3981 */ /* 0x000122000c1e9900 */
[----:B------:R-:W1:Y:S01]  /*0c10*/  S2R R2, SR_TID.Z ;  /* 0x0000000000027919 */ /* 0x000e620000002300 */
[----:B------:R-:W0:Y:S01]  /*0c20*/  S2R R50, SR_TID.X ;  /* 0x0000000000327919 */ /* 0x000e220000002100 */
[----:B------:R-:W1:Y:S01]  /*0c30*/  S2UR UR8, SR_CgaCtaId ;  /* 0x00000000000879c3 */ /* 0x000e620000008800 */
[----:B------:R-:W-:-:S04]  /*0c40*/  USHF.L.U32 UR6, UR4, 0x9, URZ ;  /* 0x0000000904067899 */ /* 0x000fc800080006ff */
[----:B------:R-:W-:Y:S01]  /*0c50*/  ULOP3.LUT UR11, UR6, 0x200, URZ, 0xc, !UPT ;  /* 0x00000200060b7892 */ /* 0x000fe2000f8e0cff */
[----:B------:R-:W-:Y:S02]  /*0c60*/  UMOV UR7, 0x400 ;  /* 0x0000040000077882 */ /* 0x000fe40000000000 */
[----:B------:R-:W-:Y:S02]  /*0c70*/  UIADD3 UR9, UPT, UPT, UR7, 0x400, URZ ;  /* 0x0000040007097890 */ /* 0x000fe4000fffe0ff */
[----:B------:R-:W-:Y:S01]  /*0c80*/  ULOP3.LUT UR6, UR6, 0x200, URZ, 0xc0, !UPT ;  /* 0x0000020006067892 */ /* 0x000fe2000f8ec0ff */
[----:B-1----:R-:W-:Y:S01]  /*0c90*/  SHF.L.U32 R21, R2, 0x8, RZ ;  /* 0x0000000802157819 */ /* 0x002fe200000006ff */
[----:B------:R-:W-:Y:S01]  /*0ca0*/  ULEA UR9, UR8, UR9, 0x18 ;  /* 0x0000000908097291 */ /* 0x000fe2000f8ec0ff */
[----:B0-----:R-:W-:-:S03]  /*0cb0*/  SHF.L.U32 R2, R50, 0x2, RZ ;  /* 0x0000000232027819 */ /* 0x001fc600000006ff */
[----:B------:R-:W-:Y:S01]  /*0cc0*/  IMAD R21, R0, 0x70, R21 ;  /* 0x0000007000157824 */ /* 0x000fe200078e0215 */
[----:B------:R-:W-:Y:S01]  /*0cd0*/  LOP3.LUT R2, R2, 0x4, RZ, 0xc0, !PT ;  /* 0x0000000402027812 */ /* 0x000fe200078ec0ff */
[----:B------:R-:W-:-:S03]  /*0ce0*/  ULEA UR7, UR8, UR7, 0x18 ;  /* 0x0000000708077291 */ /* 0x000fc6000f8ec0ff */
[----:B------:R-:W-:Y:S02]  /*0cf0*/  IADD3 R36, PT, PT, R2, UR6, R21 ;  /* 0x0000000602247c10 */ /* 0x000fe4000fffe015 */
[----:B------:R-:W-:-:S05]  /*0d00*/  MOV R21, UR9 ;  /* 0x0000000900157c02 */ /* 0x000fca0008000f00 */
[----:B------:R-:W-:Y:S01]  /*0d10*/  IMAD R2, R4, 0x90, R21 ;  /* 0x0000009004027824 */ /* 0x000fe200078e0215 */
[----:B--2---:R-:W-:Y:S04]  /*0d20*/  STS [R10+UR11], R57 ;  /* 0x000000390a007988 */ /* 0x004fe8000800080b */
[----:B-----5:R-:W-:Y:S04]  /*0d30*/  @P5 STS [R6+UR5], R59 ;  /* 0x0000003b06005988 */ /* 0x020fe80008000805 */
[----:B---3--:R-:W-:Y:S04]  /*0d40*/  @P4 STS [R6+UR5+0x200], R61 ;  /* 0x0002003d06004988 */ /* 0x008fe80008000805 */
[----:B----4-:R-:W-:Y:S04]  /*0d50*/  @P1 STS [R6+UR5+0x400], R25 ;  /* 0x0004001906001988 */ /* 0x010fe80008000805 */
[----:B------:R-:W-:Y:S04]  /*0d60*/  @P2 STS [R6+UR5+0x600], R27 ;  /* 0x0006001b06002988 */ /* 0x000fe80008000805 */
[----:B------:R-:W-:Y:S01]  /*0d70*/  @P3 STS [R6+UR5+0x800], R58 ;  /* 0x0008003a06003988 */ /* 0x000fe20008000805 */
[----:B------:R-:W-:Y:S06]  /*0d80*/  BAR.SYNC.DEFER_BLOCKING 0x0 ;  /* 0x0000000000007b1d */ /* 0x000fec0000010000 */
[----:B------:R-:W-:Y:S04]  /*0d90*/  LDS.128 R20, [R2] ;  /* 0x0000000002147984 */ /* 0x000fe80000000c00 */
[----:B------:R-:W0:Y:S04]  /*0da0*/  LDS R56, [R36+UR7+0x20] ;  /* 0x0000200724387984 */ /* 0x000e280008000800 */
[----:B------:R-:W1:Y:S04]  /*0db0*/  LDS R60, [R36+UR7] ;  /* 0x00000007243c7984 */ /* 0x000e680008000800 */
[----:B------:R-:W2:Y:S04]  /*0dc0*/  LDS R52, [R36+UR7+0x10] ;  /* 0x0000100724347984 */ /* 0x000ea80008000800 */
[----:B------:R-:W3:Y:S04]  /*0dd0*/  LDS R55, [R36+UR7+0x30] ;  /* 0x0000300724377984 */ /* 0x000ee80008000800 */
[----:B------:R-:W4:Y:S04]  /*0de0*/  LDS R54, [R36+UR7+0x40] ;  /* 0x0000400724367984 */ /* 0x000f280008000800 */
[----:B------:R-:W5:Y:S04]  /*0df0*/  LDS R37, [R36+UR7+0x50] ;  /* 0x0000500724257984 */ /* 0x000f680008000800 */
[----:B------:R-:W5:Y:S04]  /*0e00*/  LDS R50, [R36+UR7+0x60] ;  /* 0x0000600724327984 */ /* 0x000f680008000800 */
[----:B------:R-:W5:Y:S01]  /*0e10*/  LDS.128 R24, [R2+0x30] ;  /* 0x0000300002187984 */ /* 0x000f620000000c00 */
[----:B0-----:R-:W-:-:S03]  /*0e20*/  IDP.4A.S8.S8 R57, R56, R20, R33 ;  /* 0x0000001438397226 */ /* 0x001fc60000000621 */
[----:B------:R-:W0:Y:S01]  /*0e30*/  LDS R33, [R36+UR7+0x70] ;  /* 0x0000700724217984 */ /* 0x000e220008000800 */
[CC--:B-1----:R-:W-:Y:S02]  /*0e40*/  IDP.4A.S8.S8 R53, R60.reuse, R20.reuse, R53 ;  /* 0x000000143c357226 */ /* 0x0c2fe40000000635 */
[----:B------:R-:W-:Y:S02]  /*0e50*/  IDP.4A.S8.S8 R48, R60, R21, R48 ;  /* 0x000000153c307226 */ /* 0x000fe40000000630 */
[----:B--2---:R-:W-:Y:S02]  /*0e60*/  IDP.4A.S8.S8 R39, R52, R20, R39 ;  /* 0x0000001434277226 */ /* 0x004fe40000000627 */
[C---:B------:R-:W-:Y:S02]  /*0e70*/  IDP.4A.S8.S8 R41, R60.reuse, R22, R41 ;  /* 0x000000163c297226 */ /* 0x040fe40000000629 */
[----:B---3--:R-:W-:Y:S02]  /*0e80*/  IDP.4A.S8.S8 R29, R55, R20, R29 ;  /* 0x00000014371d7226 */ /* 0x008fe4000000061d */
[----:B------:R-:W-:-:S02]  /*0e90*/  IDP.4A.S8.S8 R40, R60, R23, R40 ;  /* 0x000000173c287226 */ /* 0x000fc40000000628 */
[-C--:B----4-:R-:W-:Y:S02]  /*0ea0*/  IDP.4A.S8.S8 R58, R54, R20.reuse, R17 ;  /* 0x00000014363a7226 */ /* 0x090fe40000000611 */
[-C--:B------:R-:W-:Y:S02]  /*0eb0*/  IDP.4A.S8.S8 R38, R52, R21.reuse, R38 ;  /* 0x0000001534267226 */ /* 0x080fe40000000626 */
[-C--:B-----5:R-:W-:Y:S02]  /*0ec0*/  IDP.4A.S8.S8 R45, R37, R20.reuse, R45 ;  /* 0x00000014252d7226 */ /* 0x0a0fe4000000062d */
[-C--:B------:R-:W-:Y:S02]  /*0ed0*/  IDP.4A.S8.S8 R32, R56, R21.reuse, R32 ;  /* 0x0000001538207226 */ /* 0x080fe40000000620 */
[----:B------:R-:W-:Y:S02]  /*0ee0*/  IDP.4A.S8.S8 R20, R50, R20, R49 ;  /* 0x0000001432147226 */ /* 0x000fe40000000631 */
[----:B------:R-:W-:-:S02]  /*0ef0*/  IDP.4A.S8.S8 R49, R55, R21, R18 ;  /* 0x0000001537317226 */ /* 0x000fc40000000612 */
[-C--:B------:R-:W-:Y:S02]  /*0f00*/  IDP.4A.S8.S8 R60, R54, R21.reuse, R16 ;  /* 0x00000015363c7226 */ /* 0x080fe40000000610 */
[-C--:B------:R-:W-:Y:S02]  /*0f10*/  IDP.4A.S8.S8 R42, R37, R21.reuse, R42 ;  /* 0x00000015252a7226 */ /* 0x080fe4000000062a */
[----:B------:R-:W-:Y:S02]  /*0f20*/  IDP.4A.S8.S8 R46, R50, R21, R46 ;  /* 0x00000015322e7226 */ /* 0x000fe4000000062e */
[-C--:B------:R-:W-:Y:S02]  /*0f30*/  IDP.4A.S8.S8 R21, R55, R22.reuse, R19 ;  /* 0x0000001637157226 */ /* 0x080fe40000000613 */
[----:B------:R-:W1:Y:S01]  /*0f40*/  LDS.128 R16, [R2+0x60] ;  /* 0x0000600002107984 */ /* 0x000e620000000c00 */
[-C--:B------:R-:W-:Y:S02]  /*0f50*/  IDP.4A.S8.S8 R35, R52, R22.reuse, R35 ;  /* 0x0000001634237226 */ /* 0x080fe40000000623 */
[----:B------:R-:W-:-:S02]  /*0f60*/  IDP.4A.S8.S8 R31, R56, R22, R31 ;  /* 0x00000016381f7226 */ /* 0x000fc4000000061f */
[-C--:B------:R-:W-:Y:S02]  /*0f70*/  IDP.4A.S8.S8 R43, R54, R22.reuse, R43 ;  /* 0x00000016362b7226 */ /* 0x080fe4000000062b */
        /* <DEDUP_REMOVED lines=8> */
[-C--:B------:R-:W-:Y:S02]  /*1000*/  IDP.4A.S8.S8 R23, R54, R24.reuse, R29 ;  /* 0x0000001836177226 */ /* 0x080fe4000000061d */
[-C--:B0-----:R-:W-:Y:S02]  /*1010*/  IDP.4A.S8.S8 R51, R33, R24.reuse, R20 ;  /* 0x0000001821337226 */ /* 0x081fe40000000614 */
[----:B------:R-:W-:-:S02]  /*1020*/  IDP.4A.S8.S8 R53, R52, R24, R53 ;  /* 0x0000001834357226 */ /* 0x000fc40000000635 */
[-C--:B------:R-:W-:Y:S02]  /*1030*/  IDP.4A.S8.S8 R39, R56, R24.reuse, R39 ;  /* 0x0000001838277226 */ /* 0x080fe40000000627 */
[-C--:B------:R-:W-:Y:S02]  /*1040*/  IDP.4A.S8.S8 R57, R55, R24.reuse, R57 ;  /* 0x0000001837397226 */ /* 0x080fe40000000639 */
[-C--:B------:R-:W-:Y:S02]  /*1050*/  IDP.4A.S8.S8 R29, R37, R24.reuse, R58 ;  /* 0x00000018251d7226 */ /* 0x080fe4000000063a */
[----:B------:R-:W-:Y:S02]  /*1060*/  IDP.4A.S8.S8 R45, R50, R24, R45 ;  /* 0x00000018322d7226 */ /* 0x000fe4000000062d */
[----:B------:R-:W-:Y:S02]  /*1070*/  IDP.4A.S8.S8 R20, R54, R25, R49 ;  /* 0x0000001936147226 */ /* 0x000fe40000000631 */
[----:B------:R-:W-:-:S02]  /*1080*/  IDP.4A.S8.S8 R49, R56, R26, R35 ;  /* 0x0000001a38317226 */ /* 0x000fc40000000623 */
[-C--:B------:R-:W-:Y:S02]  /*1090*/  IDP.4A.S8.S8 R24, R54, R26.reuse, R21 ;  /* 0x0000001a36187226 */ /* 0x080fe40000000615 */
[C---:B------:R-:W-:Y:S02]  /*10a0*/  IDP.4A.S8.S8 R32, R55.reuse, R25, R32 ;  /* 0x0000001937207226 */ /* 0x040fe40000000620 */
[C---:B------:R-:W-:Y:S02]  /*10b0*/  IDP.4A.S8.S8 R35, R55.reuse, R26, R31 ;  /* 0x0000001a37237226 */ /* 0x040fe4000000061f */
[-C--:B------:R-:W-:Y:S02]  /*10c0*/  IDP.4A.S8.S8 R34, R56, R27.reuse, R34 ;  /* 0x0000001b38227226 */ /* 0x080fe40000000622 */
[----:B------:R-:W-:Y:S02]  /*10d0*/  IDP.4A.S8.S8 R21, R55, R27, R12 ;  /* 0x0000001b37157226 */ /* 0x000fe4000000060c */
[----:B------:R-:W-:-:S02]  /*10e0*/  IDP.4A.S8.S8 R48, R52, R25, R48 ;  /* 0x0000001934307226 */ /* 0x000fc40000000630 */
[C---:B------:R-:W-:Y:S02]  /*10f0*/  IDP.4A.S8.S8 R41, R52.reuse, R26, R41 ;  /* 0x0000001a34297226 */ /* 0x040fe40000000629 */
[----:B------:R-:W-:Y:S02]  /*1100*/  IDP.4A.S8.S8 R40, R52, R27, R40 ;  /* 0x0000001b34287226 */ /* 0x000fe40000000628 */
[-C--:B------:R-:W-:Y:S02]  /*1110*/  IDP.4A.S8.S8 R38, R56, R25.reuse, R38 ;  /* 0x0000001938267226 */ /* 0x080fe40000000626 */
[-C--:B------:R-:W-:Y:S02]  /*1120*/  IDP.4A.S8.S8 R60, R37, R25.reuse, R60 ;  /* 0x00000019253c7226 */ /* 0x080fe4000000063c */
[-C--:B------:R-:W-:Y:S02]  /*1130*/  IDP.4A.S8.S8 R42, R50, R25.reuse, R42 ;  /* 0x00000019322a7226 */ /* 0x080fe4000000062a */
[----:B------:R-:W-:-:S02]  /*1140*/  IDP.4A.S8.S8 R46, R33, R25, R46 ;  /* 0x00000019212e7226 */ /* 0x000fc4000000062e */
[C---:B------:R-:W-:Y:S02]  /*1150*/  IDP.4A.S8.S8 R14, R54.reuse, R27, R14 ;  /* 0x0000001b360e7226 */ /* 0x040fe4000000060e */
[----:B-1----:R-:W-:Y:S02]  /*1160*/  IDP.4A.S8.S8 R31, R55, R18, R49 ;  /* 0x00000012371f7226 */ /* 0x002fe40000000631 */
[C---:B------:R-:W-:Y:S02]  /*1170*/  IDP.4A.S8.S8 R57, R54.reuse, R16, R57 ;  /* 0x0000001036397226 */ /* 0x040fe40000000639 */
[C---:B------:R-:W-:Y:S02]  /*1180*/  IDP.4A.S8.S8 R32, R54.reuse, R17, R32 ;  /* 0x0000001136207226 */ /* 0x040fe40000000620 */
[----:B------:R-:W-:Y:S02]  /*1190*/  IDP.4A.S8.S8 R35, R54, R18, R35 ;  /* 0x0000001236237226 */ /* 0x000fe40000000623 */
[----:B------:R-:W-:-:S02]  /*11a0*/  IDP.4A.S8.S8 R43, R37, R26, R43 ;  /* 0x0000001a252b7226 */ /* 0x000fc4000000062b */
[CC--:B------:R-:W-:Y:S02]  /*11b0*/  IDP.4A.S8.S8 R47, R50.reuse, R26.reuse, R47 ;  /* 0x0000001a322f7226 */ /* 0x0c0fe4000000062f */
[----:B------:R-:W-:Y:S02]  /*11c0*/  IDP.4A.S8.S8 R25, R33, R26, R22 ;  /* 0x0000001a21197226 */ /* 0x000fe40000000616 */
[-C--:B------:R-:W-:Y:S01]  /*11d0*/  IDP.4A.S8.S8 R28, R37, R27.reuse, R28 ;  /* 0x0000001b251c7226 */ /* 0x080fe2000000061c */
[----:B------:R-:W0:Y:S01]  /*11e0*/  LDS R26, [R36+UR7+0x80] ;  /* 0x00008007241a7984 */ /* 0x000e220008000800 */
[----:B------:R-:W-:Y:S02]  /*11f0*/  IDP.4A.S8.S8 R30, R50, R27, R30 ;  /* 0x0000001b321e7226 */ /* 0x000fe4000000061e */
[-C--:B------:R-:W-:Y:S02]  /*1200*/  IDP.4A.S8.S8 R12, R55, R19.reuse, R34 ;  /* 0x00000013370c7226 */ /* 0x080fe40000000622 */
[----:B------:R-:W-:Y:S01]  /*1210*/  IDP.4A.S8.S8 R54, R54, R19, R21 ;  /* 0x0000001336367226 */ /* 0x000fe20000000615 */
[----:B------:R-:W-:Y:S01]  /*1220*/  LDS R34, [R36+UR7+0x4] ;  /* 0x0000040724227984 */ /* 0x000fe20008000800 */
[----:B------:R-:W-:-:S02]  /*1230*/  IDP.4A.S8.S8 R49, R37, R16, R23 ;  /* 0x0000001025317226 */ /* 0x000fc40000000617 */
[-C--:B------:R-:W-:Y:S02]  /*1240*/  IDP.4A.S8.S8 R52, R37, R17.reuse, R20 ;  /* 0x0000001125347226 */ /* 0x080fe40000000614 */
[----:B------:R-:W1:Y:S01]  /*1250*/  LDS.128 R20, [R2+0x10] ;  /* 0x0000100002147984 */ /* 0x000e620000000c00 */
[C---:B------:R-:W-:Y:S02]  /*1260*/  IDP.4A.S8.S8 R53, R56.reuse, R16, R53 ;  /* 0x0000001038357226 */ /* 0x040fe40000000635 */
[C---:B------:R-:W-:Y:S02]  /*1270*/  IDP.4A.S8.S8 R48, R56.reuse, R17, R48 ;  /* 0x0000001138307226 */ /* 0x040fe40000000630 */
[C---:B------:R-:W-:Y:S02]  /*1280*/  IDP.4A.S8.S8 R41, R56.reuse, R18, R41 ;  /* 0x0000001238297226 */ /* 0x040fe40000000629 */
[----:B------:R-:W-:Y:S02]  /*1290*/  IDP.4A.S8.S8 R40, R56, R19, R40 ;  /* 0x0000001338287226 */ /* 0x000fe40000000628 */
[----:B------:R-:W-:-:S02]  /*12a0*/  IDP.4A.S8.S8 R39, R55, R16, R39 ;  /* 0x0000001037277226 */ /* 0x000fc40000000627 */
[-C--:B------:R-:W-:Y:S02]  /*12b0*/  IDP.4A.S8.S8 R38, R55, R17.reuse, R38 ;  /* 0x0000001137267226 */ /* 0x080fe40000000626 */
[C---:B------:R-:W-:Y:S02]  /*12c0*/  IDP.4A.S8.S8 R29, R50.reuse, R16, R29 ;  /* 0x00000010321d7226 */ /* 0x040fe4000000061d */
[C---:B------:R-:W-:Y:S02]  /*12d0*/  IDP.4A.S8.S8 R60, R50.reuse, R17, R60 ;  /* 0x00000011323c7226 */ /* 0x040fe4000000063c */
[C---:B------:R-:W-:Y:S02]  /*12e0*/  IDP.4A.S8.S8 R43, R50.reuse, R18, R43 ;  /* 0x00000012322b7226 */ /* 0x040fe4000000062b */
[----:B------:R-:W-:Y:S02]  /*12f0*/  IDP.4A.S8.S8 R28, R50, R19, R28 ;  /* 0x00000013321c7226 */ /* 0x000fe4000000061c */
[----:B------:R-:W-:-:S02]  /*1300*/  IDP.4A.S8.S8 R44, R33, R27, R44 ;  /* 0x0000001b212c7226 */ /* 0x000fc4000000062c */
[C---:B------:R-:W-:Y:S02]  /*1310*/  IDP.4A.S8.S8 R55, R37.reuse, R18, R24 ;  /* 0x0000001225377226 */ /* 0x040fe40000000618 */
[----:B------:R-:W-:Y:S02]  /*1320*/  IDP.4A.S8.S8 R14, R37, R19, R14 ;  /* 0x00000013250e7226 */ /* 0x000fe4000000060e */
[C---:B------:R-:W-:Y:S01]  /*1330*/  IDP.4A.S8.S8 R59, R33.reuse, R16, R45 ;  /* 0x00000010213b7226 */ /* 0x040fe2000000062d */
[----:B------:R-:W2:Y:S01]  /*1340*/  LDS R37, [R36+UR7+0x14] ;  /* 0x0000140724257984 */ /* 0x000ea20008000800 */
[C---:B------:R-:W-:Y:S02]  /*1350*/  IDP.4A.S8.S8 R56, R33.reuse, R17, R42 ;  /* 0x0000001121387226 */ /* 0x040fe4000000062a */
[C---:B------:R-:W-:Y:S01]  /*1360*/  IDP.4A.S8.S8 R61, R33.reuse, R18, R47 ;  /* 0x00000012213d7226 */ /* 0x040fe2000000062f */
[----:B------:R-:W3:Y:S01]  /*1370*/  LDS R42, [R36+UR7+0x24] ;  /* 0x00002407242a7984 */ /* 0x000ee20008000800 */
[----:B------:R-:W-:-:S03]  /*1380*/  IDP.4A.S8.S8 R50, R33, R19, R30 ;  /* 0x0000001321327226 */ /* 0x000fc6000000061e */
[----:B------:R-:W4:Y:S04]  /*1390*/  LDS R47, [R36+UR7+0x34] ;  /* 0x00003407242f7984 */ /* 0x000f280008000800 */
[----:B------:R-:W5:Y:S04]  /*13a0*/  LDS R45, [R36+UR7+0x44] ;  /* 0x00004407242d7984 */ /* 0x000f680008000800 */
[----:B------:R-:W5:Y:S04]  /*13b0*/  LDS R30, [R36+UR7+0x54] ;  /* 0x00005407241e7984 */ /* 0x000f680008000800 */
[----:B------:R-:W5:Y:S01]  /*13c0*/  LDS R33, [R36+UR7+0x64] ;  /* 0x0000640724217984 */ /* 0x000f620008000800 */
[----:B0-----:R-:W-:-:S02]  /*13d0*/  IDP.4A.S8.S8 R51, R26, R16, R51 ;  /* 0x000000101a337226 */ /* 0x001fc40000000633 */
[C---:B------:R-:W-:Y:S02]  /*13e0*/  IDP.4A.S8.S8 R46, R26.reuse, R17, R46 ;  /* 0x000000111a2e7226 */ /* 0x040fe4000000062e */
[C---:B------:R-:W-:Y:S02]  /*13f0*/  IDP.4A.S8.S8 R18, R26.reuse, R18, R25 ;  /* 0x000000121a127226 */ /* 0x040fe40000000619 */
[----:B------:R-:W-:Y:S02]  /*1400*/  IDP.4A.S8.S8 R44, R26, R19, R44 ;  /* 0x000000131a2c7226 */ /* 0x000fe4000000062c */
[C---:B-1----:R-:W-:Y:S01]  /*1410*/  IDP.4A.S8.S8 R53, R34.reuse, R20, R53 ;  /* 0x0000001422357226 */ /* 0x042fe20000000635 */
[----:B------:R-:W0:Y:S01]  /*1420*/  LDS.128 R24, [R2+0x40] ;  /* 0x0000400002187984 */ /* 0x000e220000000c00 */
[C---:B------:R-:W-:Y:S02]  /*1430*/  IDP.4A.S8.S8 R48, R34.reuse, R21, R48 ;  /* 0x0000001522307226 */ /* 0x040fe40000000630 */
[----:B------:R-:W-:-:S02]  /*1440*/  IDP.4A.S8.S8 R41, R34, R22, R41 ;  /* 0x0000001622297226 */ /* 0x000fc40000000629 */
[----:B------:R-:W-:Y:S02]  /*1450*/  IDP.4A.S8.S8 R40, R34, R23, R40 ;  /* 0x0000001722287226 */ /* 0x000fe40000000628 */
[----:B------:R-:W1:Y:S01]  /*1460*/  LDS R34, [R36+UR7+0x74] ;  /* 0x0000740724227984 */ /* 0x000e620008000800 */
[-C--:B--2---:R-:W-:Y:S02]  /*1470*/  IDP.4A.S8.S8 R38, R37, R21.reuse, R38 ;  /* 0x0000001525267226 */ /* 0x084fe40000000626 */
[-C--:B---3--:R-:W-:Y:S02]  /*1480*/  IDP.4A.S8.S8 R32, R42, R21.reuse, R32 ;  /* 0x000000152a207226 */ /* 0x088fe40000000620 */
[-C--:B----4-:R-:W-:Y:S02]  /*1490*/  IDP.4A.S8.S8 R52, R47, R21.reuse, R52 ;  /* 0x000000152f347226 */ /* 0x090fe40000000634 */
[-C--:B-----5:R-:W-:Y:S02]  /*14a0*/  IDP.4A.S8.S8 R60, R45, R21.reuse, R60 ;  /* 0x000000152d3c7226 */ /* 0x0a0fe4000000063c */
[----:B------:R-:W-:-:S02]  /*14b0*/  IDP.4A.S8.S8 R56, R30, R21, R56 ;  /* 0x000000151e387226 */ /* 0x000fc40000000638 */
[C---:B------:R-:W-:Y:S02]  /*14c0*/  IDP.4A.S8.S8 R46, R33.reuse, R21, R46 ;  /* 0x00000015212e7226 */ /* 0x040fe4000000062e */
[-C--:B------:R-:W-:Y:S02]  /*14d0*/  IDP.4A.S8.S8 R21, R33, R22.reuse, R18 ;  /* 0x0000001621157226 */ /* 0x080fe40000000612 */
[----:B------:R-:W2:Y:S01]  /*14e0*/  LDS.128 R16, [R2+0x70] ;  /* 0x0000700002107984 */ /* 0x000ea20000000c00 */
[-C--:B------:R-:W-:Y:S02]  /*14f0*/  IDP.4A.S8.S8 R31, R37, R22.reuse, R31 ;  /* 0x00000016251f7226 */ /* 0x080fe4000000061f */
[-C--:B------:R-:W-:Y:S02]  /*1500*/  IDP.4A.S8.S8 R35, R42, R22.reuse, R35 ;  /* 0x000000162a237226 */ /* 0x080fe40000000623 */
        /* <DEDUP_REMOVED lines=9> */
[-C--:B------:R-:W-:Y:S02]  /*15a0*/  IDP.4A.S8.S8 R39, R37, R20.reuse, R39 ;  /* 0x0000001425277226 */ /* 0x080fe40000000627 */
[CC--:B------:R-:W-:Y:S02]  /*15b0*/  IDP.4A.S8.S8 R59, R30.reuse, R20.reuse, R59 ;  /* 0x000000141e3b7226 */ /* 0x0c0fe4000000063b */
[----:B------:R-:W-:Y:S02]  /*15c0*/  IDP.4A.S8.S8 R51, R33, R20, R51 ;  /* 0x0000001421337226 */ /* 0x000fe40000000633 */
[----:B------:R-:W-:Y:S02]  /*15d0*/  IDP.4A.S8.S8 R50, R30, R23, R50 ;  /* 0x000000171e327226 */ /* 0x000fe40000000632 */
[----:B0-----:R-:W-:-:S02]  /*15e0*/  IDP.4A.S8.S8 R48, R37, R25, R48 ;  /* 0x0000001925307226 */ /* 0x001fc40000000630 */
[-C--:B------:R-:W-:Y:S02]  /*15f0*/  IDP.4A.S8.S8 R38, R42, R25.reuse, R38 ;  /* 0x000000192a267226 */ /* 0x080fe40000000626 */
[-C--:B------:R-:W-:Y:S02]  /*1600*/  IDP.4A.S8.S8 R32, R47, R25.reuse, R32 ;  /* 0x000000192f207226 */ /* 0x080fe40000000620 */
[-C--:B------:R-:W-:Y:S02]  /*1610*/  IDP.4A.S8.S8 R52, R45, R25.reuse, R52 ;  /* 0x000000192d347226 */ /* 0x080fe40000000634 */
[-C--:B------:R-:W-:Y:S02]  /*1620*/  IDP.4A.S8.S8 R60, R30, R25.reuse, R60 ;  /* 0x000000191e3c7226 */ /* 0x080fe4000000063c */
[-C--:B------:R-:W-:Y:S02]  /*1630*/  IDP.4A.S8.S8 R56, R33, R25.reuse, R56 ;  /* 0x0000001921387226 */ /* 0x080fe40000000638 */
[----:B-1----:R-:W-:-:S02]  /*1640*/  IDP.4A.S8.S8 R46, R34, R25, R46 ;  /* 0x00000019222e7226 */ /* 0x002fc4000000062e */
[-C--:B------:R-:W-:Y:S02]  /*1650*/  IDP.4A.S8.S8 R20, R42, R26.reuse, R31 ;  /* 0x0000001a2a147226 */ /* 0x080fe4000000061f */
[-C--:B------:R-:W-:Y:S02]  /*1660*/  IDP.4A.S8.S8 R41, R37, R26.reuse, R41 ;  /* 0x0000001a25297226 */ /* 0x080fe40000000629 */
[-C--:B------:R-:W-:Y:S02]  /*1670*/  IDP.4A.S8.S8 R31, R47, R26.reuse, R35 ;  /* 0x0000001a2f1f7226 */ /* 0x080fe40000000623 */
[-C--:B------:R-:W-:Y:S01]  /*1680*/  IDP.4A.S8.S8 R55, R45, R26.reuse, R55 ;  /* 0x0000001a2d377226 */ /* 0x080fe20000000637 */
[----:B------:R-:W0:Y:S01]  /*1690*/  LDS R35, [R36+UR7+0x84] ;  /* 0x0000840724237984 */ /* 0x000e220008000800 */
[-C--:B------:R-:W-:Y:S02]  /*16a0*/  IDP.4A.S8.S8 R43, R30, R26.reuse, R43 ;  /* 0x0000001a1e2b7226 */ /* 0x080fe4000000062b */
[----:B------:R-:W-:-:S02]  /*16b0*/  IDP.4A.S8.S8 R61, R33, R26, R61 ;  /* 0x0000001a213d7226 */ /* 0x000fc4000000063d */
[----:B------:R-:W-:Y:S02]  /*16c0*/  IDP.4A.S8.S8 R25, R34, R26, R21 ;  /* 0x0000001a22197226 */ /* 0x000fe40000000615 */
[-C--:B------:R-:W-:Y:S02]  /*16d0*/  IDP.4A.S8.S8 R12, R37, R23.reuse, R12 ;  /* 0x00000017250c7226 */ /* 0x080fe4000000060c */
[----:B------:R-:W-:Y:S02]  /*16e0*/  IDP.4A.S8.S8 R44, R33, R23, R44 ;  /* 0x00000017212c7226 */ /* 0x000fe4000000062c */
[-C--:B------:R-:W-:Y:S02]  /*16f0*/  IDP.4A.S8.S8 R57, R47, R24.reuse, R57 ;  /* 0x000000182f397226 */ /* 0x080fe40000000639 */
[-C--:B------:R-:W-:Y:S02]  /*1700*/  IDP.4A.S8.S8 R49, R45, R24.reuse, R49 ;  /* 0x000000182d317226 */ /* 0x080fe40000000631 */
[----:B------:R-:W-:-:S02]  /*1710*/  IDP.4A.S8.S8 R29, R30, R24, R29 ;  /* 0x000000181e1d7226 */ /* 0x000fc4000000061d */
[-C--:B------:R-:W-:Y:S02]  /*1720*/  IDP.4A.S8.S8 R26, R47, R27.reuse, R54 ;  /* 0x0000001b2f1a7226 */ /* 0x080fe40000000636 */
[-C--:B------:R-:W-:Y:S02]  /*1730*/  IDP.4A.S8.S8 R14, R45, R27.reuse, R14 ;  /* 0x0000001b2d0e7226 */ /* 0x080fe4000000060e */
[-C--:B------:R-:W-:Y:S02]  /*1740*/  IDP.4A.S8.S8 R28, R30, R27.reuse, R28 ;  /* 0x0000001b1e1c7226 */ /* 0x080fe4000000061c */
[CC--:B------:R-:W-:Y:S02]  /*1750*/  IDP.4A.S8.S8 R53, R37.reuse, R24.reuse, R53 ;  /* 0x0000001825357226 */ /* 0x0c0fe40000000635 */
[-C--:B------:R-:W-:Y:S02]  /*1760*/  IDP.4A.S8.S8 R40, R37, R27.reuse, R40 ;  /* 0x0000001b25287226 */ /* 0x080fe40000000628 */
[C---:B------:R-:W-:Y:S01]  /*1770*/  IDP.4A.S8.S8 R59, R33.reuse, R24, R59 ;  /* 0x00000018213b7226 */ /* 0x040fe2000000063b */
[----:B------:R-:W-:Y:S01]  /*1780*/  LDS R37, [R36+UR7+0x78] ;  /* 0x0000780724257984 */ /* 0x000fe20008000800 */
[----:B------:R-:W-:-:S02]  /*1790*/  IDP.4A.S8.S8 R50, R33, R27, R50 ;  /* 0x0000001b21327226 */ /* 0x000fc40000000632 */
[-C--:B------:R-:W-:Y:S02]  /*17a0*/  IDP.4A.S8.S8 R12, R42, R27.reuse, R12 ;  /* 0x0000001b2a0c7226 */ /* 0x080fe4000000060c */
[----:B------:R-:W-:Y:S02]  /*17b0*/  IDP.4A.S8.S8 R44, R34, R27, R44 ;  /* 0x0000001b222c7226 */ /* 0x000fe4000000062c */
[C---:B--2---:R-:W-:Y:S02]  /*17c0*/  IDP.4A.S8.S8 R57, R45.reuse, R16, R57 ;  /* 0x000000102d397226 */ /* 0x044fe40000000639 */
[C---:B------:R-:W-:Y:S02]  /*17d0*/  IDP.4A.S8.S8 R32, R45.reuse, R17, R32 ;  /* 0x000000112d207226 */ /* 0x040fe40000000620 */
[C---:B------:R-:W-:Y:S02]  /*17e0*/  IDP.4A.S8.S8 R31, R45.reuse, R18, R31 ;  /* 0x000000122d1f7226 */ /* 0x040fe4000000061f */
[----:B------:R-:W-:-:S02]  /*17f0*/  IDP.4A.S8.S8 R26, R45, R19, R26 ;  /* 0x000000132d1a7226 */ /* 0x000fc4000000061a */
[C---:B------:R-:W-:Y:S02]  /*1800*/  IDP.4A.S8.S8 R49, R30.reuse, R16, R49 ;  /* 0x000000101e317226 */ /* 0x040fe40000000631 */
[CC--:B------:R-:W-:Y:S02]  /*1810*/  IDP.4A.S8.S8 R52, R30.reuse, R17.reuse, R52 ;  /* 0x000000111e347226 */ /* 0x0c0fe40000000634 */
[----:B------:R-:W-:Y:S02]  /*1820*/  IDP.4A.S8.S8 R55, R30, R18, R55 ;  /* 0x000000121e377226 */ /* 0x000fe40000000637 */
[-C--:B------:R-:W-:Y:S02]  /*1830*/  IDP.4A.S8.S8 R39, R42, R24.reuse, R39 ;  /* 0x000000182a277226 */ /* 0x080fe40000000627 */
[----:B------:R-:W-:Y:S02]  /*1840*/  IDP.4A.S8.S8 R51, R34, R24, R51 ;  /* 0x0000001822337226 */ /* 0x000fe40000000633 */
[C---:B------:R-:W-:Y:S01]  /*1850*/  IDP.4A.S8.S8 R53, R42.reuse, R16, R53 ;  /* 0x000000102a357226 */ /* 0x040fe20000000635 */
[----:B------:R-:W-:Y:S01]  /*1860*/  LDS R24, [R36+UR7+0x8] ;  /* 0x0000080724187984 */ /* 0x000fe20008000800 */
[----:B------:R-:W-:-:S02]  /*1870*/  IDP.4A.S8.S8 R48, R42, R17, R48 ;  /* 0x000000112a307226 */ /* 0x000fc40000000630 */
[CC--:B------:R-:W-:Y:S02]  /*1880*/  IDP.4A.S8.S8 R41, R42.reuse, R18.reuse, R41 ;  /* 0x000000122a297226 */ /* 0x0c0fe40000000629 */
[-C--:B------:R-:W-:Y:S02]  /*1890*/  IDP.4A.S8.S8 R40, R42, R19.reuse, R40 ;  /* 0x000000132a287226 */ /* 0x080fe40000000628 */
[----:B------:R-:W-:Y:S01]  /*18a0*/  IDP.4A.S8.S8 R27, R47, R18, R20 ;  /* 0x000000122f1b7226 */ /* 0x000fe20000000614 */
[----:B------:R-:W-:Y:S01]  /*18b0*/  LDS R42, [R36+UR7+0x18] ;  /* 0x00001807242a7984 */ /* 0x000fe20008000800 */
[----:B------:R-:W-:Y:S02]  /*18c0*/  IDP.4A.S8.S8 R30, R30, R19, R14 ;  /* 0x000000131e1e7226 */ /* 0x000fe4000000060e */
[C---:B------:R-:W-:Y:S01]  /*18d0*/  IDP.4A.S8.S8 R45, R33.reuse, R16, R29 ;  /* 0x00000010212d7226 */ /* 0x040fe2000000061d */
[----:B------:R-:W1:Y:S01]  /*18e0*/  LDS.128 R20, [R2+0x20] ;  /* 0x0000200002147984 */ /* 0x000e620000000c00 */
[----:B------:R-:W-:-:S02]  /*18f0*/  IDP.4A.S8.S8 R60, R33, R17, R60 ;  /* 0x00000011213c7226 */ /* 0x000fc4000000063c */
[C---:B------:R-:W-:Y:S01]  /*1900*/  IDP.4A.S8.S8 R43, R33.reuse, R18, R43 ;  /* 0x00000012212b7226 */ /* 0x040fe2000000062b */
[----:B------:R-:W2:Y:S01]  /*1910*/  LDS R29, [R36+UR7+0x48] ;  /* 0x00004807241d7984 */ /* 0x000ea20008000800 */
[----:B------:R-:W-:Y:S02]  /*1920*/  IDP.4A.S8.S8 R54, R33, R19, R28 ;  /* 0x0000001321367226 */ /* 0x000fe4000000061c */
[C---:B------:R-:W-:Y:S01]  /*1930*/  IDP.4A.S8.S8 R59, R34.reuse, R16, R59 ;  /* 0x00000010223b7226 */ /* 0x040fe2000000063b */
[----:B------:R-:W3:Y:S01]  /*1940*/  LDS R33, [R36+UR7+0x28] ;  /* 0x0000280724217984 */ /* 0x000ee20008000800 */
[C---:B------:R-:W-:Y:S02]  /*1950*/  IDP.4A.S8.S8 R56, R34.reuse, R17, R56 ;  /* 0x0000001122387226 */ /* 0x040fe40000000638 */
[C---:B------:R-:W-:Y:S01]  /*1960*/  IDP.4A.S8.S8 R61, R34.reuse, R18, R61 ;  /* 0x00000012223d7226 */ /* 0x040fe2000000063d */
[----:B------:R-:W4:Y:S01]  /*1970*/  LDS R14, [R36+UR7+0x58] ;  /* 0x00005807240e7984 */ /* 0x000f220008000800 */
[----:B------:R-:W-:-:S03]  /*1980*/  IDP.4A.S8.S8 R50, R34, R19, R50 ;  /* 0x0000001322327226 */ /* 0x000fc60000000632 */
[----:B------:R-:W5:Y:S04]  /*1990*/  LDS R34, [R36+UR7+0x38] ;  /* 0x0000380724227984 */ /* 0x000f680008000800 */
[----:B------:R-:W5:Y:S01]  /*19a0*/  LDS R28, [R36+UR7+0x68] ;  /* 0x00006807241c7984 */ /* 0x000f620008000800 */
[-C--:B------:R-:W-:Y:S02]  /*19b0*/  IDP.4A.S8.S8 R39, R47, R16.reuse, R39 ;  /* 0x000000102f277226 */ /* 0x080fe40000000627 */
[----:B0-----:R-:W-:Y:S01]  /*19c0*/  IDP.4A.S8.S8 R51, R35, R16, R51 ;  /* 0x0000001023337226 */ /* 0x001fe20000000633 */
[----:B------:R-:W-:Y:S01]  /*19d0*/  LDS R36, [R36+UR7+0x88] ;  /* 0x0000880724247984 */ /* 0x000fe20008000800 */
[C---:B------:R-:W-:Y:S02]  /*19e0*/  IDP.4A.S8.S8 R38, R47.reuse, R17, R38 ;  /* 0x000000112f267226 */ /* 0x040fe40000000626 */
[----:B------:R-:W-:-:S02]  /*19f0*/  IDP.4A.S8.S8 R12, R47, R19, R12 ;  /* 0x000000132f0c7226 */ /* 0x000fc4000000060c */
[C---:B------:R-:W-:Y:S02]  /*1a00*/  IDP.4A.S8.S8 R46, R35.reuse, R17, R46 ;  /* 0x00000011232e7226 */ /* 0x040fe4000000062e */
[C---:B------:R-:W-:Y:S02]  /*1a10*/  IDP.4A.S8.S8 R25, R35.reuse, R18, R25 ;  /* 0x0000001223197226 */ /* 0x040fe40000000619 */
[----:B------:R-:W-:Y:S02]  /*1a20*/  IDP.4A.S8.S8 R44, R35, R19, R44 ;  /* 0x00000013232c7226 */ /* 0x000fe4000000062c */
[----:B------:R-:W0:Y:S01]  /*1a30*/  LDS.128 R16, [R2+0x50] ;  /* 0x0000500002107984 */ /* 0x000e220000000c00 */
[-C--:B-1----:R-:W-:Y:S02]  /*1a40*/  IDP.4A.S8.S8 R53, R24, R20.reuse, R53 ;  /* 0x0000001418357226 */ /* 0x082fe40000000635 */
[-C--:B------:R-:W-:Y:S02]  /*1a50*/  IDP.4A.S8.S8 R39, R42, R20.reuse, R39 ;  /* 0x000000142a277226 */ /* 0x080fe40000000627 */
[----:B--2---:R-:W-:-:S02]  /*1a60*/  IDP.4A.S8.S8 R45, R29, R20, R45 ;  /* 0x000000141d2d7226 */ /* 0x004fc4000000062d */
[CC--:B------:R-:W-:Y:S02]  /*1a70*/  IDP.4A.S8.S8 R48, R24.reuse, R21.reuse, R48 ;  /* 0x0000001518307226 */ /* 0x0c0fe40000000630 */
[----:B---3--:R-:W-:Y:S02]  /*1a80*/  IDP.4A.S8.S8 R57, R33, R20, R57 ;  /* 0x0000001421397226 */ /* 0x008fe40000000639 */
[----:B------:R-:W-:Y:S02]  /*1a90*/  IDP.4A.S8.S8 R41, R24, R22, R41 ;  /* 0x0000001618297226 */ /* 0x000fe40000000629 */
[-C--:B----4-:R-:W-:Y:S02]  /*1aa0*/  IDP.4A.S8.S8 R59, R14, R20.reuse, R59 ;  /* 0x000000140e3b7226 */ /* 0x090fe4000000063b */
[----:B------:R-:W-:Y:S02]  /*1ab0*/  IDP.4A.S8.S8 R38, R42, R21, R38 ;  /* 0x000000152a267226 */ /* 0x000fe40000000626 */
[----:B-----5:R-:W-:-:S02]  /*1ac0*/  IDP.4A.S8.S8 R49, R34, R20, R49 ;  /* 0x0000001422317226 */ /* 0x020fc40000000631 */
[-C--:B------:R-:W-:Y:S02]  /*1ad0*/  IDP.4A.S8.S8 R32, R33, R21.reuse, R32 ;  /* 0x0000001521207226 */ /* 0x080fe40000000620 */
[----:B------:R-:W-:Y:S02]  /*1ae0*/  IDP.4A.S8.S8 R51, R28, R20, R51 ;  /* 0x000000141c337226 */ /* 0x000fe40000000633 */
[-C--:B------:R-:W-:Y:S02]  /*1af0*/  IDP.4A.S8.S8 R52, R34, R21.reuse, R52 ;  /* 0x0000001522347226 */ /* 0x080fe40000000634 */
[-C--:B------:R-:W-:Y:S02]  /*1b00*/  IDP.4A.S8.S8 R60, R29, R21.reuse, R60 ;  /* 0x000000151d3c7226 */ /* 0x080fe4000000063c */
[-C--:B------:R-:W-:Y:S02]  /*1b10*/  IDP.4A.S8.S8 R56, R14, R21.reuse, R56 ;  /* 0x000000150e387226 */ /* 0x080fe40000000638 */
[----:B------:R-:W-:-:S02]  /*1b20*/  IDP.4A.S8.S8 R46, R28, R21, R46 ;  /* 0x000000151c2e7226 */ /* 0x000fc4000000062e */
[-C--:B------:R-:W-:Y:S02]  /*1b30*/  IDP.4A.S8.S8 R20, R42, R22.reuse, R27 ;  /* 0x000000162a147226 */ /* 0x080fe4000000061b */
[-C--:B------:R-:W-:Y:S02]  /*1b40*/  IDP.4A.S8.S8 R31, R33, R22.reuse, R31 ;  /* 0x00000016211f7226 */ /* 0x080fe4000000061f */
[-C--:B------:R-:W-:Y:S02]  /*1b50*/  IDP.4A.S8.S8 R55, R34, R22.reuse, R55 ;  /* 0x0000001622377226 */ /* 0x080fe40000000637 */
[-C--:B------:R-:W-:Y:S02]  /*1b60*/  IDP.4A.S8.S8 R43, R29, R22.reuse, R43 ;  /* 0x000000161d2b7226 */ /* 0x080fe4000000062b */
[----:B------:R-:W-:Y:S02]  /*1b70*/  IDP.4A.S8.S8 R61, R14, R22, R61 ;  /* 0x000000160e3d7226 */ /* 0x000fe4000000063d */
[----:B------:R-:W-:-:S02]  /*1b80*/  IDP.4A.S8.S8 R40, R24, R23, R40 ;  /* 0x0000001718287226 */ /* 0x000fc40000000628 */
[----:B------:R-:W-:Y:S02]  /*1b90*/  IDP.4A.S8.S8 R22, R28, R22, R25 ;  /* 0x000000161c167226 */ /* 0x000fe40000000619 */
[-C--:B------:R-:W-:Y:S02]  /*1ba0*/  IDP.4A.S8.S8 R21, R33, R23.reuse, R26 ;  /* 0x0000001721157226 */ /* 0x080fe4000000061a */
[----:B------:R-:W1:Y:S01]  /*1bb0*/  LDS.128 R24, [R2+0x80] ;  /* 0x0000800002187984 */ /* 0x000e620000000c00 */
[----:B------:R-:W-:Y:S01]  /*1bc0*/  UIADD3 UR4, UPT, UPT, UR4, 0x1, URZ ;  /* 0x0000000104047890 */ /* 0x000fe2000fffe0ff */
[----:B------:R-:W-:-:S03]  /*1bd0*/  IDP.4A.S8.S8 R12, R42, R23, R12 ;  /* 0x000000172a0c7226 */ /* 0x000fc6000000060c */
[----:B------:R-:W-:Y:S01]  /*1be0*/  UISETP.NE.AND UP0, UPT, UR4, 0x3f, UPT ;  /* 0x0000003f0400788c */ /* 0x000fe2000bf05270 */
[----:B------:R-:W-:Y:S02]  /*1bf0*/  IDP.4A.S8.S8 R30, R34, R23, R30 ;  /* 0x00000017221e7226 */ /* 0x000fe4000000061e */
[-C--:B0-----:R-:W-:Y:S02]  /*1c00*/  IDP.4A.S8.S8 R53, R42, R16.reuse, R53 ;  /* 0x000000102a357226 */ /* 0x081fe40000000635 */
[-C--:B------:R-:W-:Y:S02]  /*1c10*/  IDP.4A.S8.S8 R39, R33, R16.reuse, R39 ;  /* 0x0000001021277226 */ /* 0x080fe40000000627 */
[-C--:B------:R-:W-:Y:S02]  /*1c20*/  IDP.4A.S8.S8 R57, R34, R16.reuse, R57 ;  /* 0x0000001022397226 */ /* 0x080fe40000000639 */
[-C--:B------:R-:W-:Y:S02]  /*1c30*/  IDP.4A.S8.S8 R49, R29, R16.reuse, R49 ;  /* 0x000000101d317226 */ /* 0x080fe40000000631 */
[----:B------:R-:W-:-:S02]  /*1c40*/  IDP.4A.S8.S8 R45, R14, R16, R45 ;  /* 0x000000100e2d7226 */ /* 0x000fc4000000062d */
[-C--:B------:R-:W-:Y:S02]  /*1c50*/  IDP.4A.S8.S8 R59, R28, R16.reuse, R59 ;  /* 0x000000101c3b7226 */ /* 0x080fe4000000063b */
[----:B------:R-:W-:Y:S02]  /*1c60*/  IDP.4A.S8.S8 R51, R37, R16, R51 ;  /* 0x0000001025337226 */ /* 0x000fe40000000633 */
[-C--:B------:R-:W-:Y:S02]  /*1c70*/  IDP.4A.S8.S8 R54, R29, R23.reuse, R54 ;  /* 0x000000171d367226 */ /* 0x080fe40000000636 */
[-C--:B------:R-:W-:Y:S02]  /*1c80*/  IDP.4A.S8.S8 R50, R14, R23.reuse, R50 ;  /* 0x000000170e327226 */ /* 0x080fe40000000632 */
[----:B------:R-:W-:Y:S02]  /*1c90*/  IDP.4A.S8.S8 R44, R28, R23, R44 ;  /* 0x000000171c2c7226 */ /* 0x000fe4000000062c */
[----:B------:R-:W-:-:S02]  /*1ca0*/  IDP.4A.S8.S8 R48, R42, R17, R48 ;  /* 0x000000112a307226 */ /* 0x000fc40000000630 */
[CC--:B------:R-:W-:Y:S02]  /*1cb0*/  IDP.4A.S8.S8 R41, R42.reuse, R18.reuse, R41 ;  /* 0x000000122a297226 */ /* 0x0c0fe40000000629 */
[-C--:B------:R-:W-:Y:S02]  /*1cc0*/  IDP.4A.S8.S8 R40, R42, R19.reuse, R40 ;  /* 0x000000132a287226 */ /* 0x080fe40000000628 */
[C---:B------:R-:W-:Y:S02]  /*1cd0*/  IDP.4A.S8.S8 R16, R33.reuse, R19, R12 ;  /* 0x0000001321107226 */ /* 0x040fe4000000060c */
[CC--:B------:R-:W-:Y:S02]  /*1ce0*/  IDP.4A.S8.S8 R38, R33.reuse, R17.reuse, R38 ;  /* 0x0000001121267226 */ /* 0x0c0fe40000000626 */
[----:B------:R-:W-:Y:S02]  /*1cf0*/  IDP.4A.S8.S8 R32, R34, R17, R32 ;  /* 0x0000001122207226 */ /* 0x000fe40000000620 */
[----:B------:R-:W-:-:S02]  /*1d00*/  IDP.4A.S8.S8 R35, R33, R18, R20 ;  /* 0x0000001221237226 */ /* 0x000fc40000000614 */
[CC--:B------:R-:W-:Y:S02]  /*1d10*/  IDP.4A.S8.S8 R31, R34.reuse, R18.reuse, R31 ;  /* 0x00000012221f7226 */ /* 0x0c0fe4000000061f */
[----:B------:R-:W-:Y:S02]  /*1d20*/  IDP.4A.S8.S8 R12, R34, R19, R21 ;  /* 0x00000013220c7226 */ /* 0x000fe40000000615 */
[CC--:B------:R-:W-:Y:S02]  /*1d30*/  IDP.4A.S8.S8 R52, R29.reuse, R17.reuse, R52 ;  /* 0x000000111d347226 */ /* 0x0c0fe40000000634 */
[-C--:B------:R-:W-:Y:S01]  /*1d40*/  IDP.4A.S8.S8 R55, R29, R18.reuse, R55 ;  /* 0x000000121d377226 */ /* 0x080fe20000000637 */
[----:B------:R-:W-:Y:S01]  /*1d50*/  IADD3 R8, P6, PT, R8, 0x310, RZ ;  /* 0x0000031008087810 */ /* 0x000fe20007fde0ff */
[C---:B------:R-:W-:Y:S02]  /*1d60*/  IDP.4A.S8.S8 R60, R14.reuse, R17, R60 ;  /* 0x000000110e3c7226 */ /* 0x040fe4000000063c */
[----:B------:R-:W-:-:S02]  /*1d70*/  IDP.4A.S8.S8 R43, R14, R18, R43 ;  /* 0x000000120e2b7226 */ /* 0x000fc4000000062b */
[----:B------:R-:W-:Y:S02]  /*1d80*/  IDP.4A.S8.S8 R30, R29, R19, R30 ;  /* 0x000000131d1e7226 */ /* 0x000fe4000000061e */
[CC--:B------:R-:W-:Y:S02]  /*1d90*/  IDP.4A.S8.S8 R56, R28.reuse, R17.reuse, R56 ;  /* 0x000000111c387226 */ /* 0x0c0fe40000000638 */
[C---:B------:R-:W-:Y:S02]  /*1da0*/  IDP.4A.S8.S8 R46, R37.reuse, R17, R46 ;  /* 0x00000011252e7226 */ /* 0x040fe4000000062e */
[-C--:B------:R-:W-:Y:S02]  /*1db0*/  IDP.4A.S8.S8 R61, R28, R18.reuse, R61 ;  /* 0x000000121c3d7226 */ /* 0x080fe4000000063d */
[----:B------:R-:W-:Y:S02]  /*1dc0*/  IDP.4A.S8.S8 R23, R37, R18, R22 ;  /* 0x0000001225177226 */ /* 0x000fe40000000616 */
[----:B------:R-:W-:-:S02]  /*1dd0*/  IDP.4A.S8.S8 R54, R14, R19, R54 ;  /* 0x000000130e367226 */ /* 0x000fc40000000636 */
[-C--:B------:R-:W-:Y:S02]  /*1de0*/  IDP.4A.S8.S8 R50, R28, R19.reuse, R50 ;  /* 0x000000131c327226 */ /* 0x080fe40000000632 */
[----:B------:R-:W-:Y:S02]  /*1df0*/  IDP.4A.S8.S8 R44, R37, R19, R44 ;  /* 0x00000013252c7226 */ /* 0x000fe4000000062c */
[C---:B-1----:R-:W-:Y:S02]  /*1e00*/  IDP.4A.S8.S8 R53, R33.reuse, R24, R53 ;  /* 0x0000001821357226 */ /* 0x042fe40000000635 */
[C---:B------:R-:W-:Y:S02]  /*1e10*/  IDP.4A.S8.S8 R48, R33.reuse, R25, R48 ;  /* 0x0000001921307226 */ /* 0x040fe40000000630 */
[C---:B------:R-:W-:Y:S02]  /*1e20*/  IDP.4A.S8.S8 R41, R33.reuse, R26, R41 ;  /* 0x0000001a21297226 */ /* 0x040fe40000000629 */
        /* <DEDUP_REMOVED lines=8> */
[----:B------:R-:W-:Y:S02]  /*1eb0*/  IDP.4A.S8.S8 R34, R34, R27, R16 ;  /* 0x0000001b22227226 */ /* 0x000fe40000000610 */
[C---:B------:R-:W-:Y:S02]  /*1ec0*/  IDP.4A.S8.S8 R29, R14.reuse, R24, R49 ;  /* 0x000000180e1d7226 */ /* 0x040fe40000000631 */
[C---:B------:R-:W-:Y:S02]  /*1ed0*/  IDP.4A.S8.S8 R18, R14.reuse, R25, R52 ;  /* 0x000000190e127226 */ /* 0x040fe40000000634 */
[C---:B------:R-:W-:Y:S01]  /*1ee0*/  IDP.4A.S8.S8 R19, R14.reuse, R26, R55 ;  /* 0x0000001a0e137226 */ /* 0x040fe20000000637 */
[----:B------:R-:W-:Y:S01]  /*1ef0*/  IADD3.X R15, PT, PT, RZ, R15, RZ, P6, !PT ;  /* 0x0000000fff0f7210 */ /* 0x000fe200037fe4ff */
[----:B------:R-:W-:Y:S01]  /*1f00*/  IDP.4A.S8.S8 R14, R14, R27, R30 ;  /* 0x0000001b0e0e7226 */ /* 0x000fe2000000061e */
[----:B------:R-:W-:Y:S01]  /*1f10*/  IADD3 R13, PT, PT, R13, 0x90, RZ ;  /* 0x000000900d0d7810 */ /* 0x000fe20007ffe0ff */
[C---:B------:R-:W-:Y:S01]  /*1f20*/  IDP.4A.S8.S8 R17, R28.reuse, R24, R45 ;  /* 0x000000181c117226 */ /* 0x040fe2000000062d */
[----:B------:R-:W-:Y:S01]  /*1f30*/  IADD3 R11, PT, PT, R11, 0x90, RZ ;  /* 0x000000900b0b7810 */ /* 0x000fe20007ffe0ff */
[C---:B------:R-:W-:Y:S01]  /*1f40*/  IDP.4A.S8.S8 R16, R28.reuse, R25, R60 ;  /* 0x000000191c107226 */ /* 0x040fe2000000063c */
[----:B------:R-:W-:Y:S01]  /*1f50*/  IADD3 R9, PT, PT, R9, 0x90, RZ ;  /* 0x0000009009097810 */ /* 0x000fe20007ffe0ff */
[----:B------:R-:W-:Y:S01]  /*1f60*/  IDP.4A.S8.S8 R43, R28, R26, R43 ;  /* 0x0000001a1c2b7226 */ /* 0x000fe2000000062b */
[----:B------:R-:W-:Y:S01]  /*1f70*/  IADD3 R7, PT, PT, R7, 0x90, RZ ;  /* 0x0000009007077810 */ /* 0x000fe20007ffe0ff */
[----:B------:R-:W-:Y:S01]  /*1f80*/  IDP.4A.S8.S8 R49, R36, R24, R51 ;  /* 0x0000001824317226 */ /* 0x000fe20000000633 */
[----:B------:R-:W-:Y:S01]  /*1f90*/  IADD3 R5, PT, PT, R5, 0x90, RZ ;  /* 0x0000009005057810 */ /* 0x000fe20007ffe0ff */
[----:B------:R-:W-:-:S02]  /*1fa0*/  IDP.4A.S8.S8 R28, R28, R27, R54 ;  /* 0x0000001b1c1c7226 */ /* 0x000fc40000000636 */
[C---:B------:R-:W-:Y:S02]  /*1fb0*/  IDP.4A.S8.S8 R45, R37.reuse, R24, R59 ;  /* 0x00000018252d7226 */ /* 0x040fe4000000063b */
[C---:B------:R-:W-:Y:S02]  /*1fc0*/  IDP.4A.S8.S8 R42, R37.reuse, R25, R56 ;  /* 0x00000019252a7226 */ /* 0x040fe40000000638 */
[CC--:B------:R-:W-:Y:S02]  /*1fd0*/  IDP.4A.S8.S8 R47, R37.reuse, R26.reuse, R61 ;  /* 0x0000001a252f7226 */ /* 0x0c0fe4000000063d */
[----:B------:R-:W-:Y:S02]  /*1fe0*/  IDP.4A.S8.S8 R30, R37, R27, R50 ;  /* 0x0000001b251e7226 */ /* 0x000fe40000000632 */
[C---:B------:R-:W-:Y:S02]  /*1ff0*/  IDP.4A.S8.S8 R46, R36.reuse, R25, R46 ;  /* 0x00000019242e7226 */ /* 0x040fe4000000062e */
[----:B------:R-:W-:-:S02]  /*2000*/  IDP.4A.S8.S8 R51, R36, R26, R23 ;  /* 0x0000001a24337226 */ /* 0x000fc40000000617 */
[----:B------:R-:W-:Y:S01]  /*2010*/  IDP.4A.S8.S8 R44, R36, R27, R44 ;  /* 0x0000001b242c7226 */ /* 0x000fe2000000062c */
[----:B------:R-:W-:Y:S06]  /*2020*/  BRA.U UP0, `(.L_x_75) ;  /* 0xffffffe900947547 */ /* 0x000fec000b83ffff */
[----:B------:R-:W0:Y:S01]  /*2030*/  S2R R15, SR_TID.Z ;  /* 0x00000000000f7919 */ /* 0x000e220000002300 */
[----:B------:R-:W1:Y:S01]  /*2040*/  @P5 LDC.64 R20, c[0x0][0x388] ;  /* 0x0000e200ff145b82 */ /* 0x000e620000000a00 */
[----:B------:R-:W2:Y:S01]  /*2050*/  S2R R7, SR_TID.X ;  /* 0x0000000000077919 */ /* 0x000ea20000002100 */
[----:B0-----:R-:W-:-:S04]  /*2060*/  LEA R15, R15, R4, 0x4 ;  /* 0x000000040f0f7211 */ /* 0x001fc800078e20ff */
[C---:B------:R-:W-:Y:S02]  /*2070*/  IADD3 R22, PT, PT, R15.reuse, 0x20, RZ ;  /* 0x000000200f167810 */ /* 0x040fe40007ffe0ff */
[----:B------:R-:W-:Y:S02]  /*2080*/  IADD3 R25, PT, PT, R15, 0x40, RZ ;  /* 0x000000400f197810 */ /* 0x000fe40007ffe0ff */
[----:B------:R-:W-:Y:S02]  /*2090*/  LOP3.LUT R5, R22, 0xff, RZ, 0xc0, !PT ;  /* 0x000000ff16057812 */ /* 0x000fe400078ec0ff */
[----:B--2---:R-:W-:-:S03]  /*20a0*/  SHF.L.U32 R7, R7, 0x2, RZ ;  /* 0x0000000207077819 */ /* 0x004fc600000006ff */
[----:B------:R-:W-:Y:S01]  /*20b0*/  IMAD R23, R5, 0x39, RZ ;  /* 0x0000003905177824 */ /* 0x000fe200078e02ff */
[----:B------:R-:W-:-:S04]  /*20c0*/  LOP3.LUT R5, R15, 0xff, RZ, 0xc0, !PT ;  /* 0x000000ff0f057812 */ /* 0x000fc800078ec0ff */
[----:B------:R-:W-:Y:S01]  /*20d0*/  SHF.R.U32.HI R23, RZ, 0x9, R23 ;  /* 0x00000009ff177819 */ /* 0x000fe20000011617 */
[----:B------:R-:W-:Y:S02]  /*20e0*/  IMAD R27, R5, 0x39, RZ ;  /* 0x00000039051b7824 */ /* 0x000fe400078e02ff */
[----:B------:R-:W0:Y:S01]  /*20f0*/  S2R R5, SR_CTAID.Y ;  /* 0x0000000000057919 */ /* 0x000e220000002600 */
[----:B------:R-:W-:Y:S02]  /*2100*/  PRMT R8, R23, 0x9910, RZ ;  /* 0x0000991017087816 */ /* 0x000fe400000000ff */
[----:B------:R-:W-:Y:S02]  /*2110*/  SHF.R.U32.HI R27, RZ, 0x9, R27 ;  /* 0x00000009ff1b7819 */ /* 0x000fe4000001161b */
[----:B------:R-:W-:Y:S02]  /*2120*/  LEA R9, R8, R8, 0x3 ;  /* 0x0000000808097211 */ /* 0x000fe400078e18ff */
[----:B------:R-:W-:-:S02]  /*2130*/  PRMT R10, R27, 0x9910, RZ ;  /* 0x000099101b0a7816 */ /* 0x000fc400000000ff */
[----:B------:R-:W-:Y:S02]  /*2140*/  IADD3 R9, PT, PT, RZ, -R9, RZ ;  /* 0x80000009ff097210 */ /* 0x000fe40007ffe0ff */
[----:B------:R-:W-:Y:S02]  /*2150*/  MOV R8, R10 ;  /* 0x0000000a00087202 */ /* 0x000fe40000000f00 */
[----:B------:R-:W-:Y:S02]  /*2160*/  LOP3.LUT R10, R25, 0xff, RZ, 0xc0, !PT ;  /* 0x000000ff190a7812 */ /* 0x000fe400078ec0ff */
[----:B------:R-:W-:Y:S02]  /*2170*/  LEA R8, R8, R8, 0x3 ;  /* 0x0000000808087211 */ /* 0x000fe400078e18ff */
[----:B------:R-:W-:Y:S01]  /*2180*/  PRMT R9, R9, 0x7710, RZ ;  /* 0x0000771009097816 */ /* 0x000fe200000000ff */
[----:B------:R-:W-:Y:S01]  /*2190*/  IMAD R13, R10, 0x39, RZ ;  /* 0x000000390a0d7824 */ /* 0x000fe200078e02ff */
[----:B------:R-:W-:-:S02]  /*21a0*/  IADD3 R8, PT, PT, RZ, -R8, RZ ;  /* 0x80000008ff087210 */ /* 0x000fc40007ffe0ff */
[----:B------:R-:W-:Y:S02]  /*21b0*/  @P3 LOP3.LUT R10, R4, 0x80, RZ, 0x3c, !PT ;  /* 0x00000080040a3812 */ /* 0x000fe400078e3cff */
[----:B------:R-:W-:Y:S02]  /*21c0*/  PRMT R24, R8, 0x7710, RZ ;  /* 0x0000771008187816 */ /* 0x000fe400000000ff */
[----:B------:R-:W-:Y:S02]  /*21d0*/  SHF.R.U32.HI R13, RZ, 0x9, R13 ;  /* 0x00000009ff0d7819 */ /* 0x000fe4000001160d */
[----:B------:R-:W-:Y:S02]  /*21e0*/  IADD3 R36, PT, PT, R24, R15, RZ ;  /* 0x0000000f18247210 */ /* 0x000fe40007ffe0ff */
[----:B------:R-:W-:Y:S02]  /*21f0*/  IADD3 R15, PT, PT, R15, 0x60, RZ ;  /* 0x000000600f0f7810 */ /* 0x000fe40007ffe0ff */
[----:B------:R-:W-:Y:S01]  /*2200*/  @P3 LOP3.LUT R24, R10, 0xff, RZ, 0xc0, !PT ;  /* 0x000000ff0a183812 */ /* 0x000fe200078ec0ff */
[----:B0-----:R-:W-:Y:S01]  /*2210*/  IMAD R26, R5, 0x24000, RZ ;  /* 0x00024000051a7824 */ /* 0x001fe200078e02ff */
[----:B------:R-:W-:Y:S01]  /*2220*/  LOP3.LUT R50, R15, 0xff, RZ, 0xc0, !PT ;  /* 0x000000ff0f327812 */ /* 0x000fe200078ec0ff */
[----:B------:R-:W0:Y:S01]  /*2230*/  @P1 LDC.64 R10, c[0x0][0x388] ;  /* 0x0000e200ff0a1b82 */ /* 0x000e220000000a00 */
[----:B------:R-:W-:Y:S01]  /*2240*/  PRMT R37, R13, 0x9910, RZ ;  /* 0x000099100d257816 */ /* 0x000fe200000000ff */
[----:B------:R-:W-:Y:S01]  /*2250*/  @P3 IMAD R24, R24, 0x39, RZ ;  /* 0x0000003918183824 */ /* 0x000fe200078e02ff */
[----:B------:R-:W-:Y:S01]  /*2260*/  LOP3.LUT R26, R7, R26, RZ, 0xfc, !PT ;  /* 0x0000001a071a7212 */ /* 0x000fe200078efcff */
[----:B------:R-:W-:Y:S01]  /*2270*/  IMAD R50, R50, 0x39, RZ ;  /* 0x0000003932327824 */ /* 0x000fe200078e02ff */
[----:B------:R-:W-:-:S02]  /*2280*/  IADD3 R22, PT, PT, R22, R9, RZ ;  /* 0x0000000916167210 */ /* 0x000fc40007ffe0ff */
[----:B------:R-:W-:Y:S01]  /*2290*/  LEA R37, R37, R37, 0x3 ;  /* 0x0000002525257211 */ /* 0x000fe200078e18ff */
[----:B------:R-:W2:Y:S01]  /*22a0*/  @P4 LDC.64 R8, c[0x0][0x388] ;  /* 0x0000e200ff084b82 */ /* 0x000ea20000000a00 */
[----:B------:R-:W-:Y:S01]  /*22b0*/  SHF.L.U32 R36, R36, 0x4, RZ ;  /* 0x0000000424247819 */ /* 0x000fe200000006ff */
[----:B------:R-:W-:Y:S01]  /*22c0*/  @P5 IMAD R55, R27, 0x2400, R26 ;  /* 0x000024001b375824 */ /* 0x000fe200078e021a */
[----:B------:R-:W-:Y:S01]  /*22d0*/  SHF.R.U32.HI R27, RZ, 0x9, R50 ;  /* 0x00000009ff1b7819 */ /* 0x000fe20000011632 */
[----:B------:R-:W-:Y:S01]  /*22e0*/  @P1 IMAD R13, R13, 0x2400, R26 ;  /* 0x000024000d0d1824 */ /* 0x000fe200078e021a */
[----:B------:R-:W-:Y:S02]  /*22f0*/  IADD3 R50, PT, PT, RZ, -R37, RZ ;  /* 0x80000025ff327210 */ /* 0x000fe40007ffe0ff */
[----:B------:R-:W-:Y:S02]  /*2300*/  @P5 LOP3.LUT R36, R36, 0xff, RZ, 0xc0, !PT ;  /* 0x000000ff24245812 */ /* 0x000fe400078ec0ff */
[----:B------:R-:W-:-:S02]  /*2310*/  @P3 SHF.R.U32.HI R37, RZ, 0x9, R24 ;  /* 0x00000009ff253819 */ /* 0x000fc40000011618 */
[----:B------:R-:W-:Y:S02]  /*2320*/  PRMT R52, R27, 0x9910, RZ ;  /* 0x000099101b347816 */ /* 0x000fe400000000ff */
[----:B------:R-:W-:Y:S01]  /*2330*/  PRMT R50, R50, 0x7710, RZ ;  /* 0x0000771032327816 */ /* 0x000fe200000000ff */
[----:B------:R-:W-:Y:S01]  /*2340*/  BAR.SYNC.DEFER_BLOCKING 0x0 ;  /* 0x0000000000007b1d */ /* 0x000fe20000010000 */
[----:B-1----:R-:W-:Y:S01]  /*2350*/  @P5 IADD3 R24, P0, P6, R55, R20, R36 ;  /* 0x0000001437185210 */ /* 0x002fe20007e1e024 */
[----:B------:R-:W-:Y:S01]  /*2360*/  @P4 IMAD R55, R23, 0x2400, R26 ;  /* 0x0000240017374824 */ /* 0x000fe200078e021a */
[----:B------:R-:W-:Y:S02]  /*2370*/  @P3 PRMT R54, R37, 0x9910, RZ ;  /* 0x0000991025363816 */ /* 0x000fe400000000ff */
[----:B------:R-:W-:Y:S02]  /*2380*/  MOV R20, R52 ;  /* 0x0000003400147202 */ /* 0x000fe40000000f00 */
[----:B------:R-:W-:-:S02]  /*2390*/  IADD3 R36, PT, PT, R25, R50, RZ ;  /* 0x0000003219247210 */ /* 0x000fc40007ffe0ff */
[----:B------:R-:W-:Y:S02]  /*23a0*/  @P3 MOV R50, R54 ;  /* 0x0000003600323202 */ /* 0x000fe40000000f00 */
[----:B------:R-:W-:Y:S02]  /*23b0*/  @P5 IADD3.X R25, PT, PT, RZ, R21, RZ, P0, P6 ;  /* 0x00000015ff195210 */ /* 0x000fe400007ec4ff */
[----:B------:R-:W-:Y:S02]  /*23c0*/  SHF.L.U32 R22, R22, 0x4, RZ ;  /* 0x0000000416167819 */ /* 0x000fe400000006ff */
[----:B------:R-:W-:Y:S02]  /*23d0*/  LEA R54, R20, R20, 0x3 ;  /* 0x0000001414367211 */ /* 0x000fe400078e18ff */
[----:B------:R-:W1:Y:S01]  /*23e0*/  @P2 LDC.64 R20, c[0x0][0x388] ;  /* 0x0000e200ff142b82 */ /* 0x000e620000000a00 */
[----:B------:R-:W-:Y:S02]  /*23f0*/  @P4 LOP3.LUT R52, R22, 0xff, RZ, 0xc0, !PT ;  /* 0x000000ff16344812 */ /* 0x000fe400078ec0ff */
[----:B------:R-:W-:-:S02]  /*2400*/  IADD3 R54, PT, PT, RZ, -R54, RZ ;  /* 0x80000036ff367210 */ /* 0x000fc40007ffe0ff */
[----:B------:R-:W-:Y:S02]  /*2410*/  @P3 LEA R50, R50, R50, 0x3 ;  /* 0x0000003232323211 */ /* 0x000fe400078e18ff */
[----:B--2---:R-:W-:Y:S01]  /*2420*/  @P4 IADD3 R8, P0, P6, R55, R8, R52 ;  /* 0x0000000837084210 */ /* 0x004fe20007e1e034 */
[----:B------:R-:W2:Y:S01]  /*2430*/  @P3 LDC.64 R22, c[0x0][0x388] ;  /* 0x0000e200ff163b82 */ /* 0x000ea20000000a00 */
[----:B------:R-:W-:Y:S02]  /*2440*/  SHF.L.U32 R36, R36, 0x4, RZ ;  /* 0x0000000424247819 */ /* 0x000fe400000006ff */
[----:B------:R-:W-:Y:S02]  /*2450*/  PRMT R52, R54, 0x7710, RZ ;  /* 0x0000771036347816 */ /* 0x000fe400000000ff */
[----:B------:R-:W-:Y:S02]  /*2460*/  @P3 IADD3 R50, PT, PT, RZ, -R50, RZ ;  /* 0x80000032ff323210 */ /* 0x000fe40007ffe0ff */
[----:B------:R-:W-:-:S02]  /*2470*/  @P1 LOP3.LUT R36, R36, 0xff, RZ, 0xc0, !PT ;  /* 0x000000ff24241812 */ /* 0x000fc400078ec0ff */
[----:B------:R-:W-:Y:S02]  /*2480*/  IADD3 R52, PT, PT, R15, R52, RZ ;  /* 0x000000340f347210 */ /* 0x000fe40007ffe0ff */
[----:B------:R-:W-:Y:S02]  /*2490*/  @P3 PRMT R15, R50, 0x7710, RZ ;  /* 0x00007710320f3816 */ /* 0x000fe400000000ff */
[----:B------:R-:W-:Y:S02]  /*24a0*/  @P4 IADD3.X R9, PT, PT, RZ, R9, RZ, P0, P6 ;  /* 0x00000009ff094210 */ /* 0x000fe400007ec4ff */
[----:B0-----:R-:W-:Y:S01]  /*24b0*/  @P1 IADD3 R10, P0, P6, R13, R10, R36 ;  /* 0x0000000a0d0a1210 */ /* 0x001fe20007e1e024 */
[----:B------:R-:W-:Y:S01]  /*24c0*/  @P2 IMAD R13, R27, 0x2400, R26 ;  /* 0x000024001b0d2824 */ /* 0x000fe200078e021a */
[----:B------:R-:W-:Y:S02]  /*24d0*/  SHF.L.U32 R36, R52, 0x4, RZ ;  /* 0x0000000434247819 */ /* 0x000fe400000006ff */
[----:B------:R-:W-:-:S02]  /*24e0*/  @P3 IADD3 R15, PT, PT, R15, R4, RZ ;  /* 0x000000040f0f3210 */ /* 0x000fc40007ffe0ff */
[----:B------:R-:W-:Y:S02]  /*24f0*/  @P3 MOV R27, RZ ;  /* 0x000000ff001b3202 */ /* 0x000fe40000000f00 */
[----:B------:R-:W-:Y:S02]  /*2500*/  @P2 LOP3.LUT R36, R36, 0xff, RZ, 0xc0, !PT ;  /* 0x000000ff24242812 */ /* 0x000fe400078ec0ff */
[----:B------:R-:W-:Y:S01]  /*2510*/  @P3 SHF.L.U32 R15, R15, 0x4, RZ ;  /* 0x000000040f0f3819 */ /* 0x000fe200000006ff */
[----:B------:R-:W-:Y:S01]  /*2520*/  @P3 IMAD.WIDE.U32 R26, R37, 0x2400, R26 ;  /* 0x00002400251a3825 */ /* 0x000fe200078e001a */
[----:B------:R-:W-:Y:S01]  /*2530*/  @P1 IADD3.X R11, PT, PT, RZ, R11, RZ, P0, P6 ;  /* 0x0000000bff0b1210 */ /* 0x000fe200007ec4ff */
[----:B------:R-:W3:Y:S01]  /*2540*/  @P4 LDG.E.CONSTANT R37, desc[UR12][R8.64+0x2370] ;  /* 0x0023700c08254981 */ /* 0x000ee2000c1e9900 */
[----:B-1----:R-:W-:Y:S02]  /*2550*/  @P2 IADD3 R20, P0, P6, R13, R20, R36 ;  /* 0x000000140d142210 */ /* 0x002fe40007e1e024 */
[----:B------:R-:W-:Y:S01]  /*2560*/  @P3 LOP3.LUT R15, R15, 0xf0, RZ, 0xc0, !PT ;  /* 0x000000f00f0f3812 */ /* 0x000fe200078ec0ff */
[----:B------:R-:W4:Y:S01]  /*2570*/  @P1 LDG.E.CONSTANT R55, desc[UR12][R10.64+0x2370] ;  /* 0x0023700c0a371981 */ /* 0x000f22000c1e9900 */
[----:B------:R-:W-:-:S02]  /*2580*/  @P2 IADD3.X R21, PT, PT, RZ, R21, RZ, P0, P6 ;  /* 0x00000015ff152210 */ /* 0x000fc400007ec4ff */
[----:B--2---:R-:W-:Y:S02]  /*2590*/  @P3 IADD3 R22, P0, P6, R26, R22, R15 ;  /* 0x000000161a163210 */ /* 0x004fe40007e1e00f */
[----:B------:R-:W2:Y:S02]  /*25a0*/  @P5 LDG.E.CONSTANT R15, desc[UR12][R24.64+0x2370] ;  /* 0x0023700c180f5981 */ /* 0x000ea4000c1e9900 */
[----:B------:R-:W-:Y:S02]  /*25b0*/  @P3 IADD3.X R23, PT, PT, R27, R23, RZ, P0, P6 ;  /* 0x000000171b173210 */ /* 0x000fe400007ec4ff */
[----:B------:R-:W5:Y:S04]  /*25c0*/  @P2 LDG.E.CONSTANT R21, desc[UR12][R20.64+0x2370] ;  /* 0x0023700c14152981 */ /* 0x000f68000c1e9900 */
[----:B------:R-:W5:Y:S01]  /*25d0*/  @P3 LDG.E.CONSTANT R23, desc[UR12][R22.64+0x2370] ;  /* 0x0023700c16173981 */ /* 0x000f62000c1e9900 */
[----:B------:R-:W0:Y:S01]  /*25e0*/  S2R R13, SR_TID.Z ;  /* 0x00000000000d7919 */ /* 0x000e220000002300 */
[----:B------:R-:W-:Y:S01]  /*25f0*/  LOP3.LUT R7, R7, 0x4, RZ, 0xc0, !PT ;  /* 0x0000000407077812 */ /* 0x000fe200078ec0ff */
[----:B------:R-:W-:-:S04]  /*2600*/  IMAD R3, R5, 0x3100, R3 ;  /* 0x0000310005037824 */ /* 0x000fc800078e0203 */
[----:B------:R-:W-:-:S05]  /*2610*/  IMAD R3, R4, 0x310, R3 ;  /* 0x0000031004037824 */ /* 0x000fca00078e0203 */
[----:B------:R-:W-:Y:S02]  /*2620*/  IADD3 R3, PT, PT, R3, UR10, RZ ;  /* 0x0000000a03037c10 */ /* 0x000fe4000fffe0ff */
[----:B0-----:R-:W-:-:S05]  /*2630*/  SHF.L.U32 R13, R13, 0x8, RZ ;  /* 0x000000080d0d7819 */ /* 0x001fca00000006ff */
[----:B------:R-:W-:-:S05]  /*2640*/  IMAD R26, R0, 0x70, R13 ;  /* 0x00000070001a7824 */ /* 0x000fca00078e020d */
[----:B------:R-:W-:Y:S01]  /*2650*/  IADD3 R13, PT, PT, R26, UR7, R7 ;  /* 0x000000071a0d7c10 */ /* 0x000fe2000fffe007 */
[----:B------:R-:W-:-:S05]  /*2660*/  IMAD R0, R0, 0x188, R3 ;  /* 0x0000018800007824 */ /* 0x000fca00078e0203 */
[----:B------:R-:W-:Y:S01]  /*2670*/  IADD3 R0, PT, PT, R7, R0, RZ ;  /* 0x0000000007007210 */ /* 0x000fe20007ffe0ff */
[----:B---3--:R0:W-:Y:S04]  /*2680*/  @P4 STS [R6+UR5+0x200], R37 ;  /* 0x0002002506004988 */ /* 0x0081e80008000805 */
[----:B----4-:R-:W-:Y:S04]  /*2690*/  @P1 STS [R6+UR5+0x400], R55 ;  /* 0x0004003706001988 */ /* 0x010fe80008000805 */
[----:B--2---:R-:W-:Y:S04]  /*26a0*/  @P5 STS [R6+UR5], R15 ;  /* 0x0000000f06005988 */ /* 0x004fe80008000805 */
[----:B-----5:R-:W-:Y:S04]  /*26b0*/  @P2 STS [R6+UR5+0x600], R21 ;  /* 0x0006001506002988 */ /* 0x020fe80008000805 */
[----:B------:R-:W-:Y:S01]  /*26c0*/  @P3 STS [R6+UR5+0x800], R23 ;  /* 0x0008001706003988 */ /* 0x000fe20008000805 */
[----:B0-----:R-:W-:Y:S01]  /*26d0*/  LEA R37, R5, R4, 0x4 ;  /* 0x0000000405257211 */ /* 0x001fe200078e20ff */
[----:B------:R-:W0:Y:S01]  /*26e0*/  LDCU.64 UR4, c[0x0][0x390] ;  /* 0x00007200ff0477ac */ /* 0x000e220008000a00 */
[----:B------:R-:W-:Y:S06]  /*26f0*/  BAR.SYNC.DEFER_BLOCKING 0x0 ;  /* 0x0000000000007b1d */ /* 0x000fec0000010000 */
[----:B------:R-:W-:Y:S04]  /*2700*/  LDS R50, [R13+0x200] ;  /* 0x000200000d327984 */ /* 0x000fe80000000800 */
[----:B------:R-:W1:Y:S04]  /*2710*/  LDS.128 R8, [R2] ;  /* 0x0000000002087984 */ /* 0x000e680000000c00 */
[----:B------:R-:W2:Y:S04]  /*2720*/  LDS R25, [R13+0x210] ;  /* 0x000210000d197984 */ /* 0x000ea80000000800 */
[----:B------:R-:W3:Y:S04]  /*2730*/  LDS R36, [R13+0x220] ;  /* 0x000220000d247984 */ /* 0x000ee80000000800 */
[----:B------:R-:W4:Y:S04]  /*2740*/  LDS R27, [R13+0x230] ;  /* 0x000230000d1b7984 */ /* 0x000f280000000800 */
[----:B------:R-:W5:Y:S04]  /*2750*/  LDS R26, [R13+0x240] ;  /* 0x000240000d1a7984 */ /* 0x000f680000000800 */
[----:B------:R-:W0:Y:S04]  /*2760*/  LDS R15, [R13+0x250] ;  /* 0x000250000d0f7984 */ /* 0x000e280000000800 */
[----:B------:R-:W0:Y:S04]  /*2770*/  LDS R24, [R13+0x260] ;  /* 0x000260000d187984 */ /* 0x000e280000000800 */
[----:B------:R-:W0:Y:S04]  /*2780*/  LDS.128 R20, [R2+0x30] ;  /* 0x0000300002147984 */ /* 0x000e280000000c00 */
[----:B------:R-:W0:Y:S04]  /*2790*/  LDS R3, [R13+0x270] ;  /* 0x000270000d037984 */ /* 0x000e280000000800 */
[----:B------:R-:W0:Y:S01]  /*27a0*/  LDS.128 R4, [R2+0x60] ;  /* 0x0000600002047984 */ /* 0x000e220000000c00 */
[----:B-1----:R-:W-:-:S03]  /*27b0*/  IDP.4A.S8.S8 R53, R50, R8, R53 ;  /* 0x0000000832357226 */ /* 0x002fc60000000635 */
[----:B------:R-:W-:Y:S01]  /*27c0*/  LDS R52, [R13+0x234] ;  /* 0x000234000d347984 */ /* 0x000fe20000000800 */
[C---:B------:R-:W-:Y:S02]  /*27d0*/  IDP.4A.S8.S8 R48, R50.reuse, R9, R48 ;  /* 0x0000000932307226 */ /* 0x040fe40000000630 */
[C---:B------:R-:W-:Y:S01]  /*27e0*/  IDP.4A.S8.S8 R41, R50.reuse, R10, R41 ;  /* 0x0000000a32297226 */ /* 0x040fe20000000629 */
[----:B------:R-:W-:Y:S01]  /*27f0*/  LDS R54, [R13+0x244] ;  /* 0x000244000d367984 */ /* 0x000fe20000000800 */
[----:B------:R-:W-:-:S03]  /*2800*/  IDP.4A.S8.S8 R40, R50, R11, R40 ;  /* 0x0000000b32287226 */ /* 0x000fc60000000628 */
[----:B------:R-:W1:Y:S01]  /*2810*/  LDS R50, [R13+0x280] ;  /* 0x000280000d327984 */ /* 0x000e620000000800 */
[-C--:B--2---:R-:W-:Y:S02]  /*2820*/  IDP.4A.S8.S8 R38, R25, R9.reuse, R38 ;  /* 0x0000000919267226 */ /* 0x084fe40000000626 */
[-C--:B---3--:R-:W-:Y:S01]  /*2830*/  IDP.4A.S8.S8 R32, R36, R9.reuse, R32 ;  /* 0x0000000924207226 */ /* 0x088fe20000000620 */
[----:B------:R-:W-:Y:S01]  /*2840*/  LDS R55, [R13+0x254] ;  /* 0x000254000d377984 */ /* 0x000fe20000000800 */
[-C--:B----4-:R-:W-:Y:S02]  /*2850*/  IDP.4A.S8.S8 R18, R27, R9.reuse, R18 ;  /* 0x000000091b127226 */ /* 0x090fe40000000612 */
[-C--:B-----5:R-:W-:Y:S02]  /*2860*/  IDP.4A.S8.S8 R16, R26, R9.reuse, R16 ;  /* 0x000000091a107226 */ /* 0x0a0fe40000000610 */
[----:B------:R-:W-:Y:S02]  /*2870*/  IDP.4A.S8.S8 R39, R25, R8, R39 ;  /* 0x0000000819277226 */ /* 0x000fe40000000627 */
[----:B0-----:R-:W-:-:S02]  /*2880*/  IDP.4A.S8.S8 R42, R15, R9, R42 ;  /* 0x000000090f2a7226 */ /* 0x001fc4000000062a */
        /* <DEDUP_REMOVED lines=8> */
[-C--:B------:R-:W-:Y:S02]  /*2910*/  IDP.4A.S8.S8 R43, R26, R10.reuse, R43 ;  /* 0x0000000a1a2b7226 */ /* 0x080fe4000000062b */
[----:B------:R-:W-:Y:S02]  /*2920*/  IDP.4A.S8.S8 R47, R15, R10, R47 ;  /* 0x0000000a0f2f7226 */ /* 0x000fe4000000062f */
[C---:B------:R-:W-:Y:S02]  /*2930*/  IDP.4A.S8.S8 R8, R24.reuse, R8, R49 ;  /* 0x0000000818087226 */ /* 0x040fe40000000631 */
[----:B------:R-:W-:Y:S01]  /*2940*/  IDP.4A.S8.S8 R10, R24, R10, R51 ;  /* 0x0000000a180a7226 */ /* 0x000fe20000000633 */
[----:B------:R-:W-:Y:S01]  /*2950*/  LDS R49, [R13+0x204] ;  /* 0x000204000d317984 */ /* 0x000fe20000000800 */
[----:B------:R-:W-:-:S02]  /*2960*/  IDP.4A.S8.S8 R14, R27, R11, R14 ;  /* 0x0000000b1b0e7226 */ /* 0x000fc4000000060e */
[-C--:B------:R-:W-:Y:S01]  /*2970*/  IDP.4A.S8.S8 R28, R26, R11.reuse, R28 ;  /* 0x0000000b1a1c7226 */ /* 0x080fe2000000061c */
[----:B------:R-:W-:Y:S01]  /*2980*/  LDS R51, [R13+0x264] ;  /* 0x000264000d337984 */ /* 0x000fe20000000800 */
[C---:B------:R-:W-:Y:S02]  /*2990*/  IDP.4A.S8.S8 R34, R25.reuse, R11, R34 ;  /* 0x0000000b19227226 */ /* 0x040fe40000000622 */
[C---:B------:R-:W-:Y:S02]  /*29a0*/  IDP.4A.S8.S8 R53, R25.reuse, R20, R53 ;  /* 0x0000001419357226 */ /* 0x040fe40000000635 */
[C---:B------:R-:W-:Y:S02]  /*29b0*/  IDP.4A.S8.S8 R48, R25.reuse, R21, R48 ;  /* 0x0000001519307226 */ /* 0x040fe40000000630 */
[C---:B------:R-:W-:Y:S02]  /*29c0*/  IDP.4A.S8.S8 R41, R25.reuse, R22, R41 ;  /* 0x0000001619297226 */ /* 0x040fe40000000629 */
[----:B------:R-:W-:-:S02]  /*29d0*/  IDP.4A.S8.S8 R40, R25, R23, R40 ;  /* 0x0000001719287226 */ /* 0x000fc40000000628 */
[-C--:B------:R-:W-:Y:S02]  /*29e0*/  IDP.4A.S8.S8 R38, R36, R21.reuse, R38 ;  /* 0x0000001524267226 */ /* 0x080fe40000000626 */
[-C--:B------:R-:W-:Y:S02]  /*29f0*/  IDP.4A.S8.S8 R32, R27, R21.reuse, R32 ;  /* 0x000000151b207226 */ /* 0x080fe40000000620 */
[-C--:B------:R-:W-:Y:S02]  /*2a00*/  IDP.4A.S8.S8 R18, R26, R21.reuse, R18 ;  /* 0x000000151a127226 */ /* 0x080fe40000000612 */
[-C--:B------:R-:W-:Y:S02]  /*2a10*/  IDP.4A.S8.S8 R16, R15, R21.reuse, R16 ;  /* 0x000000150f107226 */ /* 0x080fe40000000610 */
[-C--:B------:R-:W-:Y:S02]  /*2a20*/  IDP.4A.S8.S8 R42, R24, R21.reuse, R42 ;  /* 0x00000015182a7226 */ /* 0x080fe4000000062a */
[----:B------:R-:W-:-:S02]  /*2a30*/  IDP.4A.S8.S8 R46, R3, R21, R46 ;  /* 0x00000015032e7226 */ /* 0x000fc4000000062e */
[C---:B------:R-:W-:Y:S02]  /*2a40*/  IDP.4A.S8.S8 R25, R15.reuse, R20, R17 ;  /* 0x000000140f197226 */ /* 0x040fe40000000611 */
[----:B------:R-:W-:Y:S02]  /*2a50*/  IDP.4A.S8.S8 R21, R15, R22, R43 ;  /* 0x000000160f157226 */ /* 0x000fe4000000062b */
[-C--:B------:R-:W-:Y:S02]  /*2a60*/  IDP.4A.S8.S8 R39, R36, R20.reuse, R39 ;  /* 0x0000001424277226 */ /* 0x080fe40000000627 */
[-C--:B------:R-:W-:Y:S02]  /*2a70*/  IDP.4A.S8.S8 R33, R27, R20.reuse, R33 ;  /* 0x000000141b217226 */ /* 0x080fe40000000621 */
[-C--:B------:R-:W-:Y:S02]  /*2a80*/  IDP.4A.S8.S8 R29, R26, R20.reuse, R29 ;  /* 0x000000141a1d7226 */ /* 0x080fe4000000061d */
[----:B------:R-:W-:-:S02]  /*2a90*/  IDP.4A.S8.S8 R45, R24, R20, R45 ;  /* 0x00000014182d7226 */ /* 0x000fc4000000062d */
[----:B------:R-:W-:Y:S02]  /*2aa0*/  IDP.4A.S8.S8 R17, R3, R20, R8 ;  /* 0x0000001403117226 */ /* 0x000fe40000000608 */
[-C--:B------:R-:W-:Y:S02]  /*2ab0*/  IDP.4A.S8.S8 R35, R36, R22.reuse, R35 ;  /* 0x0000001624237226 */ /* 0x080fe40000000623 */
[-C--:B------:R-:W-:Y:S02]  /*2ac0*/  IDP.4A.S8.S8 R31, R27, R22.reuse, R31 ;  /* 0x000000161b1f7226 */ /* 0x080fe4000000061f */
[-C--:B------:R-:W-:Y:S02]  /*2ad0*/  IDP.4A.S8.S8 R19, R26, R22.reuse, R19 ;  /* 0x000000161a137226 */ /* 0x080fe40000000613 */
[-C--:B------:R-:W-:Y:S02]  /*2ae0*/  IDP.4A.S8.S8 R47, R24, R22.reuse, R47 ;  /* 0x00000016182f7226 */ /* 0x080fe4000000062f */
[----:B------:R-:W-:-:S02]  /*2af0*/  IDP.4A.S8.S8 R43, R3, R22, R10 ;  /* 0x00000016032b7226 */ /* 0x000fc4000000060a */
[-C--:B------:R-:W-:Y:S02]  /*2b00*/  IDP.4A.S8.S8 R12, R36, R11.reuse, R12 ;  /* 0x0000000b240c7226 */ /* 0x080fe4000000060c */
[CC--:B------:R-:W-:Y:S02]  /*2b10*/  IDP.4A.S8.S8 R30, R15.reuse, R11.reuse, R30 ;  /* 0x0000000b0f1e7226 */ /* 0x0c0fe4000000061e */
[----:B------:R-:W-:Y:S02]  /*2b20*/  IDP.4A.S8.S8 R44, R24, R11, R44 ;  /* 0x0000000b182c7226 */ /* 0x000fe4000000062c */
[-C--:B------:R-:W-:Y:S01]  /*2b30*/  IDP.4A.S8.S8 R20, R26, R23.reuse, R14 ;  /* 0x000000171a147226 */ /* 0x080fe2000000060e */
[----:B------:R-:W0:Y:S01]  /*2b40*/  LDS.128 R8, [R2+0x10] ;  /* 0x0000100002087984 */ /* 0x000e220000000c00 */
[----:B------:R-:W-:-:S03]  /*2b50*/  IDP.4A.S8.S8 R22, R15, R23, R28 ;  /* 0x000000170f167226 */ /* 0x000fc6000000061c */
[----:B------:R-:W2:Y:S04]  /*2b60*/  LDS R28, [R13+0x214] ;  /* 0x000214000d1c7984 */ /* 0x000ea80000000800 */
[----:B------:R-:W3:Y:S01]  /*2b70*/  LDS R14, [R13+0x224] ;  /* 0x000224000d0e7984 */ /* 0x000ee20000000800 */
[-C--:B------:R-:W-:Y:S02]  /*2b80*/  IDP.4A.S8.S8 R34, R36, R23.reuse, R34 ;  /* 0x0000001724227226 */ /* 0x080fe40000000622 */
[-C--:B------:R-:W-:Y:S02]  /*2b90*/  IDP.4A.S8.S8 R30, R24, R23.reuse, R30 ;  /* 0x00000017181e7226 */ /* 0x080fe4000000061e */
[C---:B------:R-:W-:Y:S02]  /*2ba0*/  IDP.4A.S8.S8 R12, R27.reuse, R23, R12 ;  /* 0x000000171b0c7226 */ /* 0x040fe4000000060c */
[----:B------:R-:W-:-:S02]  /*2bb0*/  IDP.4A.S8.S8 R39, R27, R4, R39 ;  /* 0x000000041b277226 */ /* 0x000fc40000000627 */
[C---:B------:R-:W-:Y:S02]  /*2bc0*/  IDP.4A.S8.S8 R38, R27.reuse, R5, R38 ;  /* 0x000000051b267226 */ /* 0x040fe40000000626 */
[C---:B------:R-:W-:Y:S02]  /*2bd0*/  IDP.4A.S8.S8 R35, R27.reuse, R6, R35 ;  /* 0x000000061b237226 */ /* 0x040fe40000000623 */
[----:B------:R-:W-:Y:S02]  /*2be0*/  IDP.4A.S8.S8 R34, R27, R7, R34 ;  /* 0x000000071b227226 */ /* 0x000fe40000000622 */
[C---:B------:R-:W-:Y:S02]  /*2bf0*/  IDP.4A.S8.S8 R29, R15.reuse, R4, R29 ;  /* 0x000000040f1d7226 */ /* 0x040fe4000000061d */
[C---:B------:R-:W-:Y:S02]  /*2c00*/  IDP.4A.S8.S8 R18, R15.reuse, R5, R18 ;  /* 0x000000050f127226 */ /* 0x040fe40000000612 */
[----:B------:R-:W-:-:S02]  /*2c10*/  IDP.4A.S8.S8 R19, R15, R6, R19 ;  /* 0x000000060f137226 */ /* 0x000fc40000000613 */
[C---:B------:R-:W-:Y:S02]  /*2c20*/  IDP.4A.S8.S8 R25, R24.reuse, R4, R25 ;  /* 0x0000000418197226 */ /* 0x040fe40000000619 */
[C---:B------:R-:W-:Y:S02]  /*2c30*/  IDP.4A.S8.S8 R16, R24.reuse, R5, R16 ;  /* 0x0000000518107226 */ /* 0x040fe40000000610 */
[C---:B------:R-:W-:Y:S02]  /*2c40*/  IDP.4A.S8.S8 R27, R24.reuse, R6, R21 ;  /* 0x00000006181b7226 */ /* 0x040fe40000000615 */
[----:B------:R-:W-:Y:S02]  /*2c50*/  IDP.4A.S8.S8 R44, R3, R23, R44 ;  /* 0x00000017032c7226 */ /* 0x000fe4000000062c */
[-C--:B------:R-:W-:Y:S02]  /*2c60*/  IDP.4A.S8.S8 R15, R15, R7.reuse, R20 ;  /* 0x000000070f0f7226 */ /* 0x080fe40000000614 */
[----:B------:R-:W-:-:S02]  /*2c70*/  IDP.4A.S8.S8 R24, R24, R7, R22 ;  /* 0x0000000718187226 */ /* 0x000fc40000000616 */
[----:B------:R-:W4:Y:S01]  /*2c80*/  LDS.128 R20, [R2+0x40] ;  /* 0x0000400002147984 */ /* 0x000f220000000c00 */
[C---:B------:R-:W-:Y:S02]  /*2c90*/  IDP.4A.S8.S8 R45, R3.reuse, R4, R45 ;  /* 0x00000004032d7226 */ /* 0x040fe4000000062d */
[C---:B------:R-:W-:Y:S02]  /*2ca0*/  IDP.4A.S8.S8 R42, R3.reuse, R5, R42 ;  /* 0x00000005032a7226 */ /* 0x040fe4000000062a */
[C---:B------:R-:W-:Y:S02]  /*2cb0*/  IDP.4A.S8.S8 R47, R3.reuse, R6, R47 ;  /* 0x00000006032f7226 */ /* 0x040fe4000000062f */
[----:B------:R-:W-:Y:S02]  /*2cc0*/  IDP.4A.S8.S8 R30, R3, R7, R30 ;  /* 0x00000007031e7226 */ /* 0x000fe4000000061e */
[----:B------:R-:W5:Y:S01]  /*2cd0*/  LDS R3, [R13+0x274] ;  /* 0x000274000d037984 */ /* 0x000f620000000800 */
        /* <DEDUP_REMOVED lines=8> */
[----:B------:R-:W-:Y:S02]  /*2d60*/  IDP.4A.S8.S8 R12, R26, R7, R12 ;  /* 0x000000071a0c7226 */ /* 0x000fe4000000060c */
[C---:B-1----:R-:W-:Y:S02]  /*2d70*/  IDP.4A.S8.S8 R17, R50.reuse, R4, R17 ;  /* 0x0000000432117226 */ /* 0x042fe40000000611 */
[C---:B------:R-:W-:Y:S02]  /*2d80*/  IDP.4A.S8.S8 R46, R50.reuse, R5, R46 ;  /* 0x00000005322e7226 */ /* 0x040fe4000000062e */
[C---:B------:R-:W-:Y:S02]  /*2d90*/  IDP.4A.S8.S8 R43, R50.reuse, R6, R43 ;  /* 0x00000006322b7226 */ /* 0x040fe4000000062b */
[----:B------:R-:W-:Y:S02]  /*2da0*/  IDP.4A.S8.S8 R44, R50, R7, R44 ;  /* 0x00000007322c7226 */ /* 0x000fe4000000062c */
[----:B------:R-:W1:Y:S01]  /*2db0*/  LDS.128 R4, [R2+0x70] ;  /* 0x0000700002047984 */ /* 0x000e620000000c00 */
[----:B0-----:R-:W-:-:S02]  /*2dc0*/  IDP.4A.S8.S8 R53, R49, R8, R53 ;  /* 0x0000000831357226 */ /* 0x001fc40000000635 */
[----:B------:R-:W-:Y:S01]  /*2dd0*/  IDP.4A.S8.S8 R48, R49, R9, R48 ;  /* 0x0000000931307226 */ /* 0x000fe20000000630 */
[----:B------:R-:W-:Y:S01]  /*2de0*/  LDS R50, [R13+0x218] ;  /* 0x000218000d327984 */ /* 0x000fe20000000800 */
[-C--:B--2---:R-:W-:Y:S02]  /*2df0*/  IDP.4A.S8.S8 R39, R28, R8.reuse, R39 ;  /* 0x000000081c277226 */ /* 0x084fe40000000627 */
[-C--:B---3--:R-:W-:Y:S02]  /*2e00*/  IDP.4A.S8.S8 R33, R14, R8.reuse, R33 ;  /* 0x000000080e217226 */ /* 0x088fe40000000621 */
        /* <DEDUP_REMOVED lines=9> */
[----:B------:R-:W-:Y:S02]  /*2ea0*/  IDP.4A.S8.S8 R46, R51, R9, R46 ;  /* 0x00000009332e7226 */ /* 0x000fe4000000062e */
[----:B------:R-:W0:Y:S01]  /*2eb0*/  LDC.64 R8, c[0x0][0x398] ;  /* 0x0000e600ff087b82 */ /* 0x000e220000000a00 */
[C---:B------:R-:W-:Y:S02]  /*2ec0*/  IDP.4A.S8.S8 R40, R49.reuse, R11, R40 ;  /* 0x0000000b31287226 */ /* 0x040fe40000000628 */
[-C--:B------:R-:W-:Y:S02]  /*2ed0*/  IDP.4A.S8.S8 R19, R52, R10.reuse, R19 ;  /* 0x0000000a34137226 */ /* 0x080fe40000000613 */
[----:B------:R-:W-:Y:S02]  /*2ee0*/  IDP.4A.S8.S8 R41, R49, R10, R41 ;  /* 0x0000000a31297226 */ /* 0x000fe40000000629 */
[-C--:B----4-:R-:W-:Y:S01]  /*2ef0*/  IDP.4A.S8.S8 R26, R55, R20.reuse, R25 ;  /* 0x00000014371a7226 */ /* 0x090fe20000000619 */
[----:B------:R-:W-:Y:S01]  /*2f00*/  LDS R49, [R13+0x228] ;  /* 0x000228000d317984 */ /* 0x000fe20000000800 */
[----:B-----5:R-:W-:Y:S01]  /*2f10*/  IDP.4A.S8.S8 R25, R3, R20, R17 ;  /* 0x0000001403197226 */ /* 0x020fe20000000611 */
[----:B------:R-:W-:Y:S01]  /*2f20*/  SHF.L.U32 R17, R37, 0x2, RZ ;  /* 0x0000000225117819 */ /* 0x000fe200000006ff */
[-C--:B------:R-:W-:Y:S01]  /*2f30*/  IDP.4A.S8.S8 R35, R28, R10.reuse, R35 ;  /* 0x0000000a1c237226 */ /* 0x080fe20000000623 */
[----:B------:R-:W-:Y:S01]  /*2f40*/  LDS R37, [R13+0x248] ;  /* 0x000248000d257984 */ /* 0x000fe20000000800 */
[----:B------:R-:W-:-:S02]  /*2f50*/  IDP.4A.S8.S8 R31, R14, R10, R31 ;  /* 0x0000000a0e1f7226 */ /* 0x000fc4000000061f */
[-C--:B------:R-:W-:Y:S02]  /*2f60*/  IDP.4A.S8.S8 R27, R54, R10.reuse, R27 ;  /* 0x0000000a361b7226 */ /* 0x080fe4000000061b */
[-C--:B------:R-:W-:Y:S02]  /*2f70*/  IDP.4A.S8.S8 R47, R55, R10.reuse, R47 ;  /* 0x0000000a372f7226 */ /* 0x080fe4000000062f */
[----:B------:R-:W-:Y:S02]  /*2f80*/  IDP.4A.S8.S8 R43, R51, R10, R43 ;  /* 0x0000000a332b7226 */ /* 0x000fe4000000062b */
[----:B------:R-:W-:Y:S02]  /*2f90*/  IDP.4A.S8.S8 R15, R52, R11, R15 ;  /* 0x0000000b340f7226 */ /* 0x000fe4000000060f */
[-C--:B------:R-:W-:Y:S02]  /*2fa0*/  IDP.4A.S8.S8 R53, R28, R20.reuse, R53 ;  /* 0x000000141c357226 */ /* 0x080fe40000000635 */
[----:B------:R-:W-:-:S02]  /*2fb0*/  IDP.4A.S8.S8 R39, R14, R20, R39 ;  /* 0x000000140e277226 */ /* 0x000fc40000000627 */
[-C--:B------:R-:W-:Y:S02]  /*2fc0*/  IDP.4A.S8.S8 R33, R52, R20.reuse, R33 ;  /* 0x0000001434217226 */ /* 0x080fe40000000621 */
[-C--:B------:R-:W-:Y:S02]  /*2fd0*/  IDP.4A.S8.S8 R29, R54, R20.reuse, R29 ;  /* 0x00000014361d7226 */ /* 0x080fe4000000061d */
[----:B------:R-:W-:Y:S02]  /*2fe0*/  IDP.4A.S8.S8 R45, R51, R20, R45 ;  /* 0x00000014332d7226 */ /* 0x000fe4000000062d */
[C---:B------:R-:W-:Y:S02]  /*2ff0*/  IDP.4A.S8.S8 R48, R28.reuse, R21, R48 ;  /* 0x000000151c307226 */ /* 0x040fe40000000630 */
[----:B------:R-:W-:Y:S02]  /*3000*/  IDP.4A.S8.S8 R40, R28, R23, R40 ;  /* 0x000000171c287226 */ /* 0x000fe40000000628 */
[----:B------:R-:W-:-:S02]  /*3010*/  IDP.4A.S8.S8 R38, R14, R21, R38 ;  /* 0x000000150e267226 */ /* 0x000fc40000000626 */
[-C--:B------:R-:W-:Y:S02]  /*3020*/  IDP.4A.S8.S8 R32, R52, R21.reuse, R32 ;  /* 0x0000001534207226 */ /* 0x080fe40000000620 */
[-C--:B------:R-:W-:Y:S02]  /*3030*/  IDP.4A.S8.S8 R18, R54, R21.reuse, R18 ;  /* 0x0000001536127226 */ /* 0x080fe40000000612 */
[-C--:B------:R-:W-:Y:S02]  /*3040*/  IDP.4A.S8.S8 R20, R55, R21.reuse, R16 ;  /* 0x0000001537147226 */ /* 0x080fe40000000610 */
[-C--:B------:R-:W-:Y:S02]  /*3050*/  IDP.4A.S8.S8 R42, R51, R21.reuse, R42 ;  /* 0x00000015332a7226 */ /* 0x080fe4000000062a */
[----:B------:R-:W-:Y:S02]  /*3060*/  IDP.4A.S8.S8 R46, R3, R21, R46 ;  /* 0x00000015032e7226 */ /* 0x000fe4000000062e */
[----:B------:R-:W-:-:S02]  /*3070*/  IDP.4A.S8.S8 R34, R28, R11, R34 ;  /* 0x0000000b1c227226 */ /* 0x000fc40000000622 */
[-C--:B------:R-:W-:Y:S02]  /*3080*/  IDP.4A.S8.S8 R41, R28, R22.reuse, R41 ;  /* 0x000000161c297226 */ /* 0x080fe40000000629 */
[-C--:B------:R-:W-:Y:S02]  /*3090*/  IDP.4A.S8.S8 R21, R54, R22.reuse, R19 ;  /* 0x0000001636157226 */ /* 0x080fe40000000613 */
[----:B------:R-:W2:Y:S01]  /*30a0*/  LDS R19, [R13+0x284] ;  /* 0x000284000d137984 */ /* 0x000ea20000000800 */
        /* <DEDUP_REMOVED lines=8> */
[----:B------:R-:W-:Y:S02]  /*3130*/  IDP.4A.S8.S8 R44, R51, R11, R44 ;  /* 0x0000000b332c7226 */ /* 0x000fe4000000062c */
[----:B0-----:R-:W-:-:S02]  /*3140*/  IMAD.WIDE.U32 R16, R17, 0x4, R8 ;  /* 0x0000000411107825 */ /* 0x001fc400078e0008 */
[----:B------:R-:W0:Y:S02]  /*3150*/  LDS.128 R8, [R2+0x20] ;  /* 0x0000200002087984 */ /* 0x000e240000000c00 */
[-C--:B------:R-:W-:Y:S02]  /*3160*/  IDP.4A.S8.S8 R22, R54, R23.reuse, R15 ;  /* 0x0000001736167226 */ /* 0x080fe4000000060f */
[C---:B------:R-:W-:Y:S01]  /*3170*/  IDP.4A.S8.S8 R34, R14.reuse, R23, R34 ;  /* 0x000000170e227226 */ /* 0x040fe20000000622 */
[----:B------:R-:W3:Y:S01]  /*3180*/  LDS R15, [R13+0x208] ;  /* 0x000208000d0f7984 */ /* 0x000ee20000000800 */
[C---:B-1----:R-:W-:Y:S02]  /*3190*/  IDP.4A.S8.S8 R53, R14.reuse, R4, R53 ;  /* 0x000000040e357226 */ /* 0x042fe40000000635 */
[C---:B------:R-:W-:Y:S01]  /*31a0*/  IDP.4A.S8.S8 R48, R14.reuse, R5, R48 ;  /* 0x000000050e307226 */ /* 0x040fe20000000630 */
[----:B------:R-:W4:Y:S01]  /*31b0*/  LDG.E.CONSTANT R27, desc[UR12][R16.64] ;  /* 0x0000000c101b7981 */ /* 0x000f22000c1e9900 */
[----:B------:R-:W-:-:S02]  /*31c0*/  IDP.4A.S8.S8 R41, R14, R6, R41 ;  /* 0x000000060e297226 */ /* 0x000fc40000000629 */
[----:B------:R-:W-:Y:S02]  /*31d0*/  IDP.4A.S8.S8 R56, R14, R7, R40 ;  /* 0x000000070e387226 */ /* 0x000fe40000000628 */
[----:B------:R-:W1:Y:S04]  /*31e0*/  LDS R40, [R13+0x238] ;  /* 0x000238000d287984 */ /* 0x000e680000000800 */
[----:B------:R-:W5:Y:S01]  /*31f0*/  LDS R14, [R13+0x268] ;  /* 0x000268000d0e7984 */ /* 0x000f620000000800 */
[-C--:B------:R-:W-:Y:S02]  /*3200*/  IDP.4A.S8.S8 R30, R51, R23.reuse, R30 ;  /* 0x00000017331e7226 */ /* 0x080fe4000000061e */
[C---:B------:R-:W-:Y:S02]  /*3210*/  IDP.4A.S8.S8 R44, R3.reuse, R23, R44 ;  /* 0x00000017032c7226 */ /* 0x040fe4000000062c */
[----:B------:R-:W-:-:S02]  /*3220*/  IDP.4A.S8.S8 R45, R3, R4, R45 ;  /* 0x00000004032d7226 */ /* 0x000fc4000000062d */
[C---:B------:R-:W-:Y:S02]  /*3230*/  IDP.4A.S8.S8 R42, R3.reuse, R5, R42 ;  /* 0x00000005032a7226 */ /* 0x040fe4000000062a */
[C---:B------:R-:W-:Y:S02]  /*3240*/  IDP.4A.S8.S8 R47, R3.reuse, R6, R47 ;  /* 0x00000006032f7226 */ /* 0x040fe4000000062f */
[----:B------:R-:W-:Y:S02]  /*3250*/  IDP.4A.S8.S8 R30, R3, R7, R30 ;  /* 0x00000007031e7226 */ /* 0x000fe4000000061e */
[----:B------:R-:W4:Y:S01]  /*3260*/  LDG.E.CONSTANT R3, desc[UR12][R16.64+0x4] ;  /* 0x0000040c10037981 */ /* 0x000f22000c1e9900 */
[-C--:B------:R-:W-:Y:S02]  /*3270*/  IDP.4A.S8.S8 R39, R52, R4.reuse, R39 ;  /* 0x0000000434277226 */ /* 0x080fe40000000627 */
[-C--:B------:R-:W-:Y:S02]  /*3280*/  IDP.4A.S8.S8 R33, R54, R4.reuse, R33 ;  /* 0x0000000436217226 */ /* 0x080fe40000000621 */
[----:B------:R-:W-:-:S02]  /*3290*/  IDP.4A.S8.S8 R57, R55, R4, R29 ;  /* 0x0000000437397226 */ /* 0x000fc4000000061d */
[-C--:B------:R-:W-:Y:S02]  /*32a0*/  IDP.4A.S8.S8 R26, R51, R4.reuse, R26 ;  /* 0x00000004331a7226 */ /* 0x080fe4000000061a */
[----:B--2---:R-:W-:Y:S02]  /*32b0*/  IDP.4A.S8.S8 R25, R19, R4, R25 ;  /* 0x0000000413197226 */ /* 0x004fe40000000619 */
[-C--:B0-----:R-:W-:Y:S02]  /*32c0*/  IDP.4A.S8.S8 R39, R50, R8.reuse, R39 ;  /* 0x0000000832277226 */ /* 0x081fe40000000627 */
[-C--:B------:R-:W-:Y:S02]  /*32d0*/  IDP.4A.S8.S8 R33, R49, R8.reuse, R33 ;  /* 0x0000000831217226 */ /* 0x080fe40000000621 */
[C---:B---3--:R-:W-:Y:S02]  /*32e0*/  IDP.4A.S8.S8 R53, R15.reuse, R8, R53 ;  /* 0x000000080f357226 */ /* 0x048fe40000000635 */
[----:B------:R-:W-:-:S02]  /*32f0*/  IDP.4A.S8.S8 R48, R15, R9, R48 ;  /* 0x000000090f307226 */ /* 0x000fc40000000630 */
[C---:B------:R-:W-:Y:S02]  /*3300*/  IDP.4A.S8.S8 R41, R15.reuse, R10, R41 ;  /* 0x0000000a0f297226 */ /* 0x040fe40000000629 */
[----:B------:R-:W-:Y:S02]  /*3310*/  IDP.4A.S8.S8 R56, R15, R11, R56 ;  /* 0x0000000b0f387226 */ /* 0x000fe40000000638 */
[-C--:B-1----:R-:W-:Y:S02]  /*3320*/  IDP.4A.S8.S8 R57, R40, R8.reuse, R57 ;  /* 0x0000000828397226 */ /* 0x082fe40000000639 */
[-C--:B------:R-:W-:Y:S02]  /*3330*/  IDP.4A.S8.S8 R15, R37, R8.reuse, R26 ;  /* 0x00000008250f7226 */ /* 0x080fe4000000061a */
[-C--:B------:R-:W-:Y:S02]  /*3340*/  IDP.4A.S8.S8 R45, R36, R8.reuse, R45 ;  /* 0x00000008242d7226 */ /* 0x080fe4000000062d */
[----:B-----5:R-:W-:-:S02]  /*3350*/  IDP.4A.S8.S8 R25, R14, R8, R25 ;  /* 0x000000080e197226 */ /* 0x020fc40000000619 */
[----:B------:R-:W2:Y:S01]  /*3360*/  LDG.E.CONSTANT R8, desc[UR12][R16.64+0x8] ;  /* 0x0000080c10087981 */ /* 0x000ea2000c1e9900 */
[CC--:B------:R-:W-:Y:S02]  /*3370*/  IDP.4A.S8.S8 R12, R52.reuse, R23.reuse, R12 ;  /* 0x00000017340c7226 */ /* 0x0c0fe4000000060c */
[C---:B------:R-:W-:Y:S02]  /*3380*/  IDP.4A.S8.S8 R24, R55.reuse, R23, R24 ;  /* 0x0000001737187226 */ /* 0x040fe40000000618 */
[C---:B------:R-:W-:Y:S02]  /*3390*/  IDP.4A.S8.S8 R38, R52.reuse, R5, R38 ;  /* 0x0000000534267226 */ /* 0x040fe40000000626 */
[C---:B------:R-:W-:Y:S02]  /*33a0*/  IDP.4A.S8.S8 R35, R52.reuse, R6, R35 ;  /* 0x0000000634237226 */ /* 0x040fe40000000623 */
[----:B------:R-:W-:Y:S02]  /*33b0*/  IDP.4A.S8.S8 R34, R52, R7, R34 ;  /* 0x0000000734227226 */ /* 0x000fe40000000622 */
[----:B------:R-:W-:-:S02]  /*33c0*/  IDP.4A.S8.S8 R18, R55, R5, R18 ;  /* 0x0000000537127226 */ /* 0x000fc40000000612 */
[CC--:B------:R-:W-:Y:S02]  /*33d0*/  IDP.4A.S8.S8 R29, R55.reuse, R6.reuse, R21 ;  /* 0x00000006371d7226 */ /* 0x0c0fe40000000615 */
[C---:B------:R-:W-:Y:S02]  /*33e0*/  IDP.4A.S8.S8 R32, R54.reuse, R5, R32 ;  /* 0x0000000536207226 */ /* 0x040fe40000000620 */
[C---:B------:R-:W-:Y:S02]  /*33f0*/  IDP.4A.S8.S8 R31, R54.reuse, R6, R31 ;  /* 0x00000006361f7226 */ /* 0x040fe4000000061f */
[-C--:B------:R-:W-:Y:S02]  /*3400*/  IDP.4A.S8.S8 R12, R54, R7.reuse, R12 ;  /* 0x00000007360c7226 */ /* 0x080fe4000000060c */
[----:B------:R-:W-:Y:S02]  /*3410*/  IDP.4A.S8.S8 R55, R55, R7, R22 ;  /* 0x0000000737377226 */ /* 0x000fe40000000616 */
[----:B------:R-:W-:-:S02]  /*3420*/  IDP.4A.S8.S8 R52, R51, R5, R20 ;  /* 0x0000000533347226 */ /* 0x000fc40000000614 */
[CC--:B------:R-:W-:Y:S01]  /*3430*/  IDP.4A.S8.S8 R28, R51.reuse, R6.reuse, R28 ;  /* 0x00000006331c7226 */ /* 0x0c0fe2000000061c */
[----:B------:R-:W0:Y:S01]  /*3440*/  LDS.128 R20, [R2+0x50] ;  /* 0x0000500002147984 */ /* 0x000e220000000c00 */
[----:B------:R-:W-:Y:S02]  /*3450*/  IDP.4A.S8.S8 R24, R51, R7, R24 ;  /* 0x0000000733187226 */ /* 0x000fe40000000618 */
[C---:B------:R-:W-:Y:S02]  /*3460*/  IDP.4A.S8.S8 R46, R19.reuse, R5, R46 ;  /* 0x00000005132e7226 */ /* 0x040fe4000000062e */
[C---:B------:R-:W-:Y:S02]  /*3470*/  IDP.4A.S8.S8 R43, R19.reuse, R6, R43 ;  /* 0x00000006132b7226 */ /* 0x040fe4000000062b */
[----:B------:R-:W-:Y:S02]  /*3480*/  IDP.4A.S8.S8 R44, R19, R7, R44 ;  /* 0x00000007132c7226 */ /* 0x000fe4000000062c */
[----:B------:R1:W3:Y:S04]  /*3490*/  LDS.128 R4, [R2+0x80] ;  /* 0x0000800002047984 */ /* 0x0002e80000000c00 */
[----:B------:R-:W5:Y:S04]  /*34a0*/  LDS R19, [R13+0x278] ;  /* 0x000278000d137984 */ /* 0x000f680000000800 */
[----:B-1----:R1:W2:Y:S01]  /*34b0*/  LDG.E.CONSTANT R2, desc[UR12][R16.64+0xc] ;  /* 0x00000c0c10027981 */ /* 0x0022a2000c1e9900 */
        /* <DEDUP_REMOVED lines=14> */
[----:B------:R-:W-:Y:S02]  /*35a0*/  IDP.4A.S8.S8 R24, R37, R11, R24 ;  /* 0x0000000b25187226 */ /* 0x000fe40000000618 */
[-C--:B0-----:R-:W-:Y:S02]  /*35b0*/  IDP.4A.S8.S8 R53, R50, R20.reuse, R53 ;  /* 0x0000001432357226 */ /* 0x081fe40000000635 */
[C---:B------:R-:W-:Y:S02]  /*35c0*/  IDP.4A.S8.S8 R33, R40.reuse, R20, R33 ;  /* 0x0000001428217226 */ /* 0x040fe40000000621 */
[C---:B------:R-:W-:Y:S02]  /*35d0*/  IDP.4A.S8.S8 R32, R40.reuse, R21, R32 ;  /* 0x0000001528207226 */ /* 0x040fe40000000620 */
[----:B------:R-:W-:-:S02]  /*35e0*/  IDP.4A.S8.S8 R31, R40, R22, R31 ;  /* 0x00000016281f7226 */ /* 0x000fc4000000061f */
[-C--:B------:R-:W-:Y:S02]  /*35f0*/  IDP.4A.S8.S8 R48, R50, R21.reuse, R48 ;  /* 0x0000001532307226 */ /* 0x080fe40000000630 */
[C---:B------:R-:W-:Y:S02]  /*3600*/  IDP.4A.S8.S8 R57, R37.reuse, R20, R57 ;  /* 0x0000001425397226 */ /* 0x040fe40000000639 */
[C---:B------:R-:W-:Y:S02]  /*3610*/  IDP.4A.S8.S8 R18, R37.reuse, R21, R18 ;  /* 0x0000001525127226 */ /* 0x040fe40000000612 */
[----:B------:R-:W-:Y:S02]  /*3620*/  IDP.4A.S8.S8 R29, R37, R22, R29 ;  /* 0x00000016251d7226 */ /* 0x000fe4000000061d */
[----:B------:R-:W-:Y:S02]  /*3630*/  IDP.4A.S8.S8 R12, R40, R23, R12 ;  /* 0x00000017280c7226 */ /* 0x000fe4000000060c */
[----:B------:R-:W-:-:S02]  /*3640*/  IDP.4A.S8.S8 R30, R36, R11, R30 ;  /* 0x0000000b241e7226 */ /* 0x000fc4000000061e */
[----:B------:R-:W-:Y:S02]  /*3650*/  IDP.4A.S8.S8 R41, R50, R22, R41 ;  /* 0x0000001632297226 */ /* 0x000fe40000000629 */
[C---:B------:R-:W-:Y:S02]  /*3660*/  IDP.4A.S8.S8 R15, R36.reuse, R20, R15 ;  /* 0x00000014240f7226 */ /* 0x040fe4000000060f */
[C---:B------:R-:W-:Y:S02]  /*3670*/  IDP.4A.S8.S8 R52, R36.reuse, R21, R52 ;  /* 0x0000001524347226 */ /* 0x040fe40000000634 */
[C---:B------:R-:W-:Y:S02]  /*3680*/  IDP.4A.S8.S8 R9, R36.reuse, R22, R9 ;  /* 0x0000001624097226 */ /* 0x040fe40000000609 */
[-C--:B------:R-:W-:Y:S02]  /*3690*/  IDP.4A.S8.S8 R10, R37, R23.reuse, R10 ;  /* 0x00000017250a7226 */ /* 0x080fe4000000060a */
[----:B------:R-:W-:-:S02]  /*36a0*/  IDP.4A.S8.S8 R24, R36, R23, R24 ;  /* 0x0000001724187226 */ /* 0x000fc40000000618 */
[-C--:B---3--:R-:W-:Y:S02]  /*36b0*/  IDP.4A.S8.S8 R55, R49, R4.reuse, R53 ;  /* 0x0000000431377226 */ /* 0x088fe40000000635 */
[C---:B------:R-:W-:Y:S02]  /*36c0*/  IDP.4A.S8.S8 R33, R37.reuse, R4, R33 ;  /* 0x0000000425217226 */ /* 0x040fe40000000621 */
[CC--:B------:R-:W-:Y:S02]  /*36d0*/  IDP.4A.S8.S8 R51, R37.reuse, R5.reuse, R32 ;  /* 0x0000000525337226 */ /* 0x0c0fe40000000620 */
[----:B------:R-:W-:Y:S02]  /*36e0*/  IDP.4A.S8.S8 R31, R37, R6, R31 ;  /* 0x00000006251f7226 */ /* 0x000fe4000000061f */
[----:B------:R-:W-:Y:S02]  /*36f0*/  IDP.4A.S8.S8 R53, R49, R5, R48 ;  /* 0x0000000531357226 */ /* 0x000fe40000000630 */
        /* <DEDUP_REMOVED lines=8> */
[----:B------:R-:W-:Y:S02]  /*3780*/  IDP.4A.S8.S8 R30, R14, R23, R30 ;  /* 0x000000170e1e7226 */ /* 0x000fe4000000061e */
[----:B------:R-:W-:Y:S02]  /*3790*/  IDP.4A.S8.S8 R41, R49, R6, R41 ;  /* 0x0000000631297226 */ /* 0x000fe40000000629 */
[----:B------:R-:W-:Y:S02]  /*37a0*/  IDP.4A.S8.S8 R36, R36, R7, R10 ;  /* 0x0000000724247226 */ /* 0x000fe4000000060a */
[----:B------:R-:W-:Y:S02]  /*37b0*/  HFMA2 R10, -RZ, RZ, 2, 0 ;  /* 0x40000000ff0a7431 */ /* 0x000fe400000001ff */
[----:B------:R-:W-:-:S02]  /*37c0*/  IDP.4A.S8.S8 R12, R14, R4, R15 ;  /* 0x000000040e0c7226 */ /* 0x000fc4000000060f */
[C---:B------:R-:W-:Y:S02]  /*37d0*/  IDP.4A.S8.S8 R52, R14.reuse, R5, R52 ;  /* 0x000000050e347226 */ /* 0x040fe40000000634 */
[C---:B------:R-:W-:Y:S02]  /*37e0*/  IDP.4A.S8.S8 R9, R14.reuse, R6, R9 ;  /* 0x000000060e097226 */ /* 0x040fe40000000609 */
[----:B------:R-:W-:Y:S01]  /*37f0*/  IDP.4A.S8.S8 R24, R14, R7, R24 ;  /* 0x000000070e187226 */ /* 0x000fe20000000618 */
[----:B------:R-:W-:Y:S01]  /*3800*/  SHF.R.S32.HI R14, RZ, 0x1f, R55 ;  /* 0x0000001fff0e7819 */ /* 0x000fe20000011437 */
[----:B------:R-:W-:Y:S01]  /*3810*/  IDP.4A.S8.S8 R34, R50, R11, R34 ;  /* 0x0000000b32227226 */ /* 0x000fe20000000622 */
[----:B------:R-:W-:Y:S02]  /*3820*/  SHF.R.S32.HI R15, RZ, 0x1f, R53 ;  /* 0x0000001fff0f7819 */ /* 0x000fe40000011435 */
[----:B-1----:R-:W-:Y:S01]  /*3830*/  SHF.R.S32.HI R16, RZ, 0x1f, R41 ;  /* 0x0000001fff107819 */ /* 0x002fe20000011429 */
[----:B------:R-:W-:Y:S01]  /*3840*/  IMAD R14, R14, 0x74160000, RZ ;  /* 0x741600000e0e7824 */ /* 0x000fe200078e02ff */
[----:B------:R-:W-:Y:S01]  /*3850*/  MOV R11, 0x0 ;  /* 0x00000000000b7802 */ /* 0x000fe20000000f00 */
[----:B------:R-:W-:-:S02]  /*3860*/  IDP.4A.S8.S8 R39, R49, R20, R39 ;  /* 0x0000001431277226 */ /* 0x000fc40000000627 */
[----:B-----5:R-:W-:Y:S02]  /*3870*/  IDP.4A.S8.S8 R25, R19, R20, R25 ;  /* 0x0000001413197226 */ /* 0x020fe40000000619 */
[----:B------:R-:W-:Y:S02]  /*3880*/  IDP.4A.S8.S8 R56, R50, R23, R56 ;  /* 0x0000001732387226 */ /* 0x000fe40000000638 */
[----:B------:R-:W-:Y:S02]  /*3890*/  IMAD R20, R15, 0x74160000, RZ ;  /* 0x741600000f147824 */ /* 0x000fe400078e02ff */
[----:B------:R-:W-:Y:S02]  /*38a0*/  IMAD R26, R16, 0x74160000, RZ ;  /* 0x74160000101a7824 */ /* 0x000fe400078e02ff */
[C---:B------:R-:W-:Y:S02]  /*38b0*/  IMAD R18, R55.reuse, 0x9c37, R14 ;  /* 0x00009c3737127824 */ /* 0x040fe400078e020e */
[----:B------:R-:W-:-:S04]  /*38c0*/  IMAD.WIDE.U32 R14, R55, 0x74160000, R10 ;  /* 0x74160000370e7825 */ /* 0x000fc800078e000a */
[C---:B------:R-:W-:Y:S02]  /*38d0*/  IDP.4A.S8.S8 R38, R49.reuse, R21, R38 ;  /* 0x0000001531267226 */ /* 0x040fe40000000626 */
[CC--:B------:R-:W-:Y:S02]  /*38e0*/  IDP.4A.S8.S8 R35, R49.reuse, R22.reuse, R35 ;  /* 0x0000001631237226 */ /* 0x0c0fe40000000623 */
[----:B------:R-:W-:Y:S02]  /*38f0*/  IDP.4A.S8.S8 R34, R49, R23, R34 ;  /* 0x0000001731227226 */ /* 0x000fe40000000622 */
[----:B------:R-:W-:Y:S02]  /*3900*/  IDP.4A.S8.S8 R43, R19, R22, R43 ;  /* 0x00000016132b7226 */ /* 0x000fe4000000062b */
[----:B------:R-:W-:Y:S02]  /*3910*/  IDP.4A.S8.S8 R49, R49, R7, R56 ;  /* 0x0000000731317226 */ /* 0x000fe40000000638 */
[----:B------:R-:W-:-:S02]  /*3920*/  IMAD R55, R53, 0x9c37, R20 ;  /* 0x00009c3735377824 */ /* 0x000fc400078e0214 */
[----:B------:R-:W-:-:S04]  /*3930*/  IMAD.WIDE.U32 R16, R53, 0x74160000, R10 ;  /* 0x7416000035107825 */ /* 0x000fc800078e000a */
[----:B------:R-:W-:Y:S02]  /*3940*/  IDP.4A.S8.S8 R22, R19, R4, R45 ;  /* 0x0000000413167226 */ /* 0x000fe4000000062d */
[C---:B------:R-:W-:Y:S02]  /*3950*/  IMAD R53, R41.reuse, 0x9c37, R26 ;  /* 0x00009c3729357824 */ /* 0x040fe400078e021a */
[----:B------:R-:W-:-:S04]  /*3960*/  IMAD.WIDE.U32 R28, R41, 0x74160000, R10 ;  /* 0x74160000291c7825 */ /* 0x000fc800078e000a */
[C---:B------:R-:W-:Y:S02]  /*3970*/  IDP.4A.S8.S8 R46, R19.reuse, R21, R46 ;  /* 0x00000015132e7226 */ /* 0x040fe4000000062e */
[C---:B------:R-:W-:Y:S02]  /*3980*/  IDP.4A.S8.S8 R44, R19.reuse, R23, R44 ;  /* 0x00000017132c7226 */ /* 0x040fe4000000062c */
[C---:B------:R-:W-:Y:S02]  /*3990*/  IDP.4A.S8.S8 R45, R19.reuse, R5, R42 ;  /* 0x00000005132d7226 */ /* 0x040fe4000000062a */
[C---:B------:R-:W-:Y:S02]  /*39a0*/  IDP.4A.S8.S8 R47, R19.reuse, R6, R47 ;  /* 0x00000006132f7226 */ /* 0x040fe4000000062f */
[----:B------:R-:W-:Y:S01]  /*39b0*/  IDP.4A.S8.S8 R41, R19, R7, R30 ;  /* 0x0000000713297226 */ /* 0x000fe2000000061e */
[----:B------:R-:W-:Y:S01]  /*39c0*/  IADD3 R19, PT, PT, R15, R18, RZ ;  /* 0x000000120f137210 */ /* 0x000fe20007ffe0ff */
[C---:B------:R-:W-:Y:S01]  /*39d0*/  IDP.4A.S8.S8 R39, R40.reuse, R4, R39 ;  /* 0x0000000428277226 */ /* 0x040fe20000000627 */
[----:B------:R-:W-:Y:S01]  /*39e0*/  SHF.R.S32.HI R15, RZ, 0x1f, R49 ;  /* 0x0000001fff0f7819 */ /* 0x000fe20000011431 */
[----:B------:R-:W-:Y:S01]  /*39f0*/  IDP.4A.S8.S8 R21, R40, R5, R38 ;  /* 0x0000000528157226 */ /* 0x000fe20000000626 */
[----:B------:R-:W-:-:S02]  /*3a00*/  IADD3 R17, PT, PT, R17, R55, RZ ;  /* 0x0000003711117210 */ /* 0x000fc40007ffe0ff */
[----:B------:R-:W-:Y:S01]  /*3a10*/  SHF.R.U64 R26, R14, 0x1f, R19 ;  /* 0x0000001f0e1a7819 */ /* 0x000fe20000001213 */
[----:B------:R-:W-:Y:S01]  /*3a20*/  IDP.4A.S8.S8 R35, R40, R6, R35 ;  /* 0x0000000628237226 */ /* 0x000fe20000000623 */
[----:B------:R-:W-:Y:S02]  /*3a30*/  IADD3 R29, PT, PT, R29, R53, RZ ;  /* 0x000000351d1d7210 */ /* 0x000fe40007ffe0ff */
[----:B------:R-:W-:Y:S01]  /*3a40*/  SHF.R.S32.HI R14, RZ, 0x1f, R39 ;  /* 0x0000001fff0e7819 */ /* 0x000fe20000011427 */
[----:B------:R-:W-:Y:S01]  /*3a50*/  IMAD R20, R15, 0x74160000, RZ ;  /* 0x741600000f147824 */ /* 0x000fe200078e02ff */
[----:B------:R-:W-:Y:S02]  /*3a60*/  SHF.R.U64 R30, R16, 0x1f, R17 ;  /* 0x0000001f101e7819 */ /* 0x000fe40000001211 */
[----:B------:R-:W-:Y:S02]  /*3a70*/  SHF.R.S32.HI R16, RZ, 0x1f, R21 ;  /* 0x0000001fff107819 */ /* 0x000fe40000011415 */
[----:B------:R-:W-:Y:S01]  /*3a80*/  SHF.R.U64 R29, R28, 0x1f, R29 ;  /* 0x0000001f1c1d7819 */ /* 0x000fe2000000121d */
[----:B------:R-:W-:Y:S01]  /*3a90*/  IMAD R28, R14, 0x74160000, RZ ;  /* 0x741600000e1c7824 */ /* 0x000fe200078e02ff */
[----:B------:R-:W-:Y:S01]  /*3aa0*/  SHF.R.S32.HI R18, RZ, 0x1f, R35 ;  /* 0x0000001fff127819 */ /* 0x000fe20000011423 */
[----:B------:R-:W-:-:S02]  /*3ab0*/  IMAD R19, R49, 0x9c37, R20 ;  /* 0x00009c3731137824 */ /* 0x000fc400078e0214 */
[----:B------:R-:W-:-:S04]  /*3ac0*/  IMAD.WIDE.U32 R14, R49, 0x74160000, R10 ;  /* 0x74160000310e7825 */ /* 0x000fc800078e000a */
[----:B------:R-:W-:Y:S01]  /*3ad0*/  IMAD R20, R16, 0x74160000, RZ ;  /* 0x7416000010147824 */ /* 0x000fe200078e02ff */
[----:B------:R-:W-:Y:S01]  /*3ae0*/  IADD3 R15, PT, PT, R15, R19, RZ ;  /* 0x000000130f0f7210 */ /* 0x000fe20007ffe0ff */
[C---:B------:R-:W-:Y:S02]  /*3af0*/  IMAD R49, R39.reuse, 0x9c37, R28 ;  /* 0x00009c3727317824 */ /* 0x040fe400078e021c */
[----:B------:R-:W-:-:S04]  /*3b00*/  IMAD.WIDE.U32 R16, R39, 0x74160000, R10 ;  /* 0x7416000027107825 */ /* 0x000fc800078e000a */
[----:B------:R-:W-:Y:S02]  /*3b10*/  IMAD R28, R18, 0x74160000, RZ ;  /* 0x74160000121c7824 */ /* 0x000fe400078e02ff */
[C---:B------:R-:W-:Y:S02]  /*3b20*/  IMAD R39, R21.reuse, 0x9c37, R20 ;  /* 0x00009c3715277824 */ /* 0x040fe400078e0214 */
[----:B------:R-:W-:-:S04]  /*3b30*/  IMAD.WIDE.U32 R18, R21, 0x74160000, R10 ;  /* 0x7416000015127825 */ /* 0x000fc800078e000a */
[----:B------:R-:W-:Y:S02]  /*3b40*/  IDP.4A.S8.S8 R23, R40, R7, R34 ;  /* 0x0000000728177226 */ /* 0x000fe40000000622 */
[C---:B------:R-:W-:Y:S02]  /*3b50*/  IMAD R53, R35.reuse, 0x9c37, R28 ;  /* 0x00009c3723357824 */ /* 0x040fe400078e021c */
[----:B------:R-:W-:Y:S01]  /*3b60*/  IMAD.WIDE.U32 R20, R35, 0x74160000, R10 ;  /* 0x7416000023147825 */ /* 0x000fe200078e000a */
[----:B------:R-:W-:Y:S02]  /*3b70*/  SHF.R.U64 R35, R14, 0x1f, R15 ;  /* 0x0000001f0e237819 */ /* 0x000fe4000000120f */
[----:B------:R-:W-:Y:S02]  /*3b80*/  IADD3 R15, PT, PT, R19, R39, RZ ;  /* 0x00000027130f7210 */ /* 0x000fe40007ffe0ff */
[----:B------:R-:W-:Y:S02]  /*3b90*/  SHF.R.S32.HI R14, RZ, 0x1f, R23 ;  /* 0x0000001fff0e7819 */ /* 0x000fe40000011417 */
[----:B------:R-:W-:-:S02]  /*3ba0*/  IADD3 R17, PT, PT, R17, R49, RZ ;  /* 0x0000003111117210 */ /* 0x000fc40007ffe0ff */
[----:B------:R-:W-:Y:S01]  /*3bb0*/  SHF.R.U64 R32, R18, 0x1f, R15 ;  /* 0x0000001f12207819 */ /* 0x000fe2000000120f */
[----:B------:R-:W-:Y:S01]  /*3bc0*/  IMAD R14, R14, 0x74160000, RZ ;  /* 0x741600000e0e7824 */ /* 0x000fe200078e02ff */
[----:B------:R-:W-:Y:S02]  /*3bd0*/  IADD3 R39, PT, PT, R21, R53, RZ ;  /* 0x0000003515277210 */ /* 0x000fe40007ffe0ff */
[----:B------:R-:W-:Y:S02]  /*3be0*/  SHF.R.S32.HI R15, RZ, 0x1f, R33 ;  /* 0x0000001fff0f7819 */ /* 0x000fe40000011421 */
[----:B------:R-:W-:Y:S02]  /*3bf0*/  SHF.R.U64 R28, R16, 0x1f, R17 ;  /* 0x0000001f101c7819 */ /* 0x000fe40000001211 */
[----:B------:R-:W-:Y:S01]  /*3c00*/  SHF.R.S32.HI R16, RZ, 0x1f, R51 ;  /* 0x0000001fff107819 */ /* 0x000fe20000011433 */
[----:B------:R-:W-:Y:S01]  /*3c10*/  IMAD R19, R23, 0x9c37, R14 ;  /* 0x00009c3717137824 */ /* 0x000fe200078e020e */
[----:B------:R-:W-:Y:S01]  /*3c20*/  SHF.R.U64 R39, R20, 0x1f, R39 ;  /* 0x0000001f14277819 */ /* 0x000fe20000001227 */
[----:B------:R-:W-:Y:S01]  /*3c30*/  IMAD R20, R15, 0x74160000, RZ ;  /* 0x741600000f147824 */ /* 0x000fe200078e02ff */
[----:B------:R-:W-:Y:S01]  /*3c40*/  SHF.R.S32.HI R18, RZ, 0x1f, R31 ;  /* 0x0000001fff127819 */ /* 0x000fe2000001141f */
[----:B------:R-:W-:-:S04]  /*3c50*/  IMAD.WIDE.U32 R14, R23, 0x74160000, R10 ;  /* 0x74160000170e7825 */ /* 0x000fc800078e000a */
[----:B------:R-:W-:Y:S01]  /*3c60*/  IMAD R34, R16, 0x74160000, RZ ;  /* 0x7416000010227824 */ /* 0x000fe200078e02ff */
[----:B------:R-:W-:Y:S01]  /*3c70*/  IADD3 R23, PT, PT, R15, R19, RZ ;  /* 0x000000130f177210 */ /* 0x000fe20007ffe0ff */
[C---:B------:R-:W-:Y:S02]  /*3c80*/  IMAD R49, R33.reuse, 0x9c37, R20 ;  /* 0x00009c3721317824 */ /* 0x040fe400078e0214 */
[----:B------:R-:W-:-:S04]  /*3c90*/  IMAD.WIDE.U32 R16, R33, 0x74160000, R10 ;  /* 0x7416000021107825 */ /* 0x000fc800078e000a */
[----:B------:R-:W-:Y:S02]  /*3ca0*/  IMAD R20, R18, 0x74160000, RZ ;  /* 0x7416000012147824 */ /* 0x000fe400078e02ff */
[C---:B------:R-:W-:Y:S02]  /*3cb0*/  IMAD R33, R51.reuse, 0x9c37, R34 ;  /* 0x00009c3733217824 */ /* 0x040fe400078e0222 */
[----:B------:R-:W-:Y:S01]  /*3cc0*/  IMAD.WIDE.U32 R18, R51, 0x74160000, R10 ;  /* 0x7416000033127825 */ /* 0x000fe200078e000a */
[----:B------:R-:W-:Y:S02]  /*3cd0*/  SHF.R.U64 R23, R14, 0x1f, R23 ;  /* 0x0000001f0e177819 */ /* 0x000fe40000001217 */
[----:B------:R-:W-:Y:S02]  /*3ce0*/  SHF.R.S32.HI R14, RZ, 0x1f, R37 ;  /* 0x0000001fff0e7819 */ /* 0x000fe40000011425 */
[----:B------:R-:W-:Y:S01]  /*3cf0*/  IADD3 R15, PT, PT, R19, R33, RZ ;  /* 0x00000021130f7210 */ /* 0x000fe20007ffe0ff */
[----:B------:R-:W-:Y:S01]  /*3d00*/  IMAD R51, R31, 0x9c37, R20 ;  /* 0x00009c371f337824 */ /* 0x000fe200078e0214 */
[----:B------:R-:W-:Y:S01]  /*3d10*/  IADD3 R17, PT, PT, R17, R49, RZ ;  /* 0x0000003111117210 */ /* 0x000fe20007ffe0ff */
[----:B------:R-:W-:Y:S01]  /*3d20*/  IMAD.WIDE.U32 R20, R31, 0x74160000, R10 ;  /* 0x741600001f147825 */ /* 0x000fe200078e000a */
[----:B------:R-:W-:-:S02]  /*3d30*/  SHF.R.U64 R38, R18, 0x1f, R15 ;  /* 0x0000001f12267819 */ /* 0x000fc4000000120f */
[----:B------:R-:W-:Y:S01]  /*3d40*/  SHF.R.S32.HI R15, RZ, 0x1f, R57 ;  /* 0x0000001fff0f7819 */ /* 0x000fe20000011439 */
[----:B------:R-:W-:Y:S01]  /*3d50*/  IMAD R14, R14, 0x74160000, RZ ;  /* 0x741600000e0e7824 */ /* 0x000fe200078e02ff */
[----:B------:R-:W-:Y:S02]  /*3d60*/  SHF.R.U64 R34, R16, 0x1f, R17 ;  /* 0x0000001f10227819 */ /* 0x000fe40000001211 */
[----:B------:R-:W-:Y:S02]  /*3d70*/  IADD3 R31, PT, PT, R21, R51, RZ ;  /* 0x00000033151f7210 */ /* 0x000fe40007ffe0ff */
[----:B------:R-:W-:Y:S02]  /*3d80*/  SHF.R.S32.HI R16, RZ, 0x1f, R59 ;  /* 0x0000001fff107819 */ /* 0x000fe4000001143b */
[----:B------:R-:W-:Y:S01]  /*3d90*/  SHF.R.S32.HI R17, RZ, 0x1f, R61 ;  /* 0x0000001fff117819 */ /* 0x000fe2000001143d */
[----:B------:R-:W-:Y:S02]  /*3da0*/  IMAD R18, R15, 0x74160000, RZ ;  /* 0x741600000f127824 */ /* 0x000fe400078e02ff */
[C---:B------:R-:W-:Y:S01]  /*3db0*/  IMAD R21, R37.reuse, 0x9c37, R14 ;  /* 0x00009c3725157824 */ /* 0x040fe200078e020e */
[----:B------:R-:W-:Y:S01]  /*3dc0*/  SHF.R.U64 R31, R20, 0x1f, R31 ;  /* 0x0000001f141f7819 */ /* 0x000fe2000000121f */
[----:B------:R-:W-:-:S04]  /*3dd0*/  IMAD.WIDE.U32 R14, R37, 0x74160000, R10 ;  /* 0x74160000250e7825 */ /* 0x000fc800078e000a */
[----:B------:R-:W-:Y:S02]  /*3de0*/  IMAD R20, R16, 0x74160000, RZ ;  /* 0x7416000010147824 */ /* 0x000fe400078e02ff */
[----:B------:R-:W-:Y:S02]  /*3df0*/  IMAD R40, R17, 0x74160000, RZ ;  /* 0x7416000011287824 */ /* 0x000fe400078e02ff */
[C---:B------:R-:W-:Y:S02]  /*3e00*/  IMAD R33, R57.reuse, 0x9c37, R18 ;  /* 0x00009c3739217824 */ /* 0x040fe400078e0212 */
[----:B------:R-:W-:Y:S01]  /*3e10*/  IMAD.WIDE.U32 R16, R57, 0x74160000, R10 ;  /* 0x7416000039107825 */ /* 0x000fe200078e000a */
[----:B------:R-:W-:Y:S02]  /*3e20*/  IADD3 R37, PT, PT, R15, R21, RZ ;  /* 0x000000150f257210 */ /* 0x000fe40007ffe0ff */
[----:B------:R-:W-:Y:S02]  /*3e30*/  SHF.R.S32.HI R15, RZ, 0x1f, R36 ;  /* 0x0000001fff0f7819 */ /* 0x000fe40000011424 */
[----:B------:R-:W-:Y:S01]  /*3e40*/  IADD3 R33, PT, PT, R17, R33, RZ ;  /* 0x0000002111217210 */ /* 0x000fe20007ffe0ff */
[----:B------:R-:W-:-:S02]  /*3e50*/  IMAD R49, R59, 0x9c37, R20 ;  /* 0x00009c373b317824 */ /* 0x000fc400078e0214 */
[----:B------:R-:W-:Y:S01]  /*3e60*/  IMAD.WIDE.U32 R18, R59, 0x74160000, R10 ;  /* 0x741600003b127825 */ /* 0x000fe200078e000a */
[----:B------:R-:W-:-:S03]  /*3e70*/  SHF.R.U64 R17, R14, 0x1f, R37 ;  /* 0x0000001f0e117819 */ /* 0x000fc60000001225 */
[----:B------:R-:W-:Y:S01]  /*3e80*/  IMAD R15, R15, 0x74160000, RZ ;  /* 0x741600000f0f7824 */ /* 0x000fe200078e02ff */
[----:B------:R-:W-:Y:S02]  /*3e90*/  SHF.R.U64 R16, R16, 0x1f, R33 ;  /* 0x0000001f10107819 */ /* 0x000fe40000001221 */
[----:B------:R-:W-:Y:S01]  /*3ea0*/  SHF.R.S32.HI R14, RZ, 0x1f, R12 ;  /* 0x0000001fff0e7819 */ /* 0x000fe2000001140c */
[----:B------:R0:W1:Y:S01]  /*3eb0*/  LDS R33, [R13+0x288] ;  /* 0x000288000d217984 */ /* 0x0000620000000800 */
[----:B------:R-:W-:Y:S01]  /*3ec0*/  IADD3 R19, PT, PT, R19, R49, RZ ;  /* 0x0000003113137210 */ /* 0x000fe20007ffe0ff */
[C---:B------:R-:W-:Y:S02]  /*3ed0*/  IMAD R15, R36.reuse, 0x9c37, R15 ;  /* 0x00009c37240f7824 */ /* 0x040fe400078e020f */
[----:B------:R-:W-:-:S04]  /*3ee0*/  IMAD.WIDE.U32 R36, R36, 0x74160000, R10 ;  /* 0x7416000024247825 */ /* 0x000fc800078e000a */
[C---:B------:R-:W-:Y:S01]  /*3ef0*/  IMAD R51, R61.reuse, 0x9c37, R40 ;  /* 0x00009c373d337824 */ /* 0x040fe200078e0228 */
[----:B------:R-:W-:Y:S01]  /*3f00*/  SHF.R.U64 R40, R18, 0x1f, R19 ;  /* 0x0000001f12287819 */ /* 0x000fe20000001213 */
[----:B------:R-:W-:Y:S01]  /*3f10*/  IMAD R49, R14, 0x74160000, RZ ;  /* 0x741600000e317824 */ /* 0x000fe200078e02ff */
[----:B------:R-:W-:Y:S01]  /*3f20*/  SHF.R.S32.HI R19, RZ, 0x1f, R9 ;  /* 0x0000001fff137819 */ /* 0x000fe20000011409 */
[----:B------:R-:W-:Y:S01]  /*3f30*/  IMAD.WIDE.U32 R20, R61, 0x74160000, R10 ;  /* 0x741600003d147825 */ /* 0x000fe200078e000a */
[----:B------:R-:W-:Y:S02]  /*3f40*/  SHF.R.S32.HI R18, RZ, 0x1f, R52 ;  /* 0x0000001fff127819 */ /* 0x000fe40000011434 */
[----:B------:R-:W-:Y:S01]  /*3f50*/  IADD3 R37, PT, PT, R37, R15, RZ ;  /* 0x0000000f25257210 */ /* 0x000fe20007ffe0ff */
[C---:B------:R-:W-:Y:S02]  /*3f60*/  IMAD R49, R12.reuse, 0x9c37, R49 ;  /* 0x00009c370c317824 */ /* 0x040fe400078e0231 */
[----:B------:R-:W-:Y:S01]  /*3f70*/  IMAD.WIDE.U32 R14, R12, 0x74160000, R10 ;  /* 0x741600000c0e7825 */ /* 0x000fe200078e000a */
[----:B------:R-:W-:-:S03]  /*3f80*/  IADD3 R21, PT, PT, R21, R51, RZ ;  /* 0x0000003315157210 */ /* 0x000fc60007ffe0ff */
[----:B------:R-:W-:Y:S01]  /*3f90*/  IMAD R12, R19, 0x74160000, RZ ;  /* 0x74160000130c7824 */ /* 0x000fe200078e02ff */
[----:B------:R-:W-:Y:S01]  /*3fa0*/  IADD3 R15, PT, PT, R15, R49, RZ ;  /* 0x000000310f0f7210 */ /* 0x000fe20007ffe0ff */
[----:B------:R-:W-:Y:S01]  /*3fb0*/  IMAD R51, R18, 0x74160000, RZ ;  /* 0x7416000012337824 */ /* 0x000fe200078e02ff */
[----:B------:R-:W-:Y:S01]  /*3fc0*/  SHF.R.S32.HI R18, RZ, 0x1f, R24 ;  /* 0x0000001fff127819 */ /* 0x000fe20000011418 */
[C---:B------:R-:W-:Y:S01]  /*3fd0*/  IMAD R49, R9.reuse, 0x9c37, R12 ;  /* 0x00009c3709317824 */ /* 0x040fe200078e020c */
[----:B------:R-:W-:Y:S01]  /*3fe0*/  SHF.R.U64 R21, R20, 0x1f, R21 ;  /* 0x0000001f14157819 */ /* 0x000fe20000001215 */
[----:B0-----:R-:W-:Y:S01]  /*3ff0*/  IMAD.WIDE.U32 R12, R9, 0x74160000, R10 ;  /* 0x74160000090c7825 */ /* 0x001fe200078e000a */
[----:B------:R-:W-:-:S03]  /*4000*/  SHF.R.U64 R20, R14, 0x1f, R15 ;  /* 0x0000001f0e147819 */ /* 0x000fc6000000120f */
[----:B------:R-:W-:Y:S02]  /*4010*/  IMAD R19, R52, 0x9c37, R51 ;  /* 0x00009c3734137824 */ /* 0x000fe400078e0233 */
[----:B------:R-:W-:Y:S01]  /*4020*/  IMAD R15, R18, 0x74160000, RZ ;  /* 0x74160000120f7824 */ /* 0x000fe200078e02ff */
[----:B------:R-:W-:Y:S01]  /*4030*/  SHF.R.S32.HI R18, RZ, 0x1f, R22 ;  /* 0x0000001fff127819 */ /* 0x000fe20000011416 */
[----:B------:R-:W-:Y:S01]  /*4040*/  IMAD.WIDE.U32 R52, R52, 0x74160000, R10 ;  /* 0x7416000034347825 */ /* 0x000fe200078e000a */
[----:B------:R-:W-:-:S03]  /*4050*/  IADD3 R9, PT, PT, R13, R49, RZ ;  /* 0x000000310d097210 */ /* 0x000fc60007ffe0ff */
[C---:B------:R-:W-:Y:S01]  /*4060*/  IMAD R49, R24.reuse, 0x9c37, R15 ;  /* 0x00009c3718317824 */ /* 0x040fe200078e020f */
[----:B------:R-:W-:Y:S01]  /*4070*/  IADD3 R19, PT, PT, R53, R19, RZ ;  /* 0x0000001335137210 */ /* 0x000fe20007ffe0ff */
[----:B------:R-:W-:-:S04]  /*4080*/  IMAD.WIDE.U32 R14, R24, 0x74160000, R10 ;  /* 0x74160000180e7825 */ /* 0x000fc800078e000a */
[----:B------:R-:W-:Y:S01]  /*4090*/  IMAD R13, R18, 0x74160000, RZ ;  /* 0x74160000120d7824 */ /* 0x000fe200078e02ff */
[----:B------:R-:W-:Y:S02]  /*40a0*/  SHF.R.U64 R52, R52, 0x1f, R19 ;  /* 0x0000001f34347819 */ /* 0x000fe40000001213 */
[----:B------:R-:W-:Y:S01]  /*40b0*/  SHF.R.S32.HI R18, RZ, 0x1f, R45 ;  /* 0x0000001fff127819 */ /* 0x000fe2000001142d */
[----:B------:R-:W-:Y:S01]  /*40c0*/  IMAD R19, R22, 0x9c37, R13 ;  /* 0x00009c3716137824 */ /* 0x000fe200078e020d */
[----:B------:R-:W-:Y:S02]  /*40d0*/  IADD3 R49, PT, PT, R15, R49, RZ ;  /* 0x000000310f317210 */ /* 0x000fe40007ffe0ff */
[----:B------:R-:W-:Y:S01]  /*40e0*/  SHF.R.U64 R9, R12, 0x1f, R9 ;  /* 0x0000001f0c097819 */ /* 0x000fe20000001209 */
[----:B------:R-:W-:Y:S01]  /*40f0*/  IMAD.WIDE.U32 R12, R22, 0x74160000, R10 ;  /* 0x74160000160c7825 */ /* 0x000fe200078e000a */
[----:B------:R-:W-:Y:S02]  /*4100*/  SHF.R.S32.HI R15, RZ, 0x1f, R47 ;  /* 0x0000001fff0f7819 */ /* 0x000fe4000001142f */
[----:B------:R-:W-:Y:S01]  /*4110*/  SHF.R.U64 R49, R14, 0x1f, R49 ;  /* 0x0000001f0e317819 */ /* 0x000fe20000001231 */
[----:B------:R-:W-:Y:S01]  /*4120*/  IMAD R14, R18, 0x74160000, RZ ;  /* 0x74160000120e7824 */ /* 0x000fe200078e02ff */
[----:B------:R-:W-:Y:S01]  /*4130*/  SHF.R.S32.HI R18, RZ, 0x1f, R41 ;  /* 0x0000001fff127819 */ /* 0x000fe20000011429 */
[----:B------:R-:W-:Y:S01]  /*4140*/  IMAD R24, R15, 0x74160000, RZ ;  /* 0x741600000f187824 */ /* 0x000fe200078e02ff */
[----:B------:R-:W-:Y:S01]  /*4150*/  IADD3 R13, PT, PT, R13, R19, RZ ;  /* 0x000000130d0d7210 */ /* 0x000fe20007ffe0ff */
[----:B------:R-:W-:-:S02]  /*4160*/  IMAD R19, R45, 0x9c37, R14 ;  /* 0x00009c372d137824 */ /* 0x000fc400078e020e */
[----:B------:R-:W-:Y:S01]  /*4170*/  IMAD.WIDE.U32 R14, R45, 0x74160000, R10 ;  /* 0x741600002d0e7825 */ /* 0x000fe200078e000a */
[----:B------:R-:W-:-:S03]  /*4180*/  SHF.R.U64 R22, R12, 0x1f, R13 ;  /* 0x0000001f0c167819 */ /* 0x000fc6000000120d */
[----:B------:R-:W-:Y:S02]  /*4190*/  IMAD R18, R18, 0x74160000, RZ ;  /* 0x7416000012127824 */ /* 0x000fe400078e02ff */
[C---:B------:R-:W-:Y:S02]  /*41a0*/  IMAD R51, R47.reuse, 0x9c37, R24 ;  /* 0x00009c372f337824 */ /* 0x040fe400078e0218 */
[----:B------:R-:W-:Y:S01]  /*41b0*/  IMAD.WIDE.U32 R12, R47, 0x74160000, R10 ;  /* 0x741600002f0c7825 */ /* 0x000fe200078e000a */
[----:B------:R-:W-:-:S03]  /*41c0*/  IADD3 R45, PT, PT, R15, R19, RZ ;  /* 0x000000130f2d7210 */ /* 0x000fc60007ffe0ff */
[----:B-1----:R-:W-:Y:S02]  /*41d0*/  IDP.4A.S8.S8 R25, R33, R4, R25 ;  /* 0x0000000421197226 */ /* 0x002fe40000000619 */
[----:B------:R-:W-:Y:S01]  /*41e0*/  IMAD R47, R41, 0x9c37, R18 ;  /* 0x00009c37292f7824 */ /* 0x000fe200078e0212 */
[----:B------:R-:W-:Y:S01]  /*41f0*/  IADD3 R15, PT, PT, R13, R51, RZ ;  /* 0x000000330d0f7210 */ /* 0x000fe20007ffe0ff */
[----:B------:R-:W-:Y:S01]  /*4200*/  IMAD.WIDE.U32 R18, R41, 0x74160000, R10 ;  /* 0x7416000029127825 */ /* 0x000fe200078e000a */
[----:B------:R-:W-:-:S03]  /*4210*/  SHF.R.S32.HI R4, RZ, 0x1f, R25 ;  /* 0x0000001fff047819 */ /* 0x000fc60000011419 */
[C---:B------:R-:W-:Y:S02]  /*4220*/  IDP.4A.S8.S8 R5, R33.reuse, R5, R46 ;  /* 0x0000000521057226 */ /* 0x040fe4000000062e */
[----:B------:R-:W-:Y:S01]  /*4230*/  IDP.4A.S8.S8 R43, R33, R6, R43 ;  /* 0x00000006212b7226 */ /* 0x000fe2000000062b */
[----:B------:R-:W-:Y:S01]  /*4240*/  IADD3 R19, PT, PT, R19, R47, RZ ;  /* 0x0000002f13137210 */ /* 0x000fe20007ffe0ff */
[----:B------:R-:W-:Y:S01]  /*4250*/  IDP.4A.S8.S8 R33, R33, R7, R44 ;  /* 0x0000000721217226 */ /* 0x000fe2000000062c */
[----:B------:R-:W-:Y:S01]  /*4260*/  SHF.R.U64 R15, R12, 0x1f, R15 ;  /* 0x0000001f0c0f7819 */ /* 0x000fe2000000120f */
[----:B------:R-:W-:Y:S01]  /*4270*/  IMAD R12, R4, 0x74160000, RZ ;  /* 0x74160000040c7824 */ /* 0x000fe200078e02ff */
[----:B------:R-:W-:Y:S02]  /*4280*/  SHF.R.S32.HI R6, RZ, 0x1f, R5 ;  /* 0x0000001fff067819 */ /* 0x000fe40000011405 */
        /* <DEDUP_REMOVED lines=9> */
[----:B------:R-:W-:Y:S02]  /*4320*/  IMAD R18, R18, 0x74160000, RZ ;  /* 0x7416000012127824 */ /* 0x000fe400078e02ff */
[C---:B------:R-:W-:Y:S02]  /*4330*/  IMAD R45, R5.reuse, 0x9c37, R24 ;  /* 0x00009c37052d7824 */ /* 0x040fe400078e0218 */
[----:B------:R-:W-:-:S04]  /*4340*/  IMAD.WIDE.U32 R12, R5, 0x74160000, R10 ;  /* 0x74160000050c7825 */ /* 0x000fc800078e000a */
[C---:B------:R-:W-:Y:S02]  /*4350*/  IMAD R47, R43.reuse, 0x9c37, R4 ;  /* 0x00009c372b2f7824 */ /* 0x040fe400078e0204 */
[----:B------:R-:W-:Y:S01]  /*4360*/  IMAD.WIDE.U32 R4, R43, 0x74160000, R10 ;  /* 0x741600002b047825 */ /* 0x000fe200078e000a */
[----:B------:R-:W-:-:S03]  /*4370*/  IADD3 R7, PT, PT, R13, R45, RZ ;  /* 0x0000002d0d077210 */ /* 0x000fc60007ffe0ff */
[----:B------:R-:W-:-:S04]  /*4380*/  IMAD.WIDE.U32 R10, R33, 0x74160000, R10 ;  /* 0x74160000210a7825 */ /* 0x000fc800078e000a */
[----:B------:R-:W-:Y:S01]  /*4390*/  IMAD R33, R33, 0x9c37, R18 ;  /* 0x00009c3721217824 */ /* 0x000fe200078e0212 */
[----:B------:R-:W-:Y:S01]  /*43a0*/  SHF.R.U64 R18, R6, 0x1f, R25 ;  /* 0x0000001f06127819 */ /* 0x000fe20000001219 */
[----:B------:R-:W-:Y:S01]  /*43b0*/  HFMA2 R6, -RZ, RZ, 0, 0 ;  /* 0x00000000ff067431 */ /* 0x000fe200000001ff */
[----:B------:R-:W-:Y:S02]  /*43c0*/  SHF.R.U64 R12, R12, 0x1f, R7 ;  /* 0x0000001f0c0c7819 */ /* 0x000fe40000001207 */
[----:B------:R-:W-:Y:S02]  /*43d0*/  IADD3 R13, PT, PT, R5, R47, RZ ;  /* 0x0000002f050d7210 */ /* 0x000fe40007ffe0ff */
[----:B------:R-:W-:Y:S02]  /*43e0*/  MOV R7, 0x400000 ;  /* 0x0040000000077802 */ /* 0x000fe40000000f00 */
[C---:B----4-:R-:W-:Y:S02]  /*43f0*/  VIADDMNMX R5, R27.reuse, R26, RZ, !PT ;  /* 0x0000001a1b057246 */ /* 0x050fe400078001ff */
[----:B------:R-:W-:-:S02]  /*4400*/  VIADDMNMX R25, R27, R28, RZ, !PT ;  /* 0x0000001c1b197246 */ /* 0x000fc400078001ff */
[----:B------:R-:W-:Y:S02]  /*4410*/  SHF.R.U64 R13, R4, 0x1f, R13 ;  /* 0x0000001f040d7819 */ /* 0x000fe4000000120d */
[----:B------:R-:W-:Y:S02]  /*4420*/  VIADDMNMX R45, R27, R20, RZ, !PT ;  /* 0x000000141b2d7246 */ /* 0x000fe400078001ff */
[----:B------:R-:W-:Y:S01]  /*4430*/  IADD3 R4, P0, PT, R0, UR4, RZ ;  /* 0x0000000400047c10 */ /* 0x000fe2000ff1e0ff */
[----:B------:R-:W-:Y:S01]  /*4440*/  IMAD.HI.U32 R0, R5, 0x7f842d08, R6 ;  /* 0x7f842d0805007827 */ /* 0x000fe200078e0006 */
[----:B------:R-:W-:-:S03]  /*4450*/  VIADDMNMX R47, R27, R22, RZ, !PT ;  /* 0x000000161b2f7246 */ /* 0x000fc600078001ff */
[----:B------:R-:W-:Y:S01]  /*4460*/  IMAD.HI.U32 R25, R25, 0x7f842d08, R6 ;  /* 0x7f842d0819197827 */ /* 0x000fe200078e0006 */
[----:B------:R-:W-:-:S03]  /*4470*/  SHF.R.U32.HI R0, RZ, 0x17, R0 ;  /* 0x00000017ff007819 */ /* 0x000fc60000011600 */
[--C-:B------:R-:W-:Y:S01]  /*4480*/  IMAD.HI.U32 R45, R45, 0x7f842d08, R6.reuse ;  /* 0x7f842d082d2d7827 */ /* 0x100fe200078e0006 */
[C---:B------:R-:W-:Y:S02]  /*4490*/  VIADDMNMX R41, R27.reuse, R34, RZ, !PT ;  /* 0x000000221b297246 */ /* 0x040fe400078001ff */
[----:B------:R-:W-:Y:S01]  /*44a0*/  VIADDMNMX R43, R27, R16, RZ, !PT ;  /* 0x000000101b2b7246 */ /* 0x000fe200078001ff */
[----:B------:R-:W-:Y:S01]  /*44b0*/  IMAD.HI.U32 R47, R47, 0x7f842d08, R6 ;  /* 0x7f842d082f2f7827 */ /* 0x000fe200078e0006 */
[----:B------:R-:W-:Y:S02]  /*44c0*/  IADD3 R11, PT, PT, R11, R33, RZ ;  /* 0x000000210b0b7210 */ /* 0x000fe40007ffe0ff */
[----:B------:R-:W-:Y:S02]  /*44d0*/  SHF.R.U32.HI R33, RZ, 0x17, R25 ;  /* 0x00000017ff217819 */ /* 0x000fe40000011619 */
[----:B------:R-:W-:Y:S02]  /*44e0*/  SHF.R.U32.HI R45, RZ, 0x17, R45 ;  /* 0x00000017ff2d7819 */ /* 0x000fe4000001162d */
[----:B------:R-:W-:-:S02]  /*44f0*/  IADD3.X R5, PT, PT, RZ, UR5, RZ, P0, !PT ;  /* 0x00000005ff057c10 */ /* 0x000fc400087fe4ff */
[----:B------:R-:W-:Y:S02]  /*4500*/  VIMNMX.U32 R25, PT, PT, R0, 0x7f, PT ;  /* 0x0000007f00197848 */ /* 0x000fe40003fe0000 */
[----:B------:R-:W-:Y:S01]  /*4510*/  VIADDMNMX R27, R27, R18, RZ, !PT ;  /* 0x000000121b1b7246 */ /* 0x000fe200078001ff */
[----:B------:R-:W-:Y:S01]  /*4520*/  IMAD.HI.U32 R41, R41, 0x7f842d08, R6 ;  /* 0x7f842d0829297827 */ /* 0x000fe200078e0006 */
[----:B------:R-:W-:Y:S02]  /*4530*/  SHF.R.U32.HI R51, RZ, 0x17, R47 ;  /* 0x00000017ff337819 */ /* 0x000fe4000001162f */
[----:B------:R-:W-:Y:S01]  /*4540*/  VIMNMX.U32 R47, PT, PT, R45, 0x7f, PT ;  /* 0x0000007f2d2f7848 */ /* 0x000fe20003fe0000 */
[--C-:B------:R-:W-:Y:S01]  /*4550*/  IMAD.HI.U32 R43, R43, 0x7f842d08, R6.reuse ;  /* 0x7f842d082b2b7827 */ /* 0x100fe200078e0006 */
[----:B------:R-:W-:Y:S01]  /*4560*/  VIADDMNMX R45, R3, R40, RZ, !PT ;  /* 0x00000028032d7246 */ /* 0x000fe200078001ff */
[----:B------:R0:W-:Y:S02]  /*4570*/  STG.E.U8 desc[UR12][R4.64], R25 ;  /* 0x0000001904007986 */ /* 0x0001e4000c10110c */
[----:B------:R-:W-:Y:S01]  /*4580*/  IMAD.HI.U32 R27, R27, 0x7f842d08, R6 ;  /* 0x7f842d081b1b7827 */ /* 0x000fe200078e0006 */
[----:B------:R-:W-:-:S02]  /*4590*/  SHF.R.U32.HI R41, RZ, 0x17, R41 ;  /* 0x00000017ff297819 */ /* 0x000fc40000011629 */
[----:B------:R-:W-:Y:S01]  /*45a0*/  SHF.R.U32.HI R43, RZ, 0x17, R43 ;  /* 0x00000017ff2b7819 */ /* 0x000fe2000001162b */
[----:B------:R-:W-:Y:S01]  /*45b0*/  IMAD.HI.U32 R45, R45, 0x7f842d08, R6 ;  /* 0x7f842d082d2d7827 */ /* 0x000fe200078e0006 */
[----:B------:R-:W-:Y:S02]  /*45c0*/  SHF.R.U32.HI R27, RZ, 0x17, R27 ;  /* 0x00000017ff1b7819 */ /* 0x000fe4000001161b */
[----:B0-----:R-:W-:Y:S02]  /*45d0*/  VIADDMNMX R25, R3, R30, RZ, !PT ;  /* 0x0000001e03197246 */ /* 0x001fe400078001ff */
[----:B------:R-:W-:Y:S02]  /*45e0*/  VIMNMX.U32 R33, PT, PT, R33, 0x7f, PT ;  /* 0x0000007f21217848 */ /* 0x000fe40003fe0000 */
[----:B------:R-:W-:Y:S01]  /*45f0*/  VIMNMX.U32 R41, PT, PT, R41, 0x7f, PT ;  /* 0x0000007f29297848 */ /* 0x000fe20003fe0000 */
[----:B------:R-:W-:Y:S01]  /*4600*/  IMAD.HI.U32 R25, R25, 0x7f842d08, R6 ;  /* 0x7f842d0819197827 */ /* 0x000fe200078e0006 */
[----:B------:R-:W-:-:S02]  /*4610*/  VIMNMX.U32 R43, PT, PT, R43, 0x7f, PT ;  /* 0x0000007f2b2b7848 */ /* 0x000fc40003fe0000 */
[----:B------:R-:W-:Y:S02]  /*4620*/  VIMNMX.U32 R53, PT, PT, R27, 0x7f, PT ;  /* 0x0000007f1b357848 */ /* 0x000fe40003fe0000 */
[----:B------:R-:W-:Y:S02]  /*4630*/  SHF.R.U32.HI R0, RZ, 0x17, R45 ;  /* 0x00000017ff007819 */ /* 0x000fe4000001162d */
[----:B--2---:R-:W-:Y:S01]  /*4640*/  VIADDMNMX R29, R8, R29, RZ, !PT ;  /* 0x0000001d081d7246 */ /* 0x004fe200078001ff */
[----:B------:R0:W-:Y:S01]  /*4650*/  STG.E.U8 desc[UR12][R4.64+0x38], R33 ;  /* 0x0000382104007986 */ /* 0x0001e2000c10110c */
[C---:B------:R-:W-:Y:S02]  /*4660*/  VIADDMNMX R27, R3.reuse, R32, RZ, !PT ;  /* 0x00000020031b7246 */ /* 0x040fe400078001ff */
[----:B------:R-:W-:Y:S01]  /*4670*/  SHF.R.U32.HI R25, RZ, 0x17, R25 ;  /* 0x00000017ff197819 */ /* 0x000fe20000011619 */
[----:B------:R1:W-:Y:S01]  /*4680*/  STG.E.U8 desc[UR12][R4.64+0x70], R41 ;  /* 0x0000702904007986 */ /* 0x0003e2000c10110c */
[----:B------:R-:W-:-:S03]  /*4690*/  VIADDMNMX R45, R3, R12, RZ, !PT ;  /* 0x0000000c032d7246 */ /* 0x000fc600078001ff */
[----:B------:R2:W-:Y:S01]  /*46a0*/  STG.E.U8 desc[UR12][R4.64+0xa8], R43 ;  /* 0x0000a82b04007986 */ /* 0x0005e2000c10110c */
[----:B------:R-:W-:Y:S01]  /*46b0*/  VIADDMNMX R39, R8, R39, RZ, !PT ;  /* 0x0000002708277246 */ /* 0x000fe200078001ff */
[--C-:B------:R-:W-:Y:S01]  /*46c0*/  IMAD.HI.U32 R29, R29, 0x7f842d08, R6.reuse ;  /* 0x7f842d081d1d7827 */ /* 0x100fe200078e0006 */
[C---:B0-----:R-:W-:Y:S02]  /*46d0*/  VIADDMNMX R33, R3.reuse, R38, RZ, !PT ;  /* 0x0000002603217246 */ /* 0x041fe400078001ff */
[----:B-1----:R-:W-:Y:S01]  /*46e0*/  VIADDMNMX R41, R3, R52, RZ, !PT ;  /* 0x0000003403297246 */ /* 0x002fe200078001ff */
[----:B------:R-:W-:Y:S01]  /*46f0*/  IMAD.HI.U32 R27, R27, 0x7f842d08, R6 ;  /* 0x7f842d081b1b7827 */ /* 0x000fe200078e0006 */
[----:B--2---:R-:W-:Y:S02]  /*4700*/  VIADDMNMX R43, R3, R14, RZ, !PT ;  /* 0x0000000e032b7246 */ /* 0x004fe400078001ff */
[----:B------:R-:W-:Y:S02]  /*4710*/  VIMNMX.U32 R3, PT, PT, R0, 0x7f, PT ;  /* 0x0000007f00037848 */ /* 0x000fe40003fe0000 */
[----:B------:R-:W-:-:S02]  /*4720*/  VIMNMX.U32 R25, PT, PT, R25, 0x7f, PT ;  /* 0x0000007f19197848 */ /* 0x000fc40003fe0000 */
[C---:B------:R-:W-:Y:S01]  /*4730*/  VIADDMNMX R31, R8.reuse, R31, RZ, !PT ;  /* 0x0000001f081f7246 */ /* 0x040fe200078001ff */
[----:B------:R0:W-:Y:S01]  /*4740*/  STG.E.U8 desc[UR12][R4.64+0xa9], R3 ;  /* 0x0000a90304007986 */ /* 0x0001e2000c10110c */
[----:B------:R-:W-:Y:S01]  /*4750*/  IMAD.HI.U32 R39, R39, 0x7f842d08, R6 ;  /* 0x7f842d0827277827 */ /* 0x000fe200078e0006 */
[----:B------:R-:W-:Y:S02]  /*4760*/  SHF.R.U32.HI R27, RZ, 0x17, R27 ;  /* 0x00000017ff1b7819 */ /* 0x000fe4000001161b */
[----:B------:R1:W-:Y:S01]  /*4770*/  STG.E.U8 desc[UR12][R4.64+0x1], R25 ;  /* 0x0000011904007986 */ /* 0x0003e2000c10110c */
[--C-:B------:R-:W-:Y:S01]  /*4780*/  IMAD.HI.U32 R31, R31, 0x7f842d08, R6.reuse ;  /* 0x7f842d081f1f7827 */ /* 0x100fe200078e0006 */
[C---:B------:R-:W-:Y:S02]  /*4790*/  VIADDMNMX R9, R8.reuse, R9, RZ, !PT ;  /* 0x0000000908097246 */ /* 0x040fe400078001ff */
[----:B------:R-:W-:Y:S01]  /*47a0*/  VIADDMNMX R15, R8, R15, RZ, !PT ;  /* 0x0000000f080f7246 */ /* 0x000fe200078001ff */
[----:B------:R-:W-:Y:S01]  /*47b0*/  IMAD.HI.U32 R41, R41, 0x7f842d08, R6 ;  /* 0x7f842d0829297827 */ /* 0x000fe200078e0006 */
[----:B0-----:R-:W-:-:S02]  /*47c0*/  SHF.R.U32.HI R3, RZ, 0x17, R29 ;  /* 0x00000017ff037819 */ /* 0x001fc4000001161d */
[C---:B-1----:R-:W-:Y:S02]  /*47d0*/  VIADDMNMX R25, R8.reuse, R21, RZ, !PT ;  /* 0x0000001508197246 */ /* 0x042fe400078001ff */
[----:B------:R-:W-:Y:S02]  /*47e0*/  VIMNMX.U32 R3, PT, PT, R3, 0x7f, PT ;  /* 0x0000007f03037848 */ /* 0x000fe40003fe0000 */
[----:B------:R-:W-:Y:S02]  /*47f0*/  VIMNMX.U32 R27, PT, PT, R27, 0x7f, PT ;  /* 0x0000007f1b1b7848 */ /* 0x000fe40003fe0000 */
[----:B------:R-:W-:Y:S02]  /*4800*/  SHF.R.U32.HI R39, RZ, 0x17, R39 ;  /* 0x00000017ff277819 */ /* 0x000fe40000011627 */
[----:B------:R-:W-:Y:S01]  /*4810*/  VIADDMNMX R13, R8, R13, RZ, !PT ;  /* 0x0000000d080d7246 */ /* 0x000fe200078001ff */
[----:B------:R-:W-:Y:S01]  /*4820*/  IMAD.HI.U32 R25, R25, 0x7f842d08, R6 ;  /* 0x7f842d0819197827 */ /* 0x000fe200078e0006 */
[----:B------:R-:W-:-:S02]  /*4830*/  SHF.R.U32.HI R31, RZ, 0x17, R31 ;  /* 0x00000017ff1f7819 */ /* 0x000fc4000001161f */
[----:B------:R-:W-:Y:S01]  /*4840*/  VIADDMNMX R35, R2, R35, RZ, !PT ;  /* 0x0000002302237246 */ /* 0x000fe200078001ff */
[----:B------:R-:W-:Y:S01]  /*4850*/  IMAD.HI.U32 R9, R9, 0x7f842d08, R6 ;  /* 0x7f842d0809097827 */ /* 0x000fe200078e0006 */
[----:B------:R-:W-:Y:S01]  /*4860*/  SHF.R.U32.HI R0, RZ, 0x17, R41 ;  /* 0x00000017ff007819 */ /* 0x000fe20000011629 */
[----:B------:R0:W-:Y:S01]  /*4870*/  STG.E.U8 desc[UR12][R4.64+0x2], R3 ;  /* 0x0000020304007986 */ /* 0x0001e2000c10110c */
[----:B------:R-:W-:Y:S01]  /*4880*/  SHF.R.U64 R37, R36, 0x1f, R37 ;  /* 0x0000001f24257819 */ /* 0x000fe20000001225 */
[----:B------:R-:W-:Y:S01]  /*4890*/  IMAD.HI.U32 R15, R15, 0x7f842d08, R6 ;  /* 0x7f842d080f0f7827 */ /* 0x000fe200078e0006 */
[----:B------:R-:W-:Y:S01]  /*48a0*/  SHF.R.U64 R11, R10, 0x1f, R11 ;  /* 0x0000001f0a0b7819 */ /* 0x000fe2000000120b */
[----:B------:R1:W-:Y:S01]  /*48b0*/  STG.E.U8 desc[UR12][R4.64+0x39], R27 ;  /* 0x0000391b04007986 */ /* 0x0003e2000c10110c */
[----:B------:R-:W-:Y:S01]  /*48c0*/  VIMNMX.U32 R21, PT, PT, R39, 0x7f, PT ;  /* 0x0000007f27157848 */ /* 0x000fe20003fe0000 */
[----:B------:R-:W-:Y:S01]  /*48d0*/  IMAD.HI.U32 R13, R13, 0x7f842d08, R6 ;  /* 0x7f842d080d0d7827 */ /* 0x000fe200078e0006 */
[----:B------:R-:W-:-:S02]  /*48e0*/  SHF.R.U32.HI R25, RZ, 0x17, R25 ;  /* 0x00000017ff197819 */ /* 0x000fc40000011619 */
[----:B------:R-:W-:Y:S01]  /*48f0*/  SHF.R.U32.HI R15, RZ, 0x17, R15 ;  /* 0x00000017ff0f7819 */ /* 0x000fe2000001160f */
[----:B------:R-:W-:Y:S01]  /*4900*/  IMAD.HI.U32 R33, R33, 0x7f842d08, R6 ;  /* 0x7f842d0821217827 */ /* 0x000fe200078e0006 */
[----:B0-----:R-:W-:-:S03]  /*4910*/  VIMNMX.U32 R3, PT, PT, R31, 0x7f, PT ;  /* 0x0000007f1f037848 */ /* 0x001fc60003fe0000 */
[----:B------:R-:W-:Y:S01]  /*4920*/  IMAD.HI.U32 R35, R35, 0x7f842d08, R6 ;  /* 0x7f842d0823237827 */ /* 0x000fe200078e0006 */
[----:B------:R-:W-:Y:S02]  /*4930*/  VIADDMNMX R23, R2, R23, RZ, !PT ;  /* 0x0000001702177246 */ /* 0x000fe400078001ff */
[----:B-1----:R-:W-:Y:S02]  /*4940*/  VIMNMX.U32 R27, PT, PT, R0, 0x7f, PT ;  /* 0x0000007f001b7848 */ /* 0x002fe40003fe0000 */
[----:B------:R-:W-:Y:S02]  /*4950*/  SHF.R.U32.HI R0, RZ, 0x17, R9 ;  /* 0x00000017ff007819 */ /* 0x000fe40000011609 */
[C---:B------:R-:W-:Y:S02]  /*4960*/  VIADDMNMX R17, R2.reuse, R17, RZ, !PT ;  /* 0x0000001102117246 */ /* 0x040fe400078001ff */
[C---:B------:R-:W-:Y:S02]  /*4970*/  VIADDMNMX R37, R2.reuse, R37, RZ, !PT ;  /* 0x0000002502257246 */ /* 0x040fe400078001ff */
[----:B------:R-:W-:-:S02]  /*4980*/  VIADDMNMX R49, R2, R49, RZ, !PT ;  /* 0x0000003102317246 */ /* 0x000fc400078001ff */
[C---:B------:R-:W-:Y:S02]  /*4990*/  VIADDMNMX R19, R2.reuse, R19, RZ, !PT ;  /* 0x0000001302137246 */ /* 0x040fe400078001ff */
[----:B------:R-:W-:Y:S01]  /*49a0*/  VIADDMNMX R11, R2, R11, RZ, !PT ;  /* 0x0000000b020b7246 */ /* 0x000fe200078001ff */
[----:B------:R0:W-:Y:S01]  /*49b0*/  STG.E.U8 desc[UR12][R4.64+0x3a], R21 ;  /* 0x00003a1504007986 */ /* 0x0001e2000c10110c */
[----:B------:R-:W-:Y:S01]  /*49c0*/  SHF.R.U32.HI R33, RZ, 0x17, R33 ;  /* 0x00000017ff217819 */ /* 0x000fe20000011621 */
[--C-:B------:R-:W-:Y:S01]  /*49d0*/  IMAD.HI.U32 R43, R43, 0x7f842d08, R6.reuse ;  /* 0x7f842d082b2b7827 */ /* 0x100fe200078e0006 */
[----:B------:R-:W-:Y:S01]  /*49e0*/  VIMNMX.U32 R9, PT, PT, R25, 0x7f, PT ;  /* 0x0000007f19097848 */ /* 0x000fe20003fe0000 */
[----:B------:R1:W-:Y:S01]  /*49f0*/  STG.E.U8 desc[UR12][R4.64+0x72], R3 ;  /* 0x0000720304007986 */ /* 0x0003e2000c10110c */
[----:B------:R-:W-:Y:S01]  /*4a00*/  VIMNMX.U32 R15, PT, PT, R15, 0x7f, PT ;  /* 0x0000007f0f0f7848 */ /* 0x000fe20003fe0000 */
[----:B------:R-:W-:Y:S01]  /*4a10*/  IMAD.HI.U32 R45, R45, 0x7f842d08, R6 ;  /* 0x7f842d082d2d7827 */ /* 0x000fe200078e0006 */
[----:B------:R-:W-:-:S03]  /*4a20*/  VIMNMX.U32 R33, PT, PT, R33, 0x7f, PT ;  /* 0x0000007f21217848 */ /* 0x000fc60003fe0000 */
[----:B------:R-:W-:Y:S01]  /*4a30*/  IMAD.HI.U32 R23, R23, 0x7f842d08, R6 ;  /* 0x7f842d0817177827 */ /* 0x000fe200078e0006 */
[----:B0-----:R-:W-:Y:S02]  /*4a40*/  SHF.R.U32.HI R21, RZ, 0x17, R13 ;  /* 0x00000017ff157819 */ /* 0x001fe4000001160d */
[----:B------:R-:W-:Y:S01]  /*4a50*/  VIMNMX.U32 R13, PT, PT, R0, 0x7f, PT ;  /* 0x0000007f000d7848 */ /* 0x000fe20003fe0000 */
[----:B------:R-:W-:Y:S01]  /*4a60*/  IMAD.HI.U32 R17, R17, 0x7f842d08, R6 ;  /* 0x7f842d0811117827 */ /* 0x000fe200078e0006 */
[----:B-1----:R-:W-:-:S03]  /*4a70*/  SHF.R.U32.HI R3, RZ, 0x17, R35 ;  /* 0x00000017ff037819 */ /* 0x002fc60000011623 */
[----:B------:R-:W-:Y:S01]  /*4a80*/  IMAD.HI.U32 R37, R37, 0x7f842d08, R6 ;  /* 0x7f842d0825257827 */ /* 0x000fe200078e0006 */
[----:B------:R-:W-:-:S03]  /*4a90*/  VIMNMX.U32 R3, PT, PT, R3, 0x7f, PT ;  /* 0x0000007f03037848 */ /* 0x000fc60003fe0000 */
        /* <DEDUP_REMOVED lines=8> */
[----:B------:R-:W-:Y:S01]  /*4b20*/  SHF.R.U32.HI R37, RZ, 0x17, R37 ;  /* 0x00000017ff257819 */ /* 0x000fe20000011625 */
[----:B------:R2:W-:Y:S01]  /*4b30*/  STG.E.U8 desc[UR12][R4.64+0x11a], R15 ;  /* 0x00011a0f04007986 */ /* 0x0005e2000c10110c */
[----:B------:R-:W-:-:S02]  /*4b40*/  SHF.R.U32.HI R0, RZ, 0x17, R11 ;  /* 0x00000017ff007819 */ /* 0x000fc4000001160b */
[----:B0-----:R-:W-:Y:S01]  /*4b50*/  SHF.R.U32.HI R9, RZ, 0x17, R23 ;  /* 0x00000017ff097819 */ /* 0x001fe20000011617 */
[----:B------:R0:W-:Y:S01]  /*4b60*/  STG.E.U8 desc[UR12][R4.64+0x71], R33 ;  /* 0x0000712104007986 */ /* 0x0001e2000c10110c */
[----:B-1----:R-:W-:-:S03]  /*4b70*/  SHF.R.U32.HI R13, RZ, 0x17, R49 ;  /* 0x00000017ff0d7819 */ /* 0x002fc60000011631 */
[----:B------:R1:W-:Y:S01]  /*4b80*/  STG.E.U8 desc[UR12][R4.64+0x3], R3 ;  /* 0x0000030304007986 */ /* 0x0003e2000c10110c */
[----:B--2---:R-:W-:Y:S02]  /*4b90*/  SHF.R.U32.HI R15, RZ, 0x17, R19 ;  /* 0x00000017ff0f7819 */ /* 0x004fe40000011613 */
[----:B------:R-:W-:Y:S02]  /*4ba0*/  VIMNMX.U32 R51, PT, PT, R51, 0x7f, PT ;  /* 0x0000007f33337848 */ /* 0x000fe40003fe0000 */
[----:B------:R-:W-:Y:S02]  /*4bb0*/  VIMNMX.U32 R41, PT, PT, R41, 0x7f, PT ;  /* 0x0000007f29297848 */ /* 0x000fe40003fe0000 */
[----:B0-----:R-:W-:Y:S02]  /*4bc0*/  VIMNMX.U32 R33, PT, PT, R43, 0x7f, PT ;  /* 0x0000007f2b217848 */ /* 0x001fe40003fe0000 */
[----:B------:R-:W-:Y:S02]  /*4bd0*/  VIMNMX.U32 R21, PT, PT, R21, 0x7f, PT ;  /* 0x0000007f15157848 */ /* 0x000fe40003fe0000 */
[----:B------:R-:W-:-:S02]  /*4be0*/  VIMNMX.U32 R9, PT, PT, R9, 0x7f, PT ;  /* 0x0000007f09097848 */ /* 0x000fc40003fe0000 */
[----:B------:R-:W-:Y:S02]  /*4bf0*/  VIMNMX.U32 R7, PT, PT, R7, 0x7f, PT ;  /* 0x0000007f07077848 */ /* 0x000fe40003fe0000 */
[----:B------:R-:W-:Y:S02]  /*4c00*/  VIMNMX.U32 R11, PT, PT, R37, 0x7f, PT ;  /* 0x0000007f250b7848 */ /* 0x000fe40003fe0000 */
[----:B------:R-:W-:Y:S02]  /*4c10*/  VIMNMX.U32 R13, PT, PT, R13, 0x7f, PT ;  /* 0x0000007f0d0d7848 */ /* 0x000fe40003fe0000 */
[----:B------:R-:W-:Y:S02]  /*4c20*/  VIMNMX.U32 R15, PT, PT, R15, 0x7f, PT ;  /* 0x0000007f0f0f7848 */ /* 0x000fe40003fe0000 */
[----:B-1----:R-:W-:Y:S01]  /*4c30*/  VIMNMX.U32 R3, PT, PT, R0, 0x7f, PT ;  /* 0x0000007f00037848 */ /* 0x002fe20003fe0000 */
        /* <DEDUP_REMOVED lines=14> */
.L_x_76:
        /* <DEDUP_REMOVED lines=14> */
.L_x_462:


//--------------------- .text.fused_nn_conv2d_cast_fixed_point_multiply_add_cast_nn_relu_cast_fixed_point_mult_6343854372805914660__kernel0 --------------------------
	.section	.text.fused_nn_conv2d_cast_fixed_point_multiply_add_cast_nn_relu_cast_fixed_point_mult_6343854372805914660__kernel0,"ax",@progbits
	.align	128
        .global         fused_nn_conv2d_cast_fixed_point_multiply_add_cast_nn_relu_cast_fixed_point_mult_6343854372805914660__kernel0
        .type           fused_nn_conv2d_cast_fixed_point_multiply_add_cast_nn_relu_cast_fixed_point_mult_6343854372805914660__kernel0,@function
        .size           fused_nn_conv2d_cast_fixed_point_multiply_add_cast_nn_relu_cast_fixed_point_mult_6343854372805914660__kernel0,(.L_x_463 - fused_nn_conv2d_cast_fixed_point_multiply_add_cast_nn_relu_cast_fixed_point_mult_6343854372805914660__kernel0)
        .other          fused_nn_conv2d_cast_fixed_point_multiply_add_cast_nn_relu_cast_fixed_point_mult_6343854372805914660__kernel0,@"STO_CUDA_ENTRY STV_DEFAULT"
fused_nn_conv2d_cast_fixed_point_multiply_add_cast_nn_relu_cast_fixed_point_mult_6343854372805914660__kernel0:
.text.fused_nn_conv2d_cast_fixed_point_multiply_add_cast_nn_relu_cast_fixed_point_mult_6343854372805914660__kernel0:
[----:B------:R-:W-:Y:S01]  /*0000*/  LDC R1, c[0x0][0x37c] ;  /* 0x0000df00ff017b82 */ /* 0x000fe20000000800 */
[----:B------:R-:W0:Y:S01]  /*0010*/  S2R R15, SR_TID.Z ;  /* 0x00000000000f7919 */ /* 0x000e220000002300 */
[----:B------:R-:W1:Y:S01]  /*0020*/  LDCU.64 UR10, c[0x0][0x358] ;  /* 0x00006b00ff0a77ac */ /* 0x000e620008000a00 */
[----:B------:R-:W-:Y:S01]  /*0030*/  BSSY.RECONVERGENT B0, `(.L_x_77) ;  /* 0x0000026000007945 */ /* 0x000fe20003800200 */
[----:B------:R-:W0:Y:S02]  /*0040*/  S2R R12, SR_TID.X ;  /* 0x00000000000c7919 */ /* 0x000e240000002100 */
[----:B0-----:R-:W-:-:S04]  /*0050*/  LEA R20, R15, R12, 0x3 ;  /* 0x0000000c0f147211 */ /* 0x001fc800078e18ff */
[----:B------:R-:W-:-:S04]  /*0060*/  ISETP.GT.U32.AND P0, PT, R20, 0x74, PT ;  /* 0x000000741400780c */ /* 0x000fc80003f04070 */
[----:B------:R-:W-:-:S13]  /*0070*/  ISETP.GT.U32.OR P0, PT, R15, 0xe, P0 ;  /* 0x0000000e0f00780c */ /* 0x000fda0000704470 */
[----:B-1----:R-:W-:Y:S05]  /*0080*/  @P0 BRA `(.L_x_78) ;  /* 0x0000000000800947 */ /* 0x002fea0003800000 */
[----:B------:R-:W0:Y:S01]  /*0090*/  S2R R4, SR_CTAID.X ;  /* 0x0000000000047919 */ /* 0x000e220000002500 */
[----:B------:R-:W-:Y:S01]  /*00a0*/  HFMA2 R2, -RZ, RZ, 0, 0 ;  /* 0x00000000ff027431 */ /* 0x000fe200000001ff */
[----:B0-----:R-:W-:-:S13]  /*00b0*/  ISETP.GE.U32.AND P1, PT, R4, 0x4, PT ;  /* 0x000000040400780c */ /* 0x001fda0003f26070 */
[----:B------:R-:W-:Y:S05]  /*00c0*/  @!P1 BRA `(.L_x_79) ;  /* 0x00000000005c9947 */ /* 0x000fea0003800000 */
[----:B------:R-:W-:Y:S01]  /*00d0*/  LOP3.LUT R0, R4, 0x1, RZ, 0xc0, !PT ;  /* 0x0000000104007812 */ /* 0x000fe200078ec0ff */
[----:B------:R-:W-:Y:S03]  /*00e0*/  BSSY.RECONVERGENT B1, `(.L_x_79) ;  /* 0x0000015000017945 */ /* 0x000fe60003800200 */
[----:B------:R-:W-:Y:S02]  /*00f0*/  ISETP.NE.U32.AND P1, PT, R0, 0x1, PT ;  /* 0x000000010000780c */ /* 0x000fe40003f25070 */
[----:B------:R-:W-:-:S11]  /*0100*/  IADD3 R0, PT, PT, R20, 0x70, RZ ;  /* 0x0000007014007810 */ /* 0x000fd60007ffe0ff */
[----:B------:R-:W-:-:S04]  /*0110*/  @P1 IADD3 R0, PT, PT, R20, RZ, RZ ;  /* 0x000000ff14001210 */ /* 0x000fc80007ffe0ff */
[----:B------:R-:W-:-:S04]  /*0120*/  IADD3 R0, PT, PT, R0, -0x3, RZ ;  /* 0xfffffffd00007810 */ /* 0x000fc80007ffe0ff */
[----:B------:R-:W-:-:S13]  /*0130*/  ISETP.GT.U32.AND P2, PT, R0, 0xdf, PT ;  /* 0x000000df0000780c */ /* 0x000fda0003f44070 */
[----:B------:R-:W-:Y:S05]  /*0140*/  @P2 BRA `(.L_x_80) ;  /* 0x0000000000382947 */ /* 0x000fea0003800000 */
[----:B------:R-:W0:Y:S01]  /*0150*/  S2UR UR4, SR_CTAID.Z ;  /* 0x00000000000479c3 */ /* 0x000e220000002700 */
[----:B------:R-:W-:Y:S01]  /*0160*/  SHF.L.U32 R0, R15, 0x5, RZ ;  /* 0x000000050f007819 */ /* 0x000fe200000006ff */
[----:B0-----:R-:W-:-:S06]  /*0170*/  UIMAD UR4, UR4, 0x31000, URZ ;  /* 0x00031000040478a4 */ /* 0x001fcc000f8e02ff */
[----:B------:R-:W-:Y:S02]  /*0180*/  LOP3.LUT R3, R0, UR4, RZ, 0xfc, !PT ;  /* 0x0000000400037c12 */ /* 0x000fe4000f8efcff */
[----:B------:R-:W-:Y:S02]  /*0190*/  SHF.R.U32.HI R0, RZ, 0x1, R4 ;  /* 0x00000001ff007819 */ /* 0x000fe40000011604 */
[----:B------:R-:W-:Y:S01]  /*01a0*/  LEA R3, R12, R3, 0x2 ;  /* 0x000000030c037211 */ /* 0x000fe200078e10ff */
[----:B------:R-:W0:Y:S04]  /*01b0*/  LDCU.64 UR4, c[0x0][0x380] ;  /* 0x00007000ff0477ac */ /* 0x000e280008000a00 */
[----:B------:R-:W-:-:S05]  /*01c0*/  IMAD R0, R0, 0x700, R3 ;  /* 0x0000070000007824 */ /* 0x000fca00078e0203 */
[C---:B------:R-:W-:Y:S02]  /*01d0*/  IADD3 R2, PT, PT, R0.reuse, 0x1c0, RZ ;  /* 0x000001c000027810 */ /* 0x040fe40007ffe0ff */
[----:B------:R-:W-:-:S04]  /*01e0*/  @P1 IADD3 R2, PT, PT, R0, RZ, RZ ;  /* 0x000000ff00021210 */ /* 0x000fc80007ffe0ff */
[----:B------:R-:W-:-:S04]  /*01f0*/  IADD3 R2, PT, PT, R2, -0xa8c, RZ ;  /* 0xfffff57402027810 */ /* 0x000fc80007ffe0ff */
[----:B0-----:R-:W-:-:S04]  /*0200*/  IADD3 R2, P1, PT, R2, UR4, RZ ;  /* 0x0000000402027c10 */ /* 0x001fc8000ff3e0ff */
[----:B------:R-:W-:-:S05]  /*0210*/  IADD3.X R3, PT, PT, RZ, UR5, RZ, P1, !PT ;  /* 0x00000005ff037c10 */ /* 0x000fca0008ffe4ff */
[----:B------:R0:W5:Y:S04]  /*0220*/  LDG.E.CONSTANT R2, desc[UR10][R2.64] ;  /* 0x0000000a02027981 */ /* 0x000168000c1e9900 */
.L_x_80:
[----:B------:R-:W-:Y:S05]  /*0230*/  BSYNC.RECONVERGENT B1 ;  /* 0x0000000000017941 */ /* 0x000fea0003800200 */
.L_x_79:
[----:B------:R-:W1:Y:S01]  /*0240*/  S2UR UR5, SR_CgaCtaId ;  /* 0x00000000000579c3 */ /* 0x000e620000008800 */
[----:B------:R-:W-:Y:S02]  /*0250*/  UMOV UR4, 0x400 ;  /* 0x0000040000047882 */ /* 0x000fe40000000000 */
[----:B-1----:R-:W-:-:S06]  /*0260*/  ULEA UR4, UR5, UR4, 0x18 ;  /* 0x0000000405047291 */ /* 0x002fcc000f8ec0ff */
[----:B0-----:R-:W-:-:S05]  /*0270*/  LEA R3, R20, UR4, 0x2 ;  /* 0x0000000414037c11 */ /* 0x001fca000f8e10ff */
[----:B-----5:R0:W-:Y:S02]  /*0280*/  STS [R3], R2 ;  /* 0x0000000203007388 */ /* 0x0201e40000000800 */
.L_x_78:
[----:B------:R-:W-:Y:S05]  /*0290*/  BSYNC.RECONVERGENT B0 ;  /* 0x0000000000007941 */ /* 0x000fea0003800200 */
.L_x_77:
[----:B0-----:R-:W-:Y:S01]  /*02a0*/  SHF.L.U32 R3, R15, 0x1, RZ ;  /* 0x000000010f037819 */ /* 0x001fe200000006ff */
[----:B------:R-:W0:Y:S01]  /*02b0*/  LDCU.64 UR4, c[0x0][0x388] ;  /* 0x00007100ff0477ac */ /* 0x000e220008000a00 */
[----:B------:R-:W1:Y:S01]  /*02c0*/  S2UR UR12, SR_CTAID.X ;  /* 0x00000000000c79c3 */ /* 0x000e620000002500 */
[----:B------:R-:W-:Y:S01]  /*02d0*/  ISETP.GE.U32.AND P3, PT, R20, 0x1c0, PT ;  /* 0x000001c01400780c */ /* 0x000fe20003f66070 */
[----:B------:R-:W-:Y:S01]  /*02e0*/  HFMA2 R46, -RZ, RZ, 0, 0 ;  /* 0x00000000ff2e7431 */ /* 0x000fe200000001ff */
[C---:B------:R-:W-:Y:S02]  /*02f0*/  LEA.HI R0, R12.reuse, R3, RZ, 0x1e ;  /* 0x000000030c007211 */ /* 0x040fe400078ff0ff */
[----:B------:R-:W-:Y:S02]  /*0300*/  CS2R R36, SRZ ;  /* 0x0000000000247805 */ /* 0x000fe4000001ff00 */
[----:B------:R-:W-:Y:S02]  /*0310*/  SHF.L.U32 R12, R12, 0x2, RZ ;  /* 0x000000020c0c7819 */ /* 0x000fe400000006ff */
[----:B------:R-:W-:-:S02]  /*0320*/  CS2R R40, SRZ ;  /* 0x0000000000287805 */ /* 0x000fc4000001ff00 */
[C---:B------:R-:W-:Y:S01]  /*0330*/  IADD3 R4, PT, PT, R0.reuse, 0x20, RZ ;  /* 0x0000002000047810 */ /* 0x040fe20007ffe0ff */
[----:B------:R-:W2:Y:S01]  /*0340*/  S2UR UR13, SR_CTAID.Z ;  /* 0x00000000000d79c3 */ /* 0x000ea20000002700 */
[C---:B------:R-:W-:Y:S02]  /*0350*/  IADD3 R2, PT, PT, R0.reuse, 0x60, RZ ;  /* 0x0000006000027810 */ /* 0x040fe40007ffe0ff */
[----:B------:R-:W-:Y:S02]  /*0360*/  CS2R R42, SRZ ;  /* 0x00000000002a7805 */ /* 0x000fe4000001ff00 */
[----:B------:R-:W-:Y:S02]  /*0370*/  IADD3 R3, PT, PT, R0, 0x40, RZ ;  /* 0x0000004000037810 */ /* 0x000fe40007ffe0ff */
[----:B------:R-:W-:Y:S02]  /*0380*/  CS2R R44, SRZ ;  /* 0x00000000002c7805 */ /* 0x000fe4000001ff00 */
[----:B------:R-:W-:-:S02]  /*0390*/  LOP3.LUT R6, R4, 0xff, RZ, 0xc0, !PT ;  /* 0x000000ff04067812 */ /* 0x000fc400078ec0ff */
[----:B------:R-:W-:Y:S02]  /*03a0*/  CS2R R34, SRZ ;  /* 0x0000000000227805 */ /* 0x000fe4000001ff00 */
[----:B------:R-:W-:Y:S02]  /*03b0*/  LOP3.LUT R9, R2, 0xff, RZ, 0xc0, !PT ;  /* 0x000000ff02097812 */ /* 0x000fe400078ec0ff */
[----:B------:R-:W-:Y:S02]  /*03c0*/  CS2R R32, SRZ ;  /* 0x0000000000207805 */ /* 0x000fe4000001ff00 */
[----:B------:R-:W-:Y:S01]  /*03d0*/  LOP3.LUT R7, R3, 0xff, RZ, 0xc0, !PT ;  /* 0x000000ff03077812 */ /* 0x000fe200078ec0ff */
[----:B------:R-:W-:Y:S01]  /*03e0*/  IMAD R6, R6, 0x25, RZ ;  /* 0x0000002506067824 */ /* 0x000fe200078e02ff */
[----:B------:R-:W-:Y:S01]  /*03f0*/  LOP3.LUT R5, R0, 0xff, RZ, 0xc0, !PT ;  /* 0x000000ff00057812 */ /* 0x000fe200078ec0ff */
[----:B------:R-:W-:Y:S01]  /*0400*/  IMAD R10, R9, 0x25, RZ ;  /* 0x00000025090a7824 */ /* 0x000fe200078e02ff */
[----:B------:R-:W-:Y:S01]  /*0410*/  ISETP.GE.U32.AND P1, PT, R20, 0x140, PT ;  /* 0x000001401400780c */ /* 0x000fe20003f26070 */
[----:B------:R-:W-:Y:S01]  /*0420*/  IMAD R8, R7, 0x25, RZ ;  /* 0x0000002507087824 */ /* 0x000fe200078e02ff */
[----:B------:R-:W-:Y:S01]  /*0430*/  SHF.R.U32.HI R7, RZ, 0x8, R6 ;  /* 0x00000008ff077819 */ /* 0x000fe20000011606 */
[----:B------:R-:W-:Y:S01]  /*0440*/  IMAD R5, R5, 0x25, RZ ;  /* 0x0000002505057824 */ /* 0x000fe200078e02ff */
[----:B------:R-:W-:-:S02]  /*0450*/  SHF.R.U32.HI R11, RZ, 0x8, R10 ;  /* 0x00000008ff0b7819 */ /* 0x000fc4000001160a */
[----:B------:R-:W-:Y:S02]  /*0460*/  CS2R R30, SRZ ;  /* 0x00000000001e7805 */ /* 0x000fe4000001ff00 */
[----:B------:R-:W-:Y:S01]  /*0470*/  SHF.R.U32.HI R9, RZ, 0x8, R8 ;  /* 0x00000008ff097819 */ /* 0x000fe20000011608 */
[----:B-1----:R-:W-:Y:S01]  /*0480*/  ULOP3.LUT UR7, UR12, 0x7ffffffe, URZ, 0xc0, !UPT ;  /* 0x7ffffffe0c077892 */ /* 0x002fe2000f8ec0ff */
[----:B------:R-:W-:Y:S01]  /*0490*/  IADD3 R13, PT, PT, RZ, -R7, RZ ;  /* 0x80000007ff0d7210 */ /* 0x000fe20007ffe0ff */
[----:B------:R-:W-:Y:S01]  /*04a0*/  UMOV UR8, 0xfffffffe ;  /* 0xfffffffe00087882 */ /* 0x000fe20000000000 */
[----:B------:R-:W-:Y:S02]  /*04b0*/  IADD3 R17, PT, PT, RZ, -R11, RZ ;  /* 0x8000000bff117210 */ /* 0x000fe40007ffe0ff */
[----:B------:R-:W-:Y:S02]  /*04c0*/  IADD3 R10, PT, PT, RZ, -R9, RZ ;  /* 0x80000009ff0a7210 */ /* 0x000fe40007ffe0ff */
[----:B------:R-:W-:-:S02]  /*04d0*/  SHF.R.U32.HI R5, RZ, 0x8, R5 ;  /* 0x00000008ff057819 */ /* 0x000fc40000011605 */
[----:B------:R-:W-:Y:S02]  /*04e0*/  PRMT R13, R13, 0x7710, RZ ;  /* 0x000077100d0d7816 */ /* 0x000fe400000000ff */
[----:B------:R-:W-:Y:S02]  /*04f0*/  PRMT R17, R17, 0x7710, RZ ;  /* 0x0000771011117816 */ /* 0x000fe400000000ff */
[----:B------:R-:W-:Y:S02]  /*0500*/  PRMT R10, R10, 0x7710, RZ ;  /* 0x000077100a0a7816 */ /* 0x000fe400000000ff */
[----:B------:R-:W-:Y:S02]  /*0510*/  IADD3 R8, PT, PT, RZ, -R5, RZ ;  /* 0x80000005ff087210 */ /* 0x000fe40007ffe0ff */
[----:B------:R-:W-:Y:S02]  /*0520*/  IADD3 R6, PT, PT, R4, R13, RZ ;  /* 0x0000000d04067210 */ /* 0x000fe40007ffe0ff */
[----:B------:R-:W-:-:S02]  /*0530*/  IADD3 R13, PT, PT, R2, R17, RZ ;  /* 0x00000011020d7210 */ /* 0x000fc40007ffe0ff */
[----:B------:R-:W-:Y:S02]  /*0540*/  IADD3 R10, PT, PT, R3, R10, RZ ;  /* 0x0000000a030a7210 */ /* 0x000fe40007ffe0ff */
[----:B------:R-:W-:Y:S02]  /*0550*/  PRMT R17, R8, 0x7710, RZ ;  /* 0x0000771008117816 */ /* 0x000fe400000000ff */
[----:B------:R-:W-:Y:S02]  /*0560*/  LOP3.LUT R8, R6, 0xfe, RZ, 0xc0, !PT ;  /* 0x000000fe06087812 */ /* 0x000fe400078ec0ff */
[----:B------:R-:W-:Y:S02]  /*0570*/  LOP3.LUT R10, R10, 0xfe, RZ, 0xc0, !PT ;  /* 0x000000fe0a0a7812 */ /* 0x000fe400078ec0ff */
[----:B------:R-:W-:Y:S02]  /*0580*/  IADD3 R6, PT, PT, R0, R17, RZ ;  /* 0x0000001100067210 */ /* 0x000fe40007ffe0ff */
[----:B------:R-:W-:-:S02]  /*0590*/  LOP3.LUT R14, R13, 0xfe, RZ, 0xc0, !PT ;  /* 0x000000fe0d0e7812 */ /* 0x000fc400078ec0ff */
[----:B------:R-:W-:Y:S02]  /*05a0*/  LEA.HI R8, R8, R7, RZ, 0x1f ;  /* 0x0000000708087211 */ /* 0x000fe400078ff8ff */
[----:B------:R-:W-:Y:S02]  /*05b0*/  LEA.HI R10, R10, R9, RZ, 0x1f ;  /* 0x000000090a0a7211 */ /* 0x000fe400078ff8ff */
[----:B------:R-:W-:Y:S02]  /*05c0*/  LOP3.LUT R6, R6, 0xfe, RZ, 0xc0, !PT ;  /* 0x000000fe06067812 */ /* 0x000fe400078ec0ff */
[----:B------:R-:W-:Y:S02]  /*05d0*/  LEA.HI R14, R14, R11, RZ, 0x1f ;  /* 0x0000000b0e0e7211 */ /* 0x000fe400078ff8ff */
[----:B------:R-:W-:Y:S02]  /*05e0*/  SHF.R.U32.HI R8, RZ, 0x2, R8 ;  /* 0x00000002ff087819 */ /* 0x000fe40000011608 */
[----:B------:R-:W-:-:S02]  /*05f0*/  SHF.R.U32.HI R10, RZ, 0x2, R10 ;  /* 0x00000002ff0a7819 */ /* 0x000fc4000001160a */
[----:B------:R-:W-:Y:S02]  /*0600*/  LEA.HI R6, R6, R5, RZ, 0x1f ;  /* 0x0000000506067211 */ /* 0x000fe400078ff8ff */
[----:B------:R-:W-:Y:S02]  /*0610*/  SHF.R.U32.HI R14, RZ, 0x2, R14 ;  /* 0x00000002ff0e7819 */ /* 0x000fe4000001160e */
[----:B------:R-:W-:Y:S02]  /*0620*/  PRMT R5, R8, 0x9910, RZ ;  /* 0x0000991008057816 */ /* 0x000fe400000000ff */
[----:B------:R-:W-:Y:S02]  /*0630*/  PRMT R7, R10, 0x9910, RZ ;  /* 0x000099100a077816 */ /* 0x000fe400000000ff */
[----:B------:R-:W-:Y:S02]  /*0640*/  PRMT R9, R14, 0x9910, RZ ;  /* 0x000099100e097816 */ /* 0x000fe400000000ff */
[----:B------:R-:W-:-:S02]  /*0650*/  LEA R5, R5, -R5, 0x3 ;  /* 0x8000000505057211 */ /* 0x000fc400078e18ff */
[----:B------:R-:W-:Y:S02]  /*0660*/  SHF.R.U32.HI R6, RZ, 0x2, R6 ;  /* 0x00000002ff067819 */ /* 0x000fe40000011606 */
[----:B------:R-:W-:Y:S02]  /*0670*/  LEA R7, R7, -R7, 0x3 ;  /* 0x8000000707077211 */ /* 0x000fe400078e18ff */
[----:B------:R-:W-:Y:S02]  /*0680*/  LEA R9, R9, -R9, 0x3 ;  /* 0x8000000909097211 */ /* 0x000fe400078e18ff */
[----:B------:R-:W-:Y:S02]  /*0690*/  IADD3 R5, PT, PT, RZ, -R5, RZ ;  /* 0x80000005ff057210 */ /* 0x000fe40007ffe0ff */
[----:B------:R-:W-:Y:S02]  /*06a0*/  PRMT R11, R6, 0x9910, RZ ;  /* 0x00009910060b7816 */ /* 0x000fe400000000ff */
[----:B------:R-:W-:-:S02]  /*06b0*/  IADD3 R16, PT, PT, RZ, -R7, RZ ;  /* 0x80000007ff107210 */ /* 0x000fc40007ffe0ff */
[----:B------:R-:W-:Y:S02]  /*06c0*/  IADD3 R9, PT, PT, RZ, -R9, RZ ;  /* 0x80000009ff097210 */ /* 0x000fe40007ffe0ff */
[----:B------:R-:W-:Y:S02]  /*06d0*/  PRMT R7, R5, 0x7710, RZ ;  /* 0x0000771005077816 */ /* 0x000fe400000000ff */
[----:B------:R-:W-:Y:S01]  /*06e0*/  LEA R5, R11, -R11, 0x3 ;  /* 0x8000000b0b057211 */ /* 0x000fe200078e18ff */
[----:B------:R-:W-:Y:S01]  /*06f0*/  IMAD R11, R14, 0x310, RZ ;  /* 0x000003100e0b7824 */ /* 0x000fe200078e02ff */
[----:B------:R-:W-:Y:S02]  /*0700*/  PRMT R16, R16, 0x7710, RZ ;  /* 0x0000771010107816 */ /* 0x000fe400000000ff */
[----:B------:R-:W-:Y:S02]  /*0710*/  PRMT R13, R9, 0x7710, RZ ;  /* 0x00007710090d7816 */ /* 0x000fe400000000ff */
[----:B------:R-:W-:Y:S01]  /*0720*/  IADD3 R17, PT, PT, RZ, -R5, RZ ;  /* 0x80000005ff117210 */ /* 0x000fe20007ffe0ff */
[----:B------:R-:W-:Y:S01]  /*0730*/  IMAD R5, R8, 0x310, RZ ;  /* 0x0000031008057824 */ /* 0x000fe200078e02ff */
[----:B------:R-:W-:Y:S01]  /*0740*/  IADD3 R9, PT, PT, R3, R16, RZ ;  /* 0x0000001003097210 */ /* 0x000fe20007ffe0ff */
[----:B------:R-:W-:Y:S01]  /*0750*/  IMAD R3, R6, 0x310, RZ ;  /* 0x0000031006037824 */ /* 0x000fe200078e02ff */
[----:B------:R-:W-:-:S02]  /*0760*/  IADD3 R13, PT, PT, R2, R13, RZ ;  /* 0x0000000d020d7210 */ /* 0x000fc40007ffe0ff */
[----:B------:R-:W-:Y:S02]  /*0770*/  PRMT R17, R17, 0x7710, RZ ;  /* 0x0000771011117816 */ /* 0x000fe400000000ff */
[----:B------:R-:W-:Y:S01]  /*0780*/  IADD3 R4, PT, PT, R4, R7, RZ ;  /* 0x0000000704047210 */ /* 0x000fe20007ffe0ff */
[----:B------:R-:W-:Y:S01]  /*0790*/  IMAD R7, R10, 0x310, RZ ;  /* 0x000003100a077824 */ /* 0x000fe200078e02ff */
[----:B------:R-:W-:Y:S02]  /*07a0*/  SHF.L.U32 R9, R9, 0x4, RZ ;  /* 0x0000000409097819 */ /* 0x000fe400000006ff */
[----:B------:R-:W-:Y:S02]  /*07b0*/  SHF.L.U32 R13, R13, 0x4, RZ ;  /* 0x000000040d0d7819 */ /* 0x000fe400000006ff */
[----:B------:R-:W-:Y:S02]  /*07c0*/  IADD3 R2, PT, PT, R0, R17, RZ ;  /* 0x0000001100027210 */ /* 0x000fe40007ffe0ff */
[----:B------:R-:W-:-:S02]  /*07d0*/  LOP3.LUT R8, R7, 0xc, R12, 0xf8, !PT ;  /* 0x0000000c07087812 */ /* 0x000fc400078ef80c */
[----:B------:R-:W-:Y:S02]  /*07e0*/  LOP3.LUT R6, R11, 0xc, R12, 0xf8, !PT ;  /* 0x0000000c0b067812 */ /* 0x000fe400078ef80c */
[----:B------:R-:W-:Y:S02]  /*07f0*/  CS2R R10, SRZ ;  /* 0x00000000000a7805 */ /* 0x000fe4000001ff00 */
[----:B------:R-:W-:Y:S02]  /*0800*/  LOP3.LUT R9, R9, 0xf0, RZ, 0xc0, !PT ;  /* 0x000000f009097812 */ /* 0x000fe400078ec0ff */
[----:B------:R-:W-:Y:S02]  /*0810*/  LOP3.LUT R13, R13, 0xf0, RZ, 0xc0, !PT ;  /* 0x000000f00d0d7812 */ /* 0x000fe400078ec0ff */
[----:B------:R-:W-:Y:S02]  /*0820*/  SHF.L.U32 R2, R2, 0x4, RZ ;  /* 0x0000000402027819 */ /* 0x000fe400000006ff */
[----:B------:R-:W-:-:S02]  /*0830*/  SHF.L.U32 R4, R4, 0x4, RZ ;  /* 0x0000000404047819 */ /* 0x000fc400000006ff */
[----:B------:R-:W-:Y:S02]  /*0840*/  IADD3 R8, PT, PT, R9, R8, RZ ;  /* 0x0000000809087210 */ /* 0x000fe40007ffe0ff */
[----:B------:R-:W-:Y:S02]  /*0850*/  IADD3 R6, PT, PT, R13, R6, RZ ;  /* 0x000000060d067210 */ /* 0x000fe40007ffe0ff */
[--C-:B------:R-:W-:Y:S02]  /*0860*/  LOP3.LUT R3, R3, 0xc, R12.reuse, 0xf8, !PT ;  /* 0x0000000c03037812 */ /* 0x100fe400078ef80c */
[----:B------:R-:W-:Y:S02]  /*0870*/  LOP3.LUT R5, R5, 0xc, R12, 0xf8, !PT ;  /* 0x0000000c05057812 */ /* 0x000fe400078ef80c */
[----:B------:R-:W-:Y:S02]  /*0880*/  LOP3.LUT R2, R2, 0xf0, RZ, 0xc0, !PT ;  /* 0x000000f002027812 */ /* 0x000fe400078ec0ff */
[----:B------:R-:W-:-:S02]  /*0890*/  LOP3.LUT R4, R4, 0xf0, RZ, 0xc0, !PT ;  /* 0x000000f004047812 */ /* 0x000fc400078ec0ff */
[----:B0-----:R-:W-:Y:S02]  /*08a0*/  IADD3 R28, P6, PT, R6, UR4, RZ ;  /* 0x00000004061c7c10 */ /* 0x001fe4000ffde0ff */
[----:B------:R-:W-:Y:S02]  /*08b0*/  CS2R R6, SRZ ;  /* 0x0000000000067805 */ /* 0x000fe4000001ff00 */
[----:B------:R-:W-:Y:S02]  /*08c0*/  IADD3 R22, P5, PT, R8, UR4, RZ ;  /* 0x0000000408167c10 */ /* 0x000fe4000ffbe0ff */
[----:B------:R-:W-:Y:S02]  /*08d0*/  CS2R R8, SRZ ;  /* 0x0000000000087805 */ /* 0x000fe4000001ff00 */
[----:B------:R-:W-:Y:S02]  /*08e0*/  IADD3 R2, PT, PT, R2, R3, RZ ;  /* 0x0000000302027210 */ /* 0x000fe40007ffe0ff */
[----:B------:R-:W-:-:S02]  /*08f0*/  IADD3 R4, PT, PT, R4, R5, RZ ;  /* 0x0000000504047210 */ /* 0x000fc40007ffe0ff */
[----:B------:R-:W-:Y:S02]  /*0900*/  IADD3.X R21, PT, PT, RZ, UR5, RZ, P6, !PT ;  /* 0x00000005ff157c10 */ /* 0x000fe4000b7fe4ff */
[----:B------:R-:W-:Y:S02]  /*0910*/  IADD3.X R23, PT, PT, RZ, UR5, RZ, P5, !PT ;  /* 0x00000005ff177c10 */ /* 0x000fe4000affe4ff */
[----:B------:R-:W-:Y:S02]  /*0920*/  IADD3 R26, P6, PT, R2, UR4, RZ ;  /* 0x00000004021a7c10 */ /* 0x000fe4000ffde0ff */
[----:B------:R-:W-:Y:S02]  /*0930*/  CS2R R2, SRZ ;  /* 0x0000000000027805 */ /* 0x000fe4000001ff00 */
[----:B------:R-:W-:Y:S01]  /*0940*/  IADD3 R24, P5, PT, R4, UR4, RZ ;  /* 0x0000000404187c10 */ /* 0x000fe2000ffbe0ff */
[----:B------:R-:W-:Y:S01]  /*0950*/  ULOP3.LUT UR4, UR12, 0x1, URZ, 0xc0, !UPT ;  /* 0x000000010c047892 */ /* 0x000fe2000f8ec0ff */
[----:B------:R-:W-:-:S02]  /*0960*/  IADD3.X R27, PT, PT, RZ, UR5, RZ, P6, !PT ;  /* 0x00000005ff1b7c10 */ /* 0x000fc4000b7fe4ff */
[----:B------:R-:W-:Y:S02]  /*0970*/  CS2R R4, SRZ ;  /* 0x0000000000047805 */ /* 0x000fe4000001ff00 */
[----:B------:R-:W-:Y:S01]  /*0980*/  IADD3.X R29, PT, PT, RZ, UR5, RZ, P5, !PT ;  /* 0x00000005ff1d7c10 */ /* 0x000fe2000affe4ff */
[----:B------:R-:W-:Y:S01]  /*0990*/  UISETP.NE.U32.AND UP0, UPT, UR4, 0x1, UPT ;  /* 0x000000010400788c */ /* 0x000fe2000bf05070 */
[C---:B------:R-:W-:Y:S01]  /*09a0*/  ISETP.GE.U32.AND P2, PT, R20.reuse, 0xc0, PT ;  /* 0x000000c01400780c */ /* 0x040fe20003f46070 */
[----:B------:R-:W-:Y:S01]  /*09b0*/  USHF.R.U32.HI UR5, URZ, 0x1, UR12 ;  /* 0x00000001ff057899 */ /* 0x000fe2000801160c */
[----:B------:R-:W-:Y:S01]  /*09c0*/  ISETP.GE.U32.AND P4, PT, R20, 0x40, PT ;  /* 0x000000401400780c */ /* 0x000fe20003f86070 */
[----:B------:R-:W-:Y:S01]  /*09d0*/  USEL UR4, URZ, 0x1c0, UP0 ;  /* 0x000001c0ff047887 */ /* 0x000fe20008000000 */
[C---:B------:R-:W-:Y:S02]  /*09e0*/  ISETP.LT.U32.AND P3, PT, R0.reuse, 0x70, !P3 ;  /* 0x000000700000780c */ /* 0x040fe40005f61070 */
[C---:B------:R-:W-:Y:S01]  /*09f0*/  ISETP.LT.U32.AND P1, PT, R0.reuse, 0x50, !P1 ;  /* 0x000000500000780c */ /* 0x040fe20004f21070 */
[----:B--2---:R-:W-:Y:S01]  /*0a00*/  UIMAD UR4, UR13, 0x31000, UR4 ;  /* 0x000310000d0478a4 */ /* 0x004fe2000f8e0204 */
[----:B------:R-:W-:-:S02]  /*0a10*/  ISETP.LT.U32.AND P2, PT, R0, 0x30, !P2 ;  /* 0x000000300000780c */ /* 0x000fc40005741070 */
[----:B------:R-:W-:Y:S01]  /*0a20*/  ISETP.LT.U32.AND P4, PT, R0, 0x10, !P4 ;  /* 0x000000100000780c */ /* 0x000fe20006781070 */
[----:B------:R-:W-:Y:S01]  /*0a30*/  UIMAD UR4, UR5, 0x700, UR4 ;  /* 0x00000700050478a4 */ /* 0x000fe2000f8e0204 */
[----:B------:R-:W-:Y:S01]  /*0a40*/  HFMA2 R0, -RZ, RZ, 0, 0 ;  /* 0x00000000ff007431 */ /* 0x000fe200000001ff */
[----:B------:R-:W-:Y:S02]  /*0a50*/  MOV R13, RZ ;  /* 0x000000ff000d7202 */ /* 0x000fe40000000f00 */
[----:B------:R-:W-:Y:S02]  /*0a60*/  MOV R39, RZ ;  /* 0x000000ff00277202 */ /* 0x000fe40000000f00 */
[C---:B------:R-:W-:Y:S02]  /*0a70*/  LEA R25, R15.reuse, UR4, 0x5 ;  /* 0x000000040f197c11 */ /* 0x040fe4000f8e28ff */
[C---:B------:R-:W-:Y:S02]  /*0a80*/  ISETP.LT.U32.AND P3, PT, R15.reuse, 0x38, P3 ;  /* 0x000000380f00780c */ /* 0x040fe40001f61070 */
[----:B------:R-:W-:-:S02]  /*0a90*/  ISETP.LT.U32.AND P1, PT, R15, 0x28, P1 ;  /* 0x000000280f00780c */ /* 0x000fc40000f21070 */
[C---:B------:R-:W-:Y:S02]  /*0aa0*/  ISETP.LT.U32.AND P2, PT, R15.reuse, 0x18, P2 ;  /* 0x000000180f00780c */ /* 0x040fe40001741070 */
[----:B------:R-:W-:Y:S02]  /*0ab0*/  ISETP.LT.U32.AND P4, PT, R15, 0x8, P4 ;  /* 0x000000080f00780c */ /* 0x000fe40002781070 */
[----:B------:R-:W-:-:S11]  /*0ac0*/  IADD3 R25, PT, PT, R25, -0x70c, R12 ;  /* 0xfffff8f419197810 */ /* 0x000fd60007ffe00c */
.L_x_83:
[----:B------:R-:W-:Y:S01]  /*0ad0*/  @P1 MOV R16, R24 ;  /* 0x0000001800101202 */ /* 0x000fe20000000f00 */
[----:B------:R-:W5:Y:S01]  /*0ae0*/  @P3 LDG.E.CONSTANT R18, desc[UR10][R26.64] ;  /* 0x0000000a1a123981 */ /* 0x000f62000c1e9900 */
[----:B------:R-:W-:-:S03]  /*0af0*/  @P1 MOV R17, R29 ;  /* 0x0000001d00111202 */ /* 0x000fc60000000f00 */
[----:B------:R-:W5:Y:S04]  /*0b00*/  @P2 LDG.E.CONSTANT R52, desc[UR10][R22.64] ;  /* 0x0000000a16342981 */ /* 0x000f68000c1e9900 */
[----:B------:R0:W5:Y:S02]  /*0b10*/  @P1 LDG.E.CONSTANT R50, desc[UR10][R16.64] ;  /* 0x0000000a10321981 */ /* 0x000164000c1e9900 */
[----:B0-----:R-:W-:Y:S02]  /*0b20*/  @P4 MOV R16, R28 ;  /* 0x0000001c00104202 */ /* 0x001fe40000000f00 */
[----:B------:R-:W-:-:S05]  /*0b30*/  @P4 MOV R17, R21 ;  /* 0x0000001500114202 */ /* 0x000fca0000000f00 */
[----:B------:R0:W5:Y:S01]  /*0b40*/  @P4 LDG.E.CONSTANT R54, desc[UR10][R16.64] ;  /* 0x0000000a10364981 */ /* 0x000162000c1e9900 */
[----:B------:R-:W1:Y:S01]  /*0b50*/  S2R R14, SR_TID.X ;  /* 0x00000000000e7919 */ /* 0x000e620000002100 */
[----:B------:R-:W-:Y:S01]  /*0b60*/  BSSY.RECONVERGENT B0, `(.L_x_81) ;  /* 0x000001a000007945 */ /* 0x000fe20003800200 */
[----:B------:R-:W-:Y:S06]  /*0b70*/  BAR.SYNC.DEFER_BLOCKING 0x0 ;  /* 0x0000000000007b1d */ /* 0x000fec0000010000 */
[----:B------:R-:W-:Y:S05]  /*0b80*/  @P0 BRA `(.L_x_82) ;  /* 0x00000000005c0947 */ /* 0x000fea0003800000 */
[----:B------:R-:W-:Y:S01]  /*0b90*/  ULOP3.LUT UR4, UR12, 0x1, URZ, 0xc0, !UPT ;  /* 0x000000010c047892 */ /* 0x000fe2000f8ec0ff */
[----:B0-----:R-:W-:Y:S01]  /*0ba0*/  IADD3 R16, PT, PT, R20, 0x70, RZ ;  /* 0x0000007014107810 */ /* 0x001fe20007ffe0ff */
[----:B------:R-:W-:Y:S01]  /*0bb0*/  HFMA2 R19, -RZ, RZ, 0, 0 ;  /* 0x00000000ff137431 */ /* 0x000fe200000001ff */
[----:B------:R-:W-:Y:S01]  /*0bc0*/  MOV R17, UR7 ;  /* 0x0000000700117c02 */ /* 0x000fe20008000f00 */
[----:B------:R-:W-:-:S06]  /*0bd0*/  UISETP.NE.U32.AND UP0, UPT, UR4, 0x1, UPT ;  /* 0x000000010400788c */ /* 0x000fcc000bf05070 */
[----:B------:R-:W-:-:S13]  /*0be0*/  PLOP3.LUT P5, PT, PT, PT, UP0, 0x80, 0x8 ;  /* 0x000000000008781c */ /* 0x000fda0003faf008 */
[----:B------:R-:W-:-:S04]  /*0bf0*/  @P5 IADD3 R16, PT, PT, R20, RZ, RZ ;  /* 0x000000ff14105210 */ /* 0x000fc80007ffe0ff */
[----:B------:R-:W-:-:S04]  /*0c00*/  IADD3 R16, PT, PT, R16, -0x3, RZ ;  /* 0xfffffffd10107810 */ /* 0x000fc80007ffe0ff */
[----:B------:R-:W-:-:S04]  /*0c10*/  VIADDMNMX.U32 R16, R17, 0xfffffffe, R16, !PT ;  /* 0xfffffffe11107846 */ /* 0x000fc80007800010 */
[----:B------:R-:W-:-:S13]  /*0c20*/  ISETP.GT.U32.AND P5, PT, R16, 0xdf, PT ;  /* 0x000000df1000780c */ /* 0x000fda0003fa4070 */
[----:B------:R-:W0:Y:S02]  /*0c30*/  @!P5 LDC.64 R16, c[0x0][0x380] ;  /* 0x0000e000ff10db82 */ /* 0x000e240000000a00 */
[----:B0-----:R-:W-:-:S04]  /*0c40*/  @!P5 IADD3 R16, P6, PT, R25, R16, RZ ;  /* 0x000000101910d210 */ /* 0x001fc80007fde0ff */
[----:B------:R-:W-:-:S05]  /*0c50*/  @!P5 LEA.HI.X.SX32 R17, R25, R17, 0x1, P6 ;  /* 0x000000111911d211 */ /* 0x000fca00030f0eff */
[----:B------:R-:W2:Y:S01]  /*0c60*/  @!P5 LDG.E.CONSTANT R19, desc[UR10][R16.64] ;  /* 0x0000000a1013d981 */ /* 0x000ea2000c1e9900 */
[----:B------:R-:W0:Y:S01]  /*0c70*/  S2UR UR6, SR_CgaCtaId ;  /* 0x00000000000679c3 */ /* 0x000e220000008800 */
[----:B------:R-:W-:Y:S01]  /*0c80*/  UIADD3 UR4, UPT, UPT, UR8, 0x2, URZ ;  /* 0x0000000208047890 */ /* 0x000fe2000fffe0ff */
[----:B------:R-:W-:Y:S01]  /*0c90*/  LEA R38, R15, R12, 0x5 ;  /* 0x0000000c0f267211 */ /* 0x000fe200078e28ff */
[----:B------:R-:W-:Y:S02]  /*0ca0*/  UMOV UR5, 0x400 ;  /* 0x0000040000057882 */ /* 0x000fe40000000000 */
[----:B------:R-:W-:-:S06]  /*0cb0*/  ULOP3.LUT UR4, UR4, 0x1, URZ, 0xc, !UPT ;  /* 0x0000000104047892 */ /* 0x000fcc000f8e0cff */
[----:B------:R-:W-:-:S05]  /*0cc0*/  MOV R47, UR4 ;  /* 0x00000004002f7c02 */ /* 0x000fca0008000f00 */
[----:B------:R-:W-:Y:S01]  /*0cd0*/  IMAD R38, R47, 0x1d4, R38 ;  /* 0x000001d42f267824 */ /* 0x000fe200078e0226 */
[----:B0-----:R-:W-:-:S09]  /*0ce0*/  ULEA UR5, UR6, UR5, 0x18 ;  /* 0x0000000506057291 */ /* 0x001fd2000f8ec0ff */
[----:B--2---:R2:W-:Y:S03]  /*0cf0*/  STS [R38+UR5], R19 ;  /* 0x0000001326007988 */ /* 0x0045e60008000805 */
.L_x_82:
[----:B------:R-:W-:Y:S05]  /*0d00*/  BSYNC.RECONVERGENT B0 ;  /* 0x0000000000007941 */ /* 0x000fea0003800200 */
.L_x_81:
[----:B------:R-:W3:Y:S01]  /*0d10*/  S2UR UR6, SR_CgaCtaId ;  /* 0x00000000000679c3 */ /* 0x000ee20000008800 */
[----:B------:R-:W-:Y:S01]  /*0d20*/  UMOV UR5, 0x400 ;  /* 0x0000040000057882 */ /* 0x000fe20000000000 */
[----:B------:R-:W-:Y:S01]  /*0d30*/  LEA R47, R15, R12, 0x5 ;  /* 0x0000000c0f2f7211 */ /* 0x000fe200078e28ff */
[----:B------:R-:W-:Y:S01]  /*0d40*/  UIADD3 UR4, UPT, UPT, UR5, 0x3a8, URZ ;  /* 0x000003a805047890 */ /* 0x000fe2000fffe0ff */
[----:B-1----:R-:W-:Y:S01]  /*0d50*/  SHF.L.U32 R14, R14, 0x3, RZ ;  /* 0x000000030e0e7819 */ /* 0x002fe200000006ff */
[----:B------:R-:W-:Y:S01]  /*0d60*/  ULOP3.LUT UR9, UR8, 0x1, URZ, 0xc0, !UPT ;  /* 0x0000000108097892 */ /* 0x000fe2000f8ec0ff */
[----:B------:R-:W-:Y:S01]  /*0d70*/  IADD3 R28, P6, PT, R28, 0x70, RZ ;  /* 0x000000701c1c7810 */ /* 0x000fe20007fde0ff */
[----:B------:R-:W-:Y:S01]  /*0d80*/  UIADD3 UR8, UPT, UPT, UR8, 0x1, URZ ;  /* 0x0000000108087890 */ /* 0x000fe2000fffe0ff */
[----:B------:R-:W-:Y:S01]  /*0d90*/  IADD3 R48, PT, PT, R14, 0x1d4, RZ ;  /* 0x000001d40e307810 */ /* 0x000fe20007ffe0ff */
[----:B------:R-:W-:Y:S01]  /*0da0*/  UISETP.NE.U32.AND UP0, UPT, UR9, 0x1, UPT ;  /* 0x000000010900788c */ /* 0x000fe2000bf05070 */
[----:B------:R-:W-:Y:S01]  /*0db0*/  IADD3.X R21, PT, PT, RZ, R21, RZ, P6, !PT ;  /* 0x00000015ff157210 */ /* 0x000fe200037fe4ff */
[----:B------:R-:W-:Y:S01]  /*0dc0*/  UIADD3 UR7, UPT, UPT, UR7, 0x1, URZ ;  /* 0x0000000107077890 */ /* 0x000fe2000fffe0ff */
[----:B------:R-:W-:-:S02]  /*0dd0*/  IADD3 R24, P6, PT, R24, 0x70, RZ ;  /* 0x0000007018187810 */ /* 0x000fc40007fde0ff */
[----:B------:R-:W-:Y:S02]  /*0de0*/  IADD3 R25, PT, PT, R25, 0x380, RZ ;  /* 0x0000038019197810 */ /* 0x000fe40007ffe0ff */
[----:B------:R-:W-:Y:S01]  /*0df0*/  PLOP3.LUT P5, PT, PT, PT, UP0, 0x80, 0x8 ;  /* 0x000000000008781c */ /* 0x000fe20003faf008 */
[----:B------:R-:W-:Y:S01]  /*0e00*/  UISETP.NE.AND UP0, UPT, UR8, 0x4, UPT ;  /* 0x000000040800788c */ /* 0x000fe2000bf05270 */
[----:B------:R-:W-:Y:S01]  /*0e10*/  IADD3.X R29, PT, PT, RZ, R29, RZ, P6, !PT ;  /* 0x0000001dff1d7210 */ /* 0x000fe200037fe4ff */
[----:B---3--:R-:W-:Y:S02]  /*0e20*/  ULEA UR4, UR6, UR4, 0x18 ;  /* 0x0000000406047291 */ /* 0x008fe4000f8ec0ff */
[----:B------:R-:W-:-:S08]  /*0e30*/  ULEA UR5, UR6, UR5, 0x18 ;  /* 0x0000000506057291 */ /* 0x000fd0000f8ec0ff */
[----:B------:R-:W-:Y:S02]  /*0e40*/  @P5 IADD3 R48, PT, PT, R14, RZ, RZ ;  /* 0x000000ff0e305210 */ /* 0x000fe40007ffe0ff */
[----:B--2---:R-:W-:Y:S01]  /*0e50*/  MOV R38, UR4 ;  /* 0x0000000400267c02 */ /* 0x004fe20008000f00 */
[----:B-----5:R-:W-:Y:S01]  /*0e60*/  @P3 STS [R47+UR4], R18 ;  /* 0x000000122f003988 */ /* 0x020fe20008000804 */
[----:B------:R-:W-:-:S03]  /*0e70*/  IADD3 R22, P5, PT, R22, 0x70, RZ ;  /* 0x0000007016167810 */ /* 0x000fc60007fbe0ff */
[----:B------:R-:W-:Y:S01]  /*0e80*/  IMAD R38, R15, 0x70, R38 ;  /* 0x000000700f267824 */ /* 0x000fe200078e0226 */
[----:B------:R-:W-:Y:S01]  /*0e90*/  @P1 STS [R47+UR4+0x200], R50 ;  /* 0x000200322f001988 */ /* 0x000fe20008000804 */
[----:B------:R-:W-:Y:S02]  /*0ea0*/  IADD3.X R23, PT, PT, RZ, R23, RZ, P5, !PT ;  /* 0x00000017ff177210 */ /* 0x000fe40002ffe4ff */
[----:B------:R-:W-:Y:S01]  /*0eb0*/  IADD3 R26, P5, PT, R26, 0x70, RZ ;  /* 0x000000701a1a7810 */ /* 0x000fe20007fbe0ff */
[----:B------:R-:W-:Y:S03]  /*0ec0*/  @P2 STS [R47+UR4+0x400], R52 ;  /* 0x000400342f002988 */ /* 0x000fe60008000804 */
[----:B------:R-:W-:Y:S01]  /*0ed0*/  IADD3.X R27, PT, PT, RZ, R27, RZ, P5, !PT ;  /* 0x0000001bff1b7210 */ /* 0x000fe20002ffe4ff */
[----:B------:R-:W-:Y:S01]  /*0ee0*/  @P4 STS [R47+UR4+0x600], R54 ;  /* 0x000600362f004988 */ /* 0x000fe20008000804 */
[----:B------:R-:W-:Y:S06]  /*0ef0*/  BAR.SYNC.DEFER_BLOCKING 0x0 ;  /* 0x0000000000007b1d */ /* 0x000fec0000010000 */
[----:B------:R-:W-:Y:S04]  /*0f00*/  LDS R49, [R48+UR5] ;  /* 0x0000000530317984 */ /* 0x000fe80008000800 */
[----:B0-----:R-:W0:Y:S04]  /*0f10*/  LDS.64 R16, [R38] ;  /* 0x0000000026107984 */ /* 0x001e280000000a00 */
[----:B------:R-:W1:Y:S04]  /*0f20*/  LDS.64 R18, [R38+0x8] ;  /* 0x0000080026127984 */ /* 0x000e680000000a00 */
[----:B------:R-:W2:Y:S04]  /*0f30*/  LDS R50, [R48+UR5+0x40] ;  /* 0x0000400530327984 */ /* 0x000ea80008000800 */
[----:B------:R-:W-:Y:S01]  /*0f40*/  LDS R51, [R48+UR5+0x118] ;  /* 0x0001180530337984 */ /* 0x000fe20008000800 */
[----:B0-----:R-:W-:-:S02]  /*0f50*/  IDP.4A.S8.S8 R31, R49, R16, R31 ;  /* 0x00000010311f7226 */ /* 0x001fc4000000061f */
[C---:B------:R-:W-:Y:S02]  /*0f60*/  IDP.4A.S8.S8 R30, R49.reuse, R17, R30 ;  /* 0x00000011311e7226 */ /* 0x040fe4000000061e */
[C---:B-1----:R-:W-:Y:S02]  /*0f70*/  IDP.4A.S8.S8 R35, R49.reuse, R18, R35 ;  /* 0x0000001231237226 */ /* 0x042fe40000000623 */
[----:B------:R-:W-:Y:S02]  /*0f80*/  IDP.4A.S8.S8 R46, R49, R19, R46 ;  /* 0x00000013312e7226 */ /* 0x000fe4000000062e */
[----:B------:R-:W0:Y:S01]  /*0f90*/  LDS R49, [R48+UR5+0x80] ;  /* 0x0000800530317984 */ /* 0x000e220008000800 */
[C---:B--2---:R-:W-:Y:S02]  /*0fa0*/  IDP.4A.S8.S8 R45, R50.reuse, R16, R45 ;  /* 0x00000010322d7226 */ /* 0x044fe4000000062d */
[C---:B------:R-:W-:Y:S02]  /*0fb0*/  IDP.4A.S8.S8 R32, R50.reuse, R17, R32 ;  /* 0x0000001132207226 */ /* 0x040fe40000000620 */
[----:B------:R-:W-:-:S02]  /*0fc0*/  IDP.4A.S8.S8 R33, R50, R18, R33 ;  /* 0x0000001232217226 */ /* 0x000fc40000000621 */
[----:B------:R-:W-:Y:S02]  /*0fd0*/  IDP.4A.S8.S8 R34, R50, R19, R34 ;  /* 0x0000001332227226 */ /* 0x000fe40000000622 */
[----:B------:R-:W1:Y:S01]  /*0fe0*/  LDS R50, [R48+UR5+0xc0] ;  /* 0x0000c00530327984 */ /* 0x000e620008000800 */
[C---:B0-----:R-:W-:Y:S02]  /*0ff0*/  IDP.4A.S8.S8 R43, R49.reuse, R16, R43 ;  /* 0x00000010312b7226 */ /* 0x041fe4000000062b */
[C---:B------:R-:W-:Y:S02]  /*1000*/  IDP.4A.S8.S8 R44, R49.reuse, R17, R44 ;  /* 0x00000011312c7226 */ /* 0x040fe4000000062c */
[C---:B------:R-:W-:Y:S02]  /*1010*/  IDP.4A.S8.S8 R41, R49.reuse, R18, R41 ;  /* 0x0000001231297226 */ /* 0x040fe40000000629 */
[----:B------:R-:W-:Y:S02]  /*1020*/  IDP.4A.S8.S8 R42, R49, R19, R42 ;  /* 0x00000013312a7226 */ /* 0x000fe4000000062a */
[----:B------:R-:W0:Y:S01]  /*1030*/  LDS R49, [R48+UR5+0x100] ;  /* 0x0001000530317984 */ /* 0x000e220008000800 */
[----:B-1----:R-:W-:-:S02]  /*1040*/  IDP.4A.S8.S8 R39, R50, R16, R39 ;  /* 0x0000001032277226 */ /* 0x002fc40000000627 */
[C---:B------:R-:W-:Y:S02]  /*1050*/  IDP.4A.S8.S8 R40, R50.reuse, R17, R40 ;  /* 0x0000001132287226 */ /* 0x040fe40000000628 */
[C---:B------:R-:W-:Y:S02]  /*1060*/  IDP.4A.S8.S8 R37, R50.reuse, R18, R37 ;  /* 0x0000001232257226 */ /* 0x040fe40000000625 */
[----:B------:R-:W-:Y:S02]  /*1070*/  IDP.4A.S8.S8 R36, R50, R19, R36 ;  /* 0x0000001332247226 */ /* 0x000fe40000000624 */
[----:B------:R-:W1:Y:S01]  /*1080*/  LDS R50, [R48+UR5+0x140] ;  /* 0x0001400530327984 */ /* 0x000e620008000800 */
[C---:B0-----:R-:W-:Y:S02]  /*1090*/  IDP.4A.S8.S8 R3, R49.reuse, R16, R3 ;  /* 0x0000001031037226 */ /* 0x041fe40000000603 */
[C---:B------:R-:W-:Y:S02]  /*10a0*/  IDP.4A.S8.S8 R0, R49.reuse, R17, R0 ;  /* 0x0000001131007226 */ /* 0x040fe40000000600 */
[----:B------:R-:W-:-:S02]  /*10b0*/  IDP.4A.S8.S8 R5, R49, R18, R5 ;  /* 0x0000001231057226 */ /* 0x000fc40000000605 */
[----:B------:R-:W-:Y:S02]  /*10c0*/  IDP.4A.S8.S8 R2, R49, R19, R2 ;  /* 0x0000001331027226 */ /* 0x000fe40000000602 */
[----:B------:R-:W0:Y:S01]  /*10d0*/  LDS R49, [R48+UR5+0x180] ;  /* 0x0001800530317984 */ /* 0x000e220008000800 */
[C---:B-1----:R-:W-:Y:S02]  /*10e0*/  IDP.4A.S8.S8 R7, R50.reuse, R16, R7 ;  /* 0x0000001032077226 */ /* 0x042fe40000000607 */
[C---:B------:R-:W-:Y:S02]  /*10f0*/  IDP.4A.S8.S8 R4, R50.reuse, R17, R4 ;  /* 0x0000001132047226 */ /* 0x040fe40000000604 */
[C---:B------:R-:W-:Y:S02]  /*1100*/  IDP.4A.S8.S8 R9, R50.reuse, R18, R9 ;  /* 0x0000001232097226 */ /* 0x040fe40000000609 */
[----:B------:R-:W-:Y:S02]  /*1110*/  IDP.4A.S8.S8 R6, R50, R19, R6 ;  /* 0x0000001332067226 */ /* 0x000fe40000000606 */
[----:B------:R-:W-:Y:S01]  /*1120*/  LDS R50, [R48+UR5+0x44] ;  /* 0x0000440530327984 */ /* 0x000fe20008000800 */
[----:B0-----:R-:W-:-:S02]  /*1130*/  IDP.4A.S8.S8 R11, R49, R16, R11 ;  /* 0x00000010310b7226 */ /* 0x001fc4000000060b */
[C---:B------:R-:W-:Y:S02]  /*1140*/  IDP.4A.S8.S8 R8, R49.reuse, R17, R8 ;  /* 0x0000001131087226 */ /* 0x040fe40000000608 */
[C---:B------:R-:W-:Y:S01]  /*1150*/  IDP.4A.S8.S8 R13, R49.reuse, R18, R13 ;  /* 0x00000012310d7226 */ /* 0x040fe2000000060d */
[----:B------:R-:W0:Y:S01]  /*1160*/  LDS.64 R16, [R38+0x18] ;  /* 0x0000180026107984 */ /* 0x000e220000000a00 */
[----:B------:R-:W-:-:S03]  /*1170*/  IDP.4A.S8.S8 R10, R49, R19, R10 ;  /* 0x00000013310a7226 */ /* 0x000fc6000000060a */
[----:B------:R-:W1:Y:S04]  /*1180*/  LDS R49, [R48+UR5+0x4] ;  /* 0x0000040530317984 */ /* 0x000e680008000800 */
[----:B------:R-:W2:Y:S01]  /*1190*/  LDS.64 R18, [R38+0x10] ;  /* 0x0000100026127984 */ /* 0x000ea20000000a00 */
[CC--:B0-----:R-:W-:Y:S02]  /*11a0*/  IDP.4A.S8.S8 R33, R50.reuse, R16.reuse, R33 ;  /* 0x0000001032217226 */ /* 0x0c1fe40000000621 */
[-C--:B------:R-:W-:Y:S02]  /*11b0*/  IDP.4A.S8.S8 R34, R50, R17.reuse, R34 ;  /* 0x0000001132227226 */ /* 0x080fe40000000622 */
[C---:B-1----:R-:W-:Y:S02]  /*11c0*/  IDP.4A.S8.S8 R35, R49.reuse, R16, R35 ;  /* 0x0000001031237226 */ /* 0x042fe40000000623 */
[----:B------:R-:W-:-:S02]  /*11d0*/  IDP.4A.S8.S8 R46, R49, R17, R46 ;  /* 0x00000011312e7226 */ /* 0x000fc4000000062e */
[CC--:B--2---:R-:W-:Y:S02]  /*11e0*/  IDP.4A.S8.S8 R31, R49.reuse, R18.reuse, R31 ;  /* 0x00000012311f7226 */ /* 0x0c4fe4000000061f */
[-C--:B------:R-:W-:Y:S02]  /*11f0*/  IDP.4A.S8.S8 R30, R49, R19.reuse, R30 ;  /* 0x00000013311e7226 */ /* 0x080fe4000000061e */
[----:B------:R-:W0:Y:S01]  /*1200*/  LDS R49, [R48+UR5+0x84] ;  /* 0x0000840530317984 */ /* 0x000e220008000800 */
[CC--:B------:R-:W-:Y:S02]  /*1210*/  IDP.4A.S8.S8 R45, R50.reuse, R18.reuse, R45 ;  /* 0x00000012322d7226 */ /* 0x0c0fe4000000062d */
[----:B------:R-:W-:Y:S02]  /*1220*/  IDP.4A.S8.S8 R32, R50, R19, R32 ;  /* 0x0000001332207226 */ /* 0x000fe40000000620 */
[----:B------:R-:W1:Y:S01]  /*1230*/  LDS R50, [R48+UR5+0xc4] ;  /* 0x0000c40530327984 */ /* 0x000e620008000800 */
[----:B0-----:R-:W-:-:S02]  /*1240*/  IDP.4A.S8.S8 R43, R49, R18, R43 ;  /* 0x00000012312b7226 */ /* 0x001fc4000000062b */
[C---:B------:R-:W-:Y:S02]  /*1250*/  IDP.4A.S8.S8 R44, R49.reuse, R19, R44 ;  /* 0x00000013312c7226 */ /* 0x040fe4000000062c */
[C---:B------:R-:W-:Y:S02]  /*1260*/  IDP.4A.S8.S8 R41, R49.reuse, R16, R41 ;  /* 0x0000001031297226 */ /* 0x040fe40000000629 */
[----:B------:R-:W-:Y:S02]  /*1270*/  IDP.4A.S8.S8 R42, R49, R17, R42 ;  /* 0x00000011312a7226 */ /* 0x000fe4000000062a */
[----:B------:R-:W0:Y:S01]  /*1280*/  LDS R49, [R48+UR5+0x104] ;  /* 0x0001040530317984 */ /* 0x000e220008000800 */
[C---:B-1----:R-:W-:Y:S02]  /*1290*/  IDP.4A.S8.S8 R39, R50.reuse, R18, R39 ;  /* 0x0000001232277226 */ /* 0x042fe40000000627 */
        /* <DEDUP_REMOVED lines=13> */
[----:B------:R-:W-:Y:S01]  /*1370*/  LDS R50, [R48+UR5+0x48] ;  /* 0x0000480530327984 */ /* 0x000fe20008000800 */
[C---:B0-----:R-:W-:Y:S02]  /*1380*/  IDP.4A.S8.S8 R11, R49.reuse, R18, R11 ;  /* 0x00000012310b7226 */ /* 0x041fe4000000060b */
        /* <DEDUP_REMOVED lines=13> */
[C---:B------:R-:W-:Y:S02]  /*1460*/  IDP.4A.S8.S8 R33, R50.reuse, R16, R33 ;  /* 0x0000001032217226 */ /* 0x040fe40000000621 */
        /* <DEDUP_REMOVED lines=138> */
[----:B------:R-:W1:Y:S04]  /*1d10*/  LDS.64 R16, [R38+0x68] ;  /* 0x0000680026107984 */ /* 0x000e680000000a00 */
[----:B------:R-:W2:Y:S01]  /*1d20*/  LDS R49, [R48+UR5+0x58] ;  /* 0x0000580530317984 */ /* 0x000ea20008000800 */
[C---:B0-----:R-:W-:Y:S02]  /*1d30*/  IDP.4A.S8.S8 R31, R50.reuse, R18, R31 ;  /* 0x00000012321f7226 */ /* 0x041fe4000000061f */
[C---:B------:R-:W-:Y:S02]  /*1d40*/  IDP.4A.S8.S8 R30, R50.reuse, R19, R30 ;  /* 0x00000013321e7226 */ /* 0x040fe4000000061e */
[C---:B-1----:R-:W-:Y:S02]  /*1d50*/  IDP.4A.S8.S8 R35, R50.reuse, R16, R35 ;  /* 0x0000001032237226 */ /* 0x042fe40000000623 */
[----:B------:R-:W-:-:S02]  /*1d60*/  IDP.4A.S8.S8 R46, R50, R17, R46 ;  /* 0x00000011322e7226 */ /* 0x000fc4000000062e */
[C---:B--2---:R-:W-:Y:S01]  /*1d70*/  IDP.4A.S8.S8 R45, R49.reuse, R18, R45 ;  /* 0x00000012312d7226 */ /* 0x044fe2000000062d */
[----:B------:R-:W0:Y:S01]  /*1d80*/  LDS R50, [R48+UR5+0x98] ;  /* 0x0000980530327984 */ /* 0x000e220008000800 */
[C---:B------:R-:W-:Y:S02]  /*1d90*/  IDP.4A.S8.S8 R32, R49.reuse, R19, R32 ;  /* 0x0000001331207226 */ /* 0x040fe40000000620 */
[C---:B------:R-:W-:Y:S02]  /*1da0*/  IDP.4A.S8.S8 R33, R49.reuse, R16, R33 ;  /* 0x0000001031217226 */ /* 0x040fe40000000621 */
[----:B------:R-:W-:Y:S02]  /*1db0*/  IDP.4A.S8.S8 R34, R49, R17, R34 ;  /* 0x0000001131227226 */ /* 0x000fe40000000622 */
[----:B------:R-:W1:Y:S01]  /*1dc0*/  LDS R49, [R48+UR5+0xd8] ;  /* 0x0000d80530317984 */ /* 0x000e620008000800 */
[C---:B------:R-:W-:Y:S02]  /*1dd0*/  IDP.4A.S8.S8 R3, R51.reuse, R18, R3 ;  /* 0x0000001233037226 */ /* 0x040fe40000000603 */
[----:B------:R-:W-:-:S02]  /*1de0*/  IDP.4A.S8.S8 R0, R51, R19, R0 ;  /* 0x0000001333007226 */ /* 0x000fc40000000600 */
[C---:B------:R-:W-:Y:S02]  /*1df0*/  IDP.4A.S8.S8 R5, R51.reuse, R16, R5 ;  /* 0x0000001033057226 */ /* 0x040fe40000000605 */
[----:B------:R-:W-:Y:S02]  /*1e00*/  IDP.4A.S8.S8 R2, R51, R17, R2 ;  /* 0x0000001133027226 */ /* 0x000fe40000000602 */
[C---:B0-----:R-:W-:Y:S02]  /*1e10*/  IDP.4A.S8.S8 R43, R50.reuse, R18, R43 ;  /* 0x00000012322b7226 */ /* 0x041fe4000000062b */
[C---:B------:R-:W-:Y:S02]  /*1e20*/  IDP.4A.S8.S8 R44, R50.reuse, R19, R44 ;  /* 0x00000013322c7226 */ /* 0x040fe4000000062c */
[C---:B------:R-:W-:Y:S02]  /*1e30*/  IDP.4A.S8.S8 R41, R50.reuse, R16, R41 ;  /* 0x0000001032297226 */ /* 0x040fe40000000629 */
[----:B------:R-:W-:-:S02]  /*1e40*/  IDP.4A.S8.S8 R42, R50, R17, R42 ;  /* 0x00000011322a7226 */ /* 0x000fc4000000062a */
[C---:B-1----:R-:W-:Y:S01]  /*1e50*/  IDP.4A.S8.S8 R39, R49.reuse, R18, R39 ;  /* 0x0000001231277226 */ /* 0x042fe20000000627 */
[----:B------:R-:W0:Y:S01]  /*1e60*/  LDS R50, [R48+UR5+0x158] ;  /* 0x0001580530327984 */ /* 0x000e220008000800 */
[C---:B------:R-:W-:Y:S02]  /*1e70*/  IDP.4A.S8.S8 R40, R49.reuse, R19, R40 ;  /* 0x0000001331287226 */ /* 0x040fe40000000628 */
[C---:B------:R-:W-:Y:S02]  /*1e80*/  IDP.4A.S8.S8 R37, R49.reuse, R16, R37 ;  /* 0x0000001031257226 */ /* 0x040fe40000000625 */
[----:B------:R-:W-:Y:S02]  /*1e90*/  IDP.4A.S8.S8 R36, R49, R17, R36 ;  /* 0x0000001131247226 */ /* 0x000fe40000000624 */
[----:B------:R-:W1:Y:S01]  /*1ea0*/  LDS R49, [R48+UR5+0x198] ;  /* 0x0001980530317984 */ /* 0x000e620008000800 */
[C---:B0-----:R-:W-:Y:S02]  /*1eb0*/  IDP.4A.S8.S8 R7, R50.reuse, R18, R7 ;  /* 0x0000001232077226 */ /* 0x041fe40000000607 */
[----:B------:R-:W-:-:S02]  /*1ec0*/  IDP.4A.S8.S8 R4, R50, R19, R4 ;  /* 0x0000001332047226 */ /* 0x000fc40000000604 */
[C---:B------:R-:W-:Y:S02]  /*1ed0*/  IDP.4A.S8.S8 R9, R50.reuse, R16, R9 ;  /* 0x0000001032097226 */ /* 0x040fe40000000609 */
[----:B------:R-:W-:Y:S02]  /*1ee0*/  IDP.4A.S8.S8 R6, R50, R17, R6 ;  /* 0x0000001132067226 */ /* 0x000fe40000000606 */
[C---:B-1----:R-:W-:Y:S02]  /*1ef0*/  IDP.4A.S8.S8 R11, R49.reuse, R18, R11 ;  /* 0x00000012310b7226 */ /* 0x042fe4000000060b */
[C---:B------:R-:W-:Y:S02]  /*1f00*/  IDP.4A.S8.S8 R8, R49.reuse, R19, R8 ;  /* 0x0000001331087226 */ /* 0x040fe40000000608 */
[C---:B------:R-:W-:Y:S02]  /*1f10*/  IDP.4A.S8.S8 R13, R49.reuse, R16, R13 ;  /* 0x00000010310d7226 */ /* 0x040fe4000000060d */
[----:B------:R-:W-:Y:S01]  /*1f20*/  IDP.4A.S8.S8 R10, R49, R17, R10 ;  /* 0x00000011310a7226 */ /* 0x000fe2000000060a */
[----:B------:R-:W-:Y:S06]  /*1f30*/  BRA.U UP0, `(.L_x_83) ;  /* 0xffffffe900e47547 */ /* 0x000fec000b83ffff */
[----:B------:R-:W0:Y:S01]  /*1f40*/  S2R R17, SR_TID.X ;  /* 0x0000000000117919 */ /* 0x000e220000002100 */
[----:B------:R-:W-:Y:S01]  /*1f50*/  SHF.L.U32 R16, R15, 0x1, RZ ;  /* 0x000000010f107819 */ /* 0x000fe200000006ff */
[----:B------:R-:W-:Y:S03]  /*1f60*/  BAR.SYNC.DEFER_BLOCKING 0x0 ;  /* 0x0000000000007b1d */ /* 0x000fe60000010000 */
[----:B0-----:R-:W-:-:S04]  /*1f70*/  LEA.HI R17, R17, R16, RZ, 0x1e ;  /* 0x0000001011117211 */ /* 0x001fc800078ff0ff */
[C---:B------:R-:W-:Y:S02]  /*1f80*/  IADD3 R16, PT, PT, R17.reuse, 0x20, RZ ;  /* 0x0000002011107810 */ /* 0x040fe40007ffe0ff */
[C---:B------:R-:W-:Y:S02]  /*1f90*/  LOP3.LUT R19, R17.reuse, 0xff, RZ, 0xc0, !PT ;  /* 0x000000ff11137812 */ /* 0x040fe400078ec0ff */
[----:B------:R-:W-:Y:S02]  /*1fa0*/  LOP3.LUT R20, R16, 0xff, RZ, 0xc0, !PT ;  /* 0x000000ff10147812 */ /* 0x000fe400078ec0ff */
[----:B------:R-:W-:Y:S01]  /*1fb0*/  IADD3 R18, PT, PT, R17, 0x40, RZ ;  /* 0x0000004011127810 */ /* 0x000fe20007ffe0ff */
[----:B------:R-:W-:Y:S01]  /*1fc0*/  IMAD R19, R19, 0x25, RZ ;  /* 0x0000002513137824 */ /* 0x000fe200078e02ff */
[----:B------:R-:W-:Y:S01]  /*1fd0*/  IADD3 R28, PT, PT, R17, 0x60, RZ ;  /* 0x00000060111c7810 */ /* 0x000fe20007ffe0ff */
[----:B------:R-:W-:Y:S01]  /*1fe0*/  IMAD R23, R20, 0x25, RZ ;  /* 0x0000002514177824 */ /* 0x000fe200078e02ff */
[----:B------:R-:W-:-:S02]  /*1ff0*/  LOP3.LUT R21, R18, 0xff, RZ, 0xc0, !PT ;  /* 0x000000ff12157812 */ /* 0x000fc400078ec0ff */
[----:B------:R-:W-:Y:S02]  /*2000*/  SHF.R.U32.HI R20, RZ, 0x8, R19 ;  /* 0x00000008ff147819 */ /* 0x000fe40000011613 */
[----:B------:R-:W-:Y:S01]  /*2010*/  LOP3.LUT R22, R28, 0xff, RZ, 0xc0, !PT ;  /* 0x000000ff1c167812 */ /* 0x000fe200078ec0ff */
[----:B------:R-:W-:Y:S01]  /*2020*/  IMAD R21, R21, 0x25, RZ ;  /* 0x0000002515157824 */ /* 0x000fe200078e02ff */
[----:B------:R-:W-:Y:S02]  /*2030*/  SHF.R.U32.HI R19, RZ, 0x8, R23 ;  /* 0x00000008ff137819 */ /* 0x000fe40000011617 */
[----:B------:R-:W-:Y:S01]  /*2040*/  IADD3 R24, PT, PT, RZ, -R20, RZ ;  /* 0x80000014ff187210 */ /* 0x000fe20007ffe0ff */
[----:B------:R-:W-:Y:S01]  /*2050*/  IMAD R23, R22, 0x25, RZ ;  /* 0x0000002516177824 */ /* 0x000fe200078e02ff */
[----:B------:R-:W-:Y:S02]  /*2060*/  IADD3 R25, PT, PT, RZ, -R19, RZ ;  /* 0x80000013ff197210 */ /* 0x000fe40007ffe0ff */
[----:B------:R-:W-:-:S02]  /*2070*/  SHF.R.U32.HI R22, RZ, 0x8, R21 ;  /* 0x00000008ff167819 */ /* 0x000fc40000011615 */
[----:B------:R-:W-:Y:S02]  /*2080*/  PRMT R24, R24, 0x7710, RZ ;  /* 0x0000771018187816 */ /* 0x000fe400000000ff */
[----:B------:R-:W-:Y:S02]  /*2090*/  PRMT R25, R25, 0x7710, RZ ;  /* 0x0000771019197816 */ /* 0x000fe400000000ff */
[----:B------:R-:W-:Y:S02]  /*20a0*/  IADD3 R27, PT, PT, RZ, -R22, RZ ;  /* 0x80000016ff1b7210 */ /* 0x000fe40007ffe0ff */
[----:B------:R-:W-:Y:S02]  /*20b0*/  IADD3 R24, PT, PT, R17, R24, RZ ;  /* 0x0000001811187210 */ /* 0x000fe40007ffe0ff */
[----:B------:R-:W-:Y:S02]  /*20c0*/  SHF.R.U32.HI R21, RZ, 0x8, R23 ;  /* 0x00000008ff157819 */ /* 0x000fe40000011617 */
[----:B------:R-:W-:-:S02]  /*20d0*/  IADD3 R26, PT, PT, R16, R25, RZ ;  /* 0x00000019101a7210 */ /* 0x000fc40007ffe0ff */
[----:B------:R-:W-:Y:S02]  /*20e0*/  PRMT R25, R27, 0x7710, RZ ;  /* 0x000077101b197816 */ /* 0x000fe400000000ff */
[----:B------:R-:W-:Y:S02]  /*20f0*/  LOP3.LUT R23, R24, 0xfe, RZ, 0xc0, !PT ;  /* 0x000000fe18177812 */ /* 0x000fe400078ec0ff */
[----:B------:R-:W-:Y:S02]  /*2100*/  IADD3 R27, PT, PT, RZ, -R21, RZ ;  /* 0x80000015ff1b7210 */ /* 0x000fe40007ffe0ff */
[----:B------:R-:W-:Y:S02]  /*2110*/  LOP3.LUT R26, R26, 0xfe, RZ, 0xc0, !PT ;  /* 0x000000fe1a1a7812 */ /* 0x000fe400078ec0ff */
[----:B------:R-:W-:Y:S02]  /*2120*/  IADD3 R25, PT, PT, R18, R25, RZ ;  /* 0x0000001912197210 */ /* 0x000fe40007ffe0ff */
[----:B------:R-:W-:-:S02]  /*2130*/  LEA.HI R23, R23, R20, RZ, 0x1f ;  /* 0x0000001417177211 */ /* 0x000fc400078ff8ff */
[----:B------:R-:W-:Y:S02]  /*2140*/  PRMT R27, R27, 0x7710, RZ ;  /* 0x000077101b1b7816 */ /* 0x000fe400000000ff */
[----:B------:R-:W-:Y:S02]  /*2150*/  LEA.HI R20, R26, R19, RZ, 0x1f ;  /* 0x000000131a147211 */ /* 0x000fe400078ff8ff */
[----:B------:R-:W-:Y:S02]  /*2160*/  LOP3.LUT R25, R25, 0xfe, RZ, 0xc0, !PT ;  /* 0x000000fe19197812 */ /* 0x000fe400078ec0ff */
[----:B------:R-:W-:Y:S02]  /*2170*/  SHF.R.U32.HI R19, RZ, 0x2, R23 ;  /* 0x00000002ff137819 */ /* 0x000fe40000011617 */
[----:B------:R-:W-:Y:S02]  /*2180*/  IADD3 R27, PT, PT, R28, R27, RZ ;  /* 0x0000001b1c1b7210 */ /* 0x000fe40007ffe0ff */
[----:B------:R-:W-:Y:S01]  /*2190*/  LEA.HI R25, R25, R22, RZ, 0x1f ;  /* 0x0000001619197211 */ /* 0x000fe200078ff8ff */
[C---:B------:R-:W-:Y:S01]  /*21a0*/  IMAD R29, R19.reuse, 0x310, RZ ;  /* 0x00000310131d7824 */ /* 0x040fe200078e02ff */
[----:B------:R-:W-:-:S02]  /*21b0*/  PRMT R22, R19, 0x9910, RZ ;  /* 0x0000991013167816 */ /* 0x000fc400000000ff */
[----:B------:R-:W-:Y:S02]  /*21c0*/  LOP3.LUT R24, R27, 0xfe, RZ, 0xc0, !PT ;  /* 0x000000fe1b187812 */ /* 0x000fe400078ec0ff */
[----:B------:R-:W-:Y:S02]  /*21d0*/  SHF.R.U32.HI R20, RZ, 0x2, R20 ;  /* 0x00000002ff147819 */ /* 0x000fe40000011614 */
[----:B------:R-:W-:Y:S02]  /*21e0*/  LEA R22, R22, -R22, 0x3 ;  /* 0x8000001616167211 */ /* 0x000fe400078e18ff */
[----:B------:R-:W-:Y:S02]  /*21f0*/  LEA.HI R24, R24, R21, RZ, 0x1f ;  /* 0x0000001518187211 */ /* 0x000fe400078ff8ff */
[----:B------:R-:W-:Y:S02]  /*2200*/  PRMT R23, R20, 0x9910, RZ ;  /* 0x0000991014177816 */ /* 0x000fe400000000ff */
[----:B------:R-:W-:-:S02]  /*2210*/  SHF.R.U32.HI R26, RZ, 0x2, R25 ;  /* 0x00000002ff1a7819 */ /* 0x000fc40000011619 */
[----:B------:R-:W-:Y:S02]  /*2220*/  IADD3 R22, PT, PT, RZ, -R22, RZ ;  /* 0x80000016ff167210 */ /* 0x000fe40007ffe0ff */
[----:B------:R-:W-:Y:S01]  /*2230*/  SHF.R.U32.HI R24, RZ, 0x2, R24 ;  /* 0x00000002ff187819 */ /* 0x000fe20000011618 */
[C---:B------:R-:W-:Y:S01]  /*2240*/  IMAD R49, R26.reuse, 0x310, RZ ;  /* 0x000003101a317824 */ /* 0x040fe200078e02ff */
[----:B------:R-:W-:Y:S02]  /*2250*/  LEA R23, R23, -R23, 0x3 ;  /* 0x8000001717177211 */ /* 0x000fe400078e18ff */
[----:B------:R-:W-:Y:S02]  /*2260*/  PRMT R21, R26, 0x9910, RZ ;  /* 0x000099101a157816 */ /* 0x000fe400000000ff */
[----:B------:R-:W-:Y:S02]  /*2270*/  PRMT R22, R22, 0x7710, RZ ;  /* 0x0000771016167816 */ /* 0x000fe400000000ff */
[----:B------:R-:W-:-:S02]  /*2280*/  PRMT R27, R24, 0x9910, RZ ;  /* 0x00009910181b7816 */ /* 0x000fc400000000ff */
[----:B------:R-:W-:Y:S02]  /*2290*/  IADD3 R25, PT, PT, RZ, -R23, RZ ;  /* 0x80000017ff197210 */ /* 0x000fe40007ffe0ff */
[----:B------:R-:W-:Y:S02]  /*22a0*/  LEA R23, R21, -R21, 0x3 ;  /* 0x8000001515177211 */ /* 0x000fe400078e18ff */
[----:B------:R-:W-:Y:S02]  /*22b0*/  IADD3 R22, PT, PT, R17, R22, RZ ;  /* 0x0000001611167210 */ /* 0x000fe40007ffe0ff */
[----:B------:R-:W-:Y:S02]  /*22c0*/  MOV R17, R27 ;  /* 0x0000001b00117202 */ /* 0x000fe40000000f00 */
[----:B------:R-:W-:Y:S02]  /*22d0*/  PRMT R21, R25, 0x7710, RZ ;  /* 0x0000771019157816 */ /* 0x000fe400000000ff */
[----:B------:R-:W-:-:S02]  /*22e0*/  IADD3 R23, PT, PT, RZ, -R23, RZ ;  /* 0x80000017ff177210 */ /* 0x000fc40007ffe0ff */
[----:B------:R-:W-:Y:S02]  /*22f0*/  IADD3 R21, PT, PT, R16, R21, RZ ;  /* 0x0000001510157210 */ /* 0x000fe40007ffe0ff */
[----:B------:R-:W-:Y:S02]  /*2300*/  SHF.L.U32 R22, R22, 0x4, RZ ;  /* 0x0000000416167819 */ /* 0x000fe400000006ff */
[----:B------:R-:W-:Y:S02]  /*2310*/  LEA R27, R17, -R17, 0x3 ;  /* 0x80000011111b7211 */ /* 0x000fe400078e18ff */
[----:B------:R-:W-:Y:S01]  /*2320*/  PRMT R23, R23, 0x7710, RZ ;  /* 0x0000771017177816 */ /* 0x000fe200000000ff */
[----:B------:R-:W0:Y:S01]  /*2330*/  @P3 LDC.64 R16, c[0x0][0x388] ;  /* 0x0000e200ff103b82 */ /* 0x000e220000000a00 */
[----:B------:R-:W-:Y:S02]  /*2340*/  LOP3.LUT R25, R12, 0xc, RZ, 0xc0, !PT ;  /* 0x0000000c0c197812 */ /* 0x000fe400078ec0ff */
[----:B------:R-:W-:-:S02]  /*2350*/  @P3 LOP3.LUT R48, R22, 0xff, RZ, 0xc0, !PT ;  /* 0x000000ff16303812 */ /* 0x000fc400078ec0ff */
[----:B------:R-:W-:Y:S02]  /*2360*/  SHF.L.U32 R21, R21, 0x4, RZ ;  /* 0x0000000415157819 */ /* 0x000fe400000006ff */
[----:B------:R-:W-:Y:S02]  /*2370*/  IADD3 R22, PT, PT, R18, R23, RZ ;  /* 0x0000001712167210 */ /* 0x000fe40007ffe0ff */
[----:B------:R-:W-:Y:S01]  /*2380*/  IADD3 R23, PT, PT, RZ, -R27, RZ ;  /* 0x8000001bff177210 */ /* 0x000fe20007ffe0ff */
[----:B------:R-:W-:Y:S01]  /*2390*/  IMAD R27, R20, 0x310, RZ ;  /* 0x00000310141b7824 */ /* 0x000fe200078e02ff */
[----:B------:R-:W-:Y:S01]  /*23a0*/  @P3 IADD3 R29, P0, P5, R29, R25, R48 ;  /* 0x000000191d1d3210 */ /* 0x000fe20007d1e030 */
[----:B------:R-:W1:Y:S01]  /*23b0*/  @P1 LDC.64 R18, c[0x0][0x388] ;  /* 0x0000e200ff121b82 */ /* 0x000e620000000a00 */
[----:B------:R-:W-:Y:S02]  /*23c0*/  @P1 LOP3.LUT R20, R21, 0xff, RZ, 0xc0, !PT ;  /* 0x000000ff15141812 */ /* 0x000fe400078ec0ff */
[----:B------:R-:W-:-:S02]  /*23d0*/  PRMT R23, R23, 0x7710, RZ ;  /* 0x0000771017177816 */ /* 0x000fc400000000ff */
[----:B------:R-:W-:Y:S02]  /*23e0*/  @P3 IADD3.X R48, PT, PT, RZ, RZ, RZ, P0, P5 ;  /* 0x000000ffff303210 */ /* 0x000fe400007ea4ff */
[----:B------:R-:W-:Y:S02]  /*23f0*/  @P1 IADD3 R27, P5, P6, R27, R25, R20 ;  /* 0x000000191b1b1210 */ /* 0x000fe40007ebe014 */
[----:B------:R-:W2:Y:S01]  /*2400*/  @P2 LDC.64 R20, c[0x0][0x388] ;  /* 0x0000e200ff142b82 */ /* 0x000ea20000000a00 */
[----:B------:R-:W-:Y:S02]  /*2410*/  IADD3 R28, PT, PT, R28, R23, RZ ;  /* 0x000000171c1c7210 */ /* 0x000fe40007ffe0ff */
[----:B------:R-:W-:Y:S02]  /*2420*/  SHF.L.U32 R50, R22, 0x4, RZ ;  /* 0x0000000416327819 */ /* 0x000fe400000006ff */
[----:B0-----:R-:W-:Y:S02]  /*2430*/  @P3 IADD3 R16, P0, PT, R29, R16, RZ ;  /* 0x000000101d103210 */ /* 0x001fe40007f1e0ff */
[----:B------:R-:W-:Y:S01]  /*2440*/  @P2 LOP3.LUT R50, R50, 0xff, RZ, 0xc0, !PT ;  /* 0x000000ff32322812 */ /* 0x000fe200078ec0ff */
[----:B------:R-:W0:Y:S01]  /*2450*/  @P4 LDC.64 R22, c[0x0][0x388] ;  /* 0x0000e200ff164b82 */ /* 0x000e220000000a00 */
[----:B------:R-:W-:-:S02]  /*2460*/  SHF.L.U32 R28, R28, 0x4, RZ ;  /* 0x000000041c1c7819 */ /* 0x000fc400000006ff */
[----:B------:R-:W-:Y:S02]  /*2470*/  @P1 IADD3.X R26, PT, PT, RZ, RZ, RZ, P5, P6 ;  /* 0x000000ffff1a1210 */ /* 0x000fe40002fec4ff */
[----:B------:R-:W-:Y:S01]  /*2480*/  @P3 IADD3.X R17, PT, PT, R48, R17, RZ, P0, !PT ;  /* 0x0000001130113210 */ /* 0x000fe200007fe4ff */
[----:B------:R-:W-:Y:S01]  /*2490*/  IMAD R48, R24, 0x310, RZ ;  /* 0x0000031018307824 */ /* 0x000fe200078e02ff */
[----:B------:R-:W-:Y:S02]  /*24a0*/  @P2 IADD3 R29, P5, P6, R49, R25, R50 ;  /* 0x00000019311d2210 */ /* 0x000fe40007ebe032 */
[----:B------:R-:W-:Y:S02]  /*24b0*/  @P4 LOP3.LUT R28, R28, 0xff, RZ, 0xc0, !PT ;  /* 0x000000ff1c1c4812 */ /* 0x000fe400078ec0ff */
[----:B-1----:R-:W-:Y:S02]  /*24c0*/  @P1 IADD3 R24, P0, PT, R27, R18, RZ ;  /* 0x000000121b181210 */ /* 0x002fe40007f1e0ff */
[----:B------:R-:W-:-:S02]  /*24d0*/  @P2 IADD3.X R18, PT, PT, RZ, RZ, RZ, P5, P6 ;  /* 0x000000ffff122210 */ /* 0x000fc40002fec4ff */
[----:B------:R-:W-:Y:S02]  /*24e0*/  @P4 IADD3 R27, P5, P6, R48, R25, R28 ;  /* 0x00000019301b4210 */ /* 0x000fe40007ebe01c */
[----:B------:R-:W-:Y:S01]  /*24f0*/  @P1 IADD3.X R25, PT, PT, R26, R19, RZ, P0, !PT ;  /* 0x000000131a191210 */ /* 0x000fe200007fe4ff */
[----:B------:R-:W3:Y:S01]  /*2500*/  @P3 LDG.E.CONSTANT R48, desc[UR10][R16.64+0x2a0] ;  /* 0x0002a00a10303981 */ /* 0x000ee2000c1e9900 */
[----:B--2---:R-:W-:Y:S02]  /*2510*/  @P2 IADD3 R28, P0, PT, R29, R20, RZ ;  /* 0x000000141d1c2210 */ /* 0x004fe40007f1e0ff */
[----:B------:R-:W-:Y:S01]  /*2520*/  @P4 IADD3.X R20, PT, PT, RZ, RZ, RZ, P5, P6 ;  /* 0x000000ffff144210 */ /* 0x000fe20002fec4ff */
[----:B------:R-:W2:Y:S01]  /*2530*/  @P1 LDG.E.CONSTANT R50, desc[UR10][R24.64+0x2a0] ;  /* 0x0002a00a18321981 */ /* 0x000ea2000c1e9900 */
[----:B------:R-:W-:Y:S02]  /*2540*/  @P2 IADD3.X R29, PT, PT, R18, R21, RZ, P0, !PT ;  /* 0x00000015121d2210 */ /* 0x000fe400007fe4ff */
[----:B0-----:R-:W-:-:S03]  /*2550*/  @P4 IADD3 R26, P5, PT, R27, R22, RZ ;  /* 0x000000161b1a4210 */ /* 0x001fc60007fbe0ff */
[----:B------:R-:W4:Y:S01]  /*2560*/  @P2 LDG.E.CONSTANT R52, desc[UR10][R28.64+0x2a0] ;  /* 0x0002a00a1c342981 */ /* 0x000f22000c1e9900 */
[----:B------:R-:W-:-:S05]  /*2570*/  @P4 IADD3.X R27, PT, PT, R20, R23, RZ, P5, !PT ;  /* 0x00000017141b4210 */ /* 0x000fca0002ffe4ff */
[----:B------:R-:W5:Y:S04]  /*2580*/  @P4 LDG.E.CONSTANT R54, desc[UR10][R26.64+0x2a0] ;  /* 0x0002a00a1a364981 */ /* 0x000f68000c1e9900 */
[----:B---3--:R-:W-:Y:S04]  /*2590*/  @P3 STS [R47+UR4], R48 ;  /* 0x000000302f003988 */ /* 0x008fe80008000804 */
[----:B--2---:R-:W-:Y:S04]  /*25a0*/  @P1 STS [R47+UR4+0x200], R50 ;  /* 0x000200322f001988 */ /* 0x004fe80008000804 */
[----:B----4-:R-:W-:Y:S04]  /*25b0*/  @P2 STS [R47+UR4+0x400], R52 ;  /* 0x000400342f002988 */ /* 0x010fe80008000804 */
[----:B-----5:R-:W-:Y:S01]  /*25c0*/  @P4 STS [R47+UR4+0x600], R54 ;  /* 0x000600362f004988 */ /* 0x020fe20008000804 */
[----:B------:R-:W-:Y:S06]  /*25d0*/  BAR.SYNC.DEFER_BLOCKING 0x0 ;  /* 0x0000000000007b1d */ /* 0x000fec0000010000 */
[----:B------:R-:W-:Y:S04]  /*25e0*/  LDS.64 R16, [R14+UR5] ;  /* 0x000000050e107984 */ /* 0x000fe80008000a00 */
[----:B------:R-:W0:Y:S04]  /*25f0*/  LDS.64 R18, [R38] ;  /* 0x0000000026127984 */ /* 0x000e280000000a00 */
[----:B------:R-:W1:Y:S04]  /*2600*/  LDS.64 R20, [R38+0x8] ;  /* 0x0000080026147984 */ /* 0x000e680000000a00 */
[----:B------:R-:W2:Y:S04]  /*2610*/  LDS.64 R22, [R14+UR5+0x40] ;  /* 0x000040050e167984 */ /* 0x000ea80008000a00 */
[----:B------:R-:W3:Y:S04]  /*2620*/  LDS.64 R26, [R14+UR5+0xc0] ;  /* 0x0000c0050e1a7984 */ /* 0x000ee80008000a00 */
[----:B------:R-:W4:Y:S04]  /*2630*/  LDS.64 R24, [R14+UR5+0x80] ;  /* 0x000080050e187984 */ /* 0x000f280008000a00 */
[----:B------:R-:W5:Y:S01]  /*2640*/  LDS.64 R28, [R14+UR5+0x100] ;  /* 0x000100050e1c7984 */ /* 0x000f620008000a00 */
[----:B0-----:R-:W-:-:S02]  /*2650*/  IDP.4A.S8.S8 R48, R16, R18, R31 ;  /* 0x0000001210307226 */ /* 0x001fc4000000061f */
[C---:B------:R-:W-:Y:S02]  /*2660*/  IDP.4A.S8.S8 R50, R16.reuse, R19, R30 ;  /* 0x0000001310327226 */ /* 0x040fe4000000061e */
[CC--:B-1----:R-:W-:Y:S01]  /*2670*/  IDP.4A.S8.S8 R47, R16.reuse, R20.reuse, R35 ;  /* 0x00000014102f7226 */ /* 0x0c2fe20000000623 */
[----:B------:R-:W0:Y:S01]  /*2680*/  LDS.64 R30, [R14+UR5+0x140] ;  /* 0x000140050e1e7984 */ /* 0x000e220008000a00 */
[----:B------:R-:W-:Y:S02]  /*2690*/  IDP.4A.S8.S8 R16, R16, R21, R46 ;  /* 0x0000001510107226 */ /* 0x000fe4000000062e */
[C---:B--2---:R-:W-:Y:S02]  /*26a0*/  IDP.4A.S8.S8 R46, R22.reuse, R19, R32 ;  /* 0x00000013162e7226 */ /* 0x044fe40000000620 */
[C---:B------:R-:W-:Y:S02]  /*26b0*/  IDP.4A.S8.S8 R49, R22.reuse, R20, R33 ;  /* 0x0000001416317226 */ /* 0x040fe40000000621 */
[----:B------:R-:W1:Y:S01]  /*26c0*/  LDS.64 R32, [R14+UR5+0x180] ;  /* 0x000180050e207984 */ /* 0x000e620008000a00 */
[----:B------:R-:W-:-:S02]  /*26d0*/  IDP.4A.S8.S8 R45, R22, R18, R45 ;  /* 0x00000012162d7226 */ /* 0x000fc4000000062d */
[----:B------:R-:W-:Y:S02]  /*26e0*/  IDP.4A.S8.S8 R22, R22, R21, R34 ;  /* 0x0000001516167226 */ /* 0x000fe40000000622 */
[----:B------:R-:W2:Y:S01]  /*26f0*/  LDS.64 R34, [R38+0x10] ;  /* 0x0000100026227984 */ /* 0x000ea20000000a00 */
[C---:B---3--:R-:W-:Y:S02]  /*2700*/  IDP.4A.S8.S8 R51, R26.reuse, R18, R39 ;  /* 0x000000121a337226 */ /* 0x048fe40000000627 */
[C---:B------:R-:W-:Y:S02]  /*2710*/  IDP.4A.S8.S8 R40, R26.reuse, R19, R40 ;  /* 0x000000131a287226 */ /* 0x040fe40000000628 */
[C---:B------:R-:W-:Y:S02]  /*2720*/  IDP.4A.S8.S8 R39, R26.reuse, R20, R37 ;  /* 0x000000141a277226 */ /* 0x040fe40000000625 */
[----:B------:R-:W-:Y:S02]  /*2730*/  IDP.4A.S8.S8 R26, R26, R21, R36 ;  /* 0x000000151a1a7226 */ /* 0x000fe40000000624 */
[----:B------:R-:W3:Y:S01]  /*2740*/  LDS.64 R36, [R38+0x18] ;  /* 0x0000180026247984 */ /* 0x000ee20000000a00 */
[----:B----4-:R-:W-:-:S02]  /*2750*/  IDP.4A.S8.S8 R43, R24, R18, R43 ;  /* 0x00000012182b7226 */ /* 0x010fc4000000062b */
[C---:B------:R-:W-:Y:S02]  /*2760*/  IDP.4A.S8.S8 R44, R24.reuse, R19, R44 ;  /* 0x00000013182c7226 */ /* 0x040fe4000000062c */
[C---:B------:R-:W-:Y:S02]  /*2770*/  IDP.4A.S8.S8 R41, R24.reuse, R20, R41 ;  /* 0x0000001418297226 */ /* 0x040fe40000000629 */
[----:B------:R-:W-:Y:S02]  /*2780*/  IDP.4A.S8.S8 R24, R24, R21, R42 ;  /* 0x0000001518187226 */ /* 0x000fe4000000062a */
[C---:B-----5:R-:W-:Y:S02]  /*2790*/  IDP.4A.S8.S8 R3, R28.reuse, R18, R3 ;  /* 0x000000121c037226 */ /* 0x060fe40000000603 */
[C---:B------:R-:W-:Y:S02]  /*27a0*/  IDP.4A.S8.S8 R0, R28.reuse, R19, R0 ;  /* 0x000000131c007226 */ /* 0x040fe40000000600 */
[----:B------:R-:W-:-:S02]  /*27b0*/  IDP.4A.S8.S8 R42, R28, R20, R5 ;  /* 0x000000141c2a7226 */ /* 0x000fc40000000605 */
[----:B------:R-:W-:Y:S02]  /*27c0*/  IDP.4A.S8.S8 R28, R28, R21, R2 ;  /* 0x000000151c1c7226 */ /* 0x000fe40000000602 */
[CC--:B0-----:R-:W-:Y:S02]  /*27d0*/  IDP.4A.S8.S8 R7, R30.reuse, R18.reuse, R7 ;  /* 0x000000121e077226 */ /* 0x0c1fe40000000607 */
[-C--:B------:R-:W-:Y:S02]  /*27e0*/  IDP.4A.S8.S8 R52, R30, R19.reuse, R4 ;  /* 0x000000131e347226 */ /* 0x080fe40000000604 */
[----:B------:R-:W-:Y:S01]  /*27f0*/  LDS.64 R4, [R38+0x20] ;  /* 0x0000200026047984 */ /* 0x000fe20000000a00 */
[C---:B-1----:R-:W-:Y:S02]  /*2800*/  IDP.4A.S8.S8 R2, R32.reuse, R18, R11 ;  /* 0x0000001220027226 */ /* 0x042fe4000000060b */
[C---:B------:R-:W-:Y:S02]  /*2810*/  IDP.4A.S8.S8 R18, R32.reuse, R19, R8 ;  /* 0x0000001320127226 */ /* 0x040fe40000000608 */
[----:B------:R-:W-:-:S02]  /*2820*/  IDP.4A.S8.S8 R13, R32, R20, R13 ;  /* 0x00000014200d7226 */ /* 0x000fc4000000060d */
[----:B------:R-:W-:Y:S02]  /*2830*/  IDP.4A.S8.S8 R10, R32, R21, R10 ;  /* 0x00000015200a7226 */ /* 0x000fe4000000060a */
[-C--:B--2---:R-:W-:Y:S02]  /*2840*/  IDP.4A.S8.S8 R11, R17, R34.reuse, R48 ;  /* 0x00000022110b7226 */ /* 0x084fe40000000630 */
[-C--:B------:R-:W-:Y:S02]  /*2850*/  IDP.4A.S8.S8 R45, R23, R34.reuse, R45 ;  /* 0x00000022172d7226 */ /* 0x080fe4000000062d */
[-C--:B------:R-:W-:Y:S02]  /*2860*/  IDP.4A.S8.S8 R43, R25, R34.reuse, R43 ;  /* 0x00000022192b7226 */ /* 0x080fe4000000062b */
[-C--:B------:R-:W-:Y:S02]  /*2870*/  IDP.4A.S8.S8 R51, R27, R34.reuse, R51 ;  /* 0x000000221b337226 */ /* 0x080fe40000000633 */
[----:B------:R-:W-:-:S02]  /*2880*/  IDP.4A.S8.S8 R32, R29, R34, R3 ;  /* 0x000000221d207226 */ /* 0x000fc40000000603 */
[-C--:B------:R-:W-:Y:S02]  /*2890*/  IDP.4A.S8.S8 R19, R31, R34.reuse, R7 ;  /* 0x000000221f137226 */ /* 0x080fe40000000607 */
[----:B------:R-:W-:Y:S02]  /*28a0*/  IDP.4A.S8.S8 R34, R33, R34, R2 ;  /* 0x0000002221227226 */ /* 0x000fe40000000602 */
[----:B------:R-:W0:Y:S01]  /*28b0*/  LDS.64 R2, [R14+UR5+0x8] ;  /* 0x000008050e027984 */ /* 0x000e220008000a00 */
[C---:B------:R-:W-:Y:S02]  /*28c0*/  IDP.4A.S8.S8 R53, R30.reuse, R20, R9 ;  /* 0x000000141e357226 */ /* 0x040fe40000000609 */
[----:B------:R-:W-:Y:S01]  /*28d0*/  IDP.4A.S8.S8 R30, R30, R21, R6 ;  /* 0x000000151e1e7226 */ /* 0x000fe20000000606 */
[----:B------:R-:W-:Y:S01]  /*28e0*/  LDS.64 R8, [R14+UR5+0x48] ;  /* 0x000048050e087984 */ /* 0x000fe20008000a00 */
[C---:B------:R-:W-:Y:S02]  /*28f0*/  IDP.4A.S8.S8 R50, R17.reuse, R35, R50 ;  /* 0x0000002311327226 */ /* 0x040fe40000000632 */
[C---:B---3--:R-:W-:Y:S01]  /*2900*/  IDP.4A.S8.S8 R47, R17.reuse, R36, R47 ;  /* 0x00000024112f7226 */ /* 0x048fe2000000062f */
[----:B------:R-:W-:Y:S01]  /*2910*/  LDS.64 R6, [R38+0x28] ;  /* 0x0000280026067984 */ /* 0x000fe20000000a00 */
[----:B------:R-:W-:-:S03]  /*2920*/  IDP.4A.S8.S8 R54, R17, R37, R16 ;  /* 0x0000002511367226 */ /* 0x000fc60000000610 */
[----:B------:R-:W1:Y:S01]  /*2930*/  LDS.64 R16, [R14+UR5+0x88] ;  /* 0x000088050e107984 */ /* 0x000e620008000a00 */
[-C--:B------:R-:W-:Y:S02]  /*2940*/  IDP.4A.S8.S8 R46, R23, R35.reuse, R46 ;  /* 0x00000023172e7226 */ /* 0x080fe4000000062e */
[-C--:B------:R-:W-:Y:S01]  /*2950*/  IDP.4A.S8.S8 R44, R25, R35.reuse, R44 ;  /* 0x00000023192c7226 */ /* 0x080fe2000000062c */
[----:B------:R-:W2:Y:S01]  /*2960*/  LDS.64 R20, [R14+UR5+0xc8] ;  /* 0x0000c8050e147984 */ /* 0x000ea20008000a00 */
        /* <DEDUP_REMOVED lines=8> */
[-C--:B------:R-:W-:Y:S02]  /*29f0*/  IDP.4A.S8.S8 R53, R31, R36.reuse, R53 ;  /* 0x000000241f357226 */ /* 0x080fe40000000635 */
[----:B------:R-:W-:-:S02]  /*2a00*/  IDP.4A.S8.S8 R13, R33, R36, R13 ;  /* 0x00000024210d7226 */ /* 0x000fc4000000060d */
[-C--:B------:R-:W-:Y:S02]  /*2a10*/  IDP.4A.S8.S8 R28, R29, R37.reuse, R28 ;  /* 0x000000251d1c7226 */ /* 0x080fe4000000061c */
[-C--:B------:R-:W-:Y:S02]  /*2a20*/  IDP.4A.S8.S8 R48, R23, R37.reuse, R22 ;  /* 0x0000002517307226 */ /* 0x080fe40000000616 */
[-C--:B------:R-:W-:Y:S01]  /*2a30*/  IDP.4A.S8.S8 R36, R25, R37.reuse, R24 ;  /* 0x0000002519247226 */ /* 0x080fe20000000618 */
[----:B------:R-:W3:Y:S01]  /*2a40*/  LDS.64 R22, [R14+UR5+0x108] ;  /* 0x000108050e167984 */ /* 0x000ee20008000a00 */
[-C--:B------:R-:W-:Y:S02]  /*2a50*/  IDP.4A.S8.S8 R33, R33, R37.reuse, R10 ;  /* 0x0000002521217226 */ /* 0x080fe4000000060a */
[----:B0-----:R-:W-:Y:S01]  /*2a60*/  IDP.4A.S8.S8 R29, R2, R4, R11 ;  /* 0x00000004021d7226 */ /* 0x001fe2000000060b */
[----:B------:R-:W0:Y:S01]  /*2a70*/  LDS.64 R24, [R14+UR5+0x188] ;  /* 0x000188050e187984 */ /* 0x000e220008000a00 */
[----:B------:R-:W-:-:S03]  /*2a80*/  IDP.4A.S8.S8 R42, R27, R37, R26 ;  /* 0x000000251b2a7226 */ /* 0x000fc6000000061a */
[----:B------:R-:W4:Y:S01]  /*2a90*/  LDS.64 R10, [R14+UR5+0x148] ;  /* 0x000148050e0a7984 */ /* 0x000f220008000a00 */
[----:B------:R-:W-:Y:S02]  /*2aa0*/  IDP.4A.S8.S8 R30, R31, R37, R30 ;  /* 0x000000251f1e7226 */ /* 0x000fe4000000061e */
[C---:B-1----:R-:W-:Y:S01]  /*2ab0*/  IDP.4A.S8.S8 R43, R16.reuse, R4, R43 ;  /* 0x00000004102b7226 */ /* 0x042fe2000000062b */
[----:B------:R-:W1:Y:S01]  /*2ac0*/  LDS.64 R26, [R38+0x30] ;  /* 0x00003000261a7984 */ /* 0x000e620000000a00 */
[C---:B------:R-:W-:Y:S02]  /*2ad0*/  IDP.4A.S8.S8 R44, R16.reuse, R5, R44 ;  /* 0x00000005102c7226 */ /* 0x040fe4000000062c */
[C---:B------:R-:W-:Y:S02]  /*2ae0*/  IDP.4A.S8.S8 R41, R16.reuse, R6, R41 ;  /* 0x0000000610297226 */ /* 0x040fe40000000629 */
[----:B------:R-:W-:Y:S02]  /*2af0*/  IDP.4A.S8.S8 R16, R16, R7, R36 ;  /* 0x0000000710107226 */ /* 0x000fe40000000624 */
[----:B------:R-:W5:Y:S01]  /*2b00*/  LDS.64 R36, [R38+0x38] ;  /* 0x0000380026247984 */ /* 0x000f620000000a00 */
[----:B------:R-:W-:-:S02]  /*2b10*/  IDP.4A.S8.S8 R50, R2, R5, R50 ;  /* 0x0000000502327226 */ /* 0x000fc40000000632 */
[-C--:B------:R-:W-:Y:S02]  /*2b20*/  IDP.4A.S8.S8 R46, R8, R5.reuse, R46 ;  /* 0x00000005082e7226 */ /* 0x080fe4000000062e */
[----:B--2---:R-:W-:Y:S02]  /*2b30*/  IDP.4A.S8.S8 R40, R20, R5, R40 ;  /* 0x0000000514287226 */ /* 0x004fe40000000628 */
[C---:B------:R-:W-:Y:S02]  /*2b40*/  IDP.4A.S8.S8 R47, R2.reuse, R6, R47 ;  /* 0x00000006022f7226 */ /* 0x040fe4000000062f */
[----:B------:R-:W-:Y:S02]  /*2b50*/  IDP.4A.S8.S8 R54, R2, R7, R54 ;  /* 0x0000000702367226 */ /* 0x000fe40000000636 */
[-C--:B------:R-:W-:Y:S02]  /*2b60*/  IDP.4A.S8.S8 R45, R8, R4.reuse, R45 ;  /* 0x00000004082d7226 */ /* 0x080fe4000000062d */
[----:B------:R-:W-:-:S02]  /*2b70*/  IDP.4A.S8.S8 R51, R20, R4, R51 ;  /* 0x0000000414337226 */ /* 0x000fc40000000633 */
[CC--:B------:R-:W-:Y:S02]  /*2b80*/  IDP.4A.S8.S8 R49, R8.reuse, R6.reuse, R49 ;  /* 0x0000000608317226 */ /* 0x0c0fe40000000631 */
[----:B------:R-:W-:Y:S02]  /*2b90*/  IDP.4A.S8.S8 R48, R8, R7, R48 ;  /* 0x0000000708307226 */ /* 0x000fe40000000630 */
[----:B------:R-:W-:Y:S02]  /*2ba0*/  IDP.4A.S8.S8 R39, R20, R6, R39 ;  /* 0x0000000614277226 */ /* 0x000fe40000000627 */
[CC--:B---3--:R-:W-:Y:S02]  /*2bb0*/  IDP.4A.S8.S8 R0, R22.reuse, R5.reuse, R0 ;  /* 0x0000000516007226 */ /* 0x0c8fe40000000600 */
[----:B------:R-:W-:Y:S02]  /*2bc0*/  IDP.4A.S8.S8 R32, R22, R4, R32 ;  /* 0x0000000416207226 */ /* 0x000fe40000000620 */
[----:B0-----:R-:W-:-:S02]  /*2bd0*/  IDP.4A.S8.S8 R18, R24, R5, R18 ;  /* 0x0000000518127226 */ /* 0x001fc40000000612 */
[-C--:B------:R-:W-:Y:S02]  /*2be0*/  IDP.4A.S8.S8 R34, R24, R4.reuse, R34 ;  /* 0x0000000418227226 */ /* 0x080fe40000000622 */
[C---:B----4-:R-:W-:Y:S02]  /*2bf0*/  IDP.4A.S8.S8 R19, R10.reuse, R4, R19 ;  /* 0x000000040a137226 */ /* 0x050fe40000000613 */
[----:B------:R-:W-:Y:S02]  /*2c00*/  IDP.4A.S8.S8 R52, R10, R5, R52 ;  /* 0x000000050a347226 */ /* 0x000fe40000000634 */
[-C--:B------:R-:W-:Y:S01]  /*2c10*/  IDP.4A.S8.S8 R42, R20, R7.reuse, R42 ;  /* 0x00000007142a7226 */ /* 0x080fe2000000062a */
[----:B------:R-:W-:Y:S01]  /*2c20*/  LDS.64 R4, [R14+UR5+0x10] ;  /* 0x000010050e047984 */ /* 0x000fe20008000a00 */
[C---:B------:R-:W-:Y:S02]  /*2c30*/  IDP.4A.S8.S8 R35, R22.reuse, R6, R35 ;  /* 0x0000000616237226 */ /* 0x040fe40000000623 */
[----:B------:R-:W-:-:S02]  /*2c40*/  IDP.4A.S8.S8 R28, R22, R7, R28 ;  /* 0x00000007161c7226 */ /* 0x000fc4000000061c */
[CC--:B------:R-:W-:Y:S02]  /*2c50*/  IDP.4A.S8.S8 R53, R10.reuse, R6.reuse, R53 ;  /* 0x000000060a357226 */ /* 0x0c0fe40000000635 */
[-C--:B------:R-:W-:Y:S02]  /*2c60*/  IDP.4A.S8.S8 R30, R10, R7.reuse, R30 ;  /* 0x000000070a1e7226 */ /* 0x080fe4000000061e */
[C---:B------:R-:W-:Y:S02]  /*2c70*/  IDP.4A.S8.S8 R13, R24.reuse, R6, R13 ;  /* 0x00000006180d7226 */ /* 0x040fe4000000060d */
[----:B------:R-:W-:Y:S02]  /*2c80*/  IDP.4A.S8.S8 R24, R24, R7, R33 ;  /* 0x0000000718187226 */ /* 0x000fe40000000621 */
[-C--:B-1----:R-:W-:Y:S01]  /*2c90*/  IDP.4A.S8.S8 R50, R3, R27.reuse, R50 ;  /* 0x0000001b03327226 */ /* 0x082fe20000000632 */
[----:B------:R-:W0:Y:S01]  /*2ca0*/  LDS.64 R6, [R38+0x40] ;  /* 0x0000400026067984 */ /* 0x000e220000000a00 */
[----:B------:R-:W-:-:S02]  /*2cb0*/  IDP.4A.S8.S8 R46, R9, R27, R46 ;  /* 0x0000001b092e7226 */ /* 0x000fc4000000062e */
[-C--:B------:R-:W-:Y:S02]  /*2cc0*/  IDP.4A.S8.S8 R44, R17, R27.reuse, R44 ;  /* 0x0000001b112c7226 */ /* 0x080fe4000000062c */
[-C--:B------:R-:W-:Y:S02]  /*2cd0*/  IDP.4A.S8.S8 R40, R21, R27.reuse, R40 ;  /* 0x0000001b15287226 */ /* 0x080fe40000000628 */
[-C--:B------:R-:W-:Y:S02]  /*2ce0*/  IDP.4A.S8.S8 R0, R23, R27.reuse, R0 ;  /* 0x0000001b17007226 */ /* 0x080fe40000000600 */
[----:B------:R-:W-:Y:S02]  /*2cf0*/  IDP.4A.S8.S8 R52, R11, R27, R52 ;  /* 0x0000001b0b347226 */ /* 0x000fe40000000634 */
[-C--:B------:R-:W-:Y:S02]  /*2d00*/  IDP.4A.S8.S8 R29, R3, R26.reuse, R29 ;  /* 0x0000001a031d7226 */ /* 0x080fe4000000061d */
[----:B------:R-:W-:-:S02]  /*2d10*/  IDP.4A.S8.S8 R45, R9, R26, R45 ;  /* 0x0000001a092d7226 */ /* 0x000fc4000000062d */
[-C--:B------:R-:W-:Y:S02]  /*2d20*/  IDP.4A.S8.S8 R43, R17, R26.reuse, R43 ;  /* 0x0000001a112b7226 */ /* 0x080fe4000000062b */
[-C--:B------:R-:W-:Y:S02]  /*2d30*/  IDP.4A.S8.S8 R51, R21, R26.reuse, R51 ;  /* 0x0000001a15337226 */ /* 0x080fe40000000633 */
[-C--:B------:R-:W-:Y:S02]  /*2d40*/  IDP.4A.S8.S8 R31, R23, R26.reuse, R32 ;  /* 0x0000001a171f7226 */ /* 0x080fe40000000620 */
[-C--:B------:R-:W-:Y:S02]  /*2d50*/  IDP.4A.S8.S8 R33, R11, R26.reuse, R19 ;  /* 0x0000001a0b217226 */ /* 0x080fe40000000613 */
[C---:B------:R-:W-:Y:S02]  /*2d60*/  IDP.4A.S8.S8 R55, R25.reuse, R26, R34 ;  /* 0x0000001a19377226 */ /* 0x040fe40000000622 */
[----:B------:R-:W-:-:S02]  /*2d70*/  IDP.4A.S8.S8 R27, R25, R27, R18 ;  /* 0x0000001b191b7226 */ /* 0x000fc40000000612 */
[CC--:B-----5:R-:W-:Y:S01]  /*2d80*/  IDP.4A.S8.S8 R47, R3.reuse, R36.reuse, R47 ;  /* 0x00000024032f7226 */ /* 0x0e0fe2000000062f */
[----:B------:R-:W1:Y:S01]  /*2d90*/  LDS.64 R18, [R38+0x48] ;  /* 0x0000480026127984 */ /* 0x000e620000000a00 */
[----:B------:R-:W-:Y:S02]  /*2da0*/  IDP.4A.S8.S8 R54, R3, R37, R54 ;  /* 0x0000002503367226 */ /* 0x000fe40000000636 */
[-C--:B------:R-:W-:Y:S01]  /*2db0*/  IDP.4A.S8.S8 R49, R9, R36.reuse, R49 ;  /* 0x0000002409317226 */ /* 0x080fe20000000631 */
[----:B------:R-:W2:Y:S01]  /*2dc0*/  LDS.64 R2, [R14+UR5+0x50] ;  /* 0x000050050e027984 */ /* 0x000ea20008000a00 */
[-C--:B------:R-:W-:Y:S02]  /*2dd0*/  IDP.4A.S8.S8 R41, R17, R36.reuse, R41 ;  /* 0x0000002411297226 */ /* 0x080fe40000000629 */
[-C--:B------:R-:W-:Y:S02]  /*2de0*/  IDP.4A.S8.S8 R39, R21, R36.reuse, R39 ;  /* 0x0000002415277226 */ /* 0x080fe40000000627 */
[----:B------:R-:W-:-:S02]  /*2df0*/  IDP.4A.S8.S8 R35, R23, R36, R35 ;  /* 0x0000002417237226 */ /* 0x000fc40000000623 */
[----:B------:R-:W-:Y:S02]  /*2e00*/  IDP.4A.S8.S8 R53, R11, R36, R53 ;  /* 0x000000240b357226 */ /* 0x000fe40000000635 */
[-C--:B------:R-:W-:Y:S02]  /*2e10*/  IDP.4A.S8.S8 R48, R9, R37.reuse, R48 ;  /* 0x0000002509307226 */ /* 0x080fe40000000630 */
[-C--:B------:R-:W-:Y:S01]  /*2e20*/  IDP.4A.S8.S8 R26, R17, R37.reuse, R16 ;  /* 0x00000025111a7226 */ /* 0x080fe20000000610 */
[----:B------:R-:W3:Y:S01]  /*2e30*/  LDS.64 R8, [R14+UR5+0x90] ;  /* 0x000090050e087984 */ /* 0x000ee20008000a00 */
[-C--:B------:R-:W-:Y:S02]  /*2e40*/  IDP.4A.S8.S8 R42, R21, R37.reuse, R42 ;  /* 0x00000025152a7226 */ /* 0x080fe4000000062a */
[-C--:B------:R-:W-:Y:S01]  /*2e50*/  IDP.4A.S8.S8 R28, R23, R37.reuse, R28 ;  /* 0x00000025171c7226 */ /* 0x080fe2000000061c */
[----:B------:R-:W4:Y:S01]  /*2e60*/  LDS.64 R16, [R14+UR5+0xd0] ;  /* 0x0000d0050e107984 */ /* 0x000f220008000a00 */
[----:B------:R-:W-:-:S03]  /*2e70*/  IDP.4A.S8.S8 R30, R11, R37, R30 ;  /* 0x000000250b1e7226 */ /* 0x000fc6000000061e */
[----:B------:R-:W5:Y:S04]  /*2e80*/  LDS.64 R10, [R14+UR5+0x110] ;  /* 0x000110050e0a7984 */ /* 0x000f680008000a00 */
[----:B------:R-:W5:Y:S04]  /*2e90*/  LDS.64 R20, [R14+UR5+0x150] ;  /* 0x000150050e147984 */ /* 0x000f680008000a00 */
[----:B------:R-:W5:Y:S01]  /*2ea0*/  LDS.64 R22, [R14+UR5+0x190] ;  /* 0x000190050e167984 */ /* 0x000f620008000a00 */
[C---:B------:R-:W-:Y:S02]  /*2eb0*/  IDP.4A.S8.S8 R13, R25.reuse, R36, R13 ;  /* 0x00000024190d7226 */ /* 0x040fe4000000060d */
[----:B------:R-:W-:Y:S01]  /*2ec0*/  IDP.4A.S8.S8 R37, R25, R37, R24 ;  /* 0x0000002519257226 */ /* 0x000fe20000000618 */
[----:B------:R-:W-:Y:S01]  /*2ed0*/  LDS R36, [R14+UR5+0x158] ;  /* 0x000158050e247984 */ /* 0x000fe20008000800 */
[----:B0-----:R-:W-:-:S03]  /*2ee0*/  IDP.4A.S8.S8 R29, R4, R6, R29 ;  /* 0x00000006041d7226 */ /* 0x001fc6000000061d */
[----:B------:R-:W0:Y:S01]  /*2ef0*/  LDS.64 R24, [R38+0x50] ;  /* 0x0000500026187984 */ /* 0x000e220000000a00 */
[C---:B------:R-:W-:Y:S02]  /*2f00*/  IDP.4A.S8.S8 R50, R4.reuse, R7, R50 ;  /* 0x0000000704327226 */ /* 0x040fe40000000632 */
[C---:B-1----:R-:W-:Y:S02]  /*2f10*/  IDP.4A.S8.S8 R47, R4.reuse, R18, R47 ;  /* 0x00000012042f7226 */ /* 0x042fe4000000062f */
[----:B------:R-:W-:Y:S02]  /*2f20*/  IDP.4A.S8.S8 R54, R4, R19, R54 ;  /* 0x0000001304367226 */ /* 0x000fe40000000636 */
[C---:B--2---:R-:W-:Y:S02]  /*2f30*/  IDP.4A.S8.S8 R45, R2.reuse, R6, R45 ;  /* 0x00000006022d7226 */ /* 0x044fe4000000062d */
[C---:B------:R-:W-:Y:S02]  /*2f40*/  IDP.4A.S8.S8 R46, R2.reuse, R7, R46 ;  /* 0x00000007022e7226 */ /* 0x040fe4000000062e */
[----:B------:R-:W-:-:S02]  /*2f50*/  IDP.4A.S8.S8 R49, R2, R18, R49 ;  /* 0x0000001202317226 */ /* 0x000fc40000000631 */
[----:B------:R-:W-:Y:S02]  /*2f60*/  IDP.4A.S8.S8 R48, R2, R19, R48 ;  /* 0x0000001302307226 */ /* 0x000fe40000000630 */
[-C--:B---3--:R-:W-:Y:S02]  /*2f70*/  IDP.4A.S8.S8 R43, R8, R6.reuse, R43 ;  /* 0x00000006082b7226 */ /* 0x088fe4000000062b */
[-C--:B----4-:R-:W-:Y:S02]  /*2f80*/  IDP.4A.S8.S8 R51, R16, R6.reuse, R51 ;  /* 0x0000000610337226 */ /* 0x090fe40000000633 */
[-C--:B-----5:R-:W-:Y:S02]  /*2f90*/  IDP.4A.S8.S8 R2, R10, R6.reuse, R31 ;  /* 0x000000060a027226 */ /* 0x0a0fe4000000061f */
[-C--:B------:R-:W-:Y:S02]  /*2fa0*/  IDP.4A.S8.S8 R4, R20, R6.reuse, R33 ;  /* 0x0000000614047226 */ /* 0x080fe40000000621 */
[----:B------:R-:W-:Y:S01]  /*2fb0*/  LDS.64 R32, [R38+0x60] ;  /* 0x0000600026207984 */ /* 0x000fe20000000a00 */
[----:B------:R-:W-:-:S03]  /*2fc0*/  IDP.4A.S8.S8 R55, R22, R6, R55 ;  /* 0x0000000616377226 */ /* 0x000fc60000000637 */
[----:B------:R-:W1:Y:S01]  /*2fd0*/  LDS R6, [R14+UR5+0x18] ;  /* 0x000018050e067984 */ /* 0x000e620008000800 */
[C---:B------:R-:W-:Y:S02]  /*2fe0*/  IDP.4A.S8.S8 R52, R20.reuse, R7, R52 ;  /* 0x0000000714347226 */ /* 0x040fe40000000634 */
[CC--:B------:R-:W-:Y:S02]  /*2ff0*/  IDP.4A.S8.S8 R53, R20.reuse, R18.reuse, R53 ;  /* 0x0000001214357226 */ /* 0x0c0fe40000000635 */
[----:B------:R-:W-:Y:S02]  /*3000*/  IDP.4A.S8.S8 R20, R20, R19, R30 ;  /* 0x0000001314147226 */ /* 0x000fe4000000061e */
[----:B------:R-:W2:Y:S01]  /*3010*/  LDS.64 R30, [R38+0x58] ;  /* 0x00005800261e7984 */ /* 0x000ea20000000a00 */
[C---:B------:R-:W-:Y:S02]  /*3020*/  IDP.4A.S8.S8 R0, R10.reuse, R7, R0 ;  /* 0x000000070a007226 */ /* 0x040fe40000000600 */
[----:B------:R-:W-:-:S02]  /*3030*/  IDP.4A.S8.S8 R35, R10, R18, R35 ;  /* 0x000000120a237226 */ /* 0x000fc40000000623 */
[----:B------:R-:W-:Y:S02]  /*3040*/  IDP.4A.S8.S8 R28, R10, R19, R28 ;  /* 0x000000130a1c7226 */ /* 0x000fe4000000061c */
[----:B------:R-:W3:Y:S01]  /*3050*/  LDS R10, [R14+UR5+0x58] ;  /* 0x000058050e0a7984 */ /* 0x000ee20008000800 */
[----:B0-----:R-:W-:Y:S02]  /*3060*/  IDP.4A.S8.S8 R29, R5, R24, R29 ;  /* 0x00000018051d7226 */ /* 0x001fe4000000061d */
[C---:B------:R-:W-:Y:S02]  /*3070*/  IDP.4A.S8.S8 R40, R16.reuse, R7, R40 ;  /* 0x0000000710287226 */ /* 0x040fe40000000628 */
[CC--:B------:R-:W-:Y:S02]  /*3080*/  IDP.4A.S8.S8 R39, R16.reuse, R18.reuse, R39 ;  /* 0x0000001210277226 */ /* 0x0c0fe40000000627 */
[----:B------:R-:W-:Y:S02]  /*3090*/  IDP.4A.S8.S8 R42, R16, R19, R42 ;  /* 0x00000013102a7226 */ /* 0x000fe4000000062a */
[C---:B------:R-:W-:Y:S01]  /*30a0*/  IDP.4A.S8.S8 R44, R8.reuse, R7, R44 ;  /* 0x00000007082c7226 */ /* 0x040fe2000000062c */
[----:B------:R-:W0:Y:S01]  /*30b0*/  LDS R16, [R14+UR5+0x98] ;  /* 0x000098050e107984 */ /* 0x000e220008000800 */
[----:B------:R-:W-:-:S02]  /*30c0*/  IDP.4A.S8.S8 R41, R8, R18, R41 ;  /* 0x0000001208297226 */ /* 0x000fc40000000629 */
[----:B------:R-:W-:Y:S02]  /*30d0*/  IDP.4A.S8.S8 R26, R8, R19, R26 ;  /* 0x00000013081a7226 */ /* 0x000fe4000000061a */
[C---:B------:R-:W-:Y:S02]  /*30e0*/  IDP.4A.S8.S8 R8, R22.reuse, R7, R27 ;  /* 0x0000000716087226 */ /* 0x040fe4000000061b */
[----:B------:R-:W-:Y:S02]  /*30f0*/  IDP.4A.S8.S8 R13, R22, R18, R13 ;  /* 0x00000012160d7226 */ /* 0x000fe4000000060d */
[----:B------:R-:W-:Y:S02]  /*3100*/  IDP.4A.S8.S8 R7, R11, R24, R2 ;  /* 0x000000180b077226 */ /* 0x000fe40000000602 */
[----:B------:R-:W-:Y:S02]  /*3110*/  HFMA2 R2, -RZ, RZ, 2, 0 ;  /* 0x40000000ff027431 */ /* 0x000fe400000001ff */
[----:B------:R-:W-:-:S02]  /*3120*/  IDP.4A.S8.S8 R18, R23, R25, R8 ;  /* 0x0000001917127226 */ /* 0x000fc40000000608 */
[----:B-1----:R-:W-:Y:S02]  /*3130*/  IDP.4A.S8.S8 R29, R6, R32, R29 ;  /* 0x00000020061d7226 */ /* 0x002fe4000000061d */
[----:B------:R-:W-:-:S03]  /*3140*/  IDP.4A.S8.S8 R50, R5, R25, R50 ;  /* 0x0000001905327226 */ /* 0x000fc60000000632 */
[----:B------:R-:W-:Y:S01]  /*3150*/  SHF.R.S32.HI R8, RZ, 0x1f, R29 ;  /* 0x0000001fff087819 */ /* 0x000fe2000001141d */
[-C--:B------:R-:W-:Y:S02]  /*3160*/  IDP.4A.S8.S8 R46, R3, R25.reuse, R46 ;  /* 0x00000019032e7226 */ /* 0x080fe4000000062e */
[-C--:B------:R-:W-:Y:S02]  /*3170*/  IDP.4A.S8.S8 R44, R9, R25.reuse, R44 ;  /* 0x00000019092c7226 */ /* 0x080fe4000000062c */
[-C--:B------:R-:W-:Y:S02]  /*3180*/  IDP.4A.S8.S8 R40, R17, R25.reuse, R40 ;  /* 0x0000001911287226 */ /* 0x080fe40000000628 */
[-C--:B------:R-:W-:Y:S02]  /*3190*/  IDP.4A.S8.S8 R0, R11, R25.reuse, R0 ;  /* 0x000000190b007226 */ /* 0x080fe40000000600 */
[----:B------:R-:W-:Y:S02]  /*31a0*/  IDP.4A.S8.S8 R52, R21, R25, R52 ;  /* 0x0000001915347226 */ /* 0x000fe40000000634 */
[----:B------:R-:W-:-:S02]  /*31b0*/  IDP.4A.S8.S8 R45, R3, R24, R45 ;  /* 0x00000018032d7226 */ /* 0x000fc4000000062d */
[C---:B--2---:R-:W-:Y:S02]  /*31c0*/  IDP.4A.S8.S8 R49, R3.reuse, R30, R49 ;  /* 0x0000001e03317226 */ /* 0x044fe40000000631 */
[----:B------:R-:W-:Y:S01]  /*31d0*/  IDP.4A.S8.S8 R48, R3, R31, R48 ;  /* 0x0000001f03307226 */ /* 0x000fe20000000630 */
[----:B------:R-:W-:Y:S01]  /*31e0*/  MOV R3, 0x0 ;  /* 0x0000000000037802 */ /* 0x000fe20000000f00 */
[----:B------:R-:W-:Y:S02]  /*31f0*/  IDP.4A.S8.S8 R25, R6, R33, R50 ;  /* 0x0000002106197226 */ /* 0x000fe40000000632 */
[----:B------:R-:W-:Y:S02]  /*3200*/  IMAD R8, R8, -0x51c20000, RZ ;  /* 0xae3e000008087824 */ /* 0x000fe400078e02ff */
[----:B------:R-:W-:Y:S02]  /*3210*/  IDP.4A.S8.S8 R22, R22, R19, R37 ;  /* 0x0000001316167226 */ /* 0x000fe40000000625 */
[----:B------:R-:W-:-:S02]  /*3220*/  IDP.4A.S8.S8 R19, R21, R24, R4 ;  /* 0x0000001815137226 */ /* 0x000fc40000000604 */
[C---:B------:R-:W-:Y:S02]  /*3230*/  IDP.4A.S8.S8 R47, R5.reuse, R30, R47 ;  /* 0x0000001e052f7226 */ /* 0x040fe4000000062f */
[-C--:B------:R-:W-:Y:S02]  /*3240*/  IDP.4A.S8.S8 R54, R5, R31.reuse, R54 ;  /* 0x0000001f05367226 */ /* 0x080fe40000000636 */
[C---:B------:R-:W-:Y:S01]  /*3250*/  IDP.4A.S8.S8 R51, R17.reuse, R24, R51 ;  /* 0x0000001811337226 */ /* 0x040fe20000000633 */
[----:B------:R-:W1:Y:S01]  /*3260*/  LDC.64 R4, c[0x0][0x398] ;  /* 0x0000e600ff047b82 */ /* 0x000e620000000a00 */
[-C--:B------:R-:W-:Y:S02]  /*3270*/  IDP.4A.S8.S8 R39, R17, R30.reuse, R39 ;  /* 0x0000001e11277226 */ /* 0x080fe40000000627 */
[----:B------:R-:W-:Y:S02]  /*3280*/  IDP.4A.S8.S8 R35, R11, R30, R35 ;  /* 0x0000001e0b237226 */ /* 0x000fe40000000623 */
[----:B------:R-:W-:-:S02]  /*3290*/  IDP.4A.S8.S8 R42, R17, R31, R42 ;  /* 0x0000001f112a7226 */ /* 0x000fc4000000062a */
[-C--:B------:R-:W-:Y:S01]  /*32a0*/  IDP.4A.S8.S8 R28, R11, R31.reuse, R28 ;  /* 0x0000001f0b1c7226 */ /* 0x080fe2000000061c */
[----:B------:R-:W-:Y:S01]  /*32b0*/  SHF.R.S32.HI R11, RZ, 0x1f, R25 ;  /* 0x0000001fff0b7819 */ /* 0x000fe20000011419 */
[C---:B------:R-:W-:Y:S02]  /*32c0*/  IDP.4A.S8.S8 R43, R9.reuse, R24, R43 ;  /* 0x00000018092b7226 */ /* 0x040fe4000000062b */
[C---:B------:R-:W-:Y:S02]  /*32d0*/  IDP.4A.S8.S8 R41, R9.reuse, R30, R41 ;  /* 0x0000001e09297226 */ /* 0x040fe40000000629 */
[----:B------:R-:W-:Y:S02]  /*32e0*/  IDP.4A.S8.S8 R26, R9, R31, R26 ;  /* 0x0000001f091a7226 */ /* 0x000fe4000000061a */
[C---:B------:R-:W-:Y:S02]  /*32f0*/  IMAD R17, R29.reuse, 0x29ae, R8 ;  /* 0x000029ae1d117824 */ /* 0x040fe400078e0208 */
[----:B------:R-:W-:-:S04]  /*3300*/  IMAD.WIDE.U32 R8, R29, -0x51c20000, R2 ;  /* 0xae3e00001d087825 */ /* 0x000fc800078e0002 */
[----:B------:R-:W-:Y:S02]  /*3310*/  IDP.4A.S8.S8 R55, R23, R24, R55 ;  /* 0x0000001817377226 */ /* 0x000fe40000000637 */
[----:B------:R-:W-:Y:S01]  /*3320*/  IMAD R24, R11, -0x51c20000, RZ ;  /* 0xae3e00000b187824 */ /* 0x000fe200078e02ff */
[----:B------:R-:W-:Y:S01]  /*3330*/  IADD3 R11, PT, PT, R9, R17, RZ ;  /* 0x00000011090b7210 */ /* 0x000fe20007ffe0ff */
[----:B---3--:R-:W-:Y:S01]  /*3340*/  IDP.4A.S8.S8 R45, R10, R32, R45 ;  /* 0x000000200a2d7226 */ /* 0x008fe2000000062d */
[----:B------:R-:W2:Y:S02]  /*3350*/  LDS R17, [R14+UR5+0xd8] ;  /* 0x0000d8050e117984 */ /* 0x000ea40008000800 */
[----:B------:R-:W-:Y:S01]  /*3360*/  SHF.R.U64 R11, R8, 0x1f, R11 ;  /* 0x0000001f080b7819 */ /* 0x000fe2000000120b */
[----:B------:R-:W-:Y:S01]  /*3370*/  IDP.4A.S8.S8 R9, R10, R33, R46 ;  /* 0x000000210a097226 */ /* 0x000fe2000000062e */
[----:B------:R-:W-:Y:S01]  /*3380*/  SHF.R.S32.HI R8, RZ, 0x1f, R45 ;  /* 0x0000001fff087819 */ /* 0x000fe2000001142d */
[----:B------:R-:W-:-:S02]  /*3390*/  IDP.4A.S8.S8 R53, R21, R30, R53 ;  /* 0x0000001e15357226 */ /* 0x000fc40000000635 */
[C---:B------:R-:W-:Y:S02]  /*33a0*/  IDP.4A.S8.S8 R13, R23.reuse, R30, R13 ;  /* 0x0000001e170d7226 */ /* 0x040fe4000000060d */
[----:B------:R-:W-:Y:S01]  /*33b0*/  IMAD R30, R8, -0x51c20000, RZ ;  /* 0xae3e0000081e7824 */ /* 0x000fe200078e02ff */
[----:B------:R-:W-:Y:S01]  /*33c0*/  SHF.R.S32.HI R8, RZ, 0x1f, R9 ;  /* 0x0000001fff087819 */ /* 0x000fe20000011409 */
[-C--:B------:R-:W-:Y:S01]  /*33d0*/  IDP.4A.S8.S8 R22, R23, R31.reuse, R22 ;  /* 0x0000001f17167226 */ /* 0x080fe20000000616 */
[----:B------:R-:W-:Y:S01]  /*33e0*/  SHF.L.U32 R23, R15, 0x2, RZ ;  /* 0x000000020f177819 */ /* 0x000fe200000006ff */
[----:B------:R-:W-:Y:S02]  /*33f0*/  IDP.4A.S8.S8 R20, R21, R31, R20 ;  /* 0x0000001f15147226 */ /* 0x000fe40000000614 */
[----:B------:R-:W-:Y:S02]  /*3400*/  IMAD R8, R8, -0x51c20000, RZ ;  /* 0xae3e000008087824 */ /* 0x000fe400078e02ff */
[----:B------:R-:W-:-:S02]  /*3410*/  IMAD R21, R25, 0x29ae, R24 ;  /* 0x000029ae19157824 */ /* 0x000fc400078e0218 */
[----:B-1----:R-:W-:-:S04]  /*3420*/  IMAD.WIDE.U32 R4, R23, 0x4, R4 ;  /* 0x0000000417047825 */ /* 0x002fc800078e0004 */
[----:B------:R-:W-:Y:S01]  /*3430*/  IMAD.WIDE.U32 R24, R25, -0x51c20000, R2 ;  /* 0xae3e000019187825 */ /* 0x000fe200078e0002 */
[----:B------:R-:W3:Y:S03]  /*3440*/  LDG.E.CONSTANT R34, desc[UR10][R4.64+0x8] ;  /* 0x0000080a04227981 */ /* 0x000ee6000c1e9900 */
[C---:B------:R-:W-:Y:S02]  /*3450*/  IMAD R23, R45.reuse, 0x29ae, R30 ;  /* 0x000029ae2d177824 */ /* 0x040fe400078e021e */
[----:B------:R-:W-:-:S04]  /*3460*/  IMAD.WIDE.U32 R30, R45, -0x51c20000, R2 ;  /* 0xae3e00002d1e7825 */ /* 0x000fc800078e0002 */
[C---:B0-----:R-:W-:Y:S02]  /*3470*/  IDP.4A.S8.S8 R43, R16.reuse, R32, R43 ;  /* 0x00000020102b7226 */ /* 0x041fe4000000062b */
[C---:B------:R-:W-:Y:S02]  /*3480*/  IMAD R29, R9.reuse, 0x29ae, R8 ;  /* 0x000029ae091d7824 */ /* 0x040fe400078e0208 */
[----:B------:R-:W-:Y:S01]  /*3490*/  IMAD.WIDE.U32 R8, R9, -0x51c20000, R2 ;  /* 0xae3e000009087825 */ /* 0x000fe200078e0002 */
[----:B------:R-:W-:Y:S02]  /*34a0*/  IADD3 R21, PT, PT, R25, R21, RZ ;  /* 0x0000001519157210 */ /* 0x000fe40007ffe0ff */
[----:B------:R-:W-:Y:S02]  /*34b0*/  IADD3 R23, PT, PT, R31, R23, RZ ;  /* 0x000000171f177210 */ /* 0x000fe40007ffe0ff */
[----:B------:R-:W-:Y:S01]  /*34c0*/  SHF.R.S32.HI R25, RZ, 0x1f, R43 ;  /* 0x0000001fff197819 */ /* 0x000fe2000001142b */
[----:B------:R-:W-:Y:S01]  /*34d0*/  IDP.4A.S8.S8 R27, R16, R33, R44 ;  /* 0x00000021101b7226 */ /* 0x000fe2000000062c */
[----:B------:R-:W-:-:S02]  /*34e0*/  IADD3 R9, PT, PT, R9, R29, RZ ;  /* 0x0000001d09097210 */ /* 0x000fc40007ffe0ff */
[----:B------:R-:W-:Y:S01]  /*34f0*/  SHF.R.U64 R23, R30, 0x1f, R23 ;  /* 0x0000001f1e177819 */ /* 0x000fe20000001217 */
[----:B------:R-:W-:Y:S01]  /*3500*/  IMAD R30, R25, -0x51c20000, RZ ;  /* 0xae3e0000191e7824 */ /* 0x000fe200078e02ff */
[----:B------:R-:W-:Y:S02]  /*3510*/  SHF.R.U64 R25, R8, 0x1f, R9 ;  /* 0x0000001f08197819 */ /* 0x000fe40000001209 */
[----:B------:R-:W-:Y:S01]  /*3520*/  SHF.R.S32.HI R8, RZ, 0x1f, R27 ;  /* 0x0000001fff087819 */ /* 0x000fe2000001141b */
[C---:B------:R-:W-:Y:S01]  /*3530*/  IMAD R29, R43.reuse, 0x29ae, R30 ;  /* 0x000029ae2b1d7824 */ /* 0x040fe200078e021e */
[----:B------:R-:W-:Y:S01]  /*3540*/  SHF.R.U64 R21, R24, 0x1f, R21 ;  /* 0x0000001f18157819 */ /* 0x000fe20000001215 */
[----:B------:R-:W-:Y:S01]  /*3550*/  IMAD.WIDE.U32 R30, R43, -0x51c20000, R2 ;  /* 0xae3e00002b1e7825 */ /* 0x000fe200078e0002 */
[----:B------:R-:W4:Y:S03]  /*3560*/  LDG.E.CONSTANT R24, desc[UR10][R4.64] ;  /* 0x0000000a04187981 */ /* 0x000f26000c1e9900 */
[----:B------:R-:W-:Y:S01]  /*3570*/  IMAD R8, R8, -0x51c20000, RZ ;  /* 0xae3e000008087824 */ /* 0x000fe200078e02ff */
[----:B------:R-:W-:-:S03]  /*3580*/  IADD3 R29, PT, PT, R31, R29, RZ ;  /* 0x0000001d1f1d7210 */ /* 0x000fc60007ffe0ff */
[C---:B------:R-:W-:Y:S02]  /*3590*/  IMAD R31, R27.reuse, 0x29ae, R8 ;  /* 0x000029ae1b1f7824 */ /* 0x040fe400078e0208 */
[----:B------:R-:W-:Y:S01]  /*35a0*/  IMAD.WIDE.U32 R8, R27, -0x51c20000, R2 ;  /* 0xae3e00001b087825 */ /* 0x000fe200078e0002 */
[----:B------:R-:W-:Y:S02]  /*35b0*/  SHF.R.U64 R27, R30, 0x1f, R29 ;  /* 0x0000001f1e1b7819 */ /* 0x000fe4000000121d */
[----:B------:R-:W5:Y:S01]  /*35c0*/  LDG.E.CONSTANT R30, desc[UR10][R4.64+0x4] ;  /* 0x0000040a041e7981 */ /* 0x000f62000c1e9900 */
[----:B--2---:R-:W-:Y:S01]  /*35d0*/  IDP.4A.S8.S8 R51, R17, R32, R51 ;  /* 0x0000002011337226 */ /* 0x004fe20000000633 */
[----:B------:R-:W-:Y:S02]  /*35e0*/  IADD3 R29, PT, PT, R9, R31, RZ ;  /* 0x0000001f091d7210 */ /* 0x000fe40007ffe0ff */
[----:B------:R-:W0:Y:S02]  /*35f0*/  LDS R31, [R14+UR5+0x118] ;  /* 0x000118050e1f7984 */ /* 0x000e240008000800 */
[----:B------:R-:W-:-:S02]  /*3600*/  SHF.R.U64 R29, R8, 0x1f, R29 ;  /* 0x0000001f081d7819 */ /* 0x000fc4000000121d */
[----:B------:R-:W-:Y:S01]  /*3610*/  SHF.R.S32.HI R8, RZ, 0x1f, R51 ;  /* 0x0000001fff087819 */ /* 0x000fe20000011433 */
[----:B------:R-:W-:Y:S01]  /*3620*/  IDP.4A.S8.S8 R43, R17, R33, R40 ;  /* 0x00000021112b7226 */ /* 0x000fe20000000628 */
[----:B------:R-:W1:Y:S03]  /*3630*/  LDS R14, [R14+UR5+0x198] ;  /* 0x000198050e0e7984 */ /* 0x000e660008000800 */
[----:B------:R-:W-:-:S04]  /*3640*/  IMAD R8, R8, -0x51c20000, RZ ;  /* 0xae3e000008087824 */ /* 0x000fc800078e02ff */
[C---:B------:R-:W-:Y:S02]  /*3650*/  IMAD R37, R51.reuse, 0x29ae, R8 ;  /* 0x000029ae33257824 */ /* 0x040fe400078e0208 */
[----:B------:R-:W-:-:S05]  /*3660*/  IMAD.WIDE.U32 R8, R51, -0x51c20000, R2 ;  /* 0xae3e000033087825 */ /* 0x000fca00078e0002 */
[----:B------:R-:W-:-:S04]  /*3670*/  IADD3 R37, PT, PT, R9, R37, RZ ;  /* 0x0000002509257210 */ /* 0x000fc80007ffe0ff */
[----:B------:R-:W-:Y:S02]  /*3680*/  SHF.R.U64 R37, R8, 0x1f, R37 ;  /* 0x0000001f08257819 */ /* 0x000fe40000001225 */
[----:B------:R-:W-:-:S05]  /*3690*/  SHF.R.S32.HI R8, RZ, 0x1f, R43 ;  /* 0x0000001fff087819 */ /* 0x000fca000001142b */
[----:B------:R-:W-:-:S04]  /*36a0*/  IMAD R8, R8, -0x51c20000, RZ ;  /* 0xae3e000008087824 */ /* 0x000fc800078e02ff */
[C---:B------:R-:W-:Y:S02]  /*36b0*/  IMAD R45, R43.reuse, 0x29ae, R8 ;  /* 0x000029ae2b2d7824 */ /* 0x040fe400078e0208 */
[----:B------:R-:W-:-:S05]  /*36c0*/  IMAD.WIDE.U32 R8, R43, -0x51c20000, R2 ;  /* 0xae3e00002b087825 */ /* 0x000fca00078e0002 */
[----:B------:R-:W-:Y:S01]  /*36d0*/  IADD3 R43, PT, PT, R9, R45, RZ ;  /* 0x0000002d092b7210 */ /* 0x000fe20007ffe0ff */
[C---:B0-----:R-:W-:Y:S02]  /*36e0*/  IDP.4A.S8.S8 R9, R31.reuse, R32, R7 ;  /* 0x000000201f097226 */ /* 0x041fe40000000607 */
[----:B------:R0:W2:Y:S01]  /*36f0*/  LDG.E.CONSTANT R7, desc[UR10][R4.64+0xc] ;  /* 0x00000c0a04077981 */ /* 0x0000a2000c1e9900 */
[----:B------:R-:W-:Y:S02]  /*3700*/  SHF.R.U64 R43, R8, 0x1f, R43 ;  /* 0x0000001f082b7819 */ /* 0x000fe4000000122b */
[----:B------:R-:W-:Y:S01]  /*3710*/  SHF.R.S32.HI R8, RZ, 0x1f, R9 ;  /* 0x0000001fff087819 */ /* 0x000fe20000011409 */
[----:B------:R-:W-:-:S04]  /*3720*/  IDP.4A.S8.S8 R51, R31, R33, R0 ;  /* 0x000000211f337226 */ /* 0x000fc80000000600 */
[----:B------:R-:W-:Y:S01]  /*3730*/  IMAD R8, R8, -0x51c20000, RZ ;  /* 0xae3e000008087824 */ /* 0x000fe200078e02ff */
[----:B------:R-:W-:-:S03]  /*3740*/  SHF.R.S32.HI R0, RZ, 0x1f, R51 ;  /* 0x0000001fff007819 */ /* 0x000fc60000011433 */
[C---:B------:R-:W-:Y:S02]  /*3750*/  IMAD R45, R9.reuse, 0x29ae, R8 ;  /* 0x000029ae092d7824 */ /* 0x040fe400078e0208 */
[----:B------:R-:W-:-:S04]  /*3760*/  IMAD.WIDE.U32 R8, R9, -0x51c20000, R2 ;  /* 0xae3e000009087825 */ /* 0x000fc800078e0002 */
[----:B------:R-:W-:Y:S01]  /*3770*/  IMAD R0, R0, -0x51c20000, RZ ;  /* 0xae3e000000007824 */ /* 0x000fe200078e02ff */
[----:B------:R-:W-:Y:S01]  /*3780*/  IADD3 R45, PT, PT, R9, R45, RZ ;  /* 0x0000002d092d7210 */ /* 0x000fe20007ffe0ff */
[----:B0-----:R-:W-:Y:S02]  /*3790*/  IDP.4A.S8.S8 R5, R36, R32, R19 ;  /* 0x0000002024057226 */ /* 0x001fe40000000613 */
[C---:B------:R-:W-:Y:S01]  /*37a0*/  IMAD R57, R51.reuse, 0x29ae, R0 ;  /* 0x000029ae33397824 */ /* 0x040fe200078e0200 */
[----:B------:R-:W-:Y:S01]  /*37b0*/  SHF.R.U64 R45, R8, 0x1f, R45 ;  /* 0x0000001f082d7819 */ /* 0x000fe2000000122d */
[----:B------:R-:W-:Y:S01]  /*37c0*/  IMAD.WIDE.U32 R8, R51, -0x51c20000, R2 ;  /* 0xae3e000033087825 */ /* 0x000fe200078e0002 */
[----:B------:R-:W-:-:S04]  /*37d0*/  SHF.R.S32.HI R0, RZ, 0x1f, R5 ;  /* 0x0000001fff007819 */ /* 0x000fc80000011405 */
[----:B------:R-:W-:Y:S01]  /*37e0*/  IADD3 R19, PT, PT, R9, R57, RZ ;  /* 0x0000003909137210 */ /* 0x000fe20007ffe0ff */
[----:B------:R-:W-:Y:S02]  /*37f0*/  IMAD R0, R0, -0x51c20000, RZ ;  /* 0xae3e000000007824 */ /* 0x000fe400078e02ff */
[----:B------:R-:W-:Y:S02]  /*3800*/  IDP.4A.S8.S8 R9, R36, R33, R52 ;  /* 0x0000002124097226 */ /* 0x000fe40000000634 */
[C---:B------:R-:W-:Y:S02]  /*3810*/  IMAD R51, R5.reuse, 0x29ae, R0 ;  /* 0x000029ae05337824 */ /* 0x040fe400078e0200 */
[----:B------:R-:W-:Y:S01]  /*3820*/  IMAD.WIDE.U32 R4, R5, -0x51c20000, R2 ;  /* 0xae3e000005047825 */ /* 0x000fe200078e0002 */
[----:B------:R-:W-:-:S04]  /*3830*/  SHF.R.S32.HI R0, RZ, 0x1f, R9 ;  /* 0x0000001fff007819 */ /* 0x000fc80000011409 */
[----:B------:R-:W-:Y:S01]  /*3840*/  IADD3 R51, PT, PT, R5, R51, RZ ;  /* 0x0000003305337210 */ /* 0x000fe20007ffe0ff */
[----:B------:R-:W-:-:S03]  /*3850*/  IMAD R0, R0, -0x51c20000, RZ ;  /* 0xae3e000000007824 */ /* 0x000fc600078e02ff */
[----:B------:R-:W-:Y:S01]  /*3860*/  SHF.R.U64 R51, R4, 0x1f, R51 ;  /* 0x0000001f04337819 */ /* 0x000fe20000001233 */
[C---:B------:R-:W-:Y:S02]  /*3870*/  IMAD R57, R9.reuse, 0x29ae, R0 ;  /* 0x000029ae09397824 */ /* 0x040fe400078e0200 */
[----:B------:R-:W-:-:S04]  /*3880*/  IMAD.WIDE.U32 R4, R9, -0x51c20000, R2 ;  /* 0xae3e000009047825 */ /* 0x000fc800078e0002 */
[----:B-1----:R-:W-:Y:S01]  /*3890*/  IDP.4A.S8.S8 R9, R14, R32, R55 ;  /* 0x000000200e097226 */ /* 0x002fe20000000637 */
[----:B------:R-:W-:-:S04]  /*38a0*/  IADD3 R55, PT, PT, R5, R57, RZ ;  /* 0x0000003905377210 */ /* 0x000fc80007ffe0ff */
[----:B------:R-:W-:Y:S02]  /*38b0*/  SHF.R.U64 R55, R4, 0x1f, R55 ;  /* 0x0000001f04377819 */ /* 0x000fe40000001237 */
[----:B------:R-:W0:Y:S01]  /*38c0*/  LDS.64 R4, [R38+0x68] ;  /* 0x0000680026047984 */ /* 0x000e220000000a00 */
[----:B------:R-:W-:Y:S01]  /*38d0*/  SHF.R.S32.HI R0, RZ, 0x1f, R9 ;  /* 0x0000001fff007819 */ /* 0x000fe20000011409 */
[----:B------:R-:W-:-:S04]  /*38e0*/  IDP.4A.S8.S8 R57, R14, R33, R18 ;  /* 0x000000210e397226 */ /* 0x000fc80000000612 */
[----:B------:R-:W-:Y:S01]  /*38f0*/  IMAD R0, R0, -0x51c20000, RZ ;  /* 0xae3e000000007824 */ /* 0x000fe200078e02ff */
[----:B------:R-:W-:-:S03]  /*3900*/  SHF.R.U64 R19, R8, 0x1f, R19 ;  /* 0x0000001f08137819 */ /* 0x000fc60000001213 */
[C---:B------:R-:W-:Y:S01]  /*3910*/  IMAD R59, R9.reuse, 0x29ae, R0 ;  /* 0x000029ae093b7824 */ /* 0x040fe200078e0200 */
[----:B------:R-:W-:Y:S01]  /*3920*/  SHF.R.S32.HI R0, RZ, 0x1f, R57 ;  /* 0x0000001fff007819 */ /* 0x000fe20000011439 */
[----:B------:R-:W-:-:S04]  /*3930*/  IMAD.WIDE.U32 R8, R9, -0x51c20000, R2 ;  /* 0xae3e000009087825 */ /* 0x000fc800078e0002 */
[----:B------:R-:W-:Y:S01]  /*3940*/  IMAD R0, R0, -0x51c20000, RZ ;  /* 0xae3e000000007824 */ /* 0x000fe200078e02ff */
[----:B------:R-:W-:-:S03]  /*3950*/  IADD3 R33, PT, PT, R9, R59, RZ ;  /* 0x0000003b09217210 */ /* 0x000fc60007ffe0ff */
[----:B------:R-:W-:Y:S01]  /*3960*/  IMAD R59, R57, 0x29ae, R0 ;  /* 0x000029ae393b7824 */ /* 0x000fe200078e0200 */
[----:B------:R-:W-:Y:S01]  /*3970*/  SHF.R.U64 R33, R8, 0x1f, R33 ;  /* 0x0000001f08217819 */ /* 0x000fe20000001221 */
[----:B------:R-:W-:Y:S01]  /*3980*/  HFMA2 R0, -RZ, RZ, 0, 1.33514404296875e-05 ;  /* 0x000000e0ff007431 */ /* 0x000fe200000001ff */
[----:B------:R-:W-:-:S04]  /*3990*/  MOV R8, UR13 ;  /* 0x0000000d00087c02 */ /* 0x000fc80008000f00 */
[----:B------:R-:W-:Y:S01]  /*39a0*/  LEA R15, R8, R15, 0x4 ;  /* 0x0000000f080f7211 */ /* 0x000fe200078e20ff */
[----:B------:R-:W-:-:S04]  /*39b0*/  IMAD.WIDE.U32 R8, R57, -0x51c20000, R2 ;  /* 0xae3e000039087825 */ /* 0x000fc800078e0002 */
[----:B------:R-:W-:Y:S01]  /*39c0*/  IMAD R15, R15, R0, UR12 ;  /* 0x0000000c0f0f7e24 */ /* 0x000fe2000f8e0200 */
[----:B------:R-:W-:-:S03]  /*39d0*/  IADD3 R9, PT, PT, R9, R59, RZ ;  /* 0x0000003b09097210 */ /* 0x000fc60007ffe0ff */
[----:B------:R-:W-:Y:S01]  /*39e0*/  IMAD R0, R15, 0xe0, R12 ;  /* 0x000000e00f007824 */ /* 0x000fe200078e020c */
[----:B------:R-:W-:Y:S01]  /*39f0*/  SHF.R.U64 R15, R8, 0x1f, R9 ;  /* 0x0000001f080f7819 */ /* 0x000fe20000001209 */
[-C--:B0-----:R-:W-:Y:S02]  /*3a00*/  IDP.4A.S8.S8 R9, R6, R4.reuse, R47 ;  /* 0x0000000406097226 */ /* 0x081fe4000000062f */
[-C--:B------:R-:W-:Y:S02]  /*3a10*/  IDP.4A.S8.S8 R59, R10, R4.reuse, R49 ;  /* 0x000000040a3b7226 */ /* 0x080fe40000000631 */
[-C--:B------:R-:W-:Y:S01]  /*3a20*/  IDP.4A.S8.S8 R41, R16, R4.reuse, R41 ;  /* 0x0000000410297226 */ /* 0x080fe20000000629 */
[----:B------:R-:W-:Y:S01]  /*3a30*/  SHF.R.S32.HI R8, RZ, 0x1f, R9 ;  /* 0x0000001fff087819 */ /* 0x000fe20000011409 */
[-C--:B------:R-:W-:Y:S02]  /*3a40*/  IDP.4A.S8.S8 R39, R17, R4.reuse, R39 ;  /* 0x0000000411277226 */ /* 0x080fe40000000627 */
[----:B------:R-:W-:-:S02]  /*3a50*/  IDP.4A.S8.S8 R35, R31, R4, R35 ;  /* 0x000000041f237226 */ /* 0x000fc40000000623 */
[-C--:B------:R-:W-:Y:S02]  /*3a60*/  IDP.4A.S8.S8 R53, R36, R4.reuse, R53 ;  /* 0x0000000424357226 */ /* 0x080fe40000000635 */
[----:B------:R-:W-:Y:S01]  /*3a70*/  IDP.4A.S8.S8 R47, R14, R4, R13 ;  /* 0x000000040e2f7226 */ /* 0x000fe2000000060d */
[----:B------:R-:W-:Y:S01]  /*3a80*/  SHF.R.S32.HI R4, RZ, 0x1f, R59 ;  /* 0x0000001fff047819 */ /* 0x000fe2000001143b */
[----:B------:R-:W-:Y:S02]  /*3a90*/  IMAD R8, R8, -0x51c20000, RZ ;  /* 0xae3e000008087824 */ /* 0x000fe400078e02ff */
[-C--:B------:R-:W-:Y:S02]  /*3aa0*/  IDP.4A.S8.S8 R42, R17, R5.reuse, R42 ;  /* 0x00000005112a7226 */ /* 0x080fe4000000062a */
[----:B------:R-:W-:Y:S02]  /*3ab0*/  IMAD R4, R4, -0x51c20000, RZ ;  /* 0xae3e000004047824 */ /* 0x000fe400078e02ff */
[----:B------:R-:W-:-:S02]  /*3ac0*/  IDP.4A.S8.S8 R49, R6, R5, R54 ;  /* 0x0000000506317226 */ /* 0x000fc40000000636 */
[C---:B------:R-:W-:Y:S02]  /*3ad0*/  IMAD R17, R9.reuse, 0x29ae, R8 ;  /* 0x000029ae09117824 */ /* 0x040fe400078e0208 */
[----:B------:R-:W-:-:S04]  /*3ae0*/  IMAD.WIDE.U32 R8, R9, -0x51c20000, R2 ;  /* 0xae3e000009087825 */ /* 0x000fc800078e0002 */
[C---:B------:R-:W-:Y:S01]  /*3af0*/  IMAD R6, R59.reuse, 0x29ae, R4 ;  /* 0x000029ae3b067824 */ /* 0x040fe200078e0204 */
[----:B------:R-:W-:Y:S01]  /*3b00*/  SHF.R.S32.HI R4, RZ, 0x1f, R41 ;  /* 0x0000001fff047819 */ /* 0x000fe20000011429 */
[----:B------:R-:W-:Y:S01]  /*3b10*/  IMAD.WIDE.U32 R12, R59, -0x51c20000, R2 ;  /* 0xae3e00003b0c7825 */ /* 0x000fe200078e0002 */
[----:B------:R-:W-:-:S03]  /*3b20*/  IADD3 R17, PT, PT, R9, R17, RZ ;  /* 0x0000001109117210 */ /* 0x000fc60007ffe0ff */
[-C--:B------:R-:W-:Y:S02]  /*3b30*/  IDP.4A.S8.S8 R57, R10, R5.reuse, R48 ;  /* 0x000000050a397226 */ /* 0x080fe40000000630 */
[-C--:B------:R-:W-:Y:S02]  /*3b40*/  IDP.4A.S8.S8 R61, R16, R5.reuse, R26 ;  /* 0x00000005103d7226 */ /* 0x080fe4000000061a */
[-C--:B------:R-:W-:Y:S02]  /*3b50*/  IDP.4A.S8.S8 R31, R31, R5.reuse, R28 ;  /* 0x000000051f1f7226 */ /* 0x080fe4000000061c */
[-C--:B------:R-:W-:Y:S02]  /*3b60*/  IDP.4A.S8.S8 R59, R36, R5.reuse, R20 ;  /* 0x00000005243b7226 */ /* 0x080fe40000000614 */
[----:B------:R-:W-:Y:S01]  /*3b70*/  IDP.4A.S8.S8 R22, R14, R5, R22 ;  /* 0x000000050e167226 */ /* 0x000fe20000000616 */
[----:B------:R-:W-:Y:S01]  /*3b80*/  SHF.R.S32.HI R5, RZ, 0x1f, R39 ;  /* 0x0000001fff057819 */ /* 0x000fe20000011427 */
[----:B------:R-:W-:Y:S01]  /*3b90*/  IMAD R4, R4, -0x51c20000, RZ ;  /* 0xae3e000004047824 */ /* 0x000fe200078e02ff */
[----:B------:R-:W-:-:S02]  /*3ba0*/  IADD3 R9, PT, PT, R13, R6, RZ ;  /* 0x000000060d097210 */ /* 0x000fc40007ffe0ff */
[----:B------:R-:W-:Y:S01]  /*3bb0*/  SHF.R.U64 R6, R8, 0x1f, R17 ;  /* 0x0000001f08067819 */ /* 0x000fe20000001211 */
[----:B------:R-:W-:Y:S01]  /*3bc0*/  IMAD R14, R5, -0x51c20000, RZ ;  /* 0xae3e0000050e7824 */ /* 0x000fe200078e02ff */
[----:B------:R-:W-:Y:S01]  /*3bd0*/  SHF.R.S32.HI R8, RZ, 0x1f, R35 ;  /* 0x0000001fff087819 */ /* 0x000fe20000011423 */
[C---:B------:R-:W-:Y:S01]  /*3be0*/  IMAD R13, R41.reuse, 0x29ae, R4 ;  /* 0x000029ae290d7824 */ /* 0x040fe200078e0204 */
[----:B------:R-:W-:Y:S01]  /*3bf0*/  SHF.R.U64 R10, R12, 0x1f, R9 ;  /* 0x0000001f0c0a7819 */ /* 0x000fe20000001209 */
[----:B------:R-:W-:Y:S01]  /*3c00*/  IMAD.WIDE.U32 R4, R41, -0x51c20000, R2 ;  /* 0xae3e000029047825 */ /* 0x000fe200078e0002 */
[----:B------:R-:W-:-:S03]  /*3c10*/  SHF.R.S32.HI R12, RZ, 0x1f, R53 ;  /* 0x0000001fff0c7819 */ /* 0x000fc60000011435 */
[----:B------:R-:W-:Y:S01]  /*3c20*/  IMAD R16, R8, -0x51c20000, RZ ;  /* 0xae3e000008107824 */ /* 0x000fe200078e02ff */
[----:B------:R-:W-:Y:S01]  /*3c30*/  IADD3 R5, PT, PT, R5, R13, RZ ;  /* 0x0000000d05057210 */ /* 0x000fe20007ffe0ff */
[C---:B------:R-:W-:Y:S02]  /*3c40*/  IMAD R41, R39.reuse, 0x29ae, R14 ;  /* 0x000029ae27297824 */ /* 0x040fe400078e020e */
[----:B------:R-:W-:-:S04]  /*3c50*/  IMAD.WIDE.U32 R8, R39, -0x51c20000, R2 ;  /* 0xae3e000027087825 */ /* 0x000fc800078e0002 */
[----:B------:R-:W-:Y:S02]  /*3c60*/  IMAD R18, R12, -0x51c20000, RZ ;  /* 0xae3e00000c127824 */ /* 0x000fe400078e02ff */
[C---:B------:R-:W-:Y:S02]  /*3c70*/  IMAD R14, R35.reuse, 0x29ae, R16 ;  /* 0x000029ae230e7824 */ /* 0x040fe400078e0210 */
[----:B------:R-:W-:Y:S01]  /*3c80*/  IMAD.WIDE.U32 R12, R35, -0x51c20000, R2 ;  /* 0xae3e0000230c7825 */ /* 0x000fe200078e0002 */
[----:B------:R-:W-:Y:S02]  /*3c90*/  SHF.R.U64 R35, R4, 0x1f, R5 ;  /* 0x0000001f04237819 */ /* 0x000fe40000001205 */
[----:B------:R-:W-:Y:S01]  /*3ca0*/  SHF.R.S32.HI R4, RZ, 0x1f, R47 ;  /* 0x0000001fff047819 */ /* 0x000fe2000001142f */
[----:B------:R-:W-:Y:S01]  /*3cb0*/  IMAD R18, R53, 0x29ae, R18 ;  /* 0x000029ae35127824 */ /* 0x000fe200078e0212 */
[----:B------:R-:W-:Y:S01]  /*3cc0*/  IADD3 R39, PT, PT, R9, R41, RZ ;  /* 0x0000002909277210 */ /* 0x000fe20007ffe0ff */
[----:B------:R-:W-:Y:S01]  /*3cd0*/  IMAD.WIDE.U32 R16, R53, -0x51c20000, R2 ;  /* 0xae3e000035107825 */ /* 0x000fe200078e0002 */
[----:B------:R-:W-:-:S02]  /*3ce0*/  IADD3 R41, PT, PT, R13, R14, RZ ;  /* 0x0000000e0d297210 */ /* 0x000fc40007ffe0ff */
[----:B------:R-:W-:Y:S01]  /*3cf0*/  SHF.R.S32.HI R5, RZ, 0x1f, R49 ;  /* 0x0000001fff057819 */ /* 0x000fe20000011431 */
[----:B------:R-:W-:Y:S01]  /*3d00*/  IMAD R4, R4, -0x51c20000, RZ ;  /* 0xae3e000004047824 */ /* 0x000fe200078e02ff */
[----:B------:R-:W-:Y:S02]  /*3d10*/  SHF.R.U64 R39, R8, 0x1f, R39 ;  /* 0x0000001f08277819 */ /* 0x000fe40000001227 */
[----:B------:R-:W-:Y:S02]  /*3d20*/  IADD3 R53, PT, PT, R17, R18, RZ ;  /* 0x0000001211357210 */ /* 0x000fe40007ffe0ff */
[----:B------:R-:W-:Y:S01]  /*3d30*/  SHF.R.S32.HI R8, RZ, 0x1f, R57 ;  /* 0x0000001fff087819 */ /* 0x000fe20000011439 */
[----:B------:R-:W-:Y:S01]  /*3d40*/  IMAD R14, R5, -0x51c20000, RZ ;  /* 0xae3e0000050e7824 */ /* 0x000fe200078e02ff */
[----:B------:R-:W-:Y:S01]  /*3d50*/  SHF.R.U64 R41, R12, 0x1f, R41 ;  /* 0x0000001f0c297819 */ /* 0x000fe20000001229 */
[C---:B------:R-:W-:Y:S01]  /*3d60*/  IMAD R13, R47.reuse, 0x29ae, R4 ;  /* 0x000029ae2f0d7824 */ /* 0x040fe200078e0204 */
[----:B------:R-:W-:Y:S01]  /*3d70*/  SHF.R.S32.HI R12, RZ, 0x1f, R61 ;  /* 0x0000001fff0c7819 */ /* 0x000fe2000001143d */
[----:B------:R-:W-:Y:S01]  /*3d80*/  IMAD.WIDE.U32 R4, R47, -0x51c20000, R2 ;  /* 0xae3e00002f047825 */ /* 0x000fe200078e0002 */
[----:B------:R-:W-:-:S03]  /*3d90*/  SHF.R.U64 R53, R16, 0x1f, R53 ;  /* 0x0000001f10357819 */ /* 0x000fc60000001235 */
[----:B------:R-:W-:Y:S02]  /*3da0*/  IMAD R16, R8, -0x51c20000, RZ ;  /* 0xae3e000008107824 */ /* 0x000fe400078e02ff */
[C---:B------:R-:W-:Y:S02]  /*3db0*/  IMAD R47, R49.reuse, 0x29ae, R14 ;  /* 0x000029ae312f7824 */ /* 0x040fe400078e020e */
[----:B------:R-:W-:Y:S01]  /*3dc0*/  IMAD.WIDE.U32 R8, R49, -0x51c20000, R2 ;  /* 0xae3e000031087825 */ /* 0x000fe200078e0002 */
[----:B------:R-:W-:-:S03]  /*3dd0*/  IADD3 R49, PT, PT, R5, R13, RZ ;  /* 0x0000000d05317210 */ /* 0x000fc60007ffe0ff */
[----:B------:R-:W-:Y:S02]  /*3de0*/  IMAD R18, R12, -0x51c20000, RZ ;  /* 0xae3e00000c127824 */ /* 0x000fe400078e02ff */
[C---:B------:R-:W-:Y:S02]  /*3df0*/  IMAD R14, R57.reuse, 0x29ae, R16 ;  /* 0x000029ae390e7824 */ /* 0x040fe400078e0210 */
[----:B------:R-:W-:-:S04]  /*3e00*/  IMAD.WIDE.U32 R12, R57, -0x51c20000, R2 ;  /* 0xae3e0000390c7825 */ /* 0x000fc800078e0002 */
[C---:B------:R-:W-:Y:S02]  /*3e10*/  IMAD R57, R61.reuse, 0x29ae, R18 ;  /* 0x000029ae3d397824 */ /* 0x040fe400078e0212 */
[----:B------:R-:W-:Y:S01]  /*3e20*/  IMAD.WIDE.U32 R16, R61, -0x51c20000, R2 ;  /* 0xae3e00003d107825 */ /* 0x000fe200078e0002 */
[----:B------:R-:W-:Y:S02]  /*3e30*/  IADD3 R5, PT, PT, R13, R14, RZ ;  /* 0x0000000e0d057210 */ /* 0x000fe40007ffe0ff */
[----:B------:R-:W-:Y:S02]  /*3e40*/  IADD3 R47, PT, PT, R9, R47, RZ ;  /* 0x0000002f092f7210 */ /* 0x000fe40007ffe0ff */
[----:B------:R-:W-:Y:S02]  /*3e50*/  IADD3 R9, PT, PT, R17, R57, RZ ;  /* 0x0000003911097210 */ /* 0x000fe40007ffe0ff */
[----:B------:R-:W-:Y:S02]  /*3e60*/  SHF.R.U64 R18, R12, 0x1f, R5 ;  /* 0x0000001f0c127819 */ /* 0x000fe40000001205 */
[----:B------:R-:W-:-:S02]  /*3e70*/  SHF.R.U64 R49, R4, 0x1f, R49 ;  /* 0x0000001f04317819 */ /* 0x000fc40000001231 */
[----:B------:R-:W-:Y:S02]  /*3e80*/  SHF.R.U64 R14, R8, 0x1f, R47 ;  /* 0x0000001f080e7819 */ /* 0x000fe4000000122f */
[----:B------:R-:W-:Y:S02]  /*3e90*/  SHF.R.S32.HI R5, RZ, 0x1f, R31 ;  /* 0x0000001fff057819 */ /* 0x000fe4000001141f */
[----:B------:R-:W-:Y:S02]  /*3ea0*/  SHF.R.S32.HI R4, RZ, 0x1f, R42 ;  /* 0x0000001fff047819 */ /* 0x000fe4000001142a */
[----:B------:R-:W-:Y:S02]  /*3eb0*/  SHF.R.U64 R20, R16, 0x1f, R9 ;  /* 0x0000001f10147819 */ /* 0x000fe40000001209 */
[----:B------:R-:W-:Y:S02]  /*3ec0*/  SHF.R.S32.HI R8, RZ, 0x1f, R59 ;  /* 0x0000001fff087819 */ /* 0x000fe4000001143b */
[----:B------:R-:W-:Y:S01]  /*3ed0*/  SHF.R.S32.HI R9, RZ, 0x1f, R22 ;  /* 0x0000001fff097819 */ /* 0x000fe20000011416 */
[----:B------:R-:W-:-:S02]  /*3ee0*/  IMAD R12, R5, -0x51c20000, RZ ;  /* 0xae3e0000050c7824 */ /* 0x000fc400078e02ff */
[----:B------:R-:W-:Y:S02]  /*3ef0*/  IMAD R57, R4, -0x51c20000, RZ ;  /* 0xae3e000004397824 */ /* 0x000fe400078e02ff */
[----:B------:R-:W-:Y:S02]  /*3f00*/  IMAD R16, R8, -0x51c20000, RZ ;  /* 0xae3e000008107824 */ /* 0x000fe400078e02ff */
[----:B------:R-:W-:Y:S02]  /*3f10*/  IMAD R17, R9, -0x51c20000, RZ ;  /* 0xae3e000009117824 */ /* 0x000fe400078e02ff */
[----:B------:R-:W-:Y:S02]  /*3f20*/  IMAD R61, R31, 0x29ae, R12 ;  /* 0x000029ae1f3d7824 */ /* 0x000fe400078e020c */
[C---:B------:R-:W-:Y:S02]  /*3f30*/  IMAD R57, R42.reuse, 0x29ae, R57 ;  /* 0x000029ae2a397824 */ /* 0x040fe400078e0239 */
[----:B------:R-:W-:-:S04]  /*3f40*/  IMAD.WIDE.U32 R4, R42, -0x51c20000, R2 ;  /* 0xae3e00002a047825 */ /* 0x000fc800078e0002 */
[C---:B------:R-:W-:Y:S02]  /*3f50*/  IMAD R26, R59.reuse, 0x29ae, R16 ;  /* 0x000029ae3b1a7824 */ /* 0x040fe400078e0210 */
[----:B------:R-:W-:-:S04]  /*3f60*/  IMAD.WIDE.U32 R12, R59, -0x51c20000, R2 ;  /* 0xae3e00003b0c7825 */ /* 0x000fc800078e0002 */
[----:B------:R-:W-:-:S04]  /*3f70*/  IMAD.WIDE.U32 R8, R31, -0x51c20000, R2 ;  /* 0xae3e00001f087825 */ /* 0x000fc800078e0002 */
[C---:B------:R-:W-:Y:S02]  /*3f80*/  IMAD R59, R22.reuse, 0x29ae, R17 ;  /* 0x000029ae163b7824 */ /* 0x040fe400078e0211 */
[----:B------:R-:W-:Y:S01]  /*3f90*/  IMAD.WIDE.U32 R46, R22, -0x51c20000, R2 ;  /* 0xae3e0000162e7825 */ /* 0x000fe200078e0002 */
[----:B------:R-:W-:Y:S01]  /*3fa0*/  IADD3 R57, PT, PT, R5, R57, RZ ;  /* 0x0000003905397210 */ /* 0x000fe20007ffe0ff */
[----:B------:R-:W0:Y:S01]  /*3fb0*/  LDC.64 R16, c[0x0][0x390] ;  /* 0x0000e400ff107b82 */ /* 0x000e220000000a00 */
[----:B------:R-:W-:Y:S02]  /*3fc0*/  IADD3 R31, PT, PT, R9, R61, RZ ;  /* 0x0000003d091f7210 */ /* 0x000fe40007ffe0ff */
[----:B------:R-:W-:Y:S02]  /*3fd0*/  IADD3 R5, PT, PT, R47, R59, RZ ;  /* 0x0000003b2f057210 */ /* 0x000fe40007ffe0ff */
[----:B------:R-:W-:Y:S02]  /*3fe0*/  IADD3 R9, PT, PT, R13, R26, RZ ;  /* 0x0000001a0d097210 */ /* 0x000fe40007ffe0ff */
[----:B------:R-:W-:-:S02]  /*3ff0*/  SHF.R.U64 R46, R46, 0x1f, R5 ;  /* 0x0000001f2e2e7819 */ /* 0x000fc40000001205 */
[----:B------:R-:W-:Y:S02]  /*4000*/  SHF.R.U64 R32, R12, 0x1f, R9 ;  /* 0x0000001f0c207819 */ /* 0x000fe40000001209 */
[C---:B----4-:R-:W-:Y:S02]  /*4010*/  VIADDMNMX R5, R24.reuse, R11, RZ, !PT ;  /* 0x0000000b18057246 */ /* 0x050fe400078001ff */
[----:B------:R-:W-:Y:S02]  /*4020*/  VIADDMNMX R9, R24, R23, RZ, !PT ;  /* 0x0000001718097246 */ /* 0x000fe400078001ff */
[----:B------:R-:W-:Y:S01]  /*4030*/  SHF.R.U64 R22, R4, 0x1f, R57 ;  /* 0x0000001f04167819 */ /* 0x000fe20000001239 */
[----:B------:R-:W-:Y:S01]  /*4040*/  IMAD.WIDE.U32 R4, R5, 0x7b96d684, R2 ;  /* 0x7b96d68405047825 */ /* 0x000fe200078e0002 */
[----:B------:R-:W-:Y:S02]  /*4050*/  SHF.R.U64 R28, R8, 0x1f, R31 ;  /* 0x0000001f081c7819 */ /* 0x000fe4000000121f */
[C---:B------:R-:W-:Y:S01]  /*4060*/  VIADDMNMX R45, R24.reuse, R45, RZ, !PT ;  /* 0x0000002d182d7246 */ /* 0x040fe200078001ff */
[----:B------:R-:W-:Y:S01]  /*4070*/  IMAD.WIDE.U32 R8, R9, 0x7b96d684, R2 ;  /* 0x7b96d68409087825 */ /* 0x000fe200078e0002 */
[----:B------:R-:W-:-:S02]  /*4080*/  VIADDMNMX R51, R24, R51, RZ, !PT ;  /* 0x0000003318337246 */ /* 0x000fc400078001ff */
[----:B------:R-:W-:Y:S01]  /*4090*/  SHF.R.U64 R11, R4, 0x1f, R5 ;  /* 0x0000001f040b7819 */ /* 0x000fe20000001205 */
[----:B------:R-:W-:Y:S01]  /*40a0*/  IMAD.WIDE.U32 R4, R45, 0x7b96d684, R2 ;  /* 0x7b96d6842d047825 */ /* 0x000fe200078e0002 */
[----:B------:R-:W-:Y:S02]  /*40b0*/  VIADDMNMX R13, R24, R27, RZ, !PT ;  /* 0x0000001b180d7246 */ /* 0x000fe400078001ff */
[----:B------:R-:W-:Y:S01]  /*40c0*/  SHF.R.U64 R57, R8, 0x1f, R9 ;  /* 0x0000001f08397819 */ /* 0x000fe20000001209 */
[----:B------:R-:W-:Y:S01]  /*40d0*/  IMAD.WIDE.U32 R8, R51, 0x7b96d684, R2 ;  /* 0x7b96d68433087825 */ /* 0x000fe200078e0002 */
[----:B------:R-:W-:Y:S02]  /*40e0*/  SHF.R.U64 R31, R4, 0x1f, R5 ;  /* 0x0000001f041f7819 */ /* 0x000fe40000001205 */
[----:B------:R-:W-:Y:S01]  /*40f0*/  VIADDMNMX R33, R24, R33, RZ, !PT ;  /* 0x0000002118217246 */ /* 0x000fe200078001ff */
[----:B------:R-:W-:Y:S01]  /*4100*/  IMAD.WIDE.U32 R12, R13, 0x7b96d684, R2 ;  /* 0x7b96d6840d0c7825 */ /* 0x000fe200078e0002 */
[----:B------:R-:W-:-:S02]  /*4110*/  SHF.R.U64 R23, R8, 0x1f, R9 ;  /* 0x0000001f08177819 */ /* 0x000fc40000001209 */
[C---:B-----5:R-:W-:Y:S02]  /*4120*/  VIADDMNMX R5, R30.reuse, R21, RZ, !PT ;  /* 0x000000151e057246 */ /* 0x060fe400078001ff */
[----:B------:R-:W-:Y:S01]  /*4130*/  VIADDMNMX R9, R30, R25, RZ, !PT ;  /* 0x000000191e097246 */ /* 0x000fe200078001ff */
[----:B0-----:R-:W-:Y:S01]  /*4140*/  IMAD.WIDE.U32 R16, R0, 0x4, R16 ;  /* 0x0000000400107825 */ /* 0x001fe200078e0010 */
[----:B------:R-:W-:Y:S02]  /*4150*/  SHF.R.U64 R47, R12, 0x1f, R13 ;  /* 0x0000001f0c2f7819 */ /* 0x000fe4000000120d */
[C---:B------:R-:W-:Y:S01]  /*4160*/  VIADDMNMX R29, R30.reuse, R29, RZ, !PT ;  /* 0x0000001d1e1d7246 */ /* 0x040fe200078001ff */
[----:B------:R-:W-:Y:S01]  /*4170*/  IMAD.WIDE.U32 R12, R33, 0x7b96d684, R2 ;  /* 0x7b96d684210c7825 */ /* 0x000fe200078e0002 */
[----:B------:R-:W-:-:S03]  /*4180*/  VIADDMNMX R15, R30, R15, RZ, !PT ;  /* 0x0000000f1e0f7246 */ /* 0x000fc600078001ff */
[----:B------:R-:W-:Y:S01]  /*4190*/  IMAD.WIDE.U32 R4, R5, 0x7b96d684, R2 ;  /* 0x7b96d68405047825 */ /* 0x000fe200078e0002 */
[----:B------:R-:W-:-:S03]  /*41a0*/  VIADDMNMX R27, R24, R37, RZ, !PT ;  /* 0x00000025181b7246 */ /* 0x000fc600078001ff */
[----:B------:R-:W-:Y:S01]  /*41b0*/  IMAD.WIDE.U32 R8, R9, 0x7b96d684, R2 ;  /* 0x7b96d68409087825 */ /* 0x000fe200078e0002 */
[----:B------:R0:W-:Y:S01]  /*41c0*/  STG.E desc[UR10][R16.64+0x200], R31 ;  /* 0x0002001f10007986 */ /* 0x0001e2000c10190a */
[----:B------:R-:W-:Y:S02]  /*41d0*/  SHF.R.U64 R33, R12, 0x1f, R13 ;  /* 0x0000001f0c217819 */ /* 0x000fe4000000120d */
[----:B------:R-:W-:Y:S01]  /*41e0*/  VIADDMNMX R13, R30, R55, RZ, !PT ;  /* 0x000000371e0d7246 */ /* 0x000fe200078001ff */
[----:B------:R1:W-:Y:S01]  /*41f0*/  STG.E desc[UR10][R16.64+0x280], R23 ;  /* 0x0002801710007986 */ /* 0x0003e2000c10190a */
[----:B------:R-:W-:Y:S01]  /*4200*/  IMAD.WIDE.U32 R26, R27, 0x7b96d684, R2 ;  /* 0x7b96d6841b1a7825 */ /* 0x000fe200078e0002 */
[----:B0-----:R-:W-:-:S03]  /*4210*/  SHF.R.U64 R31, R4, 0x1f, R5 ;  /* 0x0000001f041f7819 */ /* 0x001fc60000001205 */
[----:B------:R-:W-:Y:S01]  /*4220*/  IMAD.WIDE.U32 R4, R29, 0x7b96d684, R2 ;  /* 0x7b96d6841d047825 */ /* 0x000fe200078e0002 */
[----:B-1----:R-:W-:-:S03]  /*4230*/  SHF.R.U64 R23, R8, 0x1f, R9 ;  /* 0x0000001f08177819 */ /* 0x002fc60000001209 */
[----:B------:R-:W-:Y:S01]  /*4240*/  IMAD.WIDE.U32 R8, R15, 0x7b96d684, R2 ;  /* 0x7b96d6840f087825 */ /* 0x000fe200078e0002 */
[----:B------:R0:W-:Y:S01]  /*4250*/  STG.E desc[UR10][R16.64], R11 ;  /* 0x0000000b10007986 */ /* 0x0001e2000c10190a */
[----:B------:R-:W-:Y:S02]  /*4260*/  SHF.R.U64 R37, R26, 0x1f, R27 ;  /* 0x0000001f1a257819 */ /* 0x000fe4000000121b */
[----:B------:R-:W-:Y:S01]  /*4270*/  IMAD.WIDE.U32 R12, R13, 0x7b96d684, R2 ;  /* 0x7b96d6840d0c7825 */ /* 0x000fe200078e0002 */
[----:B------:R-:W-:Y:S02]  /*4280*/  SHF.R.U64 R21, R8, 0x1f, R9 ;  /* 0x0000001f08157819 */ /* 0x000fe40000001209 */
[----:B---3--:R-:W-:Y:S02]  /*4290*/  VIADDMNMX R9, R34, R10, RZ, !PT ;  /* 0x0000000a22097246 */ /* 0x008fe400078001ff */
[----:B------:R-:W-:Y:S02]  /*42a0*/  VIADDMNMX R27, R30, R43, RZ, !PT ;  /* 0x0000002b1e1b7246 */ /* 0x000fe400078001ff */
[----:B0-----:R-:W-:-:S02]  /*42b0*/  SHF.R.U64 R11, R4, 0x1f, R5 ;  /* 0x0000001f040b7819 */ /* 0x001fc40000001205 */
[----:B------:R-:W-:Y:S02]  /*42c0*/  VIADDMNMX R5, R34, R6, RZ, !PT ;  /* 0x0000000622057246 */ /* 0x000fe400078001ff */
[----:B------:R-:W-:Y:S01]  /*42d0*/  SHF.R.U64 R15, R12, 0x1f, R13 ;  /* 0x0000001f0c0f7819 */ /* 0x000fe2000000120d */
[--C-:B------:R-:W-:Y:S01]  /*42e0*/  IMAD.WIDE.U32 R8, R9, 0x7b96d684, R2.reuse ;  /* 0x7b96d68409087825 */ /* 0x100fe200078e0002 */
[----:B------:R-:W-:Y:S01]  /*42f0*/  VIADDMNMX R19, R30, R19, RZ, !PT ;  /* 0x000000131e137246 */ /* 0x000fe200078001ff */
[----:B------:R0:W-:Y:S01]  /*4300*/  STG.E desc[UR10][R16.64+0x104], R11 ;  /* 0x0001040b10007986 */ /* 0x0001e2000c10190a */
[C---:B------:R-:W-:Y:S01]  /*4310*/  VIADDMNMX R35, R34.reuse, R35, RZ, !PT ;  /* 0x0000002322237246 */ /* 0x040fe200078001ff */
[--C-:B------:R-:W-:Y:S01]  /*4320*/  IMAD.WIDE.U32 R4, R5, 0x7b96d684, R2.reuse ;  /* 0x7b96d68405047825 */ /* 0x100fe200078e0002 */
[C---:B------:R-:W-:Y:S01]  /*4330*/  VIADDMNMX R39, R34.reuse, R39, RZ, !PT ;  /* 0x0000002722277246 */ /* 0x040fe200078001ff */
[----:B------:R1:W-:Y:S02]  /*4340*/  STG.E desc[UR10][R16.64+0x284], R15 ;  /* 0x0002840f10007986 */ /* 0x0003e4000c10190a */
[----:B------:R-:W-:Y:S01]  /*4350*/  IMAD.WIDE.U32 R26, R27, 0x7b96d684, R2 ;  /* 0x7b96d6841b1a7825 */ /* 0x000fe200078e0002 */
[----:B------:R-:W-:-:S03]  /*4360*/  VIADDMNMX R13, R34, R53, RZ, !PT ;  /* 0x00000035220d7246 */ /* 0x000fc600078001ff */
[----:B------:R-:W-:Y:S01]  /*4370*/  IMAD.WIDE.U32 R24, R19, 0x7b96d684, R2 ;  /* 0x7b96d68413187825 */ /* 0x000fe200078e0002 */
[----:B0-----:R-:W-:Y:S02]  /*4380*/  VIADDMNMX R11, R34, R41, RZ, !PT ;  /* 0x00000029220b7246 */ /* 0x001fe400078001ff */
[----:B------:R-:W-:Y:S02]  /*4390*/  SHF.R.U64 R19, R8, 0x1f, R9 ;  /* 0x0000001f08137819 */ /* 0x000fe40000001209 */
[----:B-1----:R-:W-:Y:S01]  /*43a0*/  SHF.R.U64 R15, R4, 0x1f, R5 ;  /* 0x0000001f040f7819 */ /* 0x002fe20000001205 */
[----:B------:R-:W-:Y:S01]  /*43b0*/  IMAD.WIDE.U32 R4, R35, 0x7b96d684, R2 ;  /* 0x7b96d68423047825 */ /* 0x000fe200078e0002 */
[----:B------:R-:W-:-:S03]  /*43c0*/  SHF.R.U64 R27, R26, 0x1f, R27 ;  /* 0x0000001f1a1b7819 */ /* 0x000fc6000000121b */
[--C-:B------:R-:W-:Y:S01]  /*43d0*/  IMAD.WIDE.U32 R8, R39, 0x7b96d684, R2.reuse ;  /* 0x7b96d68427087825 */ /* 0x100fe200078e0002 */
[----:B------:R0:W-:Y:S03]  /*43e0*/  STG.E desc[UR10][R16.64+0x304], R21 ;  /* 0x0003041510007986 */ /* 0x0001e6000c10190a */
[----:B------:R-:W-:Y:S01]  /*43f0*/  IMAD.WIDE.U32 R10, R11, 0x7b96d684, R2 ;  /* 0x7b96d6840b0a7825 */ /* 0x000fe200078e0002 */
[----:B------:R-:W-:-:S03]  /*4400*/  SHF.R.U64 R25, R24, 0x1f, R25 ;  /* 0x0000001f18197819 */ /* 0x000fc60000001219 */
[----:B------:R-:W-:Y:S01]  /*4410*/  IMAD.WIDE.U32 R12, R13, 0x7b96d684, R2 ;  /* 0x7b96d6840d0c7825 */ /* 0x000fe200078e0002 */
[----:B------:R1:W-:Y:S01]  /*4420*/  STG.E desc[UR10][R16.64+0x184], R27 ;  /* 0x0001841b10007986 */ /* 0x0003e2000c10190a */
[----:B------:R-:W-:Y:S02]  /*4430*/  SHF.R.U64 R29, R8, 0x1f, R9 ;  /* 0x0000001f081d7819 */ /* 0x000fe40000001209 */
[----:B0-----:R-:W-:Y:S01]  /*4440*/  SHF.R.U64 R21, R4, 0x1f, R5 ;  /* 0x0000001f04157819 */ /* 0x001fe20000001205 */
[----:B------:R0:W-:Y:S01]  /*4450*/  STG.E desc[UR10][R16.64+0x84], R23 ;  /* 0x0000841710007986 */ /* 0x0001e2000c10190a */
[----:B--2---:R-:W-:-:S03]  /*4460*/  VIADDMNMX R9, R7, R18, RZ, !PT ;  /* 0x0000001207097246 */ /* 0x004fc600078001ff */
[----:B------:R2:W-:Y:S01]  /*4470*/  STG.E desc[UR10][R16.64+0x8], R15 ;  /* 0x0000080f10007986 */ /* 0x0005e2000c10190a */
[----:B-1----:R-:W-:Y:S02]  /*4480*/  SHF.R.U64 R27, R10, 0x1f, R11 ;  /* 0x0000001f0a1b7819 */ /* 0x002fe4000000120b */
[C---:B------:R-:W-:Y:S01]  /*4490*/  VIADDMNMX R11, R7.reuse, R20, RZ, !PT ;  /* 0x00000014070b7246 */ /* 0x040fe200078001ff */
[----:B------:R1:W-:Y:S01]  /*44a0*/  STG.E desc[UR10][R16.64+0x204], R25 ;  /* 0x0002041910007986 */ /* 0x0003e2000c10190a */
[----:B0-----:R-:W-:Y:S02]  /*44b0*/  SHF.R.U64 R23, R12, 0x1f, R13 ;  /* 0x0000001f0c177819 */ /* 0x001fe4000000120d */
[C---:B------:R-:W-:Y:S01]  /*44c0*/  VIADDMNMX R13, R7.reuse, R22, RZ, !PT ;  /* 0x00000016070d7246 */ /* 0x040fe200078001ff */
[----:B------:R0:W-:Y:S01]  /*44d0*/  STG.E desc[UR10][R16.64+0x88], R19 ;  /* 0x0000881310007986 */ /* 0x0001e2000c10190a */
[C---:B--2---:R-:W-:Y:S02]  /*44e0*/  VIADDMNMX R15, R7.reuse, R28, RZ, !PT ;  /* 0x0000001c070f7246 */ /* 0x044fe400078001ff */
[----:B------:R-:W-:Y:S01]  /*44f0*/  VIADDMNMX R5, R7, R14, RZ, !PT ;  /* 0x0000000e07057246 */ /* 0x000fe200078001ff */
[----:B------:R2:W-:Y:S01]  /*4500*/  STG.E desc[UR10][R16.64+0x108], R21 ;  /* 0x0001081510007986 */ /* 0x0005e2000c10190a */
[----:B-1----:R-:W-:-:S02]  /*4510*/  VIADDMNMX R25, R34, R49, RZ, !PT ;  /* 0x0000003122197246 */ /* 0x002fc400078001ff */
[C---:B0-----:R-:W-:Y:S02]  /*4520*/  VIADDMNMX R19, R7.reuse, R32, RZ, !PT ;  /* 0x0000002007137246 */ /* 0x041fe400078001ff */
[----:B--2---:R-:W-:Y:S01]  /*4530*/  VIADDMNMX R21, R7, R46, RZ, !PT ;  /* 0x0000002e07157246 */ /* 0x004fe200078001ff */
[----:B------:R-:W-:-:S04]  /*4540*/  IMAD.WIDE.U32 R6, R9, 0x7b96d684, R2 ;  /* 0x7b96d68409067825 */ /* 0x000fc800078e0002 */
[----:B------:R-:W-:-:S04]  /*4550*/  IMAD.WIDE.U32 R8, R11, 0x7b96d684, R2 ;  /* 0x7b96d6840b087825 */ /* 0x000fc800078e0002 */
[----:B------:R-:W-:-:S04]  /*4560*/  IMAD.WIDE.U32 R10, R13, 0x7b96d684, R2 ;  /* 0x7b96d6840d0a7825 */ /* 0x000fc800078e0002 */
[----:B------:R-:W-:-:S04]  /*4570*/  IMAD.WIDE.U32 R12, R15, 0x7b96d684, R2 ;  /* 0x7b96d6840f0c7825 */ /* 0x000fc800078e0002 */
[----:B------:R-:W-:-:S04]  /*4580*/  IMAD.WIDE.U32 R24, R25, 0x7b96d684, R2 ;  /* 0x7b96d68419187825 */ /* 0x000fc800078e0002 */
[----:B------:R-:W-:-:S04]  /*4590*/  IMAD.WIDE.U32 R4, R5, 0x7b96d684, R2 ;  /* 0x7b96d68405047825 */ /* 0x000fc800078e0002 */
[----:B------:R-:W-:-:S04]  /*45a0*/  IMAD.WIDE.U32 R14, R19, 0x7b96d684, R2 ;  /* 0x7b96d684130e7825 */ /* 0x000fc800078e0002 */
[----:B------:R-:W-:Y:S01]  /*45b0*/  IMAD.WIDE.U32 R2, R21, 0x7b96d684, R2 ;  /* 0x7b96d68415027825 */ /* 0x000fe200078e0002 */
[----:B------:R-:W-:Y:S02]  /*45c0*/  SHF.R.U64 R25, R24, 0x1f, R25 ;  /* 0x0000001f18197819 */ /* 0x000fe40000001219 */
[----:B------:R-:W-:Y:S02]  /*45d0*/  SHF.R.U64 R5, R4, 0x1f, R5 ;  /* 0x0000001f04057819 */ /* 0x000fe40000001205 */
[----:B------:R-:W-:Y:S02]  /*45e0*/  SHF.R.U64 R7, R6, 0x1f, R7 ;  /* 0x0000001f06077819 */ /* 0x000fe40000001207 */
[----:B------:R-:W-:Y:S02]  /*45f0*/  SHF.R.U64 R9, R8, 0x1f, R9 ;  /* 0x0000001f08097819 */ /* 0x000fe40000001209 */
[----:B------:R-:W-:Y:S02]  /*4600*/  SHF.R.U64 R11, R10, 0x1f, R11 ;  /* 0x0000001f0a0b7819 */ /* 0x000fe4000000120b */
[----:B------:R-:W-:-:S02]  /*4610*/  SHF.R.U64 R13, R12, 0x1f, R13 ;  /* 0x0000001f0c0d7819 */ /* 0x000fc4000000120d */
[----:B------:R-:W-:Y:S02]  /*4620*/  SHF.R.U64 R15, R14, 0x1f, R15 ;  /* 0x0000001f0e0f7819 */ /* 0x000fe4000000120f */
[----:B------:R-:W-:Y:S01]  /*4630*/  SHF.R.U64 R3, R2, 0x1f, R3 ;  /* 0x0000001f02037819 */ /* 0x000fe20000001203 */
[----:B------:R-:W-:Y:S04]  /*4640*/  STG.E desc[UR10][R16.64+0x80], R57 ;  /* 0x0000803910007986 */ /* 0x000fe8000c10190a */
        /* <DEDUP_REMOVED lines=14> */
[----:B------:R-:W-:Y:S01]  /*4730*/  STG.E desc[UR10][R16.64+0x30c], R3 ;  /* 0x00030c0310007986 */ /* 0x000fe2000c10190a */
[----:B------:R-:W-:Y:S05]  /*4740*/  EXIT ;  /* 0x000000000000794d */ /* 0x000fea0003800000 */
.L_x_84:
        /* <DEDUP_REMOVED lines=11> */
.L_x_463:


//--------------------- .text.fused_cast_fixed_point_multiply_clip_cast_5_kernel0 --------------------------
	.section	.text.fused_cast_fixed_point_multiply_clip_cast_5_kernel0,"ax",@progbits
	.align	128
        .global         fused_cast_fixed_point_multiply_clip_cast_5_kernel0
        .type           fused_cast_fixed_point_multiply_clip_cast_5_kernel0,@function
        .size           fused_cast_fixed_point_multiply_clip_cast_5_kernel0,(.L_x_464 - fused_cast_fixed_point_multiply_clip_cast_5_kernel0)
        .other          fused_cast_fixed_point_multiply_clip_cast_5_kernel0,@"STO_CUDA_ENTRY STV_DEFAULT"
fused_cast_fixed_point_multiply_clip_cast_5_kernel0:
.text.fused_cast_fixed_point_multiply_clip_cast_5_kernel0:
[----:B------:R-:W-:Y:S01]  /*0000*/  LDC R1, c[0x0][0x37c] ;  /* 0x0000df00ff017b82 */ /* 0x000fe20000000800 */
[----:B------:R-:W0:Y:S07]  /*0010*/  S2R R0, SR_CTAID.X ;  /* 0x0000000000007919 */ /* 0x000e2e0000002500 */
[----:B------:R-:W1:Y:S01]  /*0020*/  LDC.64 R2, c[0x0][0x388] ;  /* 0x0000e200ff027b82 */ /* 0x000e620000000a00 */
[----:B------:R-:W2:Y:S01]  /*0030*/  LDCU.64 UR4, c[0x0][0x358] ;  /* 0x00006b00ff0477ac */ /* 0x000ea20008000a00 */
[----:B------:R-:W3:Y:S01]  /*0040*/  S2R R5, SR_TID.X ;  /* 0x0000000000057919 */ /* 0x000ee20000002100 */
[----:B------:R-:W4:Y:S01]  /*0050*/  LDCU.64 UR6, c[0x0][0x380] ;  /* 0x00007000ff0677ac */ /* 0x000f220008000a00 */
[----:B0-----:R-:W-:-:S02]  /*0060*/  IMAD.SHL.U32 R6, R0, 0x400, RZ ;  /* 0x0000040000067824 */ /* 0x001fc400078e00ff */
[----:B------:R-:W-:-:S03]  /*0070*/  IMAD.SHL.U32 R0, R0, 0x100, RZ ;  /* 0x0000010000007824 */ /* 0x000fc600078e00ff */
[----:B---3--:R-:W-:-:S04]  /*0080*/  LOP3.LUT R6, R6, R5, RZ, 0xfc, !PT ;  /* 0x0000000506067212 */ /* 0x008fc800078efcff */
[C---:B------:R-:W-:Y:S01]  /*0090*/  ISETP.GT.U32.AND P2, PT, R6.reuse, 0x41ffff, PT ;  /* 0x0041ffff0600780c */ /* 0x040fe20003f44070 */
[C---:B-1----:R-:W-:Y:S01]  /*00a0*/  IMAD.WIDE.U32 R2, R6.reuse, 0x4, R2 ;  /* 0x0000000406027825 */ /* 0x042fe200078e0002 */
[C---:B------:R-:W-:Y:S02]  /*00b0*/  ISETP.GT.U32.AND P0, PT, R6.reuse, 0x39ffff, PT ;  /* 0x0039ffff0600780c */ /* 0x040fe40003f04070 */
[----:B------:R-:W-:Y:S02]  /*00c0*/  ISETP.GT.U32.AND P1, PT, R6, 0x3dffff, PT ;  /* 0x003dffff0600780c */ /* 0x000fe40003f24070 */
[C---:B------:R-:W-:Y:S02]  /*00d0*/  ISETP.GT.U32.OR P2, PT, R0.reuse, 0x107fff, P2 ;  /* 0x00107fff0000780c */ /* 0x040fe40001744470 */
[C---:B------:R-:W-:Y:S02]  /*00e0*/  ISETP.GT.U32.OR P0, PT, R0.reuse, 0xe7fff, P0 ;  /* 0x000e7fff0000780c */ /* 0x040fe40000704470 */
[----:B------:R-:W-:-:S09]  /*00f0*/  ISETP.GT.U32.OR P1, PT, R0, 0xf7fff, P1 ;  /* 0x000f7fff0000780c */ /* 0x000fd20000f24470 */
[C---:B------:R-:W-:Y:S02]  /*0100*/  @!P2 IADD3 R8, P3, PT, R2.reuse, 0x1000000, RZ ;  /* 0x010000000208a810 */ /* 0x040fe40007f7e0ff */
[C---:B------:R-:W-:Y:S02]  /*0110*/  @!P0 IADD3 R14, P5, PT, R2.reuse, 0x1000000, RZ ;  /* 0x01000000020e8810 */ /* 0x040fe40007fbe0ff */
[----:B------:R-:W-:Y:S01]  /*0120*/  @!P1 IADD3 R10, P4, PT, R2, 0x1000000, RZ ;  /* 0x01000000020a9810 */ /* 0x000fe20007f9e0ff */
[--C-:B------:R-:W-:Y:S02]  /*0130*/  @!P2 IMAD.X R9, RZ, RZ, R3.reuse, P3 ;  /* 0x000000ffff09a224 */ /* 0x100fe400018e0603 */
[--C-:B------:R-:W-:Y:S02]  /*0140*/  @!P0 IMAD.X R15, RZ, RZ, R3.reuse, P5 ;  /* 0x000000ffff0f8224 */ /* 0x100fe400028e0603 */
[----:B------:R-:W-:Y:S02]  /*0150*/  @!P1 IMAD.X R11, RZ, RZ, R3, P4 ;  /* 0x000000ffff0b9224 */ /* 0x000fe400020e0603 */
[----:B--2---:R-:W2:Y:S04]  /*0160*/  @!P2 LDG.E.CONSTANT R9, desc[UR4][R8.64+-0x800000] ;  /* 0x800000040809a981 */ /* 0x004ea8000c1e9900 */
[----:B------:R-:W3:Y:S04]  /*0170*/  @!P0 LDG.E.CONSTANT R15, desc[UR4][R14.64+-0x600000] ;  /* 0xa00000040e0f8981 */ /* 0x000ee8000c1e9900 */
[----:B------:R-:W5:Y:S01]  /*0180*/  @!P1 LDG.E.CONSTANT R11, desc[UR4][R10.64+-0x700000] ;  /* 0x900000040a0b9981 */ /* 0x000f62000c1e9900 */
[C---:B------:R-:W-:Y:S01]  /*0190*/  ISETP.GT.U32.AND P5, PT, R6.reuse, 0x31ffff, PT ;  /* 0x0031ffff0600780c */ /* 0x040fe20003fa4070 */
[----:B------:R-:W-:Y:S01]  /*01a0*/  @!P2 IMAD.MOV.U32 R4, RZ, RZ, 0x0 ;  /* 0x00000000ff04a424 */ /* 0x000fe200078e00ff */
[----:B------:R-:W-:Y:S01]  /*01b0*/  ISETP.GT.U32.AND P6, PT, R6, 0x35ffff, PT ;  /* 0x0035ffff0600780c */ /* 0x000fe20003fc4070 */
[----:B------:R-:W-:-:S02]  /*01c0*/  @!P2 IMAD.MOV.U32 R5, RZ, RZ, 0x400000 ;  /* 0x00400000ff05a424 */ /* 0x000fc400078e00ff */
[----:B------:R-:W-:Y:S02]  /*01d0*/  @!P0 IMAD.MOV.U32 R16, RZ, RZ, 0x0 ;  /* 0x00000000ff108424 */ /* 0x000fe400078e00ff */
[----:B------:R-:W-:Y:S01]  /*01e0*/  @!P0 IMAD.MOV.U32 R17, RZ, RZ, 0x400000 ;  /* 0x00400000ff118424 */ /* 0x000fe200078e00ff */
[C---:B------:R-:W-:Y:S01]  /*01f0*/  ISETP.GT.U32.OR P5, PT, R0.reuse, 0xc7fff, P5 ;  /* 0x000c7fff0000780c */ /* 0x040fe20002fa4470 */
[----:B------:R-:W-:Y:S02]  /*0200*/  @!P1 IMAD.MOV.U32 R12, RZ, RZ, 0x0 ;  /* 0x00000000ff0c9424 */ /* 0x000fe400078e00ff */
[----:B------:R-:W-:Y:S01]  /*0210*/  @!P1 IMAD.MOV.U32 R13, RZ, RZ, 0x400000 ;  /* 0x00400000ff0d9424 */ /* 0x000fe200078e00ff */
[----:B------:R-:W-:Y:S02]  /*0220*/  ISETP.GT.U32.OR P6, PT, R0, 0xd7fff, P6 ;  /* 0x000d7fff0000780c */ /* 0x000fe400037c4470 */
[----:B------:R-:W-:-:S04]  /*0230*/  ISETP.GT.U32.AND P4, PT, R6, 0x2dffff, PT ;  /* 0x002dffff0600780c */ /* 0x000fc80003f84070 */
[----:B------:R-:W-:Y:S01]  /*0240*/  ISETP.GT.U32.OR P4, PT, R0, 0xb7fff, P4 ;  /* 0x000b7fff0000780c */ /* 0x000fe20002784470 */
[----:B--2---:R-:W-:Y:S01]  /*0250*/  @!P2 IMAD.HI R7, R9, 0x7c870ba3, R4 ;  /* 0x7c870ba30907a827 */ /* 0x004fe200078e0204 */
[----:B----4-:R-:W-:-:S03]  /*0260*/  IADD3 R4, P3, PT, R6, UR6, RZ ;  /* 0x0000000606047c10 */ /* 0x010fc6000ff7e0ff */
[----:B---3--:R-:W-:-:S04]  /*0270*/  @!P0 IMAD.HI R16, R15, 0x7c870ba3, R16 ;  /* 0x7c870ba30f108827 */ /* 0x008fc800078e0210 */
[----:B-----5:R-:W-:Y:S01]  /*0280*/  @!P1 IMAD.HI R12, R11, 0x7c870ba3, R12 ;  /* 0x7c870ba30b0c9827 */ /* 0x020fe200078e020c */
[----:B------:R-:W-:Y:S02]  /*0290*/  @!P2 SHF.R.U32.HI R11, RZ, 0x17, R7 ;  /* 0x00000017ff0ba819 */ /* 0x000fe40000011607 */
[----:B------:R-:W-:Y:S01]  /*02a0*/  @!P0 SHF.R.U32.HI R7, RZ, 0x17, R16 ;  /* 0x00000017ff078819 */ /* 0x000fe20000011610 */
[----:B------:R-:W-:Y:S01]  /*02b0*/  IMAD.X R5, RZ, RZ, UR7, P3 ;  /* 0x00000007ff057e24 */ /* 0x000fe200098e06ff */
[----:B------:R-:W-:Y:S02]  /*02c0*/  @!P1 SHF.R.U32.HI R9, RZ, 0x17, R12 ;  /* 0x00000017ff099819 */ /* 0x000fe4000001160c */
[----:B------:R-:W-:Y:S02]  /*02d0*/  ISETP.GT.U32.AND P3, PT, R6, 0x29ffff, PT ;  /* 0x0029ffff0600780c */ /* 0x000fe40003f64070 */
[----:B------:R0:W-:Y:S01]  /*02e0*/  @!P0 STG.E.U8 desc[UR4][R4.64+0x280000], R7 ;  /* 0x2800000704008986 */ /* 0x0001e2000c101104 */
[----:B------:R-:W-:-:S02]  /*02f0*/  @!P5 IADD3 R24, P0, PT, R2, 0x1000000, RZ ;  /* 0x010000000218d810 */ /* 0x000fc40007f1e0ff */
[----:B------:R-:W-:Y:S01]  /*0300*/  ISETP.GT.U32.OR P3, PT, R0, 0xa7fff, P3 ;  /* 0x000a7fff0000780c */ /* 0x000fe20001f64470 */
[----:B------:R1:W-:Y:S01]  /*0310*/  @!P2 STG.E.U8 desc[UR4][R4.64+0x200000], R11 ;  /* 0x2000000b0400a986 */ /* 0x0003e2000c101104 */
[----:B------:R-:W-:-:S03]  /*0320*/  @!P6 IADD3 R20, P2, PT, R2, 0x1000000, RZ ;  /* 0x010000000214e810 */ /* 0x000fc60007f5e0ff */
[----:B------:R2:W-:Y:S01]  /*0330*/  @!P1 STG.E.U8 desc[UR4][R4.64+0x240000], R9 ;  /* 0x2400000904009986 */ /* 0x0005e2000c101104 */
[----:B------:R-:W-:Y:S01]  /*0340*/  ISETP.GT.U32.AND P1, PT, R6, 0x25ffff, PT ;  /* 0x0025ffff0600780c */ /* 0x000fe20003f24070 */
[--C-:B------:R-:W-:Y:S01]  /*0350*/  @!P5 IMAD.X R25, RZ, RZ, R3.reuse, P0 ;  /* 0x000000ffff19d224 */ /* 0x100fe200000e0603 */
[----:B------:R-:W-:Y:S01]  /*0360*/  @!P4 IADD3 R26, P0, PT, R2, 0x1000000, RZ ;  /* 0x01000000021ac810 */ /* 0x000fe20007f1e0ff */
[--C-:B------:R-:W-:Y:S01]  /*0370*/  @!P6 IMAD.X R21, RZ, RZ, R3.reuse, P2 ;  /* 0x000000ffff15e224 */ /* 0x100fe200010e0603 */
[----:B------:R-:W-:Y:S02]  /*0380*/  ISETP.GT.U32.OR P1, PT, R0, 0x97fff, P1 ;  /* 0x00097fff0000780c */ /* 0x000fe40000f24470 */
[----:B------:R-:W-:Y:S01]  /*0390*/  ISETP.GT.U32.AND P2, PT, R6, 0x21ffff, PT ;  /* 0x0021ffff0600780c */ /* 0x000fe20003f44070 */
[----:B------:R-:W-:Y:S01]  /*03a0*/  @!P4 IMAD.X R27, RZ, RZ, R3, P0 ;  /* 0x000000ffff1bc224 */ /* 0x000fe200000e0603 */
[----:B------:R-:W-:Y:S02]  /*03b0*/  @!P3 IADD3 R22, P0, PT, R2, 0x1000000, RZ ;  /* 0x010000000216b810 */ /* 0x000fe40007f1e0ff */
[----:B------:R-:W-:-:S02]  /*03c0*/  ISETP.GT.U32.OR P2, PT, R0, 0x87fff, P2 ;  /* 0x00087fff0000780c */ /* 0x000fc40001744470 */
[----:B0-----:R-:W-:Y:S01]  /*03d0*/  P2R R7, PR, RZ, 0x40 ;  /* 0x00000040ff077803 */ /* 0x001fe20000000000 */
[--C-:B------:R-:W-:Y:S01]  /*03e0*/  @!P3 IMAD.X R23, RZ, RZ, R3.reuse, P0 ;  /* 0x000000ffff17b224 */ /* 0x100fe200000e0603 */
[----:B------:R-:W3:Y:S03]  /*03f0*/  @!P4 LDG.E.CONSTANT R16, desc[UR4][R26.64+-0x300000] ;  /* 0xd00000041a10c981 */ /* 0x000ee6000c1e9900 */
[C---:B------:R-:W-:Y:S01]  /*0400*/  @!P1 IADD3 R12, P0, PT, R2.reuse, 0x1000000, RZ ;  /* 0x01000000020c9810 */ /* 0x040fe20007f1e0ff */
[----:B------:R-:W4:Y:S04]  /*0410*/  @!P3 LDG.E.CONSTANT R17, desc[UR4][R22.64+-0x200000] ;  /* 0xe00000041611b981 */ /* 0x000f28000c1e9900 */
[----:B------:R-:W-:Y:S01]  /*0420*/  @!P1 IMAD.X R13, RZ, RZ, R3, P0 ;  /* 0x000000ffff0d9224 */ /* 0x000fe200000e0603 */
[----:B------:R-:W-:-:S04]  /*0430*/  @!P2 IADD3 R10, P0, PT, R2, 0x1000000, RZ ;  /* 0x01000000020aa810 */ /* 0x000fc80007f1e0ff */
[----:B------:R-:W5:Y:S01]  /*0440*/  @!P1 LDG.E.CONSTANT R12, desc[UR4][R12.64+-0x100000] ;  /* 0xf00000040c0c9981 */ /* 0x000f62000c1e9900 */
[----:B-1----:R-:W-:Y:S01]  /*0450*/  @!P2 IMAD.X R11, RZ, RZ, R3, P0 ;  /* 0x000000ffff0ba224 */ /* 0x002fe200000e0603 */
[----:B------:R-:W-:-:S04]  /*0460*/  ISETP.GT.U32.AND P0, PT, R6, 0x1dffff, PT ;  /* 0x001dffff0600780c */ /* 0x000fc80003f04070 */
[----:B------:R-:W-:Y:S01]  /*0470*/  ISETP.GT.U32.OR P0, PT, R0, 0x77fff, P0 ;  /* 0x00077fff0000780c */ /* 0x000fe20000704470 */
[----:B------:R-:W5:-:S12]  /*0480*/  @!P2 LDG.E.CONSTANT R10, desc[UR4][R10.64] ;  /* 0x000000040a0aa981 */ /* 0x000f58000c1e9900 */
[----:B------:R-:W-:-:S05]  /*0490*/  @!P0 IADD3 R8, P6, PT, R2, 0x1000000, RZ ;  /* 0x0100000002088810 */ /* 0x000fca0007fde0ff */
[----:B--2---:R-:W-:Y:S01]  /*04a0*/  @!P0 IMAD.X R9, RZ, RZ, R3, P6 ;  /* 0x000000ffff098224 */ /* 0x004fe200030e0603 */
[----:B------:R-:W-:Y:S02]  /*04b0*/  ISETP.NE.AND P6, PT, R7, RZ, PT ;  /* 0x000000ff0700720c */ /* 0x000fe40003fc5270 */
[----:B------:R-:W2:Y:S04]  /*04c0*/  @!P5 LDG.E.CONSTANT R7, desc[UR4][R24.64+-0x400000] ;  /* 0xc00000041807d981 */ /* 0x000ea8000c1e9900 */
[----:B------:R-:W5:Y:S07]  /*04d0*/  @!P0 LDG.E.CONSTANT R8, desc[UR4][R8.64+0x100000] ;  /* 0x1000000408088981 */ /* 0x000f6e000c1e9900 */
[----:B------:R0:W3:Y:S01]  /*04e0*/  @!P6 LDG.E.CONSTANT R21, desc[UR4][R20.64+-0x500000] ;  /* 0xb00000041415e981 */ /* 0x0000e2000c1e9900 */
[----:B------:R-:W-:-:S02]  /*04f0*/  @!P6 IMAD.MOV.U32 R18, RZ, RZ, 0x0 ;  /* 0x00000000ff12e424 */ /* 0x000fc400078e00ff */
[----:B------:R-:W-:Y:S02]  /*0500*/  @!P6 IMAD.MOV.U32 R19, RZ, RZ, 0x400000 ;  /* 0x00400000ff13e424 */ /* 0x000fe400078e00ff */
[----:B------:R-:W-:Y:S02]  /*0510*/  @!P5 IMAD.MOV.U32 R14, RZ, RZ, 0x0 ;  /* 0x00000000ff0ed424 */ /* 0x000fe400078e00ff */
[----:B------:R-:W-:Y:S02]  /*0520*/  @!P5 IMAD.MOV.U32 R15, RZ, RZ, 0x400000 ;  /* 0x00400000ff0fd424 */ /* 0x000fe400078e00ff */
[----:B0-----:R-:W-:Y:S02]  /*0530*/  @!P3 IMAD.MOV.U32 R20, RZ, RZ, 0x0 ;  /* 0x00000000ff14b424 */ /* 0x001fe400078e00ff */
[----:B------:R-:W-:Y:S02]  /*0540*/  @!P0 IMAD.MOV.U32 R11, RZ, RZ, 0x400000 ;  /* 0x00400000ff0b8424 */ /* 0x000fe400078e00ff */
[----:B--2---:R-:W-:-:S04]  /*0550*/  @!P5 IMAD.HI R7, R7, 0x7c870ba3, R14 ;  /* 0x7c870ba30707d827 */ /* 0x004fc800078e020e */
[----:B---3--:R-:W-:-:S04]  /*0560*/  @!P6 IMAD.HI R28, R21, 0x7c870ba3, R18 ;  /* 0x7c870ba3151ce827 */ /* 0x008fc800078e0212 */
[----:B------:R-:W-:Y:S02]  /*0570*/  @!P3 IMAD.MOV.U32 R21, RZ, RZ, 0x400000 ;  /* 0x00400000ff15b424 */ /* 0x000fe400078e00ff */
[----:B------:R-:W-:Y:S02]  /*0580*/  @!P4 IMAD.MOV.U32 R18, RZ, RZ, 0x0 ;  /* 0x00000000ff12c424 */ /* 0x000fe400078e00ff */
[----:B------:R-:W-:Y:S02]  /*0590*/  @!P4 IMAD.MOV.U32 R19, RZ, RZ, 0x400000 ;  /* 0x00400000ff13c424 */ /* 0x000fe400078e00ff */
[----:B----4-:R-:W-:Y:S01]  /*05a0*/  @!P3 IMAD.HI R17, R17, 0x7c870ba3, R20 ;  /* 0x7c870ba31111b827 */ /* 0x010fe200078e0214 */
[----:B------:R-:W-:-:S03]  /*05b0*/  @!P5 SHF.R.U32.HI R13, RZ, 0x17, R7 ;  /* 0x00000017ff0dd819 */ /* 0x000fc60000011607 */
[----:B------:R-:W-:Y:S01]  /*05c0*/  @!P4 IMAD.HI R16, R16, 0x7c870ba3, R18 ;  /* 0x7c870ba31010c827 */ /* 0x000fe200078e0212 */
[----:B------:R-:W-:-:S03]  /*05d0*/  @!P3 SHF.R.U32.HI R7, RZ, 0x17, R17 ;  /* 0x00000017ff07b819 */ /* 0x000fc60000011611 */
[----:B------:R-:W-:Y:S01]  /*05e0*/  @!P1 IMAD.MOV.U32 R14, RZ, RZ, 0x0 ;  /* 0x00000000ff0e9424 */ /* 0x000fe200078e00ff */
[----:B------:R-:W-:Y:S01]  /*05f0*/  @!P4 SHF.R.U32.HI R9, RZ, 0x17, R16 ;  /* 0x00000017ff09c819 */ /* 0x000fe20000011610 */
[----:B------:R-:W-:Y:S02]  /*0600*/  @!P1 IMAD.MOV.U32 R15, RZ, RZ, 0x400000 ;  /* 0x00400000ff0f9424 */ /* 0x000fe400078e00ff */
[----:B------:R-:W-:Y:S02]  /*0610*/  @!P2 IMAD.MOV.U32 R16, RZ, RZ, 0x0 ;  /* 0x00000000ff10a424 */ /* 0x000fe400078e00ff */
[----:B------:R-:W-:Y:S01]  /*0620*/  @!P2 IMAD.MOV.U32 R17, RZ, RZ, 0x400000 ;  /* 0x00400000ff11a424 */ /* 0x000fe200078e00ff */
[----:B------:R-:W-:Y:S01]  /*0630*/  @!P3 STG.E.U8 desc[UR4][R4.64+0x380000], R7 ;  /* 0x380000070400b986 */ /* 0x000fe2000c101104 */
[----:B-----5:R-:W-:Y:S01]  /*0640*/  @!P1 IMAD.HI R12, R12, 0x7c870ba3, R14 ;  /* 0x7c870ba30c0c9827 */ /* 0x020fe200078e020e */
[C---:B------:R-:W-:Y:S02]  /*0650*/  ISETP.GT.U32.AND P3, PT, R6.reuse, 0x15ffff, PT ;  /* 0x0015ffff0600780c */ /* 0x040fe40003f64070 */
[----:B------:R0:W-:Y:S01]  /*0660*/  @!P4 STG.E.U8 desc[UR4][R4.64+0x340000], R9 ;  /* 0x340000090400c986 */ /* 0x0001e2000c101104 */
[----:B------:R-:W-:Y:S01]  /*0670*/  ISETP.GT.U32.AND P4, PT, R6, 0x19ffff, PT ;  /* 0x0019ffff0600780c */ /* 0x000fe20003f84070 */
[----:B------:R-:W-:Y:S01]  /*0680*/  @!P2 IMAD.HI R16, R10, 0x7c870ba3, R16 ;  /* 0x7c870ba30a10a827 */ /* 0x000fe200078e0210 */
[----:B------:R-:W-:-:S03]  /*0690*/  @!P1 SHF.R.U32.HI R17, RZ, 0x17, R12 ;  /* 0x00000017ff119819 */ /* 0x000fc6000001160c */
[----:B------:R-:W-:Y:S01]  /*06a0*/  @!P0 IMAD.MOV.U32 R10, RZ, RZ, 0x0 ;  /* 0x00000000ff0a8424 */ /* 0x000fe200078e00ff */
[C---:B------:R-:W-:Y:S01]  /*06b0*/  ISETP.GT.U32.OR P3, PT, R0.reuse, 0x57fff, P3 ;  /* 0x00057fff0000780c */ /* 0x040fe20001f64470 */
[----:B------:R1:W-:Y:S01]  /*06c0*/  @!P5 STG.E.U8 desc[UR4][R4.64+0x300000], R13 ;  /* 0x3000000d0400d986 */ /* 0x0003e2000c101104 */
[----:B------:R-:W-:Y:S01]  /*06d0*/  ISETP.GT.U32.OR P4, PT, R0, 0x67fff, P4 ;  /* 0x00067fff0000780c */ /* 0x000fe20002784470 */
[----:B------:R-:W-:Y:S01]  /*06e0*/  @!P0 IMAD.HI R8, R8, 0x7c870ba3, R10 ;  /* 0x7c870ba308088827 */ /* 0x000fe200078e020a */
[----:B------:R-:W-:Y:S02]  /*06f0*/  @!P6 SHF.R.U32.HI R25, RZ, 0x17, R28 ;  /* 0x00000017ff19e819 */ /* 0x000fe4000001161c */
[----:B------:R-:W-:Y:S01]  /*0700*/  ISETP.GT.U32.AND P5, PT, R6, 0x11ffff, PT ;  /* 0x0011ffff0600780c */ /* 0x000fe20003fa4070 */
[----:B------:R2:W-:Y:S01]  /*0710*/  @!P1 STG.E.U8 desc[UR4][R4.64+0x3c0000], R17 ;  /* 0x3c00001104009986 */ /* 0x0005e2000c101104 */
[----:B0-----:R-:W-:Y:S02]  /*0720*/  @!P2 SHF.R.U32.HI R9, RZ, 0x17, R16 ;  /* 0x00000017ff09a819 */ /* 0x001fe40000011610 */
[----:B------:R-:W-:Y:S01]  /*0730*/  ISETP.GT.U32.OR P1, PT, R0, 0x47fff, P5 ;  /* 0x00047fff0000780c */ /* 0x000fe20002f24470 */
[----:B------:R0:W-:Y:S01]  /*0740*/  @!P6 STG.E.U8 desc[UR4][R4.64+0x2c0000], R25 ;  /* 0x2c0000190400e986 */ /* 0x0001e2000c101104 */
[----:B------:R-:W-:-:S02]  /*0750*/  @!P0 SHF.R.U32.HI R7, RZ, 0x17, R8 ;  /* 0x00000017ff078819 */ /* 0x000fc40000011608 */
[C---:B------:R-:W-:Y:S01]  /*0760*/  ISETP.GT.U32.AND P6, PT, R6.reuse, 0xdffff, PT ;  /* 0x000dffff0600780c */ /* 0x040fe20003fc4070 */
[----:B------:R-:W-:Y:S01]  /*0770*/  @!P2 STG.E.U8 desc[UR4][R4.64+0x400000], R9 ;  /* 0x400000090400a986 */ /* 0x000fe2000c101104 */
[----:B------:R-:W-:Y:S02]  /*0780*/  ISETP.GT.U32.AND P5, PT, R6, 0x9ffff, PT ;  /* 0x0009ffff0600780c */ /* 0x000fe40003fa4070 */
[----:B------:R-:W-:Y:S01]  /*0790*/  ISETP.GT.U32.OR P2, PT, R0, 0x37fff, P6 ;  /* 0x00037fff0000780c */ /* 0x000fe20003744470 */
[----:B------:R3:W-:Y:S01]  /*07a0*/  @!P0 STG.E.U8 desc[UR4][R4.64+0x440000], R7 ;  /* 0x4400000704008986 */ /* 0x0007e2000c101104 */
[C---:B------:R-:W-:Y:S02]  /*07b0*/  @!P3 IADD3 R14, P0, PT, R2.reuse, 0x1000000, RZ ;  /* 0x01000000020eb810 */ /* 0x040fe40007f1e0ff */
[----:B------:R-:W-:Y:S02]  /*07c0*/  @!P4 IADD3 R12, P6, PT, R2, 0x1000000, RZ ;  /* 0x01000000020cc810 */ /* 0x000fe40007fde0ff */
[----:B------:R-:W-:Y:S01]  /*07d0*/  ISETP.GT.U32.OR P5, PT, R0, 0x27fff, P5 ;  /* 0x00027fff0000780c */ /* 0x000fe20002fa4470 */
[--C-:B------:R-:W-:Y:S01]  /*07e0*/  @!P3 IMAD.X R15, RZ, RZ, R3.reuse, P0 ;  /* 0x000000ffff0fb224 */ /* 0x100fe200000e0603 */
[----:B------:R-:W-:Y:S01]  /*07f0*/  @!P1 IADD3 R16, P0, PT, R2, 0x1000000, RZ ;  /* 0x0100000002109810 */ /* 0x000fe20007f1e0ff */
[----:B-1----:R-:W-:Y:S01]  /*0800*/  @!P4 IMAD.X R13, RZ, RZ, R3, P6 ;  /* 0x000000ffff0dc224 */ /* 0x002fe200030e0603 */
[----:B------:R-:W-:-:S02]  /*0810*/  ISETP.GT.U32.AND P6, PT, R6, 0x5ffff, PT ;  /* 0x0005ffff0600780c */ /* 0x000fc40003fc4070 */
[----:B------:R-:W4:Y:S01]  /*0820*/  @!P3 LDG.E.CONSTANT R27, desc[UR4][R14.64+0x300000] ;  /* 0x300000040e1bb981 */ /* 0x000f22000c1e9900 */
[--C-:B--2---:R-:W-:Y:S01]  /*0830*/  @!P1 IMAD.X R17, RZ, RZ, R3.reuse, P0 ;  /* 0x000000ffff119224 */ /* 0x104fe200000e0603 */
[----:B------:R-:W-:Y:S02]  /*0840*/  ISETP.GT.U32.OR P6, PT, R0, 0x17fff, P6 ;  /* 0x00017fff0000780c */ /* 0x000fe400037c4470 */
[C---:B------:R-:W-:Y:S01]  /*0850*/  @!P2 IADD3 R18, P0, PT, R2.reuse, 0x1000000, RZ ;  /* 0x010000000212a810 */ /* 0x040fe20007f1e0ff */
[----:B0-----:R0:W2:Y:S04]  /*0860*/  @!P4 LDG.E.CONSTANT R25, desc[UR4][R12.64+0x200000] ;  /* 0x200000040c19c981 */ /* 0x0010a8000c1e9900 */
[--C-:B------:R-:W-:Y:S01]  /*0870*/  @!P2 IMAD.X R19, RZ, RZ, R3.reuse, P0 ;  /* 0x000000ffff13a224 */ /* 0x100fe200000e0603 */
[C---:B------:R-:W-:Y:S01]  /*0880*/  @!P5 IADD3 R20, P0, PT, R2.reuse, 0x1000000, RZ ;  /* 0x010000000214d810 */ /* 0x040fe20007f1e0ff */
[----:B------:R-:W5:Y:S04]  /*0890*/  @!P1 LDG.E.CONSTANT R11, desc[UR4][R16.64+0x400000] ;  /* 0x40000004100b9981 */ /* 0x000f68000c1e9900 */
[--C-:B------:R-:W-:Y:S01]  /*08a0*/  @!P5 IMAD.X R21, RZ, RZ, R3.reuse, P0 ;  /* 0x000000ffff15d224 */ /* 0x100fe200000e0603 */
[----:B------:R-:W-:Y:S01]  /*08b0*/  @!P6 IADD3 R22, P0, PT, R2, 0x1000000, RZ ;  /* 0x010000000216e810 */ /* 0x000fe20007f1e0ff */
[----:B------:R-:W5:Y:S04]  /*08c0*/  @!P2 LDG.E.CONSTANT R10, desc[UR4][R18.64+0x500000] ;  /* 0x50000004120aa981 */ /* 0x000f68000c1e9900 */
[----:B------:R-:W-:Y:S01]  /*08d0*/  @!P6 IMAD.X R23, RZ, RZ, R3, P0 ;  /* 0x000000ffff17e224 */ /* 0x000fe200000e0603 */
[----:B------:R-:W-:Y:S01]  /*08e0*/  ISETP.GT.U32.AND P0, PT, R6, 0x61ffff, PT ;  /* 0x0061ffff0600780c */ /* 0x000fe20003f04070 */
[----:B---3--:R-:W3:Y:S03]  /*08f0*/  @!P5 LDG.E.CONSTANT R7, desc[UR4][R20.64+0x600000] ;  /* 0x600000041407d981 */ /* 0x008ee6000c1e9900 */
[----:B------:R-:W-:Y:S01]  /*0900*/  ISETP.GT.U32.OR P0, PT, R0, 0x187fff, P0 ;  /* 0x00187fff0000780c */ /* 0x000fe20000704470 */
[----:B------:R-:W3:-:S12]  /*0910*/  @!P6 LDG.E.CONSTANT R8, desc[UR4][R22.64+0x700000] ;  /* 0x700000041608e981 */ /* 0x000ed8000c1e9900 */
[----:B------:R-:W3:Y:S01]  /*0920*/  @!P0 LDG.E.CONSTANT R9, desc[UR4][R2.64] ;  /* 0x0000000402098981 */ /* 0x000ee2000c1e9900 */
[----:B0-----:R-:W-:Y:S02]  /*0930*/  @!P4 IMAD.MOV.U32 R12, RZ, RZ, 0x0 ;  /* 0x00000000ff0cc424 */ /* 0x001fe400078e00ff */
[----:B------:R-:W-:Y:S02]  /*0940*/  @!P4 IMAD.MOV.U32 R13, RZ, RZ, 0x400000 ;  /* 0x00400000ff0dc424 */ /* 0x000fe400078e00ff */
[----:B------:R-:W-:Y:S02]  /*0950*/  @!P3 IMAD.MOV.U32 R14, RZ, RZ, 0x0 ;  /* 0x00000000ff0eb424 */ /* 0x000fe400078e00ff */
[----:B------:R-:W-:Y:S02]  /*0960*/  @!P3 IMAD.MOV.U32 R15, RZ, RZ, 0x400000 ;  /* 0x00400000ff0fb424 */ /* 0x000fe400078e00ff */
[----:B----4-:R-:W-:-:S04]  /*0970*/  @!P3 IMAD.HI R14, R27, 0x7c870ba3, R14 ;  /* 0x7c870ba31b0eb827 */ /* 0x010fc800078e020e */
[----:B--2---:R-:W-:Y:S01]  /*0980*/  @!P4 IMAD.HI R12, R25, 0x7c870ba3, R12 ;  /* 0x7c870ba3190cc827 */ /* 0x004fe200078e020c */
        /* <DEDUP_REMOVED lines=8> */
[----:B------:R-:W-:-:S03]  /*0a10*/  ISETP.GT.U32.AND P4, PT, R6, 0x5dffff, PT ;  /* 0x005dffff0600780c */ /* 0x000fc60003f84070 */
[----:B------:R-:W-:Y:S02]  /*0a20*/  @!P5 IMAD.MOV.U32 R12, RZ, RZ, 0x0 ;  /* 0x00000000ff0cd424 */ /* 0x000fe400078e00ff */
[----:B------:R-:W-:Y:S02]  /*0a30*/  @!P5 IMAD.MOV.U32 R13, RZ, RZ, 0x400000 ;  /* 0x00400000ff0dd424 */ /* 0x000fe400078e00ff */
[----:B------:R-:W-:Y:S01]  /*0a40*/  @!P2 IMAD.HI R17, R10, 0x7c870ba3, R14 ;  /* 0x7c870ba30a11a827 */ /* 0x000fe200078e020e */
[----:B------:R-:W-:-:S03]  /*0a50*/  ISETP.GT.U32.OR P4, PT, R0, 0x177fff, P4 ;  /* 0x00177fff0000780c */ /* 0x000fc60002784470 */
[----:B------:R-:W-:Y:S02]  /*0a60*/  @!P6 IMAD.MOV.U32 R14, RZ, RZ, 0x0 ;  /* 0x00000000ff0ee424 */ /* 0x000fe400078e00ff */
[----:B------:R-:W-:Y:S02]  /*0a70*/  @!P6 IMAD.MOV.U32 R15, RZ, RZ, 0x400000 ;  /* 0x00400000ff0fe424 */ /* 0x000fe400078e00ff */
[----:B------:R-:W-:Y:S02]  /*0a80*/  @!P0 IMAD.MOV.U32 R10, RZ, RZ, 0x0 ;  /* 0x00000000ff0a8424 */ /* 0x000fe400078e00ff */
[----:B------:R-:W-:Y:S02]  /*0a90*/  @!P0 IMAD.MOV.U32 R11, RZ, RZ, 0x400000 ;  /* 0x00400000ff0b8424 */ /* 0x000fe400078e00ff */
[----:B---3--:R-:W-:Y:S01]  /*0aa0*/  @!P5 IMAD.HI R7, R7, 0x7c870ba3, R12 ;  /* 0x7c870ba30707d827 */ /* 0x008fe200078e020c */
[----:B------:R-:W-:Y:S01]  /*0ab0*/  @!P3 STG.E.U8 desc[UR4][R4.64+0x4c0000], R25 ;  /* 0x4c0000190400b986 */ /* 0x000fe2000c101104 */
[----:B------:R-:W-:-:S02]  /*0ac0*/  ISETP.GT.U32.AND P3, PT, R6, 0x59ffff, PT ;  /* 0x0059ffff0600780c */ /* 0x000fc40003f64070 */
[----:B------:R-:W-:Y:S01]  /*0ad0*/  @!P6 IMAD.HI R8, R8, 0x7c870ba3, R14 ;  /* 0x7c870ba30808e827 */ /* 0x000fe200078e020e */
[----:B------:R-:W-:Y:S01]  /*0ae0*/  @!P2 SHF.R.U32.HI R13, RZ, 0x17, R17 ;  /* 0x00000017ff0da819 */ /* 0x000fe20000011611 */
[----:B------:R-:W2:Y:S02]  /*0af0*/  @!P4 LDG.E.CONSTANT R15, desc[UR4][R2.64+0x100000] ;  /* 0x10000004020fc981 */ /* 0x000ea4000c1e9900 */
[----:B------:R-:W-:Y:S01]  /*0b00*/  @!P0 IMAD.HI R9, R9, 0x7c870ba3, R10 ;  /* 0x7c870ba309098827 */ /* 0x000fe200078e020a */
[----:B------:R-:W-:Y:S02]  /*0b10*/  @!P5 SHF.R.U32.HI R11, RZ, 0x17, R7 ;  /* 0x00000017ff0bd819 */ /* 0x000fe40000011607 */
[----:B------:R-:W-:Y:S02]  /*0b20*/  @!P6 SHF.R.U32.HI R7, RZ, 0x17, R8 ;  /* 0x00000017ff07e819 */ /* 0x000fe40000011608 */
[----:B------:R-:W-:Y:S02]  /*0b30*/  @!P1 SHF.R.U32.HI R19, RZ, 0x17, R16 ;  /* 0x00000017ff139819 */ /* 0x000fe40000011610 */
[----:B------:R-:W-:-:S02]  /*0b40*/  ISETP.GT.U32.OR P3, PT, R0, 0x167fff, P3 ;  /* 0x00167fff0000780c */ /* 0x000fc40001f64470 */
[----:B------:R-:W-:Y:S01]  /*0b50*/  @!P0 SHF.R.U32.HI R9, RZ, 0x17, R9 ;  /* 0x00000017ff098819 */ /* 0x000fe20000011609 */
[----:B------:R-:W-:Y:S01]  /*0b60*/  @!P2 STG.E.U8 desc[UR4][R4.64+0x540000], R13 ;  /* 0x5400000d0400a986 */ /* 0x000fe2000c101104 */
[----:B------:R-:W-:-:S03]  /*0b70*/  ISETP.GT.U32.AND P2, PT, R6, 0x55ffff, PT ;  /* 0x0055ffff0600780c */ /* 0x000fc60003f44070 */
[----:B------:R-:W-:Y:S01]  /*0b80*/  @!P6 STG.E.U8 desc[UR4][R4.64+0x5c0000], R7 ;  /* 0x5c0000070400e986 */ /* 0x000fe2000c101104 */
[----:B------:R-:W-:-:S03]  /*0b90*/  ISETP.GT.U32.AND P6, PT, R6, 0x4dffff, PT ;  /* 0x004dffff0600780c */ /* 0x000fc60003fc4070 */
[----:B------:R-:W-:Y:S01]  /*0ba0*/  @!P1 STG.E.U8 desc[UR4][R4.64+0x500000], R19 ;  /* 0x5000001304009986 */ /* 0x000fe2000c101104 */
[----:B------:R-:W-:-:S03]  /*0bb0*/  ISETP.GT.U32.AND P1, PT, R6, 0x45ffff, PT ;  /* 0x0045ffff0600780c */ /* 0x000fc60003f24070 */
[----:B------:R0:W-:Y:S01]  /*0bc0*/  @!P5 STG.E.U8 desc[UR4][R4.64+0x580000], R11 ;  /* 0x5800000b0400d986 */ /* 0x0001e2000c101104 */
[----:B------:R-:W-:-:S03]  /*0bd0*/  ISETP.GT.U32.AND P5, PT, R6, 0x51ffff, PT ;  /* 0x0051ffff0600780c */ /* 0x000fc60003fa4070 */
[----:B------:R1:W-:Y:S01]  /*0be0*/  @!P0 STG.E.U8 desc[UR4][R4.64], R9 ;  /* 0x0000000904008986 */ /* 0x0003e2000c101104 */
[----:B------:R-:W-:Y:S02]  /*0bf0*/  ISETP.GT.U32.AND P0, PT, R6, 0x49ffff, PT ;  /* 0x0049ffff0600780c */ /* 0x000fe40003f04070 */
[C---:B------:R-:W-:Y:S01]  /*0c00*/  ISETP.GT.U32.OR P2, PT, R0.reuse, 0x157fff, P2 ;  /* 0x00157fff0000780c */ /* 0x040fe20001744470 */
[----:B------:R-:W3:Y:S01]  /*0c10*/  @!P3 LDG.E.CONSTANT R17, desc[UR4][R2.64+0x200000] ;  /* 0x200000040211b981 */ /* 0x000ee2000c1e9900 */
[C---:B------:R-:W-:Y:S02]  /*0c20*/  ISETP.GT.U32.OR P6, PT, R0.reuse, 0x137fff, P6 ;  /* 0x00137fff0000780c */ /* 0x040fe400037c4470 */
[C---:B------:R-:W-:Y:S02]  /*0c30*/  ISETP.GT.U32.OR P5, PT, R0.reuse, 0x147fff, P5 ;  /* 0x00147fff0000780c */ /* 0x040fe40002fa4470 */
[C---:B------:R-:W-:Y:S02]  /*0c40*/  ISETP.GT.U32.OR P0, PT, R0.reuse, 0x127fff, P0 ;  /* 0x00127fff0000780c */ /* 0x040fe40000704470 */
[----:B------:R-:W-:-:S05]  /*0c50*/  ISETP.GT.U32.OR P1, PT, R0, 0x117fff, P1 ;  /* 0x00117fff0000780c */ /* 0x000fca0000f24470 */
[----:B0-----:R-:W4:Y:S04]  /*0c60*/  @!P2 LDG.E.CONSTANT R11, desc[UR4][R2.64+0x300000] ;  /* 0x30000004020ba981 */ /* 0x001f28000c1e9900 */
[----:B-1----:R-:W5:Y:S04]  /*0c70*/  @!P6 LDG.E.CONSTANT R9, desc[UR4][R2.64+0x500000] ;  /* 0x500000040209e981 */ /* 0x002f68000c1e9900 */
[----:B------:R-:W5:Y:S04]  /*0c80*/  @!P5 LDG.E.CONSTANT R10, desc[UR4][R2.64+0x400000] ;  /* 0x40000004020ad981 */ /* 0x000f68000c1e9900 */
[----:B------:R-:W5:Y:S04]  /*0c90*/  @!P0 LDG.E.CONSTANT R8, desc[UR4][R2.64+0x600000] ;  /* 0x6000000402088981 */ /* 0x000f68000c1e9900 */
[----:B------:R-:W5:Y:S01]  /*0ca0*/  @!P1 LDG.E.CONSTANT R7, desc[UR4][R2.64+0x700000] ;  /* 0x7000000402079981 */ /* 0x000f62000c1e9900 */
[----:B------:R-:W-:-:S02]  /*0cb0*/  @!P4 IMAD.MOV.U32 R12, RZ, RZ, 0x0 ;  /* 0x00000000ff0cc424 */ /* 0x000fc400078e00ff */
[----:B------:R-:W-:Y:S02]  /*0cc0*/  @!P4 IMAD.MOV.U32 R13, RZ, RZ, 0x400000 ;  /* 0x00400000ff0dc424 */ /* 0x000fe400078e00ff */
[----:B------:R-:W-:Y:S02]  /*0cd0*/  @!P2 IMAD.MOV.U32 R16, RZ, RZ, 0x0 ;  /* 0x00000000ff10a424 */ /* 0x000fe400078e00ff */
[----:B------:R-:W-:Y:S02]  /*0ce0*/  @!P6 IMAD.MOV.U32 R20, RZ, RZ, 0x0 ;  /* 0x00000000ff14e424 */ /* 0x000fe400078e00ff */
[----:B------:R-:W-:Y:S02]  /*0cf0*/  @!P6 IMAD.MOV.U32 R21, RZ, RZ, 0x400000 ;  /* 0x00400000ff15e424 */ /* 0x000fe400078e00ff */
[----:B------:R-:W-:Y:S02]  /*0d00*/  @!P5 IMAD.MOV.U32 R18, RZ, RZ, 0x0 ;  /* 0x00000000ff12d424 */ /* 0x000fe400078e00ff */
[----:B------:R-:W-:-:S02]  /*0d10*/  @!P5 IMAD.MOV.U32 R19, RZ, RZ, 0x400000 ;  /* 0x00400000ff13d424 */ /* 0x000fc400078e00ff */
[----:B------:R-:W-:Y:S02]  /*0d20*/  @!P0 IMAD.MOV.U32 R14, RZ, RZ, 0x0 ;  /* 0x00000000ff0e8424 */ /* 0x000fe400078e00ff */
[----:B--2---:R-:W-:-:S04]  /*0d30*/  @!P4 IMAD.HI R15, R15, 0x7c870ba3, R12 ;  /* 0x7c870ba30f0fc827 */ /* 0x004fc800078e020c */
[----:B------:R-:W-:Y:S02]  /*0d40*/  @!P3 IMAD.MOV.U32 R12, RZ, RZ, 0x0 ;  /* 0x00000000ff0cb424 */ /* 0x000fe400078e00ff */
[----:B------:R-:W-:Y:S01]  /*0d50*/  @!P3 IMAD.MOV.U32 R13, RZ, RZ, 0x400000 ;  /* 0x00400000ff0db424 */ /* 0x000fe200078e00ff */
[----:B------:R-:W-:Y:S01]  /*0d60*/  @!P4 SHF.R.U32.HI R25, RZ, 0x17, R15 ;  /* 0x00000017ff19c819 */ /* 0x000fe2000001160f */
[----:B------:R-:W-:-:S04]  /*0d70*/  @!P0 IMAD.MOV.U32 R15, RZ, RZ, 0x400000 ;  /* 0x00400000ff0f8424 */ /* 0x000fc800078e00ff */
[----:B------:R0:W-:Y:S01]  /*0d80*/  @!P4 STG.E.U8 desc[UR4][R4.64+0x40000], R25 ;  /* 0x040000190400c986 */ /* 0x0001e2000c101104 */
[----:B------:R-:W-:-:S04]  /*0d90*/  ISETP.GT.U32.AND P4, PT, R6, 0x1ffff, PT ;  /* 0x0001ffff0600780c */ /* 0x000fc80003f84070 */
[----:B------:R-:W-:Y:S01]  /*0da0*/  ISETP.GT.U32.OR P4, PT, R0, 0x7fff, P4 ;  /* 0x00007fff0000780c */ /* 0x000fe20002784470 */
[----:B---3--:R-:W-:-:S04]  /*0db0*/  @!P3 IMAD.HI R12, R17, 0x7c870ba3, R12 ;  /* 0x7c870ba3110cb827 */ /* 0x008fc800078e020c */
[----:B------:R-:W-:Y:S01]  /*0dc0*/  @!P2 IMAD.MOV.U32 R17, RZ, RZ, 0x400000 ;  /* 0x00400000ff11a424 */ /* 0x000fe200078e00ff */
[----:B------:R-:W-:Y:S01]  /*0dd0*/  @!P3 SHF.R.U32.HI R23, RZ, 0x17, R12 ;  /* 0x00000017ff17b819 */ /* 0x000fe2000001160c */
[----:B------:R-:W-:Y:S02]  /*0de0*/  @!P1 IMAD.MOV.U32 R12, RZ, RZ, 0x0 ;  /* 0x00000000ff0c9424 */ /* 0x000fe400078e00ff */
[----:B------:R-:W-:Y:S02]  /*0df0*/  @!P1 IMAD.MOV.U32 R13, RZ, RZ, 0x400000 ;  /* 0x00400000ff0d9424 */ /* 0x000fe400078e00ff */
[----:B----4-:R-:W-:-:S04]  /*0e00*/  @!P2 IMAD.HI R11, R11, 0x7c870ba3, R16 ;  /* 0x7c870ba30b0ba827 */ /* 0x010fc800078e0210 */
[----:B-----5:R-:W-:-:S04]  /*0e10*/  @!P6 IMAD.HI R9, R9, 0x7c870ba3, R20 ;  /* 0x7c870ba30909e827 */ /* 0x020fc800078e0214 */
[----:B------:R-:W-:-:S04]  /*0e20*/  @!P5 IMAD.HI R10, R10, 0x7c870ba3, R18 ;  /* 0x7c870ba30a0ad827 */ /* 0x000fc800078e0212 */
[----:B------:R-:W-:Y:S01]  /*0e30*/  @!P0 IMAD.HI R8, R8, 0x7c870ba3, R14 ;  /* 0x7c870ba308088827 */ /* 0x000fe200078e020e */
[----:B------:R-:W-:-:S03]  /*0e40*/  @!P2 SHF.R.U32.HI R15, RZ, 0x17, R11 ;  /* 0x00000017ff0fa819 */ /* 0x000fc6000001160b */
[----:B------:R-:W-:Y:S01]  /*0e50*/  @!P1 IMAD.HI R7, R7, 0x7c870ba3, R12 ;  /* 0x7c870ba307079827 */ /* 0x000fe200078e020c */
[----:B------:R-:W-:Y:S02]  /*0e60*/  @!P6 SHF.R.U32.HI R11, RZ, 0x17, R9 ;  /* 0x00000017ff0be819 */ /* 0x000fe40000011609 */
[----:B------:R-:W-:Y:S02]  /*0e70*/  @!P5 SHF.R.U32.HI R13, RZ, 0x17, R10 ;  /* 0x00000017ff0dd819 */ /* 0x000fe4000001160a */
[----:B------:R-:W-:Y:S02]  /*0e80*/  @!P0 SHF.R.U32.HI R9, RZ, 0x17, R8 ;  /* 0x00000017ff098819 */ /* 0x000fe40000011608 */
[----:B------:R-:W-:Y:S01]  /*0e90*/  @!P1 SHF.R.U32.HI R7, RZ, 0x17, R7 ;  /* 0x00000017ff079819 */ /* 0x000fe20000011607 */
[----:B------:R0:W-:Y:S04]  /*0ea0*/  @!P3 STG.E.U8 desc[UR4][R4.64+0x80000], R23 ;  /* 0x080000170400b986 */ /* 0x0001e8000c101104 */
[----:B------:R0:W-:Y:S04]  /*0eb0*/  @!P2 STG.E.U8 desc[UR4][R4.64+0xc0000], R15 ;  /* 0x0c00000f0400a986 */ /* 0x0001e8000c101104 */
[----:B------:R0:W-:Y:S04]  /*0ec0*/  @!P5 STG.E.U8 desc[UR4][R4.64+0x100000], R13 ;  /* 0x1000000d0400d986 */ /* 0x0001e8000c101104 */
[----:B------:R0:W-:Y:S04]  /*0ed0*/  @!P6 STG.E.U8 desc[UR4][R4.64+0x140000], R11 ;  /* 0x1400000b0400e986 */ /* 0x0001e8000c101104 */
[----:B------:R0:W-:Y:S04]  /*0ee0*/  @!P0 STG.E.U8 desc[UR4][R4.64+0x180000], R9 ;  /* 0x1800000904008986 */ /* 0x0001e8000c101104 */
[----:B------:R0:W-:Y:S01]  /*0ef0*/  @!P1 STG.E.U8 desc[UR4][R4.64+0x1c0000], R7 ;  /* 0x1c00000704009986 */ /* 0x0001e2000c101104 */
[----:B------:R-:W-:Y:S05]  /*0f00*/  @P4 EXIT ;  /* 0x000000000000494d */ /* 0x000fea0003800000 */
[----:B------:R-:W-:-:S05]  /*0f10*/  IADD3 R2, P0, PT, R2, 0x2000000, RZ ;  /* 0x0200000002027810 */ /* 0x000fca0007f1e0ff */
[----:B------:R-:W-:-:S06]  /*0f20*/  IMAD.X R3, RZ, RZ, R3, P0 ;  /* 0x000000ffff037224 */ /* 0x000fcc00000e0603 */
[----:B------:R-:W2:Y:S01]  /*0f30*/  LDG.E.CONSTANT R3, desc[UR4][R2.64+-0x800000] ;  /* 0x8000000402037981 */ /* 0x000ea2000c1e9900 */
[----:B------:R-:W-:Y:S02]  /*0f40*/  IMAD.MOV.U32 R6, RZ, RZ, 0x0 ;  /* 0x00000000ff067424 */ /* 0x000fe400078e00ff */
[----:B0-----:R-:W-:Y:S02]  /*0f50*/  IMAD.MOV.U32 R7, RZ, RZ, 0x400000 ;  /* 0x00400000ff077424 */ /* 0x001fe400078e00ff */
[----:B--2---:R-:W-:-:S05]  /*0f60*/  IMAD.HI R6, R3, 0x7c870ba3, R6 ;  /* 0x7c870ba303067827 */ /* 0x004fca00078e0206 */
[----:B------:R-:W-:-:S05]  /*0f70*/  SHF.R.U32.HI R7, RZ, 0x17, R6 ;  /* 0x00000017ff077819 */ /* 0x000fca0000011606 */
[----:B------:R-:W-:Y:S01]  /*0f80*/  STG.E.U8 desc[UR4][R4.64+0x600000], R7 ;  /* 0x6000000704007986 */ /* 0x000fe2000c101104 */
[----:B------:R-:W-:Y:S05]  /*0f90*/  EXIT ;  /* 0x000000000000794d */ /* 0x000fea0003800000 */
.L_x_85:
        /* <DEDUP_REMOVED lines=14> */
.L_x_464:


//--------------------- .text.fused_nn_conv2d_cast_fixed_point_multiply_add_cast_fixed_point_multiply_add_cast_9206029716410883813__kernel0 --------------------------
	.section	.text.fused_nn_conv2d_cast_fixed_point_multiply_add_cast_fixed_point_multiply_add_cast_9206029716410883813__kernel0,"ax",@progbits
	.align	128
        .global         fused_nn_conv2d_cast_fixed_point_multiply_add_cast_fixed_point_multiply_add_cast_9206029716410883813__kernel0
        .type           fused_nn_conv2d_cast_fixed_point_multiply_add_cast_fixed_point_multiply_add_cast_9206029716410883813__kernel0,@function
        .size           fused_nn_conv2d_cast_fixed_point_multiply_add_cast_fixed_point_multiply_add_cast_9206029716410883813__kernel0,(.L_x_465 - fused_nn_conv2d_cast_fixed_point_multiply_add_cast_fixed_point_multiply_add_cast_9206029716410883813__kernel0)
        .other          fused_nn_conv2d_cast_fixed_point_multiply_add_cast_fixed_point_multiply_add_cast_9206029716410883813__kernel0,@"STO_CUDA_ENTRY STV_DEFAULT"
fused_nn_conv2d_cast_fixed_point_multiply_add_cast_fixed_point_multiply_add_cast_9206029716410883813__kernel0:
.text.fused_nn_conv2d_cast_fixed_point_multiply_add_cast_fixed_point_multiply_add_cast_9206029716410883813__kernel0:
[----:B------:R-:W-:Y:S01]  /*0000*/  LDC R1, c[0x0][0x37c] ;  /* 0x0000df00ff017b82 */ /* 0x000fe20000000800 */
[----:B------:R-:W0:Y:S01]  /*0010*/  S2R R0, SR_TID.Y ;  /* 0x0000000000007919 */ /* 0x000e220000002200 */
[----:B------:R-:W1:Y:S01]  /*0020*/  LDCU.64 UR4, c[0x0][0x380] ;  /* 0x00007000ff0477ac */ /* 0x000e620008000a00 */
[----:B------:R-:W2:Y:S01]  /*0030*/  S2R R2, SR_CTAID.Z ;  /* 0x0000000000027919 */ /* 0x000ea20000002700 */
[----:B------:R-:W3:Y:S01]  /*0040*/  LDCU.64 UR8, c[0x0][0x358] ;  /* 0x00006b00ff0877ac */ /* 0x000ee20008000a00 */
[----:B------:R-:W4:Y:S01]  /*0050*/  S2R R5, SR_TID.X ;  /* 0x0000000000057919 */ /* 0x000f220000002100 */
[C---:B0-----:R-:W-:Y:S01]  /*0060*/  IMAD R27, R0.reuse, 0x1c, RZ ;  /* 0x0000001c001b7824 */ /* 0x041fe200078e02ff */
[C---:B------:R-:W-:Y:S02]  /*0070*/  ISETP.GT.U32.AND P0, PT, R0.reuse, 0x92, PT ;  /* 0x000000920000780c */ /* 0x040fe40003f04070 */
[----:B------:R-:W-:Y:S01]  /*0080*/  ISETP.GT.U32.AND P2, PT, R0, 0x82, PT ;  /* 0x000000820000780c */ /* 0x000fe20003f44070 */
[----:B--2---:R-:W-:Y:S01]  /*0090*/  IMAD R3, R2, 0x6200, R27 ;  /* 0x0000620002037824 */ /* 0x004fe200078e021b */
[----:B----4-:R-:W-:Y:S01]  /*00a0*/  SHF.L.U32 R28, R5, 0x2, RZ ;  /* 0x00000002051c7819 */ /* 0x010fe200000006ff */
[----:B------:R-:W-:-:S03]  /*00b0*/  IMAD R26, R0, 0x7, R5 ;  /* 0x00000007001a7824 */ /* 0x000fc600078e0205 */
[----:B------:R-:W-:Y:S02]  /*00c0*/  IADD3 R32, PT, PT, R28, R3, RZ ;  /* 0x000000031c207210 */ /* 0x000fe40007ffe0ff */
[----:B------:R-:W0:Y:S01]  /*00d0*/  S2R R3, SR_CTAID.Y ;  /* 0x0000000000037919 */ /* 0x000e220000002600 */
[----:B------:R-:W-:Y:S02]  /*00e0*/  ISETP.GT.U32.OR P5, PT, R26, 0x3ff, P0 ;  /* 0x000003ff1a00780c */ /* 0x000fe400007a4470 */
[----:B-1----:R-:W-:Y:S02]  /*00f0*/  IADD3 R32, P1, PT, R32, UR4, RZ ;  /* 0x0000000420207c10 */ /* 0x002fe4000ff3e0ff */
[----:B------:R-:W-:Y:S02]  /*0100*/  ISETP.GT.U32.OR P2, PT, R26, 0x38f, P2 ;  /* 0x0000038f1a00780c */ /* 0x000fe40001744470 */
[----:B------:R-:W-:Y:S02]  /*0110*/  IADD3.X R33, PT, PT, RZ, UR5, RZ, P1, !PT ;  /* 0x00000005ff217c10 */ /* 0x000fe40008ffe4ff */
[----:B------:R-:W-:-:S02]  /*0120*/  ISETP.GT.U32.AND P1, PT, R0, 0x72, PT ;  /* 0x000000720000780c */ /* 0x000fc40003f24070 */
[C---:B------:R-:W-:Y:S01]  /*0130*/  SHF.L.U32 R9, R26.reuse, 0x2, RZ ;  /* 0x000000021a097819 */ /* 0x040fe200000006ff */
[----:B---3--:R-:W2:Y:S01]  /*0140*/  LDG.E.CONSTANT R34, desc[UR8][R32.64] ;  /* 0x0000000820227981 */ /* 0x008ea2000c1e9900 */
[----:B------:R-:W-:Y:S01]  /*0150*/  ISETP.GT.U32.OR P1, PT, R26, 0x31f, P1 ;  /* 0x0000031f1a00780c */ /* 0x000fe20000f24470 */
[----:B------:R-:W1:Y:S01]  /*0160*/  @!P5 LDC.64 R14, c[0x0][0x388] ;  /* 0x0000e200ff0edb82 */ /* 0x000e620000000a00 */
[----:B------:R-:W-:Y:S01]  /*0170*/  SHF.R.U32.HI R22, RZ, 0x2, R26 ;  /* 0x00000002ff167819 */ /* 0x000fe2000001161a */
[----:B------:R-:W3:Y:S01]  /*0180*/  LDG.E.CONSTANT R36, desc[UR8][R32.64+0x1c0] ;  /* 0x0001c00820247981 */ /* 0x000ee2000c1e9900 */
[----:B------:R-:W-:-:S05]  /*0190*/  ISETP.GT.U32.AND P3, PT, R0, 0x62, PT ;  /* 0x000000620000780c */ /* 0x000fca0003f64070 */
[----:B------:R-:W4:Y:S01]  /*01a0*/  @!P2 LDC.64 R6, c[0x0][0x388] ;  /* 0x0000e200ff06ab82 */ /* 0x000f220000000a00 */
[----:B------:R-:W-:Y:S01]  /*01b0*/  LOP3.LUT R8, R9, 0xc, RZ, 0xc0, !PT ;  /* 0x0000000c09087812 */ /* 0x000fe200078ec0ff */
[----:B------:R-:W5:Y:S01]  /*01c0*/  LDG.E.CONSTANT R38, desc[UR8][R32.64+0x380] ;  /* 0x0003800820267981 */ /* 0x000f62000c1e9900 */
[C---:B------:R-:W-:Y:S02]  /*01d0*/  @!P5 SHF.L.U32 R12, R26.reuse, 0x5, RZ ;  /* 0x000000051a0cd819 */ /* 0x040fe400000006ff */
[----:B------:R-:W-:Y:S01]  /*01e0*/  @!P2 IADD3 R21, PT, PT, R26, 0x70, RZ ;  /* 0x000000701a15a810 */ /* 0x000fe20007ffe0ff */
[----:B------:R-:W5:Y:S02]  /*01f0*/  LDG.E.CONSTANT R20, desc[UR8][R32.64+0x540] ;  /* 0x0005400820147981 */ /* 0x000f64000c1e9900 */
[----:B------:R-:W4:Y:S01]  /*0200*/  @!P1 LDC.64 R4, c[0x0][0x388] ;  /* 0x0000e200ff049b82 */ /* 0x000f220000000a00 */
[----:B------:R-:W-:Y:S01]  /*0210*/  SHF.L.U32 R10, R22, 0x4, RZ ;  /* 0x00000004160a7819 */ /* 0x000fe200000006ff */
[----:B------:R-:W5:Y:S01]  /*0220*/  LDG.E.CONSTANT R44, desc[UR8][R32.64+0x700] ;  /* 0x00070008202c7981 */ /* 0x000f62000c1e9900 */
[----:B------:R-:W-:-:S02]  /*0230*/  ISETP.GT.U32.OR P3, PT, R26, 0x2af, P3 ;  /* 0x000002af1a00780c */ /* 0x000fc40001f64470 */
[----:B0-----:R-:W-:Y:S01]  /*0240*/  LEA R11, R3, R8, 0xf ;  /* 0x00000008030b7211 */ /* 0x001fe200078e78ff */
[----:B------:R-:W5:Y:S01]  /*0250*/  LDG.E.CONSTANT R42, desc[UR8][R32.64+0x8c0] ;  /* 0x0008c008202a7981 */ /* 0x000f62000c1e9900 */
[----:B------:R-:W-:Y:S02]  /*0260*/  @!P2 LEA R16, R22, 0xc0, 0x4 ;  /* 0x000000c01610a811 */ /* 0x000fe400078e20ff */
[----:B------:R-:W-:Y:S01]  /*0270*/  @!P2 SHF.L.U32 R13, R21, 0x5, RZ ;  /* 0x00000005150da819 */ /* 0x000fe200000006ff */
[----:B------:R-:W5:Y:S01]  /*0280*/  LDG.E.CONSTANT R40, desc[UR8][R32.64+0xa80] ;  /* 0x000a800820287981 */ /* 0x000f62000c1e9900 */
[----:B------:R-:W-:Y:S02]  /*0290*/  @!P5 LOP3.LUT R8, R12, 0x7800, RZ, 0xc0, !PT ;  /* 0x000078000c08d812 */ /* 0x000fe400078ec0ff */
[----:B------:R-:W-:Y:S02]  /*02a0*/  LOP3.LUT R12, R10, 0xf0, RZ, 0xc0, !PT ;  /* 0x000000f00a0c7812 */ /* 0x000fe400078ec0ff */
[----:B------:R-:W-:-:S02]  /*02b0*/  IADD3 R29, PT, PT, R26, 0xe0, RZ ;  /* 0x000000e01a1d7810 */ /* 0x000fc40007ffe0ff */
[----:B------:R-:W-:Y:S02]  /*02c0*/  @!P2 LOP3.LUT R46, R16, 0xf0, RZ, 0xc0, !PT ;  /* 0x000000f0102ea812 */ /* 0x000fe400078ec0ff */
[----:B------:R-:W-:Y:S01]  /*02d0*/  @!P2 LOP3.LUT R18, R13, 0x7800, RZ, 0xc0, !PT ;  /* 0x000078000d12a812 */ /* 0x000fe200078ec0ff */
[----:B------:R-:W0:Y:S01]  /*02e0*/  @!P3 LDC.64 R16, c[0x0][0x388] ;  /* 0x0000e200ff10bb82 */ /* 0x000e220000000a00 */
[-C--:B------:R-:W-:Y:S02]  /*02f0*/  @!P5 IADD3 R19, PT, PT, R8, R11.reuse, R12 ;  /* 0x0000000b0813d210 */ /* 0x080fe40007ffe00c */
[----:B------:R-:W-:Y:S02]  /*0300*/  SHF.L.U32 R25, R29, 0x5, RZ ;  /* 0x000000051d197819 */ /* 0x000fe400000006ff */
[----:B------:R-:W-:Y:S02]  /*0310*/  @!P2 IADD3 R13, PT, PT, R18, R11, R46 ;  /* 0x0000000b120da210 */ /* 0x000fe40007ffe02e */
[----:B-1----:R-:W-:-:S02]  /*0320*/  @!P5 IADD3 R18, P0, PT, R19, R14, RZ ;  /* 0x0000000e1312d210 */ /* 0x002fc40007f1e0ff */
[----:B------:R-:W-:Y:S02]  /*0330*/  @!P1 LOP3.LUT R23, R25, 0x7800, RZ, 0xc0, !PT ;  /* 0x0000780019179812 */ /* 0x000fe400078ec0ff */
[----:B------:R-:W-:Y:S02]  /*0340*/  LOP3.LUT R8, R12, 0x80, RZ, 0x3c, !PT ;  /* 0x000000800c087812 */ /* 0x000fe400078e3cff */
[----:B------:R-:W-:Y:S02]  /*0350*/  @!P5 IADD3.X R19, PT, PT, RZ, R15, RZ, P0, !PT ;  /* 0x0000000fff13d210 */ /* 0x000fe400007fe4ff */
[----:B----4-:R-:W-:Y:S02]  /*0360*/  @!P2 IADD3 R6, P4, PT, R13, R6, RZ ;  /* 0x000000060d06a210 */ /* 0x010fe40007f9e0ff */
[----:B------:R-:W-:Y:S01]  /*0370*/  @!P1 IADD3 R23, PT, PT, R23, R11, R8 ;  /* 0x0000000b17179210 */ /* 0x000fe20007ffe008 */
[----:B------:R-:W4:Y:S01]  /*0380*/  @!P5 LDG.E.CONSTANT R18, desc[UR8][R18.64] ;  /* 0x000000081212d981 */ /* 0x000f22000c1e9900 */
[----:B------:R-:W-:-:S02]  /*0390*/  @!P2 IADD3.X R7, PT, PT, RZ, R7, RZ, P4, !PT ;  /* 0x00000007ff07a210 */ /* 0x000fc400027fe4ff */
[----:B------:R-:W-:Y:S02]  /*03a0*/  @!P1 IADD3 R4, P0, PT, R23, R4, RZ ;  /* 0x0000000417049210 */ /* 0x000fe40007f1e0ff */
[----:B------:R-:W-:Y:S01]  /*03b0*/  IADD3 R14, PT, PT, R26, 0x150, RZ ;  /* 0x000001501a0e7810 */ /* 0x000fe20007ffe0ff */
[----:B------:R-:W4:Y:S01]  /*03c0*/  @!P2 LDG.E.CONSTANT R23, desc[UR8][R6.64] ;  /* 0x000000080617a981 */ /* 0x000f22000c1e9900 */
[----:B------:R-:W-:Y:S02]  /*03d0*/  @!P1 IADD3.X R5, PT, PT, RZ, R5, RZ, P0, !PT ;  /* 0x00000005ff059210 */ /* 0x000fe400007fe4ff */
[----:B------:R-:W-:Y:S02]  /*03e0*/  @!P3 LEA R13, R22, 0x40, 0x4 ;  /* 0x00000040160db811 */ /* 0x000fe400078e20ff */
[----:B------:R-:W-:Y:S01]  /*03f0*/  SHF.L.U32 R15, R14, 0x5, RZ ;  /* 0x000000050e0f7819 */ /* 0x000fe200000006ff */
[----:B------:R1:W4:Y:S01]  /*0400*/  @!P1 LDG.E.CONSTANT R35, desc[UR8][R4.64] ;  /* 0x0000000804239981 */ /* 0x000322000c1e9900 */
[----:B------:R-:W-:-:S02]  /*0410*/  @!P3 LOP3.LUT R48, R13, 0xf0, RZ, 0xc0, !PT ;  /* 0x000000f00d30b812 */ /* 0x000fc400078ec0ff */
[----:B------:R-:W-:-:S04]  /*0420*/  @!P3 LOP3.LUT R24, R15, 0x7800, RZ, 0xc0, !PT ;  /* 0x000078000f18b812 */ /* 0x000fc800078ec0ff */
[----:B------:R-:W-:-:S04]  /*0430*/  @!P3 IADD3 R13, PT, PT, R24, R11, R48 ;  /* 0x0000000b180db210 */ /* 0x000fc80007ffe030 */
[----:B0-----:R-:W-:-:S04]  /*0440*/  @!P3 IADD3 R16, P0, PT, R13, R16, RZ ;  /* 0x000000100d10b210 */ /* 0x001fc80007f1e0ff */
[----:B------:R-:W-:-:S06]  /*0450*/  @!P3 IADD3.X R17, PT, PT, RZ, R17, RZ, P0, !PT ;  /* 0x00000011ff11b210 */ /* 0x000fcc00007fe4ff */
[----:B------:R0:W4:Y:S01]  /*0460*/  @!P3 LDG.E.CONSTANT R17, desc[UR8][R16.64] ;  /* 0x000000081011b981 */ /* 0x000122000c1e9900 */
[----:B------:R-:W0:Y:S01]  /*0470*/  S2R R24, SR_CgaCtaId ;  /* 0x0000000000187919 */ /* 0x000e220000008800 */
[----:B------:R-:W-:Y:S02]  /*0480*/  MOV R31, 0x400 ;  /* 0x00000400001f7802 */ /* 0x000fe40000000f00 */
[----:B-1----:R-:W-:Y:S02]  /*0490*/  @!P5 LOP3.LUT R4, R12, 0xc, R9, 0xf8, !PT ;  /* 0x0000000c0c04d812 */ /* 0x002fe400078ef809 */
[C---:B------:R-:W-:Y:S02]  /*04a0*/  @!P5 IADD3 R5, PT, PT, R31.reuse, 0x1880, RZ ;  /* 0x000018801f05d810 */ /* 0x040fe40007ffe0ff */
[----:B------:R-:W-:Y:S02]  /*04b0*/  ISETP.GT.U32.AND P4, PT, R0, 0x52, PT ;  /* 0x000000520000780c */ /* 0x000fe40003f84070 */
[----:B------:R-:W-:-:S02]  /*04c0*/  @!P2 IADD3 R7, PT, PT, R31, 0x1880, RZ ;  /* 0x000018801f07a810 */ /* 0x000fc40007ffe0ff */
[--C-:B------:R-:W-:Y:S02]  /*04d0*/  @!P5 LOP3.LUT R4, R4, 0xf00, R9.reuse, 0xf8, !PT ;  /* 0x00000f000404d812 */ /* 0x100fe400078ef809 */
[----:B------:R-:W-:Y:S02]  /*04e0*/  ISETP.GT.U32.OR P4, PT, R26, 0x23f, P4 ;  /* 0x0000023f1a00780c */ /* 0x000fe40002784470 */
[----:B------:R-:W-:Y:S02]  /*04f0*/  @!P2 SHF.L.U32 R21, R21, 0x2, RZ ;  /* 0x000000021515a819 */ /* 0x000fe400000006ff */
[--C-:B------:R-:W-:Y:S02]  /*0500*/  @!P2 LOP3.LUT R46, R46, 0xc, R9.reuse, 0xf8, !PT ;  /* 0x0000000c2e2ea812 */ /* 0x100fe400078ef809 */
[----:B------:R-:W-:Y:S02]  /*0510*/  @!P1 IADD3 R19, PT, PT, R31, 0x1880, RZ ;  /* 0x000018801f139810 */ /* 0x000fe40007ffe0ff */
[----:B------:R-:W-:-:S02]  /*0520*/  @!P1 LOP3.LUT R6, R8, 0xc, R9, 0xf8, !PT ;  /* 0x0000000c08069812 */ /* 0x000fc400078ef809 */
[----:B------:R-:W-:Y:S02]  /*0530*/  @!P2 LOP3.LUT R21, R46, 0xf00, R21, 0xf8, !PT ;  /* 0x00000f002e15a812 */ /* 0x000fe400078ef815 */
[----:B------:R-:W-:Y:S02]  /*0540*/  ISETP.GE.U32.AND P0, PT, R0, 0x43, PT ;  /* 0x000000430000780c */ /* 0x000fe40003f06070 */
[C---:B0-----:R-:W-:Y:S02]  /*0550*/  LEA R13, R24.reuse, R31, 0x18 ;  /* 0x0000001f180d7211 */ /* 0x041fe400078ec0ff */
[----:B------:R-:W-:Y:S02]  /*0560*/  @!P5 LEA R5, R24, R5, 0x18 ;  /* 0x000000051805d211 */ /* 0x000fe400078ec0ff */
[----:B------:R-:W-:Y:S02]  /*0570*/  IADD3 R27, PT, PT, R13, R28, R27 ;  /* 0x0000001c0d1b7210 */ /* 0x000fe40007ffe01b */
[----:B------:R-:W-:-:S02]  /*0580*/  SHF.L.U32 R13, R29, 0x2, RZ ;  /* 0x000000021d0d7819 */ /* 0x000fc400000006ff */
[----:B------:R-:W-:Y:S02]  /*0590*/  @!P2 LEA R16, R24, R7, 0x18 ;  /* 0x000000071810a211 */ /* 0x000fe400078ec0ff */
[----:B------:R-:W-:Y:S02]  /*05a0*/  @!P5 IADD3 R7, PT, PT, R4, R5, RZ ;  /* 0x000000050407d210 */ /* 0x000fe40007ffe0ff */
[----:B------:R-:W-:Y:S02]  /*05b0*/  @!P1 LEA R19, R24, R19, 0x18 ;  /* 0x0000001318139211 */ /* 0x000fe400078ec0ff */
[----:B------:R-:W-:Y:S02]  /*05c0*/  @!P1 LOP3.LUT R6, R6, 0xf00, R13, 0xf8, !PT ;  /* 0x00000f0006069812 */ /* 0x000fe400078ef80d */
[----:B------:R-:W-:Y:S02]  /*05d0*/  @!P3 LOP3.LUT R5, R48, 0xc, R9, 0xf8, !PT ;  /* 0x0000000c3005b812 */ /* 0x000fe400078ef809 */
[----:B------:R-:W-:-:S02]  /*05e0*/  SHF.L.U32 R14, R14, 0x2, RZ ;  /* 0x000000020e0e7819 */ /* 0x000fc400000006ff */
[----:B------:R-:W-:Y:S02]  /*05f0*/  P2R R30, PR, RZ, 0x20 ;  /* 0x00000020ff1e7803 */ /* 0x000fe40000000000 */
[----:B------:R-:W-:Y:S02]  /*0600*/  @!P2 IADD3 R16, PT, PT, R16, R21, RZ ;  /* 0x000000151010a210 */ /* 0x000fe40007ffe0ff */
[----:B------:R-:W-:Y:S02]  /*0610*/  ISETP.LT.U32.AND P0, PT, R26, 0x1d0, !P0 ;  /* 0x000001d01a00780c */ /* 0x000fe40004701070 */
[----:B------:R-:W-:Y:S02]  /*0620*/  @!P1 IADD3 R46, PT, PT, R19, R6, RZ ;  /* 0x00000006132e9210 */ /* 0x000fe40007ffe0ff */
[----:B------:R-:W-:Y:S02]  /*0630*/  @!P3 LOP3.LUT R6, R5, 0xf00, R14, 0xf8, !PT ;  /* 0x00000f000506b812 */ /* 0x000fe400078ef80e */
[----:B------:R-:W-:Y:S01]  /*0640*/  @!P3 IADD3 R19, PT, PT, R31, 0x1880, RZ ;  /* 0x000018801f13b810 */ /* 0x000fe20007ffe0ff */
[----:B------:R-:W0:Y:S03]  /*0650*/  @!P4 LDC.64 R4, c[0x0][0x388] ;  /* 0x0000e200ff04cb82 */ /* 0x000e260000000a00 */
[----:B------:R-:W-:-:S02]  /*0660*/  @!P3 LEA R19, R24, R19, 0x18 ;  /* 0x000000131813b211 */ /* 0x000fc400078ec0ff */
[C---:B------:R-:W-:Y:S02]  /*0670*/  IADD3 R37, PT, PT, R26.reuse, 0x310, RZ ;  /* 0x000003101a257810 */ /* 0x040fe40007ffe0ff */
[----:B------:R-:W-:-:S04]  /*0680*/  IADD3 R45, PT, PT, R26, 0x380, RZ ;  /* 0x000003801a2d7810 */ /* 0x000fc80007ffe0ff */
[----:B------:R-:W-:Y:S01]  /*0690*/  SHF.L.U32 R41, R45, 0x5, RZ ;  /* 0x000000052d297819 */ /* 0x000fe200000006ff */
[----:B--2---:R1:W-:Y:S04]  /*06a0*/  STS [R27], R34 ;  /* 0x000000221b007388 */ /* 0x0043e80000000800 */
[----:B---3--:R-:W-:Y:S04]  /*06b0*/  STS [R27+0x1c0], R36 ;  /* 0x0001c0241b007388 */ /* 0x008fe80000000800 */
[----:B-----5:R2:W-:Y:S04]  /*06c0*/  STS [R27+0x380], R38 ;  /* 0x000380261b007388 */ /* 0x0205e80000000800 */
[----:B------:R-:W-:Y:S04]  /*06d0*/  STS [R27+0x540], R20 ;  /* 0x000540141b007388 */ /* 0x000fe80000000800 */
[----:B------:R3:W-:Y:S04]  /*06e0*/  STS [R27+0x700], R44 ;  /* 0x0007002c1b007388 */ /* 0x0007e80000000800 */
[----:B------:R-:W-:Y:S04]  /*06f0*/  STS [R27+0x8c0], R42 ;  /* 0x0008c02a1b007388 */ /* 0x000fe80000000800 */
[----:B------:R-:W-:Y:S01]  /*0700*/  STS [R27+0xa80], R40 ;  /* 0x000a80281b007388 */ /* 0x000fe20000000800 */
[----:B-1----:R-:W-:-:S02]  /*0710*/  @!P3 IADD3 R34, PT, PT, R19, R6, RZ ;  /* 0x000000061322b210 */ /* 0x002fc40007ffe0ff */
[C---:B--2---:R-:W-:Y:S02]  /*0720*/  IADD3 R38, PT, PT, R26.reuse, 0x1c0, RZ ;  /* 0x000001c01a267810 */ /* 0x044fe40007ffe0ff */
[----:B---3--:R-:W-:Y:S02]  /*0730*/  @P0 IADD3 R44, PT, PT, R26, 0x230, RZ ;  /* 0x000002301a2c0810 */ /* 0x008fe40007ffe0ff */
[----:B------:R-:W-:Y:S01]  /*0740*/  SHF.L.U32 R39, R38, 0x5, RZ ;  /* 0x0000000526277819 */ /* 0x000fe200000006ff */
[----:B----4-:R1:W-:Y:S01]  /*0750*/  @!P5 STS [R7], R18 ;  /* 0x000000120700d388 */ /* 0x0103e20000000800 */
[----:B------:R-:W-:-:S04]  /*0760*/  ISETP.GE.U32.AND P5, PT, R0, 0x33, PT ;  /* 0x000000330000780c */ /* 0x000fc80003fa6070 */
[----:B------:R-:W-:Y:S01]  /*0770*/  ISETP.LT.U32.AND P6, PT, R26, 0x160, !P5 ;  /* 0x000001601a00780c */ /* 0x000fe20006fc1070 */
[----:B------:R2:W-:Y:S01]  /*0780*/  @!P2 STS [R16], R23 ;  /* 0x000000171000a388 */ /* 0x0005e20000000800 */
[----:B------:R-:W-:Y:S01]  /*0790*/  ISETP.GE.U32.AND P2, PT, R0, 0x23, PT ;  /* 0x000000230000780c */ /* 0x000fe20003f46070 */
[----:B-1----:R-:W1:Y:S02]  /*07a0*/  @P0 LDC.64 R6, c[0x0][0x388] ;  /* 0x0000e200ff060b82 */ /* 0x002e640000000a00 */
[----:B------:R3:W-:Y:S01]  /*07b0*/  @!P1 STS [R46], R35 ;  /* 0x000000232e009388 */ /* 0x0007e20000000800 */
[----:B------:R-:W-:Y:S02]  /*07c0*/  ISETP.LT.U32.AND P1, PT, R26, 0xf0, !P2 ;  /* 0x000000f01a00780c */ /* 0x000fe40005721070 */
[----:B------:R-:W-:-:S05]  /*07d0*/  ISETP.GE.U32.AND P2, PT, R0, 0x13, PT ;  /* 0x000000130000780c */ /* 0x000fca0003f46070 */
[----:B------:R-:W4:Y:S01]  /*07e0*/  @P6 LDC.64 R20, c[0x0][0x388] ;  /* 0x0000e200ff146b82 */ /* 0x000f220000000a00 */
[----:B------:R-:W-:Y:S02]  /*07f0*/  ISETP.LT.U32.AND P2, PT, R26, 0x80, !P2 ;  /* 0x000000801a00780c */ /* 0x000fe40005741070 */
[----:B--2---:R-:W-:Y:S02]  /*0800*/  @!P4 LOP3.LUT R16, R39, 0x7800, RZ, 0xc0, !PT ;  /* 0x000078002710c812 */ /* 0x004fe400078ec0ff */
[----:B------:R-:W-:Y:S02]  /*0810*/  @P0 LEA R42, R22, 0xc0, 0x4 ;  /* 0x000000c0162a0811 */ /* 0x000fe400078e20ff */
[----:B---3--:R-:W-:Y:S01]  /*0820*/  @P0 SHF.L.U32 R35, R44, 0x5, RZ ;  /* 0x000000052c230819 */ /* 0x008fe200000006ff */
[----:B------:R-:W2:Y:S01]  /*0830*/  @P1 LDC.64 R18, c[0x0][0x388] ;  /* 0x0000e200ff121b82 */ /* 0x000ea20000000a00 */
[----:B------:R-:W-:Y:S02]  /*0840*/  @!P4 IADD3 R23, PT, PT, R16, R11, R12 ;  /* 0x0000000b1017c210 */ /* 0x000fe40007ffe00c */
[----:B------:R-:W-:-:S02]  /*0850*/  @P0 LOP3.LUT R42, R42, 0xf0, RZ, 0xc0, !PT ;  /* 0x000000f02a2a0812 */ /* 0x000fc400078ec0ff */
[----:B------:R-:W-:Y:S02]  /*0860*/  @P0 LOP3.LUT R35, R35, 0x7800, RZ, 0xc0, !PT ;  /* 0x0000780023230812 */ /* 0x000fe400078ec0ff */
[----:B------:R-:W-:Y:S01]  /*0870*/  IADD3 R36, PT, PT, R26, 0x2a0, RZ ;  /* 0x000002a01a247810 */ /* 0x000fe20007ffe0ff */
[----:B------:R3:W-:Y:S01]  /*0880*/  @!P3 STS [R34], R17 ;  /* 0x000000112200b388 */ /* 0x0007e20000000800 */
[----:B0-----:R-:W-:Y:S02]  /*0890*/  @!P4 IADD3 R4, P3, PT, R23, R4, RZ ;  /* 0x000000041704c210 */ /* 0x001fe40007f7e0ff */
[----:B------:R-:W-:Y:S02]  /*08a0*/  @P0 IADD3 R23, PT, PT, R35, R11, R42 ;  /* 0x0000000b23170210 */ /* 0x000fe40007ffe02a */
[----:B------:R-:W-:Y:S01]  /*08b0*/  SHF.L.U32 R35, R36, 0x5, RZ ;  /* 0x0000000524237819 */ /* 0x000fe200000006ff */
[----:B---3--:R-:W0:Y:S01]  /*08c0*/  @P2 LDC.64 R16, c[0x0][0x388] ;  /* 0x0000e200ff102b82 */ /* 0x008e220000000a00 */
[----:B------:R-:W-:-:S02]  /*08d0*/  @P1 LEA R40, R22, 0x40, 0x4 ;  /* 0x0000004016281811 */ /* 0x000fc400078e20ff */
[----:B------:R-:W-:Y:S02]  /*08e0*/  @P6 LOP3.LUT R22, R35, 0x7800, RZ, 0xc0, !PT ;  /* 0x0000780023166812 */ /* 0x000fe400078ec0ff */
[----:B------:R-:W-:Y:S02]  /*08f0*/  SHF.L.U32 R34, R37, 0x5, RZ ;  /* 0x0000000525227819 */ /* 0x000fe400000006ff */
[----:B------:R-:W-:Y:S02]  /*0900*/  @!P4 IADD3.X R5, PT, PT, RZ, R5, RZ, P3, !PT ;  /* 0x00000005ff05c210 */ /* 0x000fe40001ffe4ff */
[----:B-1----:R-:W-:Y:S02]  /*0910*/  @P0 IADD3 R6, P3, PT, R23, R6, RZ ;  /* 0x0000000617060210 */ /* 0x002fe40007f7e0ff */
[----:B------:R-:W-:Y:S01]  /*0920*/  @P6 IADD3 R23, PT, PT, R22, R11, R8 ;  /* 0x0000000b16176210 */ /* 0x000fe20007ffe008 */
[----:B------:R1:W3:Y:S01]  /*0930*/  @!P4 LDG.E.CONSTANT R43, desc[UR8][R4.64] ;  /* 0x00000008042bc981 */ /* 0x0002e2000c1e9900 */
[----:B------:R-:W-:-:S02]  /*0940*/  @P1 LOP3.LUT R40, R40, 0xf0, RZ, 0xc0, !PT ;  /* 0x000000f028281812 */ /* 0x000fc400078ec0ff */
[----:B------:R-:W-:Y:S02]  /*0950*/  @P1 LOP3.LUT R22, R34, 0x7800, RZ, 0xc0, !PT ;  /* 0x0000780022161812 */ /* 0x000fe400078ec0ff */
[----:B------:R-:W-:Y:S02]  /*0960*/  @P0 IADD3.X R7, PT, PT, RZ, R7, RZ, P3, !PT ;  /* 0x00000007ff070210 */ /* 0x000fe40001ffe4ff */
[----:B----4-:R-:W-:Y:S02]  /*0970*/  @P6 IADD3 R20, P3, PT, R23, R20, RZ ;  /* 0x0000001417146210 */ /* 0x010fe40007f7e0ff */
[----:B------:R-:W-:Y:S01]  /*0980*/  @P1 IADD3 R23, PT, PT, R22, R11, R40 ;  /* 0x0000000b16171210 */ /* 0x000fe20007ffe028 */
[----:B------:R4:W5:Y:S01]  /*0990*/  @P0 LDG.E.CONSTANT R46, desc[UR8][R6.64] ;  /* 0x00000008062e0981 */ /* 0x000962000c1e9900 */
[----:B------:R-:W-:Y:S02]  /*09a0*/  @P2 LOP3.LUT R22, R41, 0x7800, RZ, 0xc0, !PT ;  /* 0x0000780029162812 */ /* 0x000fe400078ec0ff */
[----:B------:R-:W-:-:S02]  /*09b0*/  @P6 IADD3.X R21, PT, PT, RZ, R21, RZ, P3, !PT ;  /* 0x00000015ff156210 */ /* 0x000fc40001ffe4ff */
[----:B--2---:R-:W-:Y:S02]  /*09c0*/  @P1 IADD3 R18, P3, PT, R23, R18, RZ ;  /* 0x0000001217121210 */ /* 0x004fe40007f7e0ff */
[----:B------:R-:W-:Y:S01]  /*09d0*/  @P2 IADD3 R23, PT, PT, R22, R11, R12 ;  /* 0x0000000b16172210 */ /* 0x000fe20007ffe00c */
[----:B------:R-:W2:Y:S01]  /*09e0*/  @P6 LDG.E.CONSTANT R20, desc[UR8][R20.64] ;  /* 0x0000000814146981 */ /* 0x000ea2000c1e9900 */
[----:B------:R-:W-:Y:S02]  /*09f0*/  @P1 IADD3.X R19, PT, PT, RZ, R19, RZ, P3, !PT ;  /* 0x00000013ff131210 */ /* 0x000fe40001ffe4ff */
[----:B0-----:R-:W-:-:S04]  /*0a00*/  @P2 IADD3 R16, P3, PT, R23, R16, RZ ;  /* 0x0000001017102210 */ /* 0x001fc80007f7e0ff */
[----:B------:R-:W-:Y:S01]  /*0a10*/  @P2 IADD3.X R17, PT, PT, RZ, R17, RZ, P3, !PT ;  /* 0x00000011ff112210 */ /* 0x000fe20001ffe4ff */
[----:B------:R-:W2:Y:S01]  /*0a20*/  @P1 LDG.E.CONSTANT R19, desc[UR8][R18.64] ;  /* 0x0000000812131981 */ /* 0x000ea2000c1e9900 */
[----:B------:R-:W-:-:S03]  /*0a30*/  ISETP.GE.U32.AND P3, PT, R0, 0x3, PT ;  /* 0x000000030000780c */ /* 0x000fc60003f66070 */
[----:B------:R-:W2:Y:S01]  /*0a40*/  @P2 LDG.E.CONSTANT R16, desc[UR8][R16.64] ;  /* 0x0000000810102981 */ /* 0x000ea2000c1e9900 */
[----:B------:R-:W-:-:S13]  /*0a50*/  ISETP.LT.U32.AND P3, PT, R26, 0x10, !P3 ;  /* 0x000000101a00780c */ /* 0x000fda0005f61070 */
[----:B------:R-:W0:Y:S01]  /*0a60*/  @P3 LDC.64 R22, c[0x0][0x388] ;  /* 0x0000e200ff163b82 */ /* 0x000e220000000a00 */
[----:B------:R-:W-:-:S04]  /*0a70*/  @P3 IADD3 R11, PT, PT, R11, 0x7800, R10 ;  /* 0x000078000b0b3810 */ /* 0x000fc80007ffe00a */
[----:B0-----:R-:W-:-:S04]  /*0a80*/  @P3 IADD3 R22, P5, PT, R11, R22, RZ ;  /* 0x000000160b163210 */ /* 0x001fc80007fbe0ff */
[----:B------:R-:W-:-:S05]  /*0a90*/  @P3 IADD3.X R23, PT, PT, RZ, R23, RZ, P5, !PT ;  /* 0x00000017ff173210 */ /* 0x000fca0002ffe4ff */
[----:B------:R0:W2:Y:S01]  /*0aa0*/  @P3 LDG.E.CONSTANT R22, desc[UR8][R22.64+0xc0] ;  /* 0x0000c00816163981 */ /* 0x0000a2000c1e9900 */
[C---:B------:R-:W-:Y:S02]  /*0ab0*/  @P0 IADD3 R47, PT, PT, R31.reuse, 0x1880, RZ ;  /* 0x000018801f2f0810 */ /* 0x040fe40007ffe0ff */
[C---:B-1----:R-:W-:Y:S02]  /*0ac0*/  @P3 IADD3 R5, PT, PT, R31.reuse, 0x1880, RZ ;  /* 0x000018801f053810 */ /* 0x042fe40007ffe0ff */
[----:B------:R-:W-:Y:S02]  /*0ad0*/  @P0 SHF.L.U32 R4, R44, 0x2, RZ ;  /* 0x000000022c040819 */ /* 0x000fe400000006ff */
[----:B------:R-:W-:Y:S02]  /*0ae0*/  @P0 LEA R44, R24, R47, 0x18 ;  /* 0x0000002f182c0211 */ /* 0x000fe400078ec0ff */
[----:B------:R-:W-:Y:S02]  /*0af0*/  @!P4 IADD3 R11, PT, PT, R31, 0x1880, RZ ;  /* 0x000018801f0bc810 */ /* 0x000fe40007ffe0ff */
[----:B------:R-:W-:-:S02]  /*0b00*/  @P0 LOP3.LUT R47, R42, 0xc, R9, 0xf8, !PT ;  /* 0x0000000c2a2f0812 */ /* 0x000fc400078ef809 */
[----:B----4-:R-:W-:Y:S02]  /*0b10*/  SHF.L.U32 R7, R38, 0x2, RZ ;  /* 0x0000000226077819 */ /* 0x010fe400000006ff */
[----:B------:R-:W-:Y:S02]  /*0b20*/  @P3 LEA R6, R24, R5, 0x18 ;  /* 0x0000000518063211 */ /* 0x000fe400078ec0ff */
[--C-:B0-----:R-:W-:Y:S02]  /*0b30*/  @P3 LOP3.LUT R23, R10, 0xc, R9.reuse, 0xf8, !PT ;  /* 0x0000000c0a173812 */ /* 0x101fe400078ef809 */
[----:B------:R-:W-:Y:S02]  /*0b40*/  @!P4 LOP3.LUT R38, R12, 0xc, R9, 0xf8, !PT ;  /* 0x0000000c0c26c812 */ /* 0x000fe400078ef809 */
[----:B------:R-:W-:Y:S02]  /*0b50*/  SHF.L.U32 R45, R45, 0x2, RZ ;  /* 0x000000022d2d7819 */ /* 0x000fe400000006ff */
[----:B------:R-:W-:-:S02]  /*0b60*/  @P6 IADD3 R49, PT, PT, R31, 0x1880, RZ ;  /* 0x000018801f316810 */ /* 0x000fc40007ffe0ff */
[C---:B------:R-:W-:Y:S02]  /*0b70*/  @P1 IADD3 R51, PT, PT, R31.reuse, 0x1880, RZ ;  /* 0x000018801f331810 */ /* 0x040fe40007ffe0ff */
[----:B------:R-:W-:Y:S02]  /*0b80*/  @P2 IADD3 R53, PT, PT, R31, 0x1880, RZ ;  /* 0x000018801f352810 */ /* 0x000fe40007ffe0ff */
[----:B------:R-:W-:Y:S02]  /*0b90*/  @!P4 LEA R31, R24, R11, 0x18 ;  /* 0x0000000b181fc211 */ /* 0x000fe400078ec0ff */
[----:B------:R-:W-:Y:S02]  /*0ba0*/  @P0 LOP3.LUT R47, R47, 0xf00, R4, 0xf8, !PT ;  /* 0x00000f002f2f0812 */ /* 0x000fe400078ef804 */
[----:B------:R-:W-:Y:S02]  /*0bb0*/  @P3 IADD3 R23, PT, PT, R6, R23, RZ ;  /* 0x0000001706173210 */ /* 0x000fe40007ffe0ff */
[----:B------:R-:W-:-:S02]  /*0bc0*/  @!P4 LOP3.LUT R38, R38, 0xf00, R7, 0xf8, !PT ;  /* 0x00000f002626c812 */ /* 0x000fc400078ef807 */
[----:B------:R-:W-:Y:S02]  /*0bd0*/  LOP3.LUT R4, R12, 0xf00, R7, 0xf8, !PT ;  /* 0x00000f000c047812 */ /* 0x000fe400078ef807 */
[----:B------:R-:W-:Y:S02]  /*0be0*/  SHF.L.U32 R11, R36, 0x2, RZ ;  /* 0x00000002240b7819 */ /* 0x000fe400000006ff */
[C---:B------:R-:W-:Y:S02]  /*0bf0*/  LOP3.LUT R5, R12.reuse, 0x7800, R39, 0xf8, !PT ;  /* 0x000078000c057812 */ /* 0x040fe400078ef827 */
[C---:B------:R-:W-:Y:S02]  /*0c00*/  @P2 LOP3.LUT R42, R12.reuse, 0xc, R9, 0xf8, !PT ;  /* 0x0000000c0c2a2812 */ /* 0x040fe400078ef809 */
[C---:B------:R-:W-:Y:S02]  /*0c10*/  LOP3.LUT R7, R12.reuse, 0x7800, R41, 0xf8, !PT ;  /* 0x000078000c077812 */ /* 0x040fe400078ef829 */
[----:B------:R-:W-:-:S02]  /*0c20*/  LOP3.LUT R6, R12, 0xf00, R45, 0xf8, !PT ;  /* 0x00000f000c067812 */ /* 0x000fc400078ef82d */
[----:B------:R-:W-:Y:S02]  /*0c30*/  IADD3 R10, PT, PT, R10, 0x40, RZ ;  /* 0x000000400a0a7810 */ /* 0x000fe40007ffe0ff */
[--C-:B------:R-:W-:Y:S02]  /*0c40*/  @P6 LOP3.LUT R36, R8, 0xc, R9.reuse, 0xf8, !PT ;  /* 0x0000000c08246812 */ /* 0x100fe400078ef809 */
[----:B------:R-:W-:Y:S02]  /*0c50*/  SHF.L.U32 R12, R37, 0x2, RZ ;  /* 0x00000002250c7819 */ /* 0x000fe400000006ff */
[----:B------:R-:W-:Y:S02]  /*0c60*/  @P1 LOP3.LUT R39, R40, 0xc, R9, 0xf8, !PT ;  /* 0x0000000c28271812 */ /* 0x000fe400078ef809 */
[C---:B------:R-:W-:Y:S02]  /*0c70*/  @P6 LEA R17, R24.reuse, R49, 0x18 ;  /* 0x0000003118116211 */ /* 0x040fe400078ec0ff */
[----:B------:R-:W-:-:S02]  /*0c80*/  @P1 LEA R18, R24, R51, 0x18 ;  /* 0x0000003318121211 */ /* 0x000fc400078ec0ff */
[----:B------:R-:W-:Y:S02]  /*0c90*/  @P2 LEA R21, R24, R53, 0x18 ;  /* 0x0000003518152211 */ /* 0x000fe400078ec0ff */
[----:B------:R-:W-:Y:S02]  /*0ca0*/  LOP3.LUT R37, R10, 0xf0, RZ, 0xc0, !PT ;  /* 0x000000f00a257812 */ /* 0x000fe400078ec0ff */
[----:B------:R-:W-:Y:S02]  /*0cb0*/  LOP3.LUT R24, R8, 0xf00, R13, 0xf8, !PT ;  /* 0x00000f0008187812 */ /* 0x000fe400078ef80d */
[----:B------:R-:W-:Y:S02]  /*0cc0*/  @P6 LOP3.LUT R36, R36, 0xf00, R11, 0xf8, !PT ;  /* 0x00000f0024246812 */ /* 0x000fe400078ef80b */
[----:B------:R-:W-:Y:S02]  /*0cd0*/  @P1 LOP3.LUT R13, R39, 0xf00, R12, 0xf8, !PT ;  /* 0x00000f00270d1812 */ /* 0x000fe400078ef80c */
[----:B------:R-:W-:-:S02]  /*0ce0*/  @P2 LOP3.LUT R42, R42, 0xf00, R45, 0xf8, !PT ;  /* 0x00000f002a2a2812 */ /* 0x000fc400078ef82d */
[----:B------:R-:W-:Y:S02]  /*0cf0*/  @!P4 IADD3 R38, PT, PT, R31, R38, RZ ;  /* 0x000000261f26c210 */ /* 0x000fe40007ffe0ff */
[----:B------:R-:W-:Y:S02]  /*0d00*/  @P0 IADD3 R47, PT, PT, R44, R47, RZ ;  /* 0x0000002f2c2f0210 */ /* 0x000fe40007ffe0ff */
[----:B------:R-:W-:Y:S02]  /*0d10*/  LOP3.LUT R10, R37, 0xf00, R14, 0xf8, !PT ;  /* 0x00000f00250a7812 */ /* 0x000fe400078ef80e */
[----:B------:R-:W-:Y:S02]  /*0d20*/  @P6 IADD3 R17, PT, PT, R17, R36, RZ ;  /* 0x0000002411116210 */ /* 0x000fe40007ffe0ff */
[----:B------:R-:W-:Y:S02]  /*0d30*/  @P1 IADD3 R14, PT, PT, R18, R13, RZ ;  /* 0x0000000d120e1210 */ /* 0x000fe40007ffe0ff */
[----:B------:R-:W-:Y:S01]  /*0d40*/  @P2 IADD3 R21, PT, PT, R21, R42, RZ ;  /* 0x0000002a15152210 */ /* 0x000fe20007ffe0ff */
[----:B------:R-:W-:Y:S01]  /*0d50*/  HFMA2 R18, -RZ, RZ, 0, 0 ;  /* 0x00000000ff127431 */ /* 0x000fe200000001ff */
[----:B------:R-:W-:-:S02]  /*0d60*/  LOP3.LUT R25, R8, 0x7800, R25, 0xf8, !PT ;  /* 0x0000780008197812 */ /* 0x000fc400078ef819 */
[C---:B------:R-:W-:Y:S02]  /*0d70*/  LOP3.LUT R9, R8.reuse, 0x7800, R35, 0xf8, !PT ;  /* 0x0000780008097812 */ /* 0x040fe400078ef823 */
[----:B------:R-:W-:Y:S02]  /*0d80*/  LOP3.LUT R8, R8, 0xf00, R11, 0xf8, !PT ;  /* 0x00000f0008087812 */ /* 0x000fe400078ef80b */
[----:B------:R-:W-:Y:S02]  /*0d90*/  CS2R R56, SRZ ;  /* 0x0000000000387805 */ /* 0x000fe4000001ff00 */
[C---:B------:R-:W-:Y:S02]  /*0da0*/  LOP3.LUT R15, R37.reuse, 0x7800, R15, 0xf8, !PT ;  /* 0x00007800250f7812 */ /* 0x040fe400078ef80f */
[----:B------:R-:W-:Y:S02]  /*0db0*/  CS2R R54, SRZ ;  /* 0x0000000000367805 */ /* 0x000fe4000001ff00 */
[----:B------:R-:W-:-:S02]  /*0dc0*/  LOP3.LUT R11, R37, 0x7800, R34, 0xf8, !PT ;  /* 0x00007800250b7812 */ /* 0x000fc400078ef822 */
[----:B------:R-:W-:Y:S02]  /*0dd0*/  CS2R R34, SRZ ;  /* 0x0000000000227805 */ /* 0x000fe4000001ff00 */
[----:B------:R-:W-:Y:S02]  /*0de0*/  LOP3.LUT R12, R37, 0xf00, R12, 0xf8, !PT ;  /* 0x00000f00250c7812 */ /* 0x000fe400078ef80c */
[----:B------:R-:W-:Y:S02]  /*0df0*/  CS2R R58, SRZ ;  /* 0x00000000003a7805 */ /* 0x000fe4000001ff00 */
[----:B------:R-:W-:Y:S02]  /*0e00*/  P2R R29, PR, RZ, 0x40 ;  /* 0x00000040ff1d7803 */ /* 0x000fe40000000000 */
[----:B------:R-:W-:Y:S02]  /*0e10*/  CS2R R52, SRZ ;  /* 0x0000000000347805 */ /* 0x000fe4000001ff00 */
[----:B------:R-:W-:-:S02]  /*0e20*/  MOV R61, RZ ;  /* 0x000000ff003d7202 */ /* 0x000fc40000000f00 */
[----:B------:R-:W-:Y:S02]  /*0e30*/  CS2R R50, SRZ ;  /* 0x0000000000327805 */ /* 0x000fe4000001ff00 */
[----:B------:R-:W-:Y:S02]  /*0e40*/  CS2R R48, SRZ ;  /* 0x0000000000307805 */ /* 0x000fe4000001ff00 */
[----:B------:R-:W-:Y:S02]  /*0e50*/  CS2R R36, SRZ ;  /* 0x0000000000247805 */ /* 0x000fe4000001ff00 */
[----:B------:R-:W-:Y:S02]  /*0e60*/  CS2R R44, SRZ ;  /* 0x00000000002c7805 */ /* 0x000fe4000001ff00 */
[----:B------:R-:W-:Y:S01]  /*0e70*/  CS2R R40, SRZ ;  /* 0x0000000000287805 */ /* 0x000fe2000001ff00 */
[----:B------:R-:W-:Y:S01]  /*0e80*/  UMOV UR4, URZ ;  /* 0x000000ff00047c82 */ /* 0x000fe20008000000 */
[----:B---3--:R-:W-:Y:S04]  /*0e90*/  @!P4 STS [R38], R43 ;  /* 0x0000002b2600c388 */ /* 0x008fe80000000800 */
[----:B-----5:R0:W-:Y:S04]  /*0ea0*/  @P0 STS [R47], R46 ;  /* 0x0000002e2f000388 */ /* 0x0201e80000000800 */
[----:B--2---:R1:W-:Y:S04]  /*0eb0*/  @P6 STS [R17], R20 ;  /* 0x0000001411006388 */ /* 0x0043e80000000800 */
[----:B------:R1:W-:Y:S04]  /*0ec0*/  @P1 STS [R14], R19 ;  /* 0x000000130e001388 */ /* 0x0003e80000000800 */
[----:B------:R1:W-:Y:S01]  /*0ed0*/  @P2 STS [R21], R16 ;  /* 0x0000001015002388 */ /* 0x0003e20000000800 */
[----:B0-----:R-:W-:-:S02]  /*0ee0*/  CS2R R46, SRZ ;  /* 0x00000000002e7805 */ /* 0x001fc4000001ff00 */
[----:B------:R-:W-:Y:S02]  /*0ef0*/  CS2R R38, SRZ ;  /* 0x0000000000267805 */ /* 0x000fe4000001ff00 */
[----:B------:R-:W-:Y:S01]  /*0f00*/  CS2R R42, SRZ ;  /* 0x00000000002a7805 */ /* 0x000fe2000001ff00 */
[----:B------:R1:W-:Y:S06]  /*0f10*/  @P3 STS [R23+0xfc0], R22 ;  /* 0x000fc01617003388 */ /* 0x0003ec0000000800 */
.L_x_86:
[----:B-1----:R-:W-:Y:S02]  /*0f20*/  MOV R17, UR4 ;  /* 0x0000000400117c02 */ /* 0x002fe40008000f00 */
[----:B------:R-:W-:Y:S01]  /*0f30*/  P2R R21, PR, RZ, 0x4 ;  /* 0x00000004ff157803 */ /* 0x000fe20000000000 */
[----:B------:R-:W-:Y:S01]  /*0f40*/  ULOP3.LUT UR5, UR4, 0x1, URZ, 0xc0, !UPT ;  /* 0x0000000104057892 */ /* 0x000fe2000f8ec0ff */
[----:B------:R-:W-:Y:S01]  /*0f50*/  ISETP.NE.AND P2, PT, R30, RZ, PT ;  /* 0x000000ff1e00720c */ /* 0x000fe20003f45270 */
[----:B------:R-:W-:Y:S01]  /*0f60*/  IMAD R17, R17, 0xc40, RZ ;  /* 0x00000c4011117824 */ /* 0x000fe200078e02ff */
[----:B------:R-:W-:Y:S01]  /*0f70*/  BAR.SYNC.DEFER_BLOCKING 0x0 ;  /* 0x0000000000007b1d */ /* 0x000fe20000010000 */
[----:B------:R-:W-:-:S03]  /*0f80*/  P2R R20, PR, RZ, 0x8 ;  /* 0x00000008ff147803 */ /* 0x000fc60000000000 */
[----:B------:R-:W-:-:S04]  /*0f90*/  IADD3 R16, P4, PT, R17, R32, RZ ;  /* 0x0000002011107210 */ /* 0x000fc80007f9e0ff */
[----:B------:R-:W-:-:S05]  /*0fa0*/  IADD3.X R17, PT, PT, RZ, R33, RZ, P4, !PT ;  /* 0x00000021ff117210 */ /* 0x000fca00027fe4ff */
[----:B------:R-:W2:Y:S04]  /*0fb0*/  LDG.E.CONSTANT R64, desc[UR8][R16.64+0xc40] ;  /* 0x000c400810407981 */ /* 0x000ea8000c1e9900 */
[----:B------:R-:W3:Y:S04]  /*0fc0*/  LDG.E.CONSTANT R66, desc[UR8][R16.64+0xe00] ;  /* 0x000e000810427981 */ /* 0x000ee8000c1e9900 */
[----:B------:R-:W4:Y:S04]  /*0fd0*/  LDG.E.CONSTANT R13, desc[UR8][R16.64+0xfc0] ;  /* 0x000fc008100d7981 */ /* 0x000f28000c1e9900 */
[----:B------:R-:W5:Y:S04]  /*0fe0*/  LDG.E.CONSTANT R60, desc[UR8][R16.64+0x1180] ;  /* 0x00118008103c7981 */ /* 0x000f68000c1e9900 */
[----:B------:R-:W5:Y:S04]  /*0ff0*/  LDG.E.CONSTANT R23, desc[UR8][R16.64+0x1340] ;  /* 0x0013400810177981 */ /* 0x000f68000c1e9900 */
[----:B------:R-:W5:Y:S04]  /*1000*/  LDG.E.CONSTANT R62, desc[UR8][R16.64+0x16c0] ;  /* 0x0016c008103e7981 */ /* 0x000f68000c1e9900 */
[----:B------:R0:W5:Y:S01]  /*1010*/  LDG.E.CONSTANT R22, desc[UR8][R16.64+0x1500] ;  /* 0x0015000810167981 */ /* 0x000162000c1e9900 */
[----:B------:R-:W-:Y:S01]  /*1020*/  ULOP3.LUT UR5, UR5, 0x1, URZ, 0x3c, !UPT ;  /* 0x0000000105057892 */ /* 0x000fe2000f8e3cff */
[----:B------:R-:W-:-:S05]  /*1030*/  SHF.L.U32 R19, R26, 0x2, RZ ;  /* 0x000000021a137819 */ /* 0x000fca00000006ff */
[----:B------:R-:W-:Y:S01]  /*1040*/  MOV R14, UR5 ;  /* 0x00000005000e7c02 */ /* 0x000fe20008000f00 */
[----:B0-----:R-:W0:Y:S01]  /*1050*/  @!P2 LDC.64 R16, c[0x0][0x388] ;  /* 0x0000e200ff10ab82 */ /* 0x001e220000000a00 */
[----:B------:R-:W-:-:S03]  /*1060*/  @!P2 SHF.L.U32 R65, R26, 0x5, RZ ;  /* 0x000000051a41a819 */ /* 0x000fc600000006ff */
[----:B------:R-:W-:Y:S01]  /*1070*/  IMAD R63, R14, 0xc40, R27 ;  /* 0x00000c400e3f7824 */ /* 0x000fe200078e021b */
[C---:B------:R-:W-:Y:S02]  /*1080*/  @!P2 LOP3.LUT R14, R19.reuse, 0xf0, RZ, 0xc0, !PT ;  /* 0x000000f0130ea812 */ /* 0x040fe400078ec0ff */
[----:B------:R-:W-:Y:S02]  /*1090*/  ISETP.GT.U32.AND P6, PT, R0, 0x82, PT ;  /* 0x000000820000780c */ /* 0x000fe40003fc4070 */
[----:B------:R-:W-:Y:S02]  /*10a0*/  @!P2 LOP3.LUT R65, R14, 0x7800, R65, 0xf8, !PT ;  /* 0x000078000e41a812 */ /* 0x000fe400078ef841 */
[----:B------:R-:W-:Y:S02]  /*10b0*/  LOP3.LUT R14, R19, 0xc, RZ, 0xc0, !PT ;  /* 0x0000000c130e7812 */ /* 0x000fe400078ec0ff */
[----:B------:R-:W-:Y:S02]  /*10c0*/  MOV R31, UR4 ;  /* 0x00000004001f7c02 */ /* 0x000fe40008000f00 */
[----:B------:R-:W-:-:S02]  /*10d0*/  LEA R14, R3, R14, 0xf ;  /* 0x0000000e030e7211 */ /* 0x000fc400078e78ff */
[----:B------:R-:W-:Y:S02]  /*10e0*/  ISETP.GT.U32.OR P6, PT, R26, 0x38f, P6 ;  /* 0x0000038f1a00780c */ /* 0x000fe400037c4470 */
[----:B------:R-:W-:Y:S02]  /*10f0*/  @!P2 LEA R31, R31, R14, 0x8 ;  /* 0x0000000e1f1fa211 */ /* 0x000fe400078e40ff */
[----:B------:R-:W-:Y:S01]  /*1100*/  MOV R69, UR4 ;  /* 0x0000000400457c02 */ /* 0x000fe20008000f00 */
[----:B------:R-:W-:-:S04]  /*1110*/  USHF.L.U32 UR5, UR4, 0xc, URZ ;  /* 0x0000000c04057899 */ /* 0x000fc800080006ff */
[----:B------:R-:W-:Y:S01]  /*1120*/  ULOP3.LUT UR5, UR5, 0x1000, URZ, 0xc, !UPT ;  /* 0x0000100005057892 */ /* 0x000fe2000f8e0cff */
[----:B--2---:R0:W-:Y:S02]  /*1130*/  STS [R63], R64 ;  /* 0x000000403f007388 */ /* 0x0041e40000000800 */
[----:B0-----:R-:W-:-:S04]  /*1140*/  @!P2 IADD3 R64, P5, P4, R31, R16, R65 ;  /* 0x000000101f40a210 */ /* 0x001fc80007cbe041 */
[----:B------:R-:W-:Y:S02]  /*1150*/  @!P2 IADD3.X R65, PT, PT, RZ, R17, RZ, P5, P4 ;  /* 0x00000011ff41a210 */ /* 0x000fe40002fe84ff */
[----:B------:R-:W0:Y:S01]  /*1160*/  @!P6 LDC.64 R16, c[0x0][0x388] ;  /* 0x0000e200ff10eb82 */ /* 0x000e220000000a00 */
[----:B------:R-:W-:Y:S01]  /*1170*/  SHF.R.U32.HI R31, RZ, 0x2, R26 ;  /* 0x00000002ff1f7819 */ /* 0x000fe2000001161a */
[----:B---3--:R1:W-:Y:S03]  /*1180*/  STS [R63+0x1c0], R66 ;  /* 0x0001c0423f007388 */ /* 0x0083e60000000800 */
[----:B------:R-:W-:Y:S02]  /*1190*/  SHF.L.U32 R67, R31, 0x4, RZ ;  /* 0x000000041f437819 */ /* 0x000fe400000006ff */
[----:B------:R-:W-:Y:S01]  /*11a0*/  @!P6 IADD3 R31, PT, PT, R26, 0x70, RZ ;  /* 0x000000701a1fe810 */ /* 0x000fe20007ffe0ff */
[----:B----4-:R2:W-:Y:S01]  /*11b0*/  STS [R63+0x380], R13 ;  /* 0x0003800d3f007388 */ /* 0x0105e20000000800 */
[----:B-1----:R-:W-:-:S03]  /*11c0*/  IADD3 R66, PT, PT, R67, 0xc0, RZ ;  /* 0x000000c043427810 */ /* 0x002fc60007ffe0ff */
[----:B-----5:R1:W-:Y:S01]  /*11d0*/  STS [R63+0x540], R60 ;  /* 0x0005403c3f007388 */ /* 0x0203e20000000800 */
[----:B--2---:R-:W-:-:S03]  /*11e0*/  LOP3.LUT R13, R66, 0xf0, RZ, 0xc0, !PT ;  /* 0x000000f0420d7812 */ /* 0x004fc600078ec0ff */
[----:B------:R2:W-:Y:S01]  /*11f0*/  STS [R63+0x700], R23 ;  /* 0x000700173f007388 */ /* 0x0005e20000000800 */
[----:B-1----:R-:W-:Y:S02]  /*1200*/  @!P6 SHF.L.U32 R60, R31, 0x5, RZ ;  /* 0x000000051f3ce819 */ /* 0x002fe400000006ff */
[----:B------:R-:W-:Y:S01]  /*1210*/  @!P6 LEA R66, R69, R14, 0x8 ;  /* 0x0000000e4542e211 */ /* 0x000fe200078e40ff */
[----:B------:R0:W-:Y:S01]  /*1220*/  STS [R63+0xa80], R62 ;  /* 0x000a803e3f007388 */ /* 0x0001e20000000800 */
[----:B--2---:R-:W-:-:S04]  /*1230*/  @!P6 LOP3.LUT R23, R13, 0x7800, R60, 0xf8, !PT ;  /* 0x000078000d17e812 */ /* 0x004fc800078ef83c */
[----:B0-----:R-:W-:Y:S02]  /*1240*/  @!P6 IADD3 R62, P5, P4, R66, R16, R23 ;  /* 0x00000010423ee210 */ /* 0x001fe40007cbe017 */
[----:B------:R-:W-:Y:S02]  /*1250*/  LOP3.LUT R66, R67, 0xf0, RZ, 0xc0, !PT ;  /* 0x000000f043427812 */ /* 0x000fe400078ec0ff */
[----:B------:R-:W2:Y:S04]  /*1260*/  @!P2 LDG.E.CONSTANT R67, desc[UR8][R64.64+0x100] ;  /* 0x000100084043a981 */ /* 0x000ea8000c1e9900 */
[----:B------:R0:W-:Y:S02]  /*1270*/  STS [R63+0x8c0], R22 ;  /* 0x0008c0163f007388 */ /* 0x0001e40000000800 */
[----:B0-----:R-:W-:-:S05]  /*1280*/  @!P6 IADD3.X R63, PT, PT, RZ, R17, RZ, P5, P4 ;  /* 0x00000011ff3fe210 */ /* 0x001fca0002fe84ff */
[----:B------:R0:W3:Y:S01]  /*1290*/  @!P6 LDG.E.CONSTANT R60, desc[UR8][R62.64+0x100] ;  /* 0x000100083e3ce981 */ /* 0x0000e2000c1e9900 */
[----:B------:R-:W-:-:S04]  /*12a0*/  ISETP.GT.U32.AND P5, PT, R0, 0x72, PT ;  /* 0x000000720000780c */ /* 0x000fc80003fa4070 */
[----:B------:R-:W-:Y:S02]  /*12b0*/  ISETP.GT.U32.OR P5, PT, R26, 0x31f, P5 ;  /* 0x0000031f1a00780c */ /* 0x000fe40002fa4470 */
[----:B------:R-:W-:Y:S02]  /*12c0*/  MOV R16, UR5 ;  /* 0x0000000500107c02 */ /* 0x000fe40008000f00 */
[--C-:B------:R-:W-:Y:S02]  /*12d0*/  LOP3.LUT R66, R66, 0xf00, R19.reuse, 0xf8, !PT ;  /* 0x00000f0042427812 */ /* 0x100fe400078ef813 */
[----:B------:R-:W-:-:S07]  /*12e0*/  LOP3.LUT R19, R16, 0xc, R19, 0xf8, !PT ;  /* 0x0000000c10137812 */ /* 0x000fce00078ef813 */
[----:B------:R-:W1:Y:S01]  /*12f0*/  @!P5 LDC.64 R16, c[0x0][0x388] ;  /* 0x0000e200ff10db82 */ /* 0x000e620000000a00 */
[----:B------:R-:W-:-:S04]  /*1300*/  MOV R23, UR4 ;  /* 0x0000000400177c02 */ /* 0x000fc80008000f00 */
[----:B------:R-:W-:-:S04]  /*1310*/  @!P5 LEA R22, R23, R14, 0x8 ;  /* 0x0000000e1716d211 */ /* 0x000fc800078e40ff */
[----:B-1----:R-:W-:-:S04]  /*1320*/  @!P5 IADD3 R22, P3, P4, R22, R16, R25 ;  /* 0x000000101616d210 */ /* 0x002fc80007c7e019 */
[----:B------:R-:W-:Y:S02]  /*1330*/  @!P5 IADD3.X R23, PT, PT, RZ, R17, RZ, P3, P4 ;  /* 0x00000011ff17d210 */ /* 0x000fe40001fe84ff */
[----:B------:R-:W1:Y:S01]  /*1340*/  @!P6 S2R R17, SR_CgaCtaId ;  /* 0x000000000011e919 */ /* 0x000e620000008800 */
[----:B------:R-:W-:Y:S01]  /*1350*/  ISETP.GT.U32.AND P4, PT, R0, 0x62, PT ;  /* 0x000000620000780c */ /* 0x000fe20003f84070 */
[----:B------:R-:W4:Y:S01]  /*1360*/  S2UR UR7, SR_CgaCtaId ;  /* 0x00000000000779c3 */ /* 0x000f220000008800 */
[----:B------:R-:W-:Y:S01]  /*1370*/  @!P6 MOV R16, 0x400 ;  /* 0x000004000010e802 */ /* 0x000fe20000000f00 */
[----:B------:R-:W-:Y:S01]  /*1380*/  UMOV UR5, 0x400 ;  /* 0x0000040000057882 */ /* 0x000fe20000000000 */
[----:B------:R-:W-:Y:S01]  /*1390*/  ISETP.GT.U32.OR P4, PT, R26, 0x2af, P4 ;  /* 0x000002af1a00780c */ /* 0x000fe20002784470 */
[----:B------:R5:W5:Y:S01]  /*13a0*/  @!P5 LDG.E.CONSTANT R22, desc[UR8][R22.64+0x100] ;  /* 0x000100081616d981 */ /* 0x000b62000c1e9900 */
[----:B------:R-:W-:Y:S01]  /*13b0*/  @!P6 IADD3 R16, PT, PT, R16, 0x1880, RZ ;  /* 0x000018801010e810 */ /* 0x000fe20007ffe0ff */
[----:B------:R-:W-:Y:S01]  /*13c0*/  UIADD3 UR6, UPT, UPT, UR5, 0x1880, URZ ;  /* 0x0000188005067890 */ /* 0x000fe2000fffe0ff */
[----:B0-----:R-:W-:-:S02]  /*13d0*/  MOV R63, UR4 ;  /* 0x00000004003f7c02 */ /* 0x001fc40008000f00 */
[----:B-1----:R-:W-:-:S07]  /*13e0*/  @!P6 LEA R62, R17, R16, 0x18 ;  /* 0x00000010113ee211 */ /* 0x002fce00078ec0ff */
[----:B------:R-:W0:Y:S01]  /*13f0*/  @!P4 LDC.64 R16, c[0x0][0x388] ;  /* 0x0000e200ff10cb82 */ /* 0x000e220000000a00 */
[----:B----4-:R-:W-:Y:S01]  /*1400*/  ULEA UR6, UR7, UR6, 0x18 ;  /* 0x0000000607067291 */ /* 0x010fe2000f8ec0ff */
[----:B------:R-:W-:-:S05]  /*1410*/  @!P4 LEA R64, R63, R14, 0x8 ;  /* 0x0000000e3f40c211 */ /* 0x000fca00078e40ff */
[----:B------:R-:W-:-:S05]  /*1420*/  @!P2 IADD3 R66, PT, PT, R19, UR6, R66 ;  /* 0x000000061342ac10 */ /* 0x000fca000fffe042 */
[----:B--2---:R-:W-:Y:S01]  /*1430*/  @!P2 STS [R66], R67 ;  /* 0x000000434200a388 */ /* 0x004fe20000000800 */
[----:B0-----:R-:W-:Y:S02]  /*1440*/  @!P4 IADD3 R64, P2, P3, R64, R16, R15 ;  /* 0x000000104040c210 */ /* 0x001fe40007b5e00f */
[----:B------:R-:W-:-:S04]  /*1450*/  @!P6 SHF.L.U32 R16, R31, 0x2, RZ ;  /* 0x000000021f10e819 */ /* 0x000fc800000006ff */
[----:B------:R-:W-:Y:S02]  /*1460*/  @!P6 LOP3.LUT R16, R13, 0xf00, R16, 0xf8, !PT ;  /* 0x00000f000d10e812 */ /* 0x000fe400078ef810 */
[----:B------:R-:W-:Y:S02]  /*1470*/  @!P4 IADD3.X R65, PT, PT, RZ, R17, RZ, P2, P3 ;  /* 0x00000011ff41c210 */ /* 0x000fe400017e64ff */
[----:B------:R-:W-:-:S05]  /*1480*/  @!P6 IADD3 R31, PT, PT, R62, R19, R16 ;  /* 0x000000133e1fe210 */ /* 0x000fca0007ffe010 */
[----:B---3--:R0:W-:Y:S04]  /*1490*/  @!P6 STS [R31], R60 ;  /* 0x0000003c1f00e388 */ /* 0x0081e80000000800 */
[----:B0-----:R0:W2:Y:S01]  /*14a0*/  @!P4 LDG.E.CONSTANT R60, desc[UR8][R64.64+0x100] ;  /* 0x00010008403cc981 */ /* 0x0010a2000c1e9900 */
[----:B------:R-:W-:-:S04]  /*14b0*/  ISETP.GT.U32.AND P6, PT, R0, 0x52, PT ;  /* 0x000000520000780c */ /* 0x000fc80003fc4070 */
[----:B------:R-:W-:-:S13]  /*14c0*/  ISETP.GT.U32.OR P6, PT, R26, 0x23f, P6 ;  /* 0x0000023f1a00780c */ /* 0x000fda00037c4470 */
[----:B------:R-:W1:Y:S01]  /*14d0*/  @!P6 LDC.64 R16, c[0x0][0x388] ;  /* 0x0000e200ff10eb82 */ /* 0x000e620000000a00 */
[----:B------:R-:W-:-:S04]  /*14e0*/  @!P6 LEA R62, R63, R14, 0x8 ;  /* 0x0000000e3f3ee211 */ /* 0x000fc800078e40ff */
[----:B-1----:R-:W-:-:S04]  /*14f0*/  @!P6 IADD3 R62, P2, P3, R62, R16, R5 ;  /* 0x000000103e3ee210 */ /* 0x002fc80007b5e005 */
[----:B------:R-:W-:Y:S02]  /*1500*/  @!P6 IADD3.X R63, PT, PT, RZ, R17, RZ, P2, P3 ;  /* 0x00000011ff3fe210 */ /* 0x000fe400017e64ff */
[----:B------:R-:W1:Y:S03]  /*1510*/  @!P5 S2R R17, SR_CgaCtaId ;  /* 0x000000000011d919 */ /* 0x000e660000008800 */
[----:B------:R3:W4:Y:S01]  /*1520*/  @!P6 LDG.E.CONSTANT R62, desc[UR8][R62.64+0x100] ;  /* 0x000100083e3ee981 */ /* 0x000722000c1e9900 */
[----:B------:R-:W0:Y:S01]  /*1530*/  @!P4 S2R R66, SR_CgaCtaId ;  /* 0x000000000042c919 */ /* 0x000e220000008800 */
[----:B------:R-:W-:-:S04]  /*1540*/  @!P5 MOV R16, 0x400 ;  /* 0x000004000010d802 */ /* 0x000fc80000000f00 */
[----:B------:R-:W-:Y:S02]  /*1550*/  @!P5 IADD3 R16, PT, PT, R16, 0x1880, RZ ;  /* 0x000018801010d810 */ /* 0x000fe40007ffe0ff */
[----:B------:R-:W-:-:S04]  /*1560*/  @!P4 MOV R31, 0x400 ;  /* 0x00000400001fc802 */ /* 0x000fc80000000f00 */
[----:B------:R-:W-:Y:S02]  /*1570*/  @!P4 IADD3 R31, PT, PT, R31, 0x1880, RZ ;  /* 0x000018801f1fc810 */ /* 0x000fe40007ffe0ff */
[----:B-1----:R-:W-:-:S04]  /*1580*/  @!P5 LEA R16, R17, R16, 0x18 ;  /* 0x000000101110d211 */ /* 0x002fc800078ec0ff */
[----:B------:R-:W-:Y:S02]  /*1590*/  @!P5 IADD3 R67, PT, PT, R16, R19, R24 ;  /* 0x000000131043d210 */ /* 0x000fe40007ffe018 */
[----:B------:R-:W1:Y:S01]  /*15a0*/  @P0 LDC.64 R16, c[0x0][0x388] ;  /* 0x0000e200ff100b82 */ /* 0x000e620000000a00 */
[----:B0-----:R-:W-:Y:S02]  /*15b0*/  @!P4 LEA R66, R66, R31, 0x18 ;  /* 0x0000001f4242c211 */ /* 0x001fe400078ec0ff */
[----:B------:R-:W-:-:S04]  /*15c0*/  @P0 IADD3 R31, PT, PT, R26, 0x230, RZ ;  /* 0x000002301a1f0810 */ /* 0x000fc80007ffe0ff */
[----:B------:R-:W-:Y:S02]  /*15d0*/  @P0 SHF.L.U32 R68, R31, 0x5, RZ ;  /* 0x000000051f440819 */ /* 0x000fe400000006ff */
[----:B------:R-:W-:Y:S02]  /*15e0*/  @P0 LEA R69, R69, R14, 0x8 ;  /* 0x0000000e45450211 */ /* 0x000fe400078e40ff */
[----:B-----5:R-:W-:Y:S01]  /*15f0*/  @P0 LOP3.LUT R23, R13, 0x7800, R68, 0xf8, !PT ;  /* 0x000078000d170812 */ /* 0x020fe200078ef844 */
[----:B------:R1:W-:Y:S03]  /*1600*/  @!P5 STS [R67], R22 ;  /* 0x000000164300d388 */ /* 0x0003e60000000800 */
[----:B-1----:R-:W-:-:S04]  /*1610*/  @P0 IADD3 R22, P2, P5, R69, R16, R23 ;  /* 0x0000001045160210 */ /* 0x002fc80007d5e017 */
[----:B------:R-:W-:Y:S02]  /*1620*/  @P0 IADD3.X R23, PT, PT, RZ, R17, RZ, P2, P5 ;  /* 0x00000011ff170210 */ /* 0x000fe400017ea4ff */
[----:B------:R-:W-:Y:S02]  /*1630*/  ISETP.NE.AND P2, PT, R21, RZ, PT ;  /* 0x000000ff1500720c */ /* 0x000fe40003f45270 */
[----:B------:R-:W-:Y:S01]  /*1640*/  @!P4 IADD3 R21, PT, PT, R66, R19, R10 ;  /* 0x000000134215c210 */ /* 0x000fe20007ffe00a */
[----:B------:R-:W0:Y:S01]  /*1650*/  @!P6 S2R R17, SR_CgaCtaId ;  /* 0x000000000011e919 */ /* 0x000e220000008800 */
[----:B------:R-:W-:Y:S02]  /*1660*/  ISETP.NE.AND P3, PT, R29, RZ, PT ;  /* 0x000000ff1d00720c */ /* 0x000fe40003f65270 */
[----:B------:R-:W-:-:S04]  /*1670*/  @!P6 MOV R16, 0x400 ;  /* 0x000004000010e802 */ /* 0x000fc80000000f00 */
[----:B------:R-:W-:Y:S02]  /*1680*/  @!P6 IADD3 R16, PT, PT, R16, 0x1880, RZ ;  /* 0x000018801010e810 */ /* 0x000fe40007ffe0ff */
[----:B------:R-:W-:Y:S02]  /*1690*/  MOV R65, UR4 ;  /* 0x0000000400417c02 */ /* 0x000fe40008000f00 */
[----:B0-----:R-:W-:-:S03]  /*16a0*/  @!P6 LEA R66, R17, R16, 0x18 ;  /* 0x000000101142e211 */ /* 0x001fc600078ec0ff */
[----:B------:R-:W0:Y:S01]  /*16b0*/  @P3 LDC.64 R16, c[0x0][0x388] ;  /* 0x0000e200ff103b82 */ /* 0x000e220000000a00 */
[----:B------:R-:W-:Y:S01]  /*16c0*/  @P3 LEA R64, R65, R14, 0x8 ;  /* 0x0000000e41403211 */ /* 0x000fe200078e40ff */
[----:B--2---:R1:W-:Y:S04]  /*16d0*/  @!P4 STS [R21], R60 ;  /* 0x0000003c1500c388 */ /* 0x0043e80000000800 */
[----:B-1----:R1:W2:Y:S01]  /*16e0*/  @P0 LDG.E.CONSTANT R60, desc[UR8][R22.64+0x100] ;  /* 0x00010008163c0981 */ /* 0x0022a2000c1e9900 */
[----:B0-----:R-:W-:-:S04]  /*16f0*/  @P3 IADD3 R64, P5, P4, R64, R16, R9 ;  /* 0x0000001040403210 */ /* 0x001fc80007cbe009 */
[----:B------:R-:W-:Y:S02]  /*1700*/  @P3 IADD3.X R65, PT, PT, RZ, R17, RZ, P5, P4 ;  /* 0x00000011ff413210 */ /* 0x000fe40002fe84ff */
[----:B------:R-:W0:Y:S01]  /*1710*/  @P0 S2R R17, SR_CgaCtaId ;  /* 0x0000000000110919 */ /* 0x000e220000008800 */
[----:B------:R-:W-:-:S04]  /*1720*/  @P0 MOV R16, 0x400 ;  /* 0x0000040000100802 */ /* 0x000fc80000000f00 */
[----:B------:R-:W-:Y:S02]  /*1730*/  @P0 IADD3 R16, PT, PT, R16, 0x1880, RZ ;  /* 0x0000188010100810 */ /* 0x000fe40007ffe0ff */
[----:B---3--:R-:W-:Y:S02]  /*1740*/  @!P6 IADD3 R63, PT, PT, R66, R19, R4 ;  /* 0x00000013423fe210 */ /* 0x008fe40007ffe004 */
[----:B------:R-:W-:Y:S02]  /*1750*/  MOV R21, UR4 ;  /* 0x0000000400157c02 */ /* 0x000fe40008000f00 */
[----:B------:R-:W-:Y:S02]  /*1760*/  ISETP.NE.AND P3, PT, R20, RZ, PT ;  /* 0x000000ff1400720c */ /* 0x000fe40003f65270 */
[----:B0-----:R-:W-:Y:S02]  /*1770*/  @P0 LEA R66, R17, R16, 0x18 ;  /* 0x0000001011420211 */ /* 0x001fe400078ec0ff */
[----:B------:R-:W0:Y:S01]  /*1780*/  @P1 LDC.64 R16, c[0x0][0x388] ;  /* 0x0000e200ff101b82 */ /* 0x000e220000000a00 */
[----:B------:R-:W-:-:S04]  /*1790*/  @P1 LEA R20, R21, R14, 0x8 ;  /* 0x0000000e15141211 */ /* 0x000fc800078e40ff */
[----:B0-----:R-:W-:Y:S02]  /*17a0*/  @P1 IADD3 R20, P5, P4, R20, R16, R11 ;  /* 0x0000001014141210 */ /* 0x001fe40007cbe00b */
[----:B------:R-:W-:-:S04]  /*17b0*/  @P0 SHF.L.U32 R16, R31, 0x2, RZ ;  /* 0x000000021f100819 */ /* 0x000fc800000006ff */
[----:B------:R-:W-:Y:S02]  /*17c0*/  @P0 LOP3.LUT R16, R13, 0xf00, R16, 0xf8, !PT ;  /* 0x00000f000d100812 */ /* 0x000fe400078ef810 */
[----:B------:R-:W-:Y:S02]  /*17d0*/  @P1 IADD3.X R21, PT, PT, RZ, R17, RZ, P5, P4 ;  /* 0x00000011ff151210 */ /* 0x000fe40002fe84ff */
[----:B------:R-:W-:Y:S02]  /*17e0*/  @P0 IADD3 R31, PT, PT, R66, R19, R16 ;  /* 0x00000013421f0210 */ /* 0x000fe40007ffe010 */
[----:B------:R-:W0:Y:S01]  /*17f0*/  @P2 LDC.64 R16, c[0x0][0x388] ;  /* 0x0000e200ff102b82 */ /* 0x000e220000000a00 */
[----:B----4-:R3:W-:Y:S01]  /*1800*/  @!P6 STS [R63], R62 ;  /* 0x0000003e3f00e388 */ /* 0x0107e20000000800 */
[----:B------:R-:W-:Y:S02]  /*1810*/  ISETP.NE.AND P6, PT, R29, RZ, PT ;  /* 0x000000ff1d00720c */ /* 0x000fe40003fc5270 */
[----:B-1----:R-:W-:-:S04]  /*1820*/  MOV R23, UR4 ;  /* 0x0000000400177c02 */ /* 0x002fc80008000f00 */
[----:B------:R-:W-:-:S07]  /*1830*/  @P2 LEA R22, R23, R14, 0x8 ;  /* 0x0000000e17162211 */ /* 0x000fce00078e40ff */
[----:B------:R-:W4:Y:S01]  /*1840*/  @P6 LDG.E.CONSTANT R64, desc[UR8][R64.64+0x100] ;  /* 0x0001000840406981 */ /* 0x000f22000c1e9900 */
[----:B0-----:R-:W-:-:S04]  /*1850*/  @P2 IADD3 R22, P5, P4, R22, R16, R7 ;  /* 0x0000001016162210 */ /* 0x001fc80007cbe007 */
[----:B------:R-:W-:Y:S02]  /*1860*/  @P2 IADD3.X R23, PT, PT, RZ, R17, RZ, P5, P4 ;  /* 0x00000011ff172210 */ /* 0x000fe40002fe84ff */
[----:B------:R-:W3:Y:S01]  /*1870*/  @P6 S2R R17, SR_CgaCtaId ;  /* 0x0000000000116919 */ /* 0x000ee20000008800 */
[----:B------:R-:W-:-:S04]  /*1880*/  @P6 MOV R16, 0x400 ;  /* 0x0000040000106802 */ /* 0x000fc80000000f00 */
[----:B------:R-:W-:-:S04]  /*1890*/  @P6 IADD3 R16, PT, PT, R16, 0x1880, RZ ;  /* 0x0000188010106810 */ /* 0x000fc80007ffe0ff */
[----:B---3--:R-:W-:Y:S02]  /*18a0*/  @P6 LEA R62, R17, R16, 0x18 ;  /* 0x00000010113e6211 */ /* 0x008fe400078ec0ff */
[----:B------:R-:W-:-:S04]  /*18b0*/  MOV R17, UR4 ;  /* 0x0000000400117c02 */ /* 0x000fc80008000f00 */
[----:B------:R-:W-:Y:S02]  /*18c0*/  @P3 LEA R14, R17, R14, 0x8 ;  /* 0x0000000e110e3211 */ /* 0x000fe400078e40ff */
[----:B------:R-:W0:Y:S01]  /*18d0*/  @P3 LDC.64 R16, c[0x0][0x388] ;  /* 0x0000e200ff103b82 */ /* 0x000e220000000a00 */
[----:B--2---:R1:W-:Y:S02]  /*18e0*/  @P0 STS [R31], R60 ;  /* 0x0000003c1f000388 */ /* 0x0043e40000000800 */
[----:B-1----:R-:W-:Y:S02]  /*18f0*/  @P3 LOP3.LUT R31, R13, 0x7800, RZ, 0xfc, !PT ;  /* 0x000078000d1f3812 */ /* 0x002fe400078efcff */
[----:B------:R-:W2:Y:S02]  /*1900*/  @P2 LDG.E.CONSTANT R60, desc[UR8][R22.64+0x100] ;  /* 0x00010008163c2981 */ /* 0x000ea4000c1e9900 */
[----:B0-----:R-:W-:-:S04]  /*1910*/  @P3 IADD3 R16, P5, P4, R14, R16, R31 ;  /* 0x000000100e103210 */ /* 0x001fc80007cbe01f */
[----:B------:R-:W-:Y:S02]  /*1920*/  @P3 IADD3.X R17, PT, PT, RZ, R17, RZ, P5, P4 ;  /* 0x00000011ff113210 */ /* 0x000fe40002fe84ff */
[----:B------:R-:W-:Y:S02]  /*1930*/  @P6 IADD3 R31, PT, PT, R62, R19, R8 ;  /* 0x000000133e1f6210 */ /* 0x000fe40007ffe008 */
[----:B------:R0:W3:Y:S04]  /*1940*/  @P1 LDG.E.CONSTANT R62, desc[UR8][R20.64+0x100] ;  /* 0x00010008143e1981 */ /* 0x0000e8000c1e9900 */
[----:B------:R1:W5:Y:S01]  /*1950*/  @P3 LDG.E.CONSTANT R17, desc[UR8][R16.64+0x100] ;  /* 0x0001000810113981 */ /* 0x000362000c1e9900 */
[----:B------:R-:W1:Y:S01]  /*1960*/  @P1 S2R R63, SR_CgaCtaId ;  /* 0x00000000003f1919 */ /* 0x000e620000008800 */
[----:B0-----:R-:W0:Y:S01]  /*1970*/  @P3 S2R R21, SR_CgaCtaId ;  /* 0x0000000000153919 */ /* 0x001e220000008800 */
[----:B------:R-:W0:Y:S01]  /*1980*/  @P2 S2R R65, SR_CgaCtaId ;  /* 0x0000000000412919 */ /* 0x000e220000008800 */
[----:B------:R-:W-:Y:S01]  /*1990*/  @P1 MOV R14, 0x400 ;  /* 0x00000400000e1802 */ /* 0x000fe20000000f00 */
[----:B------:R-:W-:Y:S01]  /*19a0*/  ULOP3.LUT UR10, UR4, 0x1, URZ, 0xc0, !UPT ;  /* 0x00000001040a7892 */ /* 0x000fe2000f8ec0ff */
[----:B------:R-:W-:-:S02]  /*19b0*/  @P3 MOV R20, 0x400 ;  /* 0x0000040000143802 */ /* 0x000fc40000000f00 */
[----:B------:R-:W-:Y:S01]  /*19c0*/  @P1 IADD3 R14, PT, PT, R14, 0x1880, RZ ;  /* 0x000018800e0e1810 */ /* 0x000fe20007ffe0ff */
[----:B------:R-:W-:Y:S01]  /*19d0*/  UISETP.NE.U32.AND UP0, UPT, UR10, 0x1, UPT ;  /* 0x000000010a00788c */ /* 0x000fe2000bf05070 */
[----:B------:R-:W-:-:S05]  /*19e0*/  @P3 IADD3 R20, PT, PT, R20, 0x1880, RZ ;  /* 0x0000188014143810 */ /* 0x000fca0007ffe0ff */
[----:B------:R-:W-:Y:S01]  /*19f0*/  PLOP3.LUT P4, PT, PT, PT, UP0, 0x80, 0x8 ;  /* 0x000000000008781c */ /* 0x000fe20003f8f008 */
[----:B------:R-:W-:Y:S01]  /*1a00*/  ULEA UR5, UR7, UR5, 0x18 ;  /* 0x0000000507057291 */ /* 0x000fe2000f8ec0ff */
[----:B-1----:R-:W-:Y:S02]  /*1a10*/  @P1 LEA R63, R63, R14, 0x18 ;  /* 0x0000000e3f3f1211 */ /* 0x002fe400078ec0ff */
[----:B------:R-:W-:Y:S02]  /*1a20*/  @P2 MOV R14, 0x400 ;  /* 0x00000400000e2802 */ /* 0x000fe40000000f00 */
[----:B0-----:R-:W-:Y:S02]  /*1a30*/  @P3 LEA R20, R21, R20, 0x18 ;  /* 0x0000001415143211 */ /* 0x001fe400078ec0ff */
[----:B------:R-:W-:Y:S02]  /*1a40*/  @P2 IADD3 R14, PT, PT, R14, 0x1880, RZ ;  /* 0x000018800e0e2810 */ /* 0x000fe40007ffe0ff */
[----:B------:R-:W-:-:S02]  /*1a50*/  MOV R16, UR10 ;  /* 0x0000000a00107c02 */ /* 0x000fc40008000f00 */
[----:B------:R-:W-:Y:S02]  /*1a60*/  @P2 LEA R14, R65, R14, 0x18 ;  /* 0x0000000e410e2211 */ /* 0x000fe400078ec0ff */
[-C--:B------:R-:W-:Y:S01]  /*1a70*/  @P1 IADD3 R63, PT, PT, R63, R19.reuse, R12 ;  /* 0x000000133f3f1210 */ /* 0x080fe20007ffe00c */
[----:B----4-:R0:W-:Y:S02]  /*1a80*/  @P6 STS [R31], R64 ;  /* 0x000000401f006388 */ /* 0x0101e40000000800 */
[-C--:B0-----:R-:W-:Y:S02]  /*1a90*/  @P3 IADD3 R64, PT, PT, R20, R19.reuse, R13 ;  /* 0x0000001314403210 */ /* 0x081fe40007ffe00d */
[----:B------:R-:W-:Y:S02]  /*1aa0*/  SHF.L.U32 R13, R0, 0x8, RZ ;  /* 0x00000008000d7819 */ /* 0x000fe400000006ff */
[----:B------:R-:W-:Y:S02]  /*1ab0*/  @P2 IADD3 R19, PT, PT, R14, R19, R6 ;  /* 0x000000130e132210 */ /* 0x000fe40007ffe006 */
[----:B------:R-:W-:-:S02]  /*1ac0*/  IADD3 R14, PT, PT, R28, 0xc40, RZ ;  /* 0x00000c401c0e7810 */ /* 0x000fc40007ffe0ff */
[----:B------:R-:W-:Y:S02]  /*1ad0*/  @P4 IADD3 R14, PT, PT, R28, RZ, RZ ;  /* 0x000000ff1c0e4210 */ /* 0x000fe40007ffe0ff */
[----:B------:R-:W-:Y:S01]  /*1ae0*/  LEA R31, R16, R13, 0xc ;  /* 0x0000000d101f7211 */ /* 0x000fe200078e60ff */
[----:B---3--:R-:W-:Y:S04]  /*1af0*/  @P1 STS [R63], R62 ;  /* 0x0000003e3f001388 */ /* 0x008fe80000000800 */
[----:B--2---:R-:W-:Y:S04]  /*1b00*/  @P2 STS [R19], R60 ;  /* 0x0000003c13002388 */ /* 0x004fe80000000800 */
[----:B-----5:R-:W-:Y:S04]  /*1b10*/  @P3 STS [R64+0xf00], R17 ;  /* 0x000f001140003388 */ /* 0x020fe80000000800 */
[----:B------:R-:W-:Y:S04]  /*1b20*/  LDS R16, [R14+UR5] ;  /* 0x000000050e107984 */ /* 0x000fe80008000800 */
[----:B------:R-:W0:Y:S04]  /*1b30*/  LDS.128 R20, [R31+UR6] ;  /* 0x000000061f147984 */ /* 0x000e280008000c00 */
[----:B------:R-:W1:Y:S04]  /*1b40*/  LDS R62, [R14+UR5+0x1c] ;  /* 0x00001c050e3e7984 */ /* 0x000e680008000800 */
[----:B------:R-:W-:Y:S04]  /*1b50*/  LDS R60, [R14+UR5+0x8c] ;  /* 0x00008c050e3c7984 */ /* 0x000fe80008000800 */
[----:B------:R-:W-:Y:S01]  /*1b60*/  LDS R63, [R14+UR5+0x38] ;  /* 0x000038050e3f7984 */ /* 0x000fe20008000800 */
        /* <DEDUP_REMOVED lines=15> */
[----:B------:R-:W-:-:S02]  /*1c60*/  IDP.4A.S8.S8 R59, R60, R20, R59 ;  /* 0x000000143c3b7226 */ /* 0x000fc4000000063b */
[C---:B------:R-:W-:Y:S02]  /*1c70*/  IDP.4A.S8.S8 R58, R60.reuse, R21, R58 ;  /* 0x000000153c3a7226 */ /* 0x040fe4000000063a */
[C---:B------:R-:W-:Y:S02]  /*1c80*/  IDP.4A.S8.S8 R61, R60.reuse, R22, R61 ;  /* 0x000000163c3d7226 */ /* 0x040fe4000000063d */
[-C--:B------:R-:W-:Y:S02]  /*1c90*/  IDP.4A.S8.S8 R37, R63, R20.reuse, R37 ;  /* 0x000000143f257226 */ /* 0x080fe40000000625 */
[----:B------:R-:W-:Y:S02]  /*1ca0*/  IDP.4A.S8.S8 R60, R60, R23, R18 ;  /* 0x000000173c3c7226 */ /* 0x000fe40000000612 */
[-C--:B-1----:R-:W-:Y:S02]  /*1cb0*/  IDP.4A.S8.S8 R55, R62, R20.reuse, R55 ;  /* 0x000000143e377226 */ /* 0x082fe40000000637 */
[----:B0-----:R-:W-:-:S02]  /*1cc0*/  IDP.4A.S8.S8 R51, R16, R20, R51 ;  /* 0x0000001410337226 */ /* 0x001fc40000000633 */
[C---:B------:R-:W-:Y:S01]  /*1cd0*/  IDP.4A.S8.S8 R52, R16.reuse, R21, R52 ;  /* 0x0000001510347226 */ /* 0x040fe20000000634 */
[----:B------:R-:W-:Y:S01]  /*1ce0*/  LDS R20, [R14+UR5+0xc4] ;  /* 0x0000c4050e147984 */ /* 0x000fe20008000800 */
[C---:B------:R-:W-:Y:S02]  /*1cf0*/  IDP.4A.S8.S8 R53, R16.reuse, R22, R53 ;  /* 0x0000001610357226 */ /* 0x040fe40000000635 */
[----:B------:R-:W-:Y:S02]  /*1d00*/  IDP.4A.S8.S8 R54, R16, R23, R54 ;  /* 0x0000001710367226 */ /* 0x000fe40000000636 */
[----:B------:R-:W0:Y:S01]  /*1d10*/  LDS.128 R16, [R31+UR6+0x10] ;  /* 0x000010061f107984 */ /* 0x000e220008000c00 */
[-C--:B------:R-:W-:Y:S02]  /*1d20*/  IDP.4A.S8.S8 R36, R63, R21.reuse, R36 ;  /* 0x000000153f247226 */ /* 0x080fe40000000624 */
[----:B------:R-:W-:Y:S02]  /*1d30*/  IDP.4A.S8.S8 R56, R62, R21, R56 ;  /* 0x000000153e387226 */ /* 0x000fe40000000638 */
[----:B------:R-:W1:Y:S01]  /*1d40*/  LDS R21, [R14+UR5+0xe0] ;  /* 0x0000e0050e157984 */ /* 0x000e620008000800 */
[----:B0-----:R-:W-:-:S02]  /*1d50*/  IDP.4A.S8.S8 R43, R20, R16, R43 ;  /* 0x00000010142b7226 */ /* 0x001fc4000000062b */
[C---:B------:R-:W-:Y:S02]  /*1d60*/  IDP.4A.S8.S8 R44, R20.reuse, R17, R44 ;  /* 0x00000011142c7226 */ /* 0x040fe4000000062c */
[C---:B------:R-:W-:Y:S02]  /*1d70*/  IDP.4A.S8.S8 R41, R20.reuse, R18, R41 ;  /* 0x0000001214297226 */ /* 0x040fe40000000629 */
[----:B------:R-:W-:Y:S02]  /*1d80*/  IDP.4A.S8.S8 R42, R20, R19, R42 ;  /* 0x00000013142a7226 */ /* 0x000fe4000000062a */
[----:B------:R-:W0:Y:S01]  /*1d90*/  LDS R20, [R14+UR5+0x118] ;  /* 0x000118050e147984 */ /* 0x000e220008000800 */
[-C--:B------:R-:W-:Y:S02]  /*1da0*/  IDP.4A.S8.S8 R35, R63, R22.reuse, R35 ;  /* 0x000000163f237226 */ /* 0x080fe40000000623 */
[C---:B------:R-:W-:Y:S02]  /*1db0*/  IDP.4A.S8.S8 R57, R62.reuse, R22, R57 ;  /* 0x000000163e397226 */ /* 0x040fe40000000639 */
[----:B------:R-:W-:Y:S01]  /*1dc0*/  IDP.4A.S8.S8 R34, R62, R23, R34 ;  /* 0x000000173e227226 */ /* 0x000fe20000000622 */
[----:B------:R-:W2:Y:S01]  /*1dd0*/  LDS R22, [R14+UR5+0xfc] ;  /* 0x0000fc050e167984 */ /* 0x000ea20008000800 */
[----:B-1----:R-:W-:-:S02]  /*1de0*/  IDP.4A.S8.S8 R39, R21, R16, R39 ;  /* 0x0000001015277226 */ /* 0x002fc40000000627 */
[C---:B------:R-:W-:Y:S01]  /*1df0*/  IDP.4A.S8.S8 R40, R21.reuse, R17, R40 ;  /* 0x0000001115287226 */ /* 0x040fe20000000628 */
[----:B------:R-:W-:Y:S01]  /*1e00*/  LDS R62, [R14+UR5+0x16c] ;  /* 0x00016c050e3e7984 */ /* 0x000fe20008000800 */
        /* <DEDUP_REMOVED lines=8> */
[----:B------:R-:W-:Y:S02]  /*1e90*/  IDP.4A.S8.S8 R46, R63, R23, R46 ;  /* 0x000000173f2e7226 */ /* 0x000fe4000000062e */
[C---:B--2---:R-:W-:Y:S02]  /*1ea0*/  IDP.4A.S8.S8 R37, R22.reuse, R16, R37 ;  /* 0x0000001016257226 */ /* 0x044fe40000000625 */
[C---:B------:R-:W-:Y:S02]  /*1eb0*/  IDP.4A.S8.S8 R36, R22.reuse, R17, R36 ;  /* 0x0000001116247226 */ /* 0x040fe40000000624 */
[C---:B------:R-:W-:Y:S02]  /*1ec0*/  IDP.4A.S8.S8 R35, R22.reuse, R18, R35 ;  /* 0x0000001216237226 */ /* 0x040fe40000000623 */
[----:B------:R-:W-:-:S02]  /*1ed0*/  IDP.4A.S8.S8 R46, R22, R19, R46 ;  /* 0x00000013162e7226 */ /* 0x000fc4000000062e */
[C---:B-1----:R-:W-:Y:S02]  /*1ee0*/  IDP.4A.S8.S8 R59, R21.reuse, R16, R59 ;  /* 0x00000010153b7226 */ /* 0x042fe4000000063b */
[C---:B------:R-:W-:Y:S02]  /*1ef0*/  IDP.4A.S8.S8 R58, R21.reuse, R17, R58 ;  /* 0x00000011153a7226 */ /* 0x040fe4000000063a */
[C---:B------:R-:W-:Y:S02]  /*1f00*/  IDP.4A.S8.S8 R61, R21.reuse, R18, R61 ;  /* 0x00000012153d7226 */ /* 0x040fe4000000063d */
[----:B------:R-:W-:Y:S02]  /*1f10*/  IDP.4A.S8.S8 R60, R21, R19, R60 ;  /* 0x00000013153c7226 */ /* 0x000fe4000000063c */
[-C--:B------:R-:W-:Y:S02]  /*1f20*/  IDP.4A.S8.S8 R55, R62, R16.reuse, R55 ;  /* 0x000000103e377226 */ /* 0x080fe40000000637 */
[----:B0-----:R-:W-:-:S02]  /*1f30*/  IDP.4A.S8.S8 R51, R20, R16, R51 ;  /* 0x0000001014337226 */ /* 0x001fc40000000633 */
[C---:B------:R-:W-:Y:S01]  /*1f40*/  IDP.4A.S8.S8 R52, R20.reuse, R17, R52 ;  /* 0x0000001114347226 */ /* 0x040fe20000000634 */
[----:B------:R-:W-:Y:S01]  /*1f50*/  LDS R16, [R14+UR5+0x188] ;  /* 0x000188050e107984 */ /* 0x000fe20008000800 */
[C---:B------:R-:W-:Y:S02]  /*1f60*/  IDP.4A.S8.S8 R53, R20.reuse, R18, R53 ;  /* 0x0000001214357226 */ /* 0x040fe40000000635 */
[----:B------:R-:W-:Y:S02]  /*1f70*/  IDP.4A.S8.S8 R54, R20, R19, R54 ;  /* 0x0000001314367226 */ /* 0x000fe40000000636 */
[----:B------:R-:W0:Y:S01]  /*1f80*/  LDS.128 R20, [R31+UR6+0x20] ;  /* 0x000020061f147984 */ /* 0x000e220008000c00 */
[----:B------:R-:W-:-:S03]  /*1f90*/  IDP.4A.S8.S8 R56, R62, R17, R56 ;  /* 0x000000113e387226 */ /* 0x000fc60000000638 */
[----:B------:R-:W1:Y:S01]  /*1fa0*/  LDS R17, [R14+UR5+0x1a4] ;  /* 0x0001a4050e117984 */ /* 0x000e620008000800 */
[C---:B0-----:R-:W-:Y:S02]  /*1fb0*/  IDP.4A.S8.S8 R43, R16.reuse, R20, R43 ;  /* 0x00000014102b7226 */ /* 0x041fe4000000062b */
[C---:B------:R-:W-:Y:S02]  /*1fc0*/  IDP.4A.S8.S8 R44, R16.reuse, R21, R44 ;  /* 0x00000015102c7226 */ /* 0x040fe4000000062c */
[C---:B------:R-:W-:Y:S02]  /*1fd0*/  IDP.4A.S8.S8 R41, R16.reuse, R22, R41 ;  /* 0x0000001610297226 */ /* 0x040fe40000000629 */
[----:B------:R-:W-:Y:S02]  /*1fe0*/  IDP.4A.S8.S8 R42, R16, R23, R42 ;  /* 0x00000017102a7226 */ /* 0x000fe4000000062a */
[----:B------:R-:W0:Y:S01]  /*1ff0*/  LDS R16, [R14+UR5+0x1dc] ;  /* 0x0001dc050e107984 */ /* 0x000e220008000800 */
[----:B------:R-:W-:-:S02]  /*2000*/  IDP.4A.S8.S8 R57, R62, R18, R57 ;  /* 0x000000123e397226 */ /* 0x000fc40000000639 */
[----:B------:R-:W-:Y:S01]  /*2010*/  IDP.4A.S8.S8 R34, R62, R19, R34 ;  /* 0x000000133e227226 */ /* 0x000fe20000000622 */
[----:B------:R-:W2:Y:S01]  /*2020*/  LDS R18, [R14+UR5+0x1c0] ;  /* 0x0001c0050e127984 */ /* 0x000ea20008000800 */
[C---:B-1----:R-:W-:Y:S02]  /*2030*/  IDP.4A.S8.S8 R39, R17.reuse, R20, R39 ;  /* 0x0000001411277226 */ /* 0x042fe40000000627 */
[C---:B------:R-:W-:Y:S01]  /*2040*/  IDP.4A.S8.S8 R40, R17.reuse, R21, R40 ;  /* 0x0000001511287226 */ /* 0x040fe20000000628 */
[----:B------:R-:W-:Y:S01]  /*2050*/  LDS R62, [R14+UR5+0x230] ;  /* 0x000230050e3e7984 */ /* 0x000fe20008000800 */
        /* <DEDUP_REMOVED lines=8> */
[C---:B--2---:R-:W-:Y:S02]  /*20e0*/  IDP.4A.S8.S8 R37, R18.reuse, R20, R37 ;  /* 0x0000001412257226 */ /* 0x044fe40000000625 */
[C---:B------:R-:W-:Y:S02]  /*20f0*/  IDP.4A.S8.S8 R36, R18.reuse, R21, R36 ;  /* 0x0000001512247226 */ /* 0x040fe40000000624 */
[----:B------:R-:W-:-:S02]  /*2100*/  IDP.4A.S8.S8 R35, R18, R22, R35 ;  /* 0x0000001612237226 */ /* 0x000fc40000000623 */
[----:B------:R-:W-:Y:S02]  /*2110*/  IDP.4A.S8.S8 R46, R18, R23, R46 ;  /* 0x00000017122e7226 */ /* 0x000fe4000000062e */
[C---:B-1----:R-:W-:Y:S02]  /*2120*/  IDP.4A.S8.S8 R59, R17.reuse, R20, R59 ;  /* 0x00000014113b7226 */ /* 0x042fe4000000063b */
[C---:B------:R-:W-:Y:S02]  /*2130*/  IDP.4A.S8.S8 R58, R17.reuse, R21, R58 ;  /* 0x00000015113a7226 */ /* 0x040fe4000000063a */
[C---:B------:R-:W-:Y:S02]  /*2140*/  IDP.4A.S8.S8 R61, R17.reuse, R22, R61 ;  /* 0x00000016113d7226 */ /* 0x040fe4000000063d */
[----:B------:R-:W-:Y:S02]  /*2150*/  IDP.4A.S8.S8 R60, R17, R23, R60 ;  /* 0x00000017113c7226 */ /* 0x000fe4000000063c */
[----:B------:R-:W-:-:S02]  /*2160*/  IDP.4A.S8.S8 R55, R62, R20, R55 ;  /* 0x000000143e377226 */ /* 0x000fc40000000637 */
[C---:B0-----:R-:W-:Y:S02]  /*2170*/  IDP.4A.S8.S8 R51, R16.reuse, R20, R51 ;  /* 0x0000001410337226 */ /* 0x041fe40000000633 */
        /* <DEDUP_REMOVED lines=431> */
[-C--:B------:R-:W-:Y:S02]  /*3c70*/  IDP.4A.S8.S8 R56, R62, R21.reuse, R56 ;  /* 0x000000153e387226 */ /* 0x080fe40000000638 */
[C---:B0-----:R-:W-:Y:S02]  /*3c80*/  IDP.4A.S8.S8 R51, R16.reuse, R20, R51 ;  /* 0x0000001410337226 */ /* 0x041fe40000000633 */
[C---:B------:R-:W-:Y:S01]  /*3c90*/  IDP.4A.S8.S8 R52, R16.reuse, R21, R52 ;  /* 0x0000001510347226 */ /* 0x040fe20000000634 */
[----:B------:R-:W-:Y:S01]  /*3ca0*/  LDS R20, [R14+UR5+0xb7c] ;  /* 0x000b7c050e147984 */ /* 0x000fe20008000800 */
[CC--:B------:R-:W-:Y:S02]  /*3cb0*/  IDP.4A.S8.S8 R53, R16.reuse, R22.reuse, R53 ;  /* 0x0000001610357226 */ /* 0x0c0fe40000000635 */
[----:B------:R-:W-:Y:S01]  /*3cc0*/  IDP.4A.S8.S8 R54, R16, R23, R54 ;  /* 0x0000001710367226 */ /* 0x000fe20000000636 */
[----:B------:R-:W-:Y:S04]  /*3cd0*/  LDS R21, [R14+UR5+0xb98] ;  /* 0x000b98050e157984 */ /* 0x000fe80008000800 */
[----:B------:R-:W0:Y:S01]  /*3ce0*/  LDS.128 R16, [R31+UR6+0xf0] ;  /* 0x0000f0061f107984 */ /* 0x000e220008000c00 */
[----:B------:R-:W-:-:S02]  /*3cf0*/  IDP.4A.S8.S8 R57, R62, R22, R57 ;  /* 0x000000163e397226 */ /* 0x000fc40000000639 */
[----:B------:R-:W-:Y:S01]  /*3d00*/  IDP.4A.S8.S8 R34, R62, R23, R34 ;  /* 0x000000173e227226 */ /* 0x000fe20000000622 */
[----:B------:R-:W-:Y:S04]  /*3d10*/  LDS R31, [R14+UR5+0xbd0] ;  /* 0x000bd0050e1f7984 */ /* 0x000fe80008000800 */
[----:B------:R-:W1:Y:S04]  /*3d20*/  LDS R23, [R14+UR5+0xbb4] ;  /* 0x000bb4050e177984 */ /* 0x000e680008000800 */
[----:B------:R-:W2:Y:S01]  /*3d30*/  LDS R22, [R14+UR5+0xbec] ;  /* 0x000bec050e167984 */ /* 0x000ea20008000800 */
[----:B------:R-:W-:Y:S01]  /*3d40*/  UIADD3 UR4, UPT, UPT, UR4, 0x1, URZ ;  /* 0x0000000104047890 */ /* 0x000fe2000fffe0ff */
[----:B0-----:R-:W-:-:S02]  /*3d50*/  IDP.4A.S8.S8 R43, R20, R16, R43 ;  /* 0x00000010142b7226 */ /* 0x001fc4000000062b */
[C---:B------:R-:W-:Y:S02]  /*3d60*/  IDP.4A.S8.S8 R44, R20.reuse, R17, R44 ;  /* 0x00000011142c7226 */ /* 0x040fe4000000062c */
[C---:B------:R-:W-:Y:S02]  /*3d70*/  IDP.4A.S8.S8 R41, R20.reuse, R18, R41 ;  /* 0x0000001214297226 */ /* 0x040fe40000000629 */
[----:B------:R-:W-:Y:S02]  /*3d80*/  IDP.4A.S8.S8 R42, R20, R19, R42 ;  /* 0x00000013142a7226 */ /* 0x000fe4000000062a */
[C---:B------:R-:W-:Y:S01]  /*3d90*/  IDP.4A.S8.S8 R39, R21.reuse, R16, R39 ;  /* 0x0000001015277226 */ /* 0x040fe20000000627 */
[----:B------:R-:W0:Y:S01]  /*3da0*/  LDS R20, [R14+UR5+0xc08] ;  /* 0x000c08050e147984 */ /* 0x000e220008000800 */
[C---:B------:R-:W-:Y:S02]  /*3db0*/  IDP.4A.S8.S8 R40, R21.reuse, R17, R40 ;  /* 0x0000001115287226 */ /* 0x040fe40000000628 */
[----:B------:R-:W-:-:S02]  /*3dc0*/  IDP.4A.S8.S8 R45, R21, R18, R45 ;  /* 0x00000012152d7226 */ /* 0x000fc4000000062d */
[----:B------:R-:W-:Y:S02]  /*3dd0*/  IDP.4A.S8.S8 R38, R21, R19, R38 ;  /* 0x0000001315267226 */ /* 0x000fe40000000626 */
[----:B------:R-:W3:Y:S01]  /*3de0*/  LDS R21, [R14+UR5+0xc24] ;  /* 0x000c24050e157984 */ /* 0x000ee20008000800 */
[----:B------:R-:W-:Y:S01]  /*3df0*/  UISETP.NE.AND UP0, UPT, UR4, 0x7, UPT ;  /* 0x000000070400788c */ /* 0x000fe2000bf05270 */
[-C--:B-1----:R-:W-:Y:S02]  /*3e00*/  IDP.4A.S8.S8 R35, R23, R18.reuse, R35 ;  /* 0x0000001217237226 */ /* 0x082fe40000000623 */
[-C--:B------:R-:W-:Y:S02]  /*3e10*/  IDP.4A.S8.S8 R49, R31, R18.reuse, R49 ;  /* 0x000000121f317226 */ /* 0x080fe40000000631 */
[----:B--2---:R-:W-:Y:S02]  /*3e20*/  IDP.4A.S8.S8 R53, R22, R18, R53 ;  /* 0x0000001216357226 */ /* 0x004fe40000000635 */
[----:B------:R-:W-:-:S02]  /*3e30*/  IDP.4A.S8.S8 R37, R23, R16, R37 ;  /* 0x0000001017257226 */ /* 0x000fc40000000625 */
[C---:B------:R-:W-:Y:S02]  /*3e40*/  IDP.4A.S8.S8 R36, R23.reuse, R17, R36 ;  /* 0x0000001117247226 */ /* 0x040fe40000000624 */
[----:B------:R-:W-:Y:S02]  /*3e50*/  IDP.4A.S8.S8 R46, R23, R19, R46 ;  /* 0x00000013172e7226 */ /* 0x000fe4000000062e */
[CC--:B------:R-:W-:Y:S02]  /*3e60*/  IDP.4A.S8.S8 R47, R31.reuse, R16.reuse, R47 ;  /* 0x000000101f2f7226 */ /* 0x0c0fe4000000062f */
[C---:B------:R-:W-:Y:S02]  /*3e70*/  IDP.4A.S8.S8 R48, R31.reuse, R17, R48 ;  /* 0x000000111f307226 */ /* 0x040fe40000000630 */
[----:B------:R-:W-:Y:S02]  /*3e80*/  IDP.4A.S8.S8 R50, R31, R19, R50 ;  /* 0x000000131f327226 */ /* 0x000fe40000000632 */
[----:B------:R-:W-:-:S02]  /*3e90*/  IDP.4A.S8.S8 R51, R22, R16, R51 ;  /* 0x0000001016337226 */ /* 0x000fc40000000633 */
[C---:B------:R-:W-:Y:S02]  /*3ea0*/  IDP.4A.S8.S8 R52, R22.reuse, R17, R52 ;  /* 0x0000001116347226 */ /* 0x040fe40000000634 */
[----:B------:R-:W-:Y:S02]  /*3eb0*/  IDP.4A.S8.S8 R54, R22, R19, R54 ;  /* 0x0000001316367226 */ /* 0x000fe40000000636 */
[C---:B0-----:R-:W-:Y:S02]  /*3ec0*/  IDP.4A.S8.S8 R61, R20.reuse, R18, R61 ;  /* 0x00000012143d7226 */ /* 0x041fe4000000063d */
[C---:B------:R-:W-:Y:S02]  /*3ed0*/  IDP.4A.S8.S8 R59, R20.reuse, R16, R59 ;  /* 0x00000010143b7226 */ /* 0x040fe4000000063b */
[----:B------:R-:W-:Y:S02]  /*3ee0*/  IDP.4A.S8.S8 R58, R20, R17, R58 ;  /* 0x00000011143a7226 */ /* 0x000fe4000000063a */
[----:B---3--:R-:W-:-:S02]  /*3ef0*/  IDP.4A.S8.S8 R57, R21, R18, R57 ;  /* 0x0000001215397226 */ /* 0x008fc40000000639 */
[C---:B------:R-:W-:Y:S02]  /*3f00*/  IDP.4A.S8.S8 R55, R21.reuse, R16, R55 ;  /* 0x0000001015377226 */ /* 0x040fe40000000637 */
[C---:B------:R-:W-:Y:S02]  /*3f10*/  IDP.4A.S8.S8 R56, R21.reuse, R17, R56 ;  /* 0x0000001115387226 */ /* 0x040fe40000000638 */
[-C--:B------:R-:W-:Y:S02]  /*3f20*/  IDP.4A.S8.S8 R34, R21, R19.reuse, R34 ;  /* 0x0000001315227226 */ /* 0x080fe40000000622 */
[----:B------:R-:W-:Y:S01]  /*3f30*/  IDP.4A.S8.S8 R18, R20, R19, R60 ;  /* 0x0000001314127226 */ /* 0x000fe2000000063c */
[----:B------:R-:W-:Y:S06]  /*3f40*/  BRA.U UP0, `(.L_x_86) ;  /* 0xffffffcd00f47547 */ /* 0x000fec000b83ffff */
[----:B------:R-:W-:Y:S01]  /*3f50*/  BAR.SYNC.DEFER_BLOCKING 0x0 ;  /* 0x0000000000007b1d */ /* 0x000fe20000010000 */
[----:B------:R-:W-:Y:S02]  /*3f60*/  LEA R15, R2, R3, 0x5 ;  /* 0x00000003020f7211 */ /* 0x000fe400078e28ff */
[-C--:B------:R-:W-:Y:S02]  /*3f70*/  LEA R3, R3, R0.reuse, 0x4 ;  /* 0x0000000003037211 */ /* 0x080fe400078e20ff */
[----:B------:R-:W-:Y:S01]  /*3f80*/  LEA R15, R15, R0, 0x4 ;  /* 0x000000000f0f7211 */ /* 0x000fe200078e20ff */
[----:B------:R-:W-:Y:S04]  /*3f90*/  LDS R19, [R28+UR5+0xc40] ;  /* 0x000c40051c137984 */ /* 0x000fe80008000800 */
[----:B------:R-:W0:Y:S04]  /*3fa0*/  LDS.128 R4, [R13+UR6+0x1000] ;  /* 0x001000060d047984 */ /* 0x000e280008000c00 */
[----:B------:R-:W1:Y:S04]  /*3fb0*/  LDS R21, [R28+UR5+0xc5c] ;  /* 0x000c5c051c157984 */ /* 0x000e680008000800 */
[----:B------:R-:W2:Y:S04]  /*3fc0*/  LDS R22, [R28+UR5+0xc78] ;  /* 0x000c78051c167984 */ /* 0x000ea80008000800 */
[----:B------:R-:W3:Y:S04]  /*3fd0*/  LDS R14, [R28+UR5+0xccc] ;  /* 0x000ccc051c0e7984 */ /* 0x000ee80008000800 */
[----:B------:R-:W4:Y:S04]  /*3fe0*/  LDS R17, [R28+UR5+0xc94] ;  /* 0x000c94051c117984 */ /* 0x000f280008000800 */
[----:B------:R-:W5:Y:S04]  /*3ff0*/  LDS R16, [R28+UR5+0xcb0] ;  /* 0x000cb0051c107984 */ /* 0x000f680008000800 */
[----:B------:R-:W5:Y:S04]  /*4000*/  LDS R12, [R28+UR5+0xce8] ;  /* 0x000ce8051c0c7984 */ /* 0x000f680008000800 */
[----:B------:R-:W-:Y:S04]  /*4010*/  LDS R2, [R28+UR5+0xd04] ;  /* 0x000d04051c027984 */ /* 0x000fe80008000800 */
[----:B------:R-:W5:Y:S04]  /*4020*/  LDS.128 R8, [R13+UR6+0x1010] ;  /* 0x001010060d087984 */ /* 0x000f680008000c00 */
[----:B------:R-:W5:Y:S01]  /*4030*/  LDS R0, [R28+UR5+0xd20] ;  /* 0x000d20051c007984 */ /* 0x000f620008000800 */
[----:B0-----:R-:W-:-:S03]  /*4040*/  IDP.4A.S8.S8 R43, R19, R4, R43 ;  /* 0x00000004132b7226 */ /* 0x001fc6000000062b */
[----:B------:R-:W0:Y:S01]  /*4050*/  LDS R20, [R28+UR5+0xd3c] ;  /* 0x000d3c051c147984 */ /* 0x000e220008000800 */
[C---:B------:R-:W-:Y:S02]  /*4060*/  IDP.4A.S8.S8 R44, R19.reuse, R5, R44 ;  /* 0x00000005132c7226 */ /* 0x040fe4000000062c */
[C---:B------:R-:W-:Y:S01]  /*4070*/  IDP.4A.S8.S8 R41, R19.reuse, R6, R41 ;  /* 0x0000000613297226 */ /* 0x040fe20000000629 */
[----:B------:R-:W-:Y:S01]  /*4080*/  LDS R23, [R28+UR5+0xd90] ;  /* 0x000d90051c177984 */ /* 0x000fe20008000800 */
[----:B------:R-:W-:Y:S02]  /*4090*/  IDP.4A.S8.S8 R42, R19, R7, R42 ;  /* 0x00000007132a7226 */ /* 0x000fe4000000062a */
[C---:B-1----:R-:W-:Y:S01]  /*40a0*/  IDP.4A.S8.S8 R39, R21.reuse, R4, R39 ;  /* 0x0000000415277226 */ /* 0x042fe20000000627 */
[----:B------:R-:W-:Y:S01]  /*40b0*/  LDS R24, [R28+UR5+0xdac] ;  /* 0x000dac051c187984 */ /* 0x000fe20008000800 */
[C---:B------:R-:W-:Y:S02]  /*40c0*/  IDP.4A.S8.S8 R40, R21.reuse, R5, R40 ;  /* 0x0000000515287226 */ /* 0x040fe40000000628 */
[C---:B------:R-:W-:Y:S01]  /*40d0*/  IDP.4A.S8.S8 R45, R21.reuse, R6, R45 ;  /* 0x00000006152d7226 */ /* 0x040fe2000000062d */
[----:B------:R-:W-:Y:S01]  /*40e0*/  LDS R25, [R28+UR5+0xe54] ;  /* 0x000e54051c197984 */ /* 0x000fe20008000800 */
[----:B------:R-:W-:-:S02]  /*40f0*/  IDP.4A.S8.S8 R38, R21, R7, R38 ;  /* 0x0000000715267226 */ /* 0x000fc40000000626 */
[C---:B--2---:R-:W-:Y:S01]  /*4100*/  IDP.4A.S8.S8 R37, R22.reuse, R4, R37 ;  /* 0x0000000416257226 */ /* 0x044fe20000000625 */
[----:B------:R-:W1:Y:S01]  /*4110*/  LDS R21, [R28+UR5+0xd58] ;  /* 0x000d58051c157984 */ /* 0x000e620008000800 */
[C---:B------:R-:W-:Y:S02]  /*4120*/  IDP.4A.S8.S8 R36, R22.reuse, R5, R36 ;  /* 0x0000000516247226 */ /* 0x040fe40000000624 */
[C---:B------:R-:W-:Y:S01]  /*4130*/  IDP.4A.S8.S8 R35, R22.reuse, R6, R35 ;  /* 0x0000000616237226 */ /* 0x040fe20000000623 */
[----:B------:R-:W-:Y:S01]  /*4140*/  LDS R26, [R28+UR5+0xe70] ;  /* 0x000e70051c1a7984 */ /* 0x000fe20008000800 */
[----:B------:R-:W-:Y:S02]  /*4150*/  IDP.4A.S8.S8 R46, R22, R7, R46 ;  /* 0x00000007162e7226 */ /* 0x000fe4000000062e */
[C---:B---3--:R-:W-:Y:S01]  /*4160*/  IDP.4A.S8.S8 R59, R14.reuse, R4, R59 ;  /* 0x000000040e3b7226 */ /* 0x048fe2000000063b */
[----:B------:R-:W2:Y:S01]  /*4170*/  LDS R22, [R28+UR5+0xd74] ;  /* 0x000d74051c167984 */ /* 0x000ea20008000800 */
[----:B------:R-:W-:-:S02]  /*4180*/  IDP.4A.S8.S8 R58, R14, R5, R58 ;  /* 0x000000050e3a7226 */ /* 0x000fc4000000063a */
[----:B------:R-:W-:Y:S01]  /*4190*/  IDP.4A.S8.S8 R61, R14, R6, R61 ;  /* 0x000000060e3d7226 */ /* 0x000fe2000000063d */
[----:B------:R-:W-:Y:S01]  /*41a0*/  LDS R29, [R28+UR5+0x12d0] ;  /* 0x0012d0051c1d7984 */ /* 0x000fe20008000800 */
[C---:B----4-:R-:W-:Y:S02]  /*41b0*/  IDP.4A.S8.S8 R47, R17.reuse, R4, R47 ;  /* 0x00000004112f7226 */ /* 0x050fe4000000062f */
[C---:B------:R-:W-:Y:S01]  /*41c0*/  IDP.4A.S8.S8 R48, R17.reuse, R5, R48 ;  /* 0x0000000511307226 */ /* 0x040fe20000000630 */
[----:B------:R-:W-:Y:S01]  /*41d0*/  LDS R30, [R28+UR5+0x1784] ;  /* 0x001784051c1e7984 */ /* 0x000fe20008000800 */
[C---:B------:R-:W-:Y:S02]  /*41e0*/  IDP.4A.S8.S8 R49, R17.reuse, R6, R49 ;  /* 0x0000000611317226 */ /* 0x040fe40000000631 */
[----:B------:R-:W-:Y:S02]  /*41f0*/  IDP.4A.S8.S8 R50, R17, R7, R50 ;  /* 0x0000000711327226 */ /* 0x000fe40000000632 */
[----:B-----5:R-:W-:-:S02]  /*4200*/  IDP.4A.S8.S8 R51, R16, R4, R51 ;  /* 0x0000000410337226 */ /* 0x020fc40000000633 */
[C---:B------:R-:W-:Y:S02]  /*4210*/  IDP.4A.S8.S8 R52, R16.reuse, R5, R52 ;  /* 0x0000000510347226 */ /* 0x040fe40000000634 */
[C---:B------:R-:W-:Y:S02]  /*4220*/  IDP.4A.S8.S8 R53, R16.reuse, R6, R53 ;  /* 0x0000000610357226 */ /* 0x040fe40000000635 */
[-C--:B------:R-:W-:Y:S02]  /*4230*/  IDP.4A.S8.S8 R54, R16, R7.reuse, R54 ;  /* 0x0000000710367226 */ /* 0x080fe40000000636 */
[----:B------:R-:W-:Y:S02]  /*4240*/  IDP.4A.S8.S8 R14, R14, R7, R18 ;  /* 0x000000070e0e7226 */ /* 0x000fe40000000612 */
[C---:B------:R-:W-:Y:S01]  /*4250*/  IDP.4A.S8.S8 R55, R12.reuse, R4, R55 ;  /* 0x000000040c377226 */ /* 0x040fe20000000637 */
[----:B------:R-:W-:Y:S01]  /*4260*/  LDS.128 R16, [R13+UR6+0x1020] ;  /* 0x001020060d107984 */ /* 0x000fe20008000c00 */
[----:B------:R-:W-:-:S02]  /*4270*/  IDP.4A.S8.S8 R57, R12, R6, R57 ;  /* 0x000000060c397226 */ /* 0x000fc40000000639 */
[C---:B------:R-:W-:Y:S01]  /*4280*/  IDP.4A.S8.S8 R43, R2.reuse, R8, R43 ;  /* 0x00000008022b7226 */ /* 0x040fe2000000062b */
[----:B------:R-:W3:Y:S01]  /*4290*/  LDS R4, [R28+UR5+0xdc8] ;  /* 0x000dc8051c047984 */ /* 0x000ee20008000800 */
[C---:B------:R-:W-:Y:S02]  /*42a0*/  IDP.4A.S8.S8 R44, R2.reuse, R9, R44 ;  /* 0x00000009022c7226 */ /* 0x040fe4000000062c */
[C---:B------:R-:W-:Y:S01]  /*42b0*/  IDP.4A.S8.S8 R41, R2.reuse, R10, R41 ;  /* 0x0000000a02297226 */ /* 0x040fe20000000629 */
[----:B------:R-:W4:Y:S01]  /*42c0*/  LDS R6, [R28+UR5+0xde4] ;  /* 0x000de4051c067984 */ /* 0x000f220008000800 */
[----:B------:R-:W-:Y:S02]  /*42d0*/  IDP.4A.S8.S8 R42, R2, R11, R42 ;  /* 0x0000000b022a7226 */ /* 0x000fe4000000062a */
[C---:B------:R-:W-:Y:S01]  /*42e0*/  IDP.4A.S8.S8 R39, R0.reuse, R8, R39 ;  /* 0x0000000800277226 */ /* 0x040fe20000000627 */
[----:B------:R-:W5:Y:S01]  /*42f0*/  LDS R2, [R28+UR5+0xe00] ;  /* 0x000e00051c027984 */ /* 0x000f620008000800 */
[----:B------:R-:W-:-:S02]  /*4300*/  IDP.4A.S8.S8 R40, R0, R9, R40 ;  /* 0x0000000900287226 */ /* 0x000fc40000000628 */
[C---:B------:R-:W-:Y:S02]  /*4310*/  IDP.4A.S8.S8 R45, R0.reuse, R10, R45 ;  /* 0x0000000a002d7226 */ /* 0x040fe4000000062d */
[----:B------:R-:W-:Y:S02]  /*4320*/  IDP.4A.S8.S8 R38, R0, R11, R38 ;  /* 0x0000000b00267226 */ /* 0x000fe40000000626 */
[----:B------:R-:W5:Y:S01]  /*4330*/  LDS R0, [R28+UR5+0xe1c] ;  /* 0x000e1c051c007984 */ /* 0x000f620008000800 */
[C---:B------:R-:W-:Y:S02]  /*4340*/  IDP.4A.S8.S8 R5, R12.reuse, R5, R56 ;  /* 0x000000050c057226 */ /* 0x040fe40000000638 */
[----:B------:R-:W-:Y:S02]  /*4350*/  IDP.4A.S8.S8 R7, R12, R7, R34 ;  /* 0x000000070c077226 */ /* 0x000fe40000000622 */
[----:B------:R-:W5:Y:S01]  /*4360*/  LDS R12, [R28+UR5+0xe38] ;  /* 0x000e38051c0c7984 */ /* 0x000f620008000800 */
        /* <DEDUP_REMOVED lines=8> */
[C---:B--2---:R-:W-:Y:S02]  /*43f0*/  IDP.4A.S8.S8 R52, R22.reuse, R9, R52 ;  /* 0x0000000916347226 */ /* 0x044fe40000000634 */
[C---:B------:R-:W-:Y:S02]  /*4400*/  IDP.4A.S8.S8 R54, R22.reuse, R11, R54 ;  /* 0x0000000b16367226 */ /* 0x040fe40000000636 */
[C---:B------:R-:W-:Y:S02]  /*4410*/  IDP.4A.S8.S8 R58, R23.reuse, R9, R58 ;  /* 0x00000009173a7226 */ /* 0x040fe4000000063a */
[----:B------:R-:W-:Y:S02]  /*4420*/  IDP.4A.S8.S8 R14, R23, R11, R14 ;  /* 0x0000000b170e7226 */ /* 0x000fe4000000060e */
[----:B------:R-:W-:-:S02]  /*4430*/  IDP.4A.S8.S8 R51, R22, R8, R51 ;  /* 0x0000000816337226 */ /* 0x000fc40000000633 */
[----:B------:R-:W-:Y:S02]  /*4440*/  IDP.4A.S8.S8 R53, R22, R10, R53 ;  /* 0x0000000a16357226 */ /* 0x000fe40000000635 */
[C---:B------:R-:W-:Y:S02]  /*4450*/  IDP.4A.S8.S8 R59, R23.reuse, R8, R59 ;  /* 0x00000008173b7226 */ /* 0x040fe4000000063b */
[----:B------:R-:W-:Y:S02]  /*4460*/  IDP.4A.S8.S8 R61, R23, R10, R61 ;  /* 0x0000000a173d7226 */ /* 0x000fe4000000063d */
[C---:B------:R-:W-:Y:S01]  /*4470*/  IDP.4A.S8.S8 R9, R24.reuse, R9, R5 ;  /* 0x0000000918097226 */ /* 0x040fe20000000605 */
[----:B------:R-:W-:Y:S01]  /*4480*/  LDS.128 R20, [R13+UR6+0x1030] ;  /* 0x001030060d147984 */ /* 0x000fe20008000c00 */
[----:B------:R-:W-:Y:S02]  /*4490*/  IDP.4A.S8.S8 R11, R24, R11, R7 ;  /* 0x0000000b180b7226 */ /* 0x000fe40000000607 */
[C---:B---3--:R-:W-:Y:S01]  /*44a0*/  IDP.4A.S8.S8 R43, R4.reuse, R16, R43 ;  /* 0x00000010042b7226 */ /* 0x048fe2000000062b */
[----:B------:R-:W0:Y:S01]  /*44b0*/  LDS R5, [R28+UR5+0xe8c] ;  /* 0x000e8c051c057984 */ /* 0x000e220008000800 */
[----:B------:R-:W-:-:S02]  /*44c0*/  IDP.4A.S8.S8 R44, R4, R17, R44 ;  /* 0x00000011042c7226 */ /* 0x000fc4000000062c */
[C---:B------:R-:W-:Y:S01]  /*44d0*/  IDP.4A.S8.S8 R41, R4.reuse, R18, R41 ;  /* 0x0000001204297226 */ /* 0x040fe20000000629 */
[----:B------:R-:W1:Y:S01]  /*44e0*/  LDS R7, [R28+UR5+0xea8] ;  /* 0x000ea8051c077984 */ /* 0x000e620008000800 */
[----:B------:R-:W-:Y:S02]  /*44f0*/  IDP.4A.S8.S8 R42, R4, R19, R42 ;  /* 0x00000013042a7226 */ /* 0x000fe4000000062a */
[C---:B----4-:R-:W-:Y:S01]  /*4500*/  IDP.4A.S8.S8 R39, R6.reuse, R16, R39 ;  /* 0x0000001006277226 */ /* 0x050fe20000000627 */
[----:B------:R-:W2:Y:S01]  /*4510*/  LDS R4, [R28+UR5+0xec4] ;  /* 0x000ec4051c047984 */ /* 0x000ea20008000800 */
[C---:B------:R-:W-:Y:S02]  /*4520*/  IDP.4A.S8.S8 R40, R6.reuse, R17, R40 ;  /* 0x0000001106287226 */ /* 0x040fe40000000628 */
[C---:B------:R-:W-:Y:S02]  /*4530*/  IDP.4A.S8.S8 R45, R6.reuse, R18, R45 ;  /* 0x00000012062d7226 */ /* 0x040fe4000000062d */
[----:B------:R-:W-:-:S02]  /*4540*/  IDP.4A.S8.S8 R38, R6, R19, R38 ;  /* 0x0000001306267226 */ /* 0x000fc40000000626 */
[C---:B-----5:R-:W-:Y:S01]  /*4550*/  IDP.4A.S8.S8 R37, R2.reuse, R16, R37 ;  /* 0x0000001002257226 */ /* 0x060fe20000000625 */
[----:B------:R-:W3:Y:S01]  /*4560*/  LDS R6, [R28+UR5+0xee0] ;  /* 0x000ee0051c067984 */ /* 0x000ee20008000800 */
[C---:B------:R-:W-:Y:S02]  /*4570*/  IDP.4A.S8.S8 R36, R2.reuse, R17, R36 ;  /* 0x0000001102247226 */ /* 0x040fe40000000624 */
[C---:B------:R-:W-:Y:S02]  /*4580*/  IDP.4A.S8.S8 R27, R2.reuse, R18, R35 ;  /* 0x00000012021b7226 */ /* 0x040fe40000000623 */
[----:B------:R-:W-:Y:S01]  /*4590*/  IDP.4A.S8.S8 R46, R2, R19, R46 ;  /* 0x00000013022e7226 */ /* 0x000fe2000000062e */
[----:B------:R-:W-:Y:S01]  /*45a0*/  LDS.128 R32, [R13+UR6+0x1040] ;  /* 0x001040060d207984 */ /* 0x000fe20008000c00 */
[C---:B------:R-:W-:Y:S02]  /*45b0*/  IDP.4A.S8.S8 R47, R0.reuse, R16, R47 ;  /* 0x00000010002f7226 */ /* 0x040fe4000000062f */
[C---:B------:R-:W-:Y:S01]  /*45c0*/  IDP.4A.S8.S8 R48, R0.reuse, R17, R48 ;  /* 0x0000001100307226 */ /* 0x040fe20000000630 */
[----:B------:R-:W4:Y:S01]  /*45d0*/  LDS R2, [R28+UR5+0xefc] ;  /* 0x000efc051c027984 */ /* 0x000f220008000800 */
[----:B------:R-:W-:-:S02]  /*45e0*/  IDP.4A.S8.S8 R49, R0, R18, R49 ;  /* 0x0000001200317226 */ /* 0x000fc40000000631 */
[----:B------:R-:W-:Y:S02]  /*45f0*/  IDP.4A.S8.S8 R50, R0, R19, R50 ;  /* 0x0000001300327226 */ /* 0x000fe40000000632 */
[----:B------:R-:W-:Y:S01]  /*4600*/  IDP.4A.S8.S8 R55, R24, R8, R55 ;  /* 0x0000000818377226 */ /* 0x000fe20000000637 */
[----:B------:R-:W5:Y:S01]  /*4610*/  LDS R0, [R28+UR5+0xf18] ;  /* 0x000f18051c007984 */ /* 0x000f620008000800 */
[-C--:B------:R-:W-:Y:S02]  /*4620*/  IDP.4A.S8.S8 R52, R12, R17.reuse, R52 ;  /* 0x000000110c347226 */ /* 0x080fe40000000634 */
[CC--:B------:R-:W-:Y:S01]  /*4630*/  IDP.4A.S8.S8 R58, R25.reuse, R17.reuse, R58 ;  /* 0x00000011193a7226 */ /* 0x0c0fe2000000063a */
[----:B------:R-:W5:Y:S01]  /*4640*/  LDS R8, [R28+UR5+0xf34] ;  /* 0x000f34051c087984 */ /* 0x000f620008000800 */
[----:B------:R-:W-:Y:S02]  /*4650*/  IDP.4A.S8.S8 R17, R26, R17, R9 ;  /* 0x000000111a117226 */ /* 0x000fe40000000609 */
[----:B------:R-:W-:Y:S01]  /*4660*/  IDP.4A.S8.S8 R57, R24, R10, R57 ;  /* 0x0000000a18397226 */ /* 0x000fe20000000639 */
[----:B------:R-:W5:Y:S01]  /*4670*/  LDS R9, [R28+UR5+0xf50] ;  /* 0x000f50051c097984 */ /* 0x000f620008000800 */
[----:B------:R-:W-:-:S02]  /*4680*/  IDP.4A.S8.S8 R59, R25, R16, R59 ;  /* 0x00000010193b7226 */ /* 0x000fc4000000063b */
[C---:B------:R-:W-:Y:S01]  /*4690*/  IDP.4A.S8.S8 R61, R25.reuse, R18, R61 ;  /* 0x00000012193d7226 */ /* 0x040fe2000000063d */
[----:B------:R-:W5:Y:S01]  /*46a0*/  LDS R10, [R28+UR5+0xf6c] ;  /* 0x000f6c051c0a7984 */ /* 0x000f620008000800 */
[-C--:B------:R-:W-:Y:S02]  /*46b0*/  IDP.4A.S8.S8 R14, R25, R19.reuse, R14 ;  /* 0x00000013190e7226 */ /* 0x080fe4000000060e */
[C---:B------:R-:W-:Y:S02]  /*46c0*/  IDP.4A.S8.S8 R55, R26.reuse, R16, R55 ;  /* 0x000000101a377226 */ /* 0x040fe40000000637 */
[C---:B------:R-:W-:Y:S02]  /*46d0*/  IDP.4A.S8.S8 R57, R26.reuse, R18, R57 ;  /* 0x000000121a397226 */ /* 0x040fe40000000639 */
[----:B------:R-:W-:Y:S02]  /*46e0*/  IDP.4A.S8.S8 R11, R26, R19, R11 ;  /* 0x000000131a0b7226 */ /* 0x000fe4000000060b */
[----:B0-----:R-:W-:-:S02]  /*46f0*/  IDP.4A.S8.S8 R44, R5, R21, R44 ;  /* 0x00000015052c7226 */ /* 0x001fc4000000062c */
[-C--:B-1----:R-:W-:Y:S02]  /*4700*/  IDP.4A.S8.S8 R40, R7, R21.reuse, R40 ;  /* 0x0000001507287226 */ /* 0x082fe40000000628 */
[-C--:B--2---:R-:W-:Y:S02]  /*4710*/  IDP.4A.S8.S8 R36, R4, R21.reuse, R36 ;  /* 0x0000001504247226 */ /* 0x084fe40000000624 */
[----:B---3--:R-:W-:Y:S02]  /*4720*/  IDP.4A.S8.S8 R48, R6, R21, R48 ;  /* 0x0000001506307226 */ /* 0x008fe40000000630 */
[C---:B------:R-:W-:Y:S02]  /*4730*/  IDP.4A.S8.S8 R51, R12.reuse, R16, R51 ;  /* 0x000000100c337226 */ /* 0x040fe40000000633 */
[C---:B------:R-:W-:Y:S02]  /*4740*/  IDP.4A.S8.S8 R53, R12.reuse, R18, R53 ;  /* 0x000000120c357226 */ /* 0x040fe40000000635 */
[----:B------:R-:W-:-:S02]  /*4750*/  IDP.4A.S8.S8 R54, R12, R19, R54 ;  /* 0x000000130c367226 */ /* 0x000fc40000000636 */
[-C--:B----4-:R-:W-:Y:S01]  /*4760*/  IDP.4A.S8.S8 R52, R2, R21.reuse, R52 ;  /* 0x0000001502347226 */ /* 0x090fe20000000634 */
[----:B------:R-:W-:Y:S01]  /*4770*/  LDS R12, [R28+UR5+0x1084] ;  /* 0x001084051c0c7984 */ /* 0x000fe20008000800 */
[C---:B------:R-:W-:Y:S02]  /*4780*/  IDP.4A.S8.S8 R43, R5.reuse, R20, R43 ;  /* 0x00000014052b7226 */ /* 0x040fe4000000062b */
[C---:B------:R-:W-:Y:S02]  /*4790*/  IDP.4A.S8.S8 R41, R5.reuse, R22, R41 ;  /* 0x0000001605297226 */ /* 0x040fe40000000629 */
[----:B-----5:R-:W-:Y:S02]  /*47a0*/  IDP.4A.S8.S8 R58, R0, R21, R58 ;  /* 0x00000015003a7226 */ /* 0x020fe4000000063a */
[----:B------:R-:W-:Y:S02]  /*47b0*/  IDP.4A.S8.S8 R42, R5, R23, R42 ;  /* 0x00000017052a7226 */ /* 0x000fe4000000062a */
[C---:B------:R-:W-:Y:S01]  /*47c0*/  IDP.4A.S8.S8 R39, R7.reuse, R20, R39 ;  /* 0x0000001407277226 */ /* 0x040fe20000000627 */
[----:B------:R-:W0:Y:S01]  /*47d0*/  LDS R5, [R28+UR5+0xf88] ;  /* 0x000f88051c057984 */ /* 0x000e220008000800 */
[----:B------:R-:W-:-:S02]  /*47e0*/  IDP.4A.S8.S8 R45, R7, R22, R45 ;  /* 0x00000016072d7226 */ /* 0x000fc4000000062d */
[-C--:B------:R-:W-:Y:S02]  /*47f0*/  IDP.4A.S8.S8 R38, R7, R23.reuse, R38 ;  /* 0x0000001707267226 */ /* 0x080fe40000000626 */
[C---:B------:R-:W-:Y:S01]  /*4800*/  IDP.4A.S8.S8 R37, R4.reuse, R20, R37 ;  /* 0x0000001404257226 */ /* 0x040fe20000000625 */
[----:B------:R-:W1:Y:S01]  /*4810*/  LDS R7, [R28+UR5+0xfa4] ;  /* 0x000fa4051c077984 */ /* 0x000e620008000800 */
[C---:B------:R-:W-:Y:S02]  /*4820*/  IDP.4A.S8.S8 R27, R4.reuse, R22, R27 ;  /* 0x00000016041b7226 */ /* 0x040fe4000000061b */
[----:B------:R-:W-:Y:S02]  /*4830*/  IDP.4A.S8.S8 R46, R4, R23, R46 ;  /* 0x00000017042e7226 */ /* 0x000fe4000000062e */
[C---:B------:R-:W-:Y:S01]  /*4840*/  IDP.4A.S8.S8 R47, R6.reuse, R20, R47 ;  /* 0x00000014062f7226 */ /* 0x040fe2000000062f */
[----:B------:R-:W2:Y:S01]  /*4850*/  LDS R4, [R28+UR5+0xfc0] ;  /* 0x000fc0051c047984 */ /* 0x000ea20008000800 */
[----:B------:R-:W-:-:S02]  /*4860*/  IDP.4A.S8.S8 R49, R6, R22, R49 ;  /* 0x0000001606317226 */ /* 0x000fc40000000631 */
[-C--:B------:R-:W-:Y:S02]  /*4870*/  IDP.4A.S8.S8 R50, R6, R23.reuse, R50 ;  /* 0x0000001706327226 */ /* 0x080fe40000000632 */
[C---:B------:R-:W-:Y:S01]  /*4880*/  IDP.4A.S8.S8 R59, R0.reuse, R20, R59 ;  /* 0x00000014003b7226 */ /* 0x040fe2000000063b */
[----:B------:R-:W3:Y:S01]  /*4890*/  LDS R6, [R28+UR5+0xfdc] ;  /* 0x000fdc051c067984 */ /* 0x000ee20008000800 */
[C---:B------:R-:W-:Y:S02]  /*48a0*/  IDP.4A.S8.S8 R61, R0.reuse, R22, R61 ;  /* 0x00000016003d7226 */ /* 0x040fe4000000063d */
[----:B------:R-:W-:Y:S02]  /*48b0*/  IDP.4A.S8.S8 R14, R0, R23, R14 ;  /* 0x00000017000e7226 */ /* 0x000fe4000000060e */
[C---:B------:R-:W-:Y:S01]  /*48c0*/  IDP.4A.S8.S8 R21, R8.reuse, R21, R17 ;  /* 0x0000001508157226 */ /* 0x040fe20000000611 */
[----:B------:R-:W-:Y:S01]  /*48d0*/  LDS R0, [R28+UR5+0x1014] ;  /* 0x001014051c007984 */ /* 0x000fe20008000800 */
[----:B------:R-:W-:-:S02]  /*48e0*/  IDP.4A.S8.S8 R55, R8, R20, R55 ;  /* 0x0000001408377226 */ /* 0x000fc40000000637 */
[C---:B------:R-:W-:Y:S01]  /*48f0*/  IDP.4A.S8.S8 R57, R8.reuse, R22, R57 ;  /* 0x0000001608397226 */ /* 0x040fe20000000639 */
[----:B------:R-:W4:Y:S01]  /*4900*/  LDS.128 R16, [R13+UR6+0x1050] ;  /* 0x001050060d107984 */ /* 0x000f220008000c00 */
[-C--:B------:R-:W-:Y:S02]  /*4910*/  IDP.4A.S8.S8 R11, R8, R23.reuse, R11 ;  /* 0x00000017080b7226 */ /* 0x080fe4000000060b */
[C---:B------:R-:W-:Y:S01]  /*4920*/  IDP.4A.S8.S8 R51, R2.reuse, R20, R51 ;  /* 0x0000001402337226 */ /* 0x040fe20000000633 */
[----:B------:R-:W5:Y:S01]  /*4930*/  LDS R8, [R28+UR5+0x1030] ;  /* 0x001030051c087984 */ /* 0x000f620008000800 */
[C---:B------:R-:W-:Y:S02]  /*4940*/  IDP.4A.S8.S8 R53, R2.reuse, R22, R53 ;  /* 0x0000001602357226 */ /* 0x040fe40000000635 */
[----:B------:R-:W-:Y:S01]  /*4950*/  IDP.4A.S8.S8 R54, R2, R23, R54 ;  /* 0x0000001702367226 */ /* 0x000fe20000000636 */
[----:B------:R-:W-:Y:S01]  /*4960*/  LDS R20, [R28+UR5+0x10a0] ;  /* 0x0010a0051c147984 */ /* 0x000fe20008000800 */
[----:B------:R-:W-:-:S02]  /*4970*/  IDP.4A.S8.S8 R43, R9, R32, R43 ;  /* 0x00000020092b7226 */ /* 0x000fc4000000062b */
[C---:B------:R-:W-:Y:S01]  /*4980*/  IDP.4A.S8.S8 R44, R9.reuse, R33, R44 ;  /* 0x00000021092c7226 */ /* 0x040fe2000000062c */
[----:B------:R-:W5:Y:S01]  /*4990*/  LDS R2, [R28+UR5+0xff8] ;  /* 0x000ff8051c027984 */ /* 0x000f620008000800 */
[C---:B------:R-:W-:Y:S02]  /*49a0*/  IDP.4A.S8.S8 R41, R9.reuse, R34, R41 ;  /* 0x0000002209297226 */ /* 0x040fe40000000629 */
[----:B------:R-:W-:Y:S01]  /*49b0*/  IDP.4A.S8.S8 R42, R9, R35, R42 ;  /* 0x00000023092a7226 */ /* 0x000fe2000000062a */
[----:B------:R-:W-:Y:S01]  /*49c0*/  LDS R22, [R28+UR5+0x10bc] ;  /* 0x0010bc051c167984 */ /* 0x000fe20008000800 */
[C---:B------:R-:W-:Y:S02]  /*49d0*/  IDP.4A.S8.S8 R39, R10.reuse, R32, R39 ;  /* 0x000000200a277226 */ /* 0x040fe40000000627 */
[C---:B------:R-:W-:Y:S01]  /*49e0*/  IDP.4A.S8.S8 R40, R10.reuse, R33, R40 ;  /* 0x000000210a287226 */ /* 0x040fe20000000628 */
[----:B------:R-:W5:Y:S01]  /*49f0*/  LDS R9, [R28+UR5+0x104c] ;  /* 0x00104c051c097984 */ /* 0x000f620008000800 */
[----:B------:R-:W-:-:S02]  /*4a00*/  IDP.4A.S8.S8 R45, R10, R34, R45 ;  /* 0x000000220a2d7226 */ /* 0x000fc4000000062d */
[----:B------:R-:W-:Y:S02]  /*4a10*/  IDP.4A.S8.S8 R38, R10, R35, R38 ;  /* 0x000000230a267226 */ /* 0x000fe40000000626 */
[----:B------:R-:W5:Y:S01]  /*4a20*/  LDS R10, [R28+UR5+0x1068] ;  /* 0x001068051c0a7984 */ /* 0x000f620008000800 */
[C---:B0-----:R-:W-:Y:S02]  /*4a30*/  IDP.4A.S8.S8 R37, R5.reuse, R32, R37 ;  /* 0x0000002005257226 */ /* 0x041fe40000000625 */
[C---:B------:R-:W-:Y:S02]  /*4a40*/  IDP.4A.S8.S8 R36, R5.reuse, R33, R36 ;  /* 0x0000002105247226 */ /* 0x040fe40000000624 */
[C---:B------:R-:W-:Y:S02]  /*4a50*/  IDP.4A.S8.S8 R27, R5.reuse, R34, R27 ;  /* 0x00000022051b7226 */ /* 0x040fe4000000061b */
[----:B------:R-:W-:Y:S02]  /*4a60*/  IDP.4A.S8.S8 R46, R5, R35, R46 ;  /* 0x00000023052e7226 */ /* 0x000fe4000000062e */
[----:B-1----:R-:W-:-:S02]  /*4a70*/  IDP.4A.S8.S8 R47, R7, R32, R47 ;  /* 0x00000020072f7226 */ /* 0x002fc4000000062f */
[C---:B------:R-:W-:Y:S02]  /*4a80*/  IDP.4A.S8.S8 R48, R7.reuse, R33, R48 ;  /* 0x0000002107307226 */ /* 0x040fe40000000630 */
[C---:B------:R-:W-:Y:S02]  /*4a90*/  IDP.4A.S8.S8 R49, R7.reuse, R34, R49 ;  /* 0x0000002207317226 */ /* 0x040fe40000000631 */
[----:B------:R-:W-:Y:S02]  /*4aa0*/  IDP.4A.S8.S8 R50, R7, R35, R50 ;  /* 0x0000002307327226 */ /* 0x000fe40000000632 */
[C---:B--2---:R-:W-:Y:S02]  /*4ab0*/  IDP.4A.S8.S8 R51, R4.reuse, R32, R51 ;  /* 0x0000002004337226 */ /* 0x044fe40000000633 */
[C---:B------:R-:W-:Y:S02]  /*4ac0*/  IDP.4A.S8.S8 R52, R4.reuse, R33, R52 ;  /* 0x0000002104347226 */ /* 0x040fe40000000634 */
[----:B------:R-:W-:-:S02]  /*4ad0*/  IDP.4A.S8.S8 R53, R4, R34, R53 ;  /* 0x0000002204357226 */ /* 0x000fc40000000635 */
[----:B------:R-:W-:Y:S02]  /*4ae0*/  IDP.4A.S8.S8 R54, R4, R35, R54 ;  /* 0x0000002304367226 */ /* 0x000fe40000000636 */
[C---:B---3--:R-:W-:Y:S02]  /*4af0*/  IDP.4A.S8.S8 R59, R6.reuse, R32, R59 ;  /* 0x00000020063b7226 */ /* 0x048fe4000000063b */
[C---:B------:R-:W-:Y:S02]  /*4b00*/  IDP.4A.S8.S8 R58, R6.reuse, R33, R58 ;  /* 0x00000021063a7226 */ /* 0x040fe4000000063a */
[C---:B------:R-:W-:Y:S02]  /*4b10*/  IDP.4A.S8.S8 R61, R6.reuse, R34, R61 ;  /* 0x00000022063d7226 */ /* 0x040fe4000000063d */
[----:B------:R-:W-:Y:S02]  /*4b20*/  IDP.4A.S8.S8 R14, R6, R35, R14 ;  /* 0x00000023060e7226 */ /* 0x000fe4000000060e */
[C---:B----4-:R-:W-:Y:S01]  /*4b30*/  IDP.4A.S8.S8 R43, R0.reuse, R16, R43 ;  /* 0x00000010002b7226 */ /* 0x050fe2000000062b */
[----:B------:R-:W-:Y:S01]  /*4b40*/  LDS.128 R4, [R13+UR6+0x1060] ;  /* 0x001060060d047984 */ /* 0x000fe20008000c00 */
[----:B------:R-:W-:-:S02]  /*4b50*/  IDP.4A.S8.S8 R44, R0, R17, R44 ;  /* 0x00000011002c7226 */ /* 0x000fc4000000062c */
[C---:B------:R-:W-:Y:S02]  /*4b60*/  IDP.4A.S8.S8 R41, R0.reuse, R18, R41 ;  /* 0x0000001200297226 */ /* 0x040fe40000000629 */
[----:B------:R-:W-:Y:S02]  /*4b70*/  IDP.4A.S8.S8 R42, R0, R19, R42 ;  /* 0x00000013002a7226 */ /* 0x000fe4000000062a */
[----:B------:R-:W0:Y:S01]  /*4b80*/  LDS R0, [R28+UR5+0x1110] ;  /* 0x001110051c007984 */ /* 0x000e220008000800 */
[C---:B-----5:R-:W-:Y:S02]  /*4b90*/  IDP.4A.S8.S8 R39, R8.reuse, R16, R39 ;  /* 0x0000001008277226 */ /* 0x060fe40000000627 */
[C---:B------:R-:W-:Y:S02]  /*4ba0*/  IDP.4A.S8.S8 R40, R8.reuse, R17, R40 ;  /* 0x0000001108287226 */ /* 0x040fe40000000628 */
[C---:B------:R-:W-:Y:S02]  /*4bb0*/  IDP.4A.S8.S8 R45, R8.reuse, R18, R45 ;  /* 0x00000012082d7226 */ /* 0x040fe4000000062d */
[----:B------:R-:W-:-:S02]  /*4bc0*/  IDP.4A.S8.S8 R38, R8, R19, R38 ;  /* 0x0000001308267226 */ /* 0x000fc40000000626 */
[----:B------:R-:W1:Y:S01]  /*4bd0*/  LDS R8, [R28+UR5+0x112c] ;  /* 0x00112c051c087984 */ /* 0x000e620008000800 */
[C---:B------:R-:W-:Y:S02]  /*4be0*/  IDP.4A.S8.S8 R55, R2.reuse, R32, R55 ;  /* 0x0000002002377226 */ /* 0x040fe40000000637 */
[C---:B------:R-:W-:Y:S02]  /*4bf0*/  IDP.4A.S8.S8 R33, R2.reuse, R33, R21 ;  /* 0x0000002102217226 */ /* 0x040fe40000000615 */
[C---:B------:R-:W-:Y:S01]  /*4c00*/  IDP.4A.S8.S8 R57, R2.reuse, R34, R57 ;  /* 0x0000002202397226 */ /* 0x040fe20000000639 */
[----:B------:R-:W-:Y:S01]  /*4c10*/  LDS R21, [R28+UR5+0x10d8] ;  /* 0x0010d8051c157984 */ /* 0x000fe20008000800 */
[----:B------:R-:W-:Y:S02]  /*4c20*/  IDP.4A.S8.S8 R11, R2, R35, R11 ;  /* 0x00000023020b7226 */ /* 0x000fe4000000060b */
[C---:B------:R-:W-:Y:S01]  /*4c30*/  IDP.4A.S8.S8 R37, R9.reuse, R16, R37 ;  /* 0x0000001009257226 */ /* 0x040fe20000000625 */
[----:B------:R-:W2:Y:S01]  /*4c40*/  LDS R2, [R28+UR5+0x10f4] ;  /* 0x0010f4051c027984 */ /* 0x000ea20008000800 */
[----:B------:R-:W-:-:S02]  /*4c50*/  IDP.4A.S8.S8 R36, R9, R17, R36 ;  /* 0x0000001109247226 */ /* 0x000fc40000000624 */
[C---:B------:R-:W-:Y:S02]  /*4c60*/  IDP.4A.S8.S8 R23, R9.reuse, R18, R27 ;  /* 0x0000001209177226 */ /* 0x040fe4000000061b */
[----:B------:R-:W-:Y:S01]  /*4c70*/  IDP.4A.S8.S8 R46, R9, R19, R46 ;  /* 0x00000013092e7226 */ /* 0x000fe2000000062e */
[----:B------:R-:W-:Y:S01]  /*4c80*/  LDS.128 R24, [R13+UR6+0x1070] ;  /* 0x001070060d187984 */ /* 0x000fe20008000c00 */
[C---:B------:R-:W-:Y:S02]  /*4c90*/  IDP.4A.S8.S8 R47, R10.reuse, R16, R47 ;  /* 0x000000100a2f7226 */ /* 0x040fe4000000062f */
[C---:B------:R-:W-:Y:S01]  /*4ca0*/  IDP.4A.S8.S8 R48, R10.reuse, R17, R48 ;  /* 0x000000110a307226 */ /* 0x040fe20000000630 */
[----:B------:R-:W3:Y:S01]  /*4cb0*/  LDS R9, [R28+UR5+0x1148] ;  /* 0x001148051c097984 */ /* 0x000ee20008000800 */
[C---:B------:R-:W-:Y:S02]  /*4cc0*/  IDP.4A.S8.S8 R49, R10.reuse, R18, R49 ;  /* 0x000000120a317226 */ /* 0x040fe40000000631 */
[----:B------:R-:W-:-:S02]  /*4cd0*/  IDP.4A.S8.S8 R50, R10, R19, R50 ;  /* 0x000000130a327226 */ /* 0x000fc40000000632 */
[C---:B------:R-:W-:Y:S01]  /*4ce0*/  IDP.4A.S8.S8 R51, R12.reuse, R16, R51 ;  /* 0x000000100c337226 */ /* 0x040fe20000000633 */
[----:B------:R-:W4:Y:S01]  /*4cf0*/  LDS R10, [R28+UR5+0x1164] ;  /* 0x001164051c0a7984 */ /* 0x000f220008000800 */
[C---:B------:R-:W-:Y:S02]  /*4d00*/  IDP.4A.S8.S8 R52, R12.reuse, R17, R52 ;  /* 0x000000110c347226 */ /* 0x040fe40000000634 */
[CC--:B------:R-:W-:Y:S02]  /*4d10*/  IDP.4A.S8.S8 R53, R12.reuse, R18.reuse, R53 ;  /* 0x000000120c357226 */ /* 0x0c0fe40000000635 */
[-C--:B------:R-:W-:Y:S02]  /*4d20*/  IDP.4A.S8.S8 R54, R12, R19.reuse, R54 ;  /* 0x000000130c367226 */ /* 0x080fe40000000636 */
[----:B------:R-:W5:Y:S01]  /*4d30*/  LDS R12, [R28+UR5+0x1180] ;  /* 0x001180051c0c7984 */ /* 0x000f620008000800 */
[C---:B------:R-:W-:Y:S02]  /*4d40*/  IDP.4A.S8.S8 R61, R20.reuse, R18, R61 ;  /* 0x00000012143d7226 */ /* 0x040fe4000000063d */
[----:B------:R-:W-:-:S02]  /*4d50*/  IDP.4A.S8.S8 R14, R20, R19, R14 ;  /* 0x00000013140e7226 */ /* 0x000fc4000000060e */
[C---:B------:R-:W-:Y:S02]  /*4d60*/  IDP.4A.S8.S8 R57, R22.reuse, R18, R57 ;  /* 0x0000001216397226 */ /* 0x040fe40000000639 */
[----:B------:R-:W-:Y:S02]  /*4d70*/  IDP.4A.S8.S8 R19, R22, R19, R11 ;  /* 0x0000001316137226 */ /* 0x000fe4000000060b */
[C---:B0-----:R-:W-:Y:S01]  /*4d80*/  IDP.4A.S8.S8 R37, R0.reuse, R4, R37 ;  /* 0x0000000400257226 */ /* 0x041fe20000000625 */
[----:B------:R-:W0:Y:S01]  /*4d90*/  LDS R11, [R28+UR5+0x11b8] ;  /* 0x0011b8051c0b7984 */ /* 0x000e220008000800 */
[C---:B------:R-:W-:Y:S02]  /*4da0*/  IDP.4A.S8.S8 R36, R0.reuse, R5, R36 ;  /* 0x0000000500247226 */ /* 0x040fe40000000624 */
[C---:B------:R-:W-:Y:S02]  /*4db0*/  IDP.4A.S8.S8 R18, R0.reuse, R6, R23 ;  /* 0x0000000600127226 */ /* 0x040fe40000000617 */
[----:B------:R-:W-:-:S02]  /*4dc0*/  IDP.4A.S8.S8 R46, R0, R7, R46 ;  /* 0x00000007002e7226 */ /* 0x000fc4000000062e */
[CC--:B------:R-:W-:Y:S01]  /*4dd0*/  IDP.4A.S8.S8 R59, R20.reuse, R16.reuse, R59 ;  /* 0x00000010143b7226 */ /* 0x0c0fe2000000063b */
[----:B------:R-:W0:Y:S01]  /*4de0*/  LDS R0, [R28+UR5+0x120c] ;  /* 0x00120c051c007984 */ /* 0x000e220008000800 */
[-C--:B------:R-:W-:Y:S02]  /*4df0*/  IDP.4A.S8.S8 R58, R20, R17.reuse, R58 ;  /* 0x00000011143a7226 */ /* 0x080fe4000000063a */
[C---:B------:R-:W-:Y:S02]  /*4e00*/  IDP.4A.S8.S8 R55, R22.reuse, R16, R55 ;  /* 0x0000001016377226 */ /* 0x040fe40000000637 */
[----:B------:R-:W-:Y:S01]  /*4e10*/  IDP.4A.S8.S8 R33, R22, R17, R33 ;  /* 0x0000001116217226 */ /* 0x000fe20000000621 */
[----:B------:R-:W0:Y:S01]  /*4e20*/  LDS R16, [R28+UR5+0x119c] ;  /* 0x00119c051c107984 */ /* 0x000e220008000800 */
[C---:B-1----:R-:W-:Y:S02]  /*4e30*/  IDP.4A.S8.S8 R47, R8.reuse, R4, R47 ;  /* 0x00000004082f7226 */ /* 0x042fe4000000062f */
[C---:B------:R-:W-:Y:S01]  /*4e40*/  IDP.4A.S8.S8 R48, R8.reuse, R5, R48 ;  /* 0x0000000508307226 */ /* 0x040fe20000000630 */
[----:B------:R-:W1:Y:S01]  /*4e50*/  LDS R17, [R28+UR5+0x11d4] ;  /* 0x0011d4051c117984 */ /* 0x000e620008000800 */
[----:B------:R-:W-:-:S02]  /*4e60*/  IDP.4A.S8.S8 R49, R8, R6, R49 ;  /* 0x0000000608317226 */ /* 0x000fc40000000631 */
[----:B------:R-:W-:Y:S02]  /*4e70*/  IDP.4A.S8.S8 R50, R8, R7, R50 ;  /* 0x0000000708327226 */ /* 0x000fe40000000632 */
[----:B------:R-:W1:Y:S01]  /*4e80*/  LDS R8, [R28+UR5+0x1228] ;  /* 0x001228051c087984 */ /* 0x000e620008000800 */
[C---:B--2---:R-:W-:Y:S02]  /*4e90*/  IDP.4A.S8.S8 R39, R2.reuse, R4, R39 ;  /* 0x0000000402277226 */ /* 0x044fe40000000627 */
[C---:B------:R-:W-:Y:S02]  /*4ea0*/  IDP.4A.S8.S8 R40, R2.reuse, R5, R40 ;  /* 0x0000000502287226 */ /* 0x040fe40000000628 */
[C---:B------:R-:W-:Y:S02]  /*4eb0*/  IDP.4A.S8.S8 R45, R2.reuse, R6, R45 ;  /* 0x00000006022d7226 */ /* 0x040fe4000000062d */
[----:B------:R-:W-:Y:S02]  /*4ec0*/  IDP.4A.S8.S8 R38, R2, R7, R38 ;  /* 0x0000000702267226 */ /* 0x000fe40000000626 */
[C---:B---3--:R-:W-:Y:S01]  /*4ed0*/  IDP.4A.S8.S8 R51, R9.reuse, R4, R51 ;  /* 0x0000000409337226 */ /* 0x048fe20000000633 */
[----:B------:R-:W2:Y:S01]  /*4ee0*/  LDS R2, [R28+UR5+0x11f0] ;  /* 0x0011f0051c027984 */ /* 0x000ea20008000800 */
[----:B------:R-:W-:-:S02]  /*4ef0*/  IDP.4A.S8.S8 R52, R9, R5, R52 ;  /* 0x0000000509347226 */ /* 0x000fc40000000634 */
[C---:B------:R-:W-:Y:S02]  /*4f00*/  IDP.4A.S8.S8 R53, R9.reuse, R6, R53 ;  /* 0x0000000609357226 */ /* 0x040fe40000000635 */
[----:B------:R-:W-:Y:S02]  /*4f10*/  IDP.4A.S8.S8 R54, R9, R7, R54 ;  /* 0x0000000709367226 */ /* 0x000fe40000000636 */
[----:B------:R-:W3:Y:S01]  /*4f20*/  LDS R9, [R28+UR5+0x1244] ;  /* 0x001244051c097984 */ /* 0x000ee20008000800 */
[C---:B------:R-:W-:Y:S02]  /*4f30*/  IDP.4A.S8.S8 R43, R21.reuse, R4, R43 ;  /* 0x00000004152b7226 */ /* 0x040fe4000000062b */
[C---:B------:R-:W-:Y:S02]  /*4f40*/  IDP.4A.S8.S8 R44, R21.reuse, R5, R44 ;  /* 0x00000005152c7226 */ /* 0x040fe4000000062c */
[C---:B------:R-:W-:Y:S02]  /*4f50*/  IDP.4A.S8.S8 R41, R21.reuse, R6, R41 ;  /* 0x0000000615297226 */ /* 0x040fe40000000629 */
[----:B------:R-:W-:-:S02]  /*4f60*/  IDP.4A.S8.S8 R42, R21, R7, R42 ;  /* 0x00000007152a7226 */ /* 0x000fc4000000062a */
[C---:B----4-:R-:W-:Y:S01]  /*4f70*/  IDP.4A.S8.S8 R59, R10.reuse, R4, R59 ;  /* 0x000000040a3b7226 */ /* 0x050fe2000000063b */
[----:B------:R-:W-:Y:S01]  /*4f80*/  LDS.128 R20, [R13+UR6+0x1080] ;  /* 0x001080060d147984 */ /* 0x000fe20008000c00 */
[C---:B------:R-:W-:Y:S02]  /*4f90*/  IDP.4A.S8.S8 R58, R10.reuse, R5, R58 ;  /* 0x000000050a3a7226 */ /* 0x040fe4000000063a */
[C---:B------:R-:W-:Y:S02]  /*4fa0*/  IDP.4A.S8.S8 R61, R10.reuse, R6, R61 ;  /* 0x000000060a3d7226 */ /* 0x040fe4000000063d */
[----:B------:R-:W-:Y:S02]  /*4fb0*/  IDP.4A.S8.S8 R14, R10, R7, R14 ;  /* 0x000000070a0e7226 */ /* 0x000fe4000000060e */
[C---:B-----5:R-:W-:Y:S02]  /*4fc0*/  IDP.4A.S8.S8 R55, R12.reuse, R4, R55 ;  /* 0x000000040c377226 */ /* 0x060fe40000000637 */
[C---:B------:R-:W-:Y:S01]  /*4fd0*/  IDP.4A.S8.S8 R10, R12.reuse, R5, R33 ;  /* 0x000000050c0a7226 */ /* 0x040fe20000000621 */
[----:B------:R-:W4:Y:S01]  /*4fe0*/  LDS R4, [R28+UR5+0x1260] ;  /* 0x001260051c047984 */ /* 0x000f220008000800 */
[----:B------:R-:W-:-:S02]  /*4ff0*/  IDP.4A.S8.S8 R57, R12, R6, R57 ;  /* 0x000000060c397226 */ /* 0x000fc40000000639 */
[----:B------:R-:W-:Y:S01]  /*5000*/  IDP.4A.S8.S8 R12, R12, R7, R19 ;  /* 0x000000070c0c7226 */ /* 0x000fe20000000613 */
[----:B------:R-:W5:Y:S01]  /*5010*/  LDS R5, [R28+UR5+0x127c] ;  /* 0x00127c051c057984 */ /* 0x000f620008000800 */
[C---:B0-----:R-:W-:Y:S02]  /*5020*/  IDP.4A.S8.S8 R39, R11.reuse, R24, R39 ;  /* 0x000000180b277226 */ /* 0x041fe40000000627 */
[C---:B------:R-:W-:Y:S01]  /*5030*/  IDP.4A.S8.S8 R40, R11.reuse, R25, R40 ;  /* 0x000000190b287226 */ /* 0x040fe20000000628 */
[----:B------:R-:W0:Y:S01]  /*5040*/  LDS R6, [R28+UR5+0x1298] ;  /* 0x001298051c067984 */ /* 0x000e220008000800 */
[C---:B------:R-:W-:Y:S02]  /*5050*/  IDP.4A.S8.S8 R45, R11.reuse, R26, R45 ;  /* 0x0000001a0b2d7226 */ /* 0x040fe4000000062d */
[----:B------:R-:W-:Y:S01]  /*5060*/  IDP.4A.S8.S8 R38, R11, R27, R38 ;  /* 0x0000001b0b267226 */ /* 0x000fe20000000626 */
[----:B------:R-:W0:Y:S01]  /*5070*/  LDS R7, [R28+UR5+0x12b4] ;  /* 0x0012b4051c077984 */ /* 0x000e220008000800 */
[----:B------:R-:W-:-:S02]  /*5080*/  IDP.4A.S8.S8 R51, R0, R24, R51 ;  /* 0x0000001800337226 */ /* 0x000fc40000000633 */
[C---:B------:R-:W-:Y:S01]  /*5090*/  IDP.4A.S8.S8 R52, R0.reuse, R25, R52 ;  /* 0x0000001900347226 */ /* 0x040fe20000000634 */
[----:B------:R-:W-:Y:S01]  /*50a0*/  LDS.128 R32, [R13+UR6+0x10c0] ;  /* 0x0010c0060d207984 */ /* 0x000fe20008000c00 */
[C---:B------:R-:W-:Y:S02]  /*50b0*/  IDP.4A.S8.S8 R53, R0.reuse, R26, R53 ;  /* 0x0000001a00357226 */ /* 0x040fe40000000635 */
[----:B------:R-:W-:Y:S02]  /*50c0*/  IDP.4A.S8.S8 R54, R0, R27, R54 ;  /* 0x0000001b00367226 */ /* 0x000fe40000000636 */
[C---:B------:R-:W-:Y:S01]  /*50d0*/  IDP.4A.S8.S8 R43, R16.reuse, R24, R43 ;  /* 0x00000018102b7226 */ /* 0x040fe2000000062b */
[----:B------:R-:W0:Y:S01]  /*50e0*/  LDS R0, [R28+UR5+0x1308] ;  /* 0x001308051c007984 */ /* 0x000e220008000800 */
[C---:B------:R-:W-:Y:S02]  /*50f0*/  IDP.4A.S8.S8 R44, R16.reuse, R25, R44 ;  /* 0x00000019102c7226 */ /* 0x040fe4000000062c */
[----:B------:R-:W-:-:S02]  /*5100*/  IDP.4A.S8.S8 R41, R16, R26, R41 ;  /* 0x0000001a10297226 */ /* 0x000fc40000000629 */
[----:B------:R-:W-:Y:S02]  /*5110*/  IDP.4A.S8.S8 R42, R16, R27, R42 ;  /* 0x0000001b102a7226 */ /* 0x000fe4000000062a */
[C---:B-1----:R-:W-:Y:S02]  /*5120*/  IDP.4A.S8.S8 R37, R17.reuse, R24, R37 ;  /* 0x0000001811257226 */ /* 0x042fe40000000625 */
[C---:B------:R-:W-:Y:S02]  /*5130*/  IDP.4A.S8.S8 R36, R17.reuse, R25, R36 ;  /* 0x0000001911247226 */ /* 0x040fe40000000624 */
[C---:B------:R-:W-:Y:S02]  /*5140*/  IDP.4A.S8.S8 R11, R17.reuse, R26, R18 ;  /* 0x0000001a110b7226 */ /* 0x040fe40000000612 */
[----:B------:R-:W-:Y:S02]  /*5150*/  IDP.4A.S8.S8 R46, R17, R27, R46 ;  /* 0x0000001b112e7226 */ /* 0x000fe4000000062e */
[C---:B------:R-:W-:Y:S01]  /*5160*/  IDP.4A.S8.S8 R59, R8.reuse, R24, R59 ;  /* 0x00000018083b7226 */ /* 0x040fe2000000063b */
[----:B------:R-:W-:Y:S01]  /*5170*/  LDS.128 R16, [R13+UR6+0x1090] ;  /* 0x001090060d107984 */ /* 0x000fe20008000c00 */
[----:B------:R-:W-:-:S02]  /*5180*/  IDP.4A.S8.S8 R58, R8, R25, R58 ;  /* 0x00000019083a7226 */ /* 0x000fc4000000063a */
[C---:B------:R-:W-:Y:S02]  /*5190*/  IDP.4A.S8.S8 R61, R8.reuse, R26, R61 ;  /* 0x0000001a083d7226 */ /* 0x040fe4000000063d */
[----:B------:R-:W-:Y:S02]  /*51a0*/  IDP.4A.S8.S8 R14, R8, R27, R14 ;  /* 0x0000001b080e7226 */ /* 0x000fe4000000060e */
[----:B------:R-:W1:Y:S01]  /*51b0*/  LDS R8, [R28+UR5+0x1324] ;  /* 0x001324051c087984 */ /* 0x000e620008000800 */
[C---:B--2---:R-:W-:Y:S02]  /*51c0*/  IDP.4A.S8.S8 R47, R2.reuse, R24, R47 ;  /* 0x00000018022f7226 */ /* 0x044fe4000000062f */
[C---:B------:R-:W-:Y:S02]  /*51d0*/  IDP.4A.S8.S8 R48, R2.reuse, R25, R48 ;  /* 0x0000001902307226 */ /* 0x040fe40000000630 */
[C---:B------:R-:W-:Y:S02]  /*51e0*/  IDP.4A.S8.S8 R49, R2.reuse, R26, R49 ;  /* 0x0000001a02317226 */ /* 0x040fe40000000631 */
[----:B------:R-:W-:-:S02]  /*51f0*/  IDP.4A.S8.S8 R50, R2, R27, R50 ;  /* 0x0000001b02327226 */ /* 0x000fc40000000632 */
[C---:B---3--:R-:W-:Y:S01]  /*5200*/  IDP.4A.S8.S8 R55, R9.reuse, R24, R55 ;  /* 0x0000001809377226 */ /* 0x048fe20000000637 */
[----:B------:R-:W2:Y:S01]  /*5210*/  LDS R2, [R28+UR5+0x12ec] ;  /* 0x0012ec051c027984 */ /* 0x000ea20008000800 */
[C---:B------:R-:W-:Y:S02]  /*5220*/  IDP.4A.S8.S8 R10, R9.reuse, R25, R10 ;  /* 0x00000019090a7226 */ /* 0x040fe4000000060a */
[C---:B------:R-:W-:Y:S02]  /*5230*/  IDP.4A.S8.S8 R57, R9.reuse, R26, R57 ;  /* 0x0000001a09397226 */ /* 0x040fe40000000639 */
[----:B------:R-:W-:Y:S02]  /*5240*/  IDP.4A.S8.S8 R12, R9, R27, R12 ;  /* 0x0000001b090c7226 */ /* 0x000fe4000000060c */
[----:B------:R-:W3:Y:S01]  /*5250*/  LDS R9, [R28+UR5+0x1340] ;  /* 0x001340051c097984 */ /* 0x000ee20008000800 */
[C---:B----4-:R-:W-:Y:S02]  /*5260*/  IDP.4A.S8.S8 R43, R4.reuse, R20, R43 ;  /* 0x00000014042b7226 */ /* 0x050fe4000000062b */
[C---:B------:R-:W-:Y:S01]  /*5270*/  IDP.4A.S8.S8 R44, R4.reuse, R21, R44 ;  /* 0x00000015042c7226 */ /* 0x040fe2000000062c */
[----:B------:R-:W-:Y:S01]  /*5280*/  LDS.128 R24, [R13+UR6+0x10a0] ;  /* 0x0010a0060d187984 */ /* 0x000fe20008000c00 */
[----:B------:R-:W-:-:S02]  /*5290*/  IDP.4A.S8.S8 R41, R4, R22, R41 ;  /* 0x0000001604297226 */ /* 0x000fc40000000629 */
[----:B------:R-:W-:Y:S02]  /*52a0*/  IDP.4A.S8.S8 R42, R4, R23, R42 ;  /* 0x00000017042a7226 */ /* 0x000fe4000000062a */
[----:B------:R-:W4:Y:S01]  /*52b0*/  LDS R4, [R28+UR5+0x135c] ;  /* 0x00135c051c047984 */ /* 0x000f220008000800 */
[C---:B-----5:R-:W-:Y:S02]  /*52c0*/  IDP.4A.S8.S8 R39, R5.reuse, R20, R39 ;  /* 0x0000001405277226 */ /* 0x060fe40000000627 */
[C---:B------:R-:W-:Y:S02]  /*52d0*/  IDP.4A.S8.S8 R40, R5.reuse, R21, R40 ;  /* 0x0000001505287226 */ /* 0x040fe40000000628 */
[C---:B------:R-:W-:Y:S02]  /*52e0*/  IDP.4A.S8.S8 R45, R5.reuse, R22, R45 ;  /* 0x00000016052d7226 */ /* 0x040fe4000000062d */
[----:B------:R-:W-:Y:S02]  /*52f0*/  IDP.4A.S8.S8 R38, R5, R23, R38 ;  /* 0x0000001705267226 */ /* 0x000fe40000000626 */
[C---:B0-----:R-:W-:Y:S01]  /*5300*/  IDP.4A.S8.S8 R37, R6.reuse, R20, R37 ;  /* 0x0000001406257226 */ /* 0x041fe20000000625 */
[----:B------:R-:W0:Y:S01]  /*5310*/  LDS R5, [R28+UR5+0x1378] ;  /* 0x001378051c057984 */ /* 0x000e220008000800 */
        /* <DEDUP_REMOVED lines=8> */
[----:B------:R-:W5:Y:S01]  /*53a0*/  LDS R7, [R28+UR5+0x13b0] ;  /* 0x0013b0051c077984 */ /* 0x000f620008000800 */
[C---:B------:R-:W-:Y:S02]  /*53b0*/  IDP.4A.S8.S8 R51, R29.reuse, R20, R51 ;  /* 0x000000141d337226 */ /* 0x040fe40000000633 */
[C---:B------:R-:W-:Y:S02]  /*53c0*/  IDP.4A.S8.S8 R52, R29.reuse, R21, R52 ;  /* 0x000000151d347226 */ /* 0x040fe40000000634 */
[C---:B------:R-:W-:Y:S02]  /*53d0*/  IDP.4A.S8.S8 R53, R29.reuse, R22, R53 ;  /* 0x000000161d357226 */ /* 0x040fe40000000635 */
[----:B------:R-:W-:Y:S02]  /*53e0*/  IDP.4A.S8.S8 R54, R29, R23, R54 ;  /* 0x000000171d367226 */ /* 0x000fe40000000636 */
[C---:B------:R-:W-:Y:S01]  /*53f0*/  IDP.4A.S8.S8 R55, R0.reuse, R20, R55 ;  /* 0x0000001400377226 */ /* 0x040fe20000000637 */
[----:B------:R-:W5:Y:S01]  /*5400*/  LDS R29, [R28+UR5+0x13cc] ;  /* 0x0013cc051c1d7984 */ /* 0x000f620008000800 */
[----:B------:R-:W-:-:S02]  /*5410*/  IDP.4A.S8.S8 R10, R0, R21, R10 ;  /* 0x00000015000a7226 */ /* 0x000fc4000000060a */
[C---:B------:R-:W-:Y:S02]  /*5420*/  IDP.4A.S8.S8 R57, R0.reuse, R22, R57 ;  /* 0x0000001600397226 */ /* 0x040fe40000000639 */
[----:B------:R-:W-:Y:S02]  /*5430*/  IDP.4A.S8.S8 R12, R0, R23, R12 ;  /* 0x00000017000c7226 */ /* 0x000fe4000000060c */
[----:B------:R-:W5:Y:S01]  /*5440*/  LDS R0, [R28+UR5+0x1404] ;  /* 0x001404051c007984 */ /* 0x000f620008000800 */
[C---:B-1----:R-:W-:Y:S02]  /*5450*/  IDP.4A.S8.S8 R43, R8.reuse, R16, R43 ;  /* 0x00000010082b7226 */ /* 0x042fe4000000062b */
[C---:B------:R-:W-:Y:S02]  /*5460*/  IDP.4A.S8.S8 R44, R8.reuse, R17, R44 ;  /* 0x00000011082c7226 */ /* 0x040fe4000000062c */
[C---:B------:R-:W-:Y:S02]  /*5470*/  IDP.4A.S8.S8 R41, R8.reuse, R18, R41 ;  /* 0x0000001208297226 */ /* 0x040fe40000000629 */
[----:B------:R-:W-:-:S02]  /*5480*/  IDP.4A.S8.S8 R42, R8, R19, R42 ;  /* 0x00000013082a7226 */ /* 0x000fc4000000062a */
[----:B------:R-:W1:Y:S01]  /*5490*/  LDS R8, [R28+UR5+0x1420] ;  /* 0x001420051c087984 */ /* 0x000e620008000800 */
[C---:B--2---:R-:W-:Y:S02]  /*54a0*/  IDP.4A.S8.S8 R59, R2.reuse, R20, R59 ;  /* 0x00000014023b7226 */ /* 0x044fe4000000063b */
        /* <DEDUP_REMOVED lines=9> */
[----:B------:R-:W-:Y:S01]  /*5540*/  IDP.4A.S8.S8 R38, R9, R19, R38 ;  /* 0x0000001309267226 */ /* 0x000fe20000000626 */
[----:B------:R-:W-:Y:S01]  /*5550*/  LDS R22, [R28+UR5+0x1490] ;  /* 0x001490051c167984 */ /* 0x000fe20008000800 */
[C---:B----4-:R-:W-:Y:S02]  /*5560*/  IDP.4A.S8.S8 R37, R4.reuse, R16, R37 ;  /* 0x0000001004257226 */ /* 0x050fe40000000625 */
[C---:B------:R-:W-:Y:S01]  /*5570*/  IDP.4A.S8.S8 R36, R4.reuse, R17, R36 ;  /* 0x0000001104247226 */ /* 0x040fe20000000624 */
[----:B------:R-:W3:Y:S01]  /*5580*/  LDS R9, [R28+UR5+0x143c] ;  /* 0x00143c051c097984 */ /* 0x000ee20008000800 */
[C---:B------:R-:W-:Y:S02]  /*5590*/  IDP.4A.S8.S8 R11, R4.reuse, R18, R11 ;  /* 0x00000012040b7226 */ /* 0x040fe4000000060b */
[----:B------:R-:W-:Y:S02]  /*55a0*/  IDP.4A.S8.S8 R46, R4, R19, R46 ;  /* 0x00000013042e7226 */ /* 0x000fe4000000062e */
[----:B0-----:R-:W-:-:S02]  /*55b0*/  IDP.4A.S8.S8 R48, R5, R17, R48 ;  /* 0x0000001105307226 */ /* 0x001fc40000000630 */
[CC--:B-----5:R-:W-:Y:S02]  /*55c0*/  IDP.4A.S8.S8 R52, R6.reuse, R17.reuse, R52 ;  /* 0x0000001106347226 */ /* 0x0e0fe40000000634 */
[----:B------:R-:W-:Y:S02]  /*55d0*/  IDP.4A.S8.S8 R58, R7, R17, R58 ;  /* 0x00000011073a7226 */ /* 0x000fe4000000063a */
[C---:B------:R-:W-:Y:S02]  /*55e0*/  IDP.4A.S8.S8 R47, R5.reuse, R16, R47 ;  /* 0x00000010052f7226 */ /* 0x040fe4000000062f */
[C---:B------:R-:W-:Y:S02]  /*55f0*/  IDP.4A.S8.S8 R49, R5.reuse, R18, R49 ;  /* 0x0000001205317226 */ /* 0x040fe40000000631 */
[----:B------:R-:W-:Y:S02]  /*5600*/  IDP.4A.S8.S8 R50, R5, R19, R50 ;  /* 0x0000001305327226 */ /* 0x000fe40000000632 */
[----:B------:R-:W-:-:S02]  /*5610*/  IDP.4A.S8.S8 R51, R6, R16, R51 ;  /* 0x0000001006337226 */ /* 0x000fc40000000633 */
[C---:B------:R-:W-:Y:S02]  /*5620*/  IDP.4A.S8.S8 R53, R6.reuse, R18, R53 ;  /* 0x0000001206357226 */ /* 0x040fe40000000635 */
[-C--:B------:R-:W-:Y:S02]  /*5630*/  IDP.4A.S8.S8 R54, R6, R19.reuse, R54 ;  /* 0x0000001306367226 */ /* 0x080fe40000000636 */
[C---:B------:R-:W-:Y:S02]  /*5640*/  IDP.4A.S8.S8 R59, R7.reuse, R16, R59 ;  /* 0x00000010073b7226 */ /* 0x040fe4000000063b */
[C---:B------:R-:W-:Y:S02]  /*5650*/  IDP.4A.S8.S8 R61, R7.reuse, R18, R61 ;  /* 0x00000012073d7226 */ /* 0x040fe4000000063d */
[----:B------:R-:W-:Y:S02]  /*5660*/  IDP.4A.S8.S8 R14, R7, R19, R14 ;  /* 0x00000013070e7226 */ /* 0x000fe4000000060e */
[----:B------:R-:W-:Y:S01]  /*5670*/  IDP.4A.S8.S8 R17, R29, R17, R10 ;  /* 0x000000111d117226 */ /* 0x000fe2000000060a */
[----:B------:R-:W-:Y:S01]  /*5680*/  LDS.128 R4, [R13+UR6+0x10b0] ;  /* 0x0010b0060d047984 */ /* 0x000fe20008000c00 */
[----:B------:R-:W-:-:S02]  /*5690*/  IDP.4A.S8.S8 R39, R0, R24, R39 ;  /* 0x0000001800277226 */ /* 0x000fc40000000627 */
[C---:B------:R-:W-:Y:S01]  /*56a0*/  IDP.4A.S8.S8 R40, R0.reuse, R25, R40 ;  /* 0x0000001900287226 */ /* 0x040fe20000000628 */
[----:B------:R-:W0:Y:S01]  /*56b0*/  LDS R10, [R28+UR5+0x14ac] ;  /* 0x0014ac051c0a7984 */ /* 0x000e220008000800 */
[C---:B------:R-:W-:Y:S02]  /*56c0*/  IDP.4A.S8.S8 R45, R0.reuse, R26, R45 ;  /* 0x0000001a002d7226 */ /* 0x040fe4000000062d */
[----:B------:R-:W-:Y:S02]  /*56d0*/  IDP.4A.S8.S8 R38, R0, R27, R38 ;  /* 0x0000001b00267226 */ /* 0x000fe40000000626 */
[----:B------:R-:W4:Y:S01]  /*56e0*/  LDS R0, [R28+UR5+0x1500] ;  /* 0x001500051c007984 */ /* 0x000f220008000800 */
[C---:B-1----:R-:W-:Y:S02]  /*56f0*/  IDP.4A.S8.S8 R37, R8.reuse, R24, R37 ;  /* 0x0000001808257226 */ /* 0x042fe40000000625 */
[C---:B------:R-:W-:Y:S02]  /*5700*/  IDP.4A.S8.S8 R36, R8.reuse, R25, R36 ;  /* 0x0000001908247226 */ /* 0x040fe40000000624 */
[----:B------:R-:W-:-:S02]  /*5710*/  IDP.4A.S8.S8 R11, R8, R26, R11 ;  /* 0x0000001a080b7226 */ /* 0x000fc4000000060b */
[----:B------:R-:W-:Y:S02]  /*5720*/  IDP.4A.S8.S8 R46, R8, R27, R46 ;  /* 0x0000001b082e7226 */ /* 0x000fe4000000062e */
[----:B------:R-:W1:Y:S01]  /*5730*/  LDS R8, [R28+UR5+0x151c] ;  /* 0x00151c051c087984 */ /* 0x000e620008000800 */
        /* <DEDUP_REMOVED lines=8> */
[C---:B---3--:R-:W-:Y:S01]  /*57c0*/  IDP.4A.S8.S8 R47, R9.reuse, R24, R47 ;  /* 0x00000018092f7226 */ /* 0x048fe2000000062f */
[----:B------:R-:W3:Y:S01]  /*57d0*/  LDS R2, [R28+UR5+0x14e4] ;  /* 0x0014e4051c027984 */ /* 0x000ee20008000800 */
[C---:B------:R-:W-:Y:S02]  /*57e0*/  IDP.4A.S8.S8 R48, R9.reuse, R25, R48 ;  /* 0x0000001909307226 */ /* 0x040fe40000000630 */
[C---:B------:R-:W-:Y:S02]  /*57f0*/  IDP.4A.S8.S8 R49, R9.reuse, R26, R49 ;  /* 0x0000001a09317226 */ /* 0x040fe40000000631 */
[----:B------:R-:W-:Y:S02]  /*5800*/  IDP.4A.S8.S8 R50, R9, R27, R50 ;  /* 0x0000001b09327226 */ /* 0x000fe40000000632 */
[----:B------:R-:W5:Y:S01]  /*5810*/  LDS R9, [R28+UR5+0x1538] ;  /* 0x001538051c097984 */ /* 0x000f620008000800 */
[----:B------:R-:W-:-:S02]  /*5820*/  IDP.4A.S8.S8 R51, R20, R24, R51 ;  /* 0x0000001814337226 */ /* 0x000fc40000000633 */
[C---:B------:R-:W-:Y:S02]  /*5830*/  IDP.4A.S8.S8 R52, R20.reuse, R25, R52 ;  /* 0x0000001914347226 */ /* 0x040fe40000000634 */
[C---:B------:R-:W-:Y:S02]  /*5840*/  IDP.4A.S8.S8 R53, R20.reuse, R26, R53 ;  /* 0x0000001a14357226 */ /* 0x040fe40000000635 */
[----:B------:R-:W-:Y:S02]  /*5850*/  IDP.4A.S8.S8 R54, R20, R27, R54 ;  /* 0x0000001b14367226 */ /* 0x000fe40000000636 */
[-C--:B------:R-:W-:Y:S02]  /*5860*/  IDP.4A.S8.S8 R58, R21, R25.reuse, R58 ;  /* 0x00000019153a7226 */ /* 0x080fe4000000063a */
[----:B------:R-:W-:Y:S02]  /*5870*/  IDP.4A.S8.S8 R57, R29, R18, R57 ;  /* 0x000000121d397226 */ /* 0x000fe40000000639 */
[----:B------:R-:W-:Y:S01]  /*5880*/  IDP.4A.S8.S8 R25, R22, R25, R17 ;  /* 0x0000001916197226 */ /* 0x000fe20000000611 */
[----:B------:R-:W-:Y:S01]  /*5890*/  LDS R18, [R28+UR5+0x158c] ;  /* 0x00158c051c127984 */ /* 0x000fe20008000800 */
[----:B0-----:R-:W-:-:S02]  /*58a0*/  IDP.4A.S8.S8 R43, R10, R4, R43 ;  /* 0x000000040a2b7226 */ /* 0x001fc4000000062b */
[C---:B------:R-:W-:Y:S01]  /*58b0*/  IDP.4A.S8.S8 R44, R10.reuse, R5, R44 ;  /* 0x000000050a2c7226 */ /* 0x040fe2000000062c */
[----:B------:R-:W0:Y:S01]  /*58c0*/  LDS R17, [R28+UR5+0x1570] ;  /* 0x001570051c117984 */ /* 0x000e220008000800 */
[C---:B------:R-:W-:Y:S02]  /*58d0*/  IDP.4A.S8.S8 R41, R10.reuse, R6, R41 ;  /* 0x000000060a297226 */ /* 0x040fe40000000629 */
[----:B------:R-:W-:Y:S01]  /*58e0*/  IDP.4A.S8.S8 R42, R10, R7, R42 ;  /* 0x000000070a2a7226 */ /* 0x000fe2000000062a */
[----:B------:R-:W-:Y:S01]  /*58f0*/  LDS R29, [R28+UR5+0x1768] ;  /* 0x001768051c1d7984 */ /* 0x000fe20008000800 */
[C---:B----4-:R-:W-:Y:S02]  /*5900*/  IDP.4A.S8.S8 R47, R0.reuse, R4, R47 ;  /* 0x00000004002f7226 */ /* 0x050fe4000000062f */
[C---:B------:R-:W-:Y:S01]  /*5910*/  IDP.4A.S8.S8 R48, R0.reuse, R5, R48 ;  /* 0x0000000500307226 */ /* 0x040fe20000000630 */
[----:B------:R-:W4:Y:S01]  /*5920*/  LDS R10, [R28+UR5+0x15a8] ;  /* 0x0015a8051c0a7984 */ /* 0x000f220008000800 */
[----:B------:R-:W-:-:S02]  /*5930*/  IDP.4A.S8.S8 R49, R0, R6, R49 ;  /* 0x0000000600317226 */ /* 0x000fc40000000631 */
[----:B------:R-:W-:Y:S02]  /*5940*/  IDP.4A.S8.S8 R50, R0, R7, R50 ;  /* 0x0000000700327226 */ /* 0x000fe40000000632 */
[----:B------:R-:W4:Y:S01]  /*5950*/  LDS R0, [R28+UR5+0x15fc] ;  /* 0x0015fc051c007984 */ /* 0x000f220008000800 */
[C---:B-1----:R-:W-:Y:S02]  /*5960*/  IDP.4A.S8.S8 R51, R8.reuse, R4, R51 ;  /* 0x0000000408337226 */ /* 0x042fe40000000633 */
[C---:B------:R-:W-:Y:S02]  /*5970*/  IDP.4A.S8.S8 R52, R8.reuse, R5, R52 ;  /* 0x0000000508347226 */ /* 0x040fe40000000634 */
[C---:B------:R-:W-:Y:S02]  /*5980*/  IDP.4A.S8.S8 R53, R8.reuse, R6, R53 ;  /* 0x0000000608357226 */ /* 0x040fe40000000635 */
[----:B------:R-:W-:Y:S02]  /*5990*/  IDP.4A.S8.S8 R54, R8, R7, R54 ;  /* 0x0000000708367226 */ /* 0x000fe40000000636 */
[----:B------:R-:W1:Y:S01]  /*59a0*/  LDS R8, [R28+UR5+0x1618] ;  /* 0x001618051c087984 */ /* 0x000e620008000800 */
[----:B------:R-:W-:-:S02]  /*59b0*/  IDP.4A.S8.S8 R59, R21, R24, R59 ;  /* 0x00000018153b7226 */ /* 0x000fc4000000063b */
[C---:B------:R-:W-:Y:S02]  /*59c0*/  IDP.4A.S8.S8 R61, R21.reuse, R26, R61 ;  /* 0x0000001a153d7226 */ /* 0x040fe4000000063d */
[C---:B------:R-:W-:Y:S02]  /*59d0*/  IDP.4A.S8.S8 R55, R22.reuse, R24, R55 ;  /* 0x0000001816377226 */ /* 0x040fe40000000637 */
[C---:B------:R-:W-:Y:S01]  /*59e0*/  IDP.4A.S8.S8 R57, R22.reuse, R26, R57 ;  /* 0x0000001a16397226 */ /* 0x040fe20000000639 */
[----:B------:R-:W-:Y:S01]  /*59f0*/  LDS R24, [R28+UR5+0x1730] ;  /* 0x001730051c187984 */ /* 0x000fe20008000800 */
[-C--:B------:R-:W-:Y:S02]  /*5a00*/  IDP.4A.S8.S8 R14, R21, R27.reuse, R14 ;  /* 0x0000001b150e7226 */ /* 0x080fe4000000060e */
[----:B------:R-:W-:Y:S02]  /*5a10*/  IDP.4A.S8.S8 R19, R22, R27, R19 ;  /* 0x0000001b16137226 */ /* 0x000fe40000000613 */
[C---:B--2---:R-:W-:Y:S01]  /*5a20*/  IDP.4A.S8.S8 R39, R12.reuse, R4, R39 ;  /* 0x000000040c277226 */ /* 0x044fe20000000627 */
[----:B------:R-:W-:Y:S01]  /*5a30*/  LDS.128 R20, [R13+UR6+0x10d0] ;  /* 0x0010d0060d147984 */ /* 0x000fe20008000c00 */
[----:B------:R-:W-:-:S02]  /*5a40*/  IDP.4A.S8.S8 R40, R12, R5, R40 ;  /* 0x000000050c287226 */ /* 0x000fc40000000628 */
[----:B------:R-:W-:Y:S02]  /*5a50*/  IDP.4A.S8.S8 R45, R12, R6, R45 ;  /* 0x000000060c2d7226 */ /* 0x000fe4000000062d */
[C---:B---3--:R-:W-:Y:S02]  /*5a60*/  IDP.4A.S8.S8 R37, R2.reuse, R4, R37 ;  /* 0x0000000402257226 */ /* 0x048fe40000000625 */
[CC--:B------:R-:W-:Y:S02]  /*5a70*/  IDP.4A.S8.S8 R36, R2.reuse, R5.reuse, R36 ;  /* 0x0000000502247226 */ /* 0x0c0fe40000000624 */
[----:B------:R-:W-:Y:S02]  /*5a80*/  IDP.4A.S8.S8 R11, R2, R6, R11 ;  /* 0x00000006020b7226 */ /* 0x000fe4000000060b */
[C---:B-----5:R-:W-:Y:S02]  /*5a90*/  IDP.4A.S8.S8 R59, R9.reuse, R4, R59 ;  /* 0x00000004093b7226 */ /* 0x060fe4000000063b */
[----:B------:R-:W-:-:S02]  /*5aa0*/  IDP.4A.S8.S8 R58, R9, R5, R58 ;  /* 0x00000005093a7226 */ /* 0x000fc4000000063a */
[----:B------:R-:W-:Y:S02]  /*5ab0*/  IDP.4A.S8.S8 R61, R9, R6, R61 ;  /* 0x00000006093d7226 */ /* 0x000fe4000000063d */
[C---:B------:R-:W-:Y:S02]  /*5ac0*/  IDP.4A.S8.S8 R55, R16.reuse, R4, R55 ;  /* 0x0000000410377226 */ /* 0x040fe40000000637 */
[C---:B------:R-:W-:Y:S01]  /*5ad0*/  IDP.4A.S8.S8 R25, R16.reuse, R5, R25 ;  /* 0x0000000510197226 */ /* 0x040fe20000000619 */
[----:B------:R-:W2:Y:S01]  /*5ae0*/  LDS R4, [R28+UR5+0x1634] ;  /* 0x001634051c047984 */ /* 0x000ea20008000800 */
[----:B------:R-:W-:Y:S02]  /*5af0*/  IDP.4A.S8.S8 R57, R16, R6, R57 ;  /* 0x0000000610397226 */ /* 0x000fe40000000639 */
[-C--:B------:R-:W-:Y:S01]  /*5b00*/  IDP.4A.S8.S8 R38, R12, R7.reuse, R38 ;  /* 0x000000070c267226 */ /* 0x080fe20000000626 */
[----:B------:R-:W3:Y:S01]  /*5b10*/  LDS R5, [R28+UR5+0x1650] ;  /* 0x001650051c057984 */ /* 0x000ee20008000800 */
[----:B------:R-:W-:-:S02]  /*5b20*/  IDP.4A.S8.S8 R46, R2, R7, R46 ;  /* 0x00000007022e7226 */ /* 0x000fc4000000062e */
[-C--:B------:R-:W-:Y:S01]  /*5b30*/  IDP.4A.S8.S8 R14, R9, R7.reuse, R14 ;  /* 0x00000007090e7226 */ /* 0x080fe2000000060e */
[----:B------:R-:W5:Y:S01]  /*5b40*/  LDS R6, [R28+UR5+0x166c] ;  /* 0x00166c051c067984 */ /* 0x000f620008000800 */
[----:B------:R-:W-:Y:S02]  /*5b50*/  IDP.4A.S8.S8 R19, R16, R7, R19 ;  /* 0x0000000710137226 */ /* 0x000fe40000000613 */
[C---:B0-----:R-:W-:Y:S01]  /*5b60*/  IDP.4A.S8.S8 R43, R17.reuse, R32, R43 ;  /* 0x00000020112b7226 */ /* 0x041fe2000000062b */
[----:B------:R-:W0:Y:S01]  /*5b70*/  LDS R12, [R28+UR5+0x15c4] ;  /* 0x0015c4051c0c7984 */ /* 0x000e220008000800 */
[C---:B------:R-:W-:Y:S02]  /*5b80*/  IDP.4A.S8.S8 R44, R17.reuse, R33, R44 ;  /* 0x00000021112c7226 */ /* 0x040fe4000000062c */
[C---:B------:R-:W-:Y:S01]  /*5b90*/  IDP.4A.S8.S8 R41, R17.reuse, R34, R41 ;  /* 0x0000002211297226 */ /* 0x040fe20000000629 */
[----:B------:R-:W0:Y:S01]  /*5ba0*/  LDS R2, [R28+UR5+0x15e0] ;  /* 0x0015e0051c027984 */ /* 0x000e220008000800 */
[----:B------:R-:W-:-:S02]  /*5bb0*/  IDP.4A.S8.S8 R42, R17, R35, R42 ;  /* 0x00000023112a7226 */ /* 0x000fc4000000062a */
[C---:B------:R-:W-:Y:S01]  /*5bc0*/  IDP.4A.S8.S8 R7, R18.reuse, R32, R39 ;  /* 0x0000002012077226 */ /* 0x040fe20000000627 */
[----:B------:R-:W0:Y:S01]  /*5bd0*/  LDS R9, [R28+UR5+0x1688] ;  /* 0x001688051c097984 */ /* 0x000e220008000800 */
[C---:B------:R-:W-:Y:S02]  /*5be0*/  IDP.4A.S8.S8 R40, R18.reuse, R33, R40 ;  /* 0x0000002112287226 */ /* 0x040fe40000000628 */
[C---:B------:R-:W-:Y:S02]  /*5bf0*/  IDP.4A.S8.S8 R45, R18.reuse, R34, R45 ;  /* 0x00000022122d7226 */ /* 0x040fe4000000062d */
[----:B------:R-:W-:Y:S02]  /*5c00*/  IDP.4A.S8.S8 R18, R18, R35, R38 ;  /* 0x0000002312127226 */ /* 0x000fe40000000626 */
[C---:B----4-:R-:W-:Y:S02]  /*5c10*/  IDP.4A.S8.S8 R17, R10.reuse, R32, R37 ;  /* 0x000000200a117226 */ /* 0x050fe40000000625 */
[----:B------:R-:W-:-:S02]  /*5c20*/  IDP.4A.S8.S8 R16, R10, R33, R36 ;  /* 0x000000210a107226 */ /* 0x000fc40000000624 */
[C---:B------:R-:W-:Y:S01]  /*5c30*/  IDP.4A.S8.S8 R59, R0.reuse, R32, R59 ;  /* 0x00000020003b7226 */ /* 0x040fe2000000063b */
[----:B------:R-:W-:Y:S01]  /*5c40*/  LDS.128 R36, [R13+UR6+0x10e0] ;  /* 0x0010e0060d247984 */ /* 0x000fe20008000c00 */
[C---:B------:R-:W-:Y:S02]  /*5c50*/  IDP.4A.S8.S8 R58, R0.reuse, R33, R58 ;  /* 0x00000021003a7226 */ /* 0x040fe4000000063a */
[C---:B------:R-:W-:Y:S02]  /*5c60*/  IDP.4A.S8.S8 R61, R0.reuse, R34, R61 ;  /* 0x00000022003d7226 */ /* 0x040fe4000000063d */
[----:B------:R-:W-:Y:S02]  /*5c70*/  IDP.4A.S8.S8 R14, R0, R35, R14 ;  /* 0x00000023000e7226 */ /* 0x000fe4000000060e */
[C---:B-1----:R-:W-:Y:S01]  /*5c80*/  IDP.4A.S8.S8 R55, R8.reuse, R32, R55 ;  /* 0x0000002008377226 */ /* 0x042fe20000000637 */
[----:B------:R-:W1:Y:S01]  /*5c90*/  LDS R0, [R28+UR5+0x16f8] ;  /* 0x0016f8051c007984 */ /* 0x000e620008000800 */
[----:B------:R-:W-:-:S02]  /*5ca0*/  IDP.4A.S8.S8 R25, R8, R33, R25 ;  /* 0x0000002108197226 */ /* 0x000fc40000000619 */
[CC--:B------:R-:W-:Y:S02]  /*5cb0*/  IDP.4A.S8.S8 R57, R8.reuse, R34.reuse, R57 ;  /* 0x0000002208397226 */ /* 0x0c0fe40000000639 */
[-C--:B------:R-:W-:Y:S02]  /*5cc0*/  IDP.4A.S8.S8 R19, R8, R35.reuse, R19 ;  /* 0x0000002308137226 */ /* 0x080fe40000000613 */
[----:B------:R-:W4:Y:S01]  /*5cd0*/  LDS R8, [R28+UR5+0x1714] ;  /* 0x001714051c087984 */ /* 0x000f220008000800 */
[C---:B------:R-:W-:Y:S02]  /*5ce0*/  IDP.4A.S8.S8 R11, R10.reuse, R34, R11 ;  /* 0x000000220a0b7226 */ /* 0x040fe4000000060b */
[----:B------:R-:W-:Y:S02]  /*5cf0*/  IDP.4A.S8.S8 R46, R10, R35, R46 ;  /* 0x000000230a2e7226 */ /* 0x000fe4000000062e */
[C---:B--2---:R-:W-:Y:S01]  /*5d00*/  IDP.4A.S8.S8 R43, R4.reuse, R20, R43 ;  /* 0x00000014042b7226 */ /* 0x044fe2000000062b */
[----:B------:R-:W-:Y:S01]  /*5d10*/  LDS R10, [R28+UR5+0x16a4] ;  /* 0x0016a4051c0a7984 */ /* 0x000fe20008000800 */
[----:B------:R-:W-:-:S02]  /*5d20*/  IDP.4A.S8.S8 R44, R4, R21, R44 ;  /* 0x00000015042c7226 */ /* 0x000fc4000000062c */
[C---:B------:R-:W-:Y:S02]  /*5d30*/  IDP.4A.S8.S8 R41, R4.reuse, R22, R41 ;  /* 0x0000001604297226 */ /* 0x040fe40000000629 */
[----:B------:R-:W-:Y:S02]  /*5d40*/  IDP.4A.S8.S8 R42, R4, R23, R42 ;  /* 0x00000017042a7226 */ /* 0x000fe4000000062a */
[C---:B---3--:R-:W-:Y:S02]  /*5d50*/  IDP.4A.S8.S8 R27, R5.reuse, R20, R7 ;  /* 0x00000014051b7226 */ /* 0x048fe40000000607 */
[C---:B------:R-:W-:Y:S02]  /*5d60*/  IDP.4A.S8.S8 R40, R5.reuse, R21, R40 ;  /* 0x0000001505287226 */ /* 0x040fe40000000628 */
[C---:B------:R-:W-:Y:S02]  /*5d70*/  IDP.4A.S8.S8 R45, R5.reuse, R22, R45 ;  /* 0x00000016052d7226 */ /* 0x040fe4000000062d */
[----:B------:R-:W-:-:S02]  /*5d80*/  IDP.4A.S8.S8 R26, R5, R23, R18 ;  /* 0x00000017051a7226 */ /* 0x000fc40000000612 */
[C---:B-----5:R-:W-:Y:S01]  /*5d90*/  IDP.4A.S8.S8 R17, R6.reuse, R20, R17 ;  /* 0x0000001406117226 */ /* 0x060fe20000000611 */
[----:B------:R-:W-:Y:S01]  /*5da0*/  LDS R18, [R28+UR5+0x174c] ;  /* 0x00174c051c127984 */ /* 0x000fe20008000800 */
[C---:B------:R-:W-:Y:S02]  /*5db0*/  IDP.4A.S8.S8 R16, R6.reuse, R21, R16 ;  /* 0x0000001506107226 */ /* 0x040fe40000000610 */
[C---:B------:R-:W-:Y:S02]  /*5dc0*/  IDP.4A.S8.S8 R31, R6.reuse, R22, R11 ;  /* 0x00000016061f7226 */ /* 0x040fe4000000060b */
[----:B------:R-:W-:Y:S01]  /*5dd0*/  IDP.4A.S8.S8 R46, R6, R23, R46 ;  /* 0x00000017062e7226 */ /* 0x000fe2000000062e */
[----:B------:R-:W-:Y:S01]  /*5de0*/  LDS R11, [R28+UR5+0x17bc] ;  /* 0x0017bc051c0b7984 */ /* 0x000fe20008000800 */
[C---:B0-----:R-:W-:Y:S02]  /*5df0*/  IDP.4A.S8.S8 R47, R12.reuse, R32, R47 ;  /* 0x000000200c2f7226 */ /* 0x041fe4000000062f */
[C---:B------:R-:W-:Y:S01]  /*5e00*/  IDP.4A.S8.S8 R48, R12.reuse, R33, R48 ;  /* 0x000000210c307226 */ /* 0x040fe20000000630 */
[----:B------:R0:W2:Y:S01]  /*5e10*/  LDS.128 R4, [R13+UR6+0x10f0] ;  /* 0x0010f0060d047984 */ /* 0x0000a20008000c00 */
[----:B------:R-:W-:-:S02]  /*5e20*/  IDP.4A.S8.S8 R49, R12, R34, R49 ;  /* 0x000000220c317226 */ /* 0x000fc40000000631 */
[----:B------:R-:W-:Y:S02]  /*5e30*/  IDP.4A.S8.S8 R50, R12, R35, R50 ;  /* 0x000000230c327226 */ /* 0x000fe40000000632 */
[----:B------:R-:W3:Y:S01]  /*5e40*/  LDS R12, [R28+UR5+0x16c0] ;  /* 0x0016c0051c0c7984 */ /* 0x000ee20008000800 */
[C---:B------:R-:W-:Y:S02]  /*5e50*/  IDP.4A.S8.S8 R51, R2.reuse, R32, R51 ;  /* 0x0000002002337226 */ /* 0x040fe40000000633 */
[C---:B------:R-:W-:Y:S01]  /*5e60*/  IDP.4A.S8.S8 R52, R2.reuse, R33, R52 ;  /* 0x0000002102347226 */ /* 0x040fe20000000634 */
[----:B0-----:R-:W-:Y:S01]  /*5e70*/  SHF.L.U32 R13, R3, 0x2, RZ ;  /* 0x00000002030d7819 */ /* 0x001fe200000006ff */
[C---:B------:R-:W-:Y:S01]  /*5e80*/  IDP.4A.S8.S8 R53, R2.reuse, R34, R53 ;  /* 0x0000002202357226 */ /* 0x040fe20000000635 */
[----:B------:R-:W-:Y:S01]  /*5e90*/  MOV R3, 0x0 ;  /* 0x0000000000037802 */ /* 0x000fe20000000f00 */
[----:B------:R-:W-:Y:S02]  /*5ea0*/  IDP.4A.S8.S8 R54, R2, R35, R54 ;  /* 0x0000002302367226 */ /* 0x000fe40000000636 */
[----:B------:R-:W0:Y:S01]  /*5eb0*/  LDS R2, [R28+UR5+0x16dc] ;  /* 0x0016dc051c027984 */ /* 0x000e220008000800 */
[C---:B------:R-:W-:Y:S01]  /*5ec0*/  IDP.4A.S8.S8 R47, R9.reuse, R20, R47 ;  /* 0x00000014092f7226 */ /* 0x040fe2000000062f */
[----:B------:R-:W5:Y:S01]  /*5ed0*/  LDC.64 R34, c[0x0][0x3a8] ;  /* 0x0000ea00ff227b82 */ /* 0x000f620000000a00 */
        /* <DEDUP_REMOVED lines=8> */
[C---:B----4-:R-:W-:Y:S02]  /*5f60*/  IDP.4A.S8.S8 R27, R8.reuse, R36, R27 ;  /* 0x00000024081b7226 */ /* 0x050fe4000000061b */
[C---:B------:R-:W-:Y:S02]  /*5f70*/  IDP.4A.S8.S8 R0, R8.reuse, R37, R40 ;  /* 0x0000002508007226 */ /* 0x040fe40000000628 */
[C---:B------:R-:W-:Y:S02]  /*5f80*/  IDP.4A.S8.S8 R45, R8.reuse, R38, R45 ;  /* 0x00000026082d7226 */ /* 0x040fe4000000062d */
[----:B------:R-:W-:Y:S02]  /*5f90*/  IDP.4A.S8.S8 R26, R8, R39, R26 ;  /* 0x00000027081a7226 */ /* 0x000fe4000000061a */
[----:B------:R-:W1:Y:S01]  /*5fa0*/  LDS R8, [R28+UR5+0x17d8] ;  /* 0x0017d8051c087984 */ /* 0x000e620008000800 */
[----:B--2---:R-:W-:Y:S02]  /*5fb0*/  IDP.4A.S8.S8 R63, R11, R5, R44 ;  /* 0x000000050b3f7226 */ /* 0x004fe4000000062c */
[C---:B------:R-:W-:Y:S01]  /*5fc0*/  IDP.4A.S8.S8 R51, R10.reuse, R20, R51 ;  /* 0x000000140a337226 */ /* 0x040fe20000000633 */
        /* <DEDUP_REMOVED lines=8> */
[C---:B0-----:R-:W-:Y:S02]  /*6050*/  IDP.4A.S8.S8 R55, R2.reuse, R20, R55 ;  /* 0x0000001402377226 */ /* 0x041fe40000000637 */
[C---:B------:R-:W-:Y:S01]  /*6060*/  IDP.4A.S8.S8 R10, R2.reuse, R21, R25 ;  /* 0x00000015020a7226 */ /* 0x040fe20000000619 */
[----:B------:R-:W-:Y:S01]  /*6070*/  SHF.R.S32.HI R25, RZ, 0x1f, R63 ;  /* 0x0000001fff197819 */ /* 0x000fe2000001143f */
[C---:B------:R-:W-:Y:S01]  /*6080*/  IDP.4A.S8.S8 R57, R2.reuse, R22, R57 ;  /* 0x0000001602397226 */ /* 0x040fe20000000639 */
[----:B------:R-:W0:Y:S01]  /*6090*/  LDC.64 R20, c[0x0][0x398] ;  /* 0x0000e600ff147b82 */ /* 0x000e220000000a00 */
[----:B------:R-:W-:Y:S02]  /*60a0*/  IDP.4A.S8.S8 R12, R2, R23, R19 ;  /* 0x00000017020c7226 */ /* 0x000fe40000000613 */
[----:B------:R-:W-:Y:S02]  /*60b0*/  HFMA2 R2, -RZ, RZ, 2, 0 ;  /* 0x40000000ff027431 */ /* 0x000fe400000001ff */
[----:B------:R-:W-:-:S02]  /*60c0*/  IDP.4A.S8.S8 R43, R11, R4, R43 ;  /* 0x000000040b2b7226 */ /* 0x000fc4000000062b */
[-C--:B------:R-:W-:Y:S02]  /*60d0*/  IDP.4A.S8.S8 R17, R24, R36.reuse, R17 ;  /* 0x0000002418117226 */ /* 0x080fe40000000611 */
[-C--:B------:R-:W-:Y:S01]  /*60e0*/  IDP.4A.S8.S8 R47, R18, R36.reuse, R47 ;  /* 0x00000024122f7226 */ /* 0x080fe2000000062f */
[----:B------:R-:W2:Y:S01]  /*60f0*/  LDC.64 R22, c[0x0][0x3a0] ;  /* 0x0000e800ff167b82 */ /* 0x000ea20000000a00 */
[-C--:B------:R-:W-:Y:S01]  /*6100*/  IDP.4A.S8.S8 R51, R29, R36.reuse, R51 ;  /* 0x000000241d337226 */ /* 0x080fe20000000633 */
[----:B------:R-:W-:Y:S01]  /*6110*/  SHF.R.S32.HI R19, RZ, 0x1f, R43 ;  /* 0x0000001fff137819 */ /* 0x000fe2000001142b */
[-C--:B------:R-:W-:Y:S02]  /*6120*/  IDP.4A.S8.S8 R59, R30, R36.reuse, R59 ;  /* 0x000000241e3b7226 */ /* 0x080fe4000000063b */
[----:B-----5:R-:W-:Y:S02]  /*6130*/  IDP.4A.S8.S8 R55, R9, R36, R55 ;  /* 0x0000002409377226 */ /* 0x020fe40000000637 */
[----:B------:R-:W-:-:S02]  /*6140*/  IMAD R36, R25, -0x42900000, RZ ;  /* 0xbd70000019247824 */ /* 0x000fc400078e02ff */
[C---:B------:R-:W-:Y:S02]  /*6150*/  IDP.4A.S8.S8 R58, R30.reuse, R37, R58 ;  /* 0x000000251e3a7226 */ /* 0x040fe4000000063a */
[C---:B------:R-:W-:Y:S02]  /*6160*/  IDP.4A.S8.S8 R61, R30.reuse, R38, R61 ;  /* 0x000000261e3d7226 */ /* 0x040fe4000000063d */
[----:B------:R-:W-:Y:S02]  /*6170*/  IDP.4A.S8.S8 R14, R30, R39, R14 ;  /* 0x000000271e0e7226 */ /* 0x000fe4000000060e */
[----:B------:R-:W-:Y:S02]  /*6180*/  IMAD R30, R19, -0x42900000, RZ ;  /* 0xbd700000131e7824 */ /* 0x000fe400078e02ff */
[C---:B------:R-:W-:Y:S02]  /*6190*/  IMAD R25, R63.reuse, 0x22758, R36 ;  /* 0x000227583f197824 */ /* 0x040fe400078e0224 */
[----:B------:R-:W-:-:S04]  /*61a0*/  IMAD.WIDE.U32 R62, R63, -0x42900000, R2 ;  /* 0xbd7000003f3e7825 */ /* 0x000fc800078e0002 */
[----:B------:R-:W-:Y:S02]  /*61b0*/  IMAD R19, R43, 0x22758, R30 ;  /* 0x000227582b137824 */ /* 0x000fe400078e021e */
[C---:B------:R-:W-:Y:S02]  /*61c0*/  IDP.4A.S8.S8 R10, R9.reuse, R37, R10 ;  /* 0x00000025090a7226 */ /* 0x040fe4000000060a */
[CC--:B------:R-:W-:Y:S02]  /*61d0*/  IDP.4A.S8.S8 R57, R9.reuse, R38.reuse, R57 ;  /* 0x0000002609397226 */ /* 0x0c0fe40000000639 */
[----:B------:R-:W-:Y:S01]  /*61e0*/  IDP.4A.S8.S8 R30, R9, R39, R12 ;  /* 0x00000027091e7226 */ /* 0x000fe2000000060c */
[----:B------:R-:W-:Y:S01]  /*61f0*/  IADD3 R9, PT, PT, R63, R25, RZ ;  /* 0x000000193f097210 */ /* 0x000fe20007ffe0ff */
[C---:B------:R-:W-:Y:S01]  /*6200*/  IDP.4A.S8.S8 R16, R24.reuse, R37, R16 ;  /* 0x0000002518107226 */ /* 0x040fe20000000610 */
[----:B------:R-:W3:Y:S01]  /*6210*/  LDS R25, [R28+UR5+0x17f4] ;  /* 0x0017f4051c197984 */ /* 0x000ee20008000800 */
[----:B------:R-:W-:-:S02]  /*6220*/  IDP.4A.S8.S8 R31, R24, R38, R31 ;  /* 0x00000026181f7226 */ /* 0x000fc4000000061f */
[-C--:B------:R-:W-:Y:S02]  /*6230*/  IDP.4A.S8.S8 R46, R24, R39.reuse, R46 ;  /* 0x00000027182e7226 */ /* 0x080fe4000000062e */
[----:B------:R-:W-:Y:S02]  /*6240*/  IDP.4A.S8.S8 R41, R11, R6, R41 ;  /* 0x000000060b297226 */ /* 0x000fe40000000629 */
[-C--:B------:R-:W-:Y:S02]  /*6250*/  IDP.4A.S8.S8 R24, R18, R39.reuse, R50 ;  /* 0x0000002712187226 */ /* 0x080fe40000000632 */
[----:B------:R-:W-:Y:S02]  /*6260*/  IDP.4A.S8.S8 R32, R29, R39, R54 ;  /* 0x000000271d207226 */ /* 0x000fe40000000636 */
[----:B------:R-:W-:Y:S02]  /*6270*/  IDP.4A.S8.S8 R39, R11, R7, R42 ;  /* 0x000000070b277226 */ /* 0x000fe4000000062a */
[----:B-1----:R-:W-:Y:S01]  /*6280*/  IDP.4A.S8.S8 R27, R8, R4, R27 ;  /* 0x00000004081b7226 */ /* 0x002fe2000000061b */
[----:B------:R-:W-:Y:S01]  /*6290*/  SHF.R.S32.HI R12, RZ, 0x1f, R41 ;  /* 0x0000001fff0c7819 */ /* 0x000fe20000011429 */
[----:B------:R-:W-:-:S02]  /*62a0*/  IDP.4A.S8.S8 R48, R18, R37, R48 ;  /* 0x0000002512307226 */ /* 0x000fc40000000630 */
[----:B------:R-:W-:Y:S02]  /*62b0*/  IDP.4A.S8.S8 R49, R18, R38, R49 ;  /* 0x0000002612317226 */ /* 0x000fe40000000631 */
[----:B0-----:R-:W-:-:S04]  /*62c0*/  IMAD.WIDE.U32 R20, R13, 0x4, R20 ;  /* 0x000000040d147825 */ /* 0x001fc800078e0014 */
[----:B--2---:R-:W-:Y:S01]  /*62d0*/  IMAD.WIDE.U32 R22, R13, 0x4, R22 ;  /* 0x000000040d167825 */ /* 0x004fe200078e0016 */
[----:B------:R-:W-:Y:S01]  /*62e0*/  SHF.R.S32.HI R13, RZ, 0x1f, R39 ;  /* 0x0000001fff0d7819 */ /* 0x000fe20000011427 */
[----:B------:R-:W2:Y:S02]  /*62f0*/  LDG.E.CONSTANT R50, desc[UR8][R20.64] ;  /* 0x0000000814327981 */ /* 0x000ea4000c1e9900 */
[C---:B------:R-:W-:Y:S02]  /*6300*/  IDP.4A.S8.S8 R18, R29.reuse, R37, R52 ;  /* 0x000000251d127226 */ /* 0x040fe40000000634 */
[----:B------:R-:W-:Y:S01]  /*6310*/  IDP.4A.S8.S8 R53, R29, R38, R53 ;  /* 0x000000261d357226 */ /* 0x000fe20000000635 */
[----:B------:R-:W-:Y:S01]  /*6320*/  SHF.R.S32.HI R29, RZ, 0x1f, R27 ;  /* 0x0000001fff1d7819 */ /* 0x000fe2000001141b */
[----:B------:R-:W-:Y:S01]  /*6330*/  IMAD R12, R12, -0x42900000, RZ ;  /* 0xbd7000000c0c7824 */ /* 0x000fe200078e02ff */
[----:B------:R-:W4:Y:S01]  /*6340*/  LDG.E.CONSTANT R40, desc[UR8][R22.64] ;  /* 0x0000000816287981 */ /* 0x000f22000c1e9900 */
[----:B------:R-:W-:-:S02]  /*6350*/  IMAD R36, R13, -0x42900000, RZ ;  /* 0xbd7000000d247824 */ /* 0x000fc400078e02ff */
[----:B------:R-:W-:Y:S01]  /*6360*/  IMAD R42, R29, -0x42900000, RZ ;  /* 0xbd7000001d2a7824 */ /* 0x000fe200078e02ff */
[----:B------:R-:W5:Y:S01]  /*6370*/  LDG.E.CONSTANT R52, desc[UR8][R20.64+0xc] ;  /* 0x00000c0814347981 */ /* 0x000f62000c1e9900 */
[C---:B------:R-:W-:Y:S02]  /*6380*/  IMAD R33, R41.reuse, 0x22758, R12 ;  /* 0x0002275829217824 */ /* 0x040fe400078e020c */
[--C-:B------:R-:W-:Y:S01]  /*6390*/  IMAD.WIDE.U32 R12, R41, -0x42900000, R2.reuse ;  /* 0xbd700000290c7825 */ /* 0x100fe200078e0002 */
[----:B------:R-:W5:Y:S03]  /*63a0*/  LDG.E.CONSTANT R54, desc[UR8][R22.64+0x8] ;  /* 0x0000080816367981 */ /* 0x000f66000c1e9900 */
[----:B------:R-:W-:-:S04]  /*63b0*/  IMAD.WIDE.U32 R64, R43, -0x42900000, R2 ;  /* 0xbd7000002b407825 */ /* 0x000fc800078e0002 */
[----:B------:R-:W-:Y:S02]  /*63c0*/  IMAD R41, R39, 0x22758, R36 ;  /* 0x0002275827297824 */ /* 0x000fe400078e0224 */
[C---:B------:R-:W-:Y:S02]  /*63d0*/  IDP.4A.S8.S8 R43, R8.reuse, R5, R0 ;  /* 0x00000005082b7226 */ /* 0x040fe40000000600 */
[C---:B------:R-:W-:Y:S02]  /*63e0*/  IMAD R63, R27.reuse, 0x22758, R42 ;  /* 0x000227581b3f7824 */ /* 0x040fe400078e022a */
[----:B------:R-:W-:Y:S01]  /*63f0*/  IMAD.WIDE.U32 R36, R27, -0x42900000, R2 ;  /* 0xbd7000001b247825 */ /* 0x000fe200078e0002 */
[----:B------:R-:W-:Y:S02]  /*6400*/  IADD3 R29, PT, PT, R13, R33, RZ ;  /* 0x000000210d1d7210 */ /* 0x000fe40007ffe0ff */
[----:B------:R-:W-:Y:S02]  /*6410*/  SHF.R.S32.HI R0, RZ, 0x1f, R43 ;  /* 0x0000001fff007819 */ /* 0x000fe4000001142b */
[----:B------:R-:W-:Y:S01]  /*6420*/  IADD3 R33, PT, PT, R37, R63, RZ ;  /* 0x0000003f25217210 */ /* 0x000fe20007ffe0ff */
[----:B------:R-:W-:-:S02]  /*6430*/  IDP.4A.S8.S8 R37, R8, R7, R26 ;  /* 0x0000000708257226 */ /* 0x000fc4000000061a */
[----:B------:R-:W-:Y:S02]  /*6440*/  IDP.4A.S8.S8 R45, R8, R6, R45 ;  /* 0x00000006082d7226 */ /* 0x000fe4000000062d */
[----:B------:R-:W-:-:S04]  /*6450*/  IMAD.WIDE.U32 R38, R39, -0x42900000, R2 ;  /* 0xbd70000027267825 */ /* 0x000fc800078e0002 */
[----:B------:R-:W-:Y:S01]  /*6460*/  IMAD R8, R0, -0x42900000, RZ ;  /* 0xbd70000000087824 */ /* 0x000fe200078e02ff */
[----:B------:R-:W-:Y:S02]  /*6470*/  SHF.R.S32.HI R0, RZ, 0x1f, R37 ;  /* 0x0000001fff007819 */ /* 0x000fe40000011425 */
[----:B------:R-:W-:Y:S02]  /*6480*/  SHF.R.S32.HI R27, RZ, 0x1f, R45 ;  /* 0x0000001fff1b7819 */ /* 0x000fe4000001142d */
[----:B------:R-:W-:Y:S01]  /*6490*/  IADD3 R13, PT, PT, R39, R41, RZ ;  /* 0x00000029270d7210 */ /* 0x000fe20007ffe0ff */
[----:B------:R-:W-:Y:S02]  /*64a0*/  IMAD R39, R43, 0x22758, R8 ;  /* 0x000227582b277824 */ /* 0x000fe400078e0208 */
[----:B------:R-:W-:Y:S02]  /*64b0*/  IMAD R8, R0, -0x42900000, RZ ;  /* 0xbd70000000087824 */ /* 0x000fe400078e02ff */
[----:B------:R-:W-:Y:S01]  /*64c0*/  IMAD R26, R27, -0x42900000, RZ ;  /* 0xbd7000001b1a7824 */ /* 0x000fe200078e02ff */
[----:B------:R-:W0:Y:S01]  /*64d0*/  LDS R0, [R28+UR5+0x1810] ;  /* 0x001810051c007984 */ /* 0x000e220008000800 */
[----:B------:R-:W-:Y:S01]  /*64e0*/  IMAD.WIDE.U32 R42, R43, -0x42900000, R2 ;  /* 0xbd7000002b2a7825 */ /* 0x000fe200078e0002 */
[----:B------:R-:W-:-:S03]  /*64f0*/  SHF.R.U64 R12, R12, 0x1f, R29 ;  /* 0x0000001f0c0c7819 */ /* 0x000fc6000000121d */
[C---:B------:R-:W-:Y:S02]  /*6500*/  IMAD R41, R45.reuse, 0x22758, R26 ;  /* 0x000227582d297824 */ /* 0x040fe400078e021a */
[----:B------:R-:W-:Y:S01]  /*6510*/  IMAD.WIDE.U32 R26, R45, -0x42900000, R2 ;  /* 0xbd7000002d1a7825 */ /* 0x000fe200078e0002 */
[----:B------:R-:W-:-:S03]  /*6520*/  IADD3 R45, PT, PT, R43, R39, RZ ;  /* 0x000000272b2d7210 */ /* 0x000fc60007ffe0ff */
[----:B---3--:R-:W-:Y:S01]  /*6530*/  IDP.4A.S8.S8 R29, R25, R4, R17 ;  /* 0x00000004191d7226 */ /* 0x008fe20000000611 */
[----:B------:R-:W-:Y:S01]  /*6540*/  SHF.R.U64 R33, R36, 0x1f, R33 ;  /* 0x0000001f24217819 */ /* 0x000fe20000001221 */
[----:B------:R-:W-:Y:S01]  /*6550*/  IMAD R39, R37, 0x22758, R8 ;  /* 0x0002275825277824 */ /* 0x000fe200078e0208 */
[----:B------:R-:W-:Y:S01]  /*6560*/  IADD3 R17, PT, PT, R27, R41, RZ ;  /* 0x000000291b117210 */ /* 0x000fe20007ffe0ff */
[----:B------:R-:W-:Y:S01]  /*6570*/  IMAD.WIDE.U32 R36, R37, -0x42900000, R2 ;  /* 0xbd70000025247825 */ /* 0x000fe200078e0002 */
[----:B------:R-:W-:Y:S01]  /*6580*/  SHF.R.S32.HI R8, RZ, 0x1f, R29 ;  /* 0x0000001fff087819 */ /* 0x000fe2000001141d */
[----:B------:R-:W3:Y:S01]  /*6590*/  LDG.E.CONSTANT R41, desc[UR8][R22.64+0x4] ;  /* 0x0000040816297981 */ /* 0x000ee2000c1e9900 */
[----:B------:R-:W-:Y:S01]  /*65a0*/  SHF.R.U64 R26, R26, 0x1f, R17 ;  /* 0x0000001f1a1a7819 */ /* 0x000fe20000001211 */
[----:B------:R-:W-:Y:S01]  /*65b0*/  IMAD R15, R15, 0xc4, R28 ;  /* 0x000000c40f0f7824 */ /* 0x000fe200078e021c */
[----:B------:R-:W-:Y:S01]  /*65c0*/  IADD3 R17, PT, PT, R37, R39, RZ ;  /* 0x0000002725117210 */ /* 0x000fe20007ffe0ff */
[----:B------:R-:W-:Y:S01]  /*65d0*/  IDP.4A.S8.S8 R43, R25, R5, R16 ;  /* 0x00000005192b7226 */ /* 0x000fe20000000610 */
[----:B------:R-:W-:Y:S01]  /*65e0*/  IADD3 R19, PT, PT, R65, R19, RZ ;  /* 0x0000001341137210 */ /* 0x000fe20007ffe0ff */
[----:B------:R-:W-:-:S02]  /*65f0*/  IMAD R16, R8, -0x42900000, RZ ;  /* 0xbd70000008107824 */ /* 0x000fc400078e02ff */
[----:B------:R-:W-:Y:S01]  /*6600*/  IDP.4A.S8.S8 R27, R25, R6, R31 ;  /* 0x00000006191b7226 */ /* 0x000fe2000000061f */
[----:B------:R-:W-:Y:S01]  /*6610*/  SHF.R.U64 R17, R36, 0x1f, R17 ;  /* 0x0000001f24117819 */ /* 0x000fe20000001211 */
[----:B------:R-:W-:Y:S01]  /*6620*/  IMAD.WIDE.U32 R34, R15, 0x4, R34 ;  /* 0x000000040f227825 */ /* 0x000fe200078e0022 */
[----:B------:R-:W-:Y:S01]  /*6630*/  SHF.R.U64 R11, R64, 0x1f, R19 ;  /* 0x0000001f400b7819 */ /* 0x000fe20000001213 */
[----:B------:R-:W5:Y:S02]  /*6640*/  LDG.E.CONSTANT R39, desc[UR8][R20.64+0x8] ;  /* 0x0000080814277981 */ /* 0x000f64000c1e9900 */
[C---:B------:R-:W-:Y:S01]  /*6650*/  IMAD R31, R29.reuse, 0x22758, R16 ;  /* 0x000227581d1f7824 */ /* 0x040fe200078e0210 */
[----:B------:R-:W-:Y:S01]  /*6660*/  SHF.R.S32.HI R16, RZ, 0x1f, R27 ;  /* 0x0000001fff107819 */ /* 0x000fe2000001141b */
[----:B------:R-:W-:Y:S01]  /*6670*/  IMAD.WIDE.U32 R36, R29, -0x42900000, R2 ;  /* 0xbd7000001d247825 */ /* 0x000fe200078e0002 */
[----:B------:R-:W3:Y:S01]  /*6680*/  LDG.E.CONSTANT R19, desc[UR8][R34.64] ;  /* 0x0000000822137981 */ /* 0x000ee2000c1e9900 */
[----:B------:R-:W-:-:S02]  /*6690*/  SHF.R.S32.HI R8, RZ, 0x1f, R43 ;  /* 0x0000001fff087819 */ /* 0x000fc4000001142b */
[----:B------:R-:W-:Y:S01]  /*66a0*/  IMAD R16, R16, -0x42900000, RZ ;  /* 0xbd70000010107824 */ /* 0x000fe200078e02ff */
[----:B------:R-:W-:Y:S01]  /*66b0*/  IADD3 R31, PT, PT, R37, R31, RZ ;  /* 0x0000001f251f7210 */ /* 0x000fe20007ffe0ff */
[----:B------:R-:W-:Y:S01]  /*66c0*/  IDP.4A.S8.S8 R25, R25, R7, R46 ;  /* 0x0000000719197226 */ /* 0x000fe2000000062e */
[----:B------:R-:W-:Y:S01]  /*66d0*/  SHF.R.U64 R13, R38, 0x1f, R13 ;  /* 0x0000001f260d7819 */ /* 0x000fe2000000120d */
[----:B------:R-:W-:Y:S01]  /*66e0*/  IMAD R8, R8, -0x42900000, RZ ;  /* 0xbd70000008087824 */ /* 0x000fe200078e02ff */
[----:B------:R-:W-:Y:S01]  /*66f0*/  SHF.R.U64 R31, R36, 0x1f, R31 ;  /* 0x0000001f241f7819 */ /* 0x000fe2000000121f */
[C---:B------:R-:W-:Y:S01]  /*6700*/  IMAD R29, R27.reuse, 0x22758, R16 ;  /* 0x000227581b1d7824 */ /* 0x040fe200078e0210 */
[----:B------:R1:W5:Y:S01]  /*6710*/  LDG.E.CONSTANT R38, desc[UR8][R20.64+0x4] ;  /* 0x0000040814267981 */ /* 0x000362000c1e9900 */
[----:B------:R-:W-:-:S03]  /*6720*/  IMAD.WIDE.U32 R36, R27, -0x42900000, R2 ;  /* 0xbd7000001b247825 */ /* 0x000fc600078e0002 */
[----:B------:R-:W1:Y:S01]  /*6730*/  LDS R27, [R28+UR5+0x182c] ;  /* 0x00182c051c1b7984 */ /* 0x000e620008000800 */
[C---:B------:R-:W-:Y:S01]  /*6740*/  IMAD R67, R43.reuse, 0x22758, R8 ;  /* 0x000227582b437824 */ /* 0x040fe200078e0208 */
[----:B------:R-:W-:Y:S02]  /*6750*/  SHF.R.S32.HI R8, RZ, 0x1f, R25 ;  /* 0x0000001fff087819 */ /* 0x000fe40000011419 */
[----:B------:R-:W-:Y:S01]  /*6760*/  SHF.R.U64 R45, R42, 0x1f, R45 ;  /* 0x0000001f2a2d7819 */ /* 0x000fe2000000122d */
[----:B------:R-:W-:Y:S01]  /*6770*/  IMAD.WIDE.U32 R42, R43, -0x42900000, R2 ;  /* 0xbd7000002b2a7825 */ /* 0x000fe200078e0002 */
[----:B------:R-:W-:Y:S01]  /*6780*/  IADD3 R29, PT, PT, R37, R29, RZ ;  /* 0x0000001d251d7210 */ /* 0x000fe20007ffe0ff */
[----:B------:R-:W5:Y:S02]  /*6790*/  LDG.E.CONSTANT R65, desc[UR8][R34.64+0x4] ;  /* 0x0000040822417981 */ /* 0x000f64000c1e9900 */
[----:B------:R-:W-:Y:S02]  /*67a0*/  IMAD R8, R8, -0x42900000, RZ ;  /* 0xbd70000008087824 */ /* 0x000fe400078e02ff */
[----:B0-----:R-:W-:Y:S01]  /*67b0*/  IDP.4A.S8.S8 R47, R0, R4, R47 ;  /* 0x00000004002f7226 */ /* 0x001fe2000000062f */
[----:B------:R-:W-:Y:S01]  /*67c0*/  SHF.R.U64 R16, R36, 0x1f, R29 ;  /* 0x0000001f24107819 */ /* 0x000fe2000000121d */
[----:B------:R-:W-:Y:S01]  /*67d0*/  IMAD R29, R25, 0x22758, R8 ;  /* 0x00022758191d7824 */ /* 0x000fe200078e0208 */
[----:B------:R-:W-:Y:S01]  /*67e0*/  IADD3 R67, PT, PT, R43, R67, RZ ;  /* 0x000000432b437210 */ /* 0x000fe20007ffe0ff */
[----:B------:R-:W-:Y:S01]  /*67f0*/  IMAD.WIDE.U32 R36, R25, -0x42900000, R2 ;  /* 0xbd70000019247825 */ /* 0x000fe200078e0002 */
[----:B------:R-:W-:Y:S01]  /*6800*/  SHF.R.S32.HI R8, RZ, 0x1f, R47 ;  /* 0x0000001fff087819 */ /* 0x000fe2000001142f */
[----:B------:R-:W0:Y:S02]  /*6810*/  LDS R28, [R28+UR5+0x1864] ;  /* 0x001864051c1c7984 */ /* 0x000e240008000800 */
[----:B------:R-:W-:Y:S01]  /*6820*/  IDP.4A.S8.S8 R43, R0, R5, R48 ;  /* 0x00000005002b7226 */ /* 0x000fe20000000630 */
[----:B------:R-:W-:Y:S01]  /*6830*/  IADD3 R25, PT, PT, R37, R29, RZ ;  /* 0x0000001d25197210 */ /* 0x000fe20007ffe0ff */
[----:B------:R-:W-:-:S03]  /*6840*/  IMAD R8, R8, -0x42900000, RZ ;  /* 0xbd70000008087824 */ /* 0x000fc600078e02ff */
[----:B------:R-:W-:Y:S01]  /*6850*/  SHF.R.S32.HI R29, RZ, 0x1f, R43 ;  /* 0x0000001fff1d7819 */ /* 0x000fe2000001142b */
[----:B------:R-:W-:Y:S01]  /*6860*/  IDP.4A.S8.S8 R49, R0, R6, R49 ;  /* 0x0000000600317226 */ /* 0x000fe20000000631 */
[----:B------:R-:W-:Y:S01]  /*6870*/  SHF.R.U64 R67, R42, 0x1f, R67 ;  /* 0x0000001f2a437819 */ /* 0x000fe20000001243 */
[----:B------:R-:W-:Y:S01]  /*6880*/  IMAD R63, R47, 0x22758, R8 ;  /* 0x000227582f3f7824 */ /* 0x000fe200078e0208 */
[----:B------:R-:W-:Y:S01]  /*6890*/  SHF.R.U64 R25, R36, 0x1f, R25 ;  /* 0x0000001f24197819 */ /* 0x000fe20000001219 */
[----:B------:R-:W-:Y:S02]  /*68a0*/  IMAD R42, R29, -0x42900000, RZ ;  /* 0xbd7000001d2a7824 */ /* 0x000fe400078e02ff */
[----:B------:R-:W-:-:S04]  /*68b0*/  IMAD.WIDE.U32 R36, R47, -0x42900000, R2 ;  /* 0xbd7000002f247825 */ /* 0x000fc800078e0002 */
[----:B------:R-:W-:Y:S01]  /*68c0*/  IDP.4A.S8.S8 R29, R0, R7, R24 ;  /* 0x00000007001d7226 */ /* 0x000fe20000000618 */
[----:B------:R-:W-:Y:S01]  /*68d0*/  SHF.R.S32.HI R0, RZ, 0x1f, R49 ;  /* 0x0000001fff007819 */ /* 0x000fe20000011431 */
[----:B------:R-:W-:Y:S01]  /*68e0*/  IMAD R47, R43, 0x22758, R42 ;  /* 0x000227582b2f7824 */ /* 0x000fe200078e022a */
[----:B------:R-:W-:Y:S01]  /*68f0*/  IADD3 R37, PT, PT, R37, R63, RZ ;  /* 0x0000003f25257210 */ /* 0x000fe20007ffe0ff */
[----:B------:R-:W-:-:S04]  /*6900*/  IMAD.WIDE.U32 R42, R43, -0x42900000, R2 ;  /* 0xbd7000002b2a7825 */ /* 0x000fc800078e0002 */
[----:B------:R-:W-:Y:S01]  /*6910*/  IMAD R0, R0, -0x42900000, RZ ;  /* 0xbd70000000007824 */ /* 0x000fe200078e02ff */
[----:B------:R-:W-:Y:S01]  /*6920*/  SHF.R.U64 R36, R36, 0x1f, R37 ;  /* 0x0000001f24247819 */ /* 0x000fe20000001225 */
[----:B-1----:R-:W-:Y:S01]  /*6930*/  IMAD.WIDE.U32 R20, R49, -0x42900000, R2 ;  /* 0xbd70000031147825 */ /* 0x002fe200078e0002 */
[----:B------:R-:W-:Y:S02]  /*6940*/  IADD3 R37, PT, PT, R43, R47, RZ ;  /* 0x0000002f2b257210 */ /* 0x000fe40007ffe0ff */
[----:B------:R-:W5:Y:S01]  /*6950*/  LDG.E.CONSTANT R47, desc[UR8][R34.64+0x8] ;  /* 0x00000808222f7981 */ /* 0x000f62000c1e9900 */
[----:B------:R-:W-:Y:S01]  /*6960*/  IMAD R43, R49, 0x22758, R0 ;  /* 0x00022758312b7824 */ /* 0x000fe200078e0200 */
[----:B------:R-:W-:Y:S01]  /*6970*/  SHF.R.S32.HI R0, RZ, 0x1f, R29 ;  /* 0x0000001fff007819 */ /* 0x000fe2000001141d */
[----:B------:R-:W-:Y:S01]  /*6980*/  IDP.4A.S8.S8 R51, R27, R4, R51 ;  /* 0x000000041b337226 */ /* 0x000fe20000000633 */
[----:B------:R-:W-:Y:S01]  /*6990*/  SHF.R.U64 R8, R42, 0x1f, R37 ;  /* 0x0000001f2a087819 */ /* 0x000fe20000001225 */
[----:B------:R-:W5:Y:S01]  /*69a0*/  LDG.E.CONSTANT R49, desc[UR8][R34.64+0xc] ;  /* 0x00000c0822317981 */ /* 0x000f62000c1e9900 */
[----:B------:R-:W-:Y:S01]  /*69b0*/  IADD3 R21, PT, PT, R21, R43, RZ ;  /* 0x0000002b15157210 */ /* 0x000fe20007ffe0ff */
[----:B------:R-:W-:-:S03]  /*69c0*/  IMAD R0, R0, -0x42900000, RZ ;  /* 0xbd70000000007824 */ /* 0x000fc600078e02ff */
[----:B------:R-:W-:Y:S01]  /*69d0*/  SHF.R.U64 R24, R20, 0x1f, R21 ;  /* 0x0000001f14187819 */ /* 0x000fe20000001215 */
[C---:B------:R-:W-:Y:S02]  /*69e0*/  IMAD R69, R29.reuse, 0x22758, R0 ;  /* 0x000227581d457824 */ /* 0x040fe400078e0200 */
[----:B------:R-:W-:Y:S01]  /*69f0*/  IMAD.WIDE.U32 R20, R29, -0x42900000, R2 ;  /* 0xbd7000001d147825 */ /* 0x000fe200078e0002 */
[----:B------:R-:W-:Y:S01]  /*6a00*/  SHF.R.S32.HI R29, RZ, 0x1f, R51 ;  /* 0x0000001fff1d7819 */ /* 0x000fe20000011433 */
[----:B------:R1:W5:Y:S03]  /*6a10*/  LDG.E.CONSTANT R0, desc[UR8][R22.64+0xc] ;  /* 0x00000c0816007981 */ /* 0x000366000c1e9900 */
[----:B------:R-:W-:Y:S01]  /*6a20*/  IADD3 R69, PT, PT, R21, R69, RZ ;  /* 0x0000004515457210 */ /* 0x000fe20007ffe0ff */
[----:B------:R-:W-:Y:S02]  /*6a30*/  IMAD R42, R29, -0x42900000, RZ ;  /* 0xbd7000001d2a7824 */ /* 0x000fe400078e02ff */
[----:B------:R-:W-:Y:S01]  /*6a40*/  IDP.4A.S8.S8 R29, R27, R5, R18 ;  /* 0x000000051b1d7226 */ /* 0x000fe20000000612 */
[----:B------:R-:W-:Y:S01]  /*6a50*/  SHF.R.U64 R69, R20, 0x1f, R69 ;  /* 0x0000001f14457819 */ /* 0x000fe20000001245 */
[----:B------:R-:W-:-:S02]  /*6a60*/  IMAD R37, R51, 0x22758, R42 ;  /* 0x0002275833257824 */ /* 0x000fc400078e022a */
[----:B------:R-:W-:Y:S01]  /*6a70*/  IMAD.WIDE.U32 R20, R51, -0x42900000, R2 ;  /* 0xbd70000033147825 */ /* 0x000fe200078e0002 */
[----:B------:R-:W-:-:S04]  /*6a80*/  SHF.R.S32.HI R18, RZ, 0x1f, R29 ;  /* 0x0000001fff127819 */ /* 0x000fc8000001141d */
[----:B------:R-:W-:Y:S01]  /*6a90*/  IADD3 R21, PT, PT, R21, R37, RZ ;  /* 0x0000002515157210 */ /* 0x000fe20007ffe0ff */
[----:B------:R-:W-:Y:S01]  /*6aa0*/  IMAD R18, R18, -0x42900000, RZ ;  /* 0xbd70000012127824 */ /* 0x000fe200078e02ff */
[----:B------:R-:W5:Y:S01]  /*6ab0*/  LDG.E.CONSTANT R37, desc[UR8][R34.64+0x74] ;  /* 0x0000740822257981 */ /* 0x000f62000c1e9900 */
[----:B------:R-:W-:Y:S01]  /*6ac0*/  IDP.4A.S8.S8 R43, R27, R6, R53 ;  /* 0x000000061b2b7226 */ /* 0x000fe20000000635 */
[----:B-1----:R-:W-:Y:S01]  /*6ad0*/  SHF.R.U64 R22, R20, 0x1f, R21 ;  /* 0x0000001f14167819 */ /* 0x002fe20000001215 */
[C---:B------:R-:W-:Y:S02]  /*6ae0*/  IMAD R53, R29.reuse, 0x22758, R18 ;  /* 0x000227581d357824 */ /* 0x040fe400078e0212 */
[----:B------:R-:W-:Y:S01]  /*6af0*/  IMAD.WIDE.U32 R20, R29, -0x42900000, R2 ;  /* 0xbd7000001d147825 */ /* 0x000fe200078e0002 */
[----:B------:R-:W-:-:S03]  /*6b00*/  SHF.R.S32.HI R18, RZ, 0x1f, R43 ;  /* 0x0000001fff127819 */ /* 0x000fc6000001142b */
[----:B------:R-:W-:Y:S01]  /*6b10*/  IDP.4A.S8.S8 R27, R27, R7, R32 ;  /* 0x000000071b1b7226 */ /* 0x000fe20000000620 */
[----:B------:R-:W-:Y:S01]  /*6b20*/  IADD3 R53, PT, PT, R21, R53, RZ ;  /* 0x0000003515357210 */ /* 0x000fe20007ffe0ff */
[----:B------:R-:W-:-:S03]  /*6b30*/  IMAD R18, R18, -0x42900000, RZ ;  /* 0xbd70000012127824 */ /* 0x000fc600078e02ff */
[----:B------:R-:W-:Y:S01]  /*6b40*/  SHF.R.S32.HI R21, RZ, 0x1f, R27 ;  /* 0x0000001fff157819 */ /* 0x000fe2000001141b */
[C---:B------:R-:W-:Y:S01]  /*6b50*/  IMAD R23, R43.reuse, 0x22758, R18 ;  /* 0x000227582b177824 */ /* 0x040fe200078e0212 */
[----:B------:R-:W-:Y:S01]  /*6b60*/  SHF.R.U64 R53, R20, 0x1f, R53 ;  /* 0x0000001f14357819 */ /* 0x000fe20000001235 */
[----:B------:R-:W-:-:S04]  /*6b70*/  IMAD.WIDE.U32 R42, R43, -0x42900000, R2 ;  /* 0xbd7000002b2a7825 */ /* 0x000fc800078e0002 */
[----:B------:R-:W-:-:S04]  /*6b80*/  IMAD R20, R21, -0x42900000, RZ ;  /* 0xbd70000015147824 */ /* 0x000fc800078e02ff */
[C---:B------:R-:W-:Y:S02]  /*6b90*/  IMAD R29, R27.reuse, 0x22758, R20 ;  /* 0x000227581b1d7824 */ /* 0x040fe400078e0214 */
[----:B------:R-:W-:Y:S01]  /*6ba0*/  IMAD.WIDE.U32 R20, R27, -0x42900000, R2 ;  /* 0xbd7000001b147825 */ /* 0x000fe200078e0002 */
[----:B------:R-:W-:Y:S02]  /*6bb0*/  IADD3 R27, PT, PT, R43, R23, RZ ;  /* 0x000000172b1b7210 */ /* 0x000fe40007ffe0ff */
[----:B------:R-:W5:Y:S02]  /*6bc0*/  LDG.E.CONSTANT R43, desc[UR8][R34.64+0x78] ;  /* 0x00007808222b7981 */ /* 0x000f64000c1e9900 */
[----:B------:R-:W-:Y:S02]  /*6bd0*/  SHF.R.U64 R18, R42, 0x1f, R27 ;  /* 0x0000001f2a127819 */ /* 0x000fe4000000121b */
[----:B------:R-:W5:Y:S01]  /*6be0*/  LDG.E.CONSTANT R27, desc[UR8][R34.64+0x70] ;  /* 0x00007008221b7981 */ /* 0x000f62000c1e9900 */
[----:B------:R-:W-:-:S03]  /*6bf0*/  IADD3 R23, PT, PT, R21, R29, RZ ;  /* 0x0000001d15177210 */ /* 0x000fc60007ffe0ff */
[----:B------:R-:W5:Y:S01]  /*6c00*/  LDG.E.CONSTANT R29, desc[UR8][R34.64+0x7c] ;  /* 0x00007c08221d7981 */ /* 0x000f62000c1e9900 */
[----:B------:R-:W-:Y:S01]  /*6c10*/  IDP.4A.S8.S8 R59, R44, R4, R59 ;  /* 0x000000042c3b7226 */ /* 0x000fe2000000063b */
[----:B------:R-:W-:-:S04]  /*6c20*/  SHF.R.U64 R23, R20, 0x1f, R23 ;  /* 0x0000001f14177819 */ /* 0x000fc80000001217 */
[----:B------:R-:W-:-:S05]  /*6c30*/  SHF.R.S32.HI R20, RZ, 0x1f, R59 ;  /* 0x0000001fff147819 */ /* 0x000fca000001143b */
[----:B------:R-:W-:-:S04]  /*6c40*/  IMAD R20, R20, -0x42900000, RZ ;  /* 0xbd70000014147824 */ /* 0x000fc800078e02ff */
[C---:B------:R-:W-:Y:S02]  /*6c50*/  IMAD R51, R59.reuse, 0x22758, R20 ;  /* 0x000227583b337824 */ /* 0x040fe400078e0214 */
[----:B------:R-:W-:-:S05]  /*6c60*/  IMAD.WIDE.U32 R20, R59, -0x42900000, R2 ;  /* 0xbd7000003b147825 */ /* 0x000fca00078e0002 */
[----:B------:R-:W-:-:S04]  /*6c70*/  IADD3 R21, PT, PT, R21, R51, RZ ;  /* 0x0000003315157210 */ /* 0x000fc80007ffe0ff */
[----:B------:R-:W-:Y:S01]  /*6c80*/  SHF.R.U64 R32, R20, 0x1f, R21 ;  /* 0x0000001f14207819 */ /* 0x000fe20000001215 */
[----:B------:R-:W-:-:S05]  /*6c90*/  IDP.4A.S8.S8 R21, R44, R5, R58 ;  /* 0x000000052c157226 */ /* 0x000fca000000063a */
[----:B------:R-:W-:-:S05]  /*6ca0*/  SHF.R.S32.HI R20, RZ, 0x1f, R21 ;  /* 0x0000001fff147819 */ /* 0x000fca0000011415 */
[----:B------:R-:W-:-:S04]  /*6cb0*/  IMAD R20, R20, -0x42900000, RZ ;  /* 0xbd70000014147824 */ /* 0x000fc800078e02ff */
[C---:B------:R-:W-:Y:S02]  /*6cc0*/  IMAD R51, R21.reuse, 0x22758, R20 ;  /* 0x0002275815337824 */ /* 0x040fe400078e0214 */
[----:B------:R-:W-:-:S04]  /*6cd0*/  IMAD.WIDE.U32 R20, R21, -0x42900000, R2 ;  /* 0xbd70000015147825 */ /* 0x000fc800078e0002 */
[----:B------:R-:W-:Y:S01]  /*6ce0*/  IDP.4A.S8.S8 R61, R44, R6, R61 ;  /* 0x000000062c3d7226 */ /* 0x000fe2000000063d */
[----:B------:R-:W-:-:S04]  /*6cf0*/  IADD3 R21, PT, PT, R21, R51, RZ ;  /* 0x0000003315157210 */ /* 0x000fc80007ffe0ff */
[----:B------:R-:W-:Y:S02]  /*6d00*/  SHF.R.U64 R42, R20, 0x1f, R21 ;  /* 0x0000001f142a7819 */ /* 0x000fe40000001215 */
[----:B------:R-:W-:-:S05]  /*6d10*/  SHF.R.S32.HI R20, RZ, 0x1f, R61 ;  /* 0x0000001fff147819 */ /* 0x000fca000001143d */
[----:B------:R-:W-:-:S04]  /*6d20*/  IMAD R20, R20, -0x42900000, RZ ;  /* 0xbd70000014147824 */ /* 0x000fc800078e02ff */
[C---:B------:R-:W-:Y:S02]  /*6d30*/  IMAD R59, R61.reuse, 0x22758, R20 ;  /* 0x000227583d3b7824 */ /* 0x040fe400078e0214 */
[----:B------:R-:W-:-:S04]  /*6d40*/  IMAD.WIDE.U32 R20, R61, -0x42900000, R2 ;  /* 0xbd7000003d147825 */ /* 0x000fc800078e0002 */
[----:B------:R-:W-:Y:S01]  /*6d50*/  IDP.4A.S8.S8 R51, R44, R7, R14 ;  /* 0x000000072c337226 */ /* 0x000fe2000000060e */
[----:B------:R-:W-:Y:S01]  /*6d60*/  IADD3 R21, PT, PT, R21, R59, RZ ;  /* 0x0000003b15157210 */ /* 0x000fe20007ffe0ff */
[----:B0-----:R-:W-:-:S03]  /*6d70*/  IDP.4A.S8.S8 R55, R28, R4, R55 ;  /* 0x000000041c377226 */ /* 0x001fc60000000637 */
[----:B------:R-:W-:Y:S02]  /*6d80*/  SHF.R.U64 R14, R20, 0x1f, R21 ;  /* 0x0000001f140e7819 */ /* 0x000fe40000001215 */
[----:B------:R-:W-:Y:S02]  /*6d90*/  SHF.R.S32.HI R20, RZ, 0x1f, R51 ;  /* 0x0000001fff147819 */ /* 0x000fe40000011433 */
[----:B------:R-:W-:-:S03]  /*6da0*/  SHF.R.S32.HI R4, RZ, 0x1f, R55 ;  /* 0x0000001fff047819 */ /* 0x000fc60000011437 */
[----:B------:R-:W-:-:S04]  /*6db0*/  IMAD R20, R20, -0x42900000, RZ ;  /* 0xbd70000014147824 */ /* 0x000fc800078e02ff */
[C---:B------:R-:W-:Y:S02]  /*6dc0*/  IMAD R59, R51.reuse, 0x22758, R20 ;  /* 0x00022758333b7824 */ /* 0x040fe400078e0214 */
[----:B------:R-:W-:-:S04]  /*6dd0*/  IMAD.WIDE.U32 R20, R51, -0x42900000, R2 ;  /* 0xbd70000033147825 */ /* 0x000fc800078e0002 */
[----:B------:R-:W-:Y:S02]  /*6de0*/  IDP.4A.S8.S8 R51, R28, R5, R10 ;  /* 0x000000051c337226 */ /* 0x000fe4000000060a */
[----:B------:R-:W-:Y:S01]  /*6df0*/  IMAD R4, R4, -0x42900000, RZ ;  /* 0xbd70000004047824 */ /* 0x000fe200078e02ff */
[----:B------:R-:W-:Y:S02]  /*6e00*/  IADD3 R21, PT, PT, R21, R59, RZ ;  /* 0x0000003b15157210 */ /* 0x000fe40007ffe0ff */
[----:B------:R-:W-:Y:S01]  /*6e10*/  SHF.R.S32.HI R10, RZ, 0x1f, R51 ;  /* 0x0000001fff0a7819 */ /* 0x000fe20000011433 */
[C---:B------:R-:W-:Y:S02]  /*6e20*/  IMAD R59, R55.reuse, 0x22758, R4 ;  /* 0x00022758373b7824 */ /* 0x040fe400078e0204 */
[----:B------:R-:W-:-:S04]  /*6e30*/  IMAD.WIDE.U32 R4, R55, -0x42900000, R2 ;  /* 0xbd70000037047825 */ /* 0x000fc800078e0002 */
[----:B------:R-:W-:Y:S01]  /*6e40*/  IDP.4A.S8.S8 R57, R28, R6, R57 ;  /* 0x000000061c397226 */ /* 0x000fe20000000639 */
[----:B------:R-:W-:Y:S01]  /*6e50*/  IADD3 R59, PT, PT, R5, R59, RZ ;  /* 0x0000003b053b7210 */ /* 0x000fe20007ffe0ff */
[----:B------:R-:W-:Y:S02]  /*6e60*/  IMAD R10, R10, -0x42900000, RZ ;  /* 0xbd7000000a0a7824 */ /* 0x000fe400078e02ff */
[----:B------:R-:W-:Y:S01]  /*6e70*/  IDP.4A.S8.S8 R55, R28, R7, R30 ;  /* 0x000000071c377226 */ /* 0x000fe2000000061e */
[----:B------:R-:W-:Y:S01]  /*6e80*/  SHF.R.S32.HI R5, RZ, 0x1f, R57 ;  /* 0x0000001fff057819 */ /* 0x000fe20000011439 */
[C---:B------:R-:W-:Y:S02]  /*6e90*/  IMAD R63, R51.reuse, 0x22758, R10 ;  /* 0x00022758333f7824 */ /* 0x040fe400078e020a */
[----:B------:R-:W-:Y:S01]  /*6ea0*/  IMAD.WIDE.U32 R6, R51, -0x42900000, R2 ;  /* 0xbd70000033067825 */ /* 0x000fe200078e0002 */
[----:B------:R-:W-:Y:S02]  /*6eb0*/  SHF.R.U64 R51, R4, 0x1f, R59 ;  /* 0x0000001f04337819 */ /* 0x000fe4000000123b */
[----:B------:R-:W-:Y:S01]  /*6ec0*/  SHF.R.S32.HI R4, RZ, 0x1f, R55 ;  /* 0x0000001fff047819 */ /* 0x000fe20000011437 */
[----:B------:R-:W-:Y:S01]  /*6ed0*/  IMAD R10, R5, -0x42900000, RZ ;  /* 0xbd700000050a7824 */ /* 0x000fe200078e02ff */
[----:B------:R-:W-:-:S03]  /*6ee0*/  IADD3 R63, PT, PT, R7, R63, RZ ;  /* 0x0000003f073f7210 */ /* 0x000fc60007ffe0ff */
[----:B------:R-:W-:Y:S01]  /*6ef0*/  IMAD R4, R4, -0x42900000, RZ ;  /* 0xbd70000004047824 */ /* 0x000fe200078e02ff */
[----:B--2---:R-:W-:Y:S01]  /*6f00*/  IADD3 R7, PT, PT, R50, R11, RZ ;  /* 0x0000000b32077210 */ /* 0x004fe20007ffe0ff */
[C---:B------:R-:W-:Y:S02]  /*6f10*/  IMAD R59, R57.reuse, 0x22758, R10 ;  /* 0x00022758393b7824 */ /* 0x040fe400078e020a */
[----:B------:R-:W-:Y:S01]  /*6f20*/  IMAD.WIDE.U32 R56, R57, -0x42900000, R2 ;  /* 0xbd70000039387825 */ /* 0x000fe200078e0002 */
[----:B------:R-:W-:-:S03]  /*6f30*/  SHF.R.U64 R63, R6, 0x1f, R63 ;  /* 0x0000001f063f7819 */ /* 0x000fc6000000123f */
[C---:B------:R-:W-:Y:S02]  /*6f40*/  IMAD R61, R55.reuse, 0x22758, R4 ;  /* 0x00022758373d7824 */ /* 0x040fe400078e0204 */
[--C-:B------:R-:W-:Y:S01]  /*6f50*/  IMAD.WIDE.U32 R4, R55, -0x42900000, R2.reuse ;  /* 0xbd70000037047825 */ /* 0x100fe200078e0002 */
[C---:B------:R-:W-:Y:S02]  /*6f60*/  IADD3 R11, PT, PT, R50.reuse, R33, RZ ;  /* 0x00000021320b7210 */ /* 0x040fe40007ffe0ff */
[----:B------:R-:W-:Y:S01]  /*6f70*/  IADD3 R55, PT, PT, R57, R59, RZ ;  /* 0x0000003b39377210 */ /* 0x000fe20007ffe0ff */
[--C-:B------:R-:W-:Y:S01]  /*6f80*/  IMAD.WIDE R6, R7, 0x7ffffefa, R2.reuse ;  /* 0x7ffffefa07067825 */ /* 0x100fe200078e0202 */
[----:B------:R-:W-:Y:S02]  /*6f90*/  IADD3 R59, PT, PT, R5, R61, RZ ;  /* 0x0000003d053b7210 */ /* 0x000fe40007ffe0ff */
[----:B------:R-:W-:Y:S01]  /*6fa0*/  IADD3 R5, PT, PT, R50, R31, RZ ;  /* 0x0000001f32057210 */ /* 0x000fe20007ffe0ff */
[----:B------:R-:W-:Y:S01]  /*6fb0*/  IMAD.WIDE R10, R11, 0x7ffffefa, R2 ;  /* 0x7ffffefa0b0a7825 */ /* 0x000fe200078e0202 */
[----:B------:R-:W-:Y:S01]  /*6fc0*/  SHF.R.U64 R61, R6, 0x1f, R7 ;  /* 0x0000001f063d7819 */ /* 0x000fe20000001207 */
[----:B------:R-:W0:Y:S01]  /*6fd0*/  LDC.64 R30, c[0x0][0x390] ;  /* 0x0000e400ff1e7b82 */ /* 0x000e220000000a00 */
[----:B------:R-:W-:-:S02]  /*6fe0*/  IADD3 R7, PT, PT, R50, R36, RZ ;  /* 0x0000002432077210 */ /* 0x000fc40007ffe0ff */
[----:B------:R-:W-:Y:S01]  /*6ff0*/  SHF.R.U64 R59, R4, 0x1f, R59 ;  /* 0x0000001f043b7819 */ /* 0x000fe2000000123b */
[----:B------:R-:W-:Y:S01]  /*7000*/  IMAD.WIDE R4, R5, 0x7ffffefa, R2 ;  /* 0x7ffffefa05047825 */ /* 0x000fe200078e0202 */
[----:B------:R-:W-:Y:S02]  /*7010*/  IADD3 R33, PT, PT, R50, R22, RZ ;  /* 0x0000001632217210 */ /* 0x000fe40007ffe0ff */
[----:B------:R-:W-:Y:S02]  /*7020*/  SHF.R.U64 R56, R56, 0x1f, R55 ;  /* 0x0000001f38387819 */ /* 0x000fe40000001237 */
[----:B------:R-:W-:Y:S02]  /*7030*/  IADD3 R55, PT, PT, R50, R32, RZ ;  /* 0x0000002032377210 */ /* 0x000fe40007ffe0ff */
[----:B------:R-:W-:Y:S01]  /*7040*/  SHF.R.U64 R57, R10, 0x1f, R11 ;  /* 0x0000001f0a397819 */ /* 0x000fe2000000120b */
[----:B------:R-:W-:Y:S01]  /*7050*/  IMAD.WIDE R10, R7, 0x7ffffefa, R2 ;  /* 0x7ffffefa070a7825 */ /* 0x000fe200078e0202 */
[----:B------:R-:W-:-:S03]  /*7060*/  SHF.R.U64 R21, R20, 0x1f, R21 ;  /* 0x0000001f14157819 */ /* 0x000fc60000001215 */
[----:B------:R-:W-:Y:S01]  /*7070*/  HFMA2 R32, -RZ, RZ, 0, 0 ;  /* 0x00000000ff207431 */ /* 0x000fe200000001ff */
[----:B------:R-:W-:Y:S01]  /*7080*/  SHF.R.U64 R20, R4, 0x1f, R5 ;  /* 0x0000001f04147819 */ /* 0x000fe20000001205 */
[--C-:B------:R-:W-:Y:S01]  /*7090*/  IMAD.WIDE R6, R33, 0x7ffffefa, R2.reuse ;  /* 0x7ffffefa21067825 */ /* 0x100fe200078e0202 */
[C---:B----4-:R-:W-:Y:S02]  /*70a0*/  IADD3 R33, PT, PT, R40.reuse, R61, RZ ;  /* 0x0000003d28217210 */ /* 0x050fe40007ffe0ff */
[----:B------:R-:W-:Y:S01]  /*70b0*/  IADD3 R57, PT, PT, R40, R57, RZ ;  /* 0x0000003928397210 */ /* 0x000fe20007ffe0ff */
[----:B------:R-:W-:Y:S01]  /*70c0*/  IMAD.WIDE R4, R55, 0x7ffffefa, R2 ;  /* 0x7ffffefa37047825 */ /* 0x000fe200078e0202 */
[----:B------:R-:W-:Y:S02]  /*70d0*/  SHF.R.U64 R61, R10, 0x1f, R11 ;  /* 0x0000001f0a3d7819 */ /* 0x000fe4000000120b */
[----:B------:R-:W-:Y:S01]  /*70e0*/  SHF.R.U64 R11, R6, 0x1f, R7 ;  /* 0x0000001f060b7819 */ /* 0x000fe20000001207 */
[----:B------:R-:W-:Y:S01]  /*70f0*/  IMAD.WIDE R6, R33, 0x7f58e174, R2 ;  /* 0x7f58e17421067825 */ /* 0x000fe200078e0202 */
[----:B------:R-:W-:-:S02]  /*7100*/  SHF.R.U64 R55, R4, 0x1f, R5 ;  /* 0x0000001f04377819 */ /* 0x000fc40000001205 */
[----:B------:R-:W-:Y:S01]  /*7110*/  MOV R33, 0x4 ;  /* 0x0000000400217802 */ /* 0x000fe20000000f00 */
[----:B------:R-:W-:Y:S01]  /*7120*/  IMAD.WIDE R4, R57, 0x7f58e174, R2 ;  /* 0x7f58e17439047825 */ /* 0x000fe200078e0202 */
[C---:B------:R-:W-:Y:S02]  /*7130*/  IADD3 R57, PT, PT, R40.reuse, R20, RZ ;  /* 0x0000001428397210 */ /* 0x040fe40007ffe0ff */
[----:B------:R-:W-:Y:S01]  /*7140*/  IADD3 R61, PT, PT, R40, R61, RZ ;  /* 0x0000003d283d7210 */ /* 0x000fe20007ffe0ff */
[----:B---3--:R-:W-:Y:S01]  /*7150*/  IMAD.HI R19, R19, 0x7f8f55ec, R32 ;  /* 0x7f8f55ec13137827 */ /* 0x008fe200078e0220 */
[----:B------:R-:W-:Y:S02]  /*7160*/  SHF.R.U64 R28, R4, 0x1f, R5 ;  /* 0x0000001f041c7819 */ /* 0x000fe40000001205 */
[----:B------:R-:W-:Y:S01]  /*7170*/  SHF.R.U64 R10, R6, 0x1f, R7 ;  /* 0x0000001f060a7819 */ /* 0x000fe20000001207 */
[----:B------:R-:W-:Y:S01]  /*7180*/  IMAD.WIDE R4, R57, 0x7f58e174, R2 ;  /* 0x7f58e17439047825 */ /* 0x000fe200078e0202 */
[----:B------:R-:W-:-:S03]  /*7190*/  SHF.R.S32.HI R19, RZ, 0x3, R19 ;  /* 0x00000003ff137819 */ /* 0x000fc60000011413 */
[----:B------:R-:W-:Y:S01]  /*71a0*/  IMAD.WIDE R6, R61, 0x7f58e174, R2 ;  /* 0x7f58e1743d067825 */ /* 0x000fe200078e0202 */
[----:B------:R-:W-:Y:S02]  /*71b0*/  SHF.R.U64 R9, R62, 0x1f, R9 ;  /* 0x0000001f3e097819 */ /* 0x000fe40000001209 */
[----:B------:R-:W-:Y:S02]  /*71c0*/  SHF.R.U64 R4, R4, 0x1f, R5 ;  /* 0x0000001f04047819 */ /* 0x000fe40000001205 */
[----:B------:R-:W-:Y:S02]  /*71d0*/  SHF.R.U64 R5, R6, 0x1f, R7 ;  /* 0x0000001f06057819 */ /* 0x000fe40000001207 */
[----:B------:R-:W-:Y:S02]  /*71e0*/  VIADDMNMX R6, R10, R19, RZ, !PT ;  /* 0x000000130a067246 */ /* 0x000fe400078001ff */
[C---:B------:R-:W-:Y:S02]  /*71f0*/  IADD3 R7, PT, PT, R40.reuse, R11, RZ ;  /* 0x0000000b28077210 */ /* 0x040fe40007ffe0ff */
[----:B------:R-:W-:-:S02]  /*7200*/  IADD3 R55, PT, PT, R40, R55, RZ ;  /* 0x0000003728377210 */ /* 0x000fc40007ffe0ff */
[C---:B-----5:R-:W-:Y:S01]  /*7210*/  IADD3 R11, PT, PT, R38.reuse, R9, RZ ;  /* 0x00000009260b7210 */ /* 0x060fe20007ffe0ff */
[----:B0-----:R-:W-:Y:S01]  /*7220*/  IMAD.WIDE.U32 R30, R15, 0x4, R30 ;  /* 0x000000040f1e7825 */ /* 0x001fe200078e001e */
[----:B------:R-:W-:Y:S02]  /*7230*/  I2FP.F32.U32 R10, R6 ;  /* 0x00000006000a7245 */ /* 0x000fe40000201000 */
[----:B------:R-:W-:Y:S01]  /*7240*/  IADD3 R15, PT, PT, R38, R45, RZ ;  /* 0x0000002d260f7210 */ /* 0x000fe20007ffe0ff */
[----:B------:R-:W-:-:S04]  /*7250*/  IMAD.WIDE R6, R7, 0x7f58e174, R2 ;  /* 0x7f58e17407067825 */ /* 0x000fc800078e0202 */
[----:B------:R-:W-:Y:S01]  /*7260*/  IMAD.WIDE R60, R55, 0x7f58e174, R2 ;  /* 0x7f58e174373c7825 */ /* 0x000fe200078e0202 */
[----:B------:R-:W-:-:S03]  /*7270*/  SHF.R.U64 R6, R6, 0x1f, R7 ;  /* 0x0000001f06067819 */ /* 0x000fc60000001207 */
[----:B------:R-:W-:Y:S01]  /*7280*/  IMAD.WIDE R44, R11, 0x7ffffefa, R2 ;  /* 0x7ffffefa0b2c7825 */ /* 0x000fe200078e0202 */
[----:B------:R-:W-:-:S03]  /*7290*/  SHF.R.U64 R7, R60, 0x1f, R61 ;  /* 0x0000001f3c077819 */ /* 0x000fc6000000123d */
[----:B------:R-:W-:Y:S01]  /*72a0*/  FMUL R9, R10, 1.4612060006413685187e-08 ;  /* 0x327b08850a097820 */ /* 0x000fe20000400000 */
[----:B------:R-:W-:Y:S02]  /*72b0*/  IADD3 R61, PT, PT, R38, R67, RZ ;  /* 0x00000043263d7210 */ /* 0x000fe40007ffe0ff */
[----:B------:R-:W-:Y:S01]  /*72c0*/  SHF.R.U64 R44, R44, 0x1f, R45 ;  /* 0x0000001f2c2c7819 */ /* 0x000fe2000000122d */
[--C-:B------:R-:W-:Y:S01]  /*72d0*/  IMAD.WIDE R10, R15, 0x7ffffefa, R2.reuse ;  /* 0x7ffffefa0f0a7825 */ /* 0x100fe200078e0202 */
[C---:B------:R-:W-:Y:S02]  /*72e0*/  IADD3 R45, PT, PT, R38.reuse, R8, RZ ;  /* 0x00000008262d7210 */ /* 0x040fe40007ffe0ff */
[----:B------:R-:W-:Y:S01]  /*72f0*/  IADD3 R15, PT, PT, R38, R42, RZ ;  /* 0x0000002a260f7210 */ /* 0x000fe20007ffe0ff */
[--C-:B------:R-:W-:Y:S01]  /*7300*/  IMAD.WIDE R60, R61, 0x7ffffefa, R2.reuse ;  /* 0x7ffffefa3d3c7825 */ /* 0x100fe200078e0202 */
[----:B------:R-:W-:Y:S01]  /*7310*/  IADD3 R67, PT, PT, R41, R44, RZ ;  /* 0x0000002c29437210 */ /* 0x000fe20007ffe0ff */
[----:B------:R0:W-:Y:S02]  /*7320*/  STG.E desc[UR8][R30.64], R9 ;  /* 0x000000091e007986 */ /* 0x0001e4000c101908 */
[----:B------:R-:W-:Y:S01]  /*7330*/  IMAD.WIDE R44, R45, 0x7ffffefa, R2 ;  /* 0x7ffffefa2d2c7825 */ /* 0x000fe200078e0202 */
[----:B------:R-:W-:-:S02]  /*7340*/  SHF.R.U64 R22, R10, 0x1f, R11 ;  /* 0x0000001f0a167819 */ /* 0x000fc4000000120b */
[----:B------:R-:W-:Y:S01]  /*7350*/  IADD3 R11, PT, PT, R38, R53, RZ ;  /* 0x00000035260b7210 */ /* 0x000fe20007ffe0ff */
[----:B------:R-:W-:Y:S01]  /*7360*/  IMAD.WIDE R66, R67, 0x7f58e174, R2 ;  /* 0x7f58e17443427825 */ /* 0x000fe200078e0202 */
[----:B------:R-:W-:-:S03]  /*7370*/  SHF.R.U64 R60, R60, 0x1f, R61 ;  /* 0x0000001f3c3c7819 */ /* 0x000fc6000000123d */
[----:B------:R-:W-:Y:S01]  /*7380*/  IMAD.HI R65, R65, 0x7f8f55ec, R32 ;  /* 0x7f8f55ec41417827 */ /* 0x000fe200078e0220 */
[----:B------:R-:W-:-:S03]  /*7390*/  SHF.R.U64 R44, R44, 0x1f, R45 ;  /* 0x0000001f2c2c7819 */ /* 0x000fc6000000122d */
[----:B0-----:R-:W-:Y:S01]  /*73a0*/  IMAD.WIDE R8, R15, 0x7ffffefa, R2 ;  /* 0x7ffffefa0f087825 */ /* 0x001fe200078e0202 */
[----:B------:R-:W-:Y:S02]  /*73b0*/  SHF.R.U64 R66, R66, 0x1f, R67 ;  /* 0x0000001f42427819 */ /* 0x000fe40000001243 */
[----:B------:R-:W-:Y:S02]  /*73c0*/  SHF.R.S32.HI R15, RZ, 0x3, R65 ;  /* 0x00000003ff0f7819 */ /* 0x000fe40000011441 */
[----:B------:R-:W-:Y:S01]  /*73d0*/  SHF.R.U64 R20, R8, 0x1f, R9 ;  /* 0x0000001f08147819 */ /* 0x000fe20000001209 */
[--C-:B------:R-:W-:Y:S01]  /*73e0*/  IMAD.WIDE R10, R11, 0x7ffffefa, R2.reuse ;  /* 0x7ffffefa0b0a7825 */ /* 0x100fe200078e0202 */
[C---:B------:R-:W-:Y:S02]  /*73f0*/  IADD3 R9, PT, PT, R41.reuse, R60, RZ ;  /* 0x0000003c29097210 */ /* 0x040fe40007ffe0ff */
[----:B------:R-:W-:Y:S02]  /*7400*/  IADD3 R45, PT, PT, R41, R44, RZ ;  /* 0x0000002c292d7210 */ /* 0x000fe40007ffe0ff */
[----:B------:R-:W-:Y:S01]  /*7410*/  VIADDMNMX R15, R66, R15, RZ, !PT ;  /* 0x0000000f420f7246 */ /* 0x000fe200078001ff */
[----:B------:R-:W-:Y:S01]  /*7420*/  IMAD.WIDE R8, R9, 0x7f58e174, R2 ;  /* 0x7f58e17409087825 */ /* 0x000fe200078e0202 */
[----:B------:R-:W-:-:S02]  /*7430*/  SHF.R.U64 R10, R10, 0x1f, R11 ;  /* 0x0000001f0a0a7819 */ /* 0x000fc4000000120b */
[----:B------:R-:W-:Y:S01]  /*7440*/  IADD3 R61, PT, PT, R41, R22, RZ ;  /* 0x00000016293d7210 */ /* 0x000fe20007ffe0ff */
[----:B------:R-:W-:Y:S01]  /*7450*/  IMAD.WIDE R44, R45, 0x7f58e174, R2 ;  /* 0x7f58e1742d2c7825 */ /* 0x000fe200078e0202 */
[----:B------:R-:W-:Y:S02]  /*7460*/  I2FP.F32.U32 R15, R15 ;  /* 0x0000000f000f7245 */ /* 0x000fe40000201000 */
[----:B------:R-:W-:Y:S02]  /*7470*/  IADD3 R11, PT, PT, R41, R10, RZ ;  /* 0x0000000a290b7210 */ /* 0x000fe40007ffe0ff */
[----:B------:R-:W-:Y:S01]  /*7480*/  SHF.R.U64 R8, R8, 0x1f, R9 ;  /* 0x0000001f08087819 */ /* 0x000fe20000001209 */
[----:B------:R-:W-:Y:S01]  /*7490*/  IMAD.WIDE R60, R61, 0x7f58e174, R2 ;  /* 0x7f58e1743d3c7825 */ /* 0x000fe200078e0202 */
[----:B------:R-:W-:Y:S02]  /*74a0*/  SHF.R.U64 R9, R44, 0x1f, R45 ;  /* 0x0000001f2c097819 */ /* 0x000fe4000000122d */
[----:B------:R-:W-:Y:S01]  /*74b0*/  IADD3 R67, PT, PT, R41, R20, RZ ;  /* 0x0000001429437210 */ /* 0x000fe20007ffe0ff */
[----:B------:R-:W-:Y:S01]  /*74c0*/  FMUL R15, R15, 1.4612060006413685187e-08 ;  /* 0x327b08850f0f7820 */ /* 0x000fe20000400000 */
[----:B------:R-:W-:Y:S01]  /*74d0*/  IADD3 R45, PT, PT, R39, R16, RZ ;  /* 0x00000010272d7210 */ /* 0x000fe20007ffe0ff */
[----:B------:R-:W-:Y:S01]  /*74e0*/  IMAD.WIDE R10, R11, 0x7f58e174, R2 ;  /* 0x7f58e1740b0a7825 */ /* 0x000fe200078e0202 */
[----:B------:R-:W-:-:S02]  /*74f0*/  IADD3 R13, PT, PT, R52, R13, RZ ;  /* 0x0000000d340d7210 */ /* 0x000fc40007ffe0ff */
[----:B------:R-:W-:Y:S01]  /*7500*/  SHF.R.U64 R36, R60, 0x1f, R61 ;  /* 0x0000001f3c247819 */ /* 0x000fe2000000123d */
[--C-:B------:R-:W-:Y:S01]  /*7510*/  IMAD.WIDE R66, R67, 0x7f58e174, R2.reuse ;  /* 0x7f58e17443427825 */ /* 0x100fe200078e0202 */
[C---:B------:R-:W-:Y:S01]  /*7520*/  IADD3 R61, PT, PT, R39.reuse, R26, RZ ;  /* 0x0000001a273d7210 */ /* 0x040fe20007ffe0ff */
[----:B------:R0:W-:Y:S01]  /*7530*/  STG.E desc[UR8][R30.64+0x4], R15 ;  /* 0x0000040f1e007986 */ /* 0x0001e2000c101908 */
[----:B------:R-:W-:Y:S01]  /*7540*/  IADD3 R57, PT, PT, R39, R14, RZ ;  /* 0x0000000e27397210 */ /* 0x000fe20007ffe0ff */
[----:B------:R-:W-:Y:S01]  /*7550*/  IMAD.WIDE R44, R45, 0x7ffffefa, R2 ;  /* 0x7ffffefa2d2c7825 */ /* 0x000fe200078e0202 */
[----:B------:R-:W-:Y:S02]  /*7560*/  SHF.R.U64 R10, R10, 0x1f, R11 ;  /* 0x0000001f0a0a7819 */ /* 0x000fe4000000120b */
[----:B------:R-:W-:Y:S02]  /*7570*/  SHF.R.U64 R11, R66, 0x1f, R67 ;  /* 0x0000001f420b7819 */ /* 0x000fe40000001243 */
[----:B------:R-:W-:Y:S01]  /*7580*/  IADD3 R69, PT, PT, R52, R69, RZ ;  /* 0x0000004534457210 */ /* 0x000fe20007ffe0ff */
[----:B------:R-:W-:Y:S01]  /*7590*/  IMAD.WIDE R60, R61, 0x7ffffefa, R2 ;  /* 0x7ffffefa3d3c7825 */ /* 0x000fe200078e0202 */
[----:B------:R-:W-:-:S03]  /*75a0*/  IADD3 R65, PT, PT, R39, R12, RZ ;  /* 0x0000000c27417210 */ /* 0x000fc60007ffe0ff */
[----:B0-----:R-:W-:Y:S01]  /*75b0*/  IMAD.WIDE R14, R13, 0x7ffffefa, R2 ;  /* 0x7ffffefa0d0e7825 */ /* 0x001fe200078e0202 */
[----:B------:R-:W-:Y:S02]  /*75c0*/  SHF.R.U64 R67, R44, 0x1f, R45 ;  /* 0x0000001f2c437819 */ /* 0x000fe4000000122d */
[----:B------:R-:W-:Y:S02]  /*75d0*/  IADD3 R45, PT, PT, R39, R18, RZ ;  /* 0x00000012272d7210 */ /* 0x000fe40007ffe0ff */
[----:B------:R-:W-:Y:S02]  /*75e0*/  SHF.R.U64 R18, R14, 0x1f, R15 ;  /* 0x0000001f0e127819 */ /* 0x000fe4000000120f */
[C---:B------:R-:W-:Y:S02]  /*75f0*/  IADD3 R55, PT, PT, R52.reuse, R17, RZ ;  /* 0x0000001134377210 */ /* 0x040fe40007ffe0ff */
[----:B------:R-:W-:Y:S01]  /*7600*/  IADD3 R15, PT, PT, R52, R21, RZ ;  /* 0x00000015340f7210 */ /* 0x000fe20007ffe0ff */
[----:B------:R-:W-:Y:S01]  /*7610*/  IMAD.WIDE R20, R69, 0x7ffffefa, R2 ;  /* 0x7ffffefa45147825 */ /* 0x000fe200078e0202 */
[----:B------:R-:W-:-:S03]  /*7620*/  SHF.R.U64 R19, R60, 0x1f, R61 ;  /* 0x0000001f3c137819 */ /* 0x000fc6000000123d */
[----:B------:R-:W-:Y:S01]  /*7630*/  IMAD.WIDE R64, R65, 0x7ffffefa, R2 ;  /* 0x7ffffefa41407825 */ /* 0x000fe200078e0202 */
[----:B------:R-:W-:-:S03]  /*7640*/  IADD3 R61, PT, PT, R39, R24, RZ ;  /* 0x00000018273d7210 */ /* 0x000fc60007ffe0ff */
[----:B------:R-:W-:Y:S01]  /*7650*/  IMAD.WIDE R44, R45, 0x7ffffefa, R2 ;  /* 0x7ffffefa2d2c7825 */ /* 0x000fe200078e0202 */
[----:B------:R-:W-:-:S03]  /*7660*/  SHF.R.U64 R53, R64, 0x1f, R65 ;  /* 0x0000001f40357819 */ /* 0x000fc60000001241 */
[----:B------:R-:W-:Y:S01]  /*7670*/  IMAD.WIDE R16, R57, 0x7ffffefa, R2 ;  /* 0x7ffffefa39107825 */ /* 0x000fe200078e0202 */
[----:B------:R-:W-:-:S03]  /*7680*/  SHF.R.U64 R57, R20, 0x1f, R21 ;  /* 0x0000001f14397819 */ /* 0x000fc60000001215 */
[----:B------:R-:W-:Y:S01]  /*7690*/  IMAD.WIDE R12, R55, 0x7ffffefa, R2 ;  /* 0x7ffffefa370c7825 */ /* 0x000fe200078e0202 */
[----:B------:R-:W-:Y:S02]  /*76a0*/  IADD3 R21, PT, PT, R54, R19, RZ ;  /* 0x0000001336157210 */ /* 0x000fe40007ffe0ff */
[----:B------:R-:W-:Y:S02]  /*76b0*/  SHF.R.U64 R24, R44, 0x1f, R45 ;  /* 0x0000001f2c187819 */ /* 0x000fe4000000122d */
[----:B------:R-:W-:Y:S02]  /*76c0*/  IADD3 R19, PT, PT, R0, R18, RZ ;  /* 0x0000001200137210 */ /* 0x000fe40007ffe0ff */
[----:B------:R-:W-:Y:S01]  /*76d0*/  SHF.R.U64 R45, R16, 0x1f, R17 ;  /* 0x0000001f102d7819 */ /* 0x000fe20000001211 */
[----:B------:R-:W-:Y:S01]  /*76e0*/  IMAD.WIDE R60, R61, 0x7ffffefa, R2 ;  /* 0x7ffffefa3d3c7825 */ /* 0x000fe200078e0202 */
[----:B------:R-:W-:Y:S02]  /*76f0*/  SHF.R.U64 R65, R12, 0x1f, R13 ;  /* 0x0000001f0c417819 */ /* 0x000fe4000000120d */
[----:B------:R-:W-:Y:S01]  /*7700*/  IADD3 R17, PT, PT, R52, R23, RZ ;  /* 0x0000001734117210 */ /* 0x000fe20007ffe0ff */
[----:B------:R-:W-:Y:S01]  /*7710*/  IMAD.WIDE R20, R21, 0x7f58e174, R2 ;  /* 0x7f58e17415147825 */ /* 0x000fe200078e0202 */
[----:B------:R-:W-:-:S02]  /*7720*/  IADD3 R13, PT, PT, R54, R53, RZ ;  /* 0x00000035360d7210 */ /* 0x000fc40007ffe0ff */
[----:B------:R-:W-:Y:S01]  /*7730*/  IADD3 R25, PT, PT, R52, R25, RZ ;  /* 0x0000001934197210 */ /* 0x000fe20007ffe0ff */
[----:B------:R-:W-:Y:S01]  /*7740*/  IMAD.WIDE R18, R19, 0x7f58e174, R2 ;  /* 0x7f58e17413127825 */ /* 0x000fe200078e0202 */
[----:B------:R-:W-:-:S03]  /*7750*/  SHF.R.U64 R22, R60, 0x1f, R61 ;  /* 0x0000001f3c167819 */ /* 0x000fc6000000123d */
[----:B------:R-:W-:Y:S01]  /*7760*/  IMAD.HI R49, R49, 0x7f8f55ec, R32 ;  /* 0x7f8f55ec31317827 */ /* 0x000fe200078e0220 */
[----:B------:R-:W-:-:S03]  /*7770*/  SHF.R.U64 R42, R20, 0x1f, R21 ;  /* 0x0000001f142a7819 */ /* 0x000fc60000001215 */
[----:B------:R-:W-:Y:S01]  /*7780*/  IMAD.WIDE R16, R17, 0x7ffffefa, R2 ;  /* 0x7ffffefa11107825 */ /* 0x000fe200078e0202 */
[----:B------:R-:W-:-:S03]  /*7790*/  SHF.R.U64 R20, R18, 0x1f, R19 ;  /* 0x0000001f12147819 */ /* 0x000fc60000001213 */
[----:B------:R-:W-:-:S04]  /*77a0*/  IMAD.WIDE R12, R13, 0x7f58e174, R2 ;  /* 0x7f58e1740d0c7825 */ /* 0x000fc800078e0202 */
[----:B------:R-:W-:Y:S01]  /*77b0*/  IMAD.HI R47, R47, 0x7f8f55ec, R32 ;  /* 0x7f8f55ec2f2f7827 */ /* 0x000fe200078e0220 */
[----:B------:R-:W-:-:S03]  /*77c0*/  SHF.R.U64 R55, R16, 0x1f, R17 ;  /* 0x0000001f10377819 */ /* 0x000fc60000001211 */
[----:B------:R-:W-:Y:S01]  /*77d0*/  IMAD.WIDE R60, R25, 0x7ffffefa, R2 ;  /* 0x7ffffefa193c7825 */ /* 0x000fe200078e0202 */
[----:B------:R-:W-:Y:S01]  /*77e0*/  SHF.R.S32.HI R25, RZ, 0x3, R49 ;  /* 0x00000003ff197819 */ /* 0x000fe20000011431 */
[----:B------:R-:W2:Y:S01]  /*77f0*/  LDG.E.CONSTANT R16, desc[UR8][R34.64+0x150] ;  /* 0x0001500822107981 */ /* 0x000ea2000c1e9900 */
[----:B------:R-:W-:Y:S02]  /*7800*/  SHF.R.U64 R17, R12, 0x1f, R13 ;  /* 0x0000001f0c117819 */ /* 0x000fe4000000120d */
[----:B------:R-:W-:Y:S01]  /*7810*/  SHF.R.S32.HI R18, RZ, 0x3, R47 ;  /* 0x00000003ff127819 */ /* 0x000fe2000001142f */
[----:B------:R-:W-:Y:S01]  /*7820*/  IMAD.WIDE R14, R15, 0x7ffffefa, R2 ;  /* 0x7ffffefa0f0e7825 */ /* 0x000fe200078e0202 */
[----:B------:R-:W-:Y:S01]  /*7830*/  VIADDMNMX R25, R20, R25, RZ, !PT ;  /* 0x0000001914197246 */ /* 0x000fe200078001ff */
[----:B------:R-:W3:Y:S01]  /*7840*/  LDG.E.CONSTANT R12, desc[UR8][R34.64+0xe0] ;  /* 0x0000e008220c7981 */ /* 0x000ee2000c1e9900 */
[C---:B------:R-:W-:Y:S02]  /*7850*/  IADD3 R45, PT, PT, R54.reuse, R45, RZ ;  /* 0x0000002d362d7210 */ /* 0x040fe40007ffe0ff */
[----:B------:R-:W-:Y:S01]  /*7860*/  IADD3 R21, PT, PT, R54, R24, RZ ;  /* 0x0000001836157210 */ /* 0x000fe20007ffe0ff */
[----:B------:R-:W-:Y:S01]  /*7870*/  IMAD.HI R37, R37, 0x7f8f55ec, R32 ;  /* 0x7f8f55ec25257827 */ /* 0x000fe200078e0220 */
[----:B------:R-:W-:Y:S01]  /*7880*/  VIADDMNMX R24, R17, R18, RZ, !PT ;  /* 0x0000001211187246 */ /* 0x000fe200078001ff */
[----:B------:R-:W4:Y:S01]  /*7890*/  LDG.E.CONSTANT R13, desc[UR8][R34.64+0xe4] ;  /* 0x0000e408220d7981 */ /* 0x000f22000c1e9900 */
[----:B------:R-:W-:Y:S01]  /*78a0*/  I2FP.F32.U32 R25, R25 ;  /* 0x0000001900197245 */ /* 0x000fe20000201000 */
[----:B------:R-:W-:Y:S01]  /*78b0*/  IMAD.WIDE R44, R45, 0x7f58e174, R2 ;  /* 0x7f58e1742d2c7825 */ /* 0x000fe200078e0202 */
[----:B------:R-:W-:-:S02]  /*78c0*/  IADD3 R65, PT, PT, R0, R65, RZ ;  /* 0x0000004100417210 */ /* 0x000fc40007ffe0ff */
[----:B------:R-:W-:Y:S02]  /*78d0*/  SHF.R.U64 R61, R60, 0x1f, R61 ;  /* 0x0000001f3c3d7819 */ /* 0x000fe4000000123d */
[----:B------:R-:W-:Y:S01]  /*78e0*/  I2FP.F32.U32 R24, R24 ;  /* 0x0000001800187245 */ /* 0x000fe20000201000 */
[----:B------:R-:W-:Y:S01]  /*78f0*/  FMUL R49, R25, 1.4612060006413685187e-08 ;  /* 0x327b088519317820 */ /* 0x000fe20000400000 */
[----:B------:R-:W-:Y:S01]  /*7900*/  SHF.R.U64 R25, R44, 0x1f, R45 ;  /* 0x0000001f2c197819 */ /* 0x000fe2000000122d */
[----:B------:R-:W-:Y:S01]  /*7910*/  IMAD.WIDE R44, R65, 0x7f58e174, R2 ;  /* 0x7f58e174412c7825 */ /* 0x000fe200078e0202 */
[----:B------:R-:W-:-:S03]  /*7920*/  IADD3 R23, PT, PT, R54, R67, RZ ;  /* 0x0000004336177210 */ /* 0x000fc60007ffe0ff */
[----:B------:R-:W-:Y:S01]  /*7930*/  FMUL R47, R24, 1.4612060006413685187e-08 ;  /* 0x327b0885182f7820 */ /* 0x000fe20000400000 */
[----:B------:R-:W-:Y:S01]  /*7940*/  IADD3 R61, PT, PT, R0, R61, RZ ;  /* 0x0000003d003d7210 */ /* 0x000fe20007ffe0ff */
[----:B------:R-:W-:Y:S01]  /*7950*/  IMAD.HI R46, R27, 0x7f8f55ec, R32 ;  /* 0x7f8f55ec1b2e7827 */ /* 0x000fe200078e0220 */
[----:B------:R-:W-:Y:S01]  /*7960*/  SHF.R.U64 R53, R14, 0x1f, R15 ;  /* 0x0000001f0e357819 */ /* 0x000fe2000000120f */
[----:B------:R-:W5:Y:S01]  /*7970*/  LDG.E.CONSTANT R24, desc[UR8][R34.64+0x1c4] ;  /* 0x0001c40822187981 */ /* 0x000f62000c1e9900 */
[----:B------:R-:W-:Y:S01]  /*7980*/  IADD3 R19, PT, PT, R54, R22, RZ ;  /* 0x0000001636137210 */ /* 0x000fe20007ffe0ff */
[----:B------:R-:W-:Y:S01]  /*7990*/  IMAD.WIDE R22, R23, 0x7f58e174, R2 ;  /* 0x7f58e17417167825 */ /* 0x000fe200078e0202 */
[----:B------:R-:W-:Y:S01]  /*79a0*/  SHF.R.U64 R44, R44, 0x1f, R45 ;  /* 0x0000001f2c2c7819 */ /* 0x000fe2000000122d */
[----:B------:R-:W5:Y:S01]  /*79b0*/  LDG.E.CONSTANT R15, desc[UR8][R34.64+0xec] ;  /* 0x0000ec08220f7981 */ /* 0x000f62000c1e9900 */
[----:B------:R-:W-:Y:S01]  /*79c0*/  SHF.R.S32.HI R45, RZ, 0x3, R37 ;  /* 0x00000003ff2d7819 */ /* 0x000fe20000011425 */
[----:B------:R-:W-:-:S02]  /*79d0*/  IMAD.WIDE R26, R61, 0x7f58e174, R2 ;  /* 0x7f58e1743d1a7825 */ /* 0x000fc400078e0202 */
[----:B------:R0:W-:Y:S02]  /*79e0*/  STG.E desc[UR8][R30.64+0x8], R47 ;  /* 0x0000082f1e007986 */ /* 0x0001e4000c101908 */
[----:B------:R-:W-:Y:S01]  /*79f0*/  IMAD.HI R37, R29, 0x7f8f55ec, R32 ;  /* 0x7f8f55ec1d257827 */ /* 0x000fe200078e0220 */
[----:B------:R-:W-:Y:S01]  /*7a00*/  SHF.R.U64 R17, R22, 0x1f, R23 ;  /* 0x0000001f16117819 */ /* 0x000fe20000001217 */
[----:B------:R-:W5:Y:S01]  /*7a10*/  LDG.E.CONSTANT R29, desc[UR8][R34.64+0x1c8] ;  /* 0x0001c808221d7981 */ /* 0x000f62000c1e9900 */
[----:B------:R-:W-:Y:S01]  /*7a20*/  SHF.R.U64 R26, R26, 0x1f, R27 ;  /* 0x0000001f1a1a7819 */ /* 0x000fe2000000121b */
[----:B------:R-:W-:Y:S02]  /*7a30*/  IMAD.WIDE R18, R19, 0x7f58e174, R2 ;  /* 0x7f58e17413127825 */ /* 0x000fe400078e0202 */
[----:B------:R-:W5:Y:S01]  /*7a40*/  LDG.E.CONSTANT R23, desc[UR8][R34.64+0x1c0] ;  /* 0x0001c00822177981 */ /* 0x000f62000c1e9900 */
[----:B0-----:R-:W-:Y:S01]  /*7a50*/  SHF.R.S32.HI R47, RZ, 0x3, R46 ;  /* 0x00000003ff2f7819 */ /* 0x001fe2000001142e */
[----:B------:R-:W-:-:S04]  /*7a60*/  IMAD.WIDE R20, R21, 0x7f58e174, R2 ;  /* 0x7f58e17415147825 */ /* 0x000fc800078e0202 */
[----:B------:R-:W-:Y:S01]  /*7a70*/  IMAD.HI R43, R43, 0x7f8f55ec, R32 ;  /* 0x7f8f55ec2b2b7827 */ /* 0x000fe200078e0220 */
[----:B------:R-:W-:Y:S01]  /*7a80*/  VIADDMNMX R27, R28, R47, RZ, !PT ;  /* 0x0000002f1c1b7246 */ /* 0x000fe200078001ff */
[----:B------:R-:W5:Y:S01]  /*7a90*/  LDG.E.CONSTANT R22, desc[UR8][R34.64+0x15c] ;  /* 0x00015c0822167981 */ /* 0x000f62000c1e9900 */
[----:B------:R-:W-:Y:S02]  /*7aa0*/  SHF.R.S32.HI R47, RZ, 0x3, R37 ;  /* 0x00000003ff2f7819 */ /* 0x000fe40000011425 */
[C---:B------:R-:W-:Y:S02]  /*7ab0*/  IADD3 R37, PT, PT, R0.reuse, R57, RZ ;  /* 0x0000003900257210 */ /* 0x040fe40007ffe0ff */
[----:B------:R-:W-:Y:S01]  /*7ac0*/  IADD3 R55, PT, PT, R0, R55, RZ ;  /* 0x0000003700377210 */ /* 0x000fe20007ffe0ff */
[----:B------:R0:W-:Y:S01]  /*7ad0*/  STG.E desc[UR8][R30.64+0xc], R49 ;  /* 0x00000c311e007986 */ /* 0x0001e2000c101908 */
[----:B------:R-:W-:Y:S02]  /*7ae0*/  SHF.R.U64 R18, R18, 0x1f, R19 ;  /* 0x0000001f12127819 */ /* 0x000fe40000001213 */
[----:B------:R-:W-:Y:S01]  /*7af0*/  VIADDMNMX R28, R36, R45, RZ, !PT ;  /* 0x0000002d241c7246 */ /* 0x000fe200078001ff */
[----:B------:R-:W-:Y:S01]  /*7b00*/  IMAD.WIDE R36, R37, 0x7f58e174, R2 ;  /* 0x7f58e17425247825 */ /* 0x000fe200078e0202 */
[----:B------:R-:W-:Y:S01]  /*7b10*/  SHF.R.U64 R19, R20, 0x1f, R21 ;  /* 0x0000001f14137819 */ /* 0x000fe20000001215 */
[----:B------:R-:W5:Y:S01]  /*7b20*/  LDG.E.CONSTANT R14, desc[UR8][R34.64+0xe8] ;  /* 0x0000e808220e7981 */ /* 0x000f62000c1e9900 */
[----:B------:R-:W-:-:S03]  /*7b30*/  SHF.R.S32.HI R45, RZ, 0x3, R43 ;  /* 0x00000003ff2d7819 */ /* 0x000fc6000001142b */
[----:B------:R-:W5:Y:S01]  /*7b40*/  LDG.E.CONSTANT R21, desc[UR8][R34.64+0x158] ;  /* 0x0001580822157981 */ /* 0x000f62000c1e9900 */
[----:B------:R-:W-:Y:S01]  /*7b50*/  SHF.R.U64 R46, R36, 0x1f, R37 ;  /* 0x0000001f242e7819 */ /* 0x000fe20000001225 */
[----:B------:R-:W-:Y:S01]  /*7b60*/  IMAD.WIDE R36, R55, 0x7f58e174, R2 ;  /* 0x7f58e17437247825 */ /* 0x000fe200078e0202 */
[----:B------:R-:W-:Y:S01]  /*7b70*/  VIADDMNMX R42, R42, R45, RZ, !PT ;  /* 0x0000002d2a2a7246 */ /* 0x000fe200078001ff */
[----:B------:R-:W5:Y:S01]  /*7b80*/  LDG.E.CONSTANT R20, desc[UR8][R34.64+0x154] ;  /* 0x0001540822147981 */ /* 0x000f62000c1e9900 */
[----:B------:R-:W-:Y:S02]  /*7b90*/  VIADDMNMX R44, R44, R47, RZ, !PT ;  /* 0x0000002f2c2c7246 */ /* 0x000fe400078001ff */
[----:B------:R-:W-:Y:S01]  /*7ba0*/  IADD3 R53, PT, PT, R0, R53, RZ ;  /* 0x0000003500357210 */ /* 0x000fe20007ffe0ff */
[----:B------:R-:W5:Y:S04]  /*7bb0*/  LDG.E.CONSTANT R43, desc[UR8][R34.64+0x1cc] ;  /* 0x0001cc08222b7981 */ /* 0x000f68000c1e9900 */
[----:B------:R-:W5:Y:S04]  /*7bc0*/  LDG.E.CONSTANT R45, desc[UR8][R34.64+0x230] ;  /* 0x00023008222d7981 */ /* 0x000f68000c1e9900 */
[----:B------:R-:W5:Y:S01]  /*7bd0*/  LDG.E.CONSTANT R47, desc[UR8][R34.64+0x234] ;  /* 0x00023408222f7981 */ /* 0x000f62000c1e9900 */
[----:B------:R-:W-:Y:S01]  /*7be0*/  SHF.R.U64 R48, R36, 0x1f, R37 ;  /* 0x0000001f24307819 */ /* 0x000fe20000001225 */
[----:B------:R-:W-:Y:S01]  /*7bf0*/  IMAD.WIDE R36, R53, 0x7f58e174, R2 ;  /* 0x7f58e17435247825 */ /* 0x000fe200078e0202 */
[----:B------:R-:W-:Y:S01]  /*7c00*/  IADD3 R65, PT, PT, R50, R51, RZ ;  /* 0x0000003332417210 */ /* 0x000fe20007ffe0ff */
[----:B0-----:R-:W5:Y:S04]  /*7c10*/  LDG.E.CONSTANT R49, desc[UR8][R34.64+0x238] ;  /* 0x0002380822317981 */ /* 0x001f68000c1e9900 */
[----:B------:R-:W5:Y:S04]  /*7c20*/  LDG.E.CONSTANT R51, desc[UR8][R34.64+0x23c] ;  /* 0x00023c0822337981 */ /* 0x000f68000c1e9900 */
[----:B------:R-:W5:Y:S04]  /*7c30*/  LDG.E.CONSTANT R53, desc[UR8][R34.64+0x2a0] ;  /* 0x0002a00822357981 */ /* 0x000f68000c1e9900 */
[----:B------:R-:W5:Y:S04]  /*7c40*/  LDG.E.CONSTANT R55, desc[UR8][R34.64+0x2a4] ;  /* 0x0002a40822377981 */ /* 0x000f68000c1e9900 */
[----:B------:R-:W5:Y:S04]  /*7c50*/  LDG.E.CONSTANT R57, desc[UR8][R34.64+0x2a8] ;  /* 0x0002a80822397981 */ /* 0x000f68000c1e9900 */
[----:B------:R0:W5:Y:S01]  /*7c60*/  LDG.E.CONSTANT R61, desc[UR8][R34.64+0x2ac] ;  /* 0x0002ac08223d7981 */ /* 0x000162000c1e9900 */
[----:B------:R-:W-:Y:S01]  /*7c70*/  SHF.R.U64 R50, R36, 0x1f, R37 ;  /* 0x0000001f24327819 */ /* 0x000fe20000001225 */
[----:B------:R-:W-:Y:S01]  /*7c80*/  IMAD.WIDE R36, R65, 0x7ffffefa, R2 ;  /* 0x7ffffefa41247825 */ /* 0x000fe200078e0202 */
[----:B------:R-:W-:-:S02]  /*7c90*/  IADD3 R63, PT, PT, R38, R63, RZ ;  /* 0x0000003f263f7210 */ /* 0x000fc40007ffe0ff */
[----:B------:R-:W-:Y:S02]  /*7ca0*/  IADD3 R39, PT, PT, R39, R56, RZ ;  /* 0x0000003827277210 */ /* 0x000fe40007ffe0ff */
[----:B------:R-:W-:Y:S02]  /*7cb0*/  IADD3 R59, PT, PT, R52, R59, RZ ;  /* 0x0000003b343b7210 */ /* 0x000fe40007ffe0ff */
[----:B------:R-:W-:Y:S01]  /*7cc0*/  SHF.R.U64 R65, R36, 0x1f, R37 ;  /* 0x0000001f24417819 */ /* 0x000fe20000001225 */
[----:B------:R-:W-:-:S04]  /*7cd0*/  IMAD.WIDE R36, R63, 0x7ffffefa, R2 ;  /* 0x7ffffefa3f247825 */ /* 0x000fc800078e0202 */
[----:B------:R-:W-:Y:S01]  /*7ce0*/  IMAD.WIDE R38, R39, 0x7ffffefa, R2 ;  /* 0x7ffffefa27267825 */ /* 0x000fe200078e0202 */
[----:B------:R-:W-:-:S03]  /*7cf0*/  SHF.R.U64 R36, R36, 0x1f, R37 ;  /* 0x0000001f24247819 */ /* 0x000fc60000001225 */
[----:B0-----:R-:W-:Y:S01]  /*7d00*/  IMAD.WIDE R34, R59, 0x7ffffefa, R2 ;  /* 0x7ffffefa3b227825 */ /* 0x001fe200078e0202 */
[----:B------:R-:W-:Y:S02]  /*7d10*/  SHF.R.U64 R63, R38, 0x1f, R39 ;  /* 0x0000001f263f7819 */ /* 0x000fe40000001227 */
[----:B------:R-:W-:Y:S02]  /*7d20*/  IADD3 R39, PT, PT, R41, R36, RZ ;  /* 0x0000002429277210 */ /* 0x000fe40007ffe0ff */
[----:B------:R-:W-:Y:S02]  /*7d30*/  SHF.R.U64 R35, R34, 0x1f, R35 ;  /* 0x0000001f22237819 */ /* 0x000fe40000001223 */
[----:B------:R-:W-:Y:S02]  /*7d40*/  IADD3 R37, PT, PT, R40, R65, RZ ;  /* 0x0000004128257210 */ /* 0x000fe40007ffe0ff */
[----:B------:R-:W-:Y:S02]  /*7d50*/  IADD3 R41, PT, PT, R54, R63, RZ ;  /* 0x0000003f36297210 */ /* 0x000fe40007ffe0ff */
[----:B------:R-:W-:Y:S01]  /*7d60*/  IADD3 R35, PT, PT, R0, R35, RZ ;  /* 0x0000002300237210 */ /* 0x000fe20007ffe0ff */
[----:B------:R-:W-:-:S04]  /*7d70*/  IMAD.WIDE R36, R37, 0x7f58e174, R2 ;  /* 0x7f58e17425247825 */ /* 0x000fc800078e0202 */
[----:B------:R-:W-:-:S04]  /*7d80*/  IMAD.WIDE R38, R39, 0x7f58e174, R2 ;  /* 0x7f58e17427267825 */ /* 0x000fc800078e0202 */
[----:B------:R-:W-:-:S04]  /*7d90*/  IMAD.WIDE R40, R41, 0x7f58e174, R2 ;  /* 0x7f58e17429287825 */ /* 0x000fc800078e0202 */
[----:B------:R-:W-:-:S05]  /*7da0*/  IMAD.WIDE R2, R35, 0x7f58e174, R2 ;  /* 0x7f58e17423027825 */ /* 0x000fca00078e0202 */
[----:B------:R-:W-:Y:S02]  /*7db0*/  SHF.R.U64 R2, R2, 0x1f, R3 ;  /* 0x0000001f02027819 */ /* 0x000fe40000001203 */
[----:B------:R-:W-:Y:S02]  /*7dc0*/  SHF.R.U64 R36, R36, 0x1f, R37 ;  /* 0x0000001f24247819 */ /* 0x000fe40000001225 */
[----:B------:R-:W-:Y:S02]  /*7dd0*/  SHF.R.U64 R38, R38, 0x1f, R39 ;  /* 0x0000001f26267819 */ /* 0x000fe40000001227 */
[----:B------:R-:W-:Y:S02]  /*7de0*/  SHF.R.U64 R40, R40, 0x1f, R41 ;  /* 0x0000001f28287819 */ /* 0x000fe40000001229 */
[----:B------:R-:W-:Y:S02]  /*7df0*/  I2FP.F32.U32 R27, R27 ;  /* 0x0000001b001b7245 */ /* 0x000fe40000201000 */
[----:B------:R-:W-:-:S02]  /*7e00*/  I2FP.F32.U32 R28, R28 ;  /* 0x0000001c001c7245 */ /* 0x000fc40000201000 */
[----:B------:R-:W-:Y:S02]  /*7e10*/  I2FP.F32.U32 R42, R42 ;  /* 0x0000002a002a7245 */ /* 0x000fe40000201000 */
[----:B------:R-:W-:Y:S01]  /*7e20*/  I2FP.F32.U32 R44, R44 ;  /* 0x0000002c002c7245 */ /* 0x000fe20000201000 */
[----:B------:R-:W-:Y:S01]  /*7e30*/  FMUL R27, R27, 1.4612060006413685187e-08 ;  /* 0x327b08851b1b7820 */ /* 0x000fe20000400000 */
[----:B------:R-:W-:Y:S01]  /*7e40*/  FMUL R35, R28, 1.4612060006413685187e-08 ;  /* 0x327b08851c237820 */ /* 0x000fe20000400000 */
[----:B------:R-:W-:Y:S02]  /*7e50*/  FMUL R37, R42, 1.4612060006413685187e-08 ;  /* 0x327b08852a257820 */ /* 0x000fe40000400000 */
[----:B------:R-:W-:Y:S01]  /*7e60*/  FMUL R39, R44, 1.4612060006413685187e-08 ;  /* 0x327b08852c277820 */ /* 0x000fe20000400000 */
[----:B------:R-:W-:Y:S04]  /*7e70*/  STG.E desc[UR8][R30.64+0x70], R27 ;  /* 0x0000701b1e007986 */ /* 0x000fe8000c101908 */
[----:B------:R-:W-:Y:S04]  /*7e80*/  STG.E desc[UR8][R30.64+0x74], R35 ;  /* 0x000074231e007986 */ /* 0x000fe8000c101908 */
[----:B------:R-:W-:Y:S04]  /*7e90*/  STG.E desc[UR8][R30.64+0x78], R37 ;  /* 0x000078251e007986 */ /* 0x000fe8000c101908 */
[----:B------:R-:W-:Y:S01]  /*7ea0*/  STG.E desc[UR8][R30.64+0x7c], R39 ;  /* 0x00007c271e007986 */ /* 0x000fe2000c101908 */
[----:B---3--:R-:W-:-:S05]  /*7eb0*/  IMAD.HI R12, R12, 0x7f8f55ec, R32 ;  /* 0x7f8f55ec0c0c7827 */ /* 0x008fca00078e0220 */
[----:B------:R-:W-:Y:S01]  /*7ec0*/  SHF.R.S32.HI R3, RZ, 0x3, R12 ;  /* 0x00000003ff037819 */ /* 0x000fe2000001140c */
[----:B--2---:R-:W-:-:S03]  /*7ed0*/  IMAD.HI R16, R16, 0x7f8f55ec, R32 ;  /* 0x7f8f55ec10107827 */ /* 0x004fc600078e0220 */
[----:B------:R-:W-:Y:S01]  /*7ee0*/  VIADDMNMX R4, R4, R3, RZ, !PT ;  /* 0x0000000304047246 */ /* 0x000fe200078001ff */
[----:B----4-:R-:W-:Y:S01]  /*7ef0*/  IMAD.HI R13, R13, 0x7f8f55ec, R32 ;  /* 0x7f8f55ec0d0d7827 */ /* 0x010fe200078e0220 */
[----:B------:R-:W-:Y:S02]  /*7f00*/  SHF.R.S32.HI R0, RZ, 0x3, R16 ;  /* 0x00000003ff007819 */ /* 0x000fe40000011410 */
[----:B------:R-:W-:Y:S01]  /*7f10*/  I2FP.F32.U32 R4, R4 ;  /* 0x0000000400047245 */ /* 0x000fe20000201000 */
[----:B-----5:R-:W-:-:S05]  /*7f20*/  IMAD.HI R15, R15, 0x7f8f55ec, R32 ;  /* 0x7f8f55ec0f0f7827 */ /* 0x020fca00078e0220 */
[----:B------:R-:W-:-:S04]  /*7f30*/  SHF.R.S32.HI R15, RZ, 0x3, R15 ;  /* 0x00000003ff0f7819 */ /* 0x000fc8000001140f */
[----:B------:R-:W-:Y:S01]  /*7f40*/  VIADDMNMX R26, R26, R15, RZ, !PT ;  /* 0x0000000f1a1a7246 */ /* 0x000fe200078001ff */
[----:B------:R-:W-:Y:S01]  /*7f50*/  IMAD.HI R23, R23, 0x7f8f55ec, R32 ;  /* 0x7f8f55ec17177827 */ /* 0x000fe200078e0220 */
[----:B------:R-:W-:Y:S02]  /*7f60*/  SHF.R.S32.HI R13, RZ, 0x3, R13 ;  /* 0x00000003ff0d7819 */ /* 0x000fe4000001140d */
[----:B------:R-:W-:Y:S02]  /*7f70*/  I2FP.F32.U32 R26, R26 ;  /* 0x0000001a001a7245 */ /* 0x000fe40000201000 */
[----:B------:R-:W-:Y:S01]  /*7f80*/  SHF.R.S32.HI R23, RZ, 0x3, R23 ;  /* 0x00000003ff177819 */ /* 0x000fe20000011417 */
[----:B------:R-:W-:Y:S01]  /*7f90*/  FMUL R3, R4, 1.4612060006413685187e-08 ;  /* 0x327b088504037820 */ /* 0x000fe20000400000 */
[----:B------:R-:W-:Y:S02]  /*7fa0*/  VIADDMNMX R0, R5, R0, RZ, !PT ;  /* 0x0000000005007246 */ /* 0x000fe400078001ff */
[----:B------:R-:W-:-:S02]  /*7fb0*/  VIADDMNMX R6, R6, R23, RZ, !PT ;  /* 0x0000001706067246 */ /* 0x000fc400078001ff */
[----:B------:R-:W-:Y:S01]  /*7fc0*/  VIADDMNMX R8, R8, R13, RZ, !PT ;  /* 0x0000000d08087246 */ /* 0x000fe200078001ff */
[----:B------:R-:W-:-:S04]  /*7fd0*/  IMAD.HI R22, R22, 0x7f8f55ec, R32 ;  /* 0x7f8f55ec16167827 */ /* 0x000fc800078e0220 */
[----:B------:R-:W-:Y:S01]  /*7fe0*/  FMUL R13, R26, 1.4612060006413685187e-08 ;  /* 0x327b08851a0d7820 */ /* 0x000fe20000400000 */
[----:B------:R-:W-:Y:S01]  /*7ff0*/  I2FP.F32.U32 R6, R6 ;  /* 0x0000000600067245 */ /* 0x000fe20000201000 */
[----:B------:R0:W-:Y:S01]  /*8000*/  STG.E desc[UR8][R30.64+0xe0], R3 ;  /* 0x0000e0031e007986 */ /* 0x0001e2000c101908 */
[----:B------:R-:W-:Y:S01]  /*8010*/  I2FP.F32.U32 R0, R0 ;  /* 0x0000000000007245 */ /* 0x000fe20000201000 */
[----:B------:R-:W-:-:S04]  /*8020*/  IMAD.HI R29, R29, 0x7f8f55ec, R32 ;  /* 0x7f8f55ec1d1d7827 */ /* 0x000fc800078e0220 */
[----:B------:R-:W-:Y:S01]  /*8030*/  IMAD.HI R21, R21, 0x7f8f55ec, R32 ;  /* 0x7f8f55ec15157827 */ /* 0x000fe200078e0220 */
[----:B0-----:R-:W-:-:S03]  /*8040*/  SHF.R.S32.HI R3, RZ, 0x3, R22 ;  /* 0x00000003ff037819 */ /* 0x001fc60000011416 */
[----:B------:R-:W-:Y:S01]  /*8050*/  IMAD.HI R20, R20, 0x7f8f55ec, R32 ;  /* 0x7f8f55ec14147827 */ /* 0x000fe200078e0220 */
[----:B------:R-:W-:-:S03]  /*8060*/  SHF.R.S32.HI R21, RZ, 0x3, R21 ;  /* 0x00000003ff157819 */ /* 0x000fc60000011415 */
[--C-:B------:R-:W-:Y:S01]  /*8070*/  IMAD.HI R43, R43, 0x7f8f55ec, R32.reuse ;  /* 0x7f8f55ec2b2b7827 */ /* 0x100fe200078e0220 */
[----:B------:R0:W-:Y:S03]  /*8080*/  STG.E desc[UR8][R30.64+0xec], R13 ;  /* 0x0000ec0d1e007986 */ /* 0x0001e6000c101908 */
[----:B------:R-:W-:Y:S01]  /*8090*/  IMAD.HI R45, R45, 0x7f8f55ec, R32 ;  /* 0x7f8f55ec2d2d7827 */ /* 0x000fe200078e0220 */
[----:B------:R-:W-:-:S03]  /*80a0*/  VIADDMNMX R18, R18, R21, RZ, !PT ;  /* 0x0000001512127246 */ /* 0x000fc600078001ff */
[----:B------:R-:W-:-:S04]  /*80b0*/  IMAD.HI R47, R47, 0x7f8f55ec, R32 ;  /* 0x7f8f55ec2f2f7827 */ /* 0x000fc800078e0220 */
[----:B------:R-:W-:Y:S01]  /*80c0*/  FMUL R15, R0, 1.4612060006413685187e-08 ;  /* 0x327b0885000f7820 */ /* 0x000fe20000400000 */
[----:B------:R-:W-:-:S04]  /*80d0*/  IMAD.HI R24, R24, 0x7f8f55ec, R32 ;  /* 0x7f8f55ec18187827 */ /* 0x000fc800078e0220 */
[----:B0-----:R-:W-:Y:S01]  /*80e0*/  FMUL R13, R6, 1.4612060006413685187e-08 ;  /* 0x327b0885060d7820 */ /* 0x001fe20000400000 */
[----:B------:R-:W-:Y:S02]  /*80f0*/  SHF.R.S32.HI R20, RZ, 0x3, R20 ;  /* 0x00000003ff147819 */ /* 0x000fe40000011414 */
[----:B------:R-:W-:Y:S01]  /*8100*/  SHF.R.S32.HI R43, RZ, 0x3, R43 ;  /* 0x00000003ff2b7819 */ /* 0x000fe2000001142b */
[----:B------:R-:W-:Y:S01]  /*8110*/  IMAD.HI R14, R14, 0x7f8f55ec, R32 ;  /* 0x7f8f55ec0e0e7827 */ /* 0x000fe200078e0220 */
[----:B------:R-:W-:Y:S02]  /*8120*/  SHF.R.S32.HI R6, RZ, 0x3, R45 ;  /* 0x00000003ff067819 */ /* 0x000fe4000001142d */
[----:B------:R-:W-:Y:S01]  /*8130*/  SHF.R.S32.HI R4, RZ, 0x3, R47 ;  /* 0x00000003ff047819 */ /* 0x000fe2000001142f */
[----:B------:R-:W-:Y:S01]  /*8140*/  IMAD.HI R49, R49, 0x7f8f55ec, R32 ;  /* 0x7f8f55ec31317827 */ /* 0x000fe200078e0220 */
[----:B------:R-:W-:Y:S02]  /*8150*/  VIADDMNMX R46, R46, R3, RZ, !PT ;  /* 0x000000032e2e7246 */ /* 0x000fe400078001ff */
[----:B------:R-:W-:Y:S01]  /*8160*/  SHF.R.S32.HI R0, RZ, 0x3, R29 ;  /* 0x00000003ff007819 */ /* 0x000fe2000001141d */
[----:B------:R-:W-:Y:S01]  /*8170*/  IMAD.HI R51, R51, 0x7f8f55ec, R32 ;  /* 0x7f8f55ec33337827 */ /* 0x000fe200078e0220 */
[----:B------:R-:W-:-:S02]  /*8180*/  I2FP.F32.U32 R8, R8 ;  /* 0x0000000800087245 */ /* 0x000fc40000201000 */
[----:B------:R-:W-:Y:S01]  /*8190*/  SHF.R.S32.HI R3, RZ, 0x3, R24 ;  /* 0x00000003ff037819 */ /* 0x000fe20000011418 */
[----:B------:R-:W-:Y:S01]  /*81a0*/  IMAD.HI R53, R53, 0x7f8f55ec, R32 ;  /* 0x7f8f55ec35357827 */ /* 0x000fe200078e0220 */
[----:B------:R-:W-:-:S03]  /*81b0*/  I2FP.F32.U32 R18, R18 ;  /* 0x0000001200127245 */ /* 0x000fc60000201000 */
[----:B------:R-:W-:Y:S01]  /*81c0*/  IMAD.HI R55, R55, 0x7f8f55ec, R32 ;  /* 0x7f8f55ec37377827 */ /* 0x000fe200078e0220 */
[----:B------:R-:W-:-:S03]  /*81d0*/  VIADDMNMX R9, R9, R20, RZ, !PT ;  /* 0x0000001409097246 */ /* 0x000fc600078001ff */
[----:B------:R-:W-:Y:S01]  /*81e0*/  IMAD.HI R57, R57, 0x7f8f55ec, R32 ;  /* 0x7f8f55ec39397827 */ /* 0x000fe200078e0220 */
[----:B------:R-:W-:-:S03]  /*81f0*/  VIADDMNMX R48, R48, R43, RZ, !PT ;  /* 0x0000002b30307246 */ /* 0x000fc600078001ff */
[----:B------:R-:W-:Y:S01]  /*8200*/  IMAD.HI R61, R61, 0x7f8f55ec, R32 ;  /* 0x7f8f55ec3d3d7827 */ /* 0x000fe200078e0220 */
[----:B------:R-:W-:Y:S02]  /*8210*/  VIADDMNMX R7, R7, R6, RZ, !PT ;  /* 0x0000000607077246 */ /* 0x000fe400078001ff */
[----:B------:R-:W-:Y:S02]  /*8220*/  VIADDMNMX R11, R11, R4, RZ, !PT ;  /* 0x000000040b0b7246 */ /* 0x000fe400078001ff */
[----:B------:R-:W-:Y:S01]  /*8230*/  VIADDMNMX R19, R19, R0, RZ, !PT ;  /* 0x0000000013137246 */ /* 0x000fe200078001ff */
[----:B------:R-:W-:Y:S01]  /*8240*/  FMUL R5, R8, 1.4612060006413685187e-08 ;  /* 0x327b088508057820 */ /* 0x000fe20000400000 */
[----:B------:R-:W-:Y:S02]  /*8250*/  SHF.R.S32.HI R14, RZ, 0x3, R14 ;  /* 0x00000003ff0e7819 */ /* 0x000fe4000001140e */
[----:B------:R-:W-:Y:S01]  /*8260*/  VIADDMNMX R10, R10, R3, RZ, !PT ;  /* 0x000000030a0a7246 */ /* 0x000fe200078001ff */
[----:B------:R-:W-:Y:S01]  /*8270*/  FMUL R3, R18, 1.4612060006413685187e-08 ;  /* 0x327b088512037820 */ /* 0x000fe20000400000 */
[----:B------:R-:W-:-:S02]  /*8280*/  SHF.R.S32.HI R0, RZ, 0x3, R49 ;  /* 0x00000003ff007819 */ /* 0x000fc40000011431 */
[----:B------:R-:W-:Y:S02]  /*8290*/  SHF.R.S32.HI R51, RZ, 0x3, R51 ;  /* 0x00000003ff337819 */ /* 0x000fe40000011433 */
[----:B------:R-:W-:Y:S02]  /*82a0*/  SHF.R.S32.HI R53, RZ, 0x3, R53 ;  /* 0x00000003ff357819 */ /* 0x000fe40000011435 */
[----:B------:R-:W-:Y:S02]  /*82b0*/  SHF.R.S32.HI R55, RZ, 0x3, R55 ;  /* 0x00000003ff377819 */ /* 0x000fe40000011437 */
[----:B------:R-:W-:Y:S02]  /*82c0*/  SHF.R.S32.HI R57, RZ, 0x3, R57 ;  /* 0x00000003ff397819 */ /* 0x000fe40000011439 */
[----:B------:R-:W-:Y:S02]  /*82d0*/  SHF.R.S32.HI R61, RZ, 0x3, R61 ;  /* 0x00000003ff3d7819 */ /* 0x000fe4000001143d */
[----:B------:R-:W-:-:S02]  /*82e0*/  I2FP.F32.U32 R9, R9 ;  /* 0x0000000900097245 */ /* 0x000fc40000201000 */
[----:B------:R-:W-:Y:S02]  /*82f0*/  I2FP.F32.U32 R46, R46 ;  /* 0x0000002e002e7245 */ /* 0x000fe40000201000 */
[----:B------:R-:W-:Y:S02]  /*8300*/  I2FP.F32.U32 R48, R48 ;  /* 0x0000003000307245 */ /* 0x000fe40000201000 */
[----:B------:R-:W-:Y:S02]  /*8310*/  I2FP.F32.U32 R7, R7 ;  /* 0x0000000700077245 */ /* 0x000fe40000201000 */
[----:B------:R-:W-:Y:S02]  /*8320*/  I2FP.F32.U32 R11, R11 ;  /* 0x0000000b000b7245 */ /* 0x000fe40000201000 */
[----:B------:R-:W-:Y:S02]  /*8330*/  VIADDMNMX R17, R17, R14, RZ, !PT ;  /* 0x0000000e11117246 */ /* 0x000fe400078001ff */
[----:B------:R-:W-:-:S02]  /*8340*/  VIADDMNMX R25, R25, R0, RZ, !PT ;  /* 0x0000000019197246 */ /* 0x000fc400078001ff */
[----:B------:R-:W-:Y:S02]  /*8350*/  VIADDMNMX R50, R50, R51, RZ, !PT ;  /* 0x0000003332327246 */ /* 0x000fe400078001ff */
[----:B------:R-:W-:Y:S02]  /*8360*/  VIADDMNMX R36, R36, R53, RZ, !PT ;  /* 0x0000003524247246 */ /* 0x000fe400078001ff */
[----:B------:R-:W-:Y:S02]  /*8370*/  VIADDMNMX R38, R38, R55, RZ, !PT ;  /* 0x0000003726267246 */ /* 0x000fe400078001ff */
[----:B------:R-:W-:Y:S02]  /*8380*/  VIADDMNMX R40, R40, R57, RZ, !PT ;  /* 0x0000003928287246 */ /* 0x000fe400078001ff */
[----:B------:R-:W-:Y:S01]  /*8390*/  VIADDMNMX R2, R2, R61, RZ, !PT ;  /* 0x0000003d02027246 */ /* 0x000fe200078001ff */
[----:B------:R0:W-:Y:S01]  /*83a0*/  STG.E desc[UR8][R30.64+0xe4], R5 ;  /* 0x0000e4051e007986 */ /* 0x0001e2000c101908 */
[----:B------:R-:W-:Y:S01]  /*83b0*/  FMUL R9, R9, 1.4612060006413685187e-08 ;  /* 0x327b088509097820 */ /* 0x000fe20000400000 */
[----:B------:R-:W-:Y:S01]  /*83c0*/  FMUL R7, R7, 1.4612060006413685187e-08 ;  /* 0x327b088507077820 */ /* 0x000fe20000400000 */
[----:B------:R-:W-:Y:S01]  /*83d0*/  FMUL R11, R11, 1.4612060006413685187e-08 ;  /* 0x327b08850b0b7820 */ /* 0x000fe20000400000 */
[----:B------:R1:W-:Y:S01]  /*83e0*/  STG.E desc[UR8][R30.64+0x158], R3 ;  /* 0x000158031e007986 */ /* 0x0003e2000c101908 */
[----:B------:R-:W-:-:S02]  /*83f0*/  I2FP.F32.U32 R17, R17 ;  /* 0x0000001100117245 */ /* 0x000fc40000201000 */
[----:B------:R-:W-:Y:S02]  /*8400*/  I2FP.F32.U32 R10, R10 ;  /* 0x0000000a000a7245 */ /* 0x000fe40000201000 */
[----:B------:R-:W-:Y:S02]  /*8410*/  I2FP.F32.U32 R19, R19 ;  /* 0x0000001300137245 */ /* 0x000fe40000201000 */
[----:B------:R-:W-:Y:S01]  /*8420*/  I2FP.F32.U32 R25, R25 ;  /* 0x0000001900197245 */ /* 0x000fe20000201000 */
[----:B0-----:R-:W-:Y:S01]  /*8430*/  FMUL R5, R46, 1.4612060006413685187e-08 ;  /* 0x327b08852e057820 */ /* 0x001fe20000400000 */
[----:B------:R-:W-:Y:S02]  /*8440*/  I2FP.F32.U32 R50, R50 ;  /* 0x0000003200327245 */ /* 0x000fe40000201000 */
[----:B------:R-:W-:Y:S01]  /*8450*/  I2FP.F32.U32 R36, R36 ;  /* 0x0000002400247245 */ /* 0x000fe20000201000 */
[----:B-1----:R-:W-:Y:S01]  /*8460*/  FMUL R3, R48, 1.4612060006413685187e-08 ;  /* 0x327b088530037820 */ /* 0x002fe20000400000 */
[----:B------:R-:W-:-:S02]  /*8470*/  I2FP.F32.U32 R38, R38 ;  /* 0x0000002600267245 */ /* 0x000fc40000201000 */
[----:B------:R-:W-:Y:S02]  /*8480*/  I2FP.F32.U32 R40, R40 ;  /* 0x0000002800287245 */ /* 0x000fe40000201000 */
[----:B------:R-:W-:Y:S01]  /*8490*/  I2FP.F32.U32 R2, R2 ;  /* 0x0000000200027245 */ /* 0x000fe20000201000 */
[----:B------:R0:W-:Y:S01]  /*84a0*/  STG.E desc[UR8][R30.64+0x150], R15 ;  /* 0x0001500f1e007986 */ /* 0x0001e2000c101908 */
[----:B------:R-:W-:Y:S01]  /*84b0*/  FMUL R17, R17, 1.4612060006413685187e-08 ;  /* 0x327b088511117820 */ /* 0x000fe20000400000 */
[----:B------:R-:W-:Y:S01]  /*84c0*/  FMUL R19, R19, 1.4612060006413685187e-08 ;  /* 0x327b088513137820 */ /* 0x000fe20000400000 */
[----:B------:R-:W-:Y:S01]  /*84d0*/  FMUL R25, R25, 1.4612060006413685187e-08 ;  /* 0x327b088519197820 */ /* 0x000fe20000400000 */
[----:B------:R1:W-:Y:S04]  /*84e0*/  STG.E desc[UR8][R30.64+0x154], R9 ;  /* 0x000154091e007986 */ /* 0x0003e8000c101908 */
[----:B------:R2:W-:Y:S04]  /*84f0*/  STG.E desc[UR8][R30.64+0x15c], R5 ;  /* 0x00015c051e007986 */ /* 0x0005e8000c101908 */
[----:B------:R3:W-:Y:S01]  /*8500*/  STG.E desc[UR8][R30.64+0x1cc], R3 ;  /* 0x0001cc031e007986 */ /* 0x0007e2000c101908 */
[----:B0-----:R-:W-:-:S03]  /*8510*/  FMUL R15, R10, 1.4612060006413685187e-08 ;  /* 0x327b08850a0f7820 */ /* 0x001fc60000400000 */
[----:B------:R0:W-:Y:S01]  /*8520*/  STG.E desc[UR8][R30.64+0x230], R7 ;  /* 0x000230071e007986 */ /* 0x0001e2000c101908 */
[----:B-1----:R-:W-:-:S03]  /*8530*/  FMUL R9, R40, 1.4612060006413685187e-08 ;  /* 0x327b088528097820 */ /* 0x002fc60000400000 */
[----:B------:R1:W-:Y:S01]  /*8540*/  STG.E desc[UR8][R30.64+0x234], R11 ;  /* 0x0002340b1e007986 */ /* 0x0003e2000c101908 */
[----:B--2---:R-:W-:Y:S01]  /*8550*/  FMUL R5, R36, 1.4612060006413685187e-08 ;  /* 0x327b088524057820 */ /* 0x004fe20000400000 */
[----:B---3--:R-:W-:Y:S01]  /*8560*/  FMUL R3, R50, 1.4612060006413685187e-08 ;  /* 0x327b088532037820 */ /* 0x008fe20000400000 */
[----:B0-----:R-:W-:Y:S01]  /*8570*/  FMUL R7, R38, 1.4612060006413685187e-08 ;  /* 0x327b088526077820 */ /* 0x001fe20000400000 */
[----:B-1----:R-:W-:Y:S01]  /*8580*/  FMUL R11, R2, 1.4612060006413685187e-08 ;  /* 0x327b0885020b7820 */ /* 0x002fe20000400000 */
        /* <DEDUP_REMOVED lines=11> */
.L_x_87:
        /* <DEDUP_REMOVED lines=12> */
.L_x_465:


//--------------------- .text.fused_nn_conv2d_cast_fixed_point_multiply_add_cast_nn_relu_cast_fixed_point_mult_18399029763786111876__4_kernel0 --------------------------
	.section	.text.fused_nn_conv2d_cast_fixed_point_multiply_add_cast_nn_relu_cast_fixed_point_mult_18399029763786111876__4_kernel0,"ax",@progbits
	.align	128
        .global         fused_nn_conv2d_cast_fixed_point_multiply_add_cast_nn_relu_cast_fixed_point_mult_18399029763786111876__4_kernel0
        .type           fused_nn_conv2d_cast_fixed_point_multiply_add_cast_nn_relu_cast_fixed_point_mult_18399029763786111876__4_kernel0,@function
        .size           fused_nn_conv2d_cast_fixed_point_multiply_add_cast_nn_relu_cast_fixed_point_mult_18399029763786111876__4_kernel0,(.L_x_466 - fused_nn_conv2d_cast_fixed_point_multiply_add_cast_nn_relu_cast_fixed_point_mult_18399029763786111876__4_kernel0)
        .other          fused_nn_conv2d_cast_fixed_point_multiply_add_cast_nn_relu_cast_fixed_point_mult_18399029763786111876__4_kernel0,@"STO_CUDA_ENTRY STV_DEFAULT"
fused_nn_conv2d_cast_fixed_point_multiply_add_cast_nn_relu_cast_fixed_point_mult_18399029763786111876__4_kernel0:
.text.fused_nn_conv2d_cast_fixed_point_multiply_add_cast_nn_relu_cast_fixed_point_mult_18399029763786111876__4_kernel0:
        /* <DEDUP_REMOVED lines=28> */
.L_x_89:
[----:B------:R-:W-:Y:S05]  /*01c0*/  BSYNC.RECONVERGENT B0 ;  /* 0x0000000000007941 */ /* 0x000fea0003800200 */
.L_x_88:
        /* <DEDUP_REMOVED lines=139> */
.L_x_90:
        /* <DEDUP_REMOVED lines=732> */
[----:B------:R-:W-:Y:S01]  /*3840*/  IMAD R14, R14, -0x1c710000, RZ ;  /* 0xe38f00000e0e7824 */ /* 0x000fe200078e02ff */
[----:B------:R-:W-:Y:S01]  /*3850*/  MOV R11, 0x0 ;  /* 0x00000000000b7802 */ /* 0x000fe20000000f00 */
[----:B------:R-:W-:-:S02]  /*3860*/  IDP.4A.S8.S8 R39, R49, R20, R39 ;  /* 0x0000001431277226 */ /* 0x000fc40000000627 */
[----:B-----5:R-:W-:Y:S02]  /*3870*/  IDP.4A.S8.S8 R25, R19, R20, R25 ;  /* 0x0000001413197226 */ /* 0x020fe40000000619 */
[----:B------:R-:W-:Y:S02]  /*3880*/  IDP.4A.S8.S8 R56, R50, R23, R56 ;  /* 0x0000001732387226 */ /* 0x000fe40000000638 */
[----:B------:R-:W-:Y:S02]  /*3890*/  IMAD R20, R15, -0x1c710000, RZ ;  /* 0xe38f00000f147824 */ /* 0x000fe400078e02ff */
[----:B------:R-:W-:Y:S02]  /*38a0*/  IMAD R26, R16, -0x1c710000, RZ ;  /* 0xe38f0000101a7824 */ /* 0x000fe400078e02ff */
[C---:B------:R-:W-:Y:S02]  /*38b0*/  IMAD R18, R55.reuse, 0x7591, R14 ;  /* 0x0000759137127824 */ /* 0x040fe400078e020e */
[----:B------:R-:W-:-:S04]  /*38c0*/  IMAD.WIDE.U32 R14, R55, -0x1c710000, R10 ;  /* 0xe38f0000370e7825 */ /* 0x000fc800078e000a */
[C---:B------:R-:W-:Y:S02]  /*38d0*/  IDP.4A.S8.S8 R38, R49.reuse, R21, R38 ;  /* 0x0000001531267226 */ /* 0x040fe40000000626 */
[CC--:B------:R-:W-:Y:S02]  /*38e0*/  IDP.4A.S8.S8 R35, R49.reuse, R22.reuse, R35 ;  /* 0x0000001631237226 */ /* 0x0c0fe40000000623 */
[----:B------:R-:W-:Y:S02]  /*38f0*/  IDP.4A.S8.S8 R34, R49, R23, R34 ;  /* 0x0000001731227226 */ /* 0x000fe40000000622 */
[----:B------:R-:W-:Y:S02]  /*3900*/  IDP.4A.S8.S8 R43, R19, R22, R43 ;  /* 0x00000016132b7226 */ /* 0x000fe4000000062b */
[----:B------:R-:W-:Y:S02]  /*3910*/  IDP.4A.S8.S8 R49, R49, R7, R56 ;  /* 0x0000000731317226 */ /* 0x000fe40000000638 */
[----:B------:R-:W-:-:S02]  /*3920*/  IMAD R55, R53, 0x7591, R20 ;  /* 0x0000759135377824 */ /* 0x000fc400078e0214 */
[----:B------:R-:W-:-:S04]  /*3930*/  IMAD.WIDE.U32 R16, R53, -0x1c710000, R10 ;  /* 0xe38f000035107825 */ /* 0x000fc800078e000a */
[----:B------:R-:W-:Y:S02]  /*3940*/  IDP.4A.S8.S8 R22, R19, R4, R45 ;  /* 0x0000000413167226 */ /* 0x000fe4000000062d */
[C---:B------:R-:W-:Y:S02]  /*3950*/  IMAD R53, R41.reuse, 0x7591, R26 ;  /* 0x0000759129357824 */ /* 0x040fe400078e021a */
[----:B------:R-:W-:-:S04]  /*3960*/  IMAD.WIDE.U32 R28, R41, -0x1c710000, R10 ;  /* 0xe38f0000291c7825 */ /* 0x000fc800078e000a */
        /* <DEDUP_REMOVED lines=14> */
[----:B------:R-:W-:Y:S01]  /*3a50*/  IMAD R20, R15, -0x1c710000, RZ ;  /* 0xe38f00000f147824 */ /* 0x000fe200078e02ff */
[----:B------:R-:W-:Y:S02]  /*3a60*/  SHF.R.U64 R30, R16, 0x1f, R17 ;  /* 0x0000001f101e7819 */ /* 0x000fe40000001211 */
[----:B------:R-:W-:Y:S02]  /*3a70*/  SHF.R.S32.HI R16, RZ, 0x1f, R21 ;  /* 0x0000001fff107819 */ /* 0x000fe40000011415 */
[----:B------:R-:W-:Y:S01]  /*3a80*/  SHF.R.U64 R29, R28, 0x1f, R29 ;  /* 0x0000001f1c1d7819 */ /* 0x000fe2000000121d */
[----:B------:R-:W-:Y:S01]  /*3a90*/  IMAD R28, R14, -0x1c710000, RZ ;  /* 0xe38f00000e1c7824 */ /* 0x000fe200078e02ff */
[----:B------:R-:W-:Y:S01]  /*3aa0*/  SHF.R.S32.HI R18, RZ, 0x1f, R35 ;  /* 0x0000001fff127819 */ /* 0x000fe20000011423 */
[----:B------:R-:W-:-:S02]  /*3ab0*/  IMAD R19, R49, 0x7591, R20 ;  /* 0x0000759131137824 */ /* 0x000fc400078e0214 */
[----:B------:R-:W-:-:S04]  /*3ac0*/  IMAD.WIDE.U32 R14, R49, -0x1c710000, R10 ;  /* 0xe38f0000310e7825 */ /* 0x000fc800078e000a */
[----:B------:R-:W-:Y:S01]  /*3ad0*/  IMAD R20, R16, -0x1c710000, RZ ;  /* 0xe38f000010147824 */ /* 0x000fe200078e02ff */
[----:B------:R-:W-:Y:S01]  /*3ae0*/  IADD3 R15, PT, PT, R15, R19, RZ ;  /* 0x000000130f0f7210 */ /* 0x000fe20007ffe0ff */
[C---:B------:R-:W-:Y:S02]  /*3af0*/  IMAD R49, R39.reuse, 0x7591, R28 ;  /* 0x0000759127317824 */ /* 0x040fe400078e021c */
[----:B------:R-:W-:-:S04]  /*3b00*/  IMAD.WIDE.U32 R16, R39, -0x1c710000, R10 ;  /* 0xe38f000027107825 */ /* 0x000fc800078e000a */
[----:B------:R-:W-:Y:S02]  /*3b10*/  IMAD R28, R18, -0x1c710000, RZ ;  /* 0xe38f0000121c7824 */ /* 0x000fe400078e02ff */
[C---:B------:R-:W-:Y:S02]  /*3b20*/  IMAD R39, R21.reuse, 0x7591, R20 ;  /* 0x0000759115277824 */ /* 0x040fe400078e0214 */
[----:B------:R-:W-:-:S04]  /*3b30*/  IMAD.WIDE.U32 R18, R21, -0x1c710000, R10 ;  /* 0xe38f000015127825 */ /* 0x000fc800078e000a */
[----:B------:R-:W-:Y:S02]  /*3b40*/  IDP.4A.S8.S8 R23, R40, R7, R34 ;  /* 0x0000000728177226 */ /* 0x000fe40000000622 */
[C---:B------:R-:W-:Y:S02]  /*3b50*/  IMAD R53, R35.reuse, 0x7591, R28 ;  /* 0x0000759123357824 */ /* 0x040fe400078e021c */
[----:B------:R-:W-:Y:S01]  /*3b60*/  IMAD.WIDE.U32 R20, R35, -0x1c710000, R10 ;  /* 0xe38f000023147825 */ /* 0x000fe200078e000a */
[----:B------:R-:W-:Y:S02]  /*3b70*/  SHF.R.U64 R35, R14, 0x1f, R15 ;  /* 0x0000001f0e237819 */ /* 0x000fe4000000120f */
[----:B------:R-:W-:Y:S02]  /*3b80*/  IADD3 R15, PT, PT, R19, R39, RZ ;  /* 0x00000027130f7210 */ /* 0x000fe40007ffe0ff */
[----:B------:R-:W-:Y:S02]  /*3b90*/  SHF.R.S32.HI R14, RZ, 0x1f, R23 ;  /* 0x0000001fff0e7819 */ /* 0x000fe40000011417 */
[----:B------:R-:W-:-:S02]  /*3ba0*/  IADD3 R17, PT, PT, R17, R49, RZ ;  /* 0x0000003111117210 */ /* 0x000fc40007ffe0ff */
[----:B------:R-:W-:Y:S01]  /*3bb0*/  SHF.R.U64 R32, R18, 0x1f, R15 ;  /* 0x0000001f12207819 */ /* 0x000fe2000000120f */
[----:B------:R-:W-:Y:S01]  /*3bc0*/  IMAD R14, R14, -0x1c710000, RZ ;  /* 0xe38f00000e0e7824 */ /* 0x000fe200078e02ff */
[----:B------:R-:W-:Y:S02]  /*3bd0*/  IADD3 R39, PT, PT, R21, R53, RZ ;  /* 0x0000003515277210 */ /* 0x000fe40007ffe0ff */
[----:B------:R-:W-:Y:S02]  /*3be0*/  SHF.R.S32.HI R15, RZ, 0x1f, R33 ;  /* 0x0000001fff0f7819 */ /* 0x000fe40000011421 */
[----:B------:R-:W-:Y:S02]  /*3bf0*/  SHF.R.U64 R28, R16, 0x1f, R17 ;  /* 0x0000001f101c7819 */ /* 0x000fe40000001211 */
[----:B------:R-:W-:Y:S01]  /*3c00*/  SHF.R.S32.HI R16, RZ, 0x1f, R51 ;  /* 0x0000001fff107819 */ /* 0x000fe20000011433 */
[----:B------:R-:W-:Y:S01]  /*3c10*/  IMAD R19, R23, 0x7591, R14 ;  /* 0x0000759117137824 */ /* 0x000fe200078e020e */
[----:B------:R-:W-:Y:S01]  /*3c20*/  SHF.R.U64 R39, R20, 0x1f, R39 ;  /* 0x0000001f14277819 */ /* 0x000fe20000001227 */
[----:B------:R-:W-:Y:S01]  /*3c30*/  IMAD R20, R15, -0x1c710000, RZ ;  /* 0xe38f00000f147824 */ /* 0x000fe200078e02ff */
[----:B------:R-:W-:Y:S01]  /*3c40*/  SHF.R.S32.HI R18, RZ, 0x1f, R31 ;  /* 0x0000001fff127819 */ /* 0x000fe2000001141f */
[----:B------:R-:W-:-:S04]  /*3c50*/  IMAD.WIDE.U32 R14, R23, -0x1c710000, R10 ;  /* 0xe38f0000170e7825 */ /* 0x000fc800078e000a */
        /* <DEDUP_REMOVED lines=8> */
[----:B------:R-:W-:Y:S02]  /*3ce0*/  SHF.R.S32.HI R14, RZ, 0x1f, R37 ;  /* 0x0000001fff0e7819 */ /* 0x000fe40000011425 */
[----:B------:R-:W-:Y:S01]  /*3cf0*/  IADD3 R15, PT, PT, R19, R33, RZ ;  /* 0x00000021130f7210 */ /* 0x000fe20007ffe0ff */
[----:B------:R-:W-:Y:S01]  /*3d00*/  IMAD R51, R31, 0x7591, R20 ;  /* 0x000075911f337824 */ /* 0x000fe200078e0214 */
[----:B------:R-:W-:Y:S01]  /*3d10*/  IADD3 R17, PT, PT, R17, R49, RZ ;  /* 0x0000003111117210 */ /* 0x000fe20007ffe0ff */
[----:B------:R-:W-:Y:S01]  /*3d20*/  IMAD.WIDE.U32 R20, R31, -0x1c710000, R10 ;  /* 0xe38f00001f147825 */ /* 0x000fe200078e000a */
[----:B------:R-:W-:-:S02]  /*3d30*/  SHF.R.U64 R38, R18, 0x1f, R15 ;  /* 0x0000001f12267819 */ /* 0x000fc4000000120f */
[----:B------:R-:W-:Y:S01]  /*3d40*/  SHF.R.S32.HI R15, RZ, 0x1f, R57 ;  /* 0x0000001fff0f7819 */ /* 0x000fe20000011439 */
[----:B------:R-:W-:Y:S01]  /*3d50*/  IMAD R14, R14, -0x1c710000, RZ ;  /* 0xe38f00000e0e7824 */ /* 0x000fe200078e02ff */
[----:B------:R-:W-:Y:S02]  /*3d60*/  SHF.R.U64 R34, R16, 0x1f, R17 ;  /* 0x0000001f10227819 */ /* 0x000fe40000001211 */
[----:B------:R-:W-:Y:S02]  /*3d70*/  IADD3 R31, PT, PT, R21, R51, RZ ;  /* 0x00000033151f7210 */ /* 0x000fe40007ffe0ff */
[----:B------:R-:W-:Y:S02]  /*3d80*/  SHF.R.S32.HI R16, RZ, 0x1f, R59 ;  /* 0x0000001fff107819 */ /* 0x000fe4000001143b */
[----:B------:R-:W-:Y:S01]  /*3d90*/  SHF.R.S32.HI R17, RZ, 0x1f, R61 ;  /* 0x0000001fff117819 */ /* 0x000fe2000001143d */
[----:B------:R-:W-:Y:S02]  /*3da0*/  IMAD R18, R15, -0x1c710000, RZ ;  /* 0xe38f00000f127824 */ /* 0x000fe400078e02ff */
[C---:B------:R-:W-:Y:S01]  /*3db0*/  IMAD R21, R37.reuse, 0x7591, R14 ;  /* 0x0000759125157824 */ /* 0x040fe200078e020e */
[----:B------:R-:W-:Y:S01]  /*3dc0*/  SHF.R.U64 R31, R20, 0x1f, R31 ;  /* 0x0000001f141f7819 */ /* 0x000fe2000000121f */
[----:B------:R-:W-:-:S04]  /*3dd0*/  IMAD.WIDE.U32 R14, R37, -0x1c710000, R10 ;  /* 0xe38f0000250e7825 */ /* 0x000fc800078e000a */
[----:B------:R-:W-:Y:S02]  /*3de0*/  IMAD R20, R16, -0x1c710000, RZ ;  /* 0xe38f000010147824 */ /* 0x000fe400078e02ff */
[----:B------:R-:W-:Y:S02]  /*3df0*/  IMAD R40, R17, -0x1c710000, RZ ;  /* 0xe38f000011287824 */ /* 0x000fe400078e02ff */
[C---:B------:R-:W-:Y:S02]  /*3e00*/  IMAD R33, R57.reuse, 0x7591, R18 ;  /* 0x0000759139217824 */ /* 0x040fe400078e0212 */
[----:B------:R-:W-:Y:S01]  /*3e10*/  IMAD.WIDE.U32 R16, R57, -0x1c710000, R10 ;  /* 0xe38f000039107825 */ /* 0x000fe200078e000a */
[----:B------:R-:W-:Y:S02]  /*3e20*/  IADD3 R37, PT, PT, R15, R21, RZ ;  /* 0x000000150f257210 */ /* 0x000fe40007ffe0ff */
[----:B------:R-:W-:Y:S02]  /*3e30*/  SHF.R.S32.HI R15, RZ, 0x1f, R36 ;  /* 0x0000001fff0f7819 */ /* 0x000fe40000011424 */
[----:B------:R-:W-:Y:S01]  /*3e40*/  IADD3 R33, PT, PT, R17, R33, RZ ;  /* 0x0000002111217210 */ /* 0x000fe20007ffe0ff */
[----:B------:R-:W-:-:S02]  /*3e50*/  IMAD R49, R59, 0x7591, R20 ;  /* 0x000075913b317824 */ /* 0x000fc400078e0214 */
[----:B------:R-:W-:Y:S01]  /*3e60*/  IMAD.WIDE.U32 R18, R59, -0x1c710000, R10 ;  /* 0xe38f00003b127825 */ /* 0x000fe200078e000a */
[----:B------:R-:W-:-:S03]  /*3e70*/  SHF.R.U64 R17, R14, 0x1f, R37 ;  /* 0x0000001f0e117819 */ /* 0x000fc60000001225 */
[----:B------:R-:W-:Y:S01]  /*3e80*/  IMAD R15, R15, -0x1c710000, RZ ;  /* 0xe38f00000f0f7824 */ /* 0x000fe200078e02ff */
[----:B------:R-:W-:Y:S02]  /*3e90*/  SHF.R.U64 R16, R16, 0x1f, R33 ;  /* 0x0000001f10107819 */ /* 0x000fe40000001221 */
[----:B------:R-:W-:Y:S01]  /*3ea0*/  SHF.R.S32.HI R14, RZ, 0x1f, R12 ;  /* 0x0000001fff0e7819 */ /* 0x000fe2000001140c */
[----:B------:R0:W1:Y:S01]  /*3eb0*/  LDS R33, [R13+0x288] ;  /* 0x000288000d217984 */ /* 0x0000620000000800 */
[----:B------:R-:W-:Y:S01]  /*3ec0*/  IADD3 R19, PT, PT, R19, R49, RZ ;  /* 0x0000003113137210 */ /* 0x000fe20007ffe0ff */
[C---:B------:R-:W-:Y:S02]  /*3ed0*/  IMAD R15, R36.reuse, 0x7591, R15 ;  /* 0x00007591240f7824 */ /* 0x040fe400078e020f */
[----:B------:R-:W-:-:S04]  /*3ee0*/  IMAD.WIDE.U32 R36, R36, -0x1c710000, R10 ;  /* 0xe38f000024247825 */ /* 0x000fc800078e000a */
[C---:B------:R-:W-:Y:S01]  /*3ef0*/  IMAD R51, R61.reuse, 0x7591, R40 ;  /* 0x000075913d337824 */ /* 0x040fe200078e0228 */
[----:B------:R-:W-:Y:S01]  /*3f00*/  SHF.R.U64 R40, R18, 0x1f, R19 ;  /* 0x0000001f12287819 */ /* 0x000fe20000001213 */
[----:B------:R-:W-:Y:S01]  /*3f10*/  IMAD R49, R14, -0x1c710000, RZ ;  /* 0xe38f00000e317824 */ /* 0x000fe200078e02ff */
[----:B------:R-:W-:Y:S01]  /*3f20*/  SHF.R.S32.HI R19, RZ, 0x1f, R9 ;  /* 0x0000001fff137819 */ /* 0x000fe20000011409 */
[----:B------:R-:W-:Y:S01]  /*3f30*/  IMAD.WIDE.U32 R20, R61, -0x1c710000, R10 ;  /* 0xe38f00003d147825 */ /* 0x000fe200078e000a */
[----:B------:R-:W-:Y:S02]  /*3f40*/  SHF.R.S32.HI R18, RZ, 0x1f, R52 ;  /* 0x0000001fff127819 */ /* 0x000fe40000011434 */
[----:B------:R-:W-:Y:S01]  /*3f50*/  IADD3 R37, PT, PT, R37, R15, RZ ;  /* 0x0000000f25257210 */ /* 0x000fe20007ffe0ff */
[C---:B------:R-:W-:Y:S02]  /*3f60*/  IMAD R49, R12.reuse, 0x7591, R49 ;  /* 0x000075910c317824 */ /* 0x040fe400078e0231 */
[----:B------:R-:W-:Y:S01]  /*3f70*/  IMAD.WIDE.U32 R14, R12, -0x1c710000, R10 ;  /* 0xe38f00000c0e7825 */ /* 0x000fe200078e000a */
[----:B------:R-:W-:-:S03]  /*3f80*/  IADD3 R21, PT, PT, R21, R51, RZ ;  /* 0x0000003315157210 */ /* 0x000fc60007ffe0ff */
[----:B------:R-:W-:Y:S01]  /*3f90*/  IMAD R12, R19, -0x1c710000, RZ ;  /* 0xe38f0000130c7824 */ /* 0x000fe200078e02ff */
[----:B------:R-:W-:Y:S01]  /*3fa0*/  IADD3 R15, PT, PT, R15, R49, RZ ;  /* 0x000000310f0f7210 */ /* 0x000fe20007ffe0ff */
[----:B------:R-:W-:Y:S01]  /*3fb0*/  IMAD R51, R18, -0x1c710000, RZ ;  /* 0xe38f000012337824 */ /* 0x000fe200078e02ff */
[----:B------:R-:W-:Y:S01]  /*3fc0*/  SHF.R.S32.HI R18, RZ, 0x1f, R24 ;  /* 0x0000001fff127819 */ /* 0x000fe20000011418 */
[C---:B------:R-:W-:Y:S01]  /*3fd0*/  IMAD R49, R9.reuse, 0x7591, R12 ;  /* 0x0000759109317824 */ /* 0x040fe200078e020c */
[----:B------:R-:W-:Y:S01]  /*3fe0*/  SHF.R.U64 R21, R20, 0x1f, R21 ;  /* 0x0000001f14157819 */ /* 0x000fe20000001215 */
[----:B0-----:R-:W-:Y:S01]  /*3ff0*/  IMAD.WIDE.U32 R12, R9, -0x1c710000, R10 ;  /* 0xe38f0000090c7825 */ /* 0x001fe200078e000a */
[----:B------:R-:W-:-:S03]  /*4000*/  SHF.R.U64 R20, R14, 0x1f, R15 ;  /* 0x0000001f0e147819 */ /* 0x000fc6000000120f */
[----:B------:R-:W-:Y:S02]  /*4010*/  IMAD R19, R52, 0x7591, R51 ;  /* 0x0000759134137824 */ /* 0x000fe400078e0233 */
[----:B------:R-:W-:Y:S01]  /*4020*/  IMAD R15, R18, -0x1c710000, RZ ;  /* 0xe38f0000120f7824 */ /* 0x000fe200078e02ff */
[----:B------:R-:W-:Y:S01]  /*4030*/  SHF.R.S32.HI R18, RZ, 0x1f, R22 ;  /* 0x0000001fff127819 */ /* 0x000fe20000011416 */
[----:B------:R-:W-:Y:S01]  /*4040*/  IMAD.WIDE.U32 R52, R52, -0x1c710000, R10 ;  /* 0xe38f000034347825 */ /* 0x000fe200078e000a */
[----:B------:R-:W-:-:S03]  /*4050*/  IADD3 R9, PT, PT, R13, R49, RZ ;  /* 0x000000310d097210 */ /* 0x000fc60007ffe0ff */
[C---:B------:R-:W-:Y:S01]  /*4060*/  IMAD R49, R24.reuse, 0x7591, R15 ;  /* 0x0000759118317824 */ /* 0x040fe200078e020f */
[----:B------:R-:W-:Y:S01]  /*4070*/  IADD3 R19, PT, PT, R53, R19, RZ ;  /* 0x0000001335137210 */ /* 0x000fe20007ffe0ff */
[----:B------:R-:W-:-:S04]  /*4080*/  IMAD.WIDE.U32 R14, R24, -0x1c710000, R10 ;  /* 0xe38f0000180e7825 */ /* 0x000fc800078e000a */
[----:B------:R-:W-:Y:S01]  /*4090*/  IMAD R13, R18, -0x1c710000, RZ ;  /* 0xe38f0000120d7824 */ /* 0x000fe200078e02ff */
[----:B------:R-:W-:Y:S02]  /*40a0*/  SHF.R.U64 R52, R52, 0x1f, R19 ;  /* 0x0000001f34347819 */ /* 0x000fe40000001213 */
[----:B------:R-:W-:Y:S01]  /*40b0*/  SHF.R.S32.HI R18, RZ, 0x1f, R45 ;  /* 0x0000001fff127819 */ /* 0x000fe2000001142d */
[----:B------:R-:W-:Y:S01]  /*40c0*/  IMAD R19, R22, 0x7591, R13 ;  /* 0x0000759116137824 */ /* 0x000fe200078e020d */
[----:B------:R-:W-:Y:S02]  /*40d0*/  IADD3 R49, PT, PT, R15, R49, RZ ;  /* 0x000000310f317210 */ /* 0x000fe40007ffe0ff */
[----:B------:R-:W-:Y:S01]  /*40e0*/  SHF.R.U64 R9, R12, 0x1f, R9 ;  /* 0x0000001f0c097819 */ /* 0x000fe20000001209 */
[----:B------:R-:W-:Y:S01]  /*40f0*/  IMAD.WIDE.U32 R12, R22, -0x1c710000, R10 ;  /* 0xe38f0000160c7825 */ /* 0x000fe200078e000a */
[----:B------:R-:W-:Y:S02]  /*4100*/  SHF.R.S32.HI R15, RZ, 0x1f, R47 ;  /* 0x0000001fff0f7819 */ /* 0x000fe4000001142f */
[----:B------:R-:W-:Y:S01]  /*4110*/  SHF.R.U64 R49, R14, 0x1f, R49 ;  /* 0x0000001f0e317819 */ /* 0x000fe20000001231 */
[----:B------:R-:W-:Y:S01]  /*4120*/  IMAD R14, R18, -0x1c710000, RZ ;  /* 0xe38f0000120e7824 */ /* 0x000fe200078e02ff */
[----:B------:R-:W-:Y:S01]  /*4130*/  SHF.R.S32.HI R18, RZ, 0x1f, R41 ;  /* 0x0000001fff127819 */ /* 0x000fe20000011429 */
[----:B------:R-:W-:Y:S01]  /*4140*/  IMAD R24, R15, -0x1c710000, RZ ;  /* 0xe38f00000f187824 */ /* 0x000fe200078e02ff */
[----:B------:R-:W-:Y:S01]  /*4150*/  IADD3 R13, PT, PT, R13, R19, RZ ;  /* 0x000000130d0d7210 */ /* 0x000fe20007ffe0ff */
[----:B------:R-:W-:-:S02]  /*4160*/  IMAD R19, R45, 0x7591, R14 ;  /* 0x000075912d137824 */ /* 0x000fc400078e020e */
[----:B------:R-:W-:Y:S01]  /*4170*/  IMAD.WIDE.U32 R14, R45, -0x1c710000, R10 ;  /* 0xe38f00002d0e7825 */ /* 0x000fe200078e000a */
[----:B------:R-:W-:-:S03]  /*4180*/  SHF.R.U64 R22, R12, 0x1f, R13 ;  /* 0x0000001f0c167819 */ /* 0x000fc6000000120d */
[----:B------:R-:W-:Y:S02]  /*4190*/  IMAD R18, R18, -0x1c710000, RZ ;  /* 0xe38f000012127824 */ /* 0x000fe400078e02ff */
[C---:B------:R-:W-:Y:S02]  /*41a0*/  IMAD R51, R47.reuse, 0x7591, R24 ;  /* 0x000075912f337824 */ /* 0x040fe400078e0218 */
[----:B------:R-:W-:Y:S01]  /*41b0*/  IMAD.WIDE.U32 R12, R47, -0x1c710000, R10 ;  /* 0xe38f00002f0c7825 */ /* 0x000fe200078e000a */
[----:B------:R-:W-:-:S03]  /*41c0*/  IADD3 R45, PT, PT, R15, R19, RZ ;  /* 0x000000130f2d7210 */ /* 0x000fc60007ffe0ff */
[----:B-1----:R-:W-:Y:S02]  /*41d0*/  IDP.4A.S8.S8 R25, R33, R4, R25 ;  /* 0x0000000421197226 */ /* 0x002fe40000000619 */
[----:B------:R-:W-:Y:S01]  /*41e0*/  IMAD R47, R41, 0x7591, R18 ;  /* 0x00007591292f7824 */ /* 0x000fe200078e0212 */
[----:B------:R-:W-:Y:S01]  /*41f0*/  IADD3 R15, PT, PT, R13, R51, RZ ;  /* 0x000000330d0f7210 */ /* 0x000fe20007ffe0ff */
[----:B------:R-:W-:Y:S01]  /*4200*/  IMAD.WIDE.U32 R18, R41, -0x1c710000, R10 ;  /* 0xe38f000029127825 */ /* 0x000fe200078e000a */
[----:B------:R-:W-:-:S03]  /*4210*/  SHF.R.S32.HI R4, RZ, 0x1f, R25 ;  /* 0x0000001fff047819 */ /* 0x000fc60000011419 */
[C---:B------:R-:W-:Y:S02]  /*4220*/  IDP.4A.S8.S8 R5, R33.reuse, R5, R46 ;  /* 0x0000000521057226 */ /* 0x040fe4000000062e */
[----:B------:R-:W-:Y:S01]  /*4230*/  IDP.4A.S8.S8 R43, R33, R6, R43 ;  /* 0x00000006212b7226 */ /* 0x000fe2000000062b */
[----:B------:R-:W-:Y:S01]  /*4240*/  IADD3 R19, PT, PT, R19, R47, RZ ;  /* 0x0000002f13137210 */ /* 0x000fe20007ffe0ff */
[----:B------:R-:W-:Y:S01]  /*4250*/  IDP.4A.S8.S8 R33, R33, R7, R44 ;  /* 0x0000000721217226 */ /* 0x000fe2000000062c */
[----:B------:R-:W-:Y:S01]  /*4260*/  SHF.R.U64 R15, R12, 0x1f, R15 ;  /* 0x0000001f0c0f7819 */ /* 0x000fe2000000120f */
[----:B------:R-:W-:Y:S01]  /*4270*/  IMAD R12, R4, -0x1c710000, RZ ;  /* 0xe38f0000040c7824 */ /* 0x000fe200078e02ff */
[----:B------:R-:W-:Y:S02]  /*4280*/  SHF.R.S32.HI R6, RZ, 0x1f, R5 ;  /* 0x0000001fff067819 */ /* 0x000fe40000011405 */
[----:B------:R-:W-:Y:S02]  /*4290*/  SHF.R.S32.HI R4, RZ, 0x1f, R43 ;  /* 0x0000001fff047819 */ /* 0x000fe4000001142b */
[----:B------:R-:W-:Y:S01]  /*42a0*/  SHF.R.U64 R19, R18, 0x1f, R19 ;  /* 0x0000001f12137819 */ /* 0x000fe20000001213 */
[----:B------:R-:W-:Y:S01]  /*42b0*/  IMAD R24, R6, -0x1c710000, RZ ;  /* 0xe38f000006187824 */ /* 0x000fe200078e02ff */
[----:B------:R-:W-:Y:S01]  /*42c0*/  SHF.R.S32.HI R18, RZ, 0x1f, R33 ;  /* 0x0000001fff127819 */ /* 0x000fe20000011421 */
[----:B------:R-:W-:-:S02]  /*42d0*/  IMAD R41, R25, 0x7591, R12 ;  /* 0x0000759119297824 */ /* 0x000fc400078e020c */
[----:B------:R-:W-:Y:S01]  /*42e0*/  IMAD.WIDE.U32 R6, R25, -0x1c710000, R10 ;  /* 0xe38f000019067825 */ /* 0x000fe200078e000a */
[----:B------:R-:W-:-:S03]  /*42f0*/  SHF.R.U64 R14, R14, 0x1f, R45 ;  /* 0x0000001f0e0e7819 */ /* 0x000fc6000000122d */
[----:B------:R-:W-:Y:S01]  /*4300*/  IMAD R4, R4, -0x1c710000, RZ ;  /* 0xe38f000004047824 */ /* 0x000fe200078e02ff */
[----:B------:R-:W-:Y:S01]  /*4310*/  IADD3 R25, PT, PT, R7, R41, RZ ;  /* 0x0000002907197210 */ /* 0x000fe20007ffe0ff */
[----:B------:R-:W-:Y:S02]  /*4320*/  IMAD R18, R18, -0x1c710000, RZ ;  /* 0xe38f000012127824 */ /* 0x000fe400078e02ff */
[C---:B------:R-:W-:Y:S02]  /*4330*/  IMAD R45, R5.reuse, 0x7591, R24 ;  /* 0x00007591052d7824 */ /* 0x040fe400078e0218 */
[----:B------:R-:W-:-:S04]  /*4340*/  IMAD.WIDE.U32 R12, R5, -0x1c710000, R10 ;  /* 0xe38f0000050c7825 */ /* 0x000fc800078e000a */
[C---:B------:R-:W-:Y:S02]  /*4350*/  IMAD R47, R43.reuse, 0x7591, R4 ;  /* 0x000075912b2f7824 */ /* 0x040fe400078e0204 */
[----:B------:R-:W-:Y:S01]  /*4360*/  IMAD.WIDE.U32 R4, R43, -0x1c710000, R10 ;  /* 0xe38f00002b047825 */ /* 0x000fe200078e000a */
[----:B------:R-:W-:-:S03]  /*4370*/  IADD3 R7, PT, PT, R13, R45, RZ ;  /* 0x0000002d0d077210 */ /* 0x000fc60007ffe0ff */
[----:B------:R-:W-:-:S04]  /*4380*/  IMAD.WIDE.U32 R10, R33, -0x1c710000, R10 ;  /* 0xe38f0000210a7825 */ /* 0x000fc800078e000a */
        /* <DEDUP_REMOVED lines=153> */
.L_x_91:
        /* <DEDUP_REMOVED lines=14> */
.L_x_466:


//--------------------- .text.fused_nn_conv2d_cast_fixed_point_multiply_add_cast_fixed_point_multiply_add_cast_16086763325481941859__7_kernel0 --------------------------
	.section	.text.fused_nn_conv2d_cast_fixed_point_multiply_add_cast_fixed_point_multiply_add_cast_16086763325481941859__7_kernel0,"ax",@progbits
	.align	128
        .global         fused_nn_conv2d_cast_fixed_point_multiply_add_cast_fixed_point_multiply_add_cast_16086763325481941859__7_kernel0
        .type           fused_nn_conv2d_cast_fixed_point_multiply_add_cast_fixed_point_multiply_add_cast_16086763325481941859__7_kernel0,@function
        .size           fused_nn_conv2d_cast_fixed_point_multiply_add_cast_fixed_point_multiply_add_cast_16086763325481941859__7_kernel0,(.L_x_467 - fused_nn_conv2d_cast_fixed_point_multiply_add_cast_fixed_point_multiply_add_cast_16086763325481941859__7_kernel0)
        .other          fused_nn_conv2d_cast_fixed_point_multiply_add_cast_fixed_point_multiply_add_cast_16086763325481941859__7_kernel0,@"STO_CUDA_ENTRY STV_DEFAULT"
fused_nn_conv2d_cast_fixed_point_multiply_add_cast_fixed_point_multiply_add_cast_16086763325481941859__7_kernel0:
.text.fused_nn_conv2d_cast_fixed_point_multiply_add_cast_fixed_point_multiply_add_cast_16086763325481941859__7_kernel0:
[----:B------:R-:W-:Y:S01]  /*0000*/  LDC R1, c[0x0][0x37c] ;  /* 0x0000df00ff017b82 */ /* 0x000fe20000000800 */
[----:B------:R-:W0:Y:S07]  /*0010*/  S2R R0, SR_TID.Z ;  /* 0x0000000000007919 */ /* 0x000e2e0000002300 */
[----:B------:R-:W1:Y:S01]  /*0020*/  S2UR UR5, SR_CgaCtaId ;  /* 0x00000000000579c3 */ /* 0x000e620000008800 */
[----:B------:R-:W-:Y:S01]  /*0030*/  UMOV UR4, 0x400 ;  /* 0x0000040000047882 */ /* 0x000fe20000000000 */
[----:B------:R-:W2:Y:S01]  /*0040*/  LDCU.64 UR8, c[0x0][0x358] ;  /* 0x00006b00ff0877ac */ /* 0x000ea20008000a00 */
[----:B------:R-:W3:Y:S01]  /*0050*/  S2R R43, SR_TID.Y ;  /* 0x00000000002b7919 */ /* 0x000ee20000002200 */
[----:B------:R-:W-:Y:S01]  /*0060*/  BSSY.RECONVERGENT B0, `(.L_x_92) ;  /* 0x000003d000007945 */ /* 0x000fe20003800200 */
[----:B------:R-:W4:Y:S01]  /*0070*/  S2R R3, SR_TID.X ;  /* 0x0000000000037919 */ /* 0x000f220000002100 */
[----:B------:R-:W5:Y:S01]  /*0080*/  S2R R36, SR_CTAID.Z ;  /* 0x0000000000247919 */ /* 0x000f620000002700 */
[----:B------:R-:W5:Y:S01]  /*0090*/  S2R R45, SR_CTAID.X ;  /* 0x00000000002d7919 */ /* 0x000f620000002500 */
[----:B------:R-:W2:Y:S01]  /*00a0*/  S2R R5, SR_CTAID.Y ;  /* 0x0000000000057919 */ /* 0x000ea20000002600 */
[----:B-1----:R-:W-:Y:S01]  /*00b0*/  ULEA UR6, UR5, UR4, 0x18 ;  /* 0x0000000405067291 */ /* 0x002fe2000f8ec0ff */
[----:B0-----:R-:W-:-:S02]  /*00c0*/  SHF.L.U32 R7, R0, 0x4, RZ ;  /* 0x0000000400077819 */ /* 0x001fc400000006ff */
[C---:B---3--:R-:W-:Y:S02]  /*00d0*/  LEA R4, R0.reuse, R43, 0x1 ;  /* 0x0000002b00047211 */ /* 0x048fe400078e08ff */
[----:B----4-:R-:W-:Y:S02]  /*00e0*/  LEA R2, R0, R3, 0x2 ;  /* 0x0000000300027211 */ /* 0x010fe400078e10ff */
[C---:B------:R-:W-:Y:S02]  /*00f0*/  ISETP.GT.U32.AND P0, PT, R4.reuse, 0x143, PT ;  /* 0x000001430400780c */ /* 0x040fe40003f04070 */
[----:B------:R-:W-:Y:S02]  /*0100*/  LEA R2, R43, R2, 0x1 ;  /* 0x000000022b027211 */ /* 0x000fe400078e08ff */
[----:B------:R-:W-:Y:S02]  /*0110*/  ISETP.GE.U32.AND P1, PT, R4, 0x104, PT ;  /* 0x000001040400780c */ /* 0x000fe40003f26070 */
[----:B------:R-:W-:Y:S01]  /*0120*/  ISETP.GT.U32.OR P0, PT, R2, 0x287, P0 ;  /* 0x000002870200780c */ /* 0x000fe20000704470 */
[----:B-----5:R-:W-:Y:S01]  /*0130*/  IMAD R8, R36, 0x380, R45 ;  /* 0x0000038024087824 */ /* 0x020fe200078e022d */
[----:B------:R-:W-:-:S02]  /*0140*/  ISETP.GE.U32.AND P2, PT, R4, 0xc4, PT ;  /* 0x000000c40400780c */ /* 0x000fc40003f46070 */
[----:B------:R-:W-:Y:S01]  /*0150*/  ISETP.GE.U32.AND P3, PT, R4, 0x84, PT ;  /* 0x000000840400780c */ /* 0x000fe20003f66070 */
[----:B------:R-:W-:Y:S01]  /*0160*/  IMAD R8, R8, 0x1c0, RZ ;  /* 0x000001c008087824 */ /* 0x000fe200078e02ff */
[C---:B------:R-:W-:Y:S02]  /*0170*/  ISETP.GE.U32.AND P4, PT, R4.reuse, 0x44, PT ;  /* 0x000000440400780c */ /* 0x040fe40003f86070 */
[----:B------:R-:W-:Y:S02]  /*0180*/  ISETP.GE.U32.AND P5, PT, R4, 0x4, PT ;  /* 0x000000040400780c */ /* 0x000fe40003fa6070 */
[----:B------:R-:W-:Y:S02]  /*0190*/  SHF.L.U32 R4, R43, 0x3, RZ ;  /* 0x000000032b047819 */ /* 0x000fe400000006ff */
[C---:B------:R-:W-:Y:S02]  /*01a0*/  ISETP.LT.U32.AND P4, PT, R2.reuse, 0x88, !P4 ;  /* 0x000000880200780c */ /* 0x040fe40006781070 */
[----:B------:R-:W-:-:S02]  /*01b0*/  ISETP.LT.U32.AND P5, PT, R2, 0x8, !P5 ;  /* 0x000000080200780c */ /* 0x000fc40006fa1070 */
[----:B------:R-:W-:Y:S02]  /*01c0*/  IADD3 R6, PT, PT, R7, R4, RZ ;  /* 0x0000000407067210 */ /* 0x000fe40007ffe0ff */
[C---:B------:R-:W-:Y:S02]  /*01d0*/  ISETP.LT.U32.AND P1, PT, R2.reuse, 0x208, !P1 ;  /* 0x000002080200780c */ /* 0x040fe40004f21070 */
[C---:B------:R-:W-:Y:S02]  /*01e0*/  ISETP.LT.U32.AND P2, PT, R2.reuse, 0x188, !P2 ;  /* 0x000001880200780c */ /* 0x040fe40005741070 */
[----:B------:R-:W-:Y:S02]  /*01f0*/  ISETP.LT.U32.AND P3, PT, R2, 0x108, !P3 ;  /* 0x000001080200780c */ /* 0x000fe40005f61070 */
[C---:B------:R-:W-:Y:S02]  /*0200*/  ISETP.LT.U32.AND P4, PT, R0.reuse, 0x22, P4 ;  /* 0x000000220000780c */ /* 0x040fe40002781070 */
[----:B------:R-:W-:-:S02]  /*0210*/  ISETP.LT.U32.AND P5, PT, R0, 0x2, P5 ;  /* 0x000000020000780c */ /* 0x000fc40002fa1070 */
[----:B------:R-:W-:Y:S01]  /*0220*/  LEA R6, R3, R6, 0x2 ;  /* 0x0000000603067211 */ /* 0x000fe200078e10ff */
[----:B--2---:R-:W-:Y:S10]  /*0230*/  @P0 BRA `(.L_x_93) ;  /* 0x00000000007c0947 */ /* 0x004ff40003800000 */
[----:B------:R-:W-:Y:S01]  /*0240*/  LOP3.LUT R10, R2, 0xffff, RZ, 0xc0, !PT ;  /* 0x0000ffff020a7812 */ /* 0x000fe200078ec0ff */
[----:B------:R-:W0:Y:S04]  /*0250*/  LDCU.64 UR10, c[0x0][0x380] ;  /* 0x00007000ff0a77ac */ /* 0x000e280008000a00 */
[C---:B------:R-:W-:Y:S02]  /*0260*/  IMAD R9, R10.reuse, 0xca5, RZ ;  /* 0x00000ca50a097824 */ /* 0x040fe400078e02ff */
[----:B------:R-:W-:-:S03]  /*0270*/  IMAD R10, R10, 0x12f7, RZ ;  /* 0x000012f70a0a7824 */ /* 0x000fc600078e02ff */
[----:B------:R-:W-:Y:S02]  /*0280*/  SHF.R.U32.HI R9, RZ, 0x12, R9 ;  /* 0x00000012ff097819 */ /* 0x000fe40000011609 */
[----:B------:R-:W-:Y:S02]  /*0290*/  SHF.R.U32.HI R10, RZ, 0x11, R10 ;  /* 0x00000011ff0a7819 */ /* 0x000fe4000001160a */
[----:B------:R-:W-:Y:S02]  /*02a0*/  PRMT R12, R9, 0x9910, RZ ;  /* 0x00009910090c7816 */ /* 0x000fe400000000ff */
[----:B------:R-:W-:-:S03]  /*02b0*/  PRMT R10, R10, 0x9910, RZ ;  /* 0x000099100a0a7816 */ /* 0x000fc600000000ff */
[----:B------:R-:W-:Y:S02]  /*02c0*/  IMAD R9, R12, 0x51, RZ ;  /* 0x000000510c097824 */ /* 0x000fe400078e02ff */
[----:B------:R-:W-:-:S03]  /*02d0*/  IMAD R10, R10, 0x1b, RZ ;  /* 0x0000001b0a0a7824 */ /* 0x000fc600078e02ff */
[----:B------:R-:W-:Y:S02]  /*02e0*/  IADD3 R9, PT, PT, RZ, -R9, RZ ;  /* 0x80000009ff097210 */ /* 0x000fe40007ffe0ff */
[----:B------:R-:W-:Y:S02]  /*02f0*/  IADD3 R11, PT, PT, RZ, -R10, RZ ;  /* 0x8000000aff0b7210 */ /* 0x000fe40007ffe0ff */
[----:B------:R-:W-:Y:S02]  /*0300*/  PRMT R9, R9, 0x7710, RZ ;  /* 0x0000771009097816 */ /* 0x000fe400000000ff */
[----:B------:R-:W-:Y:S02]  /*0310*/  PRMT R11, R11, 0x7710, RZ ;  /* 0x000077100b0b7816 */ /* 0x000fe400000000ff */
[C---:B------:R-:W-:Y:S02]  /*0320*/  IADD3 R9, PT, PT, R2.reuse, R9, RZ ;  /* 0x0000000902097210 */ /* 0x040fe40007ffe0ff */
[----:B------:R-:W-:-:S02]  /*0330*/  IADD3 R11, PT, PT, R2, R11, RZ ;  /* 0x0000000b020b7210 */ /* 0x000fc40007ffe0ff */
[----:B------:R-:W-:Y:S01]  /*0340*/  PRMT R10, R9, 0x9910, RZ ;  /* 0x00009910090a7816 */ /* 0x000fe200000000ff */
[----:B------:R-:W-:Y:S01]  /*0350*/  IMAD R9, R12, 0xc40, RZ ;  /* 0x00000c400c097824 */ /* 0x000fe200078e02ff */
[----:B------:R-:W-:-:S03]  /*0360*/  SHF.L.U32 R11, R11, 0x2, RZ ;  /* 0x000000020b0b7819 */ /* 0x000fc600000006ff */
[----:B------:R-:W-:Y:S01]  /*0370*/  IMAD R10, R10, 0x13, RZ ;  /* 0x000000130a0a7824 */ /* 0x000fe200078e02ff */
[----:B------:R-:W-:Y:S02]  /*0380*/  LOP3.LUT R9, R9, 0xffff, RZ, 0xc0, !PT ;  /* 0x0000ffff09097812 */ /* 0x000fe400078ec0ff */
[----:B------:R-:W-:Y:S02]  /*0390*/  LOP3.LUT R11, R11, 0xffff, RZ, 0xc0, !PT ;  /* 0x0000ffff0b0b7812 */ /* 0x000fe400078ec0ff */
[----:B------:R-:W-:Y:S02]  /*03a0*/  LOP3.LUT R10, R10, 0xffff, RZ, 0xc0, !PT ;  /* 0x0000ffff0a0a7812 */ /* 0x000fe400078ec0ff */
[----:B------:R-:W-:Y:S02]  /*03b0*/  IADD3 R9, PT, PT, R11, R8, R9 ;  /* 0x000000080b097210 */ /* 0x000fe40007ffe009 */
[----:B------:R-:W-:-:S04]  /*03c0*/  SHF.R.U32.HI R10, RZ, 0x9, R10 ;  /* 0x00000009ff0a7819 */ /* 0x000fc8000001160a */
[----:B------:R-:W-:-:S05]  /*03d0*/  LOP3.LUT R10, R10, 0xffff, RZ, 0xc0, !PT ;  /* 0x0000ffff0a0a7812 */ /* 0x000fca00078ec0ff */
[----:B------:R-:W-:-:S05]  /*03e0*/  IMAD R9, R10, 0x70, R9 ;  /* 0x000000700a097824 */ /* 0x000fca00078e0209 */
[----:B0-----:R-:W-:-:S04]  /*03f0*/  IADD3 R10, P6, PT, R9, UR10, RZ ;  /* 0x0000000a090a7c10 */ /* 0x001fc8000ffde0ff */
[----:B------:R-:W-:-:S06]  /*0400*/  IADD3.X R11, PT, PT, RZ, UR11, RZ, P6, !PT ;  /* 0x0000000bff0b7c10 */ /* 0x000fcc000b7fe4ff */
[----:B------:R-:W2:Y:S04]  /*0410*/  LDG.E.CONSTANT R11, desc[UR8][R10.64] ;  /* 0x000000080a0b7981 */ /* 0x000ea8000c1e9900 */
[----:B--2---:R0:W-:Y:S02]  /*0420*/  STS [R6+UR6], R11 ;  /* 0x0000000b06007988 */ /* 0x0041e40008000806 */
.L_x_93:
[----:B------:R-:W-:Y:S05]  /*0430*/  BSYNC.RECONVERGENT B0 ;  /* 0x0000000000007941 */ /* 0x000fea0003800200 */
.L_x_92:
[----:B------:R-:W-:Y:S04]  /*0440*/  BSSY.RECONVERGENT B0, `(.L_x_94) ;  /* 0x0000022000007945 */ /* 0x000fe80003800200 */
[----:B------:R-:W-:Y:S05]  /*0450*/  @!P1 BRA `(.L_x_95) ;  /* 0x0000000000809947 */ /* 0x000fea0003800000 */
[----:B------:R-:W-:Y:S01]  /*0460*/  IADD3 R9, PT, PT, R2, 0x80, RZ ;  /* 0x0000008002097810 */ /* 0x000fe20007ffe0ff */
[----:B------:R-:W1:Y:S03]  /*0470*/  LDCU.64 UR10, c[0x0][0x380] ;  /* 0x00007000ff0a77ac */ /* 0x000e660008000a00 */
[----:B0-----:R-:W-:-:S05]  /*0480*/  LOP3.LUT R11, R9, 0xffff, RZ, 0xc0, !PT ;  /* 0x0000ffff090b7812 */ /* 0x001fca00078ec0ff */
        /* <DEDUP_REMOVED lines=13> */
[----:B------:R-:W-:Y:S01]  /*0560*/  IADD3 R11, PT, PT, R9, R14, RZ ;  /* 0x0000000e090b7210 */ /* 0x000fe20007ffe0ff */
[----:B------:R-:W-:Y:S01]  /*0570*/  IMAD R9, R12, 0xc40, RZ ;  /* 0x00000c400c097824 */ /* 0x000fe200078e02ff */
[----:B------:R-:W-:-:S02]  /*0580*/  PRMT R10, R10, 0x9910, RZ ;  /* 0x000099100a0a7816 */ /* 0x000fc400000000ff */
[----:B------:R-:W-:Y:S02]  /*0590*/  SHF.L.U32 R11, R11, 0x2, RZ ;  /* 0x000000020b0b7819 */ /* 0x000fe400000006ff */
[----:B------:R-:W-:Y:S01]  /*05a0*/  LOP3.LUT R9, R9, 0xffff, RZ, 0xc0, !PT ;  /* 0x0000ffff09097812 */ /* 0x000fe200078ec0ff */
[----:B------:R-:W-:Y:S01]  /*05b0*/  IMAD R10, R10, 0x13, RZ ;  /* 0x000000130a0a7824 */ /* 0x000fe200078e02ff */
[----:B------:R-:W-:-:S04]  /*05c0*/  LOP3.LUT R11, R11, 0xffff, RZ, 0xc0, !PT ;  /* 0x0000ffff0b0b7812 */ /* 0x000fc800078ec0ff */
[----:B------:R-:W-:Y:S02]  /*05d0*/  LOP3.LUT R10, R10, 0xffff, RZ, 0xc0, !PT ;  /* 0x0000ffff0a0a7812 */ /* 0x000fe400078ec0ff */
[----:B------:R-:W-:Y:S02]  /*05e0*/  IADD3 R9, PT, PT, R11, R8, R9 ;  /* 0x000000080b097210 */ /* 0x000fe40007ffe009 */
[----:B------:R-:W-:-:S04]  /*05f0*/  SHF.R.U32.HI R10, RZ, 0x9, R10 ;  /* 0x00000009ff0a7819 */ /* 0x000fc8000001160a */
[----:B------:R-:W-:-:S05]  /*0600*/  LOP3.LUT R10, R10, 0xffff, RZ, 0xc0, !PT ;  /* 0x0000ffff0a0a7812 */ /* 0x000fca00078ec0ff */
[----:B------:R-:W-:-:S05]  /*0610*/  IMAD R9, R10, 0x70, R9 ;  /* 0x000000700a097824 */ /* 0x000fca00078e0209 */
[----:B-1----:R-:W-:-:S04]  /*0620*/  IADD3 R10, P6, PT, R9, UR10, RZ ;  /* 0x0000000a090a7c10 */ /* 0x002fc8000ffde0ff */
[----:B------:R-:W-:-:S06]  /*0630*/  IADD3.X R11, PT, PT, RZ, UR11, RZ, P6, !PT ;  /* 0x0000000bff0b7c10 */ /* 0x000fcc000b7fe4ff */
[----:B------:R-:W2:Y:S04]  /*0640*/  LDG.E.CONSTANT R11, desc[UR8][R10.64] ;  /* 0x000000080a0b7981 */ /* 0x000ea8000c1e9900 */
[----:B--2---:R1:W-:Y:S02]  /*0650*/  STS [R6+UR6+0x200], R11 ;  /* 0x0002000b06007988 */ /* 0x0043e40008000806 */
.L_x_95:
[----:B------:R-:W-:Y:S05]  /*0660*/  BSYNC.RECONVERGENT B0 ;  /* 0x0000000000007941 */ /* 0x000fea0003800200 */
.L_x_94:
[----:B------:R-:W-:Y:S04]  /*0670*/  BSSY.RECONVERGENT B0, `(.L_x_96) ;  /* 0x0000022000007945 */ /* 0x000fe80003800200 */
[----:B------:R-:W-:Y:S05]  /*0680*/  @!P2 BRA `(.L_x_97) ;  /* 0x000000000080a947 */ /* 0x000fea0003800000 */
[----:B------:R-:W-:Y:S01]  /*0690*/  IADD3 R9, PT, PT, R2, 0x100, RZ ;  /* 0x0000010002097810 */ /* 0x000fe20007ffe0ff */
[----:B------:R-:W2:Y:S03]  /*06a0*/  LDCU.64 UR10, c[0x0][0x380] ;  /* 0x00007000ff0a77ac */ /* 0x000ea60008000a00 */
[----:B01----:R-:W-:-:S05]  /*06b0*/  LOP3.LUT R11, R9, 0xffff, RZ, 0xc0, !PT ;  /* 0x0000ffff090b7812 */ /* 0x003fca00078ec0ff */
        /* <DEDUP_REMOVED lines=25> */
[----:B--2---:R-:W-:-:S04]  /*0850*/  IADD3 R10, P6, PT, R9, UR10, RZ ;  /* 0x0000000a090a7c10 */ /* 0x004fc8000ffde0ff */
[----:B------:R-:W-:-:S06]  /*0860*/  IADD3.X R11, PT, PT, RZ, UR11, RZ, P6, !PT ;  /* 0x0000000bff0b7c10 */ /* 0x000fcc000b7fe4ff */
[----:B------:R-:W2:Y:S04]  /*0870*/  LDG.E.CONSTANT R11, desc[UR8][R10.64] ;  /* 0x000000080a0b7981 */ /* 0x000ea8000c1e9900 */
[----:B--2---:R2:W-:Y:S02]  /*0880*/  STS [R6+UR6+0x400], R11 ;  /* 0x0004000b06007988 */ /* 0x0045e40008000806 */
.L_x_97:
[----:B------:R-:W-:Y:S05]  /*0890*/  BSYNC.RECONVERGENT B0 ;  /* 0x0000000000007941 */ /* 0x000fea0003800200 */
.L_x_96:
[----:B------:R-:W-:Y:S04]  /*08a0*/  BSSY.RECONVERGENT B0, `(.L_x_98) ;  /* 0x0000022000007945 */ /* 0x000fe80003800200 */
[----:B------:R-:W-:Y:S05]  /*08b0*/  @!P3 BRA `(.L_x_99) ;  /* 0x000000000080b947 */ /* 0x000fea0003800000 */
[----:B------:R-:W-:Y:S01]  /*08c0*/  IADD3 R9, PT, PT, R2, 0x180, RZ ;  /* 0x0000018002097810 */ /* 0x000fe20007ffe0ff */
[----:B------:R-:W3:Y:S03]  /*08d0*/  LDCU.64 UR10, c[0x0][0x380] ;  /* 0x00007000ff0a77ac */ /* 0x000ee60008000a00 */
[----:B012---:R-:W-:-:S05]  /*08e0*/  LOP3.LUT R11, R9, 0xffff, RZ, 0xc0, !PT ;  /* 0x0000ffff090b7812 */ /* 0x007fca00078ec0ff */
        /* <DEDUP_REMOVED lines=25> */
[----:B---3--:R-:W-:-:S04]  /*0a80*/  IADD3 R10, P6, PT, R9, UR10, RZ ;  /* 0x0000000a090a7c10 */ /* 0x008fc8000ffde0ff */
[----:B------:R-:W-:-:S06]  /*0a90*/  IADD3.X R11, PT, PT, RZ, UR11, RZ, P6, !PT ;  /* 0x0000000bff0b7c10 */ /* 0x000fcc000b7fe4ff */
[----:B------:R-:W2:Y:S04]  /*0aa0*/  LDG.E.CONSTANT R11, desc[UR8][R10.64] ;  /* 0x000000080a0b7981 */ /* 0x000ea8000c1e9900 */
[----:B--2---:R3:W-:Y:S02]  /*0ab0*/  STS [R6+UR6+0x600], R11 ;  /* 0x0006000b06007988 */ /* 0x0047e40008000806 */
.L_x_99:
[----:B------:R-:W-:Y:S05]  /*0ac0*/  BSYNC.RECONVERGENT B0 ;  /* 0x0000000000007941 */ /* 0x000fea0003800200 */
.L_x_98:
[----:B------:R-:W-:Y:S04]  /*0ad0*/  BSSY.RECONVERGENT B0, `(.L_x_100) ;  /* 0x0000022000007945 */ /* 0x000fe80003800200 */
[----:B------:R-:W-:Y:S05]  /*0ae0*/  @!P4 BRA `(.L_x_101) ;  /* 0x000000000080c947 */ /* 0x000fea0003800000 */
[----:B------:R-:W-:Y:S01]  /*0af0*/  IADD3 R9, PT, PT, R2, 0x200, RZ ;  /* 0x0000020002097810 */ /* 0x000fe20007ffe0ff */
[----:B------:R-:W4:Y:S03]  /*0b00*/  LDCU.64 UR10, c[0x0][0x380] ;  /* 0x00007000ff0a77ac */ /* 0x000f260008000a00 */
[----:B0123--:R-:W-:-:S05]  /*0b10*/  LOP3.LUT R11, R9, 0xffff, RZ, 0xc0, !PT ;  /* 0x0000ffff090b7812 */ /* 0x00ffca00078ec0ff */
        /* <DEDUP_REMOVED lines=25> */
[----:B----4-:R-:W-:-:S04]  /*0cb0*/  IADD3 R10, P6, PT, R9, UR10, RZ ;  /* 0x0000000a090a7c10 */ /* 0x010fc8000ffde0ff */
[----:B------:R-:W-:-:S06]  /*0cc0*/  IADD3.X R11, PT, PT, RZ, UR11, RZ, P6, !PT ;  /* 0x0000000bff0b7c10 */ /* 0x000fcc000b7fe4ff */
[----:B------:R-:W2:Y:S04]  /*0cd0*/  LDG.E.CONSTANT R11, desc[UR8][R10.64] ;  /* 0x000000080a0b7981 */ /* 0x000ea8000c1e9900 */
[----:B--2---:R4:W-:Y:S02]  /*0ce0*/  STS [R6+UR6+0x800], R11 ;  /* 0x0008000b06007988 */ /* 0x0049e40008000806 */
.L_x_101:
[----:B------:R-:W-:Y:S05]  /*0cf0*/  BSYNC.RECONVERGENT B0 ;  /* 0x0000000000007941 */ /* 0x000fea0003800200 */
.L_x_100:
[----:B------:R-:W-:Y:S04]  /*0d00*/  BSSY.RECONVERGENT B0, `(.L_x_102) ;  /* 0x0000022000007945 */ /* 0x000fe80003800200 */
[----:B------:R-:W-:Y:S05]  /*0d10*/  @!P5 BRA `(.L_x_103) ;  /* 0x000000000080d947 */ /* 0x000fea0003800000 */
[----:B------:R-:W-:Y:S01]  /*0d20*/  IADD3 R9, PT, PT, R2, 0x280, RZ ;  /* 0x0000028002097810 */ /* 0x000fe20007ffe0ff */
[----:B------:R-:W5:Y:S03]  /*0d30*/  LDCU.64 UR10, c[0x0][0x380] ;  /* 0x00007000ff0a77ac */ /* 0x000f660008000a00 */
[----:B01234-:R-:W-:-:S05]  /*0d40*/  LOP3.LUT R11, R9, 0xffff, RZ, 0xc0, !PT ;  /* 0x0000ffff090b7812 */ /* 0x01ffca00078ec0ff */
        /* <DEDUP_REMOVED lines=25> */
[----:B-----5:R-:W-:-:S04]  /*0ee0*/  IADD3 R8, P6, PT, R9, UR10, RZ ;  /* 0x0000000a09087c10 */ /* 0x020fc8000ffde0ff */
[----:B------:R-:W-:-:S06]  /*0ef0*/  IADD3.X R9, PT, PT, RZ, UR11, RZ, P6, !PT ;  /* 0x0000000bff097c10 */ /* 0x000fcc000b7fe4ff */
[----:B------:R-:W2:Y:S04]  /*0f00*/  LDG.E.CONSTANT R9, desc[UR8][R8.64] ;  /* 0x0000000808097981 */ /* 0x000ea8000c1e9900 */
[----:B--2---:R0:W-:Y:S02]  /*0f10*/  STS [R6+UR6+0xa00], R9 ;  /* 0x000a000906007988 */ /* 0x0041e40008000806 */
.L_x_103:
[----:B------:R-:W-:Y:S05]  /*0f20*/  BSYNC.RECONVERGENT B0 ;  /* 0x0000000000007941 */ /* 0x000fea0003800200 */
.L_x_102:
[----:B------:R-:W5:Y:S01]  /*0f30*/  LDCU.64 UR6, c[0x0][0x388] ;  /* 0x00007100ff0677ac */ /* 0x000f620008000a00 */
[----:B0-----:R-:W-:Y:S02]  /*0f40*/  SHF.L.U32 R9, R5, 0x10, RZ ;  /* 0x0000001005097819 */ /* 0x001fe400000006ff */
[----:B-1234-:R-:W-:Y:S02]  /*0f50*/  SHF.L.U32 R6, R2, 0x6, RZ ;  /* 0x0000000602067819 */ /* 0x01efe400000006ff */
[----:B------:R-:W-:Y:S02]  /*0f60*/  LOP3.LUT R8, R4, R9, RZ, 0xfc, !PT ;  /* 0x0000000904087212 */ /* 0x000fe400078efcff */
[----:B------:R-:W-:Y:S02]  /*0f70*/  LOP3.LUT R21, R7, 0x70, RZ, 0xc0, !PT ;  /* 0x0000007007157812 */ /* 0x000fe400078ec0ff */
[----:B------:R-:W-:Y:S02]  /*0f80*/  LEA R8, R3, R8, 0x2 ;  /* 0x0000000803087211 */ /* 0x000fe400078e10ff */
[----:B------:R-:W-:-:S04]  /*0f90*/  LOP3.LUT R6, R6, 0x3f800, RZ, 0xc0, !PT ;  /* 0x0003f80006067812 */ /* 0x000fc800078ec0ff */
[----:B------:R-:W-:-:S04]  /*0fa0*/  IADD3 R6, PT, PT, R6, R8, R21 ;  /* 0x0000000806067210 */ /* 0x000fc80007ffe015 */
[----:B-----5:R-:W-:-:S04]  /*0fb0*/  IADD3 R56, P6, PT, R6, UR6, RZ ;  /* 0x0000000606387c10 */ /* 0x020fc8000ffde0ff */
[----:B------:R-:W-:-:S05]  /*0fc0*/  IADD3.X R57, PT, PT, RZ, UR7, RZ, P6, !PT ;  /* 0x00000007ff397c10 */ /* 0x000fca000b7fe4ff */
[----:B------:R-:W2:Y:S04]  /*0fd0*/  LDG.E.CONSTANT R7, desc[UR8][R56.64] ;  /* 0x0000000838077981 */ /* 0x000ea8000c1e9900 */
[----:B------:R-:W3:Y:S04]  /*0fe0*/  LDG.E.CONSTANT R25, desc[UR8][R56.64+0x2000] ;  /* 0x0020000838197981 */ /* 0x000ee8000c1e9900 */
[----:B------:R-:W4:Y:S04]  /*0ff0*/  LDG.E.CONSTANT R13, desc[UR8][R56.64+0x4000] ;  /* 0x00400008380d7981 */ /* 0x000f28000c1e9900 */
[----:B------:R-:W5:Y:S04]  /*1000*/  LDG.E.CONSTANT R19, desc[UR8][R56.64+0x6000] ;  /* 0x0060000838137981 */ /* 0x000f68000c1e9900 */
[----:B------:R-:W5:Y:S04]  /*1010*/  LDG.E.CONSTANT R15, desc[UR8][R56.64+0x8000] ;  /* 0x00800008380f7981 */ /* 0x000f68000c1e9900 */
[----:B------:R-:W5:Y:S04]  /*1020*/  LDG.E.CONSTANT R17, desc[UR8][R56.64+0xa000] ;  /* 0x00a0000838117981 */ /* 0x000f68000c1e9900 */
[----:B------:R-:W5:Y:S04]  /*1030*/  LDG.E.CONSTANT R11, desc[UR8][R56.64+0xc000] ;  /* 0x00c00008380b7981 */ /* 0x000f68000c1e9900 */
[----:B------:R-:W5:Y:S01]  /*1040*/  LDG.E.CONSTANT R9, desc[UR8][R56.64+0xe000] ;  /* 0x00e0000838097981 */ /* 0x000f62000c1e9900 */
[C---:B------:R-:W-:Y:S01]  /*1050*/  IADD3 R16, PT, PT, R2.reuse, 0x80, RZ ;  /* 0x0000008002107810 */ /* 0x040fe20007ffe0ff */
[----:B------:R-:W-:Y:S01]  /*1060*/  UIADD3 UR4, UPT, UPT, UR4, 0x1440, URZ ;  /* 0x0000144004047890 */ /* 0x000fe2000fffe0ff */
[----:B------:R-:W-:Y:S01]  /*1070*/  IADD3 R14, PT, PT, R2, 0x100, RZ ;  /* 0x00000100020e7810 */ /* 0x000fe20007ffe0ff */
[----:B------:R-:W-:Y:S01]  /*1080*/  HFMA2 R37, -RZ, RZ, 0, 0 ;  /* 0x00000000ff257431 */ /* 0x000fe200000001ff */
[----:B------:R-:W-:Y:S01]  /*1090*/  LOP3.LUT R6, R16, 0xffff, RZ, 0xc0, !PT ;  /* 0x0000ffff10067812 */ /* 0x000fe200078ec0ff */
[----:B------:R-:W-:Y:S01]  /*10a0*/  ULEA UR4, UR5, UR4, 0x18 ;  /* 0x0000000405047291 */ /* 0x000fe2000f8ec0ff */
[----:B------:R-:W-:-:S02]  /*10b0*/  LOP3.LUT R10, R14, 0xffff, RZ, 0xc0, !PT ;  /* 0x0000ffff0e0a7812 */ /* 0x000fc400078ec0ff */
[----:B------:R-:W-:Y:S02]  /*10c0*/  CS2R R38, SRZ ;  /* 0x0000000000267805 */ /* 0x000fe4000001ff00 */
[----:B------:R-:W-:Y:S01]  /*10d0*/  LEA R42, R3, R4, 0x2 ;  /* 0x00000004032a7211 */ /* 0x000fe200078e10ff */
[----:B------:R-:W-:Y:S01]  /*10e0*/  IMAD R8, R6, 0x1949, RZ ;  /* 0x0000194906087824 */ /* 0x000fe200078e02ff */
[----:B------:R-:W-:Y:S01]  /*10f0*/  SHF.L.U32 R4, R2, 0x2, RZ ;  /* 0x0000000202047819 */ /* 0x000fe200000006ff */
[----:B------:R-:W-:Y:S01]  /*1100*/  IMAD R6, R6, 0x12f7, RZ ;  /* 0x000012f706067824 */ /* 0x000fe200078e02ff */
[----:B------:R-:W-:Y:S01]  /*1110*/  CS2R R40, SRZ ;  /* 0x0000000000287805 */ /* 0x000fe2000001ff00 */
[C---:B------:R-:W-:Y:S01]  /*1120*/  IMAD R12, R10.reuse, 0x1949, RZ ;  /* 0x000019490a0c7824 */ /* 0x040fe200078e02ff */
[----:B------:R-:W-:Y:S01]  /*1130*/  SHF.R.U32.HI R8, RZ, 0x13, R8 ;  /* 0x00000013ff087819 */ /* 0x000fe20000011608 */
[----:B------:R-:W-:Y:S01]  /*1140*/  IMAD R10, R10, 0x12f7, RZ ;  /* 0x000012f70a0a7824 */ /* 0x000fe200078e02ff */
[----:B------:R-:W-:-:S02]  /*1150*/  SHF.R.U32.HI R6, RZ, 0x11, R6 ;  /* 0x00000011ff067819 */ /* 0x000fc40000011606 */
[----:B------:R-:W-:Y:S02]  /*1160*/  CS2R R34, SRZ ;  /* 0x0000000000227805 */ /* 0x000fe4000001ff00 */
[----:B------:R-:W-:Y:S02]  /*1170*/  PRMT R18, R8, 0x9910, RZ ;  /* 0x0000991008127816 */ /* 0x000fe400000000ff */
[----:B------:R-:W-:Y:S02]  /*1180*/  SHF.R.U32.HI R12, RZ, 0x13, R12 ;  /* 0x00000013ff0c7819 */ /* 0x000fe4000001160c */
[----:B------:R-:W-:Y:S02]  /*1190*/  SHF.R.U32.HI R8, RZ, 0x11, R10 ;  /* 0x00000011ff087819 */ /* 0x000fe4000001160a */
[----:B------:R-:W-:Y:S02]  /*11a0*/  PRMT R6, R6, 0x9910, RZ ;  /* 0x0000991006067816 */ /* 0x000fe400000000ff */
[----:B------:R-:W-:-:S02]  /*11b0*/  MOV R10, R18 ;  /* 0x00000012000a7202 */ /* 0x000fc40000000f00 */
[----:B------:R-:W-:Y:S01]  /*11c0*/  PRMT R18, R12, 0x9910, RZ ;  /* 0x000099100c127816 */ /* 0x000fe200000000ff */
[----:B------:R-:W-:Y:S01]  /*11d0*/  IMAD R12, R6, 0x1b, RZ ;  /* 0x0000001b060c7824 */ /* 0x000fe200078e02ff */
[----:B------:R-:W-:Y:S01]  /*11e0*/  PRMT R20, R8, 0x9910, RZ ;  /* 0x0000991008147816 */ /* 0x000fe200000000ff */
[C---:B------:R-:W-:Y:S01]  /*11f0*/  IMAD R8, R10.reuse, 0x51, RZ ;  /* 0x000000510a087824 */ /* 0x040fe200078e02ff */
[----:B------:R-:W-:Y:S01]  /*1200*/  MOV R6, R18 ;  /* 0x0000001200067202 */ /* 0x000fe20000000f00 */
[----:B------:R-:W-:Y:S01]  /*1210*/  IMAD R10, R10, 0xc40, RZ ;  /* 0x00000c400a0a7824 */ /* 0x000fe200078e02ff */
[----:B------:R-:W-:Y:S02]  /*1220*/  MOV R18, R20 ;  /* 0x0000001400127202 */ /* 0x000fe40000000f00 */
[----:B------:R-:W-:Y:S01]  /*1230*/  IADD3 R23, PT, PT, RZ, -R8, RZ ;  /* 0x80000008ff177210 */ /* 0x000fe20007ffe0ff */
[----:B------:R-:W-:Y:S01]  /*1240*/  IMAD R8, R6, 0x51, RZ ;  /* 0x0000005106087824 */ /* 0x000fe200078e02ff */
[----:B------:R-:W-:Y:S01]  /*1250*/  IADD3 R12, PT, PT, RZ, -R12, RZ ;  /* 0x8000000cff0c7210 */ /* 0x000fe20007ffe0ff */
[----:B------:R-:W-:Y:S01]  /*1260*/  IMAD R18, R18, 0x1b, RZ ;  /* 0x0000001b12127824 */ /* 0x000fe200078e02ff */
[----:B------:R-:W-:Y:S01]  /*1270*/  LOP3.LUT R4, R4, 0x3f80, RZ, 0xc0, !PT ;  /* 0x00003f8004047812 */ /* 0x000fe200078ec0ff */
[----:B------:R-:W-:Y:S01]  /*1280*/  IMAD R6, R6, 0xc40, RZ ;  /* 0x00000c4006067824 */ /* 0x000fe200078e02ff */
[----:B------:R-:W-:-:S02]  /*1290*/  PRMT R23, R23, 0x7710, RZ ;  /* 0x0000771017177816 */ /* 0x000fc400000000ff */
[----:B------:R-:W-:Y:S02]  /*12a0*/  IADD3 R18, PT, PT, RZ, -R18, RZ ;  /* 0x80000012ff127210 */ /* 0x000fe40007ffe0ff */
[----:B------:R-:W-:Y:S02]  /*12b0*/  PRMT R27, R12, 0x7710, RZ ;  /* 0x000077100c1b7816 */ /* 0x000fe400000000ff */
[----:B------:R-:W-:Y:S02]  /*12c0*/  IADD3 R8, PT, PT, RZ, -R8, RZ ;  /* 0x80000008ff087210 */ /* 0x000fe40007ffe0ff */
[----:B------:R-:W-:Y:S02]  /*12d0*/  IADD3 R42, PT, PT, R4, R42, R21 ;  /* 0x0000002a042a7210 */ /* 0x000fe40007ffe015 */
[----:B------:R-:W-:Y:S02]  /*12e0*/  IADD3 R12, PT, PT, R2, 0x180, RZ ;  /* 0x00000180020c7810 */ /* 0x000fe40007ffe0ff */
[----:B------:R-:W-:-:S02]  /*12f0*/  IADD3 R4, PT, PT, R16, R23, RZ ;  /* 0x0000001710047210 */ /* 0x000fc40007ffe0ff */
[----:B------:R-:W-:Y:S02]  /*1300*/  PRMT R23, R18, 0x7710, RZ ;  /* 0x0000771012177816 */ /* 0x000fe400000000ff */
[----:B------:R-:W-:Y:S02]  /*1310*/  PRMT R21, R8, 0x7710, RZ ;  /* 0x0000771008157816 */ /* 0x000fe400000000ff */
[C---:B------:R-:W-:Y:S02]  /*1320*/  LOP3.LUT R18, R2.reuse, 0xffff, RZ, 0xc0, !PT ;  /* 0x0000ffff02127812 */ /* 0x040fe400078ec0ff */
[----:B------:R-:W-:Y:S02]  /*1330*/  IADD3 R20, PT, PT, R2, 0x200, RZ ;  /* 0x0000020002147810 */ /* 0x000fe40007ffe0ff */
[----:B------:R-:W-:Y:S02]  /*1340*/  LOP3.LUT R22, R12, 0xffff, RZ, 0xc0, !PT ;  /* 0x0000ffff0c167812 */ /* 0x000fe400078ec0ff */
[----:B------:R-:W-:Y:S01]  /*1350*/  IADD3 R8, PT, PT, R14, R21, RZ ;  /* 0x000000150e087210 */ /* 0x000fe20007ffe0ff */
[----:B------:R-:W-:Y:S01]  /*1360*/  IMAD R21, R18, 0xca5, RZ ;  /* 0x00000ca512157824 */ /* 0x000fe200078e02ff */
[----:B------:R-:W-:Y:S01]  /*1370*/  IADD3 R14, PT, PT, R14, R23, RZ ;  /* 0x000000170e0e7210 */ /* 0x000fe20007ffe0ff */
[----:B------:R-:W-:Y:S01]  /*1380*/  IMAD R18, R18, 0x12f7, RZ ;  /* 0x000012f712127824 */ /* 0x000fe200078e02ff */
[----:B------:R-:W-:Y:S01]  /*1390*/  LOP3.LUT R24, R20, 0xffff, RZ, 0xc0, !PT ;  /* 0x0000ffff14187812 */ /* 0x000fe200078ec0ff */
[C---:B------:R-:W-:Y:S01]  /*13a0*/  IMAD R23, R22.reuse, 0x1949, RZ ;  /* 0x0000194916177824 */ /* 0x040fe200078e02ff */
[----:B------:R-:W-:Y:S01]  /*13b0*/  SHF.R.U32.HI R21, RZ, 0x12, R21 ;  /* 0x00000012ff157819 */ /* 0x000fe20000011615 */
[----:B------:R-:W-:Y:S01]  /*13c0*/  IMAD R22, R22, 0x12f7, RZ ;  /* 0x000012f716167824 */ /* 0x000fe200078e02ff */
[----:B------:R-:W-:Y:S01]  /*13d0*/  SHF.R.U32.HI R18, RZ, 0x11, R18 ;  /* 0x00000011ff127819 */ /* 0x000fe20000011612 */
[----:B------:R-:W-:Y:S01]  /*13e0*/  IMAD R26, R24, 0x1949, RZ ;  /* 0x00001949181a7824 */ /* 0x000fe200078e02ff */
[----:B------:R-:W-:Y:S01]  /*13f0*/  IADD3 R16, PT, PT, R16, R27, RZ ;  /* 0x0000001b10107210 */ /* 0x000fe20007ffe0ff */
[----:B------:R-:W-:Y:S01]  /*1400*/  IMAD R27, R24, 0x12f7, RZ ;  /* 0x000012f7181b7824 */ /* 0x000fe200078e02ff */
[----:B------:R-:W-:-:S02]  /*1410*/  SHF.R.U32.HI R22, RZ, 0x11, R22 ;  /* 0x00000011ff167819 */ /* 0x000fc40000011616 */
[----:B------:R-:W-:Y:S02]  /*1420*/  SHF.R.U32.HI R23, RZ, 0x13, R23 ;  /* 0x00000013ff177819 */ /* 0x000fe40000011617 */
[----:B------:R-:W-:Y:S02]  /*1430*/  SHF.R.U32.HI R24, RZ, 0x13, R26 ;  /* 0x00000013ff187819 */ /* 0x000fe4000001161a */
[----:B------:R-:W-:Y:S02]  /*1440*/  PRMT R18, R18, 0x9910, RZ ;  /* 0x0000991012127816 */ /* 0x000fe400000000ff */
[----:B------:R-:W-:Y:S02]  /*1450*/  PRMT R26, R21, 0x9910, RZ ;  /* 0x00009910151a7816 */ /* 0x000fe400000000ff */
[----:B------:R-:W-:Y:S02]  /*1460*/  PRMT R22, R22, 0x9910, RZ ;  /* 0x0000991016167816 */ /* 0x000fe400000000ff */
[----:B------:R-:W-:Y:S01]  /*1470*/  PRMT R21, R23, 0x9910, RZ ;  /* 0x0000991017157816 */ /* 0x000fe200000000ff */
[----:B------:R-:W-:Y:S01]  /*1480*/  IMAD R23, R18, 0x1b, RZ ;  /* 0x0000001b12177824 */ /* 0x000fe200078e02ff */
[----:B------:R-:W-:-:S02]  /*1490*/  PRMT R28, R24, 0x9910, RZ ;  /* 0x00009910181c7816 */ /* 0x000fc400000000ff */
[----:B------:R-:W-:Y:S02]  /*14a0*/  SHF.R.U32.HI R27, RZ, 0x11, R27 ;  /* 0x00000011ff1b7819 */ /* 0x000fe4000001161b */
[----:B------:R-:W-:Y:S01]  /*14b0*/  MOV R24, R22 ;  /* 0x0000001600187202 */ /* 0x000fe20000000f00 */
[C---:B------:R-:W-:Y:S01]  /*14c0*/  IMAD R22, R26.reuse, 0x51, RZ ;  /* 0x000000511a167824 */ /* 0x040fe200078e02ff */
[----:B------:R-:W-:Y:S01]  /*14d0*/  PRMT R30, R27, 0x9910, RZ ;  /* 0x000099101b1e7816 */ /* 0x000fe200000000ff */
[----:B------:R-:W-:Y:S01]  /*14e0*/  IMAD R26, R26, 0xc40, RZ ;  /* 0x00000c401a1a7824 */ /* 0x000fe200078e02ff */
[----:B------:R-:W-:Y:S01]  /*14f0*/  IADD3 R27, PT, PT, RZ, -R23, RZ ;  /* 0x80000017ff1b7210 */ /* 0x000fe20007ffe0ff */
[----:B------:R-:W-:Y:S01]  /*1500*/  IMAD R24, R24, 0x1b, RZ ;  /* 0x0000001b18187824 */ /* 0x000fe200078e02ff */
[----:B------:R-:W-:Y:S01]  /*1510*/  IADD3 R23, PT, PT, RZ, -R22, RZ ;  /* 0x80000016ff177210 */ /* 0x000fe20007ffe0ff */
[----:B------:R-:W-:Y:S01]  /*1520*/  IMAD R22, R21, 0x51, RZ ;  /* 0x0000005115167824 */ /* 0x000fe200078e02ff */
[----:B------:R-:W-:Y:S01]  /*1530*/  MOV R18, R28 ;  /* 0x0000001c00127202 */ /* 0x000fe20000000f00 */
[----:B------:R-:W-:Y:S01]  /*1540*/  IMAD R30, R30, 0x1b, RZ ;  /* 0x0000001b1e1e7824 */ /* 0x000fe200078e02ff */
[----:B------:R-:W-:Y:S01]  /*1550*/  PRMT R27, R27, 0x7710, RZ ;  /* 0x000077101b1b7816 */ /* 0x000fe200000000ff */
[----:B------:R-:W-:Y:S01]  /*1560*/  IMAD R21, R21, 0xc40, RZ ;  /* 0x00000c4015157824 */ /* 0x000fe200078e02ff */
[----:B------:R-:W-:Y:S01]  /*1570*/  IADD3 R29, PT, PT, RZ, -R22, RZ ;  /* 0x80000016ff1d7210 */ /* 0x000fe20007ffe0ff */
[----:B------:R-:W-:Y:S01]  /*1580*/  IMAD R28, R18, 0x51, RZ ;  /* 0x00000051121c7824 */ /* 0x000fe200078e02ff */
[----:B------:R-:W-:Y:S01]  /*1590*/  IADD3 R22, PT, PT, R2, 0x280, RZ ;  /* 0x0000028002167810 */ /* 0x000fe20007ffe0ff */
[----:B------:R-:W-:Y:S01]  /*15a0*/  IMAD R18, R18, 0xc40, RZ ;  /* 0x00000c4012127824 */ /* 0x000fe200078e02ff */
[----:B------:R-:W-:-:S02]  /*15b0*/  PRMT R23, R23, 0x7710, RZ ;  /* 0x0000771017177816 */ /* 0x000fc400000000ff */
[----:B------:R-:W-:Y:S02]  /*15c0*/  PRMT R29, R29, 0x7710, RZ ;  /* 0x000077101d1d7816 */ /* 0x000fe400000000ff */
[----:B------:R-:W-:Y:S02]  /*15d0*/  LOP3.LUT R32, R22, 0xffff, RZ, 0xc0, !PT ;  /* 0x0000ffff16207812 */ /* 0x000fe400078ec0ff */
[C---:B------:R-:W-:Y:S02]  /*15e0*/  IADD3 R27, PT, PT, R2.reuse, R27, RZ ;  /* 0x0000001b021b7210 */ /* 0x040fe40007ffe0ff */
[----:B------:R-:W-:Y:S02]  /*15f0*/  IADD3 R23, PT, PT, R2, R23, RZ ;  /* 0x0000001702177210 */ /* 0x000fe40007ffe0ff */
[----:B------:R-:W-:Y:S02]  /*1600*/  IADD3 R2, PT, PT, R12, R29, RZ ;  /* 0x0000001d0c027210 */ /* 0x000fe40007ffe0ff */
[----:B------:R-:W-:Y:S01]  /*1610*/  IADD3 R29, PT, PT, RZ, -R28, RZ ;  /* 0x8000001cff1d7210 */ /* 0x000fe20007ffe0ff */
[C---:B------:R-:W-:Y:S01]  /*1620*/  IMAD R28, R32.reuse, 0x1949, RZ ;  /* 0x00001949201c7824 */ /* 0x040fe200078e02ff */
[----:B------:R-:W-:Y:S01]  /*1630*/  SHF.L.U32 R27, R27, 0x2, RZ ;  /* 0x000000021b1b7819 */ /* 0x000fe200000006ff */
[----:B------:R-:W-:Y:S01]  /*1640*/  IMAD R32, R32, 0x12f7, RZ ;  /* 0x000012f720207824 */ /* 0x000fe200078e02ff */
[----:B------:R-:W-:-:S02]  /*1650*/  LOP3.LUT R26, R26, 0xffff, RZ, 0xc0, !PT ;  /* 0x0000ffff1a1a7812 */ /* 0x000fc400078ec0ff */
[----:B------:R-:W-:Y:S02]  /*1660*/  LOP3.LUT R27, R27, 0xffff, RZ, 0xc0, !PT ;  /* 0x0000ffff1b1b7812 */ /* 0x000fe400078ec0ff */
[----:B------:R-:W-:Y:S02]  /*1670*/  SHF.R.U32.HI R32, RZ, 0x11, R32 ;  /* 0x00000011ff207819 */ /* 0x000fe40000011620 */
[----:B------:R-:W-:Y:S02]  /*1680*/  IADD3 R54, P6, PT, R26, R27, RZ ;  /* 0x0000001b1a367210 */ /* 0x000fe40007fde0ff */
[----:B------:R-:W-:Y:S02]  /*1690*/  SHF.L.U32 R16, R16, 0x2, RZ ;  /* 0x0000000210107819 */ /* 0x000fe400000006ff */
[----:B------:R-:W-:Y:S02]  /*16a0*/  PRMT R26, R32, 0x9910, RZ ;  /* 0x00009910201a7816 */ /* 0x000fe400000000ff */
[----:B------:R-:W-:-:S02]  /*16b0*/  CS2R R32, SRZ ;  /* 0x0000000000207805 */ /* 0x000fc4000001ff00 */
[----:B------:R-:W-:Y:S02]  /*16c0*/  LOP3.LUT R52, R10, 0xffff, RZ, 0xc0, !PT ;  /* 0x0000ffff0a347812 */ /* 0x000fe400078ec0ff */
[----:B------:R-:W-:Y:S01]  /*16d0*/  LOP3.LUT R53, R16, 0xffff, RZ, 0xc0, !PT ;  /* 0x0000ffff10357812 */ /* 0x000fe200078ec0ff */
[----:B------:R-:W-:Y:S01]  /*16e0*/  IMAD R26, R26, 0x1b, RZ ;  /* 0x0000001b1a1a7824 */ /* 0x000fe200078e02ff */
[----:B------:R-:W-:Y:S02]  /*16f0*/  SHF.R.U32.HI R28, RZ, 0x13, R28 ;  /* 0x00000013ff1c7819 */ /* 0x000fe4000001161c */
[----:B------:R-:W-:Y:S02]  /*1700*/  SHF.L.U32 R14, R14, 0x2, RZ ;  /* 0x000000020e0e7819 */ /* 0x000fe400000006ff */
[----:B------:R-:W-:Y:S02]  /*1710*/  IADD3 R24, PT, PT, RZ, -R24, RZ ;  /* 0x80000018ff187210 */ /* 0x000fe40007ffe0ff */
[----:B------:R-:W-:-:S02]  /*1720*/  IADD3.X R55, PT, PT, RZ, RZ, RZ, P6, !PT ;  /* 0x000000ffff377210 */ /* 0x000fc400037fe4ff */
[----:B------:R-:W-:Y:S02]  /*1730*/  IADD3 R52, P6, PT, R52, R53, RZ ;  /* 0x0000003534347210 */ /* 0x000fe40007fde0ff */
[----:B------:R-:W-:Y:S02]  /*1740*/  PRMT R28, R28, 0x9910, RZ ;  /* 0x000099101c1c7816 */ /* 0x000fe400000000ff */
[----:B------:R-:W-:Y:S02]  /*1750*/  LOP3.LUT R6, R6, 0xffff, RZ, 0xc0, !PT ;  /* 0x0000ffff06067812 */ /* 0x000fe400078ec0ff */
[----:B------:R-:W-:Y:S02]  /*1760*/  LOP3.LUT R51, R14, 0xffff, RZ, 0xc0, !PT ;  /* 0x0000ffff0e337812 */ /* 0x000fe400078ec0ff */
[----:B------:R-:W-:Y:S02]  /*1770*/  PRMT R31, R24, 0x7710, RZ ;  /* 0x00007710181f7816 */ /* 0x000fe400000000ff */
[----:B------:R-:W-:-:S02]  /*1780*/  IADD3 R26, PT, PT, RZ, -R26, RZ ;  /* 0x8000001aff1a7210 */ /* 0x000fc40007ffe0ff */
[----:B------:R-:W-:Y:S02]  /*1790*/  IADD3 R30, PT, PT, RZ, -R30, RZ ;  /* 0x8000001eff1e7210 */ /* 0x000fe40007ffe0ff */
[----:B------:R-:W-:Y:S02]  /*17a0*/  IADD3.X R53, PT, PT, RZ, RZ, RZ, P6, !PT ;  /* 0x000000ffff357210 */ /* 0x000fe400037fe4ff */
[----:B------:R-:W-:Y:S02]  /*17b0*/  MOV R10, R28 ;  /* 0x0000001c000a7202 */ /* 0x000fe40000000f00 */
[----:B------:R-:W-:Y:S02]  /*17c0*/  IADD3 R50, P6, PT, R6, R51, RZ ;  /* 0x0000003306327210 */ /* 0x000fe40007fde0ff */
[----:B------:R-:W-:Y:S01]  /*17d0*/  IADD3 R24, PT, PT, R12, R31, RZ ;  /* 0x0000001f0c187210 */ /* 0x000fe20007ffe0ff */
[----:B------:R-:W-:Y:S01]  /*17e0*/  IMAD R16, R10, 0x51, RZ ;  /* 0x000000510a107824 */ /* 0x000fe200078e02ff */
[----:B------:R-:W-:-:S02]  /*17f0*/  PRMT R6, R23, 0x9910, RZ ;  /* 0x0000991017067816 */ /* 0x000fc400000000ff */
[----:B------:R-:W-:Y:S02]  /*1800*/  PRMT R29, R29, 0x7710, RZ ;  /* 0x000077101d1d7816 */ /* 0x000fe400000000ff */
[----:B------:R-:W-:Y:S01]  /*1810*/  PRMT R23, R26, 0x7710, RZ ;  /* 0x000077101a177816 */ /* 0x000fe200000000ff */
[----:B------:R-:W-:Y:S01]  /*1820*/  IMAD R6, R6, 0x13, RZ ;  /* 0x0000001306067824 */ /* 0x000fe200078e02ff */
[----:B------:R-:W-:Y:S02]  /*1830*/  PRMT R31, R30, 0x7710, RZ ;  /* 0x000077101e1f7816 */ /* 0x000fe400000000ff */
[----:B------:R-:W-:Y:S02]  /*1840*/  SHF.L.U32 R24, R24, 0x2, RZ ;  /* 0x0000000218187819 */ /* 0x000fe400000006ff */
[----:B------:R-:W-:Y:S02]  /*1850*/  IADD3 R12, PT, PT, R20, R29, RZ ;  /* 0x0000001d140c7210 */ /* 0x000fe40007ffe0ff */
[----:B------:R-:W-:-:S02]  /*1860*/  IADD3 R23, PT, PT, R22, R23, RZ ;  /* 0x0000001716177210 */ /* 0x000fc40007ffe0ff */
[----:B------:R-:W-:Y:S02]  /*1870*/  IADD3 R20, PT, PT, R20, R31, RZ ;  /* 0x0000001f14147210 */ /* 0x000fe40007ffe0ff */
[----:B------:R-:W-:Y:S02]  /*1880*/  CS2R R30, SRZ ;  /* 0x00000000001e7805 */ /* 0x000fe4000001ff00 */
[----:B------:R-:W-:Y:S02]  /*1890*/  PRMT R4, R4, 0x9910, RZ ;  /* 0x0000991004047816 */ /* 0x000fe400000000ff */
[----:B------:R-:W-:Y:S02]  /*18a0*/  LOP3.LUT R21, R21, 0xffff, RZ, 0xc0, !PT ;  /* 0x0000ffff15157812 */ /* 0x000fe400078ec0ff */
[----:B------:R-:W-:Y:S01]  /*18b0*/  LOP3.LUT R24, R24, 0xffff, RZ, 0xc0, !PT ;  /* 0x0000ffff18187812 */ /* 0x000fe200078ec0ff */
[----:B------:R-:W-:Y:S01]  /*18c0*/  IMAD R4, R4, 0x13, RZ ;  /* 0x0000001304047824 */ /* 0x000fe200078e02ff */
[----:B------:R-:W-:-:S02]  /*18d0*/  IADD3 R16, PT, PT, RZ, -R16, RZ ;  /* 0x80000010ff107210 */ /* 0x000fc40007ffe0ff */
[----:B------:R-:W-:Y:S02]  /*18e0*/  SHF.L.U32 R23, R23, 0x2, RZ ;  /* 0x0000000217177819 */ /* 0x000fe400000006ff */
[----:B------:R-:W-:Y:S02]  /*18f0*/  SHF.L.U32 R20, R20, 0x2, RZ ;  /* 0x0000000214147819 */ /* 0x000fe400000006ff */
[----:B------:R-:W-:Y:S02]  /*1900*/  IADD3.X R51, PT, PT, RZ, RZ, RZ, P6, !PT ;  /* 0x000000ffff337210 */ /* 0x000fe400037fe4ff */
[----:B------:R-:W-:Y:S02]  /*1910*/  LOP3.LUT R6, R6, 0xffff, RZ, 0xc0, !PT ;  /* 0x0000ffff06067812 */ /* 0x000fe400078ec0ff */
[----:B------:R-:W-:Y:S02]  /*1920*/  IADD3 R48, P6, PT, R21, R24, RZ ;  /* 0x0000001815307210 */ /* 0x000fe40007fde0ff */
[----:B------:R-:W-:-:S02]  /*1930*/  PRMT R27, R16, 0x7710, RZ ;  /* 0x00007710101b7816 */ /* 0x000fc400000000ff */
[----:B------:R-:W-:Y:S02]  /*1940*/  PRMT R21, R23, 0x9910, RZ ;  /* 0x0000991017157816 */ /* 0x000fe400000000ff */
[----:B------:R-:W-:Y:S02]  /*1950*/  LOP3.LUT R18, R18, 0xffff, RZ, 0xc0, !PT ;  /* 0x0000ffff12127812 */ /* 0x000fe400078ec0ff */
[----:B------:R-:W-:Y:S01]  /*1960*/  LOP3.LUT R23, R20, 0xffff, RZ, 0xc0, !PT ;  /* 0x0000ffff14177812 */ /* 0x000fe200078ec0ff */
[----:B------:R-:W-:Y:S01]  /*1970*/  IMAD R21, R10, 0xc40, R21 ;  /* 0x00000c400a157824 */ /* 0x000fe200078e0215 */
[----:B------:R-:W-:Y:S02]  /*1980*/  SHF.R.U32.HI R6, RZ, 0x9, R6 ;  /* 0x00000009ff067819 */ /* 0x000fe40000011606 */
[----:B------:R-:W-:Y:S02]  /*1990*/  PRMT R2, R2, 0x9910, RZ ;  /* 0x0000991002027816 */ /* 0x000fe400000000ff */
[----:B------:R-:W-:-:S02]  /*19a0*/  PRMT R8, R8, 0x9910, RZ ;  /* 0x0000991008087816 */ /* 0x000fc400000000ff */
[----:B------:R-:W-:Y:S01]  /*19b0*/  IADD3 R27, PT, PT, R22, R27, RZ ;  /* 0x0000001b161b7210 */ /* 0x000fe20007ffe0ff */
[----:B------:R-:W-:Y:S01]  /*19c0*/  IMAD R2, R2, 0x13, RZ ;  /* 0x0000001302027824 */ /* 0x000fe200078e02ff */
[----:B------:R-:W-:Y:S02]  /*19d0*/  IADD3.X R49, PT, PT, RZ, RZ, RZ, P6, !PT ;  /* 0x000000ffff317210 */ /* 0x000fe400037fe4ff */
[----:B------:R-:W-:Y:S02]  /*19e0*/  LOP3.LUT R4, R4, 0xffff, RZ, 0xc0, !PT ;  /* 0x0000ffff04047812 */ /* 0x000fe400078ec0ff */
[----:B------:R-:W-:Y:S02]  /*19f0*/  IADD3 R22, P6, PT, R18, R23, RZ ;  /* 0x0000001712167210 */ /* 0x000fe40007fde0ff */
[----:B------:R-:W-:Y:S02]  /*1a00*/  LOP3.LUT R23, R6, 0xffff, RZ, 0xc0, !PT ;  /* 0x0000ffff06177812 */ /* 0x000fe400078ec0ff */
[----:B------:R-:W-:-:S02]  /*1a10*/  MOV R6, R8 ;  /* 0x0000000800067202 */ /* 0x000fc40000000f00 */
[----:B------:R-:W-:Y:S01]  /*1a20*/  SHF.R.U32.HI R4, RZ, 0x9, R4 ;  /* 0x00000009ff047819 */ /* 0x000fe20000011604 */
[----:B------:R-:W-:Y:S01]  /*1a30*/  IMAD.WIDE.U32 R54, R23, 0x70, R54 ;  /* 0x0000007017367825 */ /* 0x000fe200078e0036 */
[----:B------:R-:W-:Y:S02]  /*1a40*/  PRMT R12, R12, 0x9910, RZ ;  /* 0x000099100c0c7816 */ /* 0x000fe400000000ff */
[----:B------:R-:W-:Y:S01]  /*1a50*/  LOP3.LUT R23, R4, 0xffff, RZ, 0xc0, !PT ;  /* 0x0000ffff04177812 */ /* 0x000fe200078ec0ff */
[----:B------:R-:W-:Y:S01]  /*1a60*/  IMAD R6, R6, 0x13, RZ ;  /* 0x0000001306067824 */ /* 0x000fe200078e02ff */
[----:B------:R-:W-:Y:S02]  /*1a70*/  LOP3.LUT R2, R2, 0xffff, RZ, 0xc0, !PT ;  /* 0x0000ffff02027812 */ /* 0x000fe400078ec0ff */
[----:B------:R-:W-:Y:S01]  /*1a80*/  PRMT R8, R27, 0x9910, RZ ;  /* 0x000099101b087816 */ /* 0x000fe200000000ff */
[----:B------:R-:W-:Y:S01]  /*1a90*/  IMAD.WIDE.U32 R52, R23, 0x70, R52 ;  /* 0x0000007017347825 */ /* 0x000fe200078e0034 */
[----:B------:R-:W-:-:S02]  /*1aa0*/  MOV R4, R12 ;  /* 0x0000000c00047202 */ /* 0x000fc40000000f00 */
[----:B------:R-:W-:Y:S01]  /*1ab0*/  SHF.R.U32.HI R2, RZ, 0x9, R2 ;  /* 0x00000009ff027819 */ /* 0x000fe20000011602 */
[----:B------:R-:W-:Y:S01]  /*1ac0*/  IMAD R8, R8, 0x13, RZ ;  /* 0x0000001308087824 */ /* 0x000fe200078e02ff */
[----:B------:R-:W-:Y:S01]  /*1ad0*/  LOP3.LUT R6, R6, 0xffff, RZ, 0xc0, !PT ;  /* 0x0000ffff06067812 */ /* 0x000fe200078ec0ff */
[----:B------:R-:W-:Y:S01]  /*1ae0*/  IMAD R4, R4, 0x13, RZ ;  /* 0x0000001304047824 */ /* 0x000fe200078e02ff */
[----:B------:R-:W-:Y:S02]  /*1af0*/  LOP3.LUT R20, R21, 0xffff, RZ, 0xc0, !PT ;  /* 0x0000ffff15147812 */ /* 0x000fe400078ec0ff */
[----:B------:R-:W-:Y:S02]  /*1b00*/  LOP3.LUT R21, R2, 0xffff, RZ, 0xc0, !PT ;  /* 0x0000ffff02157812 */ /* 0x000fe400078ec0ff */
[----:B------:R-:W-:Y:S02]  /*1b10*/  SHF.R.U32.HI R6, RZ, 0x9, R6 ;  /* 0x00000009ff067819 */ /* 0x000fe40000011606 */
[----:B------:R-:W-:Y:S01]  /*1b20*/  LOP3.LUT R4, R4, 0xffff, RZ, 0xc0, !PT ;  /* 0x0000ffff04047812 */ /* 0x000fe200078ec0ff */
[----:B------:R-:W-:Y:S01]  /*1b30*/  IMAD.WIDE.U32 R48, R21, 0x70, R48 ;  /* 0x0000007015307825 */ /* 0x000fe200078e0030 */
[----:B------:R-:W-:-:S03]  /*1b40*/  LOP3.LUT R8, R8, 0xffff, RZ, 0xc0, !PT ;  /* 0x0000ffff08087812 */ /* 0x000fc600078ec0ff */
[----:B------:R-:W-:Y:S01]  /*1b50*/  HFMA2 R21, -RZ, RZ, 0, 0 ;  /* 0x00000000ff157431 */ /* 0x000fe200000001ff */
[----:B------:R-:W-:Y:S02]  /*1b60*/  LOP3.LUT R23, R6, 0xffff, RZ, 0xc0, !PT ;  /* 0x0000ffff06177812 */ /* 0x000fe400078ec0ff */
[----:B------:R-:W-:Y:S02]  /*1b70*/  SHF.R.U32.HI R4, RZ, 0x9, R4 ;  /* 0x00000009ff047819 */ /* 0x000fe40000011604 */
[----:B------:R-:W-:Y:S01]  /*1b80*/  SHF.R.U32.HI R8, RZ, 0x9, R8 ;  /* 0x00000009ff087819 */ /* 0x000fe20000011608 */
[----:B------:R-:W-:Y:S01]  /*1b90*/  IMAD.WIDE.U32 R50, R23, 0x70, R50 ;  /* 0x0000007017327825 */ /* 0x000fe200078e0032 */
[----:B------:R-:W-:Y:S02]  /*1ba0*/  IADD3.X R23, PT, PT, RZ, RZ, RZ, P6, !PT ;  /* 0x000000ffff177210 */ /* 0x000fe400037fe4ff */
[----:B------:R-:W-:Y:S02]  /*1bb0*/  LOP3.LUT R27, R4, 0xffff, RZ, 0xc0, !PT ;  /* 0x0000ffff041b7812 */ /* 0x000fe400078ec0ff */
[----:B------:R-:W-:Y:S01]  /*1bc0*/  LOP3.LUT R29, R8, 0xffff, RZ, 0xc0, !PT ;  /* 0x0000ffff081d7812 */ /* 0x000fe200078ec0ff */
[----:B--2---:R0:W-:Y:S01]  /*1bd0*/  STS [R42+UR4], R7 ;  /* 0x000000072a007988 */ /* 0x0041e20008000804 */
[----:B------:R-:W-:Y:S01]  /*1be0*/  MOV R2, RZ ;  /* 0x000000ff00027202 */ /* 0x000fe20000000f00 */
[----:B------:R-:W-:Y:S01]  /*1bf0*/  IMAD.WIDE.U32 R22, R27, 0x70, R22 ;  /* 0x000000701b167825 */ /* 0x000fe200078e0016 */
[----:B------:R-:W-:Y:S01]  /*1c00*/  CS2R R26, SRZ ;  /* 0x00000000001a7805 */ /* 0x000fe2000001ff00 */
[----:B---3--:R1:W-:Y:S01]  /*1c10*/  STS [R42+UR4+0x200], R25 ;  /* 0x000200192a007988 */ /* 0x0083e20008000804 */
[----:B------:R-:W-:Y:S01]  /*1c20*/  MOV R4, RZ ;  /* 0x000000ff00047202 */ /* 0x000fe20000000f00 */
[----:B------:R-:W-:Y:S01]  /*1c30*/  IMAD.WIDE.U32 R20, R29, 0x70, R20 ;  /* 0x000000701d147825 */ /* 0x000fe200078e0014 */
[----:B------:R-:W-:Y:S01]  /*1c40*/  CS2R R28, SRZ ;  /* 0x00000000001c7805 */ /* 0x000fe2000001ff00 */
[----:B----4-:R2:W-:Y:S01]  /*1c50*/  STS [R42+UR4+0x400], R13 ;  /* 0x0004000d2a007988 */ /* 0x0105e20008000804 */
[----:B0-----:R-:W-:-:S03]  /*1c60*/  CS2R R6, SRZ ;  /* 0x0000000000067805 */ /* 0x001fc6000001ff00 */
[----:B-----5:R-:W-:Y:S01]  /*1c70*/  STS [R42+UR4+0x600], R19 ;  /* 0x000600132a007988 */ /* 0x020fe20008000804 */
[----:B-1----:R-:W-:-:S03]  /*1c80*/  CS2R R24, SRZ ;  /* 0x0000000000187805 */ /* 0x002fc6000001ff00 */
[----:B------:R0:W-:Y:S01]  /*1c90*/  STS [R42+UR4+0x800], R15 ;  /* 0x0008000f2a007988 */ /* 0x0001e20008000804 */
[----:B--2---:R-:W-:-:S03]  /*1ca0*/  CS2R R12, SRZ ;  /* 0x00000000000c7805 */ /* 0x004fc6000001ff00 */
[----:B------:R-:W-:Y:S04]  /*1cb0*/  STS [R42+UR4+0xa00], R17 ;  /* 0x000a00112a007988 */ /* 0x000fe80008000804 */
[----:B------:R1:W-:Y:S01]  /*1cc0*/  STS [R42+UR4+0xc00], R11 ;  /* 0x000c000b2a007988 */ /* 0x0003e20008000804 */
[----:B0-----:R-:W-:-:S03]  /*1cd0*/  CS2R R14, SRZ ;  /* 0x00000000000e7805 */ /* 0x001fc6000001ff00 */
[----:B------:R0:W-:Y:S01]  /*1ce0*/  STS [R42+UR4+0xe00], R9 ;  /* 0x000e00092a007988 */ /* 0x0001e20008000804 */
[----:B-1----:R-:W-:Y:S02]  /*1cf0*/  CS2R R10, SRZ ;  /* 0x00000000000a7805 */ /* 0x002fe4000001ff00 */
[----:B0-----:R-:W-:Y:S02]  /*1d00*/  CS2R R8, SRZ ;  /* 0x0000000000087805 */ /* 0x001fe4000001ff00 */
[----:B------:R-:W-:-:S07]  /*1d10*/  IADD3 R42, PT, PT, R42, UR4, RZ ;  /* 0x000000042a2a7c10 */ /* 0x000fce000fffe0ff */
.L_x_104:
[----:B------:R-:W-:Y:S01]  /*1d20*/  IMAD R16, R36, 0x380, R45 ;  /* 0x0000038024107824 */ /* 0x000fe200078e022d */
[----:B------:R-:W-:Y:S01]  /*1d30*/  P2R R17, PR, RZ, 0x20 ;  /* 0x00000020ff117803 */ /* 0x000fe20000000000 */
[C---:B------:R-:W-:Y:S02]  /*1d40*/  @!P0 IMAD R67, R40.reuse, 0x6200, RZ ;  /* 0x0000620028438824 */ /* 0x040fe400078e02ff */
[C---:B------:R-:W-:Y:S02]  /*1d50*/  @P1 IMAD R63, R40.reuse, 0x6200, RZ ;  /* 0x00006200283f1824 */ /* 0x040fe400078e02ff */
[C---:B------:R-:W-:Y:S02]  /*1d60*/  @P2 IMAD R47, R40.reuse, 0x6200, RZ ;  /* 0x00006200282f2824 */ /* 0x040fe400078e02ff */
[C---:B------:R-:W-:Y:S02]  /*1d70*/  @P3 IMAD R19, R40.reuse, 0x6200, RZ ;  /* 0x0000620028133824 */ /* 0x040fe400078e02ff */
[----:B------:R-:W-:Y:S01]  /*1d80*/  @P4 IMAD R61, R40, 0x6200, RZ ;  /* 0x00006200283d4824 */ /* 0x000fe200078e02ff */
[----:B------:R-:W0:Y:S01]  /*1d90*/  S2UR UR5, SR_CgaCtaId ;  /* 0x00000000000579c3 */ /* 0x000e220000008800 */
[----:B------:R-:W-:Y:S01]  /*1da0*/  IMAD R16, R16, 0x1c0, RZ ;  /* 0x000001c010107824 */ /* 0x000fe200078e02ff */
[----:B------:R-:W-:Y:S01]  /*1db0*/  UMOV UR4, 0x400 ;  /* 0x0000040000047882 */ /* 0x000fe20000000000 */
[----:B------:R-:W-:-:S05]  /*1dc0*/  @P1 MOV R68, 0x400 ;  /* 0x0000040000441802 */ /* 0x000fca0000000f00 */
[----:B------:R-:W-:Y:S01]  /*1dd0*/  BAR.SYNC.DEFER_BLOCKING 0x0 ;  /* 0x0000000000007b1d */ /* 0x000fe20000010000 */
[----:B------:R-:W-:-:S04]  /*1de0*/  @!P0 IADD3 R67, P5, P6, R54, R16, R67 ;  /* 0x0000001036438210 */ /* 0x000fc80007ebe043 */
[----:B------:R-:W-:Y:S02]  /*1df0*/  @!P0 IADD3.X R60, PT, PT, R55, RZ, RZ, P5, P6 ;  /* 0x000000ff373c8210 */ /* 0x000fe40002fec4ff */
[----:B------:R-:W-:Y:S02]  /*1e00*/  ISETP.NE.AND P5, PT, R17, RZ, PT ;  /* 0x000000ff1100720c */ /* 0x000fe40003fa5270 */
[----:B------:R-:W-:Y:S02]  /*1e10*/  P2R R17, PR, RZ, 0x1 ;  /* 0x00000001ff117803 */ /* 0x000fe40000000000 */
[----:B------:R-:W-:-:S04]  /*1e20*/  @P1 IADD3 R63, P0, P6, R52, R16, R63 ;  /* 0x00000010343f1210 */ /* 0x000fc80007e1e03f */
[----:B------:R-:W-:Y:S02]  /*1e30*/  @P1 IADD3.X R46, PT, PT, R53, RZ, RZ, P0, P6 ;  /* 0x000000ff352e1210 */ /* 0x000fe400007ec4ff */
[----:B------:R-:W-:-:S03]  /*1e40*/  @P2 IADD3 R47, P0, P6, R50, R16, R47 ;  /* 0x00000010322f2210 */ /* 0x000fc60007e1e02f */
[----:B------:R-:W-:Y:S01]  /*1e50*/  @P5 IMAD R59, R40, 0x6200, RZ ;  /* 0x00006200283b5824 */ /* 0x000fe200078e02ff */
[----:B------:R-:W-:Y:S02]  /*1e60*/  @P2 IADD3.X R64, PT, PT, R51, RZ, RZ, P0, P6 ;  /* 0x000000ff33402210 */ /* 0x000fe400007ec4ff */
[----:B------:R-:W-:-:S04]  /*1e70*/  @P3 IADD3 R19, P0, P6, R48, R16, R19 ;  /* 0x0000001030133210 */ /* 0x000fc80007e1e013 */
[----:B------:R-:W-:Y:S02]  /*1e80*/  @P3 IADD3.X R18, PT, PT, R49, RZ, RZ, P0, P6 ;  /* 0x000000ff31123210 */ /* 0x000fe400007ec4ff */
[----:B------:R-:W-:-:S04]  /*1e90*/  @P4 IADD3 R61, P0, P6, R22, R16, R61 ;  /* 0x00000010163d4210 */ /* 0x000fc80007e1e03d */
[----:B------:R-:W-:Y:S02]  /*1ea0*/  @P4 IADD3.X R44, PT, PT, R23, RZ, RZ, P0, P6 ;  /* 0x000000ff172c4210 */ /* 0x000fe400007ec4ff */
[----:B------:R-:W-:-:S04]  /*1eb0*/  @P5 IADD3 R59, P0, P6, R20, R16, R59 ;  /* 0x00000010143b5210 */ /* 0x000fc80007e1e03b */
[----:B------:R-:W-:Y:S02]  /*1ec0*/  @P5 IADD3.X R58, PT, PT, R21, RZ, RZ, P0, P6 ;  /* 0x000000ff153a5210 */ /* 0x000fe400007ec4ff */
[----:B------:R-:W-:-:S13]  /*1ed0*/  ISETP.NE.AND P0, PT, R17, RZ, PT ;  /* 0x000000ff1100720c */ /* 0x000fda0003f05270 */
[----:B------:R-:W1:Y:S02]  /*1ee0*/  @!P0 LDC.64 R16, c[0x0][0x380] ;  /* 0x0000e000ff108b82 */ /* 0x000e640000000a00 */
[----:B-1----:R-:W-:-:S04]  /*1ef0*/  @!P0 IADD3 R66, P6, PT, R67, R16, RZ ;  /* 0x0000001043428210 */ /* 0x002fc80007fde0ff */
[----:B------:R-:W-:Y:S02]  /*1f00*/  @!P0 IADD3.X R67, PT, PT, R60, R17, RZ, P6, !PT ;  /* 0x000000113c438210 */ /* 0x000fe400037fe4ff */
[----:B------:R-:W1:Y:S03]  /*1f10*/  @P1 LDC.64 R16, c[0x0][0x380] ;  /* 0x0000e000ff101b82 */ /* 0x000e660000000a00 */
[----:B------:R-:W2:Y:S01]  /*1f20*/  @!P0 LDG.E.CONSTANT R60, desc[UR8][R66.64+0x6200] ;  /* 0x00620008423c8981 */ /* 0x000ea2000c1e9900 */
[----:B-1----:R-:W-:-:S04]  /*1f30*/  @P1 IADD3 R62, P6, PT, R63, R16, RZ ;  /* 0x000000103f3e1210 */ /* 0x002fc80007fde0ff */
[----:B------:R-:W-:Y:S02]  /*1f40*/  @P1 IADD3.X R63, PT, PT, R46, R17, RZ, P6, !PT ;  /* 0x000000112e3f1210 */ /* 0x000fe400037fe4ff */
[----:B------:R-:W1:Y:S03]  /*1f50*/  @P2 LDC.64 R16, c[0x0][0x380] ;  /* 0x0000e000ff102b82 */ /* 0x000e660000000a00 */
[----:B------:R3:W4:Y:S01]  /*1f60*/  @P1 LDG.E.CONSTANT R62, desc[UR8][R62.64+0x6200] ;  /* 0x006200083e3e1981 */ /* 0x000722000c1e9900 */
[----:B-1----:R-:W-:-:S04]  /*1f70*/  @P2 IADD3 R46, P6, PT, R47, R16, RZ ;  /* 0x000000102f2e2210 */ /* 0x002fc80007fde0ff */
[----:B------:R-:W-:Y:S02]  /*1f80*/  @P2 IADD3.X R47, PT, PT, R64, R17, RZ, P6, !PT ;  /* 0x00000011402f2210 */ /* 0x000fe400037fe4ff */
[----:B------:R-:W1:Y:S03]  /*1f90*/  @P3 LDC.64 R16, c[0x0][0x380] ;  /* 0x0000e000ff103b82 */ /* 0x000e660000000a00 */
[----:B------:R5:W4:Y:S01]  /*1fa0*/  @P2 LDG.E.CONSTANT R46, desc[UR8][R46.64+0x6200] ;  /* 0x006200082e2e2981 */ /* 0x000b22000c1e9900 */
[----:B---3--:R-:W3:Y:S01]  /*1fb0*/  @P1 S2R R63, SR_CgaCtaId ;  /* 0x00000000003f1919 */ /* 0x008ee20000008800 */
[----:B-1----:R-:W-:-:S04]  /*1fc0*/  @P3 IADD3 R64, P6, PT, R19, R16, RZ ;  /* 0x0000001013403210 */ /* 0x002fc80007fde0ff */
[----:B------:R-:W-:Y:S02]  /*1fd0*/  @P3 IADD3.X R65, PT, PT, R18, R17, RZ, P6, !PT ;  /* 0x0000001112413210 */ /* 0x000fe400037fe4ff */
[----:B------:R-:W1:Y:S03]  /*1fe0*/  @P4 LDC.64 R16, c[0x0][0x380] ;  /* 0x0000e000ff104b82 */ /* 0x000e660000000a00 */
[----:B------:R-:W4:Y:S05]  /*1ff0*/  @P3 LDG.E.CONSTANT R64, desc[UR8][R64.64+0x6200] ;  /* 0x0062000840403981 */ /* 0x000f2a000c1e9900 */
[----:B------:R-:W5:Y:S01]  /*2000*/  @P5 LDC.64 R18, c[0x0][0x380] ;  /* 0x0000e000ff125b82 */ /* 0x000f620000000a00 */
[----:B0-----:R-:W-:Y:S01]  /*2010*/  ULEA UR6, UR5, UR4, 0x18 ;  /* 0x0000000405067291 */ /* 0x001fe2000f8ec0ff */
[----:B-1----:R-:W-:-:S04]  /*2020*/  @P4 IADD3 R16, P6, PT, R61, R16, RZ ;  /* 0x000000103d104210 */ /* 0x002fc80007fde0ff */
[----:B------:R-:W-:Y:S02]  /*2030*/  @P4 IADD3.X R17, PT, PT, R44, R17, RZ, P6, !PT ;  /* 0x000000112c114210 */ /* 0x000fe400037fe4ff */
[----:B-----5:R-:W-:-:S03]  /*2040*/  @P5 IADD3 R18, P6, PT, R59, R18, RZ ;  /* 0x000000123b125210 */ /* 0x020fc60007fde0ff */
[----:B------:R0:W5:Y:S01]  /*2050*/  @P4 LDG.E.CONSTANT R44, desc[UR8][R16.64+0x6200] ;  /* 0x00620008102c4981 */ /* 0x000162000c1e9900 */
[----:B------:R-:W-:Y:S02]  /*2060*/  @P5 IADD3.X R19, PT, PT, R58, R19, RZ, P6, !PT ;  /* 0x000000133a135210 */ /* 0x000fe400037fe4ff */
[CC--:B------:R-:W-:Y:S02]  /*2070*/  @!P0 LEA R58, R0.reuse, R43.reuse, 0x1 ;  /* 0x0000002b003a8211 */ /* 0x0c0fe400078e08ff */
[----:B------:R-:W-:Y:S01]  /*2080*/  @P1 LEA R66, R0, R43, 0x1 ;  /* 0x0000002b00421211 */ /* 0x000fe200078e08ff */
[----:B------:R1:W5:Y:S01]  /*2090*/  @P5 LDG.E.CONSTANT R18, desc[UR8][R18.64+0x6200] ;  /* 0x0062000812125981 */ /* 0x000362000c1e9900 */
[----:B------:R-:W-:Y:S02]  /*20a0*/  @!P0 LEA R58, R58, R3, 0x1 ;  /* 0x000000033a3a8211 */ /* 0x000fe400078e08ff */
[----:B------:R-:W-:Y:S02]  /*20b0*/  @!P0 LOP3.LUT R47, R40, 0x1, RZ, 0xc, !PT ;  /* 0x00000001282f8812 */ /* 0x000fe400078e0cff */
[----:B------:R-:W-:-:S02]  /*20c0*/  @!P0 LEA R58, R58, UR6, 0x2 ;  /* 0x000000063a3a8c11 */ /* 0x000fc4000f8e10ff */
[----:B---3--:R-:W-:Y:S02]  /*20d0*/  @P1 LEA R63, R63, R68, 0x18 ;  /* 0x000000443f3f1211 */ /* 0x008fe400078ec0ff */
[----:B------:R-:W-:Y:S02]  /*20e0*/  @P1 LEA R66, R66, R3, 0x1 ;  /* 0x0000000342421211 */ /* 0x000fe400078e08ff */
[----:B0-----:R-:W-:Y:S01]  /*20f0*/  LEA R16, P6, R40, R56, 0x7 ;  /* 0x0000003828107211 */ /* 0x001fe200078c38ff */
[----:B------:R-:W-:Y:S01]  /*2100*/  @!P0 IMAD R47, R47, 0xa20, R58 ;  /* 0x00000a202f2f8824 */ /* 0x000fe200078e023a */
[----:B------:R-:W-:Y:S02]  /*2110*/  @P1 LEA R58, R66, R63, 0x2 ;  /* 0x0000003f423a1211 */ /* 0x000fe400078e10ff */
[----:B-1----:R-:W-:Y:S02]  /*2120*/  @P1 LOP3.LUT R19, R40, 0x1, RZ, 0xc, !PT ;  /* 0x0000000128131812 */ /* 0x002fe400078e0cff */
[----:B------:R-:W-:-:S03]  /*2130*/  IADD3.X R17, PT, PT, RZ, R57, RZ, P6, !PT ;  /* 0x00000039ff117210 */ /* 0x000fc600037fe4ff */
[----:B------:R-:W-:Y:S02]  /*2140*/  @P1 IMAD R69, R19, 0xa20, R58 ;  /* 0x00000a2013451824 */ /* 0x000fe400078e023a */
[----:B------:R-:W3:Y:S04]  /*2150*/  LDG.E.CONSTANT R66, desc[UR8][R16.64+0x80] ;  /* 0x0000800810427981 */ /* 0x000ee8000c1e9900 */
[----:B------:R-:W3:Y:S04]  /*2160*/  LDG.E.CONSTANT R19, desc[UR8][R16.64+0x2080] ;  /* 0x0020800810137981 */ /* 0x000ee8000c1e9900 */
[----:B------:R-:W3:Y:S04]  /*2170*/  LDG.E.CONSTANT R65, desc[UR8][R16.64+0x4080] ;  /* 0x0040800810417981 */ /* 0x000ee8000c1e9900 */
[----:B------:R-:W3:Y:S04]  /*2180*/  LDG.E.CONSTANT R58, desc[UR8][R16.64+0x6080] ;  /* 0x00608008103a7981 */ /* 0x000ee8000c1e9900 */
[----:B------:R-:W3:Y:S04]  /*2190*/  LDG.E.CONSTANT R63, desc[UR8][R16.64+0x8080] ;  /* 0x00808008103f7981 */ /* 0x000ee8000c1e9900 */
[----:B------:R-:W3:Y:S04]  /*21a0*/  LDG.E.CONSTANT R59, desc[UR8][R16.64+0xa080] ;  /* 0x00a08008103b7981 */ /* 0x000ee8000c1e9900 */
[----:B------:R-:W3:Y:S04]  /*21b0*/  LDG.E.CONSTANT R61, desc[UR8][R16.64+0xc080] ;  /* 0x00c08008103d7981 */ /* 0x000ee8000c1e9900 */
[----:B------:R0:W3:Y:S02]  /*21c0*/  LDG.E.CONSTANT R67, desc[UR8][R16.64+0xe080] ;  /* 0x00e0800810437981 */ /* 0x0000e4000c1e9900 */
[----:B0-----:R-:W-:Y:S01]  /*21d0*/  @P3 MOV R17, 0x400 ;  /* 0x0000040000113802 */ /* 0x001fe20000000f00 */
[----:B------:R-:W0:Y:S01]  /*21e0*/  @P4 S2R R16, SR_CgaCtaId ;  /* 0x0000000000104919 */ /* 0x000e220000008800 */
[----:B--2---:R1:W-:Y:S02]  /*21f0*/  @!P0 STS [R47], R60 ;  /* 0x0000003c2f008388 */ /* 0x0043e40000000800 */
[----:B-1----:R-:W1:Y:S01]  /*2200*/  @P2 S2R R60, SR_CgaCtaId ;  /* 0x00000000003c2919 */ /* 0x002e620000008800 */
[----:B------:R-:W-:-:S04]  /*2210*/  @P2 MOV R47, 0x400 ;  /* 0x00000400002f2802 */ /* 0x000fc80000000f00 */
[----:B-1----:R-:W-:Y:S02]  /*2220*/  @P2 LEA R47, R60, R47, 0x18 ;  /* 0x0000002f3c2f2211 */ /* 0x002fe400078ec0ff */
[----:B------:R-:W-:-:S04]  /*2230*/  @P2 LEA R60, R0, R43, 0x1 ;  /* 0x0000002b003c2211 */ /* 0x000fc800078e08ff */
[----:B------:R-:W-:-:S04]  /*2240*/  @P2 LEA R60, R60, R3, 0x1 ;  /* 0x000000033c3c2211 */ /* 0x000fc800078e08ff */
[----:B------:R-:W-:Y:S02]  /*2250*/  @P2 LEA R60, R60, R47, 0x2 ;  /* 0x0000002f3c3c2211 */ /* 0x000fe400078e10ff */
[----:B------:R-:W-:-:S05]  /*2260*/  @P2 LOP3.LUT R47, R40, 0x1, RZ, 0xc, !PT ;  /* 0x00000001282f2812 */ /* 0x000fca00078e0cff */
[----:B------:R-:W-:Y:S02]  /*2270*/  @P2 IMAD R47, R47, 0xa20, R60 ;  /* 0x00000a202f2f2824 */ /* 0x000fe400078e023c */
[----:B------:R-:W1:Y:S01]  /*2280*/  @P3 S2R R60, SR_CgaCtaId ;  /* 0x00000000003c3919 */ /* 0x000e620000008800 */
[----:B----4-:R2:W-:Y:S04]  /*2290*/  @P1 STS [R69+0x200], R62 ;  /* 0x0002003e45001388 */ /* 0x0105e80000000800 */
[----:B------:R4:W-:Y:S01]  /*22a0*/  @P2 STS [R47+0x400], R46 ;  /* 0x0004002e2f002388 */ /* 0x0009e20000000800 */
[----:B-1----:R-:W-:Y:S02]  /*22b0*/  @P3 LEA R17, R60, R17, 0x18 ;  /* 0x000000113c113211 */ /* 0x002fe400078ec0ff */
[----:B------:R-:W-:-:S04]  /*22c0*/  @P3 LEA R60, R0, R43, 0x1 ;  /* 0x0000002b003c3211 */ /* 0x000fc800078e08ff */
[----:B------:R-:W-:-:S04]  /*22d0*/  @P3 LEA R60, R60, R3, 0x1 ;  /* 0x000000033c3c3211 */ /* 0x000fc800078e08ff */
[----:B------:R-:W-:Y:S02]  /*22e0*/  @P3 LEA R60, R60, R17, 0x2 ;  /* 0x000000113c3c3211 */ /* 0x000fe400078e10ff */
[----:B------:R-:W-:-:S05]  /*22f0*/  @P3 LOP3.LUT R17, R40, 0x1, RZ, 0xc, !PT ;  /* 0x0000000128113812 */ /* 0x000fca00078e0cff */
[----:B--2---:R-:W-:Y:S02]  /*2300*/  @P3 IMAD R69, R17, 0xa20, R60 ;  /* 0x00000a2011453824 */ /* 0x004fe400078e023c */
[----:B------:R-:W1:Y:S01]  /*2310*/  @P5 S2R R17, SR_CgaCtaId ;  /* 0x0000000000115919 */ /* 0x000e620000008800 */
[----:B----4-:R-:W-:-:S04]  /*2320*/  @P4 MOV R47, 0x400 ;  /* 0x00000400002f4802 */ /* 0x010fc80000000f00 */
[----:B0-----:R-:W-:Y:S02]  /*2330*/  @P4 LEA R47, R16, R47, 0x18 ;  /* 0x0000002f102f4211 */ /* 0x001fe400078ec0ff */
[CC--:B------:R-:W-:Y:S02]  /*2340*/  @P4 LEA R16, R0.reuse, R43.reuse, 0x1 ;  /* 0x0000002b00104211 */ /* 0x0c0fe400078e08ff */
[----:B------:R-:W-:Y:S02]  /*2350*/  @P5 LEA R46, R0, R43, 0x1 ;  /* 0x0000002b002e5211 */ /* 0x000fe400078e08ff */
[-C--:B------:R-:W-:Y:S02]  /*2360*/  @P4 LEA R16, R16, R3.reuse, 0x1 ;  /* 0x0000000310104211 */ /* 0x080fe400078e08ff */
[----:B------:R-:W-:Y:S02]  /*2370*/  @P5 LEA R60, R46, R3, 0x1 ;  /* 0x000000032e3c5211 */ /* 0x000fe400078e08ff */
[----:B------:R-:W-:Y:S01]  /*2380*/  @P4 LEA R47, R16, R47, 0x2 ;  /* 0x0000002f102f4211 */ /* 0x000fe200078e10ff */
[----:B------:R-:W0:Y:S01]  /*2390*/  S2R R3, SR_TID.X ;  /* 0x0000000000037919 */ /* 0x000e220000002100 */
[----:B------:R-:W-:-:S05]  /*23a0*/  @P4 LOP3.LUT R16, R40, 0x1, RZ, 0xc, !PT ;  /* 0x0000000128104812 */ /* 0x000fca00078e0cff */
[----:B------:R-:W-:Y:S01]  /*23b0*/  @P4 IMAD R46, R16, 0xa20, R47 ;  /* 0x00000a20102e4824 */ /* 0x000fe200078e022f */
[----:B------:R-:W-:Y:S01]  /*23c0*/  @P5 MOV R16, 0x400 ;  /* 0x0000040000105802 */ /* 0x000fe20000000f00 */
[----:B------:R2:W-:Y:S03]  /*23d0*/  @P3 STS [R69+0x600], R64 ;  /* 0x0006004045003388 */ /* 0x0005e60000000800 */
[----:B-1----:R-:W-:Y:S02]  /*23e0*/  @P5 LEA R17, R17, R16, 0x18 ;  /* 0x0000001011115211 */ /* 0x002fe400078ec0ff */
[----:B------:R-:W-:Y:S02]  /*23f0*/  @P5 LOP3.LUT R16, R40, 0x1, RZ, 0xc, !PT ;  /* 0x0000000128105812 */ /* 0x000fe400078e0cff */
[----:B------:R-:W-:-:S05]  /*2400*/  @P5 LEA R17, R60, R17, 0x2 ;  /* 0x000000113c115211 */ /* 0x000fca00078e10ff */
[----:B--2---:R-:W-:Y:S01]  /*2410*/  @P5 IMAD R69, R16, 0xa20, R17 ;  /* 0x00000a2010455824 */ /* 0x004fe200078e0211 */
[----:B------:R-:W-:-:S04]  /*2420*/  SHF.L.U32 R16, R40, 0xc, RZ ;  /* 0x0000000c28107819 */ /* 0x000fc800000006ff */
[----:B------:R-:W-:Y:S02]  /*2430*/  LOP3.LUT R47, R16, 0x1000, RZ, 0xc0, !PT ;  /* 0x00001000102f7812 */ /* 0x000fe400078ec0ff */
[----:B------:R-:W-:Y:S01]  /*2440*/  LOP3.LUT R16, R40, 0x1, RZ, 0xc0, !PT ;  /* 0x0000000128107812 */ /* 0x000fe200078ec0ff */
[----:B-----5:R0:W-:Y:S03]  /*2450*/  @P4 STS [R46+0x800], R44 ;  /* 0x0008002c2e004388 */ /* 0x0201e60000000800 */
[----:B------:R-:W-:Y:S01]  /*2460*/  ISETP.NE.U32.AND P6, PT, R16, 0x1, PT ;  /* 0x000000011000780c */ /* 0x000fe20003fc5070 */
[----:B------:R-:W-:Y:S01]  /*2470*/  UIADD3 UR4, UPT, UPT, UR4, 0x1440, URZ ;  /* 0x0000144004047890 */ /* 0x000fe2000fffe0ff */
[----:B------:R-:W-:Y:S01]  /*2480*/  LOP3.LUT R17, R47, 0x1000, RZ, 0x3c, !PT ;  /* 0x000010002f117812 */ /* 0x000fe200078e3cff */
[----:B0-----:R-:W-:Y:S02]  /*2490*/  IMAD R44, R43, 0x1b, R3 ;  /* 0x0000001b2b2c7824 */ /* 0x001fe400078e0203 */
[----:B------:R-:W-:-:S03]  /*24a0*/  ULEA UR4, UR5, UR4, 0x18 ;  /* 0x0000000405047291 */ /* 0x000fc6000f8ec0ff */
[----:B------:R-:W-:Y:S02]  /*24b0*/  SHF.L.U32 R44, R44, 0x3, RZ ;  /* 0x000000032c2c7819 */ /* 0x000fe400000006ff */
[----:B------:R-:W-:Y:S02]  /*24c0*/  IADD3 R68, PT, PT, R42, R17, RZ ;  /* 0x000000112a447210 */ /* 0x000fe40007ffe0ff */
[C---:B------:R-:W-:Y:S02]  /*24d0*/  IADD3 R46, PT, PT, R44.reuse, 0xa20, RZ ;  /* 0x00000a202c2e7810 */ /* 0x040fe40007ffe0ff */
[----:B------:R-:W-:Y:S02]  /*24e0*/  @P6 IADD3 R46, PT, PT, R44, RZ, RZ ;  /* 0x000000ff2c2e6210 */ /* 0x000fe40007ffe0ff */
[----:B------:R-:W-:Y:S01]  /*24f0*/  LEA R47, R0, R47, 0x7 ;  /* 0x0000002f002f7211 */ /* 0x000fe200078e38ff */
[----:B------:R-:W-:Y:S04]  /*2500*/  @P5 STS [R69+0xa00], R18 ;  /* 0x000a001245005388 */ /* 0x000fe80000000800 */
[----:B---3--:R-:W-:Y:S04]  /*2510*/  STS [R68], R66 ;  /* 0x0000004244007388 */ /* 0x008fe80000000800 */
[----:B------:R-:W-:Y:S04]  /*2520*/  STS [R68+0x200], R19 ;  /* 0x0002001344007388 */ /* 0x000fe80000000800 */
[----:B------:R-:W-:Y:S04]  /*2530*/  STS [R68+0x400], R65 ;  /* 0x0004004144007388 */ /* 0x000fe80000000800 */
[----:B------:R-:W-:Y:S04]  /*2540*/  STS [R68+0x600], R58 ;  /* 0x0006003a44007388 */ /* 0x000fe80000000800 */
[----:B------:R-:W-:Y:S04]  /*2550*/  STS [R68+0x800], R63 ;  /* 0x0008003f44007388 */ /* 0x000fe80000000800 */
[----:B------:R-:W-:Y:S04]  /*2560*/  STS [R68+0xa00], R59 ;  /* 0x000a003b44007388 */ /* 0x000fe80000000800 */
[----:B------:R-:W-:Y:S04]  /*2570*/  STS [R68+0xc00], R61 ;  /* 0x000c003d44007388 */ /* 0x000fe80000000800 */
[----:B------:R-:W-:Y:S04]  /*2580*/  STS [R68+0xe00], R67 ;  /* 0x000e004344007388 */ /* 0x000fe80000000800 */
[----:B------:R-:W-:Y:S04]  /*2590*/  LDS.128 R16, [R47+UR4] ;  /* 0x000000042f107984 */ /* 0x000fe80008000c00 */
[----:B------:R-:W0:Y:S04]  /*25a0*/  LDS R62, [R46+UR6+0x40] ;  /* 0x000040062e3e7984 */ /* 0x000e280008000800 */
[----:B------:R-:W1:Y:S04]  /*25b0*/  LDS R69, [R46+UR6] ;  /* 0x000000062e457984 */ /* 0x000e680008000800 */
[----:B------:R-:W2:Y:S04]  /*25c0*/  LDS R66, [R46+UR6+0x10] ;  /* 0x000010062e427984 */ /* 0x000ea80008000800 */
[----:B------:R-:W3:Y:S04]  /*25d0*/  LDS R65, [R46+UR6+0x20] ;  /* 0x000020062e417984 */ /* 0x000ee80008000800 */
[----:B------:R-:W4:Y:S04]  /*25e0*/  LDS R64, [R46+UR6+0x30] ;  /* 0x000030062e407984 */ /* 0x000f280008000800 */
[----:B------:R-:W5:Y:S04]  /*25f0*/  LDS R63, [R46+UR6+0x50] ;  /* 0x000050062e3f7984 */ /* 0x000f680008000800 */
[----:B------:R-:W5:Y:S04]  /*2600*/  LDS R58, [R46+UR6+0x60] ;  /* 0x000060062e3a7984 */ /* 0x000f680008000800 */
        /* <DEDUP_REMOVED lines=8> */
[C---:B--2---:R-:W-:Y:S02]  /*2690*/  IDP.4A.S8.S8 R61, R66.reuse, R16, R11 ;  /* 0x00000010423d7226 */ /* 0x044fe4000000060b */
[-C--:B------:R-:W-:Y:S02]  /*26a0*/  IDP.4A.S8.S8 R37, R66, R18.reuse, R37 ;  /* 0x0000001242257226 */ /* 0x080fe40000000625 */
[-C--:B---3--:R-:W-:Y:S02]  /*26b0*/  IDP.4A.S8.S8 R33, R65, R18.reuse, R33 ;  /* 0x0000001241217226 */ /* 0x088fe40000000621 */
[-C--:B----4-:R-:W-:Y:S02]  /*26c0*/  IDP.4A.S8.S8 R29, R64, R18.reuse, R29 ;  /* 0x00000012401d7226 */ /* 0x090fe4000000061d */
[C---:B-----5:R-:W-:Y:S02]  /*26d0*/  IDP.4A.S8.S8 R62, R63.reuse, R17, R10 ;  /* 0x000000113f3e7226 */ /* 0x060fe4000000060a */
[-C--:B------:R-:W-:Y:S01]  /*26e0*/  IDP.4A.S8.S8 R13, R63, R18.reuse, R13 ;  /* 0x000000123f0d7226 */ /* 0x080fe2000000060d */
[----:B------:R-:W-:Y:S01]  /*26f0*/  LDS.128 R8, [R47+UR4+0x10] ;  /* 0x000010042f087984 */ /* 0x000fe20008000c00 */
[----:B------:R-:W-:-:S02]  /*2700*/  IDP.4A.S8.S8 R41, R58, R18, R41 ;  /* 0x000000123a297226 */ /* 0x000fc40000000629 */
[-C--:B------:R-:W-:Y:S01]  /*2710*/  IDP.4A.S8.S8 R4, R66, R17.reuse, R4 ;  /* 0x0000001142047226 */ /* 0x080fe20000000604 */
[----:B------:R-:W0:Y:S01]  /*2720*/  LDS R18, [R46+UR6+0x164] ;  /* 0x000164062e127984 */ /* 0x000e220008000800 */
[CC--:B------:R-:W-:Y:S02]  /*2730*/  IDP.4A.S8.S8 R30, R65.reuse, R17.reuse, R30 ;  /* 0x00000011411e7226 */ /* 0x0c0fe4000000061e */
[-C--:B------:R-:W-:Y:S02]  /*2740*/  IDP.4A.S8.S8 R26, R64, R17.reuse, R26 ;  /* 0x00000011401a7226 */ /* 0x080fe4000000061a */
[CC--:B------:R-:W-:Y:S02]  /*2750*/  IDP.4A.S8.S8 R39, R58.reuse, R16.reuse, R39 ;  /* 0x000000103a277226 */ /* 0x0c0fe40000000627 */
[C---:B------:R-:W-:Y:S02]  /*2760*/  IDP.4A.S8.S8 R34, R58.reuse, R17, R34 ;  /* 0x000000113a227226 */ /* 0x040fe40000000622 */
[----:B------:R-:W-:Y:S01]  /*2770*/  IDP.4A.S8.S8 R38, R58, R19, R38 ;  /* 0x000000133a267226 */ /* 0x000fe20000000626 */
[----:B------:R-:W1:Y:S01]  /*2780*/  LDS R17, [R46+UR6+0x174] ;  /* 0x000174062e117984 */ /* 0x000e620008000800 */
[----:B------:R-:W-:-:S02]  /*2790*/  IDP.4A.S8.S8 R35, R65, R16, R35 ;  /* 0x0000001041237226 */ /* 0x000fc40000000623 */
[-C--:B------:R-:W-:Y:S01]  /*27a0*/  IDP.4A.S8.S8 R28, R65, R19.reuse, R28 ;  /* 0x00000013411c7226 */ /* 0x080fe2000000061c */
[----:B------:R-:W2:Y:S01]  /*27b0*/  LDS R58, [R46+UR6+0x184] ;  /* 0x000184062e3a7984 */ /* 0x000ea20008000800 */
[CC--:B------:R-:W-:Y:S02]  /*27c0*/  IDP.4A.S8.S8 R31, R64.reuse, R16.reuse, R31 ;  /* 0x00000010401f7226 */ /* 0x0c0fe4000000061f */
[-C--:B------:R-:W-:Y:S01]  /*27d0*/  IDP.4A.S8.S8 R24, R64, R19.reuse, R24 ;  /* 0x0000001340187226 */ /* 0x080fe20000000618 */
[----:B------:R-:W3:Y:S01]  /*27e0*/  LDS R65, [R46+UR6+0x144] ;  /* 0x000144062e417984 */ /* 0x000ee20008000800 */
[C---:B------:R-:W-:Y:S02]  /*27f0*/  IDP.4A.S8.S8 R15, R63.reuse, R16, R15 ;  /* 0x000000103f0f7226 */ /* 0x040fe4000000060f */
[-C--:B------:R-:W-:Y:S01]  /*2800*/  IDP.4A.S8.S8 R32, R63, R19.reuse, R32 ;  /* 0x000000133f207226 */ /* 0x080fe20000000620 */
[----:B------:R-:W4:Y:S04]  /*2810*/  LDS R64, [R46+UR6+0x154] ;  /* 0x000154062e407984 */ /* 0x000f280008000800 */
[----:B------:R-:W5:Y:S04]  /*2820*/  LDS R63, [R46+UR6+0x194] ;  /* 0x000194062e3f7984 */ /* 0x000f680008000800 */
[----:B------:R-:W5:Y:S01]  /*2830*/  LDS R16, [R46+UR6+0x1a4] ;  /* 0x0001a4062e107984 */ /* 0x000f620008000800 */
[----:B------:R-:W-:-:S02]  /*2840*/  IDP.4A.S8.S8 R6, R69, R19, R6 ;  /* 0x0000001345067226 */ /* 0x000fc40000000606 */
[----:B------:R-:W-:Y:S02]  /*2850*/  IDP.4A.S8.S8 R2, R66, R19, R2 ;  /* 0x0000001342027226 */ /* 0x000fe40000000602 */
[----:B------:R-:W-:Y:S01]  /*2860*/  LDS R66, [R46+UR6+0x798] ;  /* 0x000798062e427984 */ /* 0x000fe20008000800 */
        /* <DEDUP_REMOVED lines=11> */
[C---:B---3--:R-:W-:Y:S02]  /*2920*/  IDP.4A.S8.S8 R59, R65.reuse, R8, R59 ;  /* 0x00000008413b7226 */ /* 0x048fe4000000063b */
[C---:B------:R-:W-:Y:S02]  /*2930*/  IDP.4A.S8.S8 R60, R65.reuse, R9, R60 ;  /* 0x00000009413c7226 */ /* 0x040fe4000000063c */
[C---:B------:R-:W-:Y:S02]  /*2940*/  IDP.4A.S8.S8 R7, R65.reuse, R10, R7 ;  /* 0x0000000a41077226 */ /* 0x040fe40000000607 */
[----:B------:R-:W-:Y:S02]  /*2950*/  IDP.4A.S8.S8 R6, R65, R11, R6 ;  /* 0x0000000b41067226 */ /* 0x000fe40000000606 */
[C---:B----4-:R-:W-:Y:S01]  /*2960*/  IDP.4A.S8.S8 R61, R64.reuse, R8, R61 ;  /* 0x00000008403d7226 */ /* 0x050fe2000000063d */
[----:B------:R-:W-:Y:S01]  /*2970*/  LDS R65, [R46+UR6+0x7a8] ;  /* 0x0007a8062e417984 */ /* 0x000fe20008000800 */
[----:B------:R-:W-:-:S02]  /*2980*/  IDP.4A.S8.S8 R4, R64, R9, R4 ;  /* 0x0000000940047226 */ /* 0x000fc40000000604 */
[C---:B------:R-:W-:Y:S02]  /*2990*/  IDP.4A.S8.S8 R37, R64.reuse, R10, R37 ;  /* 0x0000000a40257226 */ /* 0x040fe40000000625 */
[-C--:B------:R-:W-:Y:S02]  /*29a0*/  IDP.4A.S8.S8 R2, R64, R11.reuse, R2 ;  /* 0x0000000b40027226 */ /* 0x080fe40000000602 */
[----:B------:R-:W-:Y:S01]  /*29b0*/  IDP.4A.S8.S8 R58, R58, R11, R12 ;  /* 0x0000000b3a3a7226 */ /* 0x000fe2000000060c */
[----:B------:R-:W-:Y:S01]  /*29c0*/  LDS R64, [R46+UR6+0x288] ;  /* 0x000288062e407984 */ /* 0x000fe20008000800 */
[C---:B-----5:R-:W-:Y:S02]  /*29d0*/  IDP.4A.S8.S8 R17, R63.reuse, R8, R15 ;  /* 0x000000083f117226 */ /* 0x060fe4000000060f */
[C---:B------:R-:W-:Y:S02]  /*29e0*/  IDP.4A.S8.S8 R62, R63.reuse, R9, R62 ;  /* 0x000000093f3e7226 */ /* 0x040fe4000000063e */
[----:B------:R-:W-:-:S02]  /*29f0*/  IDP.4A.S8.S8 R19, R63, R10, R13 ;  /* 0x0000000a3f137226 */ /* 0x000fc4000000060d */
[----:B------:R-:W-:Y:S01]  /*2a00*/  IDP.4A.S8.S8 R32, R63, R11, R32 ;  /* 0x0000000b3f207226 */ /* 0x000fe20000000620 */
[----:B------:R-:W0:Y:S01]  /*2a10*/  LDS.128 R12, [R47+UR4+0x20] ;  /* 0x000020042f0c7984 */ /* 0x000e220008000c00 */
[C---:B------:R-:W-:Y:S02]  /*2a20*/  IDP.4A.S8.S8 R39, R16.reuse, R8, R39 ;  /* 0x0000000810277226 */ /* 0x040fe40000000627 */
[C---:B------:R-:W-:Y:S01]  /*2a30*/  IDP.4A.S8.S8 R34, R16.reuse, R9, R34 ;  /* 0x0000000910227226 */ /* 0x040fe20000000622 */
[----:B------:R-:W1:Y:S01]  /*2a40*/  LDS R63, [R46+UR6+0x298] ;  /* 0x000298062e3f7984 */ /* 0x000e620008000800 */
[C---:B------:R-:W-:Y:S02]  /*2a50*/  IDP.4A.S8.S8 R41, R16.reuse, R10, R41 ;  /* 0x0000000a10297226 */ /* 0x040fe40000000629 */
[----:B------:R-:W-:Y:S01]  /*2a60*/  IDP.4A.S8.S8 R38, R16, R11, R38 ;  /* 0x0000000b10267226 */ /* 0x000fe20000000626 */
[----:B------:R-:W-:Y:S04]  /*2a70*/  LDS R10, [R46+UR6+0x2b8] ;  /* 0x0002b8062e0a7984 */ /* 0x000fe80008000800 */
[----:B------:R-:W2:Y:S04]  /*2a80*/  LDS R11, [R46+UR6+0x2a8] ;  /* 0x0002a8062e0b7984 */ /* 0x000ea80008000800 */
[----:B------:R-:W3:Y:S04]  /*2a90*/  LDS R9, [R46+UR6+0x2c8] ;  /* 0x0002c8062e097984 */ /* 0x000ee80008000800 */
[----:B------:R-:W4:Y:S04]  /*2aa0*/  LDS R8, [R46+UR6+0x2d8] ;  /* 0x0002d8062e087984 */ /* 0x000f280008000800 */
[----:B------:R-:W5:Y:S01]  /*2ab0*/  LDS R16, [R46+UR6+0x2e8] ;  /* 0x0002e8062e107984 */ /* 0x000f620008000800 */
[----:B0-----:R-:W-:-:S02]  /*2ac0*/  IDP.4A.S8.S8 R59, R64, R12, R59 ;  /* 0x0000000c403b7226 */ /* 0x001fc4000000063b */
[C---:B------:R-:W-:Y:S02]  /*2ad0*/  IDP.4A.S8.S8 R60, R64.reuse, R13, R60 ;  /* 0x0000000d403c7226 */ /* 0x040fe4000000063c */
[C---:B------:R-:W-:Y:S02]  /*2ae0*/  IDP.4A.S8.S8 R7, R64.reuse, R14, R7 ;  /* 0x0000000e40077226 */ /* 0x040fe40000000607 */
[----:B------:R-:W-:Y:S02]  /*2af0*/  IDP.4A.S8.S8 R6, R64, R15, R6 ;  /* 0x0000000f40067226 */ /* 0x000fe40000000606 */
[C---:B-1----:R-:W-:Y:S01]  /*2b00*/  IDP.4A.S8.S8 R61, R63.reuse, R12, R61 ;  /* 0x0000000c3f3d7226 */ /* 0x042fe2000000063d */
[----:B------:R-:W-:Y:S01]  /*2b10*/  LDS R64, [R46+UR6+0x3cc] ;  /* 0x0003cc062e407984 */ /* 0x000fe20008000800 */
[C---:B------:R-:W-:Y:S02]  /*2b20*/  IDP.4A.S8.S8 R4, R63.reuse, R13, R4 ;  /* 0x0000000d3f047226 */ /* 0x040fe40000000604 */
[----:B------:R-:W-:-:S02]  /*2b30*/  IDP.4A.S8.S8 R37, R63, R14, R37 ;  /* 0x0000000e3f257226 */ /* 0x000fc40000000625 */
[----:B------:R-:W-:Y:S02]  /*2b40*/  IDP.4A.S8.S8 R2, R63, R15, R2 ;  /* 0x0000000f3f027226 */ /* 0x000fe40000000602 */
[C---:B--2---:R-:W-:Y:S01]  /*2b50*/  IDP.4A.S8.S8 R35, R11.reuse, R12, R35 ;  /* 0x0000000c0b237226 */ /* 0x044fe20000000623 */
[----:B------:R-:W-:Y:S01]  /*2b60*/  LDS R63, [R46+UR6+0x3dc] ;  /* 0x0003dc062e3f7984 */ /* 0x000fe20008000800 */
[C---:B------:R-:W-:Y:S02]  /*2b70*/  IDP.4A.S8.S8 R30, R11.reuse, R13, R30 ;  /* 0x0000000d0b1e7226 */ /* 0x040fe4000000061e */
[C---:B------:R-:W-:Y:S02]  /*2b80*/  IDP.4A.S8.S8 R33, R11.reuse, R14, R33 ;  /* 0x0000000e0b217226 */ /* 0x040fe40000000621 */
[----:B------:R-:W-:Y:S02]  /*2b90*/  IDP.4A.S8.S8 R28, R11, R15, R28 ;  /* 0x0000000f0b1c7226 */ /* 0x000fe4000000061c */
[----:B------:R-:W-:-:S02]  /*2ba0*/  IDP.4A.S8.S8 R31, R10, R12, R31 ;  /* 0x0000000c0a1f7226 */ /* 0x000fc4000000061f */
[C---:B------:R-:W-:Y:S02]  /*2bb0*/  IDP.4A.S8.S8 R26, R10.reuse, R13, R26 ;  /* 0x0000000d0a1a7226 */ /* 0x040fe4000000061a */
[C---:B------:R-:W-:Y:S02]  /*2bc0*/  IDP.4A.S8.S8 R29, R10.reuse, R14, R29 ;  /* 0x0000000e0a1d7226 */ /* 0x040fe4000000061d */
[----:B------:R-:W-:Y:S02]  /*2bd0*/  IDP.4A.S8.S8 R24, R10, R15, R24 ;  /* 0x0000000f0a187226 */ /* 0x000fe40000000618 */
[C---:B---3--:R-:W-:Y:S02]  /*2be0*/  IDP.4A.S8.S8 R27, R9.reuse, R12, R27 ;  /* 0x0000000c091b7226 */ /* 0x048fe4000000061b */
[C---:B------:R-:W-:Y:S02]  /*2bf0*/  IDP.4A.S8.S8 R18, R9.reuse, R13, R18 ;  /* 0x0000000d09127226 */ /* 0x040fe40000000612 */
[----:B------:R-:W-:-:S02]  /*2c00*/  IDP.4A.S8.S8 R25, R9, R14, R25 ;  /* 0x0000000e09197226 */ /* 0x000fc40000000619 */
[----:B------:R-:W-:Y:S02]  /*2c10*/  IDP.4A.S8.S8 R58, R9, R15, R58 ;  /* 0x0000000f093a7226 */ /* 0x000fe4000000063a */
[C---:B----4-:R-:W-:Y:S02]  /*2c20*/  IDP.4A.S8.S8 R17, R8.reuse, R12, R17 ;  /* 0x0000000c08117226 */ /* 0x050fe40000000611 */
[C---:B------:R-:W-:Y:S02]  /*2c30*/  IDP.4A.S8.S8 R62, R8.reuse, R13, R62 ;  /* 0x0000000d083e7226 */ /* 0x040fe4000000063e */
[C---:B------:R-:W-:Y:S02]  /*2c40*/  IDP.4A.S8.S8 R19, R8.reuse, R14, R19 ;  /* 0x0000000e08137226 */ /* 0x040fe40000000613 */
[----:B------:R-:W-:Y:S02]  /*2c50*/  IDP.4A.S8.S8 R32, R8, R15, R32 ;  /* 0x0000000f08207226 */ /* 0x000fe40000000620 */
[C---:B-----5:R-:W-:Y:S01]  /*2c60*/  IDP.4A.S8.S8 R39, R16.reuse, R12, R39 ;  /* 0x0000000c10277226 */ /* 0x060fe20000000627 */
[----:B------:R-:W0:Y:S01]  /*2c70*/  LDS.128 R8, [R47+UR4+0x30] ;  /* 0x000030042f087984 */ /* 0x000e220008000c00 */
[----:B------:R-:W-:-:S02]  /*2c80*/  IDP.4A.S8.S8 R34, R16, R13, R34 ;  /* 0x0000000d10227226 */ /* 0x000fc40000000622 */
[C---:B------:R-:W-:Y:S01]  /*2c90*/  IDP.4A.S8.S8 R41, R16.reuse, R14, R41 ;  /* 0x0000000e10297226 */ /* 0x040fe20000000629 */
[----:B------:R-:W-:Y:S01]  /*2ca0*/  LDS R13, [R46+UR6+0x40c] ;  /* 0x00040c062e0d7984 */ /* 0x000fe20008000800 */
[----:B------:R-:W-:-:S03]  /*2cb0*/  IDP.4A.S8.S8 R38, R16, R15, R38 ;  /* 0x0000000f10267226 */ /* 0x000fc60000000626 */
[----:B------:R-:W1:Y:S04]  /*2cc0*/  LDS R15, [R46+UR6+0x3ec] ;  /* 0x0003ec062e0f7984 */ /* 0x000e680008000800 */
[----:B------:R-:W2:Y:S04]  /*2cd0*/  LDS R14, [R46+UR6+0x3fc] ;  /* 0x0003fc062e0e7984 */ /* 0x000ea80008000800 */
[----:B------:R-:W3:Y:S04]  /*2ce0*/  LDS R12, [R46+UR6+0x41c] ;  /* 0x00041c062e0c7984 */ /* 0x000ee80008000800 */
[----:B------:R-:W4:Y:S01]  /*2cf0*/  LDS R16, [R46+UR6+0x42c] ;  /* 0x00042c062e107984 */ /* 0x000f220008000800 */
[----:B0-----:R-:W-:-:S02]  /*2d00*/  IDP.4A.S8.S8 R59, R64, R8, R59 ;  /* 0x00000008403b7226 */ /* 0x001fc4000000063b */
[C---:B------:R-:W-:Y:S02]  /*2d10*/  IDP.4A.S8.S8 R60, R64.reuse, R9, R60 ;  /* 0x00000009403c7226 */ /* 0x040fe4000000063c */
[C---:B------:R-:W-:Y:S02]  /*2d20*/  IDP.4A.S8.S8 R7, R64.reuse, R10, R7 ;  /* 0x0000000a40077226 */ /* 0x040fe40000000607 */
[----:B------:R-:W-:Y:S02]  /*2d30*/  IDP.4A.S8.S8 R6, R64, R11, R6 ;  /* 0x0000000b40067226 */ /* 0x000fe40000000606 */
[C---:B------:R-:W-:Y:S01]  /*2d40*/  IDP.4A.S8.S8 R61, R63.reuse, R8, R61 ;  /* 0x000000083f3d7226 */ /* 0x040fe2000000063d */
[----:B------:R-:W-:Y:S01]  /*2d50*/  LDS R64, [R46+UR6+0x510] ;  /* 0x000510062e407984 */ /* 0x000fe20008000800 */
        /* <DEDUP_REMOVED lines=8> */
[----:B--2---:R-:W-:-:S02]  /*2de0*/  IDP.4A.S8.S8 R31, R14, R8, R31 ;  /* 0x000000080e1f7226 */ /* 0x004fc4000000061f */
[C---:B------:R-:W-:Y:S02]  /*2df0*/  IDP.4A.S8.S8 R26, R14.reuse, R9, R26 ;  /* 0x000000090e1a7226 */ /* 0x040fe4000000061a */
[C---:B------:R-:W-:Y:S02]  /*2e00*/  IDP.4A.S8.S8 R29, R14.reuse, R10, R29 ;  /* 0x0000000a0e1d7226 */ /* 0x040fe4000000061d */
[----:B------:R-:W-:Y:S02]  /*2e10*/  IDP.4A.S8.S8 R24, R14, R11, R24 ;  /* 0x0000000b0e187226 */ /* 0x000fe40000000618 */
[C---:B------:R-:W-:Y:S02]  /*2e20*/  IDP.4A.S8.S8 R27, R13.reuse, R8, R27 ;  /* 0x000000080d1b7226 */ /* 0x040fe4000000061b */
        /* <DEDUP_REMOVED lines=47> */
[----:B------:R-:W1:Y:S01]  /*3120*/  LDS R13, [R46+UR6+0x694] ;  /* 0x000694062e0d7984 */ /* 0x000e620008000800 */
[----:B------:R-:W-:-:S03]  /*3130*/  IDP.4A.S8.S8 R38, R16, R15, R38 ;  /* 0x0000000f10267226 */ /* 0x000fc60000000626 */
[----:B------:R-:W2:Y:S04]  /*3140*/  LDS R15, [R46+UR6+0x674] ;  /* 0x000674062e0f7984 */ /* 0x000ea80008000800 */
[----:B------:R-:W3:Y:S04]  /*3150*/  LDS R14, [R46+UR6+0x684] ;  /* 0x000684062e0e7984 */ /* 0x000ee80008000800 */
[----:B------:R-:W4:Y:S04]  /*3160*/  LDS R12, [R46+UR6+0x6a4] ;  /* 0x0006a4062e0c7984 */ /* 0x000f280008000800 */
[----:B------:R-:W5:Y:S01]  /*3170*/  LDS R16, [R46+UR6+0x6b4] ;  /* 0x0006b4062e107984 */ /* 0x000f620008000800 */
[----:B0-----:R-:W-:-:S02]  /*3180*/  IDP.4A.S8.S8 R7, R64, R10, R7 ;  /* 0x0000000a40077226 */ /* 0x001fc40000000607 */
[----:B------:R-:W-:Y:S02]  /*3190*/  IDP.4A.S8.S8 R37, R63, R10, R37 ;  /* 0x0000000a3f257226 */ /* 0x000fe40000000625 */
[CC--:B-1----:R-:W-:Y:S02]  /*31a0*/  IDP.4A.S8.S8 R27, R13.reuse, R8.reuse, R27 ;  /* 0x000000080d1b7226 */ /* 0x0c2fe4000000061b */
[-C--:B------:R-:W-:Y:S02]  /*31b0*/  IDP.4A.S8.S8 R18, R13, R9.reuse, R18 ;  /* 0x000000090d127226 */ /* 0x080fe40000000612 */
[C---:B--2---:R-:W-:Y:S02]  /*31c0*/  IDP.4A.S8.S8 R35, R15.reuse, R8, R35 ;  /* 0x000000080f237226 */ /* 0x044fe40000000623 */
[C---:B------:R-:W-:Y:S02]  /*31d0*/  IDP.4A.S8.S8 R30, R15.reuse, R9, R30 ;  /* 0x000000090f1e7226 */ /* 0x040fe4000000061e */
[----:B------:R-:W-:-:S02]  /*31e0*/  IDP.4A.S8.S8 R33, R15, R10, R33 ;  /* 0x0000000a0f217226 */ /* 0x000fc40000000621 */
[----:B------:R-:W-:Y:S02]  /*31f0*/  IDP.4A.S8.S8 R28, R15, R11, R28 ;  /* 0x0000000b0f1c7226 */ /* 0x000fe4000000061c */
[C---:B---3--:R-:W-:Y:S02]  /*3200*/  IDP.4A.S8.S8 R31, R14.reuse, R8, R31 ;  /* 0x000000080e1f7226 */ /* 0x048fe4000000061f */
[C---:B------:R-:W-:Y:S02]  /*3210*/  IDP.4A.S8.S8 R26, R14.reuse, R9, R26 ;  /* 0x000000090e1a7226 */ /* 0x040fe4000000061a */
[CC--:B------:R-:W-:Y:S02]  /*3220*/  IDP.4A.S8.S8 R29, R14.reuse, R10.reuse, R29 ;  /* 0x0000000a0e1d7226 */ /* 0x0c0fe4000000061d */
[----:B------:R-:W-:Y:S02]  /*3230*/  IDP.4A.S8.S8 R24, R14, R11, R24 ;  /* 0x0000000b0e187226 */ /* 0x000fe40000000618 */
[----:B------:R-:W-:-:S02]  /*3240*/  IDP.4A.S8.S8 R25, R13, R10, R25 ;  /* 0x0000000a0d197226 */ /* 0x000fc40000000619 */
[----:B------:R-:W-:Y:S02]  /*3250*/  IDP.4A.S8.S8 R58, R13, R11, R58 ;  /* 0x0000000b0d3a7226 */ /* 0x000fe4000000063a */
[C---:B----4-:R-:W-:Y:S02]  /*3260*/  IDP.4A.S8.S8 R17, R12.reuse, R8, R17 ;  /* 0x000000080c117226 */ /* 0x050fe40000000611 */
[C---:B------:R-:W-:Y:S02]  /*3270*/  IDP.4A.S8.S8 R62, R12.reuse, R9, R62 ;  /* 0x000000090c3e7226 */ /* 0x040fe4000000063e */
[CC--:B------:R-:W-:Y:S02]  /*3280*/  IDP.4A.S8.S8 R19, R12.reuse, R10.reuse, R19 ;  /* 0x0000000a0c137226 */ /* 0x0c0fe40000000613 */
[----:B------:R-:W-:Y:S02]  /*3290*/  IDP.4A.S8.S8 R32, R12, R11, R32 ;  /* 0x0000000b0c207226 */ /* 0x000fe40000000620 */
[----:B-----5:R-:W-:Y:S01]  /*32a0*/  IDP.4A.S8.S8 R41, R16, R10, R41 ;  /* 0x0000000a10297226 */ /* 0x020fe20000000629 */
[----:B------:R-:W0:Y:S01]  /*32b0*/  LDS.128 R12, [R47+UR4+0x60] ;  /* 0x000060042f0c7984 */ /* 0x000e220008000c00 */
[----:B------:R-:W-:-:S02]  /*32c0*/  IDP.4A.S8.S8 R59, R64, R8, R59 ;  /* 0x00000008403b7226 */ /* 0x000fc4000000063b */
[C---:B------:R-:W-:Y:S01]  /*32d0*/  IDP.4A.S8.S8 R60, R64.reuse, R9, R60 ;  /* 0x00000009403c7226 */ /* 0x040fe2000000063c */
[----:B------:R-:W1:Y:S01]  /*32e0*/  LDS R10, [R46+UR6+0x7c8] ;  /* 0x0007c8062e0a7984 */ /* 0x000e620008000800 */
[----:B------:R-:W-:Y:S02]  /*32f0*/  IDP.4A.S8.S8 R6, R64, R11, R6 ;  /* 0x0000000b40067226 */ /* 0x000fe40000000606 */
[CC--:B------:R-:W-:Y:S01]  /*3300*/  IDP.4A.S8.S8 R61, R63.reuse, R8.reuse, R61 ;  /* 0x000000083f3d7226 */ /* 0x0c0fe2000000063d */
[----:B------:R-:W2:Y:S01]  /*3310*/  LDS R64, [R46+UR6+0x7b8] ;  /* 0x0007b8062e407984 */ /* 0x000ea20008000800 */
[C---:B------:R-:W-:Y:S02]  /*3320*/  IDP.4A.S8.S8 R4, R63.reuse, R9, R4 ;  /* 0x000000093f047226 */ /* 0x040fe40000000604 */
[----:B------:R-:W-:Y:S02]  /*3330*/  IDP.4A.S8.S8 R2, R63, R11, R2 ;  /* 0x0000000b3f027226 */ /* 0x000fe40000000602 */
[C---:B------:R-:W-:Y:S01]  /*3340*/  IDP.4A.S8.S8 R39, R16.reuse, R8, R39 ;  /* 0x0000000810277226 */ /* 0x040fe20000000627 */
[----:B------:R-:W3:Y:S01]  /*3350*/  LDS R63, [R46+UR6+0x7d8] ;  /* 0x0007d8062e3f7984 */ /* 0x000ee20008000800 */
[----:B------:R-:W-:-:S02]  /*3360*/  IDP.4A.S8.S8 R34, R16, R9, R34 ;  /* 0x0000000910227226 */ /* 0x000fc40000000622 */
[----:B------:R-:W-:Y:S01]  /*3370*/  IDP.4A.S8.S8 R38, R16, R11, R38 ;  /* 0x0000000b10267226 */ /* 0x000fe20000000626 */
[----:B------:R-:W-:Y:S04]  /*3380*/  LDS R8, [R46+UR6+0x7f8] ;  /* 0x0007f8062e087984 */ /* 0x000fe80008000800 */
[----:B------:R-:W4:Y:S01]  /*3390*/  LDS R16, [R46+UR6+0x7e8] ;  /* 0x0007e8062e107984 */ /* 0x000f220008000800 */
[-C--:B0-----:R-:W-:Y:S02]  /*33a0*/  IDP.4A.S8.S8 R9, R66, R12.reuse, R59 ;  /* 0x0000000c42097226 */ /* 0x081fe4000000063b */
[-C--:B------:R-:W-:Y:S02]  /*33b0*/  IDP.4A.S8.S8 R11, R65, R12.reuse, R61 ;  /* 0x0000000c410b7226 */ /* 0x080fe4000000063d */
[----:B-1----:R-:W-:-:S02]  /*33c0*/  IDP.4A.S8.S8 R31, R10, R12, R31 ;  /* 0x0000000c0a1f7226 */ /* 0x002fc4000000061f */
[C---:B------:R-:W-:Y:S02]  /*33d0*/  IDP.4A.S8.S8 R26, R10.reuse, R13, R26 ;  /* 0x0000000d0a1a7226 */ /* 0x040fe4000000061a */
[C---:B------:R-:W-:Y:S02]  /*33e0*/  IDP.4A.S8.S8 R29, R10.reuse, R14, R29 ;  /* 0x0000000e0a1d7226 */ /* 0x040fe4000000061d */
[----:B------:R-:W-:Y:S02]  /*33f0*/  IDP.4A.S8.S8 R24, R10, R15, R24 ;  /* 0x0000000f0a187226 */ /* 0x000fe40000000618 */
[-C--:B------:R-:W-:Y:S02]  /*3400*/  IDP.4A.S8.S8 R60, R66, R13.reuse, R60 ;  /* 0x0000000d423c7226 */ /* 0x080fe4000000063c */
[----:B------:R-:W-:Y:S02]  /*3410*/  IDP.4A.S8.S8 R4, R65, R13, R4 ;  /* 0x0000000d41047226 */ /* 0x000fe40000000604 */
[----:B--2---:R-:W-:-:S02]  /*3420*/  IDP.4A.S8.S8 R35, R64, R12, R35 ;  /* 0x0000000c40237226 */ /* 0x004fc40000000623 */
[-C--:B------:R-:W-:Y:S02]  /*3430*/  IDP.4A.S8.S8 R30, R64, R13.reuse, R30 ;  /* 0x0000000d401e7226 */ /* 0x080fe4000000061e */
[CC--:B---3--:R-:W-:Y:S02]  /*3440*/  IDP.4A.S8.S8 R27, R63.reuse, R12.reuse, R27 ;  /* 0x0000000c3f1b7226 */ /* 0x0c8fe4000000061b */
[-C--:B------:R-:W-:Y:S02]  /*3450*/  IDP.4A.S8.S8 R10, R63, R13.reuse, R18 ;  /* 0x0000000d3f0a7226 */ /* 0x080fe40000000612 */
[C---:B----4-:R-:W-:Y:S02]  /*3460*/  IDP.4A.S8.S8 R61, R16.reuse, R12, R17 ;  /* 0x0000000c103d7226 */ /* 0x050fe40000000611 */
[C---:B------:R-:W-:Y:S02]  /*3470*/  IDP.4A.S8.S8 R62, R16.reuse, R13, R62 ;  /* 0x0000000d103e7226 */ /* 0x040fe4000000063e */
[----:B------:R-:W-:-:S02]  /*3480*/  IDP.4A.S8.S8 R59, R16, R14, R19 ;  /* 0x0000000e103b7226 */ /* 0x000fc40000000613 */
[----:B------:R-:W-:Y:S02]  /*3490*/  IDP.4A.S8.S8 R32, R16, R15, R32 ;  /* 0x0000000f10207226 */ /* 0x000fe40000000620 */
[C---:B------:R-:W-:Y:S01]  /*34a0*/  IDP.4A.S8.S8 R39, R8.reuse, R12, R39 ;  /* 0x0000000c08277226 */ /* 0x040fe20000000627 */
[----:B------:R-:W0:Y:S01]  /*34b0*/  LDS.128 R16, [R47+UR4+0x70] ;  /* 0x000070042f107984 */ /* 0x000e220008000c00 */
[----:B------:R-:W-:Y:S02]  /*34c0*/  IDP.4A.S8.S8 R34, R8, R13, R34 ;  /* 0x0000000d08227226 */ /* 0x000fe40000000622 */
[CC--:B------:R-:W-:Y:S01]  /*34d0*/  IDP.4A.S8.S8 R7, R66.reuse, R14.reuse, R7 ;  /* 0x0000000e42077226 */ /* 0x0c0fe20000000607 */
[----:B------:R-:W1:Y:S01]  /*34e0*/  LDS R13, [R46+UR6+0x90c] ;  /* 0x00090c062e0d7984 */ /* 0x000e620008000800 */
[-C--:B------:R-:W-:Y:S02]  /*34f0*/  IDP.4A.S8.S8 R6, R66, R15.reuse, R6 ;  /* 0x0000000f42067226 */ /* 0x080fe40000000606 */
[C---:B------:R-:W-:Y:S01]  /*3500*/  IDP.4A.S8.S8 R37, R65.reuse, R14, R37 ;  /* 0x0000000e41257226 */ /* 0x040fe20000000625 */
[----:B------:R-:W2:Y:S01]  /*3510*/  LDS R12, [R46+UR6+0x91c] ;  /* 0x00091c062e0c7984 */ /* 0x000ea20008000800 */
[----:B------:R-:W-:-:S02]  /*3520*/  IDP.4A.S8.S8 R2, R65, R15, R2 ;  /* 0x0000000f41027226 */ /* 0x000fc40000000602 */
[CC--:B------:R-:W-:Y:S01]  /*3530*/  IDP.4A.S8.S8 R33, R64.reuse, R14.reuse, R33 ;  /* 0x0000000e40217226 */ /* 0x0c0fe20000000621 */
[----:B------:R-:W3:Y:S01]  /*3540*/  LDS R66, [R46+UR6+0x8ec] ;  /* 0x0008ec062e427984 */ /* 0x000ee20008000800 */
[-C--:B------:R-:W-:Y:S02]  /*3550*/  IDP.4A.S8.S8 R28, R64, R15.reuse, R28 ;  /* 0x0000000f401c7226 */ /* 0x080fe4000000061c */
[C---:B------:R-:W-:Y:S01]  /*3560*/  IDP.4A.S8.S8 R25, R63.reuse, R14, R25 ;  /* 0x0000000e3f197226 */ /* 0x040fe20000000619 */
[----:B------:R-:W4:Y:S01]  /*3570*/  LDS R65, [R46+UR6+0x8fc] ;  /* 0x0008fc062e417984 */ /* 0x000f220008000800 */
[----:B------:R-:W-:-:S03]  /*3580*/  IDP.4A.S8.S8 R58, R63, R15, R58 ;  /* 0x0000000f3f3a7226 */ /* 0x000fc6000000063a */
[----:B------:R-:W5:Y:S04]  /*3590*/  LDS R63, [R46+UR6+0x92c] ;  /* 0x00092c062e3f7984 */ /* 0x000f680008000800 */
[----:B------:R-:W5:Y:S01]  /*35a0*/  LDS R64, [R46+UR6+0x93c] ;  /* 0x00093c062e407984 */ /* 0x000f620008000800 */
[----:B------:R-:W-:-:S04]  /*35b0*/  IADD3 R40, PT, PT, R40, 0x1, RZ ;  /* 0x0000000128287810 */ /* 0x000fc80007ffe0ff */
[----:B------:R-:W-:Y:S01]  /*35c0*/  ISETP.NE.AND P6, PT, R40, 0xf, PT ;  /* 0x0000000f2800780c */ /* 0x000fe20003fc5270 */
[C---:B------:R-:W-:Y:S02]  /*35d0*/  IDP.4A.S8.S8 R41, R8.reuse, R14, R41 ;  /* 0x0000000e08297226 */ /* 0x040fe40000000629 */
[----:B------:R-:W-:Y:S02]  /*35e0*/  IDP.4A.S8.S8 R38, R8, R15, R38 ;  /* 0x0000000f08267226 */ /* 0x000fe40000000626 */
[CC--:B0-----:R-:W-:Y:S02]  /*35f0*/  IDP.4A.S8.S8 R9, R67.reuse, R16.reuse, R9 ;  /* 0x0000001043097226 */ /* 0x0c1fe40000000609 */
[-C--:B------:R-:W-:Y:S02]  /*3600*/  IDP.4A.S8.S8 R8, R67, R17.reuse, R60 ;  /* 0x0000001143087226 */ /* 0x080fe4000000063c */
[C---:B-1----:R-:W-:Y:S02]  /*3610*/  IDP.4A.S8.S8 R31, R13.reuse, R16, R31 ;  /* 0x000000100d1f7226 */ /* 0x042fe4000000061f */
[----:B------:R-:W-:-:S02]  /*3620*/  IDP.4A.S8.S8 R26, R13, R17, R26 ;  /* 0x000000110d1a7226 */ /* 0x000fc4000000061a */
[C---:B------:R-:W-:Y:S02]  /*3630*/  IDP.4A.S8.S8 R29, R13.reuse, R18, R29 ;  /* 0x000000120d1d7226 */ /* 0x040fe4000000061d */
[----:B------:R-:W-:Y:S02]  /*3640*/  IDP.4A.S8.S8 R24, R13, R19, R24 ;  /* 0x000000130d187226 */ /* 0x000fe40000000618 */
[C---:B--2---:R-:W-:Y:S02]  /*3650*/  IDP.4A.S8.S8 R27, R12.reuse, R16, R27 ;  /* 0x000000100c1b7226 */ /* 0x044fe4000000061b */
[C---:B------:R-:W-:Y:S02]  /*3660*/  IDP.4A.S8.S8 R14, R12.reuse, R17, R10 ;  /* 0x000000110c0e7226 */ /* 0x040fe4000000060a */
[-C--:B------:R-:W-:Y:S02]  /*3670*/  IDP.4A.S8.S8 R25, R12, R18.reuse, R25 ;  /* 0x000000120c197226 */ /* 0x080fe40000000619 */
[----:B------:R-:W-:-:S02]  /*3680*/  IDP.4A.S8.S8 R7, R67, R18, R7 ;  /* 0x0000001243077226 */ /* 0x000fc40000000607 */
[----:B------:R-:W-:Y:S02]  /*3690*/  IDP.4A.S8.S8 R6, R67, R19, R6 ;  /* 0x0000001343067226 */ /* 0x000fe40000000606 */
[C---:B---3--:R-:W-:Y:S02]  /*36a0*/  IDP.4A.S8.S8 R11, R66.reuse, R16, R11 ;  /* 0x00000010420b7226 */ /* 0x048fe4000000060b */
[C---:B------:R-:W-:Y:S02]  /*36b0*/  IDP.4A.S8.S8 R4, R66.reuse, R17, R4 ;  /* 0x0000001142047226 */ /* 0x040fe40000000604 */
[C---:B------:R-:W-:Y:S02]  /*36c0*/  IDP.4A.S8.S8 R37, R66.reuse, R18, R37 ;  /* 0x0000001242257226 */ /* 0x040fe40000000625 */
[----:B------:R-:W-:Y:S02]  /*36d0*/  IDP.4A.S8.S8 R2, R66, R19, R2 ;  /* 0x0000001342027226 */ /* 0x000fe40000000602 */
[----:B----4-:R-:W-:-:S02]  /*36e0*/  IDP.4A.S8.S8 R35, R65, R16, R35 ;  /* 0x0000001041237226 */ /* 0x010fc40000000623 */
[C---:B------:R-:W-:Y:S02]  /*36f0*/  IDP.4A.S8.S8 R30, R65.reuse, R17, R30 ;  /* 0x00000011411e7226 */ /* 0x040fe4000000061e */
[C---:B------:R-:W-:Y:S02]  /*3700*/  IDP.4A.S8.S8 R33, R65.reuse, R18, R33 ;  /* 0x0000001241217226 */ /* 0x040fe40000000621 */
[-C--:B------:R-:W-:Y:S02]  /*3710*/  IDP.4A.S8.S8 R28, R65, R19.reuse, R28 ;  /* 0x00000013411c7226 */ /* 0x080fe4000000061c */
[----:B------:R-:W-:Y:S02]  /*3720*/  IDP.4A.S8.S8 R12, R12, R19, R58 ;  /* 0x000000130c0c7226 */ /* 0x000fe4000000063a */
[C---:B-----5:R-:W-:Y:S02]  /*3730*/  IDP.4A.S8.S8 R15, R63.reuse, R16, R61 ;  /* 0x000000103f0f7226 */ /* 0x060fe4000000063d */
[----:B------:R-:W-:-:S02]  /*3740*/  IDP.4A.S8.S8 R10, R63, R17, R62 ;  /* 0x000000113f0a7226 */ /* 0x000fc4000000063e */
[C---:B------:R-:W-:Y:S02]  /*3750*/  IDP.4A.S8.S8 R13, R63.reuse, R18, R59 ;  /* 0x000000123f0d7226 */ /* 0x040fe4000000063b */
[----:B------:R-:W-:Y:S02]  /*3760*/  IDP.4A.S8.S8 R32, R63, R19, R32 ;  /* 0x000000133f207226 */ /* 0x000fe40000000620 */
[C---:B------:R-:W-:Y:S02]  /*3770*/  IDP.4A.S8.S8 R39, R64.reuse, R16, R39 ;  /* 0x0000001040277226 */ /* 0x040fe40000000627 */
[C---:B------:R-:W-:Y:S02]  /*3780*/  IDP.4A.S8.S8 R34, R64.reuse, R17, R34 ;  /* 0x0000001140227226 */ /* 0x040fe40000000622 */
[C---:B------:R-:W-:Y:S02]  /*3790*/  IDP.4A.S8.S8 R41, R64.reuse, R18, R41 ;  /* 0x0000001240297226 */ /* 0x040fe40000000629 */
[----:B------:R-:W-:Y:S01]  /*37a0*/  IDP.4A.S8.S8 R38, R64, R19, R38 ;  /* 0x0000001340267226 */ /* 0x000fe20000000626 */
[----:B------:R-:W-:Y:S06]  /*37b0*/  @P6 BRA `(.L_x_104) ;  /* 0xffffffe400586947 */ /* 0x000fec000383ffff */
[----:B------:R-:W0:Y:S08]  /*37c0*/  S2UR UR5, SR_CgaCtaId ;  /* 0x00000000000579c3 */ /* 0x000e300000008800 */
[----:B------:R-:W-:Y:S01]  /*37d0*/  BAR.SYNC.DEFER_BLOCKING 0x0 ;  /* 0x0000000000007b1d */ /* 0x000fe20000010000 */
[----:B------:R-:W-:-:S04]  /*37e0*/  LEA R21, R36, R5, 0x1 ;  /* 0x0000000524157211 */ /* 0x000fc800078e08ff */
[----:B------:R-:W-:Y:S01]  /*37f0*/  LEA R20, R21, R0, 0x5 ;  /* 0x0000000015147211 */ /* 0x000fe200078e28ff */
[----:B------:R-:W-:Y:S02]  /*3800*/  UMOV UR4, 0x400 ;  /* 0x0000040000047882 */ /* 0x000fe40000000000 */
[----:B------:R-:W-:Y:S02]  /*3810*/  UIADD3 UR6, UPT, UPT, UR4, 0x1440, URZ ;  /* 0x0000144004067890 */ /* 0x000fe4000fffe0ff */
[----:B------:R-:W-:-:S05]  /*3820*/  IMAD R20, R20, 0x7, R45 ;  /* 0x0000000714147824 */ /* 0x000fca00078e022d */
[----:B------:R-:W-:-:S05]  /*3830*/  LEA R52, R20, R43, 0x1 ;  /* 0x0000002b14347211 */ /* 0x000fca00078e08ff */
[----:B------:R-:W-:Y:S01]  /*3840*/  IMAD R3, R52, 0xe, R3 ;  /* 0x0000000e34037824 */ /* 0x000fe200078e0203 */
[----:B0-----:R-:W-:Y:S02]  /*3850*/  ULEA UR6, UR5, UR6, 0x18 ;  /* 0x0000000605067291 */ /* 0x001fe4000f8ec0ff */
[----:B------:R-:W-:-:S04]  /*3860*/  ULEA UR4, UR5, UR4, 0x18 ;  /* 0x0000000405047291 */ /* 0x000fc8000f8ec0ff */
[----:B------:R-:W-:Y:S02]  /*3870*/  LEA R40, R0, UR6, 0x7 ;  /* 0x0000000600287c11 */ /* 0x000fe4000f8e38ff */
[----:B------:R-:W-:-:S03]  /*3880*/  LEA R0, R5, R0, 0x5 ;  /* 0x0000000005007211 */ /* 0x000fc600078e28ff */
[----:B------:R-:W-:Y:S04]  /*3890*/  LDS.128 R16, [R40+0x1000] ;  /* 0x0010000028107984 */ /* 0x000fe80000000c00 */
[----:B------:R-:W0:Y:S04]  /*38a0*/  LDS R54, [R44+UR4+0xa40] ;  /* 0x000a40042c367984 */ /* 0x000e280008000800 */
[----:B------:R-:W1:Y:S04]  /*38b0*/  LDS R46, [R44+UR4+0xa50] ;  /* 0x000a50042c2e7984 */ /* 0x000e680008000800 */
[----:B------:R-:W2:Y:S04]  /*38c0*/  LDS R48, [R44+UR4+0xa60] ;  /* 0x000a60042c307984 */ /* 0x000ea80008000800 */
[----:B------:R-:W3:Y:S04]  /*38d0*/  LDS R50, [R44+UR4+0xa20] ;  /* 0x000a20042c327984 */ /* 0x000ee80008000800 */
[----:B------:R-:W4:Y:S04]  /*38e0*/  LDS R51, [R44+UR4+0xa30] ;  /* 0x000a30042c337984 */ /* 0x000f280008000800 */
[----:B------:R-:W5:Y:S04]  /*38f0*/  LDS R47, [R44+UR4+0xa70] ;  /* 0x000a70042c2f7984 */ /* 0x000f680008000800 */
[----:B------:R-:W5:Y:S04]  /*3900*/  LDS R36, [R44+UR4+0xa80] ;  /* 0x000a80042c247984 */ /* 0x000f680008000800 */
[----:B------:R-:W-:Y:S04]  /*3910*/  LDS.128 R20, [R40+0x1010] ;  /* 0x0010100028147984 */ /* 0x000fe80000000c00 */
[----:B------:R-:W-:Y:S04]  /*3920*/  LDS R42, [R44+UR4+0xb64] ;  /* 0x000b64042c2a7984 */ /* 0x000fe80008000800 */
[----:B------:R-:W-:Y:S01]  /*3930*/  LDS R43, [R44+UR4+0xb74] ;  /* 0x000b74042c2b7984 */ /* 0x000fe20008000800 */
[----:B0-----:R-:W-:-:S03]  /*3940*/  IDP.4A.S8.S8 R35, R54, R16, R35 ;  /* 0x0000001036237226 */ /* 0x001fc60000000623 */
[----:B------:R-:W-:Y:S01]  /*3950*/  LDS R49, [R44+UR4+0xb84] ;  /* 0x000b84042c317984 */ /* 0x000fe20008000800 */
[C---:B------:R-:W-:Y:S02]  /*3960*/  IDP.4A.S8.S8 R30, R54.reuse, R17, R30 ;  /* 0x00000011361e7226 */ /* 0x040fe4000000061e */
[C---:B------:R-:W-:Y:S02]  /*3970*/  IDP.4A.S8.S8 R33, R54.reuse, R18, R33 ;  /* 0x0000001236217226 */ /* 0x040fe40000000621 */
[----:B------:R-:W-:Y:S02]  /*3980*/  IDP.4A.S8.S8 R54, R54, R19, R28 ;  /* 0x0000001336367226 */ /* 0x000fe4000000061c */
[C---:B-1----:R-:W-:Y:S01]  /*3990*/  IDP.4A.S8.S8 R31, R46.reuse, R16, R31 ;  /* 0x000000102e1f7226 */ /* 0x042fe2000000061f */
[----:B------:R-:W0:Y:S01]  /*39a0*/  LDS R28, [R44+UR4+0xba4] ;  /* 0x000ba4042c1c7984 */ /* 0x000e220008000800 */
[C---:B------:R-:W-:Y:S02]  /*39b0*/  IDP.4A.S8.S8 R26, R46.reuse, R17, R26 ;  /* 0x000000112e1a7226 */ /* 0x040fe4000000061a */
[----:B------:R-:W-:-:S02]  /*39c0*/  IDP.4A.S8.S8 R29, R46, R18, R29 ;  /* 0x000000122e1d7226 */ /* 0x000fc4000000061d */
[C---:B--2---:R-:W-:Y:S02]  /*39d0*/  IDP.4A.S8.S8 R27, R48.reuse, R16, R27 ;  /* 0x00000010301b7226 */ /* 0x044fe4000000061b */
[C---:B------:R-:W-:Y:S02]  /*39e0*/  IDP.4A.S8.S8 R14, R48.reuse, R17, R14 ;  /* 0x00000011300e7226 */ /* 0x040fe4000000060e */
[----:B------:R-:W-:Y:S02]  /*39f0*/  IDP.4A.S8.S8 R25, R48, R18, R25 ;  /* 0x0000001230197226 */ /* 0x000fe40000000619 */
[-C--:B------:R-:W-:Y:S02]  /*3a00*/  IDP.4A.S8.S8 R46, R46, R19.reuse, R24 ;  /* 0x000000132e2e7226 */ /* 0x080fe40000000618 */
[----:B------:R-:W-:Y:S01]  /*3a10*/  IDP.4A.S8.S8 R48, R48, R19, R12 ;  /* 0x0000001330307226 */ /* 0x000fe2000000060c */
[----:B------:R-:W1:Y:S01]  /*3a20*/  LDS R24, [R44+UR4+0xbb4] ;  /* 0x000bb4042c187984 */ /* 0x000e620008000800 */
[----:B---3--:R-:W-:-:S02]  /*3a30*/  IDP.4A.S8.S8 R9, R50, R16, R9 ;  /* 0x0000001032097226 */ /* 0x008fc40000000609 */
[C---:B------:R-:W-:Y:S01]  /*3a40*/  IDP.4A.S8.S8 R8, R50.reuse, R17, R8 ;  /* 0x0000001132087226 */ /* 0x040fe20000000608 */
[----:B------:R-:W2:Y:S01]  /*3a50*/  LDS R12, [R44+UR4+0xbc4] ;  /* 0x000bc4042c0c7984 */ /* 0x000ea20008000800 */
[C---:B------:R-:W-:Y:S02]  /*3a60*/  IDP.4A.S8.S8 R45, R50.reuse, R18, R7 ;  /* 0x00000012322d7226 */ /* 0x040fe40000000607 */
[----:B------:R-:W-:Y:S02]  /*3a70*/  IDP.4A.S8.S8 R50, R50, R19, R6 ;  /* 0x0000001332327226 */ /* 0x000fe40000000606 */
[C---:B----4-:R-:W-:Y:S02]  /*3a80*/  IDP.4A.S8.S8 R11, R51.reuse, R16, R11 ;  /* 0x00000010330b7226 */ /* 0x050fe4000000060b */
[C---:B------:R-:W-:Y:S02]  /*3a90*/  IDP.4A.S8.S8 R52, R51.reuse, R17, R4 ;  /* 0x0000001133347226 */ /* 0x040fe40000000604 */
[C---:B------:R-:W-:Y:S01]  /*3aa0*/  IDP.4A.S8.S8 R37, R51.reuse, R18, R37 ;  /* 0x0000001233257226 */ /* 0x040fe20000000625 */
[----:B------:R-:W-:Y:S01]  /*3ab0*/  LDS.128 R4, [R40+0x1020] ;  /* 0x0010200028047984 */ /* 0x000fe20000000c00 */
[----:B------:R-:W-:-:S02]  /*3ac0*/  IDP.4A.S8.S8 R2, R51, R19, R2 ;  /* 0x0000001333027226 */ /* 0x000fc40000000602 */
[C---:B-----5:R-:W-:Y:S01]  /*3ad0*/  IDP.4A.S8.S8 R15, R47.reuse, R16, R15 ;  /* 0x000000102f0f7226 */ /* 0x060fe2000000060f */
[----:B------:R-:W3:Y:S01]  /*3ae0*/  LDS R51, [R44+UR4+0xb94] ;  /* 0x000b94042c337984 */ /* 0x000ee20008000800 */
[C---:B------:R-:W-:Y:S02]  /*3af0*/  IDP.4A.S8.S8 R13, R47.reuse, R18, R13 ;  /* 0x000000122f0d7226 */ /* 0x040fe4000000060d */
[C---:B------:R-:W-:Y:S02]  /*3b00*/  IDP.4A.S8.S8 R39, R36.reuse, R16, R39 ;  /* 0x0000001024277226 */ /* 0x040fe40000000627 */
[C---:B------:R-:W-:Y:S01]  /*3b10*/  IDP.4A.S8.S8 R41, R36.reuse, R18, R41 ;  /* 0x0000001224297226 */ /* 0x040fe20000000629 */
[----:B------:R-:W4:Y:S01]  /*3b20*/  LDS R16, [R44+UR4+0xca8] ;  /* 0x000ca8042c107984 */ /* 0x000f220008000800 */
[C---:B------:R-:W-:Y:S02]  /*3b30*/  IDP.4A.S8.S8 R10, R47.reuse, R17, R10 ;  /* 0x000000112f0a7226 */ /* 0x040fe4000000060a */
[----:B------:R-:W-:Y:S01]  /*3b40*/  IDP.4A.S8.S8 R32, R47, R19, R32 ;  /* 0x000000132f207226 */ /* 0x000fe20000000620 */
[----:B------:R-:W5:Y:S01]  /*3b50*/  LDS R18, [R44+UR4+0xcb8] ;  /* 0x000cb8042c127984 */ /* 0x000f620008000800 */
[----:B------:R-:W-:-:S02]  /*3b60*/  IDP.4A.S8.S8 R17, R36, R17, R34 ;  /* 0x0000001124117226 */ /* 0x000fc40000000622 */
[----:B------:R-:W-:Y:S02]  /*3b70*/  IDP.4A.S8.S8 R19, R36, R19, R38 ;  /* 0x0000001324137226 */ /* 0x000fe40000000626 */
[C---:B0-----:R-:W-:Y:S01]  /*3b80*/  IDP.4A.S8.S8 R27, R28.reuse, R20, R27 ;  /* 0x000000141c1b7226 */ /* 0x041fe2000000061b */
[----:B------:R-:W-:Y:S01]  /*3b90*/  LDS R36, [R44+UR4+0xcc8] ;  /* 0x000cc8042c247984 */ /* 0x000fe20008000800 */
[C---:B------:R-:W-:Y:S02]  /*3ba0*/  IDP.4A.S8.S8 R14, R28.reuse, R21, R14 ;  /* 0x000000151c0e7226 */ /* 0x040fe4000000060e */
[C---:B------:R-:W-:Y:S01]  /*3bb0*/  IDP.4A.S8.S8 R25, R28.reuse, R22, R25 ;  /* 0x000000161c197226 */ /* 0x040fe20000000619 */
[----:B------:R-:W-:Y:S01]  /*3bc0*/  LDS R38, [R44+UR4+0xcd8] ;  /* 0x000cd8042c267984 */ /* 0x000fe20008000800 */
[----:B------:R-:W-:Y:S02]  /*3bd0*/  IDP.4A.S8.S8 R48, R28, R23, R48 ;  /* 0x000000171c307226 */ /* 0x000fe40000000630 */
[C---:B------:R-:W-:Y:S01]  /*3be0*/  IDP.4A.S8.S8 R47, R42.reuse, R20, R9 ;  /* 0x000000142a2f7226 */ /* 0x040fe20000000609 */
[----:B------:R-:W0:Y:S01]  /*3bf0*/  LDS R28, [R44+UR4+0xd08] ;  /* 0x000d08042c1c7984 */ /* 0x000e220008000800 */
[----:B------:R-:W-:-:S02]  /*3c00*/  IDP.4A.S8.S8 R34, R42, R21, R8 ;  /* 0x000000152a227226 */ /* 0x000fc40000000608 */
[C---:B------:R-:W-:Y:S02]  /*3c10*/  IDP.4A.S8.S8 R45, R42.reuse, R22, R45 ;  /* 0x000000162a2d7226 */ /* 0x040fe4000000062d */
[----:B------:R-:W-:Y:S02]  /*3c20*/  IDP.4A.S8.S8 R50, R42, R23, R50 ;  /* 0x000000172a327226 */ /* 0x000fe40000000632 */
[C---:B------:R-:W-:Y:S01]  /*3c30*/  IDP.4A.S8.S8 R53, R43.reuse, R20, R11 ;  /* 0x000000142b357226 */ /* 0x040fe2000000060b */
[----:B------:R-:W0:Y:S01]  /*3c40*/  LDS R42, [R44+UR4+0xce8] ;  /* 0x000ce8042c2a7984 */ /* 0x000e220008000800 */
[C---:B------:R-:W-:Y:S02]  /*3c50*/  IDP.4A.S8.S8 R52, R43.reuse, R21, R52 ;  /* 0x000000152b347226 */ /* 0x040fe40000000634 */
[C---:B------:R-:W-:Y:S02]  /*3c60*/  IDP.4A.S8.S8 R37, R43.reuse, R22, R37 ;  /* 0x000000162b257226 */ /* 0x040fe40000000625 */
[----:B------:R-:W-:-:S02]  /*3c70*/  IDP.4A.S8.S8 R2, R43, R23, R2 ;  /* 0x000000172b027226 */ /* 0x000fc40000000602 */
[-C--:B-1----:R-:W-:Y:S01]  /*3c80*/  IDP.4A.S8.S8 R56, R24, R21.reuse, R10 ;  /* 0x0000001518387226 */ /* 0x082fe2000000060a */
[----:B------:R-:W1:Y:S01]  /*3c90*/  LDS R43, [R44+UR4+0xcf8] ;  /* 0x000cf8042c2b7984 */ /* 0x000e620008000800 */
[C---:B--2---:R-:W-:Y:S02]  /*3ca0*/  IDP.4A.S8.S8 R39, R12.reuse, R20, R39 ;  /* 0x000000140c277226 */ /* 0x044fe40000000627 */
[C---:B------:R-:W-:Y:S01]  /*3cb0*/  IDP.4A.S8.S8 R17, R12.reuse, R21, R17 ;  /* 0x000000150c117226 */ /* 0x040fe20000000611 */
[----:B------:R-:W-:Y:S01]  /*3cc0*/  LDS.128 R8, [R40+0x1030] ;  /* 0x0010300028087984 */ /* 0x000fe20000000c00 */
[C---:B------:R-:W-:Y:S02]  /*3cd0*/  IDP.4A.S8.S8 R41, R12.reuse, R22, R41 ;  /* 0x000000160c297226 */ /* 0x040fe40000000629 */
[----:B------:R-:W-:Y:S02]  /*3ce0*/  IDP.4A.S8.S8 R19, R12, R23, R19 ;  /* 0x000000170c137226 */ /* 0x000fe40000000613 */
[----:B------:R-:W2:Y:S01]  /*3cf0*/  LDS R12, [R44+UR4+0xdfc] ;  /* 0x000dfc042c0c7984 */ /* 0x000ea20008000800 */
[----:B------:R-:W-:-:S02]  /*3d00*/  IDP.4A.S8.S8 R35, R49, R20, R35 ;  /* 0x0000001431237226 */ /* 0x000fc40000000623 */
[C---:B------:R-:W-:Y:S02]  /*3d10*/  IDP.4A.S8.S8 R30, R49.reuse, R21, R30 ;  /* 0x00000015311e7226 */ /* 0x040fe4000000061e */
[C---:B------:R-:W-:Y:S02]  /*3d20*/  IDP.4A.S8.S8 R33, R49.reuse, R22, R33 ;  /* 0x0000001631217226 */ /* 0x040fe40000000621 */
[----:B------:R-:W-:Y:S02]  /*3d30*/  IDP.4A.S8.S8 R54, R49, R23, R54 ;  /* 0x0000001731367226 */ /* 0x000fe40000000636 */
[C---:B---3--:R-:W-:Y:S02]  /*3d40*/  IDP.4A.S8.S8 R31, R51.reuse, R20, R31 ;  /* 0x00000014331f7226 */ /* 0x048fe4000000061f */
[C---:B------:R-:W-:Y:S02]  /*3d50*/  IDP.4A.S8.S8 R26, R51.reuse, R21, R26 ;  /* 0x00000015331a7226 */ /* 0x040fe4000000061a */
[----:B------:R-:W-:Y:S01]  /*3d60*/  IDP.4A.S8.S8 R29, R51, R22, R29 ;  /* 0x00000016331d7226 */ /* 0x000fe2000000061d */
[----:B------:R-:W-:Y:S01]  /*3d70*/  LDS R21, [R44+UR4+0xe3c] ;  /* 0x000e3c042c157984 */ /* 0x000fe20008000800 */
[----:B------:R-:W-:-:S02]  /*3d80*/  IDP.4A.S8.S8 R15, R24, R20, R15 ;  /* 0x00000014180f7226 */ /* 0x000fc4000000060f */
[----:B------:R-:W-:Y:S01]  /*3d90*/  IDP.4A.S8.S8 R49, R24, R22, R13 ;  /* 0x0000001618317226 */ /* 0x000fe2000000060d */
[----:B------:R-:W-:Y:S01]  /*3da0*/  LDS R20, [R44+UR4+0xe2c] ;  /* 0x000e2c042c147984 */ /* 0x000fe20008000800 */
[C---:B----4-:R-:W-:Y:S02]  /*3db0*/  IDP.4A.S8.S8 R47, R16.reuse, R4, R47 ;  /* 0x00000004102f7226 */ /* 0x050fe4000000062f */
[C---:B------:R-:W-:Y:S01]  /*3dc0*/  IDP.4A.S8.S8 R34, R16.reuse, R5, R34 ;  /* 0x0000000510227226 */ /* 0x040fe20000000622 */
[----:B------:R-:W3:Y:S01]  /*3dd0*/  LDS R13, [R44+UR4+0xdec] ;  /* 0x000dec042c0d7984 */ /* 0x000ee20008000800 */
[C---:B------:R-:W-:Y:S02]  /*3de0*/  IDP.4A.S8.S8 R45, R16.reuse, R6, R45 ;  /* 0x00000006102d7226 */ /* 0x040fe4000000062d */
[----:B------:R-:W-:Y:S01]  /*3df0*/  IDP.4A.S8.S8 R50, R16, R7, R50 ;  /* 0x0000000710327226 */ /* 0x000fe20000000632 */
[----:B------:R-:W-:Y:S01]  /*3e00*/  LDS R22, [R44+UR4+0xe4c] ;  /* 0x000e4c042c167984 */ /* 0x000fe20008000800 */
[----:B-----5:R-:W-:-:S02]  /*3e10*/  IDP.4A.S8.S8 R53, R18, R4, R53 ;  /* 0x0000000412357226 */ /* 0x020fc40000000635 */
[C---:B------:R-:W-:Y:S01]  /*3e20*/  IDP.4A.S8.S8 R52, R18.reuse, R5, R52 ;  /* 0x0000000512347226 */ /* 0x040fe20000000634 */
[----:B------:R-:W4:Y:S01]  /*3e30*/  LDS R16, [R44+UR4+0xe0c] ;  /* 0x000e0c042c107984 */ /* 0x000f220008000800 */
[C---:B------:R-:W-:Y:S02]  /*3e40*/  IDP.4A.S8.S8 R37, R18.reuse, R6, R37 ;  /* 0x0000000612257226 */ /* 0x040fe40000000625 */
[----:B------:R-:W-:Y:S02]  /*3e50*/  IDP.4A.S8.S8 R2, R18, R7, R2 ;  /* 0x0000000712027226 */ /* 0x000fe40000000602 */
[----:B------:R-:W5:Y:S01]  /*3e60*/  LDS R18, [R44+UR4+0xe1c] ;  /* 0x000e1c042c127984 */ /* 0x000f620008000800 */
[-C--:B------:R-:W-:Y:S01]  /*3e70*/  IDP.4A.S8.S8 R46, R51, R23.reuse, R46 ;  /* 0x00000017332e7226 */ /* 0x080fe2000000062e */
[----:B------:R-:W-:Y:S01]  /*3e80*/  SHF.L.U32 R51, R0, 0x2, RZ ;  /* 0x0000000200337819 */ /* 0x000fe200000006ff */
[----:B------:R-:W-:Y:S01]  /*3e90*/  IDP.4A.S8.S8 R32, R24, R23, R32 ;  /* 0x0000001718207226 */ /* 0x000fe20000000620 */
[----:B------:R-:W-:Y:S01]  /*3ea0*/  LDS R0, [R44+UR4+0x1074] ;  /* 0x001074042c007984 */ /* 0x000fe20008000800 */
[----:B0-----:R-:W-:-:S02]  /*3eb0*/  IDP.4A.S8.S8 R39, R28, R4, R39 ;  /* 0x000000041c277226 */ /* 0x001fc40000000627 */
[CC--:B------:R-:W-:Y:S02]  /*3ec0*/  IDP.4A.S8.S8 R23, R28.reuse, R5.reuse, R17 ;  /* 0x000000051c177226 */ /* 0x0c0fe40000000611 */
[----:B------:R-:W-:Y:S01]  /*3ed0*/  IDP.4A.S8.S8 R41, R28, R6, R41 ;  /* 0x000000061c297226 */ /* 0x000fe20000000629 */
[----:B------:R-:W-:Y:S01]  /*3ee0*/  LDS R17, [R44+UR4+0xf30] ;  /* 0x000f30042c117984 */ /* 0x000fe20008000800 */
[C---:B------:R-:W-:Y:S02]  /*3ef0*/  IDP.4A.S8.S8 R35, R36.reuse, R4, R35 ;  /* 0x0000000424237226 */ /* 0x040fe40000000623 */
[C---:B------:R-:W-:Y:S02]  /*3f00*/  IDP.4A.S8.S8 R30, R36.reuse, R5, R30 ;  /* 0x00000005241e7226 */ /* 0x040fe4000000061e */
[C---:B------:R-:W-:Y:S02]  /*3f10*/  IDP.4A.S8.S8 R33, R36.reuse, R6, R33 ;  /* 0x0000000624217226 */ /* 0x040fe40000000621 */
[----:B------:R-:W-:-:S02]  /*3f20*/  IDP.4A.S8.S8 R54, R36, R7, R54 ;  /* 0x0000000724367226 */ /* 0x000fc40000000636 */
[C---:B------:R-:W-:Y:S02]  /*3f30*/  IDP.4A.S8.S8 R31, R38.reuse, R4, R31 ;  /* 0x00000004261f7226 */ /* 0x040fe4000000061f */
        /* <DEDUP_REMOVED lines=8> */
[C---:B-1----:R-:W-:Y:S02]  /*3fc0*/  IDP.4A.S8.S8 R15, R43.reuse, R4, R15 ;  /* 0x000000042b0f7226 */ /* 0x042fe4000000060f */
[C---:B------:R-:W-:Y:S02]  /*3fd0*/  IDP.4A.S8.S8 R56, R43.reuse, R5, R56 ;  /* 0x000000052b387226 */ /* 0x040fe40000000638 */
[C---:B------:R-:W-:Y:S02]  /*3fe0*/  IDP.4A.S8.S8 R49, R43.reuse, R6, R49 ;  /* 0x000000062b317226 */ /* 0x040fe40000000631 */
[----:B------:R-:W-:-:S02]  /*3ff0*/  IDP.4A.S8.S8 R32, R43, R7, R32 ;  /* 0x000000072b207226 */ /* 0x000fc40000000620 */
[----:B------:R-:W-:Y:S02]  /*4000*/  IDP.4A.S8.S8 R28, R28, R7, R19 ;  /* 0x000000071c1c7226 */ /* 0x000fe40000000613 */
[C---:B--2---:R-:W-:Y:S01]  /*4010*/  IDP.4A.S8.S8 R24, R12.reuse, R11, R2 ;  /* 0x0000000b0c187226 */ /* 0x044fe20000000602 */
[----:B------:R-:W-:Y:S01]  /*4020*/  LDS.128 R4, [R40+0x1040] ;  /* 0x0010400028047984 */ /* 0x000fe20000000c00 */
[C---:B---3--:R-:W-:Y:S02]  /*4030*/  IDP.4A.S8.S8 R47, R13.reuse, R8, R47 ;  /* 0x000000080d2f7226 */ /* 0x048fe4000000062f */
[C---:B------:R-:W-:Y:S01]  /*4040*/  IDP.4A.S8.S8 R34, R13.reuse, R9, R34 ;  /* 0x000000090d227226 */ /* 0x040fe20000000622 */
[----:B------:R-:W0:Y:S01]  /*4050*/  LDS R2, [R44+UR4+0xf50] ;  /* 0x000f50042c027984 */ /* 0x000e220008000800 */
[C---:B------:R-:W-:Y:S02]  /*4060*/  IDP.4A.S8.S8 R45, R13.reuse, R10, R45 ;  /* 0x0000000a0d2d7226 */ /* 0x040fe4000000062d */
[----:B------:R-:W-:Y:S01]  /*4070*/  IDP.4A.S8.S8 R50, R13, R11, R50 ;  /* 0x0000000b0d327226 */ /* 0x000fe20000000632 */
[----:B------:R-:W1:Y:S01]  /*4080*/  LDS R19, [R44+UR4+0xf40] ;  /* 0x000f40042c137984 */ /* 0x000e620008000800 */
[----:B------:R-:W-:-:S02]  /*4090*/  IDP.4A.S8.S8 R53, R12, R8, R53 ;  /* 0x000000080c357226 */ /* 0x000fc40000000635 */
[CC--:B------:R-:W-:Y:S02]  /*40a0*/  IDP.4A.S8.S8 R52, R12.reuse, R9.reuse, R52 ;  /* 0x000000090c347226 */ /* 0x0c0fe40000000634 */
[----:B------:R-:W-:Y:S02]  /*40b0*/  IDP.4A.S8.S8 R37, R12, R10, R37 ;  /* 0x0000000a0c257226 */ /* 0x000fe40000000625 */
[C---:B----4-:R-:W-:Y:S01]  /*40c0*/  IDP.4A.S8.S8 R35, R16.reuse, R8, R35 ;  /* 0x0000000810237226 */ /* 0x050fe20000000623 */
[----:B------:R-:W2:Y:S01]  /*40d0*/  LDC.64 R12, c[0x0][0x398] ;  /* 0x0000e600ff0c7b82 */ /* 0x000ea20000000a00 */
[C---:B------:R-:W-:Y:S02]  /*40e0*/  IDP.4A.S8.S8 R30, R16.reuse, R9, R30 ;  /* 0x00000009101e7226 */ /* 0x040fe4000000061e */
[C---:B------:R-:W-:Y:S02]  /*40f0*/  IDP.4A.S8.S8 R33, R16.reuse, R10, R33 ;  /* 0x0000000a10217226 */ /* 0x040fe40000000621 */
[----:B------:R-:W-:-:S02]  /*4100*/  IDP.4A.S8.S8 R54, R16, R11, R54 ;  /* 0x0000000b10367226 */ /* 0x000fc40000000636 */
[C---:B-----5:R-:W-:Y:S01]  /*4110*/  IDP.4A.S8.S8 R31, R18.reuse, R8, R31 ;  /* 0x00000008121f7226 */ /* 0x060fe2000000061f */
[----:B------:R-:W3:Y:S01]  /*4120*/  LDS R16, [R44+UR4+0xf60] ;  /* 0x000f60042c107984 */ /* 0x000ee20008000800 */
        /* <DEDUP_REMOVED lines=9> */
[----:B------:R-:W-:Y:S01]  /*41c0*/  LDS R20, [R44+UR4+0xf80] ;  /* 0x000f80042c147984 */ /* 0x000fe20008000800 */
[C---:B------:R-:W-:Y:S01]  /*41d0*/  IDP.4A.S8.S8 R56, R21.reuse, R9, R56 ;  /* 0x0000000915387226 */ /* 0x040fe20000000638 */
[----:B------:R-:W5:Y:S01]  /*41e0*/  LDC.64 R14, c[0x0][0x3a0] ;  /* 0x0000e800ff0e7b82 */ /* 0x000f620000000a00 */
[C---:B------:R-:W-:Y:S02]  /*41f0*/  IDP.4A.S8.S8 R49, R21.reuse, R10, R49 ;  /* 0x0000000a15317226 */ /* 0x040fe40000000631 */
[----:B------:R-:W-:-:S02]  /*4200*/  IDP.4A.S8.S8 R32, R21, R11, R32 ;  /* 0x0000000b15207226 */ /* 0x000fc40000000620 */
[C---:B------:R-:W-:Y:S01]  /*4210*/  IDP.4A.S8.S8 R39, R22.reuse, R8, R39 ;  /* 0x0000000816277226 */ /* 0x040fe20000000627 */
[----:B------:R-:W-:Y:S01]  /*4220*/  LDS R21, [R44+UR4+0x1084] ;  /* 0x001084042c157984 */ /* 0x000fe20008000800 */
[C---:B------:R-:W-:Y:S02]  /*4230*/  IDP.4A.S8.S8 R23, R22.reuse, R9, R23 ;  /* 0x0000000916177226 */ /* 0x040fe40000000617 */
[C---:B------:R-:W-:Y:S02]  /*4240*/  IDP.4A.S8.S8 R41, R22.reuse, R10, R41 ;  /* 0x0000000a16297226 */ /* 0x040fe40000000629 */
[----:B------:R-:W-:Y:S02]  /*4250*/  IDP.4A.S8.S8 R28, R22, R11, R28 ;  /* 0x0000000b161c7226 */ /* 0x000fe4000000061c */
[----:B------:R-:W2:Y:S01]  /*4260*/  LDS.128 R8, [R40+0x1050] ;  /* 0x0010500028087984 */ /* 0x000ea20000000c00 */
[C---:B0-----:R-:W-:Y:S02]  /*4270*/  IDP.4A.S8.S8 R35, R2.reuse, R4, R35 ;  /* 0x0000000402237226 */ /* 0x041fe40000000623 */
[----:B------:R-:W-:-:S02]  /*4280*/  IDP.4A.S8.S8 R30, R2, R5, R30 ;  /* 0x00000005021e7226 */ /* 0x000fc4000000061e */
[C---:B------:R-:W-:Y:S02]  /*4290*/  IDP.4A.S8.S8 R33, R2.reuse, R6, R33 ;  /* 0x0000000602217226 */ /* 0x040fe40000000621 */
[-C--:B------:R-:W-:Y:S02]  /*42a0*/  IDP.4A.S8.S8 R54, R2, R7.reuse, R54 ;  /* 0x0000000702367226 */ /* 0x080fe40000000636 */
[----:B------:R-:W0:Y:S01]  /*42b0*/  LDS R2, [R44+UR4+0x10a4] ;  /* 0x0010a4042c027984 */ /* 0x000e220008000800 */
[----:B-1----:R-:W-:Y:S02]  /*42c0*/  IDP.4A.S8.S8 R42, R19, R7, R24 ;  /* 0x00000007132a7226 */ /* 0x002fe40000000618 */
[C---:B------:R-:W-:Y:S01]  /*42d0*/  IDP.4A.S8.S8 R47, R17.reuse, R4, R47 ;  /* 0x00000004112f7226 */ /* 0x040fe2000000062f */
[----:B------:R-:W1:Y:S01]  /*42e0*/  LDS R24, [R44+UR4+0x1094] ;  /* 0x001094042c187984 */ /* 0x000e620008000800 */
[C---:B------:R-:W-:Y:S02]  /*42f0*/  IDP.4A.S8.S8 R34, R17.reuse, R5, R34 ;  /* 0x0000000511227226 */ /* 0x040fe40000000622 */
[----:B------:R-:W-:-:S02]  /*4300*/  IDP.4A.S8.S8 R45, R17, R6, R45 ;  /* 0x00000006112d7226 */ /* 0x000fc4000000062d */
[----:B------:R-:W-:Y:S02]  /*4310*/  IDP.4A.S8.S8 R50, R17, R7, R50 ;  /* 0x0000000711327226 */ /* 0x000fe40000000632 */
[C---:B------:R-:W-:Y:S02]  /*4320*/  IDP.4A.S8.S8 R53, R19.reuse, R4, R53 ;  /* 0x0000000413357226 */ /* 0x040fe40000000635 */
[CC--:B------:R-:W-:Y:S02]  /*4330*/  IDP.4A.S8.S8 R52, R19.reuse, R5.reuse, R52 ;  /* 0x0000000513347226 */ /* 0x0c0fe40000000634 */
[----:B------:R-:W-:Y:S02]  /*4340*/  IDP.4A.S8.S8 R37, R19, R6, R37 ;  /* 0x0000000613257226 */ /* 0x000fe40000000625 */
[C---:B---3--:R-:W-:Y:S02]  /*4350*/  IDP.4A.S8.S8 R31, R16.reuse, R4, R31 ;  /* 0x00000004101f7226 */ /* 0x048fe4000000061f */
[----:B------:R-:W-:-:S02]  /*4360*/  IDP.4A.S8.S8 R55, R16, R5, R26 ;  /* 0x0000000510377226 */ /* 0x000fc4000000061a */
[C---:B------:R-:W-:Y:S01]  /*4370*/  IDP.4A.S8.S8 R29, R16.reuse, R6, R29 ;  /* 0x00000006101d7226 */ /* 0x040fe2000000061d */
[----:B------:R-:W-:Y:S01]  /*4380*/  LDS R26, [R44+UR4+0x10b4] ;  /* 0x0010b4042c1a7984 */ /* 0x000fe20008000800 */
[----:B------:R-:W-:Y:S02]  /*4390*/  IDP.4A.S8.S8 R46, R16, R7, R46 ;  /* 0x00000007102e7226 */ /* 0x000fe4000000062e */
[C---:B----4-:R-:W-:Y:S02]  /*43a0*/  IDP.4A.S8.S8 R27, R18.reuse, R4, R27 ;  /* 0x00000004121b7226 */ /* 0x050fe4000000061b */
[C---:B------:R-:W-:Y:S02]  /*43b0*/  IDP.4A.S8.S8 R36, R18.reuse, R5, R36 ;  /* 0x0000000512247226 */ /* 0x040fe40000000624 */
[C---:B------:R-:W-:Y:S02]  /*43c0*/  IDP.4A.S8.S8 R25, R18.reuse, R6, R25 ;  /* 0x0000000612197226 */ /* 0x040fe40000000619 */
[----:B------:R-:W-:-:S02]  /*43d0*/  IDP.4A.S8.S8 R48, R18, R7, R48 ;  /* 0x0000000712307226 */ /* 0x000fc40000000630 */
[C---:B--2---:R-:W-:Y:S01]  /*43e0*/  IDP.4A.S8.S8 R47, R0.reuse, R8, R47 ;  /* 0x00000008002f7226 */ /* 0x044fe2000000062f */
[----:B------:R-:W-:Y:S01]  /*43f0*/  LDS.128 R16, [R40+0x1060] ;  /* 0x0010600028107984 */ /* 0x000fe20000000c00 */
[C---:B------:R-:W-:Y:S02]  /*4400*/  IDP.4A.S8.S8 R34, R0.reuse, R9, R34 ;  /* 0x0000000900227226 */ /* 0x040fe40000000622 */
[C---:B------:R-:W-:Y:S02]  /*4410*/  IDP.4A.S8.S8 R45, R0.reuse, R10, R45 ;  /* 0x0000000a002d7226 */ /* 0x040fe4000000062d */
[----:B------:R-:W-:Y:S02]  /*4420*/  IDP.4A.S8.S8 R50, R0, R11, R50 ;  /* 0x0000000b00327226 */ /* 0x000fe40000000632 */
[----:B------:R-:W2:Y:S01]  /*4430*/  LDS R0, [R44+UR4+0x11d8] ;  /* 0x0011d8042c007984 */ /* 0x000ea20008000800 */
[----:B------:R-:W-:-:S04]  /*4440*/  IMAD.WIDE.U32 R12, R51, 0x4, R12 ;  /* 0x00000004330c7825 */ /* 0x000fc800078e000c */
[----:B-----5:R-:W-:Y:S01]  /*4450*/  IMAD.WIDE.U32 R14, R51, 0x4, R14 ;  /* 0x00000004330e7825 */ /* 0x020fe200078e000e */
[----:B------:R-:W3:Y:S03]  /*4460*/  LDG.E.CONSTANT R22, desc[UR8][R12.64] ;  /* 0x000000080c167981 */ /* 0x000ee6000c1e9900 */
[C---:B------:R-:W-:Y:S01]  /*4470*/  IDP.4A.S8.S8 R57, R20.reuse, R4, R43 ;  /* 0x0000000414397226 */ /* 0x040fe2000000062b */
[----:B------:R-:W4:Y:S01]  /*4480*/  LDS R51, [R44+UR4+0x10c4] ;  /* 0x0010c4042c337984 */ /* 0x000f220008000800 */
[C---:B------:R-:W-:Y:S02]  /*4490*/  IDP.4A.S8.S8 R56, R20.reuse, R5, R56 ;  /* 0x0000000514387226 */ /* 0x040fe40000000638 */
[C---:B------:R-:W-:Y:S01]  /*44a0*/  IDP.4A.S8.S8 R49, R20.reuse, R6, R49 ;  /* 0x0000000614317226 */ /* 0x040fe20000000631 */
[----:B------:R-:W5:Y:S01]  /*44b0*/  LDG.E.CONSTANT R58, desc[UR8][R14.64] ;  /* 0x000000080e3a7981 */ /* 0x000f62000c1e9900 */
[----:B------:R-:W-:-:S03]  /*44c0*/  IDP.4A.S8.S8 R32, R20, R7, R32 ;  /* 0x0000000714207226 */ /* 0x000fc60000000620 */
[----:B------:R-:W4:Y:S01]  /*44d0*/  LDS R20, [R44+UR4+0x10d4] ;  /* 0x0010d4042c147984 */ /* 0x000f220008000800 */
[----:B------:R-:W-:-:S03]  /*44e0*/  IDP.4A.S8.S8 R39, R38, R4, R39 ;  /* 0x0000000426277226 */ /* 0x000fc60000000627 */
[----:B------:R-:W4:Y:S01]  /*44f0*/  LDS R4, [R44+UR4+0x11b8] ;  /* 0x0011b8042c047984 */ /* 0x000f220008000800 */
[C---:B------:R-:W-:Y:S02]  /*4500*/  IDP.4A.S8.S8 R23, R38.reuse, R5, R23 ;  /* 0x0000000526177226 */ /* 0x040fe40000000617 */
[C---:B------:R-:W-:Y:S02]  /*4510*/  IDP.4A.S8.S8 R53, R21.reuse, R8, R53 ;  /* 0x0000000815357226 */ /* 0x040fe40000000635 */
[C---:B------:R-:W-:Y:S02]  /*4520*/  IDP.4A.S8.S8 R52, R21.reuse, R9, R52 ;  /* 0x0000000915347226 */ /* 0x040fe40000000634 */
[C---:B------:R-:W-:Y:S02]  /*4530*/  IDP.4A.S8.S8 R37, R21.reuse, R10, R37 ;  /* 0x0000000a15257226 */ /* 0x040fe40000000625 */
[----:B------:R-:W-:Y:S02]  /*4540*/  IDP.4A.S8.S8 R5, R38, R6, R41 ;  /* 0x0000000626057226 */ /* 0x000fe40000000629 */
[----:B------:R-:W-:Y:S01]  /*4550*/  IDP.4A.S8.S8 R21, R21, R11, R42 ;  /* 0x0000000b15157226 */ /* 0x000fe2000000062a */
[----:B------:R-:W4:Y:S01]  /*4560*/  LDS R6, [R44+UR4+0x11c8] ;  /* 0x0011c8042c067984 */ /* 0x000f220008000800 */
[----:B0-----:R-:W-:-:S03]  /*4570*/  IDP.4A.S8.S8 R60, R2, R9, R55 ;  /* 0x00000009023c7226 */ /* 0x001fc60000000637 */
[----:B------:R-:W-:Y:S04]  /*4580*/  LDS R55, [R44+UR4+0x12fc] ;  /* 0x0012fc042c377984 */ /* 0x000fe80008000800 */
[----:B------:R-:W0:Y:S01]  /*4590*/  LDS.128 R40, [R40+0x1070] ;  /* 0x0010700028287984 */ /* 0x000e220000000c00 */
[C---:B-1----:R-:W-:Y:S02]  /*45a0*/  IDP.4A.S8.S8 R35, R24.reuse, R8, R35 ;  /* 0x0000000818237226 */ /* 0x042fe40000000623 */
[C---:B------:R-:W-:Y:S02]  /*45b0*/  IDP.4A.S8.S8 R30, R24.reuse, R9, R30 ;  /* 0x00000009181e7226 */ /* 0x040fe4000000061e */
[C---:B------:R-:W-:Y:S02]  /*45c0*/  IDP.4A.S8.S8 R33, R24.reuse, R10, R33 ;  /* 0x0000000a18217226 */ /* 0x040fe40000000621 */
[----:B------:R-:W-:-:S02]  /*45d0*/  IDP.4A.S8.S8 R54, R24, R11, R54 ;  /* 0x0000000b18367226 */ /* 0x000fc40000000636 */
[----:B------:R-:W-:Y:S01]  /*45e0*/  IDP.4A.S8.S8 R28, R38, R7, R28 ;  /* 0x00000007261c7226 */ /* 0x000fe2000000061c */
[----:B------:R-:W1:Y:S01]  /*45f0*/  LDS R24, [R44+UR4+0x11f8] ;  /* 0x0011f8042c187984 */ /* 0x000e620008000800 */
[C---:B------:R-:W-:Y:S02]  /*4600*/  IDP.4A.S8.S8 R31, R2.reuse, R8, R31 ;  /* 0x00000008021f7226 */ /* 0x040fe4000000061f */
[C---:B------:R-:W-:Y:S01]  /*4610*/  IDP.4A.S8.S8 R29, R2.reuse, R10, R29 ;  /* 0x0000000a021d7226 */ /* 0x040fe2000000061d */
[----:B------:R-:W1:Y:S01]  /*4620*/  LDS R7, [R44+UR4+0x11e8] ;  /* 0x0011e8042c077984 */ /* 0x000e620008000800 */
[----:B------:R-:W-:-:S03]  /*4630*/  IDP.4A.S8.S8 R46, R2, R11, R46 ;  /* 0x0000000b022e7226 */ /* 0x000fc6000000062e */
[----:B------:R-:W1:Y:S04]  /*4640*/  LDS R38, [R44+UR4+0x1208] ;  /* 0x001208042c267984 */ /* 0x000e680008000800 */
[----:B------:R-:W1:Y:S01]  /*4650*/  LDS R2, [R44+UR4+0x1218] ;  /* 0x001218042c027984 */ /* 0x000e620008000800 */
[C---:B--2---:R-:W-:Y:S02]  /*4660*/  IDP.4A.S8.S8 R35, R0.reuse, R16, R35 ;  /* 0x0000001000237226 */ /* 0x044fe40000000623 */
[C---:B------:R-:W-:Y:S02]  /*4670*/  IDP.4A.S8.S8 R30, R0.reuse, R17, R30 ;  /* 0x00000011001e7226 */ /* 0x040fe4000000061e */
[C---:B------:R-:W-:Y:S02]  /*4680*/  IDP.4A.S8.S8 R33, R0.reuse, R18, R33 ;  /* 0x0000001200217226 */ /* 0x040fe40000000621 */
[----:B------:R-:W-:-:S02]  /*4690*/  IDP.4A.S8.S8 R54, R0, R19, R54 ;  /* 0x0000001300367226 */ /* 0x000fc40000000636 */
[----:B------:R-:W2:Y:S01]  /*46a0*/  LDS R0, [R44+UR4+0x130c] ;  /* 0x00130c042c007984 */ /* 0x000ea20008000800 */
[-C--:B------:R-:W-:Y:S02]  /*46b0*/  IDP.4A.S8.S8 R27, R26, R8.reuse, R27 ;  /* 0x000000081a1b7226 */ /* 0x080fe4000000061b */
[-C--:B----4-:R-:W-:Y:S02]  /*46c0*/  IDP.4A.S8.S8 R57, R51, R8.reuse, R57 ;  /* 0x0000000833397226 */ /* 0x090fe40000000639 */
[----:B------:R-:W-:Y:S02]  /*46d0*/  IDP.4A.S8.S8 R39, R20, R8, R39 ;  /* 0x0000000814277226 */ /* 0x000fe40000000627 */
[----:B------:R-:W4:Y:S01]  /*46e0*/  LDG.E.CONSTANT R8, desc[UR8][R12.64+0x4] ;  /* 0x000004080c087981 */ /* 0x000f22000c1e9900 */
[C---:B------:R-:W-:Y:S02]  /*46f0*/  IDP.4A.S8.S8 R47, R4.reuse, R16, R47 ;  /* 0x00000010042f7226 */ /* 0x040fe4000000062f */
[----:B------:R-:W-:-:S02]  /*4700*/  IDP.4A.S8.S8 R34, R4, R17, R34 ;  /* 0x0000001104227226 */ /* 0x000fc40000000622 */
[----:B------:R-:W-:Y:S02]  /*4710*/  IDP.4A.S8.S8 R45, R4, R18, R45 ;  /* 0x00000012042d7226 */ /* 0x000fe4000000062d */
[C---:B------:R-:W-:Y:S02]  /*4720*/  IDP.4A.S8.S8 R53, R6.reuse, R16, R53 ;  /* 0x0000001006357226 */ /* 0x040fe40000000635 */
[C---:B------:R-:W-:Y:S02]  /*4730*/  IDP.4A.S8.S8 R52, R6.reuse, R17, R52 ;  /* 0x0000001106347226 */ /* 0x040fe40000000634 */
[C---:B------:R-:W-:Y:S02]  /*4740*/  IDP.4A.S8.S8 R37, R6.reuse, R18, R37 ;  /* 0x0000001206257226 */ /* 0x040fe40000000625 */
[----:B0-----:R-:W-:Y:S02]  /*4750*/  IDP.4A.S8.S8 R47, R55, R40, R47 ;  /* 0x00000028372f7226 */ /* 0x001fe4000000062f */
[----:B------:R-:W-:-:S02]  /*4760*/  IDP.4A.S8.S8 R6, R6, R19, R21 ;  /* 0x0000001306067226 */ /* 0x000fc40000000615 */
[----:B------:R-:W-:Y:S02]  /*4770*/  IDP.4A.S8.S8 R21, R55, R41, R34 ;  /* 0x0000002937157226 */ /* 0x000fe40000000622 */
[C---:B------:R-:W-:Y:S02]  /*4780*/  IDP.4A.S8.S8 R36, R26.reuse, R9, R36 ;  /* 0x000000091a247226 */ /* 0x040fe40000000624 */
[C---:B------:R-:W-:Y:S02]  /*4790*/  IDP.4A.S8.S8 R25, R26.reuse, R10, R25 ;  /* 0x0000000a1a197226 */ /* 0x040fe40000000619 */
[----:B------:R-:W-:Y:S02]  /*47a0*/  IDP.4A.S8.S8 R48, R26, R11, R48 ;  /* 0x0000000b1a307226 */ /* 0x000fe40000000630 */
[-C--:B------:R-:W-:Y:S01]  /*47b0*/  IDP.4A.S8.S8 R56, R51, R9.reuse, R56 ;  /* 0x0000000933387226 */ /* 0x080fe20000000638 */
[----:B------:R-:W4:Y:S01]  /*47c0*/  LDG.E.CONSTANT R26, desc[UR8][R14.64+0x8] ;  /* 0x000008080e1a7981 */ /* 0x000f22000c1e9900 */
[----:B------:R-:W-:-:S02]  /*47d0*/  IDP.4A.S8.S8 R23, R20, R9, R23 ;  /* 0x0000000914177226 */ /* 0x000fc40000000617 */
[-C--:B------:R-:W-:Y:S01]  /*47e0*/  IDP.4A.S8.S8 R49, R51, R10.reuse, R49 ;  /* 0x0000000a33317226 */ /* 0x080fe20000000631 */
[----:B------:R-:W4:Y:S01]  /*47f0*/  LDG.E.CONSTANT R9, desc[UR8][R14.64+0x4] ;  /* 0x000004080e097981 */ /* 0x000f22000c1e9900 */
[----:B------:R-:W-:Y:S01]  /*4800*/  IDP.4A.S8.S8 R5, R20, R10, R5 ;  /* 0x0000000a14057226 */ /* 0x000fe20000000605 */
[----:B------:R-:W-:Y:S01]  /*4810*/  SHF.R.S32.HI R10, RZ, 0x1f, R47 ;  /* 0x0000001fff0a7819 */ /* 0x000fe2000001142f */
[----:B------:R-:W-:Y:S02]  /*4820*/  IDP.4A.S8.S8 R50, R4, R19, R50 ;  /* 0x0000001304327226 */ /* 0x000fe40000000632 */
[----:B------:R-:W-:Y:S02]  /*4830*/  HFMA2 R4, -RZ, RZ, 2, 0 ;  /* 0x40000000ff047431 */ /* 0x000fe400000001ff */
[----:B------:R-:W-:Y:S02]  /*4840*/  IDP.4A.S8.S8 R45, R55, R42, R45 ;  /* 0x0000002a372d7226 */ /* 0x000fe4000000062d */
[----:B------:R-:W-:-:S02]  /*4850*/  IDP.4A.S8.S8 R32, R51, R11, R32 ;  /* 0x0000000b33207226 */ /* 0x000fc40000000620 */
[----:B------:R-:W-:Y:S01]  /*4860*/  IDP.4A.S8.S8 R28, R20, R11, R28 ;  /* 0x0000000b141c7226 */ /* 0x000fe2000000061c */
[----:B------:R-:W-:Y:S01]  /*4870*/  SHF.R.S32.HI R11, RZ, 0x1f, R21 ;  /* 0x0000001fff0b7819 */ /* 0x000fe20000011415 */
[C---:B-1----:R-:W-:Y:S02]  /*4880*/  IDP.4A.S8.S8 R27, R24.reuse, R16, R27 ;  /* 0x00000010181b7226 */ /* 0x042fe4000000061b */
[C---:B------:R-:W-:Y:S02]  /*4890*/  IDP.4A.S8.S8 R36, R24.reuse, R17, R36 ;  /* 0x0000001118247226 */ /* 0x040fe40000000624 */
[C---:B------:R-:W-:Y:S02]  /*48a0*/  IDP.4A.S8.S8 R25, R24.reuse, R18, R25 ;  /* 0x0000001218197226 */ /* 0x040fe40000000619 */
[----:B------:R-:W-:Y:S02]  /*48b0*/  IDP.4A.S8.S8 R48, R24, R19, R48 ;  /* 0x0000001318307226 */ /* 0x000fe40000000630 */
[----:B------:R-:W-:-:S02]  /*48c0*/  IDP.4A.S8.S8 R31, R7, R16, R31 ;  /* 0x00000010071f7226 */ /* 0x000fc4000000061f */
[C---:B------:R-:W-:Y:S02]  /*48d0*/  IDP.4A.S8.S8 R60, R7.reuse, R17, R60 ;  /* 0x00000011073c7226 */ /* 0x040fe4000000063c */
[C---:B------:R-:W-:Y:S02]  /*48e0*/  IDP.4A.S8.S8 R29, R7.reuse, R18, R29 ;  /* 0x00000012071d7226 */ /* 0x040fe4000000061d */
[----:B------:R-:W-:Y:S02]  /*48f0*/  IDP.4A.S8.S8 R46, R7, R19, R46 ;  /* 0x00000013072e7226 */ /* 0x000fe4000000062e */
[-C--:B------:R-:W-:Y:S02]  /*4900*/  IDP.4A.S8.S8 R57, R38, R16.reuse, R57 ;  /* 0x0000001026397226 */ /* 0x080fe40000000639 */
[C---:B------:R-:W-:Y:S01]  /*4910*/  IDP.4A.S8.S8 R39, R2.reuse, R16, R39 ;  /* 0x0000001002277226 */ /* 0x040fe20000000627 */
[----:B------:R-:W-:Y:S01]  /*4920*/  SHF.R.S32.HI R16, RZ, 0x1f, R45 ;  /* 0x0000001fff107819 */ /* 0x000fe2000001142d */
[----:B------:R-:W-:-:S02]  /*4930*/  IDP.4A.S8.S8 R24, R2, R17, R23 ;  /* 0x0000001102187226 */ /* 0x000fc40000000617 */
[-C--:B------:R-:W-:Y:S01]  /*4940*/  IDP.4A.S8.S8 R7, R2, R18.reuse, R5 ;  /* 0x0000001202077226 */ /* 0x080fe20000000605 */
[----:B------:R-:W0:Y:S01]  /*4950*/  LDS R23, [R44+UR4+0x131c] ;  /* 0x00131c042c177984 */ /* 0x000e220008000800 */
[----:B------:R-:W-:Y:S01]  /*4960*/  MOV R5, 0x0 ;  /* 0x0000000000057802 */ /* 0x000fe20000000f00 */
[----:B------:R-:W-:Y:S02]  /*4970*/  IMAD R10, R10, 0x2d9c0000, RZ ;  /* 0x2d9c00000a0a7824 */ /* 0x000fe400078e02ff */
[----:B------:R-:W-:Y:S02]  /*4980*/  IDP.4A.S8.S8 R49, R38, R18, R49 ;  /* 0x0000001226317226 */ /* 0x000fe40000000631 */
[----:B------:R-:W-:Y:S02]  /*4990*/  IMAD R18, R11, 0x2d9c0000, RZ ;  /* 0x2d9c00000b127824 */ /* 0x000fe400078e02ff */
[----:B------:R-:W-:Y:S02]  /*49a0*/  IMAD R20, R16, 0x2d9c0000, RZ ;  /* 0x2d9c000010147824 */ /* 0x000fe400078e02ff */
[----:B------:R-:W-:-:S02]  /*49b0*/  IMAD R51, R47, 0x13b1c, R10 ;  /* 0x00013b1c2f337824 */ /* 0x000fc400078e020a */
[----:B------:R-:W-:Y:S02]  /*49c0*/  IDP.4A.S8.S8 R56, R38, R17, R56 ;  /* 0x0000001126387226 */ /* 0x000fe40000000638 */
[----:B------:R-:W-:-:S04]  /*49d0*/  IMAD.WIDE.U32 R10, R47, 0x2d9c0000, R4 ;  /* 0x2d9c00002f0a7825 */ /* 0x000fc800078e0004 */
[C---:B------:R-:W-:Y:S02]  /*49e0*/  IMAD R47, R21.reuse, 0x13b1c, R18 ;  /* 0x00013b1c152f7824 */ /* 0x040fe400078e0212 */
[----:B------:R-:W-:-:S04]  /*49f0*/  IMAD.WIDE.U32 R16, R21, 0x2d9c0000, R4 ;  /* 0x2d9c000015107825 */ /* 0x000fc800078e0004 */
[C---:B------:R-:W-:Y:S02]  /*4a00*/  IMAD R59, R45.reuse, 0x13b1c, R20 ;  /* 0x00013b1c2d3b7824 */ /* 0x040fe400078e0214 */
[----:B------:R-:W-:Y:S01]  /*4a10*/  IMAD.WIDE.U32 R20, R45, 0x2d9c0000, R4 ;  /* 0x2d9c00002d147825 */ /* 0x000fe200078e0004 */
[----:B------:R-:W-:Y:S02]  /*4a20*/  IADD3 R45, PT, PT, R11, R51, RZ ;  /* 0x000000330b2d7210 */ /* 0x000fe40007ffe0ff */
[----:B------:R-:W-:Y:S01]  /*4a30*/  IADD3 R47, PT, PT, R17, R47, RZ ;  /* 0x0000002f112f7210 */ /* 0x000fe20007ffe0ff */
[----:B------:R-:W-:Y:S02]  /*4a40*/  IDP.4A.S8.S8 R11, R55, R43, R50 ;  /* 0x0000002b370b7226 */ /* 0x000fe40000000632 */
[----:B--2---:R-:W-:Y:S01]  /*4a50*/  IDP.4A.S8.S8 R53, R0, R40, R53 ;  /* 0x0000002800357226 */ /* 0x004fe20000000635 */
[----:B------:R-:W-:Y:S01]  /*4a60*/  SHF.R.U64 R47, R16, 0x1f, R47 ;  /* 0x0000001f102f7819 */ /* 0x000fe2000000122f */
[-C--:B------:R-:W-:Y:S01]  /*4a70*/  IDP.4A.S8.S8 R32, R38, R19.reuse, R32 ;  /* 0x0000001326207226 */ /* 0x080fe20000000620 */
[----:B------:R-:W-:Y:S01]  /*4a80*/  SHF.R.S32.HI R16, RZ, 0x1f, R11 ;  /* 0x0000001fff107819 */ /* 0x000fe2000001140b */
[----:B------:R-:W-:Y:S01]  /*4a90*/  IDP.4A.S8.S8 R28, R2, R19, R28 ;  /* 0x00000013021c7226 */ /* 0x000fe2000000061c */
[----:B------:R-:W-:Y:S01]  /*4aa0*/  SHF.R.U64 R45, R10, 0x1f, R45 ;  /* 0x0000001f0a2d7819 */ /* 0x000fe2000000122d */
[C---:B------:R-:W-:Y:S01]  /*4ab0*/  IDP.4A.S8.S8 R19, R0.reuse, R41, R52 ;  /* 0x0000002900137226 */ /* 0x040fe20000000634 */
[----:B------:R-:W-:Y:S01]  /*4ac0*/  IADD3 R51, PT, PT, R21, R59, RZ ;  /* 0x0000003b15337210 */ /* 0x000fe20007ffe0ff */
[----:B------:R-:W-:Y:S01]  /*4ad0*/  IDP.4A.S8.S8 R37, R0, R42, R37 ;  /* 0x0000002a00257226 */ /* 0x000fe20000000625 */
[----:B------:R-:W-:Y:S01]  /*4ae0*/  SHF.R.S32.HI R10, RZ, 0x1f, R53 ;  /* 0x0000001fff0a7819 */ /* 0x000fe20000011435 */
[----:B------:R-:W2:Y:S01]  /*4af0*/  LDG.E.CONSTANT R2, desc[UR8][R12.64+0x8] ;  /* 0x000008080c027981 */ /* 0x000ea2000c1e9900 */
[----:B------:R-:W-:Y:S01]  /*4b00*/  IMAD R34, R16, 0x2d9c0000, RZ ;  /* 0x2d9c000010227824 */ /* 0x000fe200078e02ff */
[----:B------:R-:W-:-:S02]  /*4b10*/  SHF.R.U64 R51, R20, 0x1f, R51 ;  /* 0x0000001f14337819 */ /* 0x000fc40000001233 */
[----:B------:R-:W-:Y:S01]  /*4b20*/  SHF.R.S32.HI R16, RZ, 0x1f, R19 ;  /* 0x0000001fff107819 */ /* 0x000fe20000011413 */
[----:B------:R-:W-:Y:S01]  /*4b30*/  IMAD R20, R10, 0x2d9c0000, RZ ;  /* 0x2d9c00000a147824 */ /* 0x000fe200078e02ff */
[----:B------:R-:W-:Y:S01]  /*4b40*/  SHF.R.S32.HI R18, RZ, 0x1f, R37 ;  /* 0x0000001fff127819 */ /* 0x000fe20000011425 */
[C---:B------:R-:W-:Y:S01]  /*4b50*/  IMAD R21, R11.reuse, 0x13b1c, R34 ;  /* 0x00013b1c0b157824 */ /* 0x040fe200078e0222 */
[----:B------:R-:W1:Y:S01]  /*4b60*/  LDS R38, [R44+UR4+0x132c] ;  /* 0x00132c042c267984 */ /* 0x000e620008000800 */
[----:B------:R-:W-:-:S04]  /*4b70*/  IMAD.WIDE.U32 R10, R11, 0x2d9c0000, R4 ;  /* 0x2d9c00000b0a7825 */ /* 0x000fc800078e0004 */
[----:B------:R-:W-:Y:S02]  /*4b80*/  IMAD R34, R16, 0x2d9c0000, RZ ;  /* 0x2d9c000010227824 */ /* 0x000fe400078e02ff */
[C---:B------:R-:W-:Y:S02]  /*4b90*/  IMAD R55, R53.reuse, 0x13b1c, R20 ;  /* 0x00013b1c35377824 */ /* 0x040fe400078e0214 */
[----:B------:R-:W-:Y:S02]  /*4ba0*/  IMAD R20, R18, 0x2d9c0000, RZ ;  /* 0x2d9c000012147824 */ /* 0x000fe400078e02ff */
[----:B------:R-:W-:Y:S01]  /*4bb0*/  IMAD.WIDE.U32 R16, R53, 0x2d9c0000, R4 ;  /* 0x2d9c000035107825 */ /* 0x000fe200078e0004 */
[----:B------:R-:W-:-:S03]  /*4bc0*/  IADD3 R11, PT, PT, R11, R21, RZ ;  /* 0x000000150b0b7210 */ /* 0x000fc60007ffe0ff */
[C---:B------:R-:W-:Y:S02]  /*4bd0*/  IMAD R53, R19.reuse, 0x13b1c, R34 ;  /* 0x00013b1c13357824 */ /* 0x040fe400078e0222 */
[----:B------:R-:W-:-:S04]  /*4be0*/  IMAD.WIDE.U32 R18, R19, 0x2d9c0000, R4 ;  /* 0x2d9c000013127825 */ /* 0x000fc800078e0004 */
[C---:B------:R-:W-:Y:S02]  /*4bf0*/  IMAD R59, R37.reuse, 0x13b1c, R20 ;  /* 0x00013b1c253b7824 */ /* 0x040fe400078e0214 */
[----:B------:R-:W-:Y:S01]  /*4c00*/  IMAD.WIDE.U32 R20, R37, 0x2d9c0000, R4 ;  /* 0x2d9c000025147825 */ /* 0x000fe200078e0004 */
[----:B------:R-:W-:Y:S02]  /*4c10*/  SHF.R.U64 R34, R10, 0x1f, R11 ;  /* 0x0000001f0a227819 */ /* 0x000fe4000000120b */
[----:B------:R-:W-:Y:S01]  /*4c20*/  IADD3 R53, PT, PT, R19, R53, RZ ;  /* 0x0000003513357210 */ /* 0x000fe20007ffe0ff */
[----:B------:R-:W-:Y:S01]  /*4c30*/  IDP.4A.S8.S8 R11, R0, R43, R6 ;  /* 0x0000002b000b7226 */ /* 0x000fe20000000606 */
[----:B------:R-:W-:Y:S01]  /*4c40*/  IADD3 R37, PT, PT, R17, R55, RZ ;  /* 0x0000003711257210 */ /* 0x000fe20007ffe0ff */
[----:B0-----:R-:W-:Y:S01]  /*4c50*/  IDP.4A.S8.S8 R17, R23, R40, R35 ;  /* 0x0000002817117226 */ /* 0x001fe20000000623 */
[----:B------:R-:W-:Y:S01]  /*4c60*/  IADD3 R19, PT, PT, R21, R59, RZ ;  /* 0x0000003b15137210 */ /* 0x000fe20007ffe0ff */
[C---:B------:R-:W-:Y:S01]  /*4c70*/  IDP.4A.S8.S8 R33, R23.reuse, R42, R33 ;  /* 0x0000002a17217226 */ /* 0x040fe20000000621 */
[----:B------:R-:W-:Y:S01]  /*4c80*/  SHF.R.S32.HI R10, RZ, 0x1f, R11 ;  /* 0x0000001fff0a7819 */ /* 0x000fe2000001140b */
[----:B------:R-:W0:Y:S01]  /*4c90*/  LDS R0, [R44+UR4+0x133c] ;  /* 0x00133c042c007984 */ /* 0x000e220008000800 */
[----:B------:R-:W-:Y:S01]  /*4ca0*/  SHF.R.U64 R35, R20, 0x1f, R19 ;  /* 0x0000001f14237819 */ /* 0x000fe20000001213 */
[----:B------:R-:W-:Y:S01]  /*4cb0*/  IDP.4A.S8.S8 R19, R23, R41, R30 ;  /* 0x0000002917137226 */ /* 0x000fe2000000061e */
[----:B------:R-:W-:Y:S01]  /*4cc0*/  SHF.R.S32.HI R6, RZ, 0x1f, R17 ;  /* 0x0000001fff067819 */ /* 0x000fe20000011411 */
[----:B------:R-:W-:Y:S01]  /*4cd0*/  IMAD R10, R10, 0x2d9c0000, RZ ;  /* 0x2d9c00000a0a7824 */ /* 0x000fe200078e02ff */
[----:B------:R-:W-:-:S02]  /*4ce0*/  SHF.R.U64 R37, R16, 0x1f, R37 ;  /* 0x0000001f10257819 */ /* 0x000fc40000001225 */
[----:B------:R-:W-:Y:S01]  /*4cf0*/  SHF.R.U64 R53, R18, 0x1f, R53 ;  /* 0x0000001f12357819 */ /* 0x000fe20000001235 */
[----:B------:R-:W-:Y:S01]  /*4d00*/  IMAD R6, R6, 0x2d9c0000, RZ ;  /* 0x2d9c000006067824 */ /* 0x000fe200078e02ff */
[----:B------:R-:W-:Y:S02]  /*4d10*/  SHF.R.S32.HI R16, RZ, 0x1f, R19 ;  /* 0x0000001fff107819 */ /* 0x000fe40000011413 */
[----:B------:R-:W-:Y:S01]  /*4d20*/  SHF.R.S32.HI R18, RZ, 0x1f, R33 ;  /* 0x0000001fff127819 */ /* 0x000fe20000011421 */
[C---:B------:R-:W-:Y:S02]  /*4d30*/  IMAD R21, R11.reuse, 0x13b1c, R10 ;  /* 0x00013b1c0b157824 */ /* 0x040fe400078e020a */
[----:B------:R-:W-:-:S04]  /*4d40*/  IMAD.WIDE.U32 R10, R11, 0x2d9c0000, R4 ;  /* 0x2d9c00000b0a7825 */ /* 0x000fc800078e0004 */
[----:B------:R-:W-:Y:S02]  /*4d50*/  IMAD R20, R16, 0x2d9c0000, RZ ;  /* 0x2d9c000010147824 */ /* 0x000fe400078e02ff */
[----:B------:R-:W-:Y:S02]  /*4d60*/  IMAD R59, R17, 0x13b1c, R6 ;  /* 0x00013b1c113b7824 */ /* 0x000fe400078e0206 */
[----:B------:R-:W-:Y:S01]  /*4d70*/  IMAD R6, R18, 0x2d9c0000, RZ ;  /* 0x2d9c000012067824 */ /* 0x000fe200078e02ff */
[----:B------:R-:W-:Y:S01]  /*4d80*/  IADD3 R11, PT, PT, R11, R21, RZ ;  /* 0x000000150b0b7210 */ /* 0x000fe20007ffe0ff */
[----:B------:R-:W-:Y:S02]  /*4d90*/  IMAD R55, R19, 0x13b1c, R20 ;  /* 0x00013b1c13377824 */ /* 0x000fe400078e0214 */
[C---:B------:R-:W-:Y:S02]  /*4da0*/  IMAD R61, R33.reuse, 0x13b1c, R6 ;  /* 0x00013b1c213d7824 */ /* 0x040fe400078e0206 */
[----:B------:R-:W-:-:S02]  /*4db0*/  IMAD.WIDE.U32 R20, R33, 0x2d9c0000, R4 ;  /* 0x2d9c000021147825 */ /* 0x000fc400078e0004 */
[----:B------:R0:W2:Y:S02]  /*4dc0*/  LDG.E.CONSTANT R33, desc[UR8][R12.64+0xc] ;  /* 0x00000c080c217981 */ /* 0x0000a4000c1e9900 */
[----:B------:R-:W-:-:S04]  /*4dd0*/  IMAD.WIDE.U32 R18, R19, 0x2d9c0000, R4 ;  /* 0x2d9c000013127825 */ /* 0x000fc800078e0004 */
[----:B------:R-:W-:Y:S01]  /*4de0*/  IMAD.WIDE.U32 R16, R17, 0x2d9c0000, R4 ;  /* 0x2d9c000011107825 */ /* 0x000fe200078e0004 */
[----:B------:R-:W-:-:S04]  /*4df0*/  IADD3 R55, PT, PT, R19, R55, RZ ;  /* 0x0000003713377210 */ /* 0x000fc80007ffe0ff */
[----:B------:R-:W-:Y:S02]  /*4e00*/  IADD3 R59, PT, PT, R17, R59, RZ ;  /* 0x0000003b113b7210 */ /* 0x000fe40007ffe0ff */
[----:B------:R-:W-:Y:S02]  /*4e10*/  IADD3 R17, PT, PT, R21, R61, RZ ;  /* 0x0000003d15117210 */ /* 0x000fe40007ffe0ff */
[----:B------:R-:W-:Y:S02]  /*4e20*/  SHF.R.U64 R21, R18, 0x1f, R55 ;  /* 0x0000001f12157819 */ /* 0x000fe40000001237 */
[----:B------:R3:W2:Y:S01]  /*4e30*/  LDG.E.CONSTANT R18, desc[UR8][R14.64+0xc] ;  /* 0x00000c080e127981 */ /* 0x0006a2000c1e9900 */
[----:B------:R-:W-:Y:S01]  /*4e40*/  SHF.R.U64 R6, R10, 0x1f, R11 ;  /* 0x0000001f0a067819 */ /* 0x000fe2000000120b */
[----:B------:R-:W-:Y:S02]  /*4e50*/  IDP.4A.S8.S8 R11, R23, R43, R54 ;  /* 0x0000002b170b7226 */ /* 0x000fe40000000636 */
[----:B-1----:R-:W-:Y:S01]  /*4e60*/  IDP.4A.S8.S8 R31, R38, R40, R31 ;  /* 0x00000028261f7226 */ /* 0x002fe2000000061f */
[----:B------:R-:W-:Y:S01]  /*4e70*/  SHF.R.U64 R23, R20, 0x1f, R17 ;  /* 0x0000001f14177819 */ /* 0x000fe20000001211 */
[C---:B------:R-:W-:Y:S01]  /*4e80*/  IDP.4A.S8.S8 R17, R38.reuse, R41, R60 ;  /* 0x0000002926117226 */ /* 0x040fe2000000063c */
[----:B0-----:R-:W-:Y:S01]  /*4e90*/  SHF.R.S32.HI R12, RZ, 0x1f, R11 ;  /* 0x0000001fff0c7819 */ /* 0x001fe2000001140b */
[C---:B------:R-:W-:Y:S01]  /*4ea0*/  IDP.4A.S8.S8 R29, R38.reuse, R42, R29 ;  /* 0x0000002a261d7226 */ /* 0x040fe2000000061d */
[----:B------:R-:W-:Y:S01]  /*4eb0*/  SHF.R.S32.HI R10, RZ, 0x1f, R31 ;  /* 0x0000001fff0a7819 */ /* 0x000fe2000001141f */
[----:B------:R-:W-:Y:S01]  /*4ec0*/  IDP.4A.S8.S8 R55, R38, R43, R46 ;  /* 0x0000002b26377226 */ /* 0x000fe2000000062e */
[----:B------:R-:W-:Y:S01]  /*4ed0*/  SHF.R.U64 R19, R16, 0x1f, R59 ;  /* 0x0000001f10137819 */ /* 0x000fe2000000123b */
[----:B------:R-:W-:Y:S01]  /*4ee0*/  IMAD R38, R12, 0x2d9c0000, RZ ;  /* 0x2d9c00000c267824 */ /* 0x000fe200078e02ff */
[----:B------:R-:W-:Y:S01]  /*4ef0*/  SHF.R.S32.HI R12, RZ, 0x1f, R17 ;  /* 0x0000001fff0c7819 */ /* 0x000fe20000011411 */
[----:B------:R-:W-:Y:S01]  /*4f00*/  IMAD R30, R10, 0x2d9c0000, RZ ;  /* 0x2d9c00000a1e7824 */ /* 0x000fe200078e02ff */
[----:B------:R-:W-:Y:S01]  /*4f10*/  SHF.R.S32.HI R16, RZ, 0x1f, R29 ;  /* 0x0000001fff107819 */ /* 0x000fe2000001141d */
[----:B------:R-:W-:Y:S01]  /*4f20*/  IMAD R61, R11, 0x13b1c, R38 ;  /* 0x00013b1c0b3d7824 */ /* 0x000fe200078e0226 */
[----:B------:R-:W0:Y:S01]  /*4f30*/  LDS R20, [R44+UR4+0x134c] ;  /* 0x00134c042c147984 */ /* 0x000e220008000800 */
[----:B------:R-:W-:-:S02]  /*4f40*/  IMAD R38, R12, 0x2d9c0000, RZ ;  /* 0x2d9c00000c267824 */ /* 0x000fc400078e02ff */
[C---:B------:R-:W-:Y:S01]  /*4f50*/  IMAD R59, R31.reuse, 0x13b1c, R30 ;  /* 0x00013b1c1f3b7824 */ /* 0x040fe200078e021e */
[----:B------:R-:W1:Y:S01]  /*4f60*/  LDS R44, [R44+UR4+0x135c] ;  /* 0x00135c042c2c7984 */ /* 0x000e620008000800 */
[--C-:B------:R-:W-:Y:S01]  /*4f70*/  IMAD.WIDE.U32 R12, R31, 0x2d9c0000, R4.reuse ;  /* 0x2d9c00001f0c7825 */ /* 0x100fe200078e0004 */
[----:B------:R-:W5:Y:S03]  /*4f80*/  LDCU.64 UR4, c[0x0][0x390] ;  /* 0x00007200ff0477ac */ /* 0x000f660008000a00 */
[----:B------:R-:W-:Y:S01]  /*4f90*/  IMAD.WIDE.U32 R10, R11, 0x2d9c0000, R4 ;  /* 0x2d9c00000b0a7825 */ /* 0x000fe200078e0004 */
[----:B------:R-:W-:-:S03]  /*4fa0*/  IADD3 R13, PT, PT, R13, R59, RZ ;  /* 0x0000003b0d0d7210 */ /* 0x000fc60007ffe0ff */
[----:B------:R-:W-:Y:S01]  /*4fb0*/  IMAD R16, R16, 0x2d9c0000, RZ ;  /* 0x2d9c000010107824 */ /* 0x000fe200078e02ff */
[----:B------:R-:W-:Y:S01]  /*4fc0*/  IADD3 R11, PT, PT, R11, R61, RZ ;  /* 0x0000003d0b0b7210 */ /* 0x000fe20007ffe0ff */
[C---:B------:R-:W-:Y:S02]  /*4fd0*/  IMAD R31, R17.reuse, 0x13b1c, R38 ;  /* 0x00013b1c111f7824 */ /* 0x040fe400078e0226 */
[----:B---3--:R-:W-:Y:S01]  /*4fe0*/  IMAD.WIDE.U32 R14, R17, 0x2d9c0000, R4 ;  /* 0x2d9c0000110e7825 */ /* 0x008fe200078e0004 */
[----:B------:R-:W-:-:S03]  /*4ff0*/  SHF.R.U64 R30, R10, 0x1f, R11 ;  /* 0x0000001f0a1e7819 */ /* 0x000fc6000000120b */
[C---:B------:R-:W-:Y:S02]  /*5000*/  IMAD R59, R29.reuse, 0x13b1c, R16 ;  /* 0x00013b1c1d3b7824 */ /* 0x040fe400078e0210 */
[----:B------:R-:W-:Y:S01]  /*5010*/  IMAD.WIDE.U32 R16, R29, 0x2d9c0000, R4 ;  /* 0x2d9c00001d107825 */ /* 0x000fe200078e0004 */
[----:B------:R-:W-:Y:S02]  /*5020*/  SHF.R.U64 R29, R12, 0x1f, R13 ;  /* 0x0000001f0c1d7819 */ /* 0x000fe4000000120d */
[----:B------:R-:W-:Y:S01]  /*5030*/  SHF.R.S32.HI R10, RZ, 0x1f, R55 ;  /* 0x0000001fff0a7819 */ /* 0x000fe20000011437 */
[C---:B------:R-:W-:Y:S01]  /*5040*/  IDP.4A.S8.S8 R13, R0.reuse, R40, R27 ;  /* 0x00000028000d7226 */ /* 0x040fe2000000061b */
[----:B------:R-:W-:Y:S01]  /*5050*/  IADD3 R11, PT, PT, R15, R31, RZ ;  /* 0x0000001f0f0b7210 */ /* 0x000fe20007ffe0ff */
[----:B------:R-:W-:Y:S01]  /*5060*/  IDP.4A.S8.S8 R25, R0, R42, R25 ;  /* 0x0000002a00197226 */ /* 0x000fe20000000619 */
[----:B------:R-:W-:Y:S01]  /*5070*/  IADD3 R31, PT, PT, R17, R59, RZ ;  /* 0x0000003b111f7210 */ /* 0x000fe20007ffe0ff */
[----:B------:R-:W-:Y:S01]  /*5080*/  IMAD R10, R10, 0x2d9c0000, RZ ;  /* 0x2d9c00000a0a7824 */ /* 0x000fe200078e02ff */
[----:B------:R-:W-:Y:S01]  /*5090*/  SHF.R.S32.HI R12, RZ, 0x1f, R13 ;  /* 0x0000001fff0c7819 */ /* 0x000fe2000001140d */
[----:B------:R-:W-:Y:S01]  /*50a0*/  IDP.4A.S8.S8 R15, R0, R41, R36 ;  /* 0x00000029000f7226 */ /* 0x000fe20000000624 */
[----:B------:R-:W-:Y:S01]  /*50b0*/  SHF.R.U64 R27, R14, 0x1f, R11 ;  /* 0x0000001f0e1b7819 */ /* 0x000fe2000000120b */
[C---:B------:R-:W-:Y:S01]  /*50c0*/  IMAD R17, R55.reuse, 0x13b1c, R10 ;  /* 0x00013b1c37117824 */ /* 0x040fe200078e020a */
[----:B------:R-:W-:Y:S01]  /*50d0*/  SHF.R.U64 R31, R16, 0x1f, R31 ;  /* 0x0000001f101f7819 */ /* 0x000fe2000000121f */
[----:B------:R-:W-:Y:S01]  /*50e0*/  IMAD R12, R12, 0x2d9c0000, RZ ;  /* 0x2d9c00000c0c7824 */ /* 0x000fe200078e02ff */
[----:B------:R-:W-:Y:S01]  /*50f0*/  SHF.R.S32.HI R16, RZ, 0x1f, R25 ;  /* 0x0000001fff107819 */ /* 0x000fe20000011419 */
[----:B------:R-:W-:Y:S01]  /*5100*/  IMAD.WIDE.U32 R10, R55, 0x2d9c0000, R4 ;  /* 0x2d9c0000370a7825 */ /* 0x000fe200078e0004 */
[----:B------:R-:W-:-:S03]  /*5110*/  SHF.R.S32.HI R14, RZ, 0x1f, R15 ;  /* 0x0000001fff0e7819 */ /* 0x000fc6000001140f */
[----:B------:R-:W-:Y:S01]  /*5120*/  IMAD R59, R13, 0x13b1c, R12 ;  /* 0x00013b1c0d3b7824 */ /* 0x000fe200078e020c */
[----:B------:R-:W-:Y:S01]  /*5130*/  IADD3 R11, PT, PT, R11, R17, RZ ;  /* 0x000000110b0b7210 */ /* 0x000fe20007ffe0ff */
[----:B------:R-:W-:-:S04]  /*5140*/  IMAD.WIDE.U32 R12, R13, 0x2d9c0000, R4 ;  /* 0x2d9c00000d0c7825 */ /* 0x000fc800078e0004 */
[----:B------:R-:W-:Y:S01]  /*5150*/  IMAD R16, R16, 0x2d9c0000, RZ ;  /* 0x2d9c000010107824 */ /* 0x000fe200078e02ff */
[----:B------:R-:W-:Y:S01]  /*5160*/  SHF.R.U64 R36, R10, 0x1f, R11 ;  /* 0x0000001f0a247819 */ /* 0x000fe2000000120b */
[----:B------:R-:W-:Y:S01]  /*5170*/  IMAD R14, R14, 0x2d9c0000, RZ ;  /* 0x2d9c00000e0e7824 */ /* 0x000fe200078e02ff */
[----:B------:R-:W-:Y:S01]  /*5180*/  IADD3 R59, PT, PT, R13, R59, RZ ;  /* 0x0000003b0d3b7210 */ /* 0x000fe20007ffe0ff */
[----:B------:R-:W-:Y:S02]  /*5190*/  IDP.4A.S8.S8 R61, R0, R43, R48 ;  /* 0x0000002b003d7226 */ /* 0x000fe40000000630 */
[C---:B------:R-:W-:Y:S02]  /*51a0*/  IMAD R13, R25.reuse, 0x13b1c, R16 ;  /* 0x00013b1c190d7824 */ /* 0x040fe400078e0210 */
[----:B------:R-:W-:Y:S01]  /*51b0*/  IMAD.WIDE.U32 R10, R25, 0x2d9c0000, R4 ;  /* 0x2d9c0000190a7825 */ /* 0x000fe200078e0004 */
[----:B------:R-:W-:Y:S02]  /*51c0*/  SHF.R.U64 R59, R12, 0x1f, R59 ;  /* 0x0000001f0c3b7819 */ /* 0x000fe4000000123b */
[----:B------:R-:W-:Y:S01]  /*51d0*/  SHF.R.S32.HI R12, RZ, 0x1f, R61 ;  /* 0x0000001fff0c7819 */ /* 0x000fe2000001143d */
[----:B------:R-:W-:Y:S01]  /*51e0*/  IMAD R55, R15, 0x13b1c, R14 ;  /* 0x00013b1c0f377824 */ /* 0x000fe200078e020e */
[----:B------:R-:W-:Y:S01]  /*51f0*/  IADD3 R11, PT, PT, R11, R13, RZ ;  /* 0x0000000d0b0b7210 */ /* 0x000fe20007ffe0ff */
[----:B------:R-:W-:-:S04]  /*5200*/  IMAD.WIDE.U32 R14, R15, 0x2d9c0000, R4 ;  /* 0x2d9c00000f0e7825 */ /* 0x000fc800078e0004 */
[----:B0-----:R-:W-:Y:S01]  /*5210*/  IDP.4A.S8.S8 R17, R20, R42, R49 ;  /* 0x0000002a14117226 */ /* 0x001fe20000000631 */
[----:B------:R-:W-:Y:S01]  /*5220*/  SHF.R.U64 R49, R10, 0x1f, R11 ;  /* 0x0000001f0a317819 */ /* 0x000fe2000000120b */
[----:B------:R-:W-:Y:S01]  /*5230*/  IDP.4A.S8.S8 R57, R20, R40, R57 ;  /* 0x0000002814397226 */ /* 0x000fe20000000639 */
[----:B------:R-:W-:Y:S01]  /*5240*/  IADD3 R55, PT, PT, R15, R55, RZ ;  /* 0x000000370f377210 */ /* 0x000fe20007ffe0ff */
[----:B------:R-:W-:Y:S02]  /*5250*/  IMAD R10, R12, 0x2d9c0000, RZ ;  /* 0x2d9c00000c0a7824 */ /* 0x000fe400078e02ff */
[----:B------:R-:W-:Y:S01]  /*5260*/  IDP.4A.S8.S8 R15, R20, R41, R56 ;  /* 0x00000029140f7226 */ /* 0x000fe20000000638 */
[----:B------:R-:W-:Y:S01]  /*5270*/  SHF.R.S32.HI R0, RZ, 0x1f, R57 ;  /* 0x0000001fff007819 */ /* 0x000fe20000011439 */
[C---:B------:R-:W-:Y:S02]  /*5280*/  IMAD R25, R61.reuse, 0x13b1c, R10 ;  /* 0x00013b1c3d197824 */ /* 0x040fe400078e020a */
[----:B------:R-:W-:Y:S01]  /*5290*/  IMAD.WIDE.U32 R10, R61, 0x2d9c0000, R4 ;  /* 0x2d9c00003d0a7825 */ /* 0x000fe200078e0004 */
[----:B------:R-:W-:-:S02]  /*52a0*/  SHF.R.S32.HI R12, RZ, 0x1f, R15 ;  /* 0x0000001fff0c7819 */ /* 0x000fc4000001140f */
[----:B------:R-:W-:Y:S01]  /*52b0*/  SHF.R.S32.HI R13, RZ, 0x1f, R17 ;  /* 0x0000001fff0d7819 */ /* 0x000fe20000011411 */
[----:B------:R-:W-:Y:S01]  /*52c0*/  IMAD R0, R0, 0x2d9c0000, RZ ;  /* 0x2d9c000000007824 */ /* 0x000fe200078e02ff */
[----:B------:R-:W-:Y:S01]  /*52d0*/  SHF.R.U64 R55, R14, 0x1f, R55 ;  /* 0x0000001f0e377819 */ /* 0x000fe20000001237 */
[----:B------:R-:W-:Y:S01]  /*52e0*/  IMAD R14, R12, 0x2d9c0000, RZ ;  /* 0x2d9c00000c0e7824 */ /* 0x000fe200078e02ff */
[----:B------:R-:W-:Y:S01]  /*52f0*/  IADD3 R25, PT, PT, R11, R25, RZ ;  /* 0x000000190b197210 */ /* 0x000fe20007ffe0ff */
[----:B------:R-:W-:Y:S02]  /*5300*/  IDP.4A.S8.S8 R11, R20, R43, R32 ;  /* 0x0000002b140b7226 */ /* 0x000fe40000000620 */
[----:B------:R-:W-:Y:S02]  /*5310*/  IMAD R16, R13, 0x2d9c0000, RZ ;  /* 0x2d9c00000d107824 */ /* 0x000fe400078e02ff */
[C---:B------:R-:W-:Y:S01]  /*5320*/  IMAD R61, R57.reuse, 0x13b1c, R0 ;  /* 0x00013b1c393d7824 */ /* 0x040fe200078e0200 */
[----:B------:R-:W-:Y:S01]  /*5330*/  SHF.R.U64 R0, R10, 0x1f, R25 ;  /* 0x0000001f0a007819 */ /* 0x000fe20000001219 */
[----:B------:R-:W-:Y:S01]  /*5340*/  IMAD.WIDE.U32 R12, R57, 0x2d9c0000, R4 ;  /* 0x2d9c0000390c7825 */ /* 0x000fe200078e0004 */
[----:B------:R-:W-:-:S03]  /*5350*/  SHF.R.S32.HI R10, RZ, 0x1f, R11 ;  /* 0x0000001fff0a7819 */ /* 0x000fc6000001140b */
[C---:B------:R-:W-:Y:S02]  /*5360*/  IMAD R57, R15.reuse, 0x13b1c, R14 ;  /* 0x00013b1c0f397824 */ /* 0x040fe400078e020e */
[----:B------:R-:W-:-:S04]  /*5370*/  IMAD.WIDE.U32 R14, R15, 0x2d9c0000, R4 ;  /* 0x2d9c00000f0e7825 */ /* 0x000fc800078e0004 */
[C---:B------:R-:W-:Y:S02]  /*5380*/  IMAD R63, R17.reuse, 0x13b1c, R16 ;  /* 0x00013b1c113f7824 */ /* 0x040fe400078e0210 */
[----:B------:R-:W-:Y:S01]  /*5390*/  IMAD.WIDE.U32 R16, R17, 0x2d9c0000, R4 ;  /* 0x2d9c000011107825 */ /* 0x000fe200078e0004 */
[----:B------:R-:W-:-:S03]  /*53a0*/  IADD3 R57, PT, PT, R15, R57, RZ ;  /* 0x000000390f397210 */ /* 0x000fc60007ffe0ff */
[----:B-1----:R-:W-:Y:S01]  /*53b0*/  IDP.4A.S8.S8 R25, R44, R43, R28 ;  /* 0x0000002b2c197226 */ /* 0x002fe2000000061c */
[----:B------:R-:W-:Y:S01]  /*53c0*/  IADD3 R15, PT, PT, R17, R63, RZ ;  /* 0x0000003f110f7210 */ /* 0x000fe20007ffe0ff */
[----:B------:R-:W-:-:S03]  /*53d0*/  IMAD R10, R10, 0x2d9c0000, RZ ;  /* 0x2d9c00000a0a7824 */ /* 0x000fc600078e02ff */
[----:B------:R-:W-:Y:S01]  /*53e0*/  SHF.R.S32.HI R17, RZ, 0x1f, R25 ;  /* 0x0000001fff117819 */ /* 0x000fe20000011419 */
[C---:B------:R-:W-:Y:S02]  /*53f0*/  IMAD R65, R11.reuse, 0x13b1c, R10 ;  /* 0x00013b1c0b417824 */ /* 0x040fe400078e020a */
[----:B------:R-:W-:Y:S01]  /*5400*/  IMAD.WIDE.U32 R10, R11, 0x2d9c0000, R4 ;  /* 0x2d9c00000b0a7825 */ /* 0x000fe200078e0004 */
[----:B------:R-:W-:-:S03]  /*5410*/  IADD3 R61, PT, PT, R13, R61, RZ ;  /* 0x0000003d0d3d7210 */ /* 0x000fc60007ffe0ff */
[C---:B------:R-:W-:Y:S02]  /*5420*/  IDP.4A.S8.S8 R7, R44.reuse, R42, R7 ;  /* 0x0000002a2c077226 */ /* 0x040fe40000000607 */
[----:B------:R-:W-:Y:S01]  /*5430*/  IMAD R20, R17, 0x2d9c0000, RZ ;  /* 0x2d9c000011147824 */ /* 0x000fe200078e02ff */
[----:B------:R-:W-:Y:S01]  /*5440*/  IADD3 R11, PT, PT, R11, R65, RZ ;  /* 0x000000410b0b7210 */ /* 0x000fe20007ffe0ff */
[----:B------:R-:W-:Y:S01]  /*5450*/  IDP.4A.S8.S8 R13, R44, R40, R39 ;  /* 0x000000282c0d7226 */ /* 0x000fe20000000627 */
[----:B------:R-:W-:Y:S01]  /*5460*/  SHF.R.U64 R39, R16, 0x1f, R15 ;  /* 0x0000001f10277819 */ /* 0x000fe2000000120f */
[----:B------:R-:W-:Y:S01]  /*5470*/  IDP.4A.S8.S8 R15, R44, R41, R24 ;  /* 0x000000292c0f7226 */ /* 0x000fe20000000618 */
[----:B------:R-:W-:Y:S01]  /*5480*/  SHF.R.S32.HI R16, RZ, 0x1f, R7 ;  /* 0x0000001fff107819 */ /* 0x000fe20000011407 */
[C---:B------:R-:W-:Y:S01]  /*5490*/  IMAD R65, R25.reuse, 0x13b1c, R20 ;  /* 0x00013b1c19417824 */ /* 0x040fe200078e0214 */
[----:B------:R-:W-:Y:S01]  /*54a0*/  SHF.R.U64 R61, R12, 0x1f, R61 ;  /* 0x0000001f0c3d7819 */ /* 0x000fe2000000123d */
[----:B------:R-:W-:Y:S01]  /*54b0*/  IMAD.WIDE.U32 R24, R25, 0x2d9c0000, R4 ;  /* 0x2d9c000019187825 */ /* 0x000fe200078e0004 */
[----:B------:R-:W-:-:S02]  /*54c0*/  SHF.R.S32.HI R12, RZ, 0x1f, R13 ;  /* 0x0000001fff0c7819 */ /* 0x000fc4000001140d */
[----:B------:R-:W-:Y:S01]  /*54d0*/  SHF.R.U64 R20, R10, 0x1f, R11 ;  /* 0x0000001f0a147819 */ /* 0x000fe2000000120b */
[----:B------:R-:W-:Y:S01]  /*54e0*/  IMAD R16, R16, 0x2d9c0000, RZ ;  /* 0x2d9c000010107824 */ /* 0x000fe200078e02ff */
[----:B------:R-:W-:Y:S02]  /*54f0*/  SHF.R.U64 R57, R14, 0x1f, R57 ;  /* 0x0000001f0e397819 */ /* 0x000fe40000001239 */
[----:B------:R-:W-:Y:S01]  /*5500*/  IADD3 R11, PT, PT, R25, R65, RZ ;  /* 0x00000041190b7210 */ /* 0x000fe20007ffe0ff */
[----:B------:R-:W-:Y:S01]  /*5510*/  IMAD R12, R12, 0x2d9c0000, RZ ;  /* 0x2d9c00000c0c7824 */ /* 0x000fe200078e02ff */
[----:B------:R-:W-:Y:S01]  /*5520*/  SHF.R.S32.HI R14, RZ, 0x1f, R15 ;  /* 0x0000001fff0e7819 */ /* 0x000fe2000001140f */
[C---:B------:R-:W-:Y:S01]  /*5530*/  IMAD R63, R7.reuse, 0x13b1c, R16 ;  /* 0x00013b1c073f7824 */ /* 0x040fe200078e0210 */
[----:B------:R-:W-:Y:S01]  /*5540*/  SHF.R.U64 R28, R24, 0x1f, R11 ;  /* 0x0000001f181c7819 */ /* 0x000fe2000000120b */
[----:B------:R-:W-:Y:S01]  /*5550*/  IMAD.WIDE.U32 R16, R7, 0x2d9c0000, R4 ;  /* 0x2d9c000007107825 */ /* 0x000fe200078e0004 */
[----:B------:R-:W-:-:S03]  /*5560*/  IADD3 R11, PT, PT, R22, R45, RZ ;  /* 0x0000002d160b7210 */ /* 0x000fc60007ffe0ff */
[----:B------:R-:W-:Y:S02]  /*5570*/  IMAD R14, R14, 0x2d9c0000, RZ ;  /* 0x2d9c00000e0e7824 */ /* 0x000fe400078e02ff */
[C---:B------:R-:W-:Y:S02]  /*5580*/  IMAD R43, R13.reuse, 0x13b1c, R12 ;  /* 0x00013b1c0d2b7824 */ /* 0x040fe400078e020c */
[----:B------:R-:W-:Y:S01]  /*5590*/  IMAD.WIDE.U32 R12, R13, 0x2d9c0000, R4 ;  /* 0x2d9c00000d0c7825 */ /* 0x000fe200078e0004 */
[----:B------:R-:W-:Y:S02]  /*55a0*/  IADD3 R7, PT, PT, R17, R63, RZ ;  /* 0x0000003f11077210 */ /* 0x000fe40007ffe0ff */
[----:B------:R-:W-:Y:S01]  /*55b0*/  IADD3 R17, PT, PT, R22, R29, RZ ;  /* 0x0000001d16117210 */ /* 0x000fe20007ffe0ff */
[----:B------:R-:W-:Y:S02]  /*55c0*/  IMAD R41, R15, 0x13b1c, R14 ;  /* 0x00013b1c0f297824 */ /* 0x000fe400078e020e */
[----:B------:R-:W-:Y:S01]  /*55d0*/  IMAD.WIDE R10, R11, 0x7fffd8ae, R4 ;  /* 0x7fffd8ae0b0a7825 */ /* 0x000fe200078e0204 */
[----:B------:R-:W-:-:S03]  /*55e0*/  IADD3 R43, PT, PT, R13, R43, RZ ;  /* 0x0000002b0d2b7210 */ /* 0x000fc60007ffe0ff */
[----:B------:R-:W-:Y:S01]  /*55f0*/  IMAD.WIDE.U32 R14, R15, 0x2d9c0000, R4 ;  /* 0x2d9c00000f0e7825 */ /* 0x000fe200078e0004 */
[----:B------:R-:W-:Y:S02]  /*5600*/  IADD3 R13, PT, PT, R22, R37, RZ ;  /* 0x00000025160d7210 */ /* 0x000fe40007ffe0ff */
[----:B------:R-:W-:Y:S01]  /*5610*/  SHF.R.U64 R7, R16, 0x1f, R7 ;  /* 0x0000001f10077819 */ /* 0x000fe20000001207 */
[----:B------:R-:W-:Y:S01]  /*5620*/  IMAD.WIDE R16, R17, 0x7fffd8ae, R4 ;  /* 0x7fffd8ae11107825 */ /* 0x000fe200078e0204 */
[----:B------:R-:W-:-:S03]  /*5630*/  SHF.R.U64 R37, R10, 0x1f, R11 ;  /* 0x0000001f0a257819 */ /* 0x000fc6000000120b */
[----:B------:R-:W-:Y:S01]  /*5640*/  HFMA2 R10, -RZ, RZ, 0, 0 ;  /* 0x00000000ff0a7431 */ /* 0x000fe200000001ff */
[----:B------:R-:W-:Y:S02]  /*5650*/  IADD3 R41, PT, PT, R15, R41, RZ ;  /* 0x000000290f297210 */ /* 0x000fe40007ffe0ff */
[----:B------:R-:W-:Y:S01]  /*5660*/  SHF.R.U64 R43, R12, 0x1f, R43 ;  /* 0x0000001f0c2b7819 */ /* 0x000fe2000000122b */
[----:B------:R-:W-:Y:S01]  /*5670*/  IMAD.WIDE R12, R13, 0x7fffd8ae, R4 ;  /* 0x7fffd8ae0d0c7825 */ /* 0x000fe200078e0204 */
[C---:B------:R-:W-:Y:S02]  /*5680*/  IADD3 R15, PT, PT, R22.reuse, R19, RZ ;  /* 0x00000013160f7210 */ /* 0x040fe40007ffe0ff */
[----:B------:R-:W-:Y:S02]  /*5690*/  IADD3 R61, PT, PT, R22, R61, RZ ;  /* 0x0000003d163d7210 */ /* 0x000fe40007ffe0ff */
[----:B------:R-:W-:Y:S02]  /*56a0*/  SHF.R.U64 R45, R16, 0x1f, R17 ;  /* 0x0000001f102d7819 */ /* 0x000fe40000001211 */
[----:B------:R-:W-:Y:S01]  /*56b0*/  SHF.R.U64 R41, R14, 0x1f, R41 ;  /* 0x0000001f0e297819 */ /* 0x000fe20000001229 */
[----:B------:R-:W-:Y:S01]  /*56c0*/  IMAD.WIDE R14, R15, 0x7fffd8ae, R4 ;  /* 0x7fffd8ae0f0e7825 */ /* 0x000fe200078e0204 */
[----:B------:R-:W-:-:S02]  /*56d0*/  MOV R11, 0x200000 ;  /* 0x00200000000b7802 */ /* 0x000fc40000000f00 */
[----:B-----5:R-:W-:Y:S02]  /*56e0*/  VIADDMNMX R17, R58, R37, RZ, !PT ;  /* 0x000000253a117246 */ /* 0x020fe400078001ff */
[----:B------:R-:W-:Y:S02]  /*56f0*/  IADD3 R29, PT, PT, R22, R43, RZ ;  /* 0x0000002b161d7210 */ /* 0x000fe40007ffe0ff */
[----:B------:R-:W-:Y:S01]  /*5700*/  SHF.R.U64 R19, R12, 0x1f, R13 ;  /* 0x0000001f0c137819 */ /* 0x000fe2000000120d */
[----:B------:R-:W-:Y:S01]  /*5710*/  IMAD.WIDE R12, R61, 0x7fffd8ae, R4 ;  /* 0x7fffd8ae3d0c7825 */ /* 0x000fe200078e0204 */
[----:B------:R-:W-:Y:S02]  /*5720*/  IADD3 R25, PT, PT, R22, R59, RZ ;  /* 0x0000003b16197210 */ /* 0x000fe40007ffe0ff */
[----:B------:R-:W-:Y:S01]  /*5730*/  SHF.R.U64 R59, R14, 0x1f, R15 ;  /* 0x0000001f0e3b7819 */ /* 0x000fe2000000120f */
[----:B------:R-:W-:Y:S01]  /*5740*/  IMAD.HI.U32 R17, R17, 0x42dc8bdb, R10 ;  /* 0x42dc8bdb11117827 */ /* 0x000fe200078e000a */
[----:B------:R-:W-:-:S03]  /*5750*/  VIADDMNMX R19, R58, R19, RZ, !PT ;  /* 0x000000133a137246 */ /* 0x000fc600078001ff */
[----:B------:R-:W-:Y:S01]  /*5760*/  IMAD.WIDE R14, R29, 0x7fffd8ae, R4 ;  /* 0x7fffd8ae1d0e7825 */ /* 0x000fe200078e0204 */
[----:B------:R-:W-:Y:S02]  /*5770*/  SHF.R.U64 R29, R12, 0x1f, R13 ;  /* 0x0000001f0c1d7819 */ /* 0x000fe4000000120d */
[----:B------:R-:W-:Y:S01]  /*5780*/  LEA R12, P0, R3, UR4, 0x2 ;  /* 0x00000004030c7c11 */ /* 0x000fe2000f8010ff */
[----:B------:R-:W-:Y:S01]  /*5790*/  IMAD.WIDE R24, R25, 0x7fffd8ae, R4 ;  /* 0x7fffd8ae19187825 */ /* 0x000fe200078e0204 */
[----:B------:R-:W-:Y:S02]  /*57a0*/  SHF.R.U32.HI R3, RZ, 0x16, R17 ;  /* 0x00000016ff037819 */ /* 0x000fe40000011611 */
[----:B------:R-:W-:Y:S01]  /*57b0*/  VIADDMNMX R17, R58, R45, RZ, !PT ;  /* 0x0000002d3a117246 */ /* 0x000fe200078001ff */
[----:B------:R-:W-:Y:S01]  /*57c0*/  IMAD.HI.U32 R19, R19, 0x42dc8bdb, R10 ;  /* 0x42dc8bdb13137827 */ /* 0x000fe200078e000a */
[----:B------:R-:W-:Y:S02]  /*57d0*/  SHF.R.U64 R43, R24, 0x1f, R25 ;  /* 0x0000001f182b7819 */ /* 0x000fe40000001219 */
[----:B------:R-:W-:Y:S01]  /*57e0*/  SHF.R.U64 R37, R14, 0x1f, R15 ;  /* 0x0000001f0e257819 */ /* 0x000fe2000000120f */
[----:B------:R-:W-:Y:S01]  /*57f0*/  IMAD.HI.U32 R17, R17, 0x42dc8bdb, R10 ;  /* 0x42dc8bdb11117827 */ /* 0x000fe200078e000a */
[----:B------:R-:W-:-:S02]  /*5800*/  SHF.R.U32.HI R15, RZ, 0x16, R19 ;  /* 0x00000016ff0f7819 */ /* 0x000fc40000011613 */
[C---:B------:R-:W-:Y:S02]  /*5810*/  VIADDMNMX R19, R58.reuse, R43, RZ, !PT ;  /* 0x0000002b3a137246 */ /* 0x040fe400078001ff */
[----:B------:R-:W-:Y:S02]  /*5820*/  IADD3.X R13, PT, PT, RZ, UR5, RZ, P0, !PT ;  /* 0x00000005ff0d7c10 */ /* 0x000fe400087fe4ff */
[----:B------:R-:W-:Y:S02]  /*5830*/  VIADDMNMX R25, R58, R59, RZ, !PT ;  /* 0x0000003b3a197246 */ /* 0x000fe400078001ff */
[----:B------:R-:W-:Y:S02]  /*5840*/  VIMNMX.U32 R15, PT, PT, R15, 0x7f, PT ;  /* 0x0000007f0f0f7848 */ /* 0x000fe40003fe0000 */
[----:B------:R-:W-:Y:S01]  /*5850*/  SHF.R.U32.HI R17, RZ, 0x16, R17 ;  /* 0x00000016ff117819 */ /* 0x000fe20000011611 */
[--C-:B------:R-:W-:Y:S01]  /*5860*/  IMAD.HI.U32 R19, R19, 0x42dc8bdb, R10.reuse ;  /* 0x42dc8bdb13137827 */ /* 0x100fe200078e000a */
[----:B----4-:R-:W-:Y:S01]  /*5870*/  IADD3 R53, PT, PT, R8, R53, RZ ;  /* 0x0000003508357210 */ /* 0x010fe20007ffe0ff */
[----:B------:R0:W-:Y:S01]  /*5880*/  STG.E.U8 desc[UR8][R12.64+0x8], R15 ;  /* 0x0000080f0c007986 */ /* 0x0001e2000c101108 */
[----:B------:R-:W-:Y:S01]  /*5890*/  VIMNMX.U32 R17, PT, PT, R17, 0x7f, PT ;  /* 0x0000007f11117848 */ /* 0x000fe20003fe0000 */
[----:B------:R-:W-:Y:S01]  /*58a0*/  IMAD.HI.U32 R25, R25, 0x42dc8bdb, R10 ;  /* 0x42dc8bdb19197827 */ /* 0x000fe200078e000a */
[----:B------:R-:W-:-:S02]  /*58b0*/  VIMNMX.U32 R3, PT, PT, R3, 0x7f, PT ;  /* 0x0000007f03037848 */ /* 0x000fc40003fe0000 */
[----:B------:R-:W-:Y:S01]  /*58c0*/  SHF.R.U32.HI R19, RZ, 0x16, R19 ;  /* 0x00000016ff137819 */ /* 0x000fe20000011613 */
[----:B------:R1:W-:Y:S01]  /*58d0*/  STG.E.U8 desc[UR8][R12.64+0x18], R17 ;  /* 0x000018110c007986 */ /* 0x0003e2000c101108 */
[----:B------:R-:W-:Y:S02]  /*58e0*/  SHF.R.U32.HI R25, RZ, 0x16, R25 ;  /* 0x00000016ff197819 */ /* 0x000fe40000011619 */
[C---:B0-----:R-:W-:Y:S02]  /*58f0*/  IADD3 R15, PT, PT, R8.reuse, R47, RZ ;  /* 0x0000002f080f7210 */ /* 0x041fe40007ffe0ff */
[----:B------:R-:W-:Y:S01]  /*5900*/  IADD3 R21, PT, PT, R8, R21, RZ ;  /* 0x0000001508157210 */ /* 0x000fe20007ffe0ff */
[----:B------:R0:W-:Y:S02]  /*5910*/  STG.E.U8 desc[UR8][R12.64], R3 ;  /* 0x000000030c007986 */ /* 0x0001e4000c101108 */
[----:B------:R-:W-:Y:S01]  /*5920*/  IMAD.WIDE R14, R15, 0x7fffd8ae, R4 ;  /* 0x7fffd8ae0f0e7825 */ /* 0x000fe200078e0204 */
[----:B------:R-:W-:-:S03]  /*5930*/  VIMNMX.U32 R19, PT, PT, R19, 0x7f, PT ;  /* 0x0000007f13137848 */ /* 0x000fc60003fe0000 */
[----:B-1----:R-:W-:Y:S01]  /*5940*/  IMAD.WIDE R16, R53, 0x7fffd8ae, R4 ;  /* 0x7fffd8ae35107825 */ /* 0x002fe200078e0204 */
[C---:B------:R-:W-:Y:S02]  /*5950*/  IADD3 R27, PT, PT, R8.reuse, R27, RZ ;  /* 0x0000001b081b7210 */ /* 0x040fe40007ffe0ff */
[----:B------:R-:W-:Y:S02]  /*5960*/  IADD3 R55, PT, PT, R8, R55, RZ ;  /* 0x0000003708377210 */ /* 0x000fe40007ffe0ff */
[----:B------:R-:W-:Y:S02]  /*5970*/  SHF.R.U64 R16, R16, 0x1f, R17 ;  /* 0x0000001f10107819 */ /* 0x000fe40000001211 */
[----:B0-----:R-:W-:Y:S01]  /*5980*/  VIMNMX.U32 R3, PT, PT, R25, 0x7f, PT ;  /* 0x0000007f19037848 */ /* 0x001fe20003fe0000 */
[----:B------:R-:W-:Y:S01]  /*5990*/  IMAD.WIDE R24, R21, 0x7fffd8ae, R4 ;  /* 0x7fffd8ae15187825 */ /* 0x000fe200078e0204 */
[----:B------:R-:W-:Y:S02]  /*59a0*/  IADD3 R57, PT, PT, R8, R57, RZ ;  /* 0x0000003908397210 */ /* 0x000fe40007ffe0ff */
[----:B------:R-:W-:Y:S01]  /*59b0*/  SHF.R.U64 R14, R14, 0x1f, R15 ;  /* 0x0000001f0e0e7819 */ /* 0x000fe2000000120f */
[----:B------:R0:W-:Y:S01]  /*59c0*/  STG.E.U8 desc[UR8][R12.64+0x20], R19 ;  /* 0x000020130c007986 */ /* 0x0001e2000c101108 */
[----:B------:R-:W-:Y:S01]  /*59d0*/  IADD3 R41, PT, PT, R8, R41, RZ ;  /* 0x0000002908297210 */ /* 0x000fe20007ffe0ff */
[----:B------:R-:W-:-:S02]  /*59e0*/  IMAD.WIDE R42, R27, 0x7fffd8ae, R4 ;  /* 0x7fffd8ae1b2a7825 */ /* 0x000fc400078e0204 */
[----:B------:R1:W-:Y:S01]  /*59f0*/  STG.E.U8 desc[UR8][R12.64+0x10], R3 ;  /* 0x000010030c007986 */ /* 0x0003e2000c101108 */
[----:B------:R-:W-:Y:S01]  /*5a00*/  SHF.R.U64 R8, R24, 0x1f, R25 ;  /* 0x0000001f18087819 */ /* 0x000fe20000001219 */
[----:B------:R-:W-:Y:S01]  /*5a10*/  IMAD.WIDE R24, R41, 0x7fffd8ae, R4 ;  /* 0x7fffd8ae29187825 */ /* 0x000fe200078e0204 */
[----:B0-----:R-:W-:-:S03]  /*5a20*/  VIADDMNMX R19, R9, R16, RZ, !PT ;  /* 0x0000001009137246 */ /* 0x001fc600078001ff */
[----:B------:R-:W-:Y:S01]  /*5a30*/  IMAD.WIDE R16, R57, 0x7fffd8ae, R4 ;  /* 0x7fffd8ae39107825 */ /* 0x000fe200078e0204 */
[----:B-1----:R-:W-:-:S03]  /*5a40*/  VIADDMNMX R3, R9, R14, RZ, !PT ;  /* 0x0000000e09037246 */ /* 0x002fc600078001ff */
[----:B------:R-:W-:Y:S01]  /*5a50*/  IMAD.WIDE R14, R55, 0x7fffd8ae, R4 ;  /* 0x7fffd8ae370e7825 */ /* 0x000fe200078e0204 */
[----:B------:R-:W-:-:S03]  /*5a60*/  SHF.R.U64 R42, R42, 0x1f, R43 ;  /* 0x0000001f2a2a7819 */ /* 0x000fc6000000122b */
[----:B------:R-:W-:Y:S01]  /*5a70*/  IMAD.HI.U32 R19, R19, 0x42dc8bdb, R10 ;  /* 0x42dc8bdb13137827 */ /* 0x000fe200078e000a */
[----:B------:R-:W-:Y:S02]  /*5a80*/  SHF.R.U64 R14, R14, 0x1f, R15 ;  /* 0x0000001f0e0e7819 */ /* 0x000fe4000000120f */
[----:B------:R-:W-:Y:S02]  /*5a90*/  SHF.R.U64 R16, R16, 0x1f, R17 ;  /* 0x0000001f10107819 */ /* 0x000fe40000001211 */
[----:B------:R-:W-:Y:S02]  /*5aa0*/  SHF.R.U64 R24, R24, 0x1f, R25 ;  /* 0x0000001f18187819 */ /* 0x000fe40000001219 */
[----:B------:R-:W-:Y:S02]  /*5ab0*/  SHF.R.U32.HI R15, RZ, 0x16, R19 ;  /* 0x00000016ff0f7819 */ /* 0x000fe40000011613 */
[C---:B------:R-:W-:Y:S02]  /*5ac0*/  VIADDMNMX R17, R9.reuse, R8, RZ, !PT ;  /* 0x0000000809117246 */ /* 0x040fe400078001ff */
[----:B------:R-:W-:-:S02]  /*5ad0*/  VIADDMNMX R19, R9, R42, RZ, !PT ;  /* 0x0000002a09137246 */ /* 0x000fc400078001ff */
[C---:B------:R-:W-:Y:S02]  /*5ae0*/  VIADDMNMX R21, R9.reuse, R14, RZ, !PT ;  /* 0x0000000e09157246 */ /* 0x040fe400078001ff */
[C---:B------:R-:W-:Y:S02]  /*5af0*/  VIADDMNMX R25, R9.reuse, R16, RZ, !PT ;  /* 0x0000001009197246 */ /* 0x040fe400078001ff */
[----:B------:R-:W-:Y:S01]  /*5b00*/  VIADDMNMX R9, R9, R24, RZ, !PT ;  /* 0x0000001809097246 */ /* 0x000fe200078001ff */
[----:B------:R-:W-:-:S04]  /*5b10*/  IMAD.HI.U32 R3, R3, 0x42dc8bdb, R10 ;  /* 0x42dc8bdb03037827 */ /* 0x000fc800078e000a */
[----:B------:R-:W-:Y:S01]  /*5b20*/  IMAD.HI.U32 R9, R9, 0x42dc8bdb, R10 ;  /* 0x42dc8bdb09097827 */ /* 0x000fe200078e000a */
[----:B------:R-:W-:-:S03]  /*5b30*/  VIMNMX.U32 R15, PT, PT, R15, 0x7f, PT ;  /* 0x0000007f0f0f7848 */ /* 0x000fc60003fe0000 */
[----:B------:R-:W-:Y:S01]  /*5b40*/  IMAD.HI.U32 R19, R19, 0x42dc8bdb, R10 ;  /* 0x42dc8bdb13137827 */ /* 0x000fe200078e000a */
[----:B------:R-:W-:-:S03]  /*5b50*/  SHF.R.U32.HI R3, RZ, 0x16, R3 ;  /* 0x00000016ff037819 */ /* 0x000fc60000011603 */
[----:B------:R-:W-:Y:S01]  /*5b60*/  IMAD.HI.U32 R17, R17, 0x42dc8bdb, R10 ;  /* 0x42dc8bdb11117827 */ /* 0x000fe200078e000a */
[----:B------:R-:W-:-:S03]  /*5b70*/  SHF.R.U32.HI R9, RZ, 0x16, R9 ;  /* 0x00000016ff097819 */ /* 0x000fc60000011609 */
[----:B------:R-:W-:Y:S01]  /*5b80*/  IMAD.HI.U32 R21, R21, 0x42dc8bdb, R10 ;  /* 0x42dc8bdb15157827 */ /* 0x000fe200078e000a */
[----:B------:R-:W-:-:S03]  /*5b90*/  SHF.R.U32.HI R8, RZ, 0x16, R19 ;  /* 0x00000016ff087819 */ /* 0x000fc60000011613 */
[----:B------:R-:W-:Y:S01]  /*5ba0*/  IMAD.HI.U32 R25, R25, 0x42dc8bdb, R10 ;  /* 0x42dc8bdb19197827 */ /* 0x000fe200078e000a */
[----:B------:R-:W-:Y:S01]  /*5bb0*/  SHF.R.U32.HI R14, RZ, 0x16, R17 ;  /* 0x00000016ff0e7819 */ /* 0x000fe20000011611 */
[----:B------:R0:W-:Y:S01]  /*5bc0*/  STG.E.U8 desc[UR8][R12.64+0x9], R15 ;  /* 0x0000090f0c007986 */ /* 0x0001e2000c101108 */
[----:B------:R-:W-:Y:S02]  /*5bd0*/  SHF.R.U32.HI R17, RZ, 0x16, R21 ;  /* 0x00000016ff117819 */ /* 0x000fe40000011615 */
[----:B------:R-:W-:Y:S02]  /*5be0*/  VIMNMX.U32 R3, PT, PT, R3, 0x7f, PT ;  /* 0x0000007f03037848 */ /* 0x000fe40003fe0000 */
[----:B------:R-:W-:Y:S02]  /*5bf0*/  SHF.R.U32.HI R19, RZ, 0x16, R25 ;  /* 0x00000016ff137819 */ /* 0x000fe40000011619 */
[----:B------:R-:W-:Y:S02]  /*5c00*/  VIMNMX.U32 R21, PT, PT, R9, 0x7f, PT ;  /* 0x0000007f09157848 */ /* 0x000fe40003fe0000 */
[----:B--2---:R-:W-:-:S02]  /*5c10*/  IADD3 R9, PT, PT, R2, R51, RZ ;  /* 0x0000003302097210 */ /* 0x004fc40007ffe0ff */
[----:B------:R-:W-:Y:S02]  /*5c20*/  IADD3 R35, PT, PT, R2, R35, RZ ;  /* 0x0000002302237210 */ /* 0x000fe40007ffe0ff */
[----:B0-----:R-:W-:Y:S01]  /*5c30*/  VIMNMX.U32 R15, PT, PT, R8, 0x7f, PT ;  /* 0x0000007f080f7848 */ /* 0x001fe20003fe0000 */
[----:B------:R0:W-:Y:S01]  /*5c40*/  STG.E.U8 desc[UR8][R12.64+0x1], R3 ;  /* 0x000001030c007986 */ /* 0x0001e2000c101108 */
[----:B------:R-:W-:Y:S02]  /*5c50*/  VIMNMX.U32 R17, PT, PT, R17, 0x7f, PT ;  /* 0x0000007f11117848 */ /* 0x000fe40003fe0000 */
[----:B------:R-:W-:Y:S01]  /*5c60*/  VIMNMX.U32 R19, PT, PT, R19, 0x7f, PT ;  /* 0x0000007f13137848 */ /* 0x000fe20003fe0000 */
[----:B------:R1:W-:Y:S01]  /*5c70*/  STG.E.U8 desc[UR8][R12.64+0x19], R15 ;  /* 0x0000190f0c007986 */ /* 0x0003e2000c101108 */
[----:B------:R-:W-:Y:S01]  /*5c80*/  IADD3 R23, PT, PT, R2, R23, RZ ;  /* 0x0000001702177210 */ /* 0x000fe20007ffe0ff */
[----:B------:R-:W-:Y:S02]  /*5c90*/  IMAD.WIDE R8, R9, 0x7fffd8ae, R4 ;  /* 0x7fffd8ae09087825 */ /* 0x000fe400078e0204 */
[----:B------:R2:W-:Y:S01]  /*5ca0*/  STG.E.U8 desc[UR8][R12.64+0x21], R17 ;  /* 0x000021110c007986 */ /* 0x0005e2000c101108 */
[----:B0-----:R-:W-:-:S03]  /*5cb0*/  VIMNMX.U32 R3, PT, PT, R14, 0x7f, PT ;  /* 0x0000007f0e037848 */ /* 0x001fc60003fe0000 */
[----:B------:R0:W-:Y:S01]  /*5cc0*/  STG.E.U8 desc[UR8][R12.64+0x29], R19 ;  /* 0x000029130c007986 */ /* 0x0001e2000c101108 */
[----:B-1----:R-:W-:Y:S01]  /*5cd0*/  IMAD.WIDE R14, R35, 0x7fffd8ae, R4 ;  /* 0x7fffd8ae230e7825 */ /* 0x002fe200078e0204 */
[----:B------:R-:W-:-:S03]  /*5ce0*/  IADD3 R31, PT, PT, R2, R31, RZ ;  /* 0x0000001f021f7210 */ /* 0x000fc60007ffe0ff */
[----:B--2---:R-:W-:Y:S01]  /*5cf0*/  IMAD.WIDE R16, R23, 0x7fffd8ae, R4 ;  /* 0x7fffd8ae17107825 */ /* 0x004fe200078e0204 */
[----:B------:R-:W-:Y:S02]  /*5d00*/  SHF.R.U64 R15, R14, 0x1f, R15 ;  /* 0x0000001f0e0f7819 */ /* 0x000fe4000000120f */
[----:B0-----:R-:W-:Y:S02]  /*5d10*/  IADD3 R19, PT, PT, R2, R7, RZ ;  /* 0x0000000702137210 */ /* 0x001fe40007ffe0ff */
[----:B------:R-:W-:Y:S02]  /*5d20*/  SHF.R.U64 R7, R8, 0x1f, R9 ;  /* 0x0000001f08077819 */ /* 0x000fe40000001209 */
[C---:B------:R-:W-:Y:S02]  /*5d30*/  IADD3 R49, PT, PT, R2.reuse, R49, RZ ;  /* 0x0000003102317210 */ /* 0x040fe40007ffe0ff */
[----:B------:R-:W-:Y:S02]  /*5d40*/  IADD3 R39, PT, PT, R2, R39, RZ ;  /* 0x0000002702277210 */ /* 0x000fe40007ffe0ff */
[----:B------:R-:W-:-:S02]  /*5d50*/  SHF.R.U64 R27, R16, 0x1f, R17 ;  /* 0x0000001f101b7819 */ /* 0x000fc40000001211 */
[C---:B------:R-:W-:Y:S01]  /*5d60*/  VIADDMNMX R7, R26.reuse, R7, RZ, !PT ;  /* 0x000000071a077246 */ /* 0x040fe200078001ff */
[----:B------:R0:W-:Y:S01]  /*5d70*/  STG.E.U8 desc[UR8][R12.64+0x11], R3 ;  /* 0x000011030c007986 */ /* 0x0001e2000c101108 */
[----:B------:R-:W-:Y:S01]  /*5d80*/  VIADDMNMX R17, R26, R15, RZ, !PT ;  /* 0x0000000f1a117246 */ /* 0x000fe200078001ff */
[----:B------:R-:W-:-:S04]  /*5d90*/  IMAD.WIDE R22, R31, 0x7fffd8ae, R4 ;  /* 0x7fffd8ae1f167825 */ /* 0x000fc800078e0204 */
[----:B------:R-:W-:Y:S01]  /*5da0*/  IMAD.WIDE R8, R39, 0x7fffd8ae, R4 ;  /* 0x7fffd8ae27087825 */ /* 0x000fe200078e0204 */
[----:B------:R-:W-:-:S03]  /*5db0*/  SHF.R.U64 R25, R22, 0x1f, R23 ;  /* 0x0000001f16197819 */ /* 0x000fc60000001217 */
[----:B------:R-:W-:-:S04]  /*5dc0*/  IMAD.WIDE R14, R19, 0x7fffd8ae, R4 ;  /* 0x7fffd8ae130e7825 */ /* 0x000fc800078e0204 */
[----:B0-----:R-:W-:Y:S01]  /*5dd0*/  IMAD.WIDE R2, R49, 0x7fffd8ae, R4 ;  /* 0x7fffd8ae31027825 */ /* 0x001fe200078e0204 */
[----:B------:R-:W-:-:S03]  /*5de0*/  SHF.R.U64 R19, R8, 0x1f, R9 ;  /* 0x0000001f08137819 */ /* 0x000fc60000001209 */
[----:B------:R-:W-:Y:S01]  /*5df0*/  IMAD.HI.U32 R7, R7, 0x42dc8bdb, R10 ;  /* 0x42dc8bdb07077827 */ /* 0x000fe200078e000a */
[----:B------:R-:W-:-:S03]  /*5e00*/  SHF.R.U64 R23, R2, 0x1f, R3 ;  /* 0x0000001f02177819 */ /* 0x000fc60000001203 */
[----:B------:R-:W-:Y:S01]  /*5e10*/  IMAD.HI.U32 R17, R17, 0x42dc8bdb, R10 ;  /* 0x42dc8bdb11117827 */ /* 0x000fe200078e000a */
[----:B------:R-:W-:Y:S01]  /*5e20*/  VIADDMNMX R29, R58, R29, RZ, !PT ;  /* 0x0000001d3a1d7246 */ /* 0x000fe200078001ff */
[----:B------:R0:W-:Y:S01]  /*5e30*/  STG.E.U8 desc[UR8][R12.64+0x31], R21 ;  /* 0x000031150c007986 */ /* 0x0001e2000c101108 */
[C---:B------:R-:W-:Y:S02]  /*5e40*/  VIADDMNMX R9, R26.reuse, R27, RZ, !PT ;  /* 0x0000001b1a097246 */ /* 0x040fe400078001ff */
[----:B------:R-:W-:Y:S02]  /*5e50*/  SHF.R.U32.HI R3, RZ, 0x16, R7 ;  /* 0x00000016ff037819 */ /* 0x000fe40000011607 */
[----:B------:R-:W-:Y:S02]  /*5e60*/  SHF.R.U32.HI R7, RZ, 0x16, R17 ;  /* 0x00000016ff077819 */ /* 0x000fe40000011611 */
[C---:B------:R-:W-:Y:S01]  /*5e70*/  VIADDMNMX R17, R26.reuse, R23, RZ, !PT ;  /* 0x000000171a117246 */ /* 0x040fe200078001ff */
[----:B------:R-:W-:Y:S01]  /*5e80*/  IMAD.HI.U32 R29, R29, 0x42dc8bdb, R10 ;  /* 0x42dc8bdb1d1d7827 */ /* 0x000fe200078e000a */
[----:B------:R-:W-:-:S02]  /*5e90*/  VIADDMNMX R19, R26, R19, RZ, !PT ;  /* 0x000000131a137246 */ /* 0x000fc400078001ff */
[----:B0-----:R-:W-:Y:S02]  /*5ea0*/  SHF.R.U64 R21, R14, 0x1f, R15 ;  /* 0x0000001f0e157819 */ /* 0x001fe4000000120f */
[C---:B------:R-:W-:Y:S01]  /*5eb0*/  VIADDMNMX R15, R26.reuse, R25, RZ, !PT ;  /* 0x000000191a0f7246 */ /* 0x040fe200078001ff */
[--C-:B------:R-:W-:Y:S01]  /*5ec0*/  IMAD.HI.U32 R9, R9, 0x42dc8bdb, R10.reuse ;  /* 0x42dc8bdb09097827 */ /* 0x100fe200078e000a */
[----:B------:R-:W-:Y:S02]  /*5ed0*/  VIADDMNMX R21, R26, R21, RZ, !PT ;  /* 0x000000151a157246 */ /* 0x000fe400078001ff */
[----:B------:R-:W-:Y:S01]  /*5ee0*/  VIMNMX.U32 R3, PT, PT, R3, 0x7f, PT ;  /* 0x0000007f03037848 */ /* 0x000fe20003fe0000 */
[----:B------:R-:W-:Y:S01]  /*5ef0*/  IMAD.HI.U32 R15, R15, 0x42dc8bdb, R10 ;  /* 0x42dc8bdb0f0f7827 */ /* 0x000fe200078e000a */
[----:B------:R-:W-:-:S03]  /*5f00*/  SHF.R.U32.HI R29, RZ, 0x16, R29 ;  /* 0x00000016ff1d7819 */ /* 0x000fc6000001161d */
[----:B------:R-:W-:Y:S01]  /*5f10*/  IMAD.HI.U32 R17, R17, 0x42dc8bdb, R10 ;  /* 0x42dc8bdb11117827 */ /* 0x000fe200078e000a */
[----:B------:R-:W-:-:S03]  /*5f20*/  SHF.R.U32.HI R8, RZ, 0x16, R9 ;  /* 0x00000016ff087819 */ /* 0x000fc60000011609 */
[----:B------:R-:W-:Y:S01]  /*5f30*/  IMAD.HI.U32 R19, R19, 0x42dc8bdb, R10 ;  /* 0x42dc8bdb13137827 */ /* 0x000fe200078e000a */
[----:B------:R-:W-:-:S03]  /*5f40*/  VIMNMX.U32 R7, PT, PT, R7, 0x7f, PT ;  /* 0x0000007f07077848 */ /* 0x000fc60003fe0000 */
[----:B------:R-:W-:Y:S01]  /*5f50*/  IMAD.HI.U32 R21, R21, 0x42dc8bdb, R10 ;  /* 0x42dc8bdb15157827 */ /* 0x000fe200078e000a */
[----:B------:R0:W-:Y:S01]  /*5f60*/  STG.E.U8 desc[UR8][R12.64+0x2], R3 ;  /* 0x000002030c007986 */ /* 0x0001e2000c101108 */
[----:B------:R-:W-:Y:S02]  /*5f70*/  SHF.R.U32.HI R2, RZ, 0x16, R15 ;  /* 0x00000016ff027819 */ /* 0x000fe4000001160f */
[----:B------:R-:W-:Y:S02]  /*5f80*/  SHF.R.U32.HI R9, RZ, 0x16, R17 ;  /* 0x00000016ff097819 */ /* 0x000fe40000011611 */
[----:B------:R-:W-:Y:S02]  /*5f90*/  VIMNMX.U32 R29, PT, PT, R29, 0x7f, PT ;  /* 0x0000007f1d1d7848 */ /* 0x000fe40003fe0000 */
[----:B------:R-:W-:Y:S02]  /*5fa0*/  SHF.R.U32.HI R15, RZ, 0x16, R19 ;  /* 0x00000016ff0f7819 */ /* 0x000fe40000011613 */
[----:B------:R-:W-:-:S02]  /*5fb0*/  SHF.R.U32.HI R17, RZ, 0x16, R21 ;  /* 0x00000016ff117819 */ /* 0x000fc40000011615 */
[----:B------:R-:W-:Y:S02]  /*5fc0*/  IADD3 R19, PT, PT, R33, R34, RZ ;  /* 0x0000002221137210 */ /* 0x000fe40007ffe0ff */
[----:B0-----:R-:W-:Y:S01]  /*5fd0*/  VIMNMX.U32 R3, PT, PT, R8, 0x7f, PT ;  /* 0x0000007f08037848 */ /* 0x001fe20003fe0000 */
[----:B------:R0:W-:Y:S01]  /*5fe0*/  STG.E.U8 desc[UR8][R12.64+0xa], R7 ;  /* 0x00000a070c007986 */ /* 0x0001e2000c101108 */
[----:B------:R-:W-:Y:S02]  /*5ff0*/  VIMNMX.U32 R9, PT, PT, R9, 0x7f, PT ;  /* 0x0000007f09097848 */ /* 0x000fe40003fe0000 */
[----:B------:R-:W-:Y:S01]  /*6000*/  VIMNMX.U32 R15, PT, PT, R15, 0x7f, PT ;  /* 0x0000007f0f0f7848 */ /* 0x000fe20003fe0000 */
[----:B------:R1:W-:Y:S01]  /*6010*/  STG.E.U8 desc[UR8][R12.64+0x28], R29 ;  /* 0x0000281d0c007986 */ /* 0x0003e2000c101108 */
[----:B------:R-:W-:Y:S02]  /*6020*/  IADD3 R23, PT, PT, R33, R30, RZ ;  /* 0x0000001e21177210 */ /* 0x000fe40007ffe0ff */
[----:B------:R-:W-:Y:S01]  /*6030*/  VIMNMX.U32 R17, PT, PT, R17, 0x7f, PT ;  /* 0x0000007f11117848 */ /* 0x000fe20003fe0000 */
[----:B------:R2:W-:Y:S01]  /*6040*/  STG.E.U8 desc[UR8][R12.64+0x12], R3 ;  /* 0x000012030c007986 */ /* 0x0005e2000c101108 */
[----:B------:R-:W-:-:S02]  /*6050*/  IADD3 R21, PT, PT, R33, R6, RZ ;  /* 0x0000000621157210 */ /* 0x000fc40007ffe0ff */
[C---:B------:R-:W-:Y:S02]  /*6060*/  IADD3 R25, PT, PT, R33.reuse, R36, RZ ;  /* 0x0000002421197210 */ /* 0x040fe40007ffe0ff */
[----:B0-----:R-:W-:Y:S02]  /*6070*/  VIMNMX.U32 R7, PT, PT, R2, 0x7f, PT ;  /* 0x0000007f02077848 */ /* 0x001fe40003fe0000 */
[C---:B------:R-:W-:Y:S02]  /*6080*/  IADD3 R27, PT, PT, R33.reuse, R0, RZ ;  /* 0x00000000211b7210 */ /* 0x040fe40007ffe0ff */
[C---:B-1----:R-:W-:Y:S01]  /*6090*/  IADD3 R29, PT, PT, R33.reuse, R20, RZ ;  /* 0x00000014211d7210 */ /* 0x042fe20007ffe0ff */
[----:B------:R0:W-:Y:S01]  /*60a0*/  STG.E.U8 desc[UR8][R12.64+0x22], R9 ;  /* 0x000022090c007986 */ /* 0x0001e2000c101108 */
[----:B------:R-:W-:Y:S01]  /*60b0*/  IADD3 R33, PT, PT, R33, R28, RZ ;  /* 0x0000001c21217210 */ /* 0x000fe20007ffe0ff */
[----:B--2---:R-:W-:Y:S02]  /*60c0*/  IMAD.WIDE R2, R19, 0x7fffd8ae, R4 ;  /* 0x7fffd8ae13027825 */ /* 0x004fe400078e0204 */
[----:B------:R1:W-:Y:S04]  /*60d0*/  STG.E.U8 desc[UR8][R12.64+0x1a], R7 ;  /* 0x00001a070c007986 */ /* 0x0003e8000c101108 */
[----:B------:R2:W-:Y:S01]  /*60e0*/  STG.E.U8 desc[UR8][R12.64+0x2a], R15 ;  /* 0x00002a0f0c007986 */ /* 0x0005e2000c101108 */
[----:B------:R-:W-:Y:S01]  /*60f0*/  SHF.R.U64 R3, R2, 0x1f, R3 ;  /* 0x0000001f02037819 */ /* 0x000fe20000001203 */
[----:B0-----:R-:W-:-:S02]  /*6100*/  IMAD.WIDE R8, R23, 0x7fffd8ae, R4 ;  /* 0x7fffd8ae17087825 */ /* 0x001fc400078e0204 */
[----:B------:R0:W-:Y:S02]  /*6110*/  STG.E.U8 desc[UR8][R12.64+0x32], R17 ;  /* 0x000032110c007986 */ /* 0x0001e4000c101108 */
[----:B-1----:R-:W-:-:S04]  /*6120*/  IMAD.WIDE R6, R21, 0x7fffd8ae, R4 ;  /* 0x7fffd8ae15067825 */ /* 0x002fc800078e0204 */
[----:B--2---:R-:W-:Y:S01]  /*6130*/  IMAD.WIDE R14, R25, 0x7fffd8ae, R4 ;  /* 0x7fffd8ae190e7825 */ /* 0x004fe200078e0204 */
[----:B------:R-:W-:-:S03]  /*6140*/  SHF.R.U64 R23, R8, 0x1f, R9 ;  /* 0x0000001f08177819 */ /* 0x000fc60000001209 */
[----:B------:R-:W-:-:S04]  /*6150*/  IMAD.WIDE R20, R29, 0x7fffd8ae, R4 ;  /* 0x7fffd8ae1d147825 */ /* 0x000fc800078e0204 */
[----:B0-----:R-:W-:Y:S01]  /*6160*/  IMAD.WIDE R16, R27, 0x7fffd8ae, R4 ;  /* 0x7fffd8ae1b107825 */ /* 0x001fe200078e0204 */
[----:B------:R-:W-:-:S03]  /*6170*/  SHF.R.U64 R9, R14, 0x1f, R15 ;  /* 0x0000001f0e097819 */ /* 0x000fc6000000120f */
[----:B------:R-:W-:Y:S01]  /*6180*/  IMAD.WIDE R4, R33, 0x7fffd8ae, R4 ;  /* 0x7fffd8ae21047825 */ /* 0x000fe200078e0204 */
[----:B------:R-:W-:Y:S02]  /*6190*/  VIADDMNMX R3, R18, R3, RZ, !PT ;  /* 0x0000000312037246 */ /* 0x000fe400078001ff */
[----:B------:R-:W-:Y:S02]  /*61a0*/  SHF.R.U64 R7, R6, 0x1f, R7 ;  /* 0x0000001f06077819 */ /* 0x000fe40000001207 */
[----:B------:R-:W-:Y:S02]  /*61b0*/  SHF.R.U64 R15, R16, 0x1f, R17 ;  /* 0x0000001f100f7819 */ /* 0x000fe40000001211 */
[----:B------:R-:W-:Y:S02]  /*61c0*/  SHF.R.U64 R17, R20, 0x1f, R21 ;  /* 0x0000001f14117819 */ /* 0x000fe40000001215 */
[----:B------:R-:W-:Y:S01]  /*61d0*/  SHF.R.U64 R19, R4, 0x1f, R5 ;  /* 0x0000001f04137819 */ /* 0x000fe20000001205 */
[----:B------:R-:W-:Y:S01]  /*61e0*/  IMAD.HI.U32 R3, R3, 0x42dc8bdb, R10 ;  /* 0x42dc8bdb03037827 */ /* 0x000fe200078e000a */
[----:B------:R-:W-:-:S02]  /*61f0*/  VIADDMNMX R7, R18, R7, RZ, !PT ;  /* 0x0000000712077246 */ /* 0x000fc400078001ff */
[----:B------:R-:W-:Y:S02]  /*6200*/  VIADDMNMX R15, R18, R15, RZ, !PT ;  /* 0x0000000f120f7246 */ /* 0x000fe400078001ff */
[----:B------:R-:W-:Y:S02]  /*6210*/  VIADDMNMX R37, R58, R37, RZ, !PT ;  /* 0x000000253a257246 */ /* 0x000fe400078001ff */
[C---:B------:R-:W-:Y:S02]  /*6220*/  VIADDMNMX R5, R18.reuse, R23, RZ, !PT ;  /* 0x0000001712057246 */ /* 0x040fe400078001ff */
[C---:B------:R-:W-:Y:S02]  /*6230*/  VIADDMNMX R9, R18.reuse, R9, RZ, !PT ;  /* 0x0000000912097246 */ /* 0x040fe400078001ff */
[C---:B------:R-:W-:Y:S02]  /*6240*/  VIADDMNMX R17, R18.reuse, R17, RZ, !PT ;  /* 0x0000001112117246 */ /* 0x040fe400078001ff */
[----:B------:R-:W-:Y:S01]  /*6250*/  VIADDMNMX R19, R18, R19, RZ, !PT ;  /* 0x0000001312137246 */ /* 0x000fe200078001ff */
[----:B------:R-:W-:Y:S01]  /*6260*/  IMAD.HI.U32 R7, R7, 0x42dc8bdb, R10 ;  /* 0x42dc8bdb07077827 */ /* 0x000fe200078e000a */
[----:B------:R-:W-:-:S03]  /*6270*/  SHF.R.U32.HI R3, RZ, 0x16, R3 ;  /* 0x00000016ff037819 */ /* 0x000fc60000011603 */
[----:B------:R-:W-:Y:S01]  /*6280*/  IMAD.HI.U32 R15, R15, 0x42dc8bdb, R10 ;  /* 0x42dc8bdb0f0f7827 */ /* 0x000fe200078e000a */
[----:B------:R-:W-:-:S03]  /*6290*/  VIMNMX.U32 R3, PT, PT, R3, 0x7f, PT ;  /* 0x0000007f03037848 */ /* 0x000fc60003fe0000 */
        /* <DEDUP_REMOVED lines=11> */
[----:B------:R-:W-:Y:S01]  /*6350*/  SHF.R.U32.HI R19, RZ, 0x16, R19 ;  /* 0x00000016ff137819 */ /* 0x000fe20000011613 */
[----:B------:R0:W-:Y:S01]  /*6360*/  STG.E.U8 desc[UR8][R12.64+0x3], R3 ;  /* 0x000003030c007986 */ /* 0x0001e2000c101108 */
[----:B------:R-:W-:Y:S02]  /*6370*/  VIMNMX.U32 R5, PT, PT, R7, 0x7f, PT ;  /* 0x0000007f07057848 */ /* 0x000fe40003fe0000 */
[----:B------:R-:W-:Y:S02]  /*6380*/  VIMNMX.U32 R37, PT, PT, R37, 0x7f, PT ;  /* 0x0000007f25257848 */ /* 0x000fe40003fe0000 */
[----:B------:R-:W-:Y:S02]  /*6390*/  VIMNMX.U32 R7, PT, PT, R0, 0x7f, PT ;  /* 0x0000007f00077848 */ /* 0x000fe40003fe0000 */
[----:B------:R-:W-:Y:S02]  /*63a0*/  VIMNMX.U32 R9, PT, PT, R9, 0x7f, PT ;  /* 0x0000007f09097848 */ /* 0x000fe40003fe0000 */
[----:B------:R-:W-:-:S02]  /*63b0*/  VIMNMX.U32 R11, PT, PT, R11, 0x7f, PT ;  /* 0x0000007f0b0b7848 */ /* 0x000fc40003fe0000 */
[----:B------:R-:W-:Y:S02]  /*63c0*/  VIMNMX.U32 R15, PT, PT, R15, 0x7f, PT ;  /* 0x0000007f0f0f7848 */ /* 0x000fe40003fe0000 */
[----:B0-----:R-:W-:Y:S01]  /*63d0*/  VIMNMX.U32 R3, PT, PT, R19, 0x7f, PT ;  /* 0x0000007f13037848 */ /* 0x001fe20003fe0000 */
        /* <DEDUP_REMOVED lines=8> */
.L_x_105:
        /* <DEDUP_REMOVED lines=10> */
.L_x_467:


//--------------------- .text.fused_cast_fixed_point_multiply_clip_cast_13_kernel0 --------------------------
	.section	.text.fused_cast_fixed_point_multiply_clip_cast_13_kernel0,"ax",@progbits
	.align	128
        .global         fused_cast_fixed_point_multiply_clip_cast_13_kernel0
        .type           fused_cast_fixed_point_multiply_clip_cast_13_kernel0,@function
        .size           fused_cast_fixed_point_multiply_clip_cast_13_kernel0,(.L_x_468 - fused_cast_fixed_point_multiply_clip_cast_13_kernel0)
        .other          fused_cast_fixed_point_multiply_clip_cast_13_kernel0,@"STO_CUDA_ENTRY STV_DEFAULT"
fused_cast_fixed_point_multiply_clip_cast_13_kernel0:
.text.fused_cast_fixed_point_multiply_clip_cast_13_kernel0:
        /* <DEDUP_REMOVED lines=623> */
.L_x_106:
        /* <DEDUP_REMOVED lines=9> */
.L_x_468:


//--------------------- .text.fused_nn_conv2d_cast_fixed_point_multiply_add_cast_nn_relu_cast_fixed_point_mult_18399029763786111876__14_kernel0 --------------------------
	.section	.text.fused_nn_conv2d_cast_fixed_point_multiply_add_cast_nn_relu_cast_fixed_point_mult_18399029763786111876__14_kernel0,"ax",@progbits
	.align	128
        .global         fused_nn_conv2d_cast_fixed_point_multiply_add_cast_nn_relu_cast_fixed_point_mult_18399029763786111876__14_kernel0
        .type           fused_nn_conv2d_cast_fixed_point_multiply_add_cast_nn_relu_cast_fixed_point_mult_18399029763786111876__14_kernel0,@function
        .size           fused_nn_conv2d_cast_fixed_point_multiply_add_cast_nn_relu_cast_fixed_point_mult_18399029763786111876__14_kernel0,(.L_x_469 - fused_nn_conv2d_cast_fixed_point_multiply_add_cast_nn_relu_cast_fixed_point_mult_18399029763786111876__14_kernel0)
        .other          fused_nn_conv2d_cast_fixed_point_multiply_add_cast_nn_relu_cast_fixed_point_mult_18399029763786111876__14_kernel0,@"STO_CUDA_ENTRY STV_DEFAULT"
fused_nn_conv2d_cast_fixed_point_multiply_add_cast_nn_relu_cast_fixed_point_mult_18399029763786111876__14_kernel0:
.text.fused_nn_conv2d_cast_fixed_point_multiply_add_cast_nn_relu_cast_fixed_point_mult_18399029763786111876__14_kernel0:
        /* <DEDUP_REMOVED lines=49> */
.L_x_110:
[----:B------:R-:W-:Y:S05]  /*0310*/  BSYNC.RECONVERGENT B1 ;  /* 0x0000000000017941 */ /* 0x000fea0003800200 */
.L_x_109:
[----:B------:R-:W1:Y:S01]  /*0320*/  S2UR UR5, SR_CgaCtaId ;  /* 0x00000000000579c3 */ /* 0x000e620000008800 */
[----:B------:R-:W-:Y:S02]  /*0330*/  UMOV UR4, 0x400 ;  /* 0x0000040000047882 */ /* 0x000fe40000000000 */
[----:B-1----:R-:W-:-:S06]  /*0340*/  ULEA UR4, UR5, UR4, 0x18 ;  /* 0x0000000405047291 */ /* 0x002fcc000f8ec0ff */
[----:B0-----:R-:W-:-:S05]  /*0350*/  LEA R3, R11, UR4, 0x2 ;  /* 0x000000040b037c11 */ /* 0x001fca000f8e10ff */
[----:B-----5:R0:W-:Y:S02]  /*0360*/  STS [R3], R2 ;  /* 0x0000000203007388 */ /* 0x0201e40000000800 */
.L_x_108:
[----:B------:R-:W-:Y:S05]  /*0370*/  BSYNC.RECONVERGENT B0 ;  /* 0x0000000000007941 */ /* 0x000fea0003800200 */
.L_x_107:
        /* <DEDUP_REMOVED lines=150> */
.L_x_113:
        /* <DEDUP_REMOVED lines=38> */
.L_x_112:
[----:B------:R-:W-:Y:S05]  /*0f40*/  BSYNC.RECONVERGENT B0 ;  /* 0x0000000000007941 */ /* 0x000fea0003800200 */
.L_x_111:
        /* <DEDUP_REMOVED lines=647> */
.L_x_114:
        /* <DEDUP_REMOVED lines=12> */
.L_x_469:


//--------------------- .text.fused_nn_conv2d_cast_fixed_point_multiply_add_cast_nn_relu_cast_fixed_point_mult_18399029763786111876__6_kernel0 --------------------------
	.section	.text.fused_nn_conv2d_cast_fixed_point_multiply_add_cast_nn_relu_cast_fixed_point_mult_18399029763786111876__6_kernel0,"ax",@progbits
	.align	128
        .global         fused_nn_conv2d_cast_fixed_point_multiply_add_cast_nn_relu_cast_fixed_point_mult_18399029763786111876__6_kernel0
        .type           fused_nn_conv2d_cast_fixed_point_multiply_add_cast_nn_relu_cast_fixed_point_mult_18399029763786111876__6_kernel0,@function
        .size           fused_nn_conv2d_cast_fixed_point_multiply_add_cast_nn_relu_cast_fixed_point_mult_18399029763786111876__6_kernel0,(.L_x_470 - fused_nn_conv2d_cast_fixed_point_multiply_add_cast_nn_relu_cast_fixed_point_mult_18399029763786111876__6_kernel0)
        .other          fused_nn_conv2d_cast_fixed_point_multiply_add_cast_nn_relu_cast_fixed_point_mult_18399029763786111876__6_kernel0,@"STO_CUDA_ENTRY STV_DEFAULT"
fused_nn_conv2d_cast_fixed_point_multiply_add_cast_nn_relu_cast_fixed_point_mult_18399029763786111876__6_kernel0:
.text.fused_nn_conv2d_cast_fixed_point_multiply_add_cast_nn_relu_cast_fixed_point_mult_18399029763786111876__6_kernel0:
        /* <DEDUP_REMOVED lines=28> */
.L_x_116:
[----:B------:R-:W-:Y:S05]  /*01c0*/  BSYNC.RECONVERGENT B0 ;  /* 0x0000000000007941 */ /* 0x000fea0003800200 */
.L_x_115:
[----:B------:R-:W1:Y:S01]  /*01d0*/  S2UR UR4, SR_CTAID.X ;  /* 0x00000000000479c3 */ /* 0x000e620000002500 */
[----:B0-----:R-:W0:Y:S01]  /*01e0*/  S2R R3, SR_TID.X ;  /* 0x0000000000037919 */ /* 0x001e220000002100 */
[----:B------:R-:W2:Y:S01]  /*01f0*/  LDCU.64 UR6, c[0x0][0x380] ;  /* 0x00007000ff0677ac */ /* 0x000ea20008000a00 */
[----:B------:R-:W-:Y:S01]  /*0200*/  LEA R0, R11, R8, 0x1 ;  /* 0x000000080b007211 */ /* 0x000fe200078e08ff */
[----:B------:R-:W-:Y:S01]  /*0210*/  HFMA2 R53, -RZ, RZ, 0, 0 ;  /* 0x00000000ff357431 */ /* 0x000fe200000001ff */
[----:B------:R-:W-:Y:S01]  /*0220*/  MOV R7, RZ ;  /* 0x000000ff00077202 */ /* 0x000fe20000000f00 */
[----:B------:R-:W3:Y:S01]  /*0230*/  S2R R10, SR_CTAID.Y ;  /* 0x00000000000a7919 */ /* 0x000ee20000002600 */
[----:B------:R-:W-:Y:S01]  /*0240*/  LEA R2, R8, R5, 0x4 ;  /* 0x0000000508027211 */ /* 0x000fe200078e20ff */
[----:B------:R-:W-:Y:S01]  /*0250*/  IMAD R0, R0, 0xc400, RZ ;  /* 0x0000c40000007824 */ /* 0x000fe200078e02ff */
[----:B------:R-:W4:Y:S01]  /*0260*/  S2UR UR5, SR_CgaCtaId ;  /* 0x00000000000579c3 */ /* 0x000f220000008800 */
[----:B------:R-:W-:Y:S01]  /*0270*/  HFMA2 R28, -RZ, RZ, 0, 0 ;  /* 0x00000000ff1c7431 */ /* 0x000fe200000001ff */
[----:B------:R-:W-:Y:S01]  /*0280*/  LOP3.LUT R16, R2, 0x80, RZ, 0x3c, !PT ;  /* 0x0000008002107812 */ /* 0x000fe200078e3cff */
[----:B------:R-:W-:Y:S01]  /*0290*/  IMAD R11, R5, 0x38, R0 ;  /* 0x00000038050b7824 */ /* 0x000fe200078e0200 */
[----:B------:R-:W-:-:S02]  /*02a0*/  CS2R R42, SRZ ;  /* 0x00000000002a7805 */ /* 0x000fc4000001ff00 */
[----:B------:R-:W-:Y:S02]  /*02b0*/  CS2R R44, SRZ ;  /* 0x00000000002c7805 */ /* 0x000fe4000001ff00 */
[----:B------:R-:W-:Y:S02]  /*02c0*/  LOP3.LUT R16, R16, 0xff, RZ, 0xc0, !PT ;  /* 0x000000ff10107812 */ /* 0x000fe400078ec0ff */
[----:B------:R-:W-:Y:S02]  /*02d0*/  CS2R R40, SRZ ;  /* 0x0000000000287805 */ /* 0x000fe4000001ff00 */
[----:B------:R-:W-:Y:S02]  /*02e0*/  MOV R51, RZ ;  /* 0x000000ff00337202 */ /* 0x000fe40000000f00 */
[----:B------:R-:W-:Y:S02]  /*02f0*/  CS2R R46, SRZ ;  /* 0x00000000002e7805 */ /* 0x000fe4000001ff00 */
[----:B------:R-:W-:Y:S01]  /*0300*/  MOV R49, RZ ;  /* 0x000000ff00317202 */ /* 0x000fe20000000f00 */
[----:B------:R-:W-:Y:S01]  /*0310*/  IMAD R16, R16, 0x39, RZ ;  /* 0x0000003910107824 */ /* 0x000fe200078e02ff */
[----:B------:R-:W-:-:S02]  /*0320*/  CS2R R30, SRZ ;  /* 0x00000000001e7805 */ /* 0x000fc4000001ff00 */
[----:B------:R-:W-:Y:S02]  /*0330*/  CS2R R32, SRZ ;  /* 0x0000000000207805 */ /* 0x000fe4000001ff00 */
[----:B------:R-:W-:Y:S01]  /*0340*/  CS2R R34, SRZ ;  /* 0x0000000000227805 */ /* 0x000fe2000001ff00 */
[----:B-1----:R-:W-:Y:S01]  /*0350*/  USHF.L.U32 UR10, UR4, 0x3, URZ ;  /* 0x00000003040a7899 */ /* 0x002fe200080006ff */
[----:B------:R-:W-:Y:S02]  /*0360*/  SHF.R.U32.HI R17, RZ, 0x9, R16 ;  /* 0x00000009ff117819 */ /* 0x000fe40000011610 */
[----:B------:R-:W-:Y:S02]  /*0370*/  CS2R R38, SRZ ;  /* 0x0000000000267805 */ /* 0x000fe4000001ff00 */
[----:B------:R-:W-:Y:S02]  /*0380*/  MOV R55, RZ ;  /* 0x000000ff00377202 */ /* 0x000fe40000000f00 */
[----:B------:R-:W-:-:S02]  /*0390*/  MOV R6, UR10 ;  /* 0x0000000a00067c02 */ /* 0x000fc40008000f00 */
[----:B0-----:R-:W-:-:S03]  /*03a0*/  LEA R4, R8, R3, 0x6 ;  /* 0x0000000308047211 */ /* 0x001fc600078e30ff */
[----:B------:R-:W-:Y:S01]  /*03b0*/  IMAD.WIDE.U32 R6, R3, 0x4, R6 ;  /* 0x0000000403067825 */ /* 0x000fe200078e0006 */
[----:B------:R-:W-:-:S03]  /*03c0*/  LEA R4, R5, R4, 0x2 ;  /* 0x0000000405047211 */ /* 0x000fc600078e10ff */
[----:B---3--:R-:W-:Y:S01]  /*03d0*/  IMAD R10, R10, 0x24000, RZ ;  /* 0x000240000a0a7824 */ /* 0x008fe200078e02ff */
[----:B--2---:R-:W-:Y:S01]  /*03e0*/  IADD3 R6, P0, P1, R6, UR6, R11 ;  /* 0x0000000606067c10 */ /* 0x004fe2000f91e00b */
[----:B------:R-:W-:Y:S01]  /*03f0*/  USHF.L.U32 UR6, UR4, 0x1, URZ ;  /* 0x0000000104067899 */ /* 0x000fe200080006ff */
[C---:B------:R-:W-:Y:S02]  /*0400*/  ISETP.GE.U32.AND P5, PT, R4.reuse, 0x240, PT ;  /* 0x000002400400780c */ /* 0x040fe40003fa6070 */
[----:B------:R-:W-:Y:S01]  /*0410*/  IADD3.X R29, PT, PT, R7, UR7, RZ, P0, P1 ;  /* 0x00000007071d7c10 */ /* 0x000fe200087e24ff */
[----:B------:R-:W-:Y:S01]  /*0420*/  UMOV UR4, 0x400 ;  /* 0x0000040000047882 */ /* 0x000fe20000000000 */
[C---:B------:R-:W-:Y:S01]  /*0430*/  ISETP.GE.U32.AND P4, PT, R4.reuse, 0x1c0, PT ;  /* 0x000001c00400780c */ /* 0x040fe20003f86070 */
[----:B----4-:R-:W-:Y:S01]  /*0440*/  ULEA UR7, UR5, UR4, 0x18 ;  /* 0x0000000405077291 */ /* 0x010fe2000f8ec0ff */
[C---:B------:R-:W-:Y:S01]  /*0450*/  ISETP.GE.U32.AND P1, PT, R4.reuse, 0x140, PT ;  /* 0x000001400400780c */ /* 0x040fe20003f26070 */
[----:B------:R-:W-:Y:S01]  /*0460*/  UIADD3 UR4, UPT, UPT, UR4, 0x400, URZ ;  /* 0x0000040004047890 */ /* 0x000fe2000fffe0ff */
[----:B------:R-:W-:-:S02]  /*0470*/  ISETP.GE.U32.AND P2, PT, R4, 0xc0, PT ;  /* 0x000000c00400780c */ /* 0x000fc40003f46070 */
[----:B------:R-:W-:Y:S01]  /*0480*/  ISETP.GE.U32.AND P3, PT, R4, 0x40, PT ;  /* 0x000000400400780c */ /* 0x000fe20003f66070 */
[----:B------:R-:W-:Y:S01]  /*0490*/  ULEA UR5, UR5, UR4, 0x18 ;  /* 0x0000000405057291 */ /* 0x000fe2000f8ec0ff */
[----:B------:R-:W-:Y:S02]  /*04a0*/  LOP3.LUT P0, RZ, R3, UR6, RZ, 0xfc, !PT ;  /* 0x0000000603ff7c12 */ /* 0x000fe4000f80fcff */
[C---:B------:R-:W-:Y:S01]  /*04b0*/  ISETP.LT.U32.AND P5, PT, R2.reuse, 0x90, !P5 ;  /* 0x000000900200780c */ /* 0x040fe20006fa1070 */
[----:B------:R-:W-:Y:S01]  /*04c0*/  UMOV UR4, URZ ;  /* 0x000000ff00047c82 */ /* 0x000fe20008000000 */
[C---:B------:R-:W-:Y:S02]  /*04d0*/  ISETP.LT.U32.AND P4, PT, R2.reuse, 0x70, !P4 ;  /* 0x000000700200780c */ /* 0x040fe40006781070 */
[C---:B------:R-:W-:Y:S02]  /*04e0*/  ISETP.LT.U32.AND P1, PT, R2.reuse, 0x50, !P1 ;  /* 0x000000500200780c */ /* 0x040fe40004f21070 */
[----:B------:R-:W-:-:S02]  /*04f0*/  ISETP.LT.U32.AND P2, PT, R2, 0x30, !P2 ;  /* 0x000000300200780c */ /* 0x000fc40005741070 */
[C---:B------:R-:W-:Y:S02]  /*0500*/  ISETP.LT.U32.AND P3, PT, R2.reuse, 0x10, !P3 ;  /* 0x000000100200780c */ /* 0x040fe40005f61070 */
[----:B------:R-:W-:Y:S02]  /*0510*/  LEA R7, R2, R3, 0x2 ;  /* 0x0000000302077211 */ /* 0x000fe400078e10ff */
[----:B------:R-:W-:Y:S02]  /*0520*/  ISETP.LT.U32.OR P0, PT, R12, -0xe, !P0 ;  /* 0xfffffff20c00780c */ /* 0x000fe40004701470 */
[----:B------:R-:W-:Y:S02]  /*0530*/  IADD3 R12, PT, PT, R2, 0x20, RZ ;  /* 0x00000020020c7810 */ /* 0x000fe40007ffe0ff */
[C---:B------:R-:W-:Y:S02]  /*0540*/  ISETP.LT.U32.AND P5, PT, R8.reuse, 0x9, P5 ;  /* 0x000000090800780c */ /* 0x040fe40002fa1070 */
[----:B------:R-:W-:-:S02]  /*0550*/  ISETP.LT.U32.AND P4, PT, R8, 0x7, P4 ;  /* 0x000000070800780c */ /* 0x000fc40002781070 */
[C---:B------:R-:W-:Y:S02]  /*0560*/  ISETP.LT.U32.AND P1, PT, R8.reuse, 0x5, P1 ;  /* 0x000000050800780c */ /* 0x040fe40000f21070 */
[C---:B------:R-:W-:Y:S02]  /*0570*/  ISETP.LT.U32.AND P2, PT, R8.reuse, 0x3, P2 ;  /* 0x000000030800780c */ /* 0x040fe40001741070 */
[----:B------:R-:W-:Y:S02]  /*0580*/  ISETP.EQ.AND P3, PT, R8, RZ, P3 ;  /* 0x000000ff0800720c */ /* 0x000fe40001f62270 */
[----:B------:R-:W-:Y:S02]  /*0590*/  IADD3 R8, PT, PT, R2, 0x40, RZ ;  /* 0x0000004002087810 */ /* 0x000fe40007ffe0ff */
[----:B------:R-:W-:Y:S02]  /*05a0*/  SHF.L.U32 R4, R7, 0x2, RZ ;  /* 0x0000000207047819 */ /* 0x000fe400000006ff */
[----:B------:R-:W-:-:S02]  /*05b0*/  IADD3 R7, PT, PT, R3, UR6, RZ ;  /* 0x0000000603077c10 */ /* 0x000fc4000fffe0ff */
[----:B------:R-:W-:Y:S01]  /*05c0*/  LOP3.LUT R13, R12, 0xff, RZ, 0xc0, !PT ;  /* 0x000000ff0c0d7812 */ /* 0x000fe200078ec0ff */
[----:B-----5:R0:W-:Y:S01]  /*05d0*/  STS [R4+UR7], R9 ;  /* 0x0000000904007988 */ /* 0x0201e20008000807 */
[----:B------:R-:W-:Y:S02]  /*05e0*/  LOP3.LUT R14, R8, 0xff, RZ, 0xc0, !PT ;  /* 0x000000ff080e7812 */ /* 0x000fe400078ec0ff */
[----:B------:R-:W-:Y:S01]  /*05f0*/  LOP3.LUT R11, R2, 0xff, RZ, 0xc0, !PT ;  /* 0x000000ff020b7812 */ /* 0x000fe200078ec0ff */
[----:B------:R-:W-:Y:S01]  /*0600*/  IMAD R13, R13, 0x39, RZ ;  /* 0x000000390d0d7824 */ /* 0x000fe200078e02ff */
[----:B------:R-:W-:Y:S01]  /*0610*/  ISETP.GT.U32.OR P0, PT, R7, 0xe, P0 ;  /* 0x0000000e0700780c */ /* 0x000fe20000704470 */
[----:B------:R-:W-:Y:S01]  /*0620*/  IMAD R14, R14, 0x39, RZ ;  /* 0x000000390e0e7824 */ /* 0x000fe200078e02ff */
[----:B------:R-:W-:Y:S01]  /*0630*/  IADD3 R7, PT, PT, R2, 0x60, RZ ;  /* 0x0000006002077810 */ /* 0x000fe20007ffe0ff */
[----:B------:R-:W-:Y:S01]  /*0640*/  IMAD R11, R11, 0x39, RZ ;  /* 0x000000390b0b7824 */ /* 0x000fe200078e02ff */
[----:B------:R-:W-:-:S02]  /*0650*/  SHF.R.U32.HI R13, RZ, 0x9, R13 ;  /* 0x00000009ff0d7819 */ /* 0x000fc4000001160d */
[----:B------:R-:W-:Y:S02]  /*0660*/  LOP3.LUT R15, R7, 0xff, RZ, 0xc0, !PT ;  /* 0x000000ff070f7812 */ /* 0x000fe400078ec0ff */
[----:B0-----:R-:W-:Y:S01]  /*0670*/  SHF.R.U32.HI R9, RZ, 0x9, R14 ;  /* 0x00000009ff097819 */ /* 0x001fe2000001160e */
[--C-:B------:R-:W-:Y:S01]  /*0680*/  IMAD R20, R13, 0x2400, R10.reuse ;  /* 0x000024000d147824 */ /* 0x100fe200078e020a */
[----:B------:R-:W-:Y:S01]  /*0690*/  SHF.R.U32.HI R11, RZ, 0x9, R11 ;  /* 0x00000009ff0b7819 */ /* 0x000fe2000001160b */
[----:B------:R-:W-:Y:S01]  /*06a0*/  IMAD R15, R15, 0x39, RZ ;  /* 0x000000390f0f7824 */ /* 0x000fe200078e02ff */
[----:B------:R-:W-:Y:S01]  /*06b0*/  PRMT R14, R13, 0x9910, RZ ;  /* 0x000099100d0e7816 */ /* 0x000fe200000000ff */
[--C-:B------:R-:W-:Y:S01]  /*06c0*/  IMAD R18, R9, 0x2400, R10.reuse ;  /* 0x0000240009127824 */ /* 0x100fe200078e020a */
[C---:B------:R-:W-:Y:S01]  /*06d0*/  PRMT R16, R11.reuse, 0x9910, RZ ;  /* 0x000099100b107816 */ /* 0x040fe200000000ff */
[----:B------:R-:W-:Y:S01]  /*06e0*/  IMAD R22, R11, 0x2400, R10 ;  /* 0x000024000b167824 */ /* 0x000fe200078e020a */
[----:B------:R-:W-:-:S02]  /*06f0*/  PRMT R19, R9, 0x9910, RZ ;  /* 0x0000991009137816 */ /* 0x000fc400000000ff */
[----:B------:R-:W-:Y:S01]  /*0700*/  LEA R9, R14, R14, 0x3 ;  /* 0x0000000e0e097211 */ /* 0x000fe200078e18ff */
[--C-:B------:R-:W-:Y:S01]  /*0710*/  IMAD R14, R17, 0x2400, R10.reuse ;  /* 0x00002400110e7824 */ /* 0x100fe200078e020a */
[----:B------:R-:W-:Y:S02]  /*0720*/  SHF.R.U32.HI R15, RZ, 0x9, R15 ;  /* 0x00000009ff0f7819 */ /* 0x000fe4000001160f */
[----:B------:R-:W-:Y:S02]  /*0730*/  MOV R11, R16 ;  /* 0x00000010000b7202 */ /* 0x000fe40000000f00 */
[----:B------:R-:W-:Y:S01]  /*0740*/  IADD3 R13, PT, PT, RZ, -R9, RZ ;  /* 0x80000009ff0d7210 */ /* 0x000fe20007ffe0ff */
[C---:B------:R-:W-:Y:S01]  /*0750*/  IMAD R16, R15.reuse, 0x2400, R10 ;  /* 0x000024000f107824 */ /* 0x040fe200078e020a */
[----:B------:R-:W-:Y:S02]  /*0760*/  PRMT R21, R15, 0x9910, RZ ;  /* 0x000099100f157816 */ /* 0x000fe400000000ff */
[----:B------:R-:W-:-:S02]  /*0770*/  LEA R9, R11, R11, 0x3 ;  /* 0x0000000b0b097211 */ /* 0x000fc400078e18ff */
[----:B------:R-:W-:Y:S02]  /*0780*/  MOV R10, R19 ;  /* 0x00000013000a7202 */ /* 0x000fe40000000f00 */
[----:B------:R-:W-:Y:S02]  /*0790*/  PRMT R11, R13, 0x7710, RZ ;  /* 0x000077100d0b7816 */ /* 0x000fe400000000ff */
[----:B------:R-:W-:Y:S02]  /*07a0*/  MOV R13, R21 ;  /* 0x00000015000d7202 */ /* 0x000fe40000000f00 */
[----:B------:R-:W-:Y:S02]  /*07b0*/  PRMT R15, R17, 0x9910, RZ ;  /* 0x00009910110f7816 */ /* 0x000fe400000000ff */
[----:B------:R-:W-:Y:S02]  /*07c0*/  IADD3 R12, PT, PT, R12, R11, RZ ;  /* 0x0000000b0c0c7210 */ /* 0x000fe40007ffe0ff */
[----:B------:R-:W-:-:S02]  /*07d0*/  LEA R10, R10, R10, 0x3 ;  /* 0x0000000a0a0a7211 */ /* 0x000fc400078e18ff */
[----:B------:R-:W-:Y:S02]  /*07e0*/  LEA R11, R13, R13, 0x3 ;  /* 0x0000000d0d0b7211 */ /* 0x000fe400078e18ff */
[----:B------:R-:W-:Y:S02]  /*07f0*/  LEA R13, R15, R15, 0x3 ;  /* 0x0000000f0f0d7211 */ /* 0x000fe400078e18ff */
[----:B------:R-:W-:Y:S02]  /*0800*/  IADD3 R9, PT, PT, RZ, -R9, RZ ;  /* 0x80000009ff097210 */ /* 0x000fe40007ffe0ff */
[----:B------:R-:W-:Y:S02]  /*0810*/  IADD3 R10, PT, PT, RZ, -R10, RZ ;  /* 0x8000000aff0a7210 */ /* 0x000fe40007ffe0ff */
[----:B------:R-:W-:Y:S02]  /*0820*/  IADD3 R15, PT, PT, RZ, -R11, RZ ;  /* 0x8000000bff0f7210 */ /* 0x000fe40007ffe0ff */
[----:B------:R-:W-:-:S02]  /*0830*/  IADD3 R13, PT, PT, RZ, -R13, RZ ;  /* 0x8000000dff0d7210 */ /* 0x000fc40007ffe0ff */
[----:B------:R-:W-:Y:S02]  /*0840*/  PRMT R9, R9, 0x7710, RZ ;  /* 0x0000771009097816 */ /* 0x000fe400000000ff */
[----:B------:R-:W-:Y:S02]  /*0850*/  PRMT R11, R10, 0x7710, RZ ;  /* 0x000077100a0b7816 */ /* 0x000fe400000000ff */
[----:B------:R-:W-:Y:S02]  /*0860*/  PRMT R10, R15, 0x7710, RZ ;  /* 0x000077100f0a7816 */ /* 0x000fe400000000ff */
[----:B------:R-:W-:Y:S02]  /*0870*/  PRMT R13, R13, 0x7710, RZ ;  /* 0x000077100d0d7816 */ /* 0x000fe400000000ff */
[----:B------:R-:W-:Y:S02]  /*0880*/  IADD3 R9, PT, PT, R9, R2, RZ ;  /* 0x0000000209097210 */ /* 0x000fe40007ffe0ff */
[----:B------:R-:W-:Y:S01]  /*0890*/  IADD3 R7, PT, PT, R7, R10, RZ ;  /* 0x0000000a07077210 */ /* 0x000fe20007ffe0ff */
[----:B------:R-:W-:Y:S01]  /*08a0*/  HFMA2 R10, -RZ, RZ, 0, 0 ;  /* 0x00000000ff0a7431 */ /* 0x000fe200000001ff */
[----:B------:R-:W-:-:S02]  /*08b0*/  IADD3 R8, PT, PT, R8, R11, RZ ;  /* 0x0000000b08087210 */ /* 0x000fc40007ffe0ff */
[----:B------:R-:W-:Y:S02]  /*08c0*/  IADD3 R2, PT, PT, R13, R2, RZ ;  /* 0x000000020d027210 */ /* 0x000fe40007ffe0ff */
[----:B------:R-:W-:Y:S02]  /*08d0*/  SHF.L.U32 R9, R9, 0x4, RZ ;  /* 0x0000000409097819 */ /* 0x000fe400000006ff */
[----:B------:R-:W-:Y:S02]  /*08e0*/  SHF.L.U32 R7, R7, 0x4, RZ ;  /* 0x0000000407077819 */ /* 0x000fe400000006ff */
[----:B------:R-:W-:Y:S02]  /*08f0*/  SHF.L.U32 R12, R12, 0x4, RZ ;  /* 0x000000040c0c7819 */ /* 0x000fe400000006ff */
[----:B------:R-:W-:Y:S02]  /*0900*/  SHF.L.U32 R8, R8, 0x4, RZ ;  /* 0x0000000408087819 */ /* 0x000fe400000006ff */
[----:B------:R-:W-:-:S02]  /*0910*/  SHF.L.U32 R2, R2, 0x4, RZ ;  /* 0x0000000402027819 */ /* 0x000fc400000006ff */
[----:B------:R-:W-:Y:S02]  /*0920*/  LEA R22, R3, R22, 0x2 ;  /* 0x0000001603167211 */ /* 0x000fe400078e10ff */
[----:B------:R-:W-:Y:S02]  /*0930*/  LOP3.LUT R9, R9, 0xf0, RZ, 0xc0, !PT ;  /* 0x000000f009097812 */ /* 0x000fe400078ec0ff */
[----:B------:R-:W-:Y:S02]  /*0940*/  LEA R16, R3, R16, 0x2 ;  /* 0x0000001003107211 */ /* 0x000fe400078e10ff */
[----:B------:R-:W-:Y:S02]  /*0950*/  LOP3.LUT R7, R7, 0xf0, RZ, 0xc0, !PT ;  /* 0x000000f007077812 */ /* 0x000fe400078ec0ff */
[C---:B------:R-:W-:Y:S02]  /*0960*/  LEA R13, R3.reuse, R20, 0x2 ;  /* 0x00000014030d7211 */ /* 0x040fe400078e10ff */
[----:B------:R-:W-:-:S02]  /*0970*/  LEA R11, R3, R18, 0x2 ;  /* 0x00000012030b7211 */ /* 0x000fc400078e10ff */
[----:B------:R-:W-:Y:S02]  /*0980*/  CS2R R18, SRZ ;  /* 0x0000000000127805 */ /* 0x000fe4000001ff00 */
[----:B------:R-:W-:Y:S01]  /*0990*/  LEA R17, R3, R14, 0x2 ;  /* 0x0000000e03117211 */ /* 0x000fe200078e10ff */
[----:B------:R-:W-:Y:S01]  /*09a0*/  HFMA2 R14, -RZ, RZ, 0, 0 ;  /* 0x00000000ff0e7431 */ /* 0x000fe200000001ff */
[----:B------:R-:W-:Y:S02]  /*09b0*/  LOP3.LUT R12, R12, 0xf0, RZ, 0xc0, !PT ;  /* 0x000000f00c0c7812 */ /* 0x000fe400078ec0ff */
[----:B------:R-:W-:Y:S02]  /*09c0*/  LOP3.LUT R8, R8, 0xf0, RZ, 0xc0, !PT ;  /* 0x000000f008087812 */ /* 0x000fe400078ec0ff */
[----:B------:R-:W-:Y:S02]  /*09d0*/  LOP3.LUT R2, R2, 0xf0, RZ, 0xc0, !PT ;  /* 0x000000f002027812 */ /* 0x000fe400078ec0ff */
[----:B------:R-:W-:-:S02]  /*09e0*/  IADD3 R6, P6, PT, R6, 0x2d4, RZ ;  /* 0x000002d406067810 */ /* 0x000fc40007fde0ff */
[----:B------:R-:W-:Y:S02]  /*09f0*/  IADD3 R15, PT, PT, R9, R22, RZ ;  /* 0x00000016090f7210 */ /* 0x000fe40007ffe0ff */
[----:B------:R-:W-:Y:S02]  /*0a00*/  IADD3 R9, PT, PT, R7, R16, RZ ;  /* 0x0000001007097210 */ /* 0x000fe40007ffe0ff */
[----:B------:R-:W-:Y:S02]  /*0a10*/  IADD3 R13, PT, PT, R12, R13, RZ ;  /* 0x0000000d0c0d7210 */ /* 0x000fe40007ffe0ff */
[----:B------:R-:W-:Y:S02]  /*0a20*/  IADD3 R11, PT, PT, R8, R11, RZ ;  /* 0x0000000b080b7210 */ /* 0x000fe40007ffe0ff */
[----:B------:R-:W-:Y:S02]  /*0a30*/  IADD3 R7, PT, PT, R2, R17, RZ ;  /* 0x0000001102077210 */ /* 0x000fe40007ffe0ff */
[----:B------:R-:W-:-:S02]  /*0a40*/  CS2R R16, SRZ ;  /* 0x0000000000107805 */ /* 0x000fc4000001ff00 */
[----:B------:R-:W-:Y:S02]  /*0a50*/  MOV R12, RZ ;  /* 0x000000ff000c7202 */ /* 0x000fe40000000f00 */
[----:B------:R-:W-:Y:S02]  /*0a60*/  SHF.R.U32.HI R3, RZ, 0x1, R3 ;  /* 0x00000001ff037819 */ /* 0x000fe40000011603 */
[----:B------:R-:W-:Y:S02]  /*0a70*/  IADD3 R8, PT, PT, R4, UR7, RZ ;  /* 0x0000000704087c10 */ /* 0x000fe4000fffe0ff */
[----:B------:R-:W-:-:S07]  /*0a80*/  IADD3.X R29, PT, PT, RZ, R29, RZ, P6, !PT ;  /* 0x0000001dff1d7210 */ /* 0x000fce00037fe4ff */
.L_x_117:
        /* <DEDUP_REMOVED lines=49> */
[----:B------:R-:W-:Y:S04]  /*0da0*/  LDS R57, [R36+UR7] ;  /* 0x0000000724397984 */ /* 0x000fe80008000800 */
[----:B------:R-:W0:Y:S04]  /*0db0*/  LDS.128 R20, [R2] ;  /* 0x0000000002147984 */ /* 0x000e280000000c00 */
[----:B------:R-:W1:Y:S04]  /*0dc0*/  LDS R56, [R36+UR7+0x20] ;  /* 0x0000200724387984 */ /* 0x000e680008000800 */
[----:B------:R-:W2:Y:S04]  /*0dd0*/  LDS R50, [R36+UR7+0x10] ;  /* 0x0000100724327984 */ /* 0x000ea80008000800 */
[----:B------:R-:W3:Y:S04]  /*0de0*/  LDS R54, [R36+UR7+0x30] ;  /* 0x0000300724367984 */ /* 0x000ee80008000800 */
[----:B------:R-:W4:Y:S04]  /*0df0*/  LDS R52, [R36+UR7+0x40] ;  /* 0x0000400724347984 */ /* 0x000f280008000800 */
[----:B------:R-:W5:Y:S04]  /*0e00*/  LDS R37, [R36+UR7+0x50] ;  /* 0x0000500724257984 */ /* 0x000f680008000800 */
[----:B------:R-:W5:Y:S04]  /*0e10*/  LDS R48, [R36+UR7+0x60] ;  /* 0x0000600724307984 */ /* 0x000f680008000800 */
[----:B------:R-:W-:Y:S01]  /*0e20*/  LDS.128 R24, [R2+0x30] ;  /* 0x0000300002187984 */ /* 0x000fe20000000c00 */
[----:B0-----:R-:W-:-:S02]  /*0e30*/  IDP.4A.S8.S8 R55, R57, R20, R55 ;  /* 0x0000001439377226 */ /* 0x001fc40000000637 */
[C---:B------:R-:W-:Y:S02]  /*0e40*/  IDP.4A.S8.S8 R46, R57.reuse, R21, R46 ;  /* 0x00000015392e7226 */ /* 0x040fe4000000062e */
[C---:B------:R-:W-:Y:S02]  /*0e50*/  IDP.4A.S8.S8 R43, R57.reuse, R22, R43 ;  /* 0x00000016392b7226 */ /* 0x040fe4000000062b */
[----:B------:R-:W-:Y:S02]  /*0e60*/  IDP.4A.S8.S8 R38, R57, R23, R38 ;  /* 0x0000001739267226 */ /* 0x000fe40000000626 */
[-C--:B-1----:R-:W-:Y:S02]  /*0e70*/  IDP.4A.S8.S8 R57, R56, R20.reuse, R35 ;  /* 0x0000001438397226 */ /* 0x082fe40000000623 */
[----:B------:R-:W0:Y:S01]  /*0e80*/  LDS R35, [R36+UR7+0x70] ;  /* 0x0000700724237984 */ /* 0x000e220008000800 */
[-C--:B--2---:R-:W-:Y:S02]  /*0e90*/  IDP.4A.S8.S8 R41, R50, R20.reuse, R41 ;  /* 0x0000001432297226 */ /* 0x084fe40000000629 */
[----:B---3--:R-:W-:-:S02]  /*0ea0*/  IDP.4A.S8.S8 R31, R54, R20, R31 ;  /* 0x00000014361f7226 */ /* 0x008fc4000000061f */
        /* <DEDUP_REMOVED lines=14> */
[CC--:B------:R-:W-:Y:S02]  /*0f90*/  IDP.4A.S8.S8 R49, R37.reuse, R22.reuse, R49 ;  /* 0x0000001625317226 */ /* 0x0c0fe40000000631 */
[----:B------:R-:W-:Y:S02]  /*0fa0*/  IDP.4A.S8.S8 R22, R48, R22, R53 ;  /* 0x0000001630167226 */ /* 0x000fe40000000635 */
[-C--:B------:R-:W-:Y:S02]  /*0fb0*/  IDP.4A.S8.S8 R32, R50, R23.reuse, R32 ;  /* 0x0000001732207226 */ /* 0x080fe40000000620 */
[-C--:B------:R-:W-:Y:S02]  /*0fc0*/  IDP.4A.S8.S8 R10, R56, R23.reuse, R10 ;  /* 0x00000017380a7226 */ /* 0x080fe4000000060a */
[----:B------:R-:W-:-:S02]  /*0fd0*/  IDP.4A.S8.S8 R28, R37, R23, R28 ;  /* 0x00000017251c7226 */ /* 0x000fc4000000061c */
[-C--:B0-----:R-:W-:Y:S02]  /*0fe0*/  IDP.4A.S8.S8 R53, R35, R24.reuse, R20 ;  /* 0x0000001823357226 */ /* 0x081fe40000000614 */
[-C--:B------:R-:W-:Y:S02]  /*0ff0*/  IDP.4A.S8.S8 R12, R54, R23.reuse, R12 ;  /* 0x00000017360c7226 */ /* 0x080fe4000000060c */
[C---:B------:R-:W-:Y:S02]  /*1000*/  IDP.4A.S8.S8 R14, R52.reuse, R23, R14 ;  /* 0x00000017340e7226 */ /* 0x040fe4000000060e */
[----:B------:R-:W-:Y:S02]  /*1010*/  IDP.4A.S8.S8 R20, R52, R25, R51 ;  /* 0x0000001934147226 */ /* 0x000fe40000000633 */
[----:B------:R-:W-:Y:S02]  /*1020*/  IDP.4A.S8.S8 R42, R48, R23, R42 ;  /* 0x00000017302a7226 */ /* 0x000fe4000000062a */
[----:B------:R-:W-:-:S02]  /*1030*/  IDP.4A.S8.S8 R41, R56, R24, R41 ;  /* 0x0000001838297226 */ /* 0x000fc40000000629 */
[CC--:B------:R-:W-:Y:S02]  /*1040*/  IDP.4A.S8.S8 R34, R56.reuse, R25.reuse, R34 ;  /* 0x0000001938227226 */ /* 0x0c0fe40000000622 */
[----:B------:R-:W-:Y:S02]  /*1050*/  IDP.4A.S8.S8 R51, R56, R26, R39 ;  /* 0x0000001a38337226 */ /* 0x000fe40000000627 */
[C---:B------:R-:W-:Y:S02]  /*1060*/  IDP.4A.S8.S8 R55, R50.reuse, R24, R55 ;  /* 0x0000001832377226 */ /* 0x040fe40000000637 */
[C---:B------:R-:W-:Y:S02]  /*1070*/  IDP.4A.S8.S8 R46, R50.reuse, R25, R46 ;  /* 0x00000019322e7226 */ /* 0x040fe4000000062e */
[C---:B------:R-:W-:Y:S02]  /*1080*/  IDP.4A.S8.S8 R43, R50.reuse, R26, R43 ;  /* 0x0000001a322b7226 */ /* 0x040fe4000000062b */
[----:B------:R-:W-:-:S02]  /*1090*/  IDP.4A.S8.S8 R38, R50, R27, R38 ;  /* 0x0000001b32267226 */ /* 0x000fc40000000626 */
[-C--:B------:R-:W-:Y:S02]  /*10a0*/  IDP.4A.S8.S8 R57, R54, R24.reuse, R57 ;  /* 0x0000001836397226 */ /* 0x080fe40000000639 */
[----:B------:R-:W-:Y:S02]  /*10b0*/  IDP.4A.S8.S8 R23, R52, R24, R31 ;  /* 0x0000001834177226 */ /* 0x000fe4000000061f */
[C---:B------:R-:W-:Y:S02]  /*10c0*/  IDP.4A.S8.S8 R30, R54.reuse, R25, R30 ;  /* 0x00000019361e7226 */ /* 0x040fe4000000061e */
[----:B------:R-:W-:Y:S02]  /*10d0*/  IDP.4A.S8.S8 R39, R54, R26, R33 ;  /* 0x0000001a36277226 */ /* 0x000fe40000000621 */
[-C--:B------:R-:W-:Y:S02]  /*10e0*/  IDP.4A.S8.S8 R32, R56, R27.reuse, R32 ;  /* 0x0000001b38207226 */ /* 0x080fe40000000620 */
[----:B------:R-:W-:-:S02]  /*10f0*/  IDP.4A.S8.S8 R10, R54, R27, R10 ;  /* 0x0000001b360a7226 */ /* 0x000fc4000000060a */
[CC--:B------:R-:W-:Y:S02]  /*1100*/  IDP.4A.S8.S8 R31, R37.reuse, R24.reuse, R58 ;  /* 0x00000018251f7226 */ /* 0x0c0fe4000000063a */
[C---:B------:R-:W-:Y:S02]  /*1110*/  IDP.4A.S8.S8 R47, R48.reuse, R24, R47 ;  /* 0x00000018302f7226 */ /* 0x040fe4000000062f */
[-C--:B------:R-:W-:Y:S02]  /*1120*/  IDP.4A.S8.S8 R60, R37, R25.reuse, R60 ;  /* 0x00000019253c7226 */ /* 0x080fe4000000063c */
[CC--:B------:R-:W-:Y:S02]  /*1130*/  IDP.4A.S8.S8 R40, R48.reuse, R25.reuse, R40 ;  /* 0x0000001930287226 */ /* 0x0c0fe40000000628 */
[----:B------:R-:W-:Y:S02]  /*1140*/  IDP.4A.S8.S8 R44, R35, R25, R44 ;  /* 0x00000019232c7226 */ /* 0x000fe4000000062c */
[----:B------:R-:W-:-:S02]  /*1150*/  IDP.4A.S8.S8 R49, R48, R26, R49 ;  /* 0x0000001a30317226 */ /* 0x000fc40000000631 */
[-C--:B------:R-:W-:Y:S02]  /*1160*/  IDP.4A.S8.S8 R28, R48, R27.reuse, R28 ;  /* 0x0000001b301c7226 */ /* 0x080fe4000000061c */
[CC--:B------:R-:W-:Y:S02]  /*1170*/  IDP.4A.S8.S8 R24, R52.reuse, R26.reuse, R21 ;  /* 0x0000001a34187226 */ /* 0x0c0fe40000000615 */
[-C--:B------:R-:W-:Y:S02]  /*1180*/  IDP.4A.S8.S8 R45, R37, R26.reuse, R45 ;  /* 0x0000001a252d7226 */ /* 0x080fe4000000062d */
[----:B------:R-:W-:Y:S02]  /*1190*/  IDP.4A.S8.S8 R25, R35, R26, R22 ;  /* 0x0000001a23197226 */ /* 0x000fe40000000616 */
[-C--:B------:R-:W-:Y:S01]  /*11a0*/  IDP.4A.S8.S8 R12, R52, R27.reuse, R12 ;  /* 0x0000001b340c7226 */ /* 0x080fe2000000060c */
[----:B------:R-:W0:Y:S01]  /*11b0*/  LDS R26, [R36+UR7+0x80] ;  /* 0x00008007241a7984 */ /* 0x000e220008000800 */
[----:B------:R-:W-:-:S02]  /*11c0*/  IDP.4A.S8.S8 R14, R37, R27, R14 ;  /* 0x0000001b250e7226 */ /* 0x000fc4000000060e */
[C---:B-1----:R-:W-:Y:S02]  /*11d0*/  IDP.4A.S8.S8 R41, R54.reuse, R16, R41 ;  /* 0x0000001036297226 */ /* 0x042fe40000000629 */
        /* <DEDUP_REMOVED lines=9> */
[C---:B------:R-:W-:Y:S02]  /*1270*/  IDP.4A.S8.S8 R39, R52.reuse, R18, R39 ;  /* 0x0000001234277226 */ /* 0x040fe40000000627 */
[----:B------:R-:W-:-:S02]  /*1280*/  IDP.4A.S8.S8 R52, R52, R19, R10 ;  /* 0x0000001334347226 */ /* 0x000fc4000000060a */
[C---:B------:R-:W-:Y:S01]  /*1290*/  IDP.4A.S8.S8 R51, R37.reuse, R16, R23 ;  /* 0x0000001025337226 */ /* 0x040fe20000000617 */
[----:B------:R-:W-:Y:S01]  /*12a0*/  LDS R10, [R36+UR7+0x4] ;  /* 0x00000407240a7984 */ /* 0x000fe20008000800 */
[----:B------:R-:W-:Y:S02]  /*12b0*/  IDP.4A.S8.S8 R32, R37, R17, R20 ;  /* 0x0000001125207226 */ /* 0x000fe40000000614 */
[CC--:B------:R-:W-:Y:S01]  /*12c0*/  IDP.4A.S8.S8 R56, R35.reuse, R18.reuse, R49 ;  /* 0x0000001223387226 */ /* 0x0c0fe20000000631 */
[----:B------:R-:W1:Y:S01]  /*12d0*/  LDS.128 R20, [R2+0x10] ;  /* 0x0000100002147984 */ /* 0x000e620000000c00 */
[----:B------:R-:W-:Y:S02]  /*12e0*/  IDP.4A.S8.S8 R42, R35, R27, R42 ;  /* 0x0000001b232a7226 */ /* 0x000fe4000000062a */
[C---:B------:R-:W-:Y:S02]  /*12f0*/  IDP.4A.S8.S8 R59, R37.reuse, R18, R24 ;  /* 0x00000012253b7226 */ /* 0x040fe40000000618 */
[----:B------:R-:W-:-:S02]  /*1300*/  IDP.4A.S8.S8 R12, R37, R19, R12 ;  /* 0x00000013250c7226 */ /* 0x000fc4000000060c */
[C---:B------:R-:W-:Y:S01]  /*1310*/  IDP.4A.S8.S8 R31, R48.reuse, R16, R31 ;  /* 0x00000010301f7226 */ /* 0x040fe2000000061f */
[----:B------:R-:W2:Y:S01]  /*1320*/  LDS R37, [R36+UR7+0x14] ;  /* 0x0000140724257984 */ /* 0x000ea20008000800 */
[C---:B------:R-:W-:Y:S02]  /*1330*/  IDP.4A.S8.S8 R60, R48.reuse, R17, R60 ;  /* 0x00000011303c7226 */ /* 0x040fe4000000063c */
[C---:B------:R-:W-:Y:S02]  /*1340*/  IDP.4A.S8.S8 R45, R48.reuse, R18, R45 ;  /* 0x00000012302d7226 */ /* 0x040fe4000000062d */
[----:B------:R-:W-:Y:S02]  /*1350*/  IDP.4A.S8.S8 R14, R48, R19, R14 ;  /* 0x00000013300e7226 */ /* 0x000fe4000000060e */
[C---:B------:R-:W-:Y:S01]  /*1360*/  IDP.4A.S8.S8 R61, R35.reuse, R16, R47 ;  /* 0x00000010233d7226 */ /* 0x040fe2000000062f */
[----:B------:R-:W3:Y:S01]  /*1370*/  LDS R48, [R36+UR7+0x34] ;  /* 0x0000340724307984 */ /* 0x000ee20008000800 */
[----:B------:R-:W-:-:S02]  /*1380*/  IDP.4A.S8.S8 R50, R35, R17, R40 ;  /* 0x0000001123327226 */ /* 0x000fc40000000628 */
[----:B------:R-:W-:Y:S01]  /*1390*/  IDP.4A.S8.S8 R49, R35, R19, R28 ;  /* 0x0000001323317226 */ /* 0x000fe2000000061c */
        /* <DEDUP_REMOVED lines=8> */
[----:B------:R-:W0:Y:S01]  /*1420*/  LDS.128 R24, [R2+0x40] ;  /* 0x0000400002187984 */ /* 0x000e220000000c00 */
[C---:B-1----:R-:W-:Y:S02]  /*1430*/  IDP.4A.S8.S8 R55, R10.reuse, R20, R55 ;  /* 0x000000140a377226 */ /* 0x042fe40000000637 */
        /* <DEDUP_REMOVED lines=10> */
[----:B------:R-:W-:Y:S02]  /*14e0*/  IDP.4A.S8.S8 R21, R35, R22, R18 ;  /* 0x0000001623157226 */ /* 0x000fe40000000612 */
[----:B------:R-:W2:Y:S01]  /*14f0*/  LDS.128 R16, [R2+0x70] ;  /* 0x0000700002107984 */ /* 0x000ea20000000c00 */
[C---:B------:R-:W-:Y:S02]  /*1500*/  IDP.4A.S8.S8 R41, R37.reuse, R20, R41 ;  /* 0x0000001425297226 */ /* 0x040fe40000000629 */
[CC--:B------:R-:W-:Y:S02]  /*1510*/  IDP.4A.S8.S8 R33, R37.reuse, R22.reuse, R33 ;  /* 0x0000001625217226 */ /* 0x0c0fe40000000621 */
        /* <DEDUP_REMOVED lines=8> */
[CC--:B------:R-:W-:Y:S02]  /*15a0*/  IDP.4A.S8.S8 R45, R47.reuse, R22.reuse, R45 ;  /* 0x000000162f2d7226 */ /* 0x0c0fe4000000062d */
[-C--:B------:R-:W-:Y:S02]  /*15b0*/  IDP.4A.S8.S8 R52, R40, R23.reuse, R52 ;  /* 0x0000001728347226 */ /* 0x080fe40000000634 */
[-C--:B------:R-:W-:Y:S02]  /*15c0*/  IDP.4A.S8.S8 R12, R48, R23.reuse, R12 ;  /* 0x00000017300c7226 */ /* 0x080fe4000000060c */
[-C--:B------:R-:W-:Y:S02]  /*15d0*/  IDP.4A.S8.S8 R14, R47, R23.reuse, R14 ;  /* 0x000000172f0e7226 */ /* 0x080fe4000000060e */
[C---:B------:R-:W-:Y:S02]  /*15e0*/  IDP.4A.S8.S8 R56, R28.reuse, R22, R56 ;  /* 0x000000161c387226 */ /* 0x040fe40000000638 */
[----:B------:R-:W-:-:S02]  /*15f0*/  IDP.4A.S8.S8 R20, R28, R23, R49 ;  /* 0x000000171c147226 */ /* 0x000fc40000000631 */
[----:B------:R-:W-:Y:S02]  /*1600*/  IDP.4A.S8.S8 R42, R35, R23, R42 ;  /* 0x00000017232a7226 */ /* 0x000fe4000000062a */
[C---:B0-----:R-:W-:Y:S02]  /*1610*/  IDP.4A.S8.S8 R41, R40.reuse, R24, R41 ;  /* 0x0000001828297226 */ /* 0x041fe40000000629 */
[CC--:B------:R-:W-:Y:S02]  /*1620*/  IDP.4A.S8.S8 R34, R40.reuse, R25.reuse, R34 ;  /* 0x0000001928227226 */ /* 0x0c0fe40000000622 */
[----:B------:R-:W-:Y:S02]  /*1630*/  IDP.4A.S8.S8 R23, R40, R26, R33 ;  /* 0x0000001a28177226 */ /* 0x000fe40000000621 */
[C---:B------:R-:W-:Y:S02]  /*1640*/  IDP.4A.S8.S8 R55, R37.reuse, R24, R55 ;  /* 0x0000001825377226 */ /* 0x040fe40000000637 */
[----:B------:R-:W-:-:S02]  /*1650*/  IDP.4A.S8.S8 R46, R37, R25, R46 ;  /* 0x00000019252e7226 */ /* 0x000fc4000000062e */
[C---:B------:R-:W-:Y:S02]  /*1660*/  IDP.4A.S8.S8 R43, R37.reuse, R26, R43 ;  /* 0x0000001a252b7226 */ /* 0x040fe4000000062b */
[-C--:B------:R-:W-:Y:S02]  /*1670*/  IDP.4A.S8.S8 R38, R37, R27.reuse, R38 ;  /* 0x0000001b25267226 */ /* 0x080fe40000000626 */
[----:B------:R-:W-:Y:S02]  /*1680*/  IDP.4A.S8.S8 R54, R40, R27, R54 ;  /* 0x0000001b28367226 */ /* 0x000fe40000000636 */
[-C--:B------:R-:W-:Y:S02]  /*1690*/  IDP.4A.S8.S8 R57, R48, R24.reuse, R57 ;  /* 0x0000001830397226 */ /* 0x080fe40000000639 */
[-C--:B------:R-:W-:Y:S02]  /*16a0*/  IDP.4A.S8.S8 R51, R47, R24.reuse, R51 ;  /* 0x000000182f337226 */ /* 0x080fe40000000633 */
[----:B------:R-:W-:-:S02]  /*16b0*/  IDP.4A.S8.S8 R31, R28, R24, R31 ;  /* 0x000000181c1f7226 */ /* 0x000fc4000000061f */
[-C--:B------:R-:W-:Y:S02]  /*16c0*/  IDP.4A.S8.S8 R61, R35, R24.reuse, R61 ;  /* 0x00000018233d7226 */ /* 0x080fe4000000063d */
[----:B-1----:R-:W-:Y:S02]  /*16d0*/  IDP.4A.S8.S8 R53, R10, R24, R53 ;  /* 0x000000180a357226 */ /* 0x002fe40000000635 */
[-C--:B------:R-:W-:Y:S02]  /*16e0*/  IDP.4A.S8.S8 R30, R48, R25.reuse, R30 ;  /* 0x00000019301e7226 */ /* 0x080fe4000000061e */
[-C--:B------:R-:W-:Y:S02]  /*16f0*/  IDP.4A.S8.S8 R32, R47, R25.reuse, R32 ;  /* 0x000000192f207226 */ /* 0x080fe40000000620 */
[-C--:B------:R-:W-:Y:S02]  /*1700*/  IDP.4A.S8.S8 R60, R28, R25.reuse, R60 ;  /* 0x000000191c3c7226 */ /* 0x080fe4000000063c */
[----:B------:R-:W-:-:S02]  /*1710*/  IDP.4A.S8.S8 R50, R35, R25, R50 ;  /* 0x0000001923327226 */ /* 0x000fc40000000632 */
[----:B------:R-:W-:Y:S02]  /*1720*/  IDP.4A.S8.S8 R44, R10, R25, R44 ;  /* 0x000000190a2c7226 */ /* 0x000fe4000000062c */
[-C--:B------:R-:W-:Y:S02]  /*1730*/  IDP.4A.S8.S8 R37, R48, R26.reuse, R39 ;  /* 0x0000001a30257226 */ /* 0x080fe40000000627 */
[CC--:B------:R-:W-:Y:S01]  /*1740*/  IDP.4A.S8.S8 R59, R47.reuse, R26.reuse, R59 ;  /* 0x0000001a2f3b7226 */ /* 0x0c0fe2000000063b */
[----:B------:R-:W0:Y:S01]  /*1750*/  LDS R39, [R36+UR7+0x84] ;  /* 0x0000840724277984 */ /* 0x000e220008000800 */
[----:B------:R-:W-:Y:S02]  /*1760*/  IDP.4A.S8.S8 R45, R28, R26, R45 ;  /* 0x0000001a1c2d7226 */ /* 0x000fe4000000062d */
[-C--:B------:R-:W-:Y:S02]  /*1770*/  IDP.4A.S8.S8 R52, R48, R27.reuse, R52 ;  /* 0x0000001b30347226 */ /* 0x080fe40000000634 */
[----:B------:R-:W-:-:S02]  /*1780*/  IDP.4A.S8.S8 R12, R47, R27, R12 ;  /* 0x0000001b2f0c7226 */ /* 0x000fc4000000060c */
[-C--:B------:R-:W-:Y:S02]  /*1790*/  IDP.4A.S8.S8 R14, R28, R27.reuse, R14 ;  /* 0x0000001b1c0e7226 */ /* 0x080fe4000000060e */
[C---:B------:R-:W-:Y:S02]  /*17a0*/  IDP.4A.S8.S8 R25, R35.reuse, R26, R56 ;  /* 0x0000001a23197226 */ /* 0x040fe40000000638 */
[-C--:B------:R-:W-:Y:S02]  /*17b0*/  IDP.4A.S8.S8 R24, R35, R27.reuse, R20 ;  /* 0x0000001b23187226 */ /* 0x080fe40000000614 */
[----:B------:R-:W-:Y:S02]  /*17c0*/  IDP.4A.S8.S8 R42, R10, R27, R42 ;  /* 0x0000001b0a2a7226 */ /* 0x000fe4000000062a */
[C---:B--2---:R-:W-:Y:S02]  /*17d0*/  IDP.4A.S8.S8 R41, R48.reuse, R16, R41 ;  /* 0x0000001030297226 */ /* 0x044fe40000000629 */
[----:B------:R-:W-:-:S02]  /*17e0*/  IDP.4A.S8.S8 R34, R48, R17, R34 ;  /* 0x0000001130227226 */ /* 0x000fc40000000622 */
[----:B------:R-:W-:Y:S02]  /*17f0*/  IDP.4A.S8.S8 R27, R48, R18, R23 ;  /* 0x00000012301b7226 */ /* 0x000fe40000000617 */
[C---:B------:R-:W-:Y:S02]  /*1800*/  IDP.4A.S8.S8 R55, R40.reuse, R16, R55 ;  /* 0x0000001028377226 */ /* 0x040fe40000000637 */
[C---:B------:R-:W-:Y:S02]  /*1810*/  IDP.4A.S8.S8 R46, R40.reuse, R17, R46 ;  /* 0x00000011282e7226 */ /* 0x040fe4000000062e */
[C---:B------:R-:W-:Y:S02]  /*1820*/  IDP.4A.S8.S8 R43, R40.reuse, R18, R43 ;  /* 0x00000012282b7226 */ /* 0x040fe4000000062b */
[-C--:B------:R-:W-:Y:S02]  /*1830*/  IDP.4A.S8.S8 R38, R40, R19.reuse, R38 ;  /* 0x0000001328267226 */ /* 0x080fe40000000626 */
[----:B------:R-:W-:-:S02]  /*1840*/  IDP.4A.S8.S8 R48, R48, R19, R54 ;  /* 0x0000001330307226 */ /* 0x000fc40000000636 */
[C---:B------:R-:W-:Y:S02]  /*1850*/  IDP.4A.S8.S8 R57, R47.reuse, R16, R57 ;  /* 0x000000102f397226 */ /* 0x040fe40000000639 */
[C---:B------:R-:W-:Y:S02]  /*1860*/  IDP.4A.S8.S8 R30, R47.reuse, R17, R30 ;  /* 0x000000112f1e7226 */ /* 0x040fe4000000061e */
[C---:B------:R-:W-:Y:S02]  /*1870*/  IDP.4A.S8.S8 R37, R47.reuse, R18, R37 ;  /* 0x000000122f257226 */ /* 0x040fe40000000625 */
[----:B------:R-:W-:Y:S02]  /*1880*/  IDP.4A.S8.S8 R40, R47, R19, R52 ;  /* 0x000000132f287226 */ /* 0x000fe40000000634 */
[C---:B------:R-:W-:Y:S02]  /*1890*/  IDP.4A.S8.S8 R51, R28.reuse, R16, R51 ;  /* 0x000000101c337226 */ /* 0x040fe40000000633 */
[----:B------:R-:W-:-:S02]  /*18a0*/  IDP.4A.S8.S8 R32, R28, R17, R32 ;  /* 0x000000111c207226 */ /* 0x000fc40000000620 */
[----:B------:R-:W-:Y:S02]  /*18b0*/  IDP.4A.S8.S8 R59, R28, R18, R59 ;  /* 0x000000121c3b7226 */ /* 0x000fe4000000063b */
[C---:B------:R-:W-:Y:S02]  /*18c0*/  IDP.4A.S8.S8 R54, R10.reuse, R17, R50 ;  /* 0x000000110a367226 */ /* 0x040fe40000000632 */
[----:B------:R-:W-:Y:S02]  /*18d0*/  IDP.4A.S8.S8 R33, R10, R26, R21 ;  /* 0x0000001a0a217226 */ /* 0x000fe40000000615 */
[----:B------:R-:W-:Y:S01]  /*18e0*/  IDP.4A.S8.S8 R28, R28, R19, R12 ;  /* 0x000000131c1c7226 */ /* 0x000fe2000000060c */
[----:B------:R-:W-:Y:S01]  /*18f0*/  LDS R26, [R36+UR7+0x8] ;  /* 0x00000807241a7984 */ /* 0x000fe20008000800 */
[C---:B------:R-:W-:Y:S02]  /*1900*/  IDP.4A.S8.S8 R49, R35.reuse, R16, R31 ;  /* 0x0000001023317226 */ /* 0x040fe4000000061f */
[C---:B------:R-:W-:Y:S01]  /*1910*/  IDP.4A.S8.S8 R60, R35.reuse, R17, R60 ;  /* 0x00000011233c7226 */ /* 0x040fe2000000063c */
[----:B------:R-:W1:Y:S01]  /*1920*/  LDS.128 R20, [R2+0x20] ;  /* 0x0000200002147984 */ /* 0x000e620000000c00 */
[----:B------:R-:W-:-:S02]  /*1930*/  IDP.4A.S8.S8 R52, R35, R18, R45 ;  /* 0x0000001223347226 */ /* 0x000fc4000000062d */
[-C--:B------:R-:W-:Y:S01]  /*1940*/  IDP.4A.S8.S8 R47, R35, R19.reuse, R14 ;  /* 0x00000013232f7226 */ /* 0x080fe2000000060e */
        /* <DEDUP_REMOVED lines=13> */
[----:B------:R-:W0:Y:S04]  /*1a20*/  LDS.128 R16, [R2+0x50] ;  /* 0x0000500002107984 */ /* 0x000e280000000c00 */
[----:B------:R-:W0:Y:S01]  /*1a30*/  LDS R42, [R36+UR7+0x78] ;  /* 0x00007807242a7984 */ /* 0x000e220008000800 */
[----:B-1----:R-:W-:-:S03]  /*1a40*/  IDP.4A.S8.S8 R46, R26, R21, R46 ;  /* 0x000000151a2e7226 */ /* 0x002fc6000000062e */
[----:B------:R-:W-:Y:S01]  /*1a50*/  LDS R36, [R36+UR7+0x88] ;  /* 0x0000880724247984 */ /* 0x000fe20008000800 */
[-C--:B------:R-:W-:Y:S02]  /*1a60*/  IDP.4A.S8.S8 R55, R26, R20.reuse, R55 ;  /* 0x000000141a377226 */ /* 0x080fe40000000637 */
[CC--:B--2---:R-:W-:Y:S02]  /*1a70*/  IDP.4A.S8.S8 R34, R45.reuse, R21.reuse, R34 ;  /* 0x000000152d227226 */ /* 0x0c4fe40000000622 */
[-C--:B------:R-:W-:Y:S02]  /*1a80*/  IDP.4A.S8.S8 R41, R45, R20.reuse, R41 ;  /* 0x000000142d297226 */ /* 0x080fe40000000629 */
[CC--:B---3--:R-:W-:Y:S02]  /*1a90*/  IDP.4A.S8.S8 R30, R35.reuse, R21.reuse, R30 ;  /* 0x00000015231e7226 */ /* 0x0c8fe4000000061e */
[----:B------:R-:W-:Y:S02]  /*1aa0*/  IDP.4A.S8.S8 R57, R35, R20, R57 ;  /* 0x0000001423397226 */ /* 0x000fe40000000639 */
[----:B----4-:R-:W-:-:S02]  /*1ab0*/  IDP.4A.S8.S8 R32, R31, R21, R32 ;  /* 0x000000151f207226 */ /* 0x010fc40000000620 */
[-C--:B------:R-:W-:Y:S02]  /*1ac0*/  IDP.4A.S8.S8 R51, R31, R20.reuse, R51 ;  /* 0x000000141f337226 */ /* 0x080fe40000000633 */
[CC--:B-----5:R-:W-:Y:S02]  /*1ad0*/  IDP.4A.S8.S8 R60, R10.reuse, R21.reuse, R60 ;  /* 0x000000150a3c7226 */ /* 0x0e0fe4000000063c */
[-C--:B------:R-:W-:Y:S02]  /*1ae0*/  IDP.4A.S8.S8 R49, R10, R20.reuse, R49 ;  /* 0x000000140a317226 */ /* 0x080fe40000000631 */
[CC--:B------:R-:W-:Y:S02]  /*1af0*/  IDP.4A.S8.S8 R54, R12.reuse, R21.reuse, R54 ;  /* 0x000000150c367226 */ /* 0x0c0fe40000000636 */
[----:B------:R-:W-:Y:S02]  /*1b00*/  IDP.4A.S8.S8 R61, R12, R20, R61 ;  /* 0x000000140c3d7226 */ /* 0x000fe4000000063d */
[----:B------:R-:W-:-:S02]  /*1b10*/  IDP.4A.S8.S8 R44, R14, R21, R44 ;  /* 0x000000150e2c7226 */ /* 0x000fc4000000062c */
[----:B------:R-:W-:Y:S02]  /*1b20*/  IDP.4A.S8.S8 R53, R14, R20, R53 ;  /* 0x000000140e357226 */ /* 0x000fe40000000635 */
[-C--:B------:R-:W-:Y:S02]  /*1b30*/  IDP.4A.S8.S8 R21, R10, R22.reuse, R52 ;  /* 0x000000160a157226 */ /* 0x080fe40000000634 */
[CC--:B------:R-:W-:Y:S02]  /*1b40*/  IDP.4A.S8.S8 R43, R26.reuse, R22.reuse, R43 ;  /* 0x000000161a2b7226 */ /* 0x0c0fe4000000062b */
[----:B------:R-:W-:Y:S02]  /*1b50*/  IDP.4A.S8.S8 R38, R26, R23, R38 ;  /* 0x000000171a267226 */ /* 0x000fe40000000626 */
[-C--:B------:R-:W-:Y:S02]  /*1b60*/  IDP.4A.S8.S8 R20, R45, R22.reuse, R27 ;  /* 0x000000162d147226 */ /* 0x080fe4000000061b */
[----:B------:R-:W-:-:S02]  /*1b70*/  IDP.4A.S8.S8 R52, R12, R22, R25 ;  /* 0x000000160c347226 */ /* 0x000fc40000000619 */
[----:B------:R-:W1:Y:S01]  /*1b80*/  LDS.128 R24, [R2+0x80] ;  /* 0x0000800002187984 */ /* 0x000e620000000c00 */
[----:B------:R-:W-:Y:S01]  /*1b90*/  UIADD3 UR4, UPT, UPT, UR4, 0x1, URZ ;  /* 0x0000000104047890 */ /* 0x000fe2000fffe0ff */
[-C--:B------:R-:W-:Y:S02]  /*1ba0*/  IDP.4A.S8.S8 R48, R45, R23.reuse, R48 ;  /* 0x000000172d307226 */ /* 0x080fe40000000630 */
[-C--:B------:R-:W-:Y:S01]  /*1bb0*/  IDP.4A.S8.S8 R37, R35, R22.reuse, R37 ;  /* 0x0000001623257226 */ /* 0x080fe20000000625 */
[----:B------:R-:W-:Y:S01]  /*1bc0*/  UISETP.NE.AND UP0, UPT, UR4, 0x3f, UPT ;  /* 0x0000003f0400788c */ /* 0x000fe2000bf05270 */
[----:B------:R-:W-:Y:S02]  /*1bd0*/  IDP.4A.S8.S8 R59, R31, R22, R59 ;  /* 0x000000161f3b7226 */ /* 0x000fe4000000063b */
[-C--:B------:R-:W-:Y:S02]  /*1be0*/  IDP.4A.S8.S8 R40, R35, R23.reuse, R40 ;  /* 0x0000001723287226 */ /* 0x080fe40000000628 */
[----:B------:R-:W-:-:S02]  /*1bf0*/  IDP.4A.S8.S8 R28, R31, R23, R28 ;  /* 0x000000171f1c7226 */ /* 0x000fc4000000061c */
[C---:B------:R-:W-:Y:S02]  /*1c00*/  IDP.4A.S8.S8 R47, R10.reuse, R23, R47 ;  /* 0x000000170a2f7226 */ /* 0x040fe4000000062f */
[-C--:B0-----:R-:W-:Y:S02]  /*1c10*/  IDP.4A.S8.S8 R55, R45, R16.reuse, R55 ;  /* 0x000000102d377226 */ /* 0x081fe40000000637 */
[-C--:B------:R-:W-:Y:S02]  /*1c20*/  IDP.4A.S8.S8 R41, R35, R16.reuse, R41 ;  /* 0x0000001023297226 */ /* 0x080fe40000000629 */
[-C--:B------:R-:W-:Y:S02]  /*1c30*/  IDP.4A.S8.S8 R57, R31, R16.reuse, R57 ;  /* 0x000000101f397226 */ /* 0x080fe40000000639 */
[-C--:B------:R-:W-:Y:S02]  /*1c40*/  IDP.4A.S8.S8 R51, R10, R16.reuse, R51 ;  /* 0x000000100a337226 */ /* 0x080fe40000000633 */
[----:B------:R-:W-:-:S02]  /*1c50*/  IDP.4A.S8.S8 R49, R12, R16, R49 ;  /* 0x000000100c317226 */ /* 0x000fc40000000631 */
[-C--:B------:R-:W-:Y:S02]  /*1c60*/  IDP.4A.S8.S8 R61, R14, R16.reuse, R61 ;  /* 0x000000100e3d7226 */ /* 0x080fe4000000063d */
[----:B------:R-:W-:Y:S02]  /*1c70*/  IDP.4A.S8.S8 R53, R42, R16, R53 ;  /* 0x000000102a357226 */ /* 0x000fe40000000635 */
[----:B------:R-:W-:Y:S02]  /*1c80*/  IDP.4A.S8.S8 R33, R14, R22, R33 ;  /* 0x000000160e217226 */ /* 0x000fe40000000621 */
[-C--:B------:R-:W-:Y:S02]  /*1c90*/  IDP.4A.S8.S8 R50, R12, R23.reuse, R50 ;  /* 0x000000170c327226 */ /* 0x080fe40000000632 */
[----:B------:R-:W-:Y:S02]  /*1ca0*/  IDP.4A.S8.S8 R39, R14, R23, R39 ;  /* 0x000000170e277226 */ /* 0x000fe40000000627 */
[----:B------:R-:W-:-:S02]  /*1cb0*/  IDP.4A.S8.S8 R46, R45, R17, R46 ;  /* 0x000000112d2e7226 */ /* 0x000fc4000000062e */
[-C--:B------:R-:W-:Y:S02]  /*1cc0*/  IDP.4A.S8.S8 R34, R35, R17.reuse, R34 ;  /* 0x0000001123227226 */ /* 0x080fe40000000622 */
[-C--:B------:R-:W-:Y:S02]  /*1cd0*/  IDP.4A.S8.S8 R30, R31, R17.reuse, R30 ;  /* 0x000000111f1e7226 */ /* 0x080fe4000000061e */
[-C--:B------:R-:W-:Y:S02]  /*1ce0*/  IDP.4A.S8.S8 R16, R10, R17.reuse, R32 ;  /* 0x000000110a107226 */ /* 0x080fe40000000620 */
[-C--:B------:R-:W-:Y:S02]  /*1cf0*/  IDP.4A.S8.S8 R60, R12, R17.reuse, R60 ;  /* 0x000000110c3c7226 */ /* 0x080fe4000000063c */
[-C--:B------:R-:W-:Y:S02]  /*1d00*/  IDP.4A.S8.S8 R54, R14, R17.reuse, R54 ;  /* 0x000000110e367226 */ /* 0x080fe40000000636 */
[----:B------:R-:W-:-:S02]  /*1d10*/  IDP.4A.S8.S8 R44, R42, R17, R44 ;  /* 0x000000112a2c7226 */ /* 0x000fc4000000062c */
[CC--:B------:R-:W-:Y:S02]  /*1d20*/  IDP.4A.S8.S8 R43, R45.reuse, R18.reuse, R43 ;  /* 0x000000122d2b7226 */ /* 0x0c0fe4000000062b */
[-C--:B------:R-:W-:Y:S02]  /*1d30*/  IDP.4A.S8.S8 R38, R45, R19.reuse, R38 ;  /* 0x000000132d267226 */ /* 0x080fe40000000626 */
[CC--:B------:R-:W-:Y:S02]  /*1d40*/  IDP.4A.S8.S8 R17, R35.reuse, R18.reuse, R20 ;  /* 0x0000001223117226 */ /* 0x0c0fe40000000614 */
[----:B------:R-:W-:Y:S02]  /*1d50*/  IDP.4A.S8.S8 R48, R35, R19, R48 ;  /* 0x0000001323307226 */ /* 0x000fe40000000630 */
[-C--:B------:R-:W-:Y:S02]  /*1d60*/  IDP.4A.S8.S8 R37, R31, R18.reuse, R37 ;  /* 0x000000121f257226 */ /* 0x080fe40000000625 */
[----:B------:R-:W-:-:S02]  /*1d70*/  IDP.4A.S8.S8 R59, R10, R18, R59 ;  /* 0x000000120a3b7226 */ /* 0x000fc4000000063b */
[-C--:B------:R-:W-:Y:S02]  /*1d80*/  IDP.4A.S8.S8 R45, R12, R18.reuse, R21 ;  /* 0x000000120c2d7226 */ /* 0x080fe40000000615 */
[-C--:B------:R-:W-:Y:S02]  /*1d90*/  IDP.4A.S8.S8 R40, R31, R19.reuse, R40 ;  /* 0x000000131f287226 */ /* 0x080fe40000000628 */
[-C--:B------:R-:W-:Y:S02]  /*1da0*/  IDP.4A.S8.S8 R28, R10, R19.reuse, R28 ;  /* 0x000000130a1c7226 */ /* 0x080fe4000000061c */
[----:B------:R-:W-:Y:S01]  /*1db0*/  IDP.4A.S8.S8 R47, R12, R19, R47 ;  /* 0x000000130c2f7226 */ /* 0x000fe2000000062f */
[----:B------:R-:W-:Y:S01]  /*1dc0*/  IADD3 R6, P6, PT, R6, 0x310, RZ ;  /* 0x0000031006067810 */ /* 0x000fe20007fde0ff */
[-C--:B------:R-:W-:Y:S02]  /*1dd0*/  IDP.4A.S8.S8 R23, R14, R18.reuse, R52 ;  /* 0x000000120e177226 */ /* 0x080fe40000000634 */
        /* <DEDUP_REMOVED lines=8> */
[C---:B------:R-:W-:Y:S02]  /*1e60*/  IDP.4A.S8.S8 R34, R31.reuse, R25, R34 ;  /* 0x000000191f227226 */ /* 0x040fe40000000622 */
[C---:B------:R-:W-:Y:S02]  /*1e70*/  IDP.4A.S8.S8 R39, R31.reuse, R26, R17 ;  /* 0x0000001a1f277226 */ /* 0x040fe40000000611 */
[----:B------:R-:W-:Y:S02]  /*1e80*/  IDP.4A.S8.S8 R32, R31, R27, R48 ;  /* 0x0000001b1f207226 */ /* 0x000fe40000000630 */
[----:B------:R-:W-:Y:S02]  /*1e90*/  IDP.4A.S8.S8 R18, R12, R25, R16 ;  /* 0x000000190c127226 */ /* 0x000fe40000000610 */
[----:B------:R-:W-:-:S02]  /*1ea0*/  IDP.4A.S8.S8 R35, R10, R24, R57 ;  /* 0x000000180a237226 */ /* 0x000fc40000000639 */
[CC--:B------:R-:W-:Y:S02]  /*1eb0*/  IDP.4A.S8.S8 R30, R10.reuse, R25.reuse, R30 ;  /* 0x000000190a1e7226 */ /* 0x0c0fe4000000061e */
[----:B------:R-:W-:Y:S02]  /*1ec0*/  IDP.4A.S8.S8 R33, R10, R26, R37 ;  /* 0x0000001a0a217226 */ /* 0x000fe40000000625 */
[C---:B------:R-:W-:Y:S02]  /*1ed0*/  IDP.4A.S8.S8 R31, R12.reuse, R24, R51 ;  /* 0x000000180c1f7226 */ /* 0x040fe40000000633 */
[----:B------:R-:W-:Y:S02]  /*1ee0*/  IDP.4A.S8.S8 R19, R12, R26, R59 ;  /* 0x0000001a0c137226 */ /* 0x000fe4000000063b */
[C---:B------:R-:W-:Y:S02]  /*1ef0*/  IDP.4A.S8.S8 R17, R14.reuse, R24, R49 ;  /* 0x000000180e117226 */ /* 0x040fe40000000631 */
[----:B------:R-:W-:-:S02]  /*1f00*/  IDP.4A.S8.S8 R16, R14, R25, R60 ;  /* 0x000000190e107226 */ /* 0x000fc4000000063c */
[----:B------:R-:W-:Y:S02]  /*1f10*/  IDP.4A.S8.S8 R45, R14, R26, R45 ;  /* 0x0000001a0e2d7226 */ /* 0x000fe4000000062d */
[-C--:B------:R-:W-:Y:S02]  /*1f20*/  IDP.4A.S8.S8 R10, R10, R27.reuse, R40 ;  /* 0x0000001b0a0a7226 */ /* 0x080fe40000000628 */
[-C--:B------:R-:W-:Y:S02]  /*1f30*/  IDP.4A.S8.S8 R12, R12, R27.reuse, R28 ;  /* 0x0000001b0c0c7226 */ /* 0x080fe4000000061c */
[----:B------:R-:W-:Y:S01]  /*1f40*/  IDP.4A.S8.S8 R14, R14, R27, R47 ;  /* 0x0000001b0e0e7226 */ /* 0x000fe2000000062f */
[----:B------:R-:W-:Y:S01]  /*1f50*/  IADD3.X R29, PT, PT, RZ, R29, RZ, P6, !PT ;  /* 0x0000001dff1d7210 */ /* 0x000fe200037fe4ff */
[C---:B------:R-:W-:Y:S01]  /*1f60*/  IDP.4A.S8.S8 R47, R42.reuse, R24, R61 ;  /* 0x000000182a2f7226 */ /* 0x040fe2000000063d */
[----:B------:R-:W-:Y:S01]  /*1f70*/  IADD3 R15, PT, PT, R15, 0x90, RZ ;  /* 0x000000900f0f7810 */ /* 0x000fe20007ffe0ff */
[C---:B------:R-:W-:Y:S01]  /*1f80*/  IDP.4A.S8.S8 R40, R42.reuse, R25, R54 ;  /* 0x000000192a287226 */ /* 0x040fe20000000636 */
[----:B------:R-:W-:Y:S01]  /*1f90*/  IADD3 R13, PT, PT, R13, 0x90, RZ ;  /* 0x000000900d0d7810 */ /* 0x000fe20007ffe0ff */
[C---:B------:R-:W-:Y:S01]  /*1fa0*/  IDP.4A.S8.S8 R49, R42.reuse, R26, R23 ;  /* 0x0000001a2a317226 */ /* 0x040fe20000000617 */
[----:B------:R-:W-:Y:S01]  /*1fb0*/  IADD3 R11, PT, PT, R11, 0x90, RZ ;  /* 0x000000900b0b7810 */ /* 0x000fe20007ffe0ff */
[----:B------:R-:W-:Y:S01]  /*1fc0*/  IDP.4A.S8.S8 R28, R42, R27, R50 ;  /* 0x0000001b2a1c7226 */ /* 0x000fe20000000632 */
[----:B------:R-:W-:Y:S01]  /*1fd0*/  IADD3 R9, PT, PT, R9, 0x90, RZ ;  /* 0x0000009009097810 */ /* 0x000fe20007ffe0ff */
[C---:B------:R-:W-:Y:S01]  /*1fe0*/  IDP.4A.S8.S8 R51, R36.reuse, R24, R53 ;  /* 0x0000001824337226 */ /* 0x040fe20000000635 */
[----:B------:R-:W-:Y:S01]  /*1ff0*/  IADD3 R7, PT, PT, R7, 0x90, RZ ;  /* 0x0000009007077810 */ /* 0x000fe20007ffe0ff */
[----:B------:R-:W-:-:S02]  /*2000*/  IDP.4A.S8.S8 R44, R36, R25, R44 ;  /* 0x00000019242c7226 */ /* 0x000fc4000000062c */
[C---:B------:R-:W-:Y:S02]  /*2010*/  IDP.4A.S8.S8 R53, R36.reuse, R26, R21 ;  /* 0x0000001a24357226 */ /* 0x040fe40000000615 */
[----:B------:R-:W-:Y:S01]  /*2020*/  IDP.4A.S8.S8 R42, R36, R27, R20 ;  /* 0x0000001b242a7226 */ /* 0x000fe20000000614 */
[----:B------:R-:W-:Y:S06]  /*2030*/  BRA.U UP0, `(.L_x_117) ;  /* 0xffffffe900947547 */ /* 0x000fec000b83ffff */
[----:B------:R-:W0:Y:S01]  /*2040*/  S2R R6, SR_TID.Z ;  /* 0x0000000000067919 */ /* 0x000e220000002300 */
[----:B------:R-:W1:Y:S01]  /*2050*/  @P5 LDC.64 R20, c[0x0][0x388] ;  /* 0x0000e200ff145b82 */ /* 0x000e620000000a00 */
[----:B------:R-:W2:Y:S01]  /*2060*/  S2R R11, SR_CTAID.Y ;  /* 0x00000000000b7919 */ /* 0x000ea20000002600 */
[----:B------:R-:W3:Y:S01]  /*2070*/  S2R R13, SR_TID.X ;  /* 0x00000000000d7919 */ /* 0x000ee20000002100 */
[----:B0-----:R-:W-:-:S04]  /*2080*/  LEA R27, R6, R5, 0x4 ;  /* 0x00000005061b7211 */ /* 0x001fc800078e20ff */
[----:B------:R-:W-:Y:S01]  /*2090*/  IADD3 R22, PT, PT, R27, 0x20, RZ ;  /* 0x000000201b167810 */ /* 0x000fe20007ffe0ff */
[----:B--2---:R-:W-:Y:S01]  /*20a0*/  IMAD R26, R11, 0x24000, RZ ;  /* 0x000240000b1a7824 */ /* 0x004fe200078e02ff */
[----:B------:R-:W-:Y:S02]  /*20b0*/  IADD3 R25, PT, PT, R27, 0x40, RZ ;  /* 0x000000401b197810 */ /* 0x000fe40007ffe0ff */
[----:B------:R-:W-:Y:S02]  /*20c0*/  LOP3.LUT R6, R22, 0xff, RZ, 0xc0, !PT ;  /* 0x000000ff16067812 */ /* 0x000fe400078ec0ff */
[----:B---3--:R-:W-:-:S03]  /*20d0*/  SHF.L.U32 R13, R13, 0x2, RZ ;  /* 0x000000020d0d7819 */ /* 0x008fc600000006ff */
[----:B------:R-:W-:Y:S01]  /*20e0*/  IMAD R23, R6, 0x39, RZ ;  /* 0x0000003906177824 */ /* 0x000fe200078e02ff */
[----:B------:R-:W-:Y:S02]  /*20f0*/  LOP3.LUT R6, R27, 0xff, RZ, 0xc0, !PT ;  /* 0x000000ff1b067812 */ /* 0x000fe400078ec0ff */
[----:B------:R-:W-:Y:S02]  /*2100*/  LOP3.LUT R26, R13, R26, RZ, 0xfc, !PT ;  /* 0x0000001a0d1a7212 */ /* 0x000fe400078efcff */
[----:B------:R-:W-:Y:S01]  /*2110*/  SHF.R.U32.HI R23, RZ, 0x9, R23 ;  /* 0x00000009ff177819 */ /* 0x000fe20000011617 */
[----:B------:R-:W-:-:S03]  /*2120*/  IMAD R6, R6, 0x39, RZ ;  /* 0x0000003906067824 */ /* 0x000fc600078e02ff */
[----:B------:R-:W-:Y:S02]  /*2130*/  PRMT R7, R23, 0x9910, RZ ;  /* 0x0000991017077816 */ /* 0x000fe400000000ff */
[----:B------:R-:W-:Y:S02]  /*2140*/  SHF.R.U32.HI R29, RZ, 0x9, R6 ;  /* 0x00000009ff1d7819 */ /* 0x000fe40000011606 */
[----:B------:R-:W-:Y:S02]  /*2150*/  MOV R6, R7 ;  /* 0x0000000700067202 */ /* 0x000fe40000000f00 */
[C---:B------:R-:W-:Y:S01]  /*2160*/  PRMT R8, R29.reuse, 0x9910, RZ ;  /* 0x000099101d087816 */ /* 0x040fe200000000ff */
[----:B------:R-:W-:Y:S01]  /*2170*/  @P5 IMAD R57, R29, 0x2400, R26 ;  /* 0x000024001d395824 */ /* 0x000fe200078e021a */
[----:B------:R-:W-:Y:S02]  /*2180*/  LEA R7, R6, R6, 0x3 ;  /* 0x0000000606077211 */ /* 0x000fe400078e18ff */
[----:B------:R-:W-:-:S02]  /*2190*/  MOV R6, R8 ;  /* 0x0000000800067202 */ /* 0x000fc40000000f00 */
[----:B------:R-:W-:Y:S02]  /*21a0*/  LOP3.LUT R8, R25, 0xff, RZ, 0xc0, !PT ;  /* 0x000000ff19087812 */ /* 0x000fe400078ec0ff */
[----:B------:R-:W-:Y:S02]  /*21b0*/  LEA R6, R6, R6, 0x3 ;  /* 0x0000000606067211 */ /* 0x000fe400078e18ff */
[----:B------:R-:W-:Y:S01]  /*21c0*/  IADD3 R7, PT, PT, RZ, -R7, RZ ;  /* 0x80000007ff077210 */ /* 0x000fe20007ffe0ff */
[----:B------:R-:W-:Y:S01]  /*21d0*/  IMAD R15, R8, 0x39, RZ ;  /* 0x00000039080f7824 */ /* 0x000fe200078e02ff */
[----:B------:R-:W-:Y:S02]  /*21e0*/  IADD3 R6, PT, PT, RZ, -R6, RZ ;  /* 0x80000006ff067210 */ /* 0x000fe40007ffe0ff */
[----:B------:R-:W-:Y:S02]  /*21f0*/  @P3 LOP3.LUT R8, R5, 0x80, RZ, 0x3c, !PT ;  /* 0x0000008005083812 */ /* 0x000fe400078e3cff */
[----:B------:R-:W-:-:S02]  /*2200*/  PRMT R24, R6, 0x7710, RZ ;  /* 0x0000771006187816 */ /* 0x000fc400000000ff */
[----:B------:R-:W-:Y:S02]  /*2210*/  PRMT R7, R7, 0x7710, RZ ;  /* 0x0000771007077816 */ /* 0x000fe400000000ff */
[----:B------:R-:W-:Y:S02]  /*2220*/  IADD3 R36, PT, PT, R24, R27, RZ ;  /* 0x0000001b18247210 */ /* 0x000fe40007ffe0ff */
[----:B------:R-:W-:Y:S02]  /*2230*/  IADD3 R27, PT, PT, R27, 0x60, RZ ;  /* 0x000000601b1b7810 */ /* 0x000fe40007ffe0ff */
[----:B------:R-:W-:Y:S02]  /*2240*/  SHF.R.U32.HI R15, RZ, 0x9, R15 ;  /* 0x00000009ff0f7819 */ /* 0x000fe4000001160f */
[----:B------:R-:W-:Y:S02]  /*2250*/  LOP3.LUT R48, R27, 0xff, RZ, 0xc0, !PT ;  /* 0x000000ff1b307812 */ /* 0x000fe400078ec0ff */
[----:B------:R-:W-:-:S02]  /*2260*/  @P3 LOP3.LUT R24, R8, 0xff, RZ, 0xc0, !PT ;  /* 0x000000ff08183812 */ /* 0x000fc400078ec0ff */
[----:B------:R-:W-:Y:S01]  /*2270*/  PRMT R37, R15, 0x9910, RZ ;  /* 0x000099100f257816 */ /* 0x000fe200000000ff */
[----:B------:R-:W-:Y:S01]  /*2280*/  IMAD R48, R48, 0x39, RZ ;  /* 0x0000003930307824 */ /* 0x000fe200078e02ff */
[----:B------:R-:W-:Y:S01]  /*2290*/  IADD3 R22, PT, PT, R22, R7, RZ ;  /* 0x0000000716167210 */ /* 0x000fe20007ffe0ff */
[----:B------:R-:W-:Y:S01]  /*22a0*/  @P3 IMAD R24, R24, 0x39, RZ ;  /* 0x0000003918183824 */ /* 0x000fe200078e02ff */
[----:B------:R-:W0:Y:S01]  /*22b0*/  @P4 LDC.64 R6, c[0x0][0x388] ;  /* 0x0000e200ff064b82 */ /* 0x000e220000000a00 */
[----:B------:R-:W-:Y:S01]  /*22c0*/  LEA R37, R37, R37, 0x3 ;  /* 0x0000002525257211 */ /* 0x000fe200078e18ff */
[----:B------:R-:W-:Y:S01]  /*22d0*/  @P1 IMAD R15, R15, 0x2400, R26 ;  /* 0x000024000f0f1824 */ /* 0x000fe200078e021a */
[----:B------:R-:W-:Y:S02]  /*22e0*/  SHF.L.U32 R36, R36, 0x4, RZ ;  /* 0x0000000424247819 */ /* 0x000fe400000006ff */
[----:B------:R-:W-:Y:S02]  /*22f0*/  SHF.R.U32.HI R29, RZ, 0x9, R48 ;  /* 0x00000009ff1d7819 */ /* 0x000fe40000011630 */
[----:B------:R-:W-:Y:S01]  /*2300*/  IADD3 R48, PT, PT, RZ, -R37, RZ ;  /* 0x80000025ff307210 */ /* 0x000fe20007ffe0ff */
[----:B------:R-:W2:Y:S01]  /*2310*/  @P1 LDC.64 R8, c[0x0][0x388] ;  /* 0x0000e200ff081b82 */ /* 0x000ea20000000a00 */
[----:B------:R-:W-:-:S02]  /*2320*/  @P5 LOP3.LUT R36, R36, 0xff, RZ, 0xc0, !PT ;  /* 0x000000ff24245812 */ /* 0x000fc400078ec0ff */
[----:B------:R-:W-:Y:S02]  /*2330*/  @P3 SHF.R.U32.HI R37, RZ, 0x9, R24 ;  /* 0x00000009ff253819 */ /* 0x000fe40000011618 */
[C---:B------:R-:W-:Y:S01]  /*2340*/  PRMT R50, R29.reuse, 0x9910, RZ ;  /* 0x000099101d327816 */ /* 0x040fe200000000ff */
[----:B------:R-:W-:Y:S01]  /*2350*/  @P2 IMAD R29, R29, 0x2400, R26 ;  /* 0x000024001d1d2824 */ /* 0x000fe200078e021a */
[----:B------:R-:W-:Y:S01]  /*2360*/  PRMT R48, R48, 0x7710, RZ ;  /* 0x0000771030307816 */ /* 0x000fe200000000ff */
[----:B------:R-:W-:Y:S01]  /*2370*/  BAR.SYNC.DEFER_BLOCKING 0x0 ;  /* 0x0000000000007b1d */ /* 0x000fe20000010000 */
[----:B-1----:R-:W-:Y:S01]  /*2380*/  @P5 IADD3 R24, P0, P6, R57, R20, R36 ;  /* 0x0000001439185210 */ /* 0x002fe20007e1e024 */
[----:B------:R-:W-:Y:S01]  /*2390*/  @P4 IMAD R57, R23, 0x2400, R26 ;  /* 0x0000240017394824 */ /* 0x000fe200078e021a */
[----:B------:R-:W-:Y:S02]  /*23a0*/  @P3 PRMT R52, R37, 0x9910, RZ ;  /* 0x0000991025343816 */ /* 0x000fe400000000ff */
[----:B------:R-:W-:-:S02]  /*23b0*/  MOV R20, R50 ;  /* 0x0000003200147202 */ /* 0x000fc40000000f00 */
[----:B------:R-:W-:Y:S02]  /*23c0*/  IADD3 R36, PT, PT, R25, R48, RZ ;  /* 0x0000003019247210 */ /* 0x000fe40007ffe0ff */
[----:B------:R-:W-:Y:S02]  /*23d0*/  @P3 MOV R48, R52 ;  /* 0x0000003400303202 */ /* 0x000fe40000000f00 */
[----:B------:R-:W-:Y:S02]  /*23e0*/  @P5 IADD3.X R25, PT, PT, RZ, R21, RZ, P0, P6 ;  /* 0x00000015ff195210 */ /* 0x000fe400007ec4ff */
[----:B------:R-:W-:Y:S02]  /*23f0*/  SHF.L.U32 R22, R22, 0x4, RZ ;  /* 0x0000000416167819 */ /* 0x000fe400000006ff */
[----:B------:R-:W-:Y:S02]  /*2400*/  LEA R52, R20, R20, 0x3 ;  /* 0x0000001414347211 */ /* 0x000fe400078e18ff */
[----:B------:R-:W1:Y:S01]  /*2410*/  @P2 LDC.64 R20, c[0x0][0x388] ;  /* 0x0000e200ff142b82 */ /* 0x000e620000000a00 */
[----:B------:R-:W-:Y:S01]  /*2420*/  @P4 LOP3.LUT R50, R22, 0xff, RZ, 0xc0, !PT ;  /* 0x000000ff16324812 */ /* 0x000fe200078ec0ff */
[----:B------:R-:W3:Y:S01]  /*2430*/  @P5 LDG.E.CONSTANT R25, desc[UR12][R24.64+0x2370] ;  /* 0x0023700c18195981 */ /* 0x000ee2000c1e9900 */
[----:B------:R-:W-:-:S02]  /*2440*/  IADD3 R52, PT, PT, RZ, -R52, RZ ;  /* 0x80000034ff347210 */ /* 0x000fc40007ffe0ff */
[----:B------:R-:W-:Y:S02]  /*2450*/  @P3 LEA R48, R48, R48, 0x3 ;  /* 0x0000003030303211 */ /* 0x000fe400078e18ff */
[----:B0-----:R-:W-:Y:S01]  /*2460*/  @P4 IADD3 R6, P0, P6, R57, R6, R50 ;  /* 0x0000000639064210 */ /* 0x001fe20007e1e032 */
[----:B------:R-:W0:Y:S01]  /*2470*/  @P3 LDC.64 R22, c[0x0][0x388] ;  /* 0x0000e200ff163b82 */ /* 0x000e220000000a00 */
[----:B------:R-:W-:Y:S02]  /*2480*/  SHF.L.U32 R36, R36, 0x4, RZ ;  /* 0x0000000424247819 */ /* 0x000fe400000006ff */
[----:B------:R-:W-:Y:S02]  /*2490*/  PRMT R50, R52, 0x7710, RZ ;  /* 0x0000771034327816 */ /* 0x000fe400000000ff */
[----:B------:R-:W-:Y:S02]  /*24a0*/  @P3 IADD3 R52, PT, PT, RZ, -R48, RZ ;  /* 0x80000030ff343210 */ /* 0x000fe40007ffe0ff */
[----:B------:R-:W-:-:S02]  /*24b0*/  @P1 LOP3.LUT R48, R36, 0xff, RZ, 0xc0, !PT ;  /* 0x000000ff24301812 */ /* 0x000fc400078ec0ff */
[----:B------:R-:W-:Y:S02]  /*24c0*/  IADD3 R50, PT, PT, R27, R50, RZ ;  /* 0x000000321b327210 */ /* 0x000fe40007ffe0ff */
[----:B------:R-:W-:Y:S02]  /*24d0*/  @P3 PRMT R36, R52, 0x7710, RZ ;  /* 0x0000771034243816 */ /* 0x000fe400000000ff */
[----:B------:R-:W-:Y:S02]  /*24e0*/  @P4 IADD3.X R7, PT, PT, RZ, R7, RZ, P0, P6 ;  /* 0x00000007ff074210 */ /* 0x000fe400007ec4ff */
[----:B--2---:R-:W-:Y:S02]  /*24f0*/  @P1 IADD3 R8, P0, P6, R15, R8, R48 ;  /* 0x000000080f081210 */ /* 0x004fe40007e1e030 */
[----:B------:R-:W-:Y:S02]  /*2500*/  SHF.L.U32 R50, R50, 0x4, RZ ;  /* 0x0000000432327819 */ /* 0x000fe400000006ff */
[----:B------:R-:W-:Y:S01]  /*2510*/  @P3 IADD3 R15, PT, PT, R36, R5, RZ ;  /* 0x00000005240f3210 */ /* 0x000fe20007ffe0ff */
[----:B------:R-:W2:Y:S01]  /*2520*/  @P4 LDG.E.CONSTANT R7, desc[UR12][R6.64+0x2370] ;  /* 0x0023700c06074981 */ /* 0x000ea2000c1e9900 */
[----:B------:R-:W-:-:S02]  /*2530*/  @P3 MOV R27, RZ ;  /* 0x000000ff001b3202 */ /* 0x000fc40000000f00 */
[----:B------:R-:W-:Y:S02]  /*2540*/  @P2 LOP3.LUT R36, R50, 0xff, RZ, 0xc0, !PT ;  /* 0x000000ff32242812 */ /* 0x000fe400078ec0ff */
[----:B------:R-:W-:Y:S01]  /*2550*/  @P3 SHF.L.U32 R15, R15, 0x4, RZ ;  /* 0x000000040f0f3819 */ /* 0x000fe200000006ff */
[----:B------:R-:W-:Y:S01]  /*2560*/  @P3 IMAD.WIDE.U32 R26, R37, 0x2400, R26 ;  /* 0x00002400251a3825 */ /* 0x000fe200078e001a */
[----:B------:R-:W-:Y:S02]  /*2570*/  @P1 IADD3.X R9, PT, PT, RZ, R9, RZ, P0, P6 ;  /* 0x00000009ff091210 */ /* 0x000fe400007ec4ff */
[----:B-1----:R-:W-:Y:S02]  /*2580*/  @P2 IADD3 R20, P0, P6, R29, R20, R36 ;  /* 0x000000141d142210 */ /* 0x002fe40007e1e024 */
[----:B------:R-:W-:Y:S02]  /*2590*/  @P3 LOP3.LUT R15, R15, 0xf0, RZ, 0xc0, !PT ;  /* 0x000000f00f0f3812 */ /* 0x000fe400078ec0ff */
[----:B------:R-:W-:-:S02]  /*25a0*/  @P2 IADD3.X R21, PT, PT, RZ, R21, RZ, P0, P6 ;  /* 0x00000015ff152210 */ /* 0x000fc400007ec4ff */
[----:B0-----:R-:W-:-:S03]  /*25b0*/  @P3 IADD3 R22, P0, P6, R26, R22, R15 ;  /* 0x000000161a163210 */ /* 0x001fc60007e1e00f */
[----:B------:R-:W4:Y:S01]  /*25c0*/  @P2 LDG.E.CONSTANT R57, desc[UR12][R20.64+0x2370] ;  /* 0x0023700c14392981 */ /* 0x000f22000c1e9900 */
[----:B------:R-:W-:-:S03]  /*25d0*/  @P3 IADD3.X R23, PT, PT, R27, R23, RZ, P0, P6 ;  /* 0x000000171b173210 */ /* 0x000fc600007ec4ff */
[----:B------:R-:W5:Y:S04]  /*25e0*/  @P1 LDG.E.CONSTANT R27, desc[UR12][R8.64+0x2370] ;  /* 0x0023700c081b1981 */ /* 0x000f68000c1e9900 */
[----:B------:R-:W5:Y:S01]  /*25f0*/  @P3 LDG.E.CONSTANT R59, desc[UR12][R22.64+0x2370] ;  /* 0x0023700c163b3981 */ /* 0x000f62000c1e9900 */
[----:B------:R-:W0:Y:S01]  /*2600*/  S2R R15, SR_TID.Z ;  /* 0x00000000000f7919 */ /* 0x000e220000002300 */
[----:B------:R-:W-:Y:S01]  /*2610*/  IMAD R0, R11, 0x3100, R0 ;  /* 0x000031000b007824 */ /* 0x000fe200078e0200 */
[----:B------:R-:W-:-:S03]  /*2620*/  LOP3.LUT R48, R13, 0x4, RZ, 0xc0, !PT ;  /* 0x000000040d307812 */ /* 0x000fc600078ec0ff */
[----:B------:R-:W-:-:S05]  /*2630*/  IMAD R0, R5, 0x310, R0 ;  /* 0x0000031005007824 */ /* 0x000fca00078e0200 */
[----:B------:R-:W-:Y:S02]  /*2640*/  IADD3 R0, PT, PT, R0, UR10, RZ ;  /* 0x0000000a00007c10 */ /* 0x000fe4000fffe0ff */
[----:B0-----:R-:W-:-:S05]  /*2650*/  SHF.L.U32 R26, R15, 0x8, RZ ;  /* 0x000000080f1a7819 */ /* 0x001fca00000006ff */
[----:B------:R-:W-:-:S05]  /*2660*/  IMAD R15, R3, 0x70, R26 ;  /* 0x00000070030f7824 */ /* 0x000fca00078e021a */
[----:B------:R-:W-:Y:S01]  /*2670*/  IADD3 R13, PT, PT, R15, UR7, R48 ;  /* 0x000000070f0d7c10 */ /* 0x000fe2000fffe030 */
[----:B------:R-:W-:Y:S01]  /*2680*/  IMAD R3, R3, 0x188, R0 ;  /* 0x0000018803037824 */ /* 0x000fe200078e0200 */
[----:B------:R-:W-:-:S04]  /*2690*/  LEA R11, R11, R5, 0x4 ;  /* 0x000000050b0b7211 */ /* 0x000fc800078e20ff */
[----:B------:R-:W-:Y:S02]  /*26a0*/  IADD3 R3, PT, PT, R48, R3, RZ ;  /* 0x0000000330037210 */ /* 0x000fe40007ffe0ff */
[----:B------:R-:W-:Y:S01]  /*26b0*/  SHF.L.U32 R11, R11, 0x2, RZ ;  /* 0x000000020b0b7819 */ /* 0x000fe200000006ff */
[----:B---3--:R-:W-:Y:S04]  /*26c0*/  @P5 STS [R4+UR5], R25 ;  /* 0x0000001904005988 */ /* 0x008fe80008000805 */
[----:B--2---:R-:W-:Y:S04]  /*26d0*/  @P4 STS [R4+UR5+0x200], R7 ;  /* 0x0002000704004988 */ /* 0x004fe80008000805 */
[----:B----4-:R-:W-:Y:S04]  /*26e0*/  @P2 STS [R4+UR5+0x600], R57 ;  /* 0x0006003904002988 */ /* 0x010fe80008000805 */
[----:B-----5:R-:W-:Y:S04]  /*26f0*/  @P1 STS [R4+UR5+0x400], R27 ;  /* 0x0004001b04001988 */ /* 0x020fe80008000805 */
[----:B------:R-:W-:Y:S01]  /*2700*/  @P3 STS [R4+UR5+0x800], R59 ;  /* 0x0008003b04003988 */ /* 0x000fe20008000805 */
        /* <DEDUP_REMOVED lines=12> */
[----:B------:R-:W-:Y:S01]  /*27d0*/  LDS R48, [R13+0x234] ;  /* 0x000234000d307984 */ /* 0x000fe20000000800 */
[----:B-1----:R-:W-:-:S03]  /*27e0*/  IDP.4A.S8.S8 R55, R6, R20, R55 ;  /* 0x0000001406377226 */ /* 0x002fc60000000637 */
[----:B------:R-:W-:Y:S01]  /*27f0*/  LDS R50, [R13+0x244] ;  /* 0x000244000d327984 */ /* 0x000fe20000000800 */
[C---:B------:R-:W-:Y:S02]  /*2800*/  IDP.4A.S8.S8 R46, R6.reuse, R21, R46 ;  /* 0x00000015062e7226 */ /* 0x040fe4000000062e */
[C---:B------:R-:W-:Y:S01]  /*2810*/  IDP.4A.S8.S8 R43, R6.reuse, R22, R43 ;  /* 0x00000016062b7226 */ /* 0x040fe2000000062b */
[----:B------:R-:W-:Y:S01]  /*2820*/  LDS R52, [R13+0x254] ;  /* 0x000254000d347984 */ /* 0x000fe20000000800 */
[----:B------:R-:W-:Y:S02]  /*2830*/  IDP.4A.S8.S8 R38, R6, R23, R38 ;  /* 0x0000001706267226 */ /* 0x000fe40000000626 */
[-C--:B--2---:R-:W-:Y:S01]  /*2840*/  IDP.4A.S8.S8 R41, R15, R20.reuse, R41 ;  /* 0x000000140f297226 */ /* 0x084fe20000000629 */
[----:B------:R-:W1:Y:S01]  /*2850*/  LDS.128 R4, [R2+0x60] ;  /* 0x0000600002047984 */ /* 0x000e620000000c00 */
[-C--:B---3--:R-:W-:Y:S02]  /*2860*/  IDP.4A.S8.S8 R35, R37, R20.reuse, R35 ;  /* 0x0000001425237226 */ /* 0x088fe40000000623 */
[----:B----4-:R-:W-:Y:S01]  /*2870*/  IDP.4A.S8.S8 R31, R36, R20, R31 ;  /* 0x00000014241f7226 */ /* 0x010fe2000000061f */
[----:B------:R-:W-:Y:S01]  /*2880*/  LDS R58, [R13+0x218] ;  /* 0x000218000d3a7984 */ /* 0x000fe20000000800 */
[----:B------:R-:W-:-:S02]  /*2890*/  IDP.4A.S8.S8 R34, R15, R21, R34 ;  /* 0x000000150f227226 */ /* 0x000fc40000000622 */
[-C--:B-----5:R-:W-:Y:S01]  /*28a0*/  IDP.4A.S8.S8 R17, R29, R20.reuse, R17 ;  /* 0x000000141d117226 */ /* 0x0a0fe20000000611 */
[----:B------:R-:W-:Y:S01]  /*28b0*/  LDS R57, [R13+0x228] ;  /* 0x000228000d397984 */ /* 0x000fe20000000800 */
[-C--:B------:R-:W-:Y:S02]  /*28c0*/  IDP.4A.S8.S8 R30, R37, R21.reuse, R30 ;  /* 0x00000015251e7226 */ /* 0x080fe4000000061e */
[-C--:B0-----:R-:W-:Y:S01]  /*28d0*/  IDP.4A.S8.S8 R47, R9, R20.reuse, R47 ;  /* 0x00000014092f7226 */ /* 0x081fe2000000062f */
[----:B------:R-:W-:Y:S01]  /*28e0*/  LDS R56, [R13+0x238] ;  /* 0x000238000d387984 */ /* 0x000fe20000000800 */
[-C--:B------:R-:W-:Y:S02]  /*28f0*/  IDP.4A.S8.S8 R18, R36, R21.reuse, R18 ;  /* 0x0000001524127226 */ /* 0x080fe40000000612 */
[----:B------:R-:W-:Y:S02]  /*2900*/  IDP.4A.S8.S8 R51, R8, R20, R51 ;  /* 0x0000001408337226 */ /* 0x000fe40000000633 */
[----:B------:R-:W-:-:S02]  /*2910*/  IDP.4A.S8.S8 R16, R29, R21, R16 ;  /* 0x000000151d107226 */ /* 0x000fc40000000610 */
[-C--:B------:R-:W-:Y:S02]  /*2920*/  IDP.4A.S8.S8 R40, R9, R21.reuse, R40 ;  /* 0x0000001509287226 */ /* 0x080fe40000000628 */
[----:B------:R-:W-:Y:S02]  /*2930*/  IDP.4A.S8.S8 R21, R8, R21, R44 ;  /* 0x0000001508157226 */ /* 0x000fe4000000062c */
[-C--:B------:R-:W-:Y:S01]  /*2940*/  IDP.4A.S8.S8 R39, R15, R22.reuse, R39 ;  /* 0x000000160f277226 */ /* 0x080fe20000000627 */
[----:B------:R-:W-:Y:S01]  /*2950*/  LDS R44, [R13+0x264] ;  /* 0x000264000d2c7984 */ /* 0x000fe20000000800 */
[-C--:B------:R-:W-:Y:S02]  /*2960*/  IDP.4A.S8.S8 R33, R37, R22.reuse, R33 ;  /* 0x0000001625217226 */ /* 0x080fe40000000621 */
[-C--:B------:R-:W-:Y:S02]  /*2970*/  IDP.4A.S8.S8 R19, R36, R22.reuse, R19 ;  /* 0x0000001624137226 */ /* 0x080fe40000000613 */
[----:B------:R-:W-:-:S02]  /*2980*/  IDP.4A.S8.S8 R45, R29, R22, R45 ;  /* 0x000000161d2d7226 */ /* 0x000fc4000000062d */
[-C--:B------:R-:W-:Y:S02]  /*2990*/  IDP.4A.S8.S8 R49, R9, R22.reuse, R49 ;  /* 0x0000001609317226 */ /* 0x080fe40000000631 */
[----:B------:R-:W-:Y:S02]  /*29a0*/  IDP.4A.S8.S8 R53, R8, R22, R53 ;  /* 0x0000001608357226 */ /* 0x000fe40000000635 */
[C---:B------:R-:W-:Y:S02]  /*29b0*/  IDP.4A.S8.S8 R32, R15.reuse, R23, R32 ;  /* 0x000000170f207226 */ /* 0x040fe40000000620 */
[C---:B------:R-:W-:Y:S02]  /*29c0*/  IDP.4A.S8.S8 R55, R15.reuse, R24, R55 ;  /* 0x000000180f377226 */ /* 0x040fe40000000637 */
[C---:B------:R-:W-:Y:S02]  /*29d0*/  IDP.4A.S8.S8 R46, R15.reuse, R25, R46 ;  /* 0x000000190f2e7226 */ /* 0x040fe4000000062e */
[----:B------:R-:W-:-:S02]  /*29e0*/  IDP.4A.S8.S8 R43, R15, R26, R43 ;  /* 0x0000001a0f2b7226 */ /* 0x000fc4000000062b */
[----:B------:R-:W-:Y:S02]  /*29f0*/  IDP.4A.S8.S8 R38, R15, R27, R38 ;  /* 0x0000001b0f267226 */ /* 0x000fe40000000626 */
        /* <DEDUP_REMOVED lines=11> */
[-C--:B------:R-:W-:Y:S02]  /*2ab0*/  IDP.4A.S8.S8 R49, R8, R26.reuse, R49 ;  /* 0x0000001a08317226 */ /* 0x080fe40000000631 */
[----:B------:R-:W-:Y:S02]  /*2ac0*/  IDP.4A.S8.S8 R53, R0, R26, R53 ;  /* 0x0000001a00357226 */ /* 0x000fe40000000635 */
[----:B------:R-:W0:Y:S01]  /*2ad0*/  LDS R26, [R13+0x280] ;  /* 0x000280000d1a7984 */ /* 0x000e220000000800 */
        /* <DEDUP_REMOVED lines=9> */
[----:B------:R-:W-:Y:S01]  /*2b70*/  IDP.4A.S8.S8 R40, R8, R25, R40 ;  /* 0x0000001908287226 */ /* 0x000fe20000000628 */
[----:B------:R-:W-:Y:S01]  /*2b80*/  LDS.128 R16, [R2+0x10] ;  /* 0x0000100002107984 */ /* 0x000fe20000000c00 */
[----:B------:R-:W-:-:S02]  /*2b90*/  IDP.4A.S8.S8 R42, R29, R27, R12 ;  /* 0x0000001b1d2a7226 */ /* 0x000fc4000000060c */
[-C--:B------:R-:W-:Y:S01]  /*2ba0*/  IDP.4A.S8.S8 R54, R9, R27.reuse, R14 ;  /* 0x0000001b09367226 */ /* 0x080fe2000000060e */
[----:B------:R-:W2:Y:S04]  /*2bb0*/  LDS R25, [R13+0x204] ;  /* 0x000204000d197984 */ /* 0x000ea80000000800 */
[----:B------:R-:W3:Y:S04]  /*2bc0*/  LDS R12, [R13+0x214] ;  /* 0x000214000d0c7984 */ /* 0x000ee80000000800 */
[----:B------:R-:W4:Y:S01]  /*2bd0*/  LDS R14, [R13+0x224] ;  /* 0x000224000d0e7984 */ /* 0x000f220000000800 */
[----:B------:R-:W-:-:S02]  /*2be0*/  IDP.4A.S8.S8 R10, R36, R27, R10 ;  /* 0x0000001b240a7226 */ /* 0x000fc4000000060a */
[C---:B------:R-:W-:Y:S02]  /*2bf0*/  IDP.4A.S8.S8 R32, R37.reuse, R27, R32 ;  /* 0x0000001b25207226 */ /* 0x040fe40000000620 */
        /* <DEDUP_REMOVED lines=8> */
[----:B------:R-:W-:Y:S02]  /*2c80*/  IDP.4A.S8.S8 R28, R8, R27, R28 ;  /* 0x0000001b081c7226 */ /* 0x000fe4000000061c */
[C---:B------:R-:W-:Y:S02]  /*2c90*/  IDP.4A.S8.S8 R31, R9.reuse, R4, R31 ;  /* 0x00000004091f7226 */ /* 0x040fe4000000061f */
[----:B------:R-:W-:-:S02]  /*2ca0*/  IDP.4A.S8.S8 R29, R9, R5, R20 ;  /* 0x00000005091d7226 */ /* 0x000fc40000000614 */
[C---:B------:R-:W-:Y:S02]  /*2cb0*/  IDP.4A.S8.S8 R37, R9.reuse, R6, R21 ;  /* 0x0000000609257226 */ /* 0x040fe40000000615 */
[----:B------:R-:W-:Y:S02]  /*2cc0*/  IDP.4A.S8.S8 R42, R9, R7, R42 ;  /* 0x00000007092a7226 */ /* 0x000fe4000000062a */
[----:B------:R-:W-:Y:S02]  /*2cd0*/  IDP.4A.S8.S8 R27, R0, R27, R23 ;  /* 0x0000001b001b7226 */ /* 0x000fe40000000617 */
[-C--:B------:R-:W-:Y:S02]  /*2ce0*/  IDP.4A.S8.S8 R9, R8, R5.reuse, R22 ;  /* 0x0000000508097226 */ /* 0x080fe40000000616 */
[----:B------:R-:W1:Y:S01]  /*2cf0*/  LDS.128 R20, [R2+0x40] ;  /* 0x0000400002147984 */ /* 0x000e620000000c00 */
[C---:B------:R-:W-:Y:S02]  /*2d00*/  IDP.4A.S8.S8 R41, R36.reuse, R4, R41 ;  /* 0x0000000424297226 */ /* 0x040fe40000000629 */
[----:B------:R-:W-:-:S02]  /*2d10*/  IDP.4A.S8.S8 R34, R36, R5, R34 ;  /* 0x0000000524227226 */ /* 0x000fc40000000622 */
[C---:B------:R-:W-:Y:S02]  /*2d20*/  IDP.4A.S8.S8 R39, R36.reuse, R6, R39 ;  /* 0x0000000624277226 */ /* 0x040fe40000000627 */
[-C--:B------:R-:W-:Y:S02]  /*2d30*/  IDP.4A.S8.S8 R32, R36, R7.reuse, R32 ;  /* 0x0000000724207226 */ /* 0x080fe40000000620 */
[C---:B------:R-:W-:Y:S01]  /*2d40*/  IDP.4A.S8.S8 R15, R8.reuse, R4, R15 ;  /* 0x00000004080f7226 */ /* 0x040fe2000000060f */
[----:B------:R-:W-:Y:S01]  /*2d50*/  LDS R36, [R13+0x258] ;  /* 0x000258000d247984 */ /* 0x000fe20000000800 */
[C---:B------:R-:W-:Y:S02]  /*2d60*/  IDP.4A.S8.S8 R45, R8.reuse, R6, R45 ;  /* 0x00000006082d7226 */ /* 0x040fe4000000062d */
[----:B------:R-:W-:Y:S02]  /*2d70*/  IDP.4A.S8.S8 R54, R8, R7, R54 ;  /* 0x0000000708367226 */ /* 0x000fe40000000636 */
[----:B------:R-:W-:-:S02]  /*2d80*/  IDP.4A.S8.S8 R47, R0, R4, R47 ;  /* 0x00000004002f7226 */ /* 0x000fc4000000062f */
[C---:B------:R-:W-:Y:S02]  /*2d90*/  IDP.4A.S8.S8 R40, R0.reuse, R5, R40 ;  /* 0x0000000500287226 */ /* 0x040fe40000000628 */
[C---:B------:R-:W-:Y:S02]  /*2da0*/  IDP.4A.S8.S8 R49, R0.reuse, R6, R49 ;  /* 0x0000000600317226 */ /* 0x040fe40000000631 */
[----:B------:R-:W-:Y:S02]  /*2db0*/  IDP.4A.S8.S8 R28, R0, R7, R28 ;  /* 0x00000007001c7226 */ /* 0x000fe4000000061c */
[C---:B0-----:R-:W-:Y:S01]  /*2dc0*/  IDP.4A.S8.S8 R51, R26.reuse, R4, R51 ;  /* 0x000000041a337226 */ /* 0x041fe20000000633 */
[----:B------:R-:W-:Y:S01]  /*2dd0*/  LDS R0, [R13+0x274] ;  /* 0x000274000d007984 */ /* 0x000fe20000000800 */
[C---:B------:R-:W-:Y:S02]  /*2de0*/  IDP.4A.S8.S8 R24, R26.reuse, R5, R24 ;  /* 0x000000051a187226 */ /* 0x040fe40000000618 */
[----:B------:R-:W-:-:S02]  /*2df0*/  IDP.4A.S8.S8 R53, R26, R6, R53 ;  /* 0x000000061a357226 */ /* 0x000fc40000000635 */
[----:B------:R-:W-:Y:S02]  /*2e00*/  IDP.4A.S8.S8 R27, R26, R7, R27 ;  /* 0x000000071a1b7226 */ /* 0x000fe4000000061b */
[----:B------:R-:W0:Y:S01]  /*2e10*/  LDS.128 R4, [R2+0x70] ;  /* 0x0000700002047984 */ /* 0x000e220000000c00 */
[-C--:B--2---:R-:W-:Y:S02]  /*2e20*/  IDP.4A.S8.S8 R55, R25, R16.reuse, R55 ;  /* 0x0000001019377226 */ /* 0x084fe40000000637 */
[-C--:B---3--:R-:W-:Y:S01]  /*2e30*/  IDP.4A.S8.S8 R41, R12, R16.reuse, R41 ;  /* 0x000000100c297226 */ /* 0x088fe20000000629 */
[----:B------:R-:W-:Y:S01]  /*2e40*/  LDS R26, [R13+0x208] ;  /* 0x000208000d1a7984 */ /* 0x000fe20000000800 */
[-C--:B----4-:R-:W-:Y:S02]  /*2e50*/  IDP.4A.S8.S8 R35, R14, R16.reuse, R35 ;  /* 0x000000100e237226 */ /* 0x090fe40000000623 */
[-C--:B------:R-:W-:Y:S02]  /*2e60*/  IDP.4A.S8.S8 R31, R48, R16.reuse, R31 ;  /* 0x00000010301f7226 */ /* 0x080fe4000000061f */
[----:B------:R-:W-:-:S02]  /*2e70*/  IDP.4A.S8.S8 R15, R50, R16, R15 ;  /* 0x00000010320f7226 */ /* 0x000fc4000000060f */
[-C--:B------:R-:W-:Y:S02]  /*2e80*/  IDP.4A.S8.S8 R47, R52, R16.reuse, R47 ;  /* 0x00000010342f7226 */ /* 0x080fe4000000062f */
[----:B------:R-:W-:Y:S02]  /*2e90*/  IDP.4A.S8.S8 R51, R44, R16, R51 ;  /* 0x000000102c337226 */ /* 0x000fe40000000633 */
[----:B------:R-:W-:Y:S02]  /*2ea0*/  IDP.4A.S8.S8 R16, R50, R17, R9 ;  /* 0x0000001132107226 */ /* 0x000fe40000000609 */
[----:B------:R-:W2:Y:S01]  /*2eb0*/  LDC.64 R8, c[0x0][0x398] ;  /* 0x0000e600ff087b82 */ /* 0x000ea20000000a00 */
[C---:B------:R-:W-:Y:S02]  /*2ec0*/  IDP.4A.S8.S8 R38, R25.reuse, R19, R38 ;  /* 0x0000001319267226 */ /* 0x040fe40000000626 */
[C---:B------:R-:W-:Y:S02]  /*2ed0*/  IDP.4A.S8.S8 R46, R25.reuse, R17, R46 ;  /* 0x00000011192e7226 */ /* 0x040fe4000000062e */
[----:B------:R-:W-:-:S02]  /*2ee0*/  IDP.4A.S8.S8 R43, R25, R18, R43 ;  /* 0x00000012192b7226 */ /* 0x000fc4000000062b */
[----:B------:R-:W-:Y:S02]  /*2ef0*/  IDP.4A.S8.S8 R10, R14, R19, R10 ;  /* 0x000000130e0a7226 */ /* 0x000fe4000000060a */
[C---:B-1----:R-:W-:Y:S02]  /*2f00*/  IDP.4A.S8.S8 R38, R12.reuse, R23, R38 ;  /* 0x000000170c267226 */ /* 0x042fe40000000626 */
[C---:B------:R-:W-:Y:S02]  /*2f10*/  IDP.4A.S8.S8 R34, R12.reuse, R17, R34 ;  /* 0x000000110c227226 */ /* 0x040fe40000000622 */
[-C--:B------:R-:W-:Y:S02]  /*2f20*/  IDP.4A.S8.S8 R39, R12, R18.reuse, R39 ;  /* 0x000000120c277226 */ /* 0x080fe40000000627 */
[-C--:B------:R-:W-:Y:S02]  /*2f30*/  IDP.4A.S8.S8 R33, R14, R18.reuse, R33 ;  /* 0x000000120e217226 */ /* 0x080fe40000000621 */
[----:B------:R-:W-:-:S02]  /*2f40*/  IDP.4A.S8.S8 R37, R48, R18, R37 ;  /* 0x0000001230257226 */ /* 0x000fc40000000625 */
[-C--:B------:R-:W-:Y:S02]  /*2f50*/  IDP.4A.S8.S8 R45, R50, R18.reuse, R45 ;  /* 0x00000012322d7226 */ /* 0x080fe4000000062d */
[-C--:B------:R-:W-:Y:S02]  /*2f60*/  IDP.4A.S8.S8 R49, R52, R18.reuse, R49 ;  /* 0x0000001234317226 */ /* 0x080fe40000000631 */
[----:B------:R-:W-:Y:S02]  /*2f70*/  IDP.4A.S8.S8 R53, R44, R18, R53 ;  /* 0x000000122c357226 */ /* 0x000fe40000000635 */
[C---:B------:R-:W-:Y:S01]  /*2f80*/  IDP.4A.S8.S8 R32, R12.reuse, R19, R32 ;  /* 0x000000130c207226 */ /* 0x040fe20000000620 */
[----:B------:R-:W1:Y:S01]  /*2f90*/  LDS R18, [R13+0x284] ;  /* 0x000284000d127984 */ /* 0x000e620000000800 */
[C---:B------:R-:W-:Y:S02]  /*2fa0*/  IDP.4A.S8.S8 R55, R12.reuse, R20, R55 ;  /* 0x000000140c377226 */ /* 0x040fe40000000637 */
[----:B------:R-:W-:-:S02]  /*2fb0*/  IDP.4A.S8.S8 R46, R12, R21, R46 ;  /* 0x000000150c2e7226 */ /* 0x000fc4000000062e */
[----:B------:R-:W-:Y:S02]  /*2fc0*/  IDP.4A.S8.S8 R43, R12, R22, R43 ;  /* 0x000000160c2b7226 */ /* 0x000fe4000000062b */
        /* <DEDUP_REMOVED lines=9> */
[C---:B------:R-:W-:Y:S02]  /*3060*/  IDP.4A.S8.S8 R41, R14.reuse, R20, R41 ;  /* 0x000000140e297226 */ /* 0x040fe40000000629 */
[----:B------:R-:W-:-:S02]  /*3070*/  IDP.4A.S8.S8 R34, R14, R21, R34 ;  /* 0x000000150e227226 */ /* 0x000fc40000000622 */
[----:B------:R-:W-:Y:S02]  /*3080*/  IDP.4A.S8.S8 R39, R14, R22, R39 ;  /* 0x000000160e277226 */ /* 0x000fe40000000627 */
[----:B--2---:R-:W-:-:S04]  /*3090*/  IMAD.WIDE.U32 R16, R11, 0x4, R8 ;  /* 0x000000040b107825 */ /* 0x004fc800078e0008 */
[-C--:B------:R-:W-:Y:S01]  /*30a0*/  IDP.4A.S8.S8 R32, R14, R23.reuse, R32 ;  /* 0x000000170e207226 */ /* 0x080fe20000000620 */
[----:B------:R-:W2:Y:S01]  /*30b0*/  LDG.E.CONSTANT R25, desc[UR12][R16.64] ;  /* 0x0000000c10197981 */ /* 0x000ea2000c1e9900 */
[----:B------:R-:W-:Y:S02]  /*30c0*/  IDP.4A.S8.S8 R19, R48, R23, R10 ;  /* 0x0000001730137226 */ /* 0x000fe4000000060a */
[C---:B0-----:R-:W-:Y:S01]  /*30d0*/  IDP.4A.S8.S8 R55, R14.reuse, R4, R55 ;  /* 0x000000040e377226 */ /* 0x041fe20000000637 */
[----:B------:R-:W0:Y:S01]  /*30e0*/  LDS.128 R8, [R2+0x20] ;  /* 0x0000200002087984 */ /* 0x000e220000000c00 */
[C---:B------:R-:W-:Y:S02]  /*30f0*/  IDP.4A.S8.S8 R46, R14.reuse, R5, R46 ;  /* 0x000000050e2e7226 */ /* 0x040fe4000000062e */
[C---:B------:R-:W-:Y:S02]  /*3100*/  IDP.4A.S8.S8 R43, R14.reuse, R6, R43 ;  /* 0x000000060e2b7226 */ /* 0x040fe4000000062b */
[----:B------:R-:W-:-:S02]  /*3110*/  IDP.4A.S8.S8 R59, R14, R7, R38 ;  /* 0x000000070e3b7226 */ /* 0x000fc40000000626 */
[----:B------:R-:W3:Y:S04]  /*3120*/  LDS R38, [R13+0x248] ;  /* 0x000248000d267984 */ /* 0x000ee80000000800 */
[----:B------:R-:W4:Y:S01]  /*3130*/  LDS R14, [R13+0x268] ;  /* 0x000268000d0e7984 */ /* 0x000f220000000800 */
[C---:B------:R-:W-:Y:S02]  /*3140*/  IDP.4A.S8.S8 R35, R48.reuse, R20, R35 ;  /* 0x0000001430237226 */ /* 0x040fe40000000623 */
[C---:B------:R-:W-:Y:S02]  /*3150*/  IDP.4A.S8.S8 R30, R48.reuse, R21, R30 ;  /* 0x00000015301e7226 */ /* 0x040fe4000000061e */
[----:B------:R-:W-:Y:S02]  /*3160*/  IDP.4A.S8.S8 R33, R48, R22, R33 ;  /* 0x0000001630217226 */ /* 0x000fe40000000621 */
[----:B------:R-:W-:-:S02]  /*3170*/  IDP.4A.S8.S8 R31, R50, R20, R31 ;  /* 0x00000014321f7226 */ /* 0x000fc4000000061f */
[-C--:B------:R-:W-:Y:S02]  /*3180*/  IDP.4A.S8.S8 R15, R52, R20.reuse, R15 ;  /* 0x00000014340f7226 */ /* 0x080fe4000000060f */
[-C--:B------:R-:W-:Y:S02]  /*3190*/  IDP.4A.S8.S8 R47, R44, R20.reuse, R47 ;  /* 0x000000142c2f7226 */ /* 0x080fe4000000062f */
        /* <DEDUP_REMOVED lines=9> */
[-C--:B------:R-:W-:Y:S01]  /*3230*/  IDP.4A.S8.S8 R41, R48, R4.reuse, R41 ;  /* 0x0000000430297226 */ /* 0x080fe20000000629 */
[----:B------:R-:W5:Y:S01]  /*3240*/  LDG.E.CONSTANT R12, desc[UR12][R16.64+0x4] ;  /* 0x0000040c100c7981 */ /* 0x000f62000c1e9900 */
[----:B------:R-:W-:-:S02]  /*3250*/  IDP.4A.S8.S8 R31, R52, R4, R31 ;  /* 0x00000004341f7226 */ /* 0x000fc4000000061f */
[-C--:B------:R-:W-:Y:S02]  /*3260*/  IDP.4A.S8.S8 R15, R44, R4.reuse, R15 ;  /* 0x000000042c0f7226 */ /* 0x080fe4000000060f */
[-C--:B------:R-:W-:Y:S02]  /*3270*/  IDP.4A.S8.S8 R47, R0, R4.reuse, R47 ;  /* 0x00000004002f7226 */ /* 0x080fe4000000062f */
[----:B-1----:R-:W-:Y:S02]  /*3280*/  IDP.4A.S8.S8 R51, R18, R4, R51 ;  /* 0x0000000412337226 */ /* 0x002fe40000000633 */
[-C--:B0-----:R-:W-:Y:S02]  /*3290*/  IDP.4A.S8.S8 R55, R26, R8.reuse, R55 ;  /* 0x000000081a377226 */ /* 0x081fe40000000637 */
[-C--:B------:R-:W-:Y:S02]  /*32a0*/  IDP.4A.S8.S8 R41, R58, R8.reuse, R41 ;  /* 0x000000083a297226 */ /* 0x080fe40000000629 */
[----:B------:R-:W-:-:S02]  /*32b0*/  IDP.4A.S8.S8 R35, R57, R8, R35 ;  /* 0x0000000839237226 */ /* 0x000fc40000000623 */
[-C--:B------:R-:W-:Y:S02]  /*32c0*/  IDP.4A.S8.S8 R31, R56, R8.reuse, R31 ;  /* 0x00000008381f7226 */ /* 0x080fe4000000061f */
[-C--:B---3--:R-:W-:Y:S02]  /*32d0*/  IDP.4A.S8.S8 R15, R38, R8.reuse, R15 ;  /* 0x00000008260f7226 */ /* 0x088fe4000000060f */
[-C--:B------:R-:W-:Y:S02]  /*32e0*/  IDP.4A.S8.S8 R47, R36, R8.reuse, R47 ;  /* 0x00000008242f7226 */ /* 0x080fe4000000062f */
[----:B----4-:R-:W-:Y:S02]  /*32f0*/  IDP.4A.S8.S8 R51, R14, R8, R51 ;  /* 0x000000080e337226 */ /* 0x010fe40000000633 */
[----:B------:R-:W3:Y:S04]  /*3300*/  LDG.E.CONSTANT R8, desc[UR12][R16.64+0x8] ;  /* 0x0000080c10087981 */ /* 0x000ee8000c1e9900 */
[----:B------:R0:W4:Y:S01]  /*3310*/  LDG.E.CONSTANT R16, desc[UR12][R16.64+0xc] ;  /* 0x00000c0c10107981 */ /* 0x000122000c1e9900 */
[----:B------:R-:W-:-:S02]  /*3320*/  IDP.4A.S8.S8 R40, R44, R21, R40 ;  /* 0x000000152c287226 */ /* 0x000fc40000000628 */
[----:B------:R-:W-:Y:S02]  /*3330*/  IDP.4A.S8.S8 R24, R0, R21, R24 ;  /* 0x0000001500187226 */ /* 0x000fe40000000618 */
[-C--:B------:R-:W-:Y:S02]  /*3340*/  IDP.4A.S8.S8 R45, R52, R22.reuse, R45 ;  /* 0x00000016342d7226 */ /* 0x080fe4000000062d */
[-C--:B------:R-:W-:Y:S02]  /*3350*/  IDP.4A.S8.S8 R49, R44, R22.reuse, R49 ;  /* 0x000000162c317226 */ /* 0x080fe40000000631 */
[----:B------:R-:W-:Y:S02]  /*3360*/  IDP.4A.S8.S8 R53, R0, R22, R53 ;  /* 0x0000001600357226 */ /* 0x000fe40000000635 */
[-C--:B------:R-:W-:Y:S02]  /*3370*/  IDP.4A.S8.S8 R54, R52, R23.reuse, R54 ;  /* 0x0000001734367226 */ /* 0x080fe40000000636 */
[----:B------:R-:W-:-:S02]  /*3380*/  IDP.4A.S8.S8 R28, R44, R23, R28 ;  /* 0x000000172c1c7226 */ /* 0x000fc4000000061c */
[----:B------:R-:W-:Y:S02]  /*3390*/  IDP.4A.S8.S8 R27, R0, R23, R27 ;  /* 0x00000017001b7226 */ /* 0x000fe4000000061b */
[----:B------:R-:W1:Y:S01]  /*33a0*/  LDS.128 R20, [R2+0x50] ;  /* 0x0000500002147984 */ /* 0x000e620000000c00 */
[C---:B------:R-:W-:Y:S02]  /*33b0*/  IDP.4A.S8.S8 R34, R48.reuse, R5, R34 ;  /* 0x0000000530227226 */ /* 0x040fe40000000622 */
[CC--:B------:R-:W-:Y:S02]  /*33c0*/  IDP.4A.S8.S8 R39, R48.reuse, R6.reuse, R39 ;  /* 0x0000000630277226 */ /* 0x0c0fe40000000627 */
[----:B------:R-:W-:Y:S02]  /*33d0*/  IDP.4A.S8.S8 R32, R48, R7, R32 ;  /* 0x0000000730207226 */ /* 0x000fe40000000620 */
[C---:B------:R-:W-:Y:S02]  /*33e0*/  IDP.4A.S8.S8 R29, R52.reuse, R5, R29 ;  /* 0x00000005341d7226 */ /* 0x040fe4000000061d */
[----:B------:R-:W-:-:S02]  /*33f0*/  IDP.4A.S8.S8 R37, R52, R6, R37 ;  /* 0x0000000634257226 */ /* 0x000fc40000000625 */
[-C--:B------:R-:W-:Y:S02]  /*3400*/  IDP.4A.S8.S8 R42, R52, R7.reuse, R42 ;  /* 0x00000007342a7226 */ /* 0x080fe4000000062a */
[CC--:B------:R-:W-:Y:S02]  /*3410*/  IDP.4A.S8.S8 R45, R44.reuse, R6.reuse, R45 ;  /* 0x000000062c2d7226 */ /* 0x0c0fe4000000062d */
[----:B------:R-:W-:Y:S02]  /*3420*/  IDP.4A.S8.S8 R54, R44, R7, R54 ;  /* 0x000000072c367226 */ /* 0x000fe40000000636 */
[C---:B------:R-:W-:Y:S02]  /*3430*/  IDP.4A.S8.S8 R40, R0.reuse, R5, R40 ;  /* 0x0000000500287226 */ /* 0x040fe40000000628 */
[C---:B------:R-:W-:Y:S02]  /*3440*/  IDP.4A.S8.S8 R49, R0.reuse, R6, R49 ;  /* 0x0000000600317226 */ /* 0x040fe40000000631 */
[----:B------:R-:W-:-:S02]  /*3450*/  IDP.4A.S8.S8 R28, R0, R7, R28 ;  /* 0x00000007001c7226 */ /* 0x000fc4000000061c */
[C---:B------:R-:W-:Y:S01]  /*3460*/  IDP.4A.S8.S8 R24, R18.reuse, R5, R24 ;  /* 0x0000000512187226 */ /* 0x040fe20000000618 */
[----:B------:R-:W-:Y:S01]  /*3470*/  LDS R0, [R13+0x278] ;  /* 0x000278000d007984 */ /* 0x000fe20000000800 */
[C---:B------:R-:W-:Y:S02]  /*3480*/  IDP.4A.S8.S8 R53, R18.reuse, R6, R53 ;  /* 0x0000000612357226 */ /* 0x040fe40000000635 */
[----:B------:R-:W-:Y:S01]  /*3490*/  IDP.4A.S8.S8 R27, R18, R7, R27 ;  /* 0x00000007121b7226 */ /* 0x000fe2000000061b */
[----:B------:R-:W-:Y:S04]  /*34a0*/  LDS R13, [R13+0x288] ;  /* 0x000288000d0d7984 */ /* 0x000fe80000000800 */
[----:B------:R-:W0:Y:S01]  /*34b0*/  LDS.128 R4, [R2+0x80] ;  /* 0x0000800002047984 */ /* 0x000e220000000c00 */
[----:B------:R-:W-:-:S02]  /*34c0*/  IDP.4A.S8.S8 R46, R26, R9, R46 ;  /* 0x000000091a2e7226 */ /* 0x000fc4000000062e */
[-C--:B------:R-:W-:Y:S02]  /*34d0*/  IDP.4A.S8.S8 R43, R26, R10.reuse, R43 ;  /* 0x0000000a1a2b7226 */ /* 0x080fe4000000062b */
[C---:B------:R-:W-:Y:S02]  /*34e0*/  IDP.4A.S8.S8 R19, R38.reuse, R9, R19 ;  /* 0x0000000926137226 */ /* 0x040fe40000000613 */
[C---:B------:R-:W-:Y:S02]  /*34f0*/  IDP.4A.S8.S8 R45, R38.reuse, R10, R45 ;  /* 0x0000000a262d7226 */ /* 0x040fe4000000062d */
[----:B------:R-:W-:Y:S02]  /*3500*/  IDP.4A.S8.S8 R54, R38, R11, R54 ;  /* 0x0000000b26367226 */ /* 0x000fe40000000636 */
[C---:B-1----:R-:W-:Y:S02]  /*3510*/  IDP.4A.S8.S8 R55, R58.reuse, R20, R55 ;  /* 0x000000143a377226 */ /* 0x042fe40000000637 */
        /* <DEDUP_REMOVED lines=8> */
[-C--:B------:R-:W-:Y:S02]  /*35a0*/  IDP.4A.S8.S8 R34, R58, R9.reuse, R34 ;  /* 0x000000093a227226 */ /* 0x080fe40000000622 */
[-C--:B------:R-:W-:Y:S02]  /*35b0*/  IDP.4A.S8.S8 R30, R57, R9.reuse, R30 ;  /* 0x00000009391e7226 */ /* 0x080fe4000000061e */
[-C--:B------:R-:W-:Y:S02]  /*35c0*/  IDP.4A.S8.S8 R29, R56, R9.reuse, R29 ;  /* 0x00000009381d7226 */ /* 0x080fe4000000061d */
[-C--:B------:R-:W-:Y:S02]  /*35d0*/  IDP.4A.S8.S8 R40, R36, R9.reuse, R40 ;  /* 0x0000000924287226 */ /* 0x080fe40000000628 */
[----:B------:R-:W-:-:S02]  /*35e0*/  IDP.4A.S8.S8 R24, R14, R9, R24 ;  /* 0x000000090e187226 */ /* 0x000fc40000000618 */
[----:B------:R-:W-:Y:S02]  /*35f0*/  IDP.4A.S8.S8 R49, R36, R10, R49 ;  /* 0x0000000a24317226 */ /* 0x000fe40000000631 */
[----:B------:R-:W-:Y:S02]  /*3600*/  IDP.4A.S8.S8 R43, R58, R22, R43 ;  /* 0x000000163a2b7226 */ /* 0x000fe4000000062b */
[C---:B------:R-:W-:Y:S02]  /*3610*/  IDP.4A.S8.S8 R15, R36.reuse, R20, R15 ;  /* 0x00000014240f7226 */ /* 0x040fe4000000060f */
[C---:B------:R-:W-:Y:S02]  /*3620*/  IDP.4A.S8.S8 R19, R36.reuse, R21, R19 ;  /* 0x0000001524137226 */ /* 0x040fe40000000613 */
[C---:B------:R-:W-:Y:S02]  /*3630*/  IDP.4A.S8.S8 R45, R36.reuse, R22, R45 ;  /* 0x00000016242d7226 */ /* 0x040fe4000000062d */
[----:B------:R-:W-:-:S02]  /*3640*/  IDP.4A.S8.S8 R54, R36, R23, R54 ;  /* 0x0000001724367226 */ /* 0x000fc40000000636 */
[C---:B0-----:R-:W-:Y:S02]  /*3650*/  IDP.4A.S8.S8 R55, R57.reuse, R4, R55 ;  /* 0x0000000439377226 */ /* 0x041fe40000000637 */
[C---:B------:R-:W-:Y:S02]  /*3660*/  IDP.4A.S8.S8 R9, R57.reuse, R22, R39 ;  /* 0x0000001639097226 */ /* 0x040fe40000000627 */
        /* <DEDUP_REMOVED lines=8> */
[-C--:B------:R-:W-:Y:S02]  /*36f0*/  IDP.4A.S8.S8 R31, R38, R20.reuse, R31 ;  /* 0x00000014261f7226 */ /* 0x080fe4000000061f */
[----:B------:R-:W-:-:S02]  /*3700*/  IDP.4A.S8.S8 R47, R14, R20, R47 ;  /* 0x000000140e2f7226 */ /* 0x000fc4000000062f */
[----:B------:R-:W-:Y:S02]  /*3710*/  IDP.4A.S8.S8 R51, R0, R20, R51 ;  /* 0x0000001400337226 */ /* 0x000fe40000000633 */
[C---:B------:R-:W-:Y:S02]  /*3720*/  IDP.4A.S8.S8 R23, R57.reuse, R5, R46 ;  /* 0x0000000539177226 */ /* 0x040fe4000000062e */
[-C--:B------:R-:W-:Y:S02]  /*3730*/  IDP.4A.S8.S8 R33, R57, R10.reuse, R33 ;  /* 0x0000000a39217226 */ /* 0x080fe40000000621 */
[-C--:B------:R-:W-:Y:S02]  /*3740*/  IDP.4A.S8.S8 R37, R56, R10.reuse, R37 ;  /* 0x0000000a38257226 */ /* 0x080fe40000000625 */
[----:B------:R-:W-:Y:S02]  /*3750*/  IDP.4A.S8.S8 R53, R14, R10, R53 ;  /* 0x0000000a0e357226 */ /* 0x000fe40000000635 */
[----:B------:R-:W-:-:S02]  /*3760*/  HFMA2 R10, -RZ, RZ, 2, 0 ;  /* 0x40000000ff0a7431 */ /* 0x000fc400000001ff */
[C---:B------:R-:W-:Y:S02]  /*3770*/  IDP.4A.S8.S8 R40, R14.reuse, R21, R40 ;  /* 0x000000150e287226 */ /* 0x040fe40000000628 */
[C---:B------:R-:W-:Y:S02]  /*3780*/  IDP.4A.S8.S8 R49, R14.reuse, R22, R49 ;  /* 0x000000160e317226 */ /* 0x040fe40000000631 */
[----:B------:R-:W-:Y:S02]  /*3790*/  IDP.4A.S8.S8 R43, R57, R6, R43 ;  /* 0x00000006392b7226 */ /* 0x000fe4000000062b */
[C---:B------:R-:W-:Y:S02]  /*37a0*/  IDP.4A.S8.S8 R61, R14.reuse, R4, R15 ;  /* 0x000000040e3d7226 */ /* 0x040fe4000000060f */
[C---:B------:R-:W-:Y:S02]  /*37b0*/  IDP.4A.S8.S8 R20, R14.reuse, R5, R19 ;  /* 0x000000050e147226 */ /* 0x040fe40000000613 */
[----:B------:R-:W-:-:S02]  /*37c0*/  IDP.4A.S8.S8 R45, R14, R6, R45 ;  /* 0x000000060e2d7226 */ /* 0x000fc4000000062d */
[----:B------:R-:W-:Y:S01]  /*37d0*/  IDP.4A.S8.S8 R54, R14, R7, R54 ;  /* 0x000000070e367226 */ /* 0x000fe20000000636 */
[----:B------:R-:W-:Y:S02]  /*37e0*/  SHF.R.S32.HI R14, RZ, 0x1f, R55 ;  /* 0x0000001fff0e7819 */ /* 0x000fe40000011437 */
[----:B------:R-:W-:Y:S02]  /*37f0*/  SHF.R.S32.HI R15, RZ, 0x1f, R23 ;  /* 0x0000001fff0f7819 */ /* 0x000fe40000011417 */
[----:B------:R-:W-:Y:S01]  /*3800*/  SHF.R.S32.HI R18, RZ, 0x1f, R43 ;  /* 0x0000001fff127819 */ /* 0x000fe2000001142b */
[----:B------:R-:W-:Y:S01]  /*3810*/  IMAD R14, R14, -0x4c780000, RZ ;  /* 0xb38800000e0e7824 */ /* 0x000fe200078e02ff */
[----:B------:R-:W-:Y:S01]  /*3820*/  MOV R11, 0x0 ;  /* 0x00000000000b7802 */ /* 0x000fe20000000f00 */
[-C--:B------:R-:W-:Y:S02]  /*3830*/  IDP.4A.S8.S8 R33, R56, R22.reuse, R33 ;  /* 0x0000001638217226 */ /* 0x080fe40000000621 */
[----:B------:R-:W-:-:S02]  /*3840*/  IDP.4A.S8.S8 R37, R38, R22, R37 ;  /* 0x0000001626257226 */ /* 0x000fc40000000625 */
[----:B------:R-:W-:Y:S02]  /*3850*/  IDP.4A.S8.S8 R53, R0, R22, R53 ;  /* 0x0000001600357226 */ /* 0x000fe40000000635 */
[C---:B------:R-:W-:Y:S02]  /*3860*/  IDP.4A.S8.S8 R30, R56.reuse, R21, R30 ;  /* 0x00000015381e7226 */ /* 0x040fe4000000061e */
[----:B------:R-:W-:Y:S02]  /*3870*/  IDP.4A.S8.S8 R17, R56, R7, R32 ;  /* 0x0000000738117226 */ /* 0x000fe40000000620 */
[----:B------:R-:W-:Y:S02]  /*3880*/  IMAD R22, R15, -0x4c780000, RZ ;  /* 0xb38800000f167824 */ /* 0x000fe400078e02ff */
[----:B------:R-:W-:Y:S02]  /*3890*/  IMAD R32, R18, -0x4c780000, RZ ;  /* 0xb388000012207824 */ /* 0x000fe400078e02ff */
[----:B------:R-:W-:-:S02]  /*38a0*/  IMAD R26, R55, 0x5dae, R14 ;  /* 0x00005dae371a7824 */ /* 0x000fc400078e020e */
[----:B------:R-:W-:-:S04]  /*38b0*/  IMAD.WIDE.U32 R14, R55, -0x4c780000, R10 ;  /* 0xb3880000370e7825 */ /* 0x000fc800078e000a */
[CC--:B------:R-:W-:Y:S02]  /*38c0*/  IDP.4A.S8.S8 R34, R57.reuse, R21.reuse, R34 ;  /* 0x0000001539227226 */ /* 0x0c0fe40000000622 */
[-C--:B------:R-:W-:Y:S02]  /*38d0*/  IDP.4A.S8.S8 R29, R38, R21.reuse, R29 ;  /* 0x00000015261d7226 */ /* 0x080fe4000000061d */
        /* <DEDUP_REMOVED lines=10> */
[----:B------:R-:W-:Y:S01]  /*3980*/  IDP.4A.S8.S8 R43, R0, R7, R28 ;  /* 0x00000007002b7226 */ /* 0x000fe2000000061c */
[----:B------:R-:W-:Y:S01]  /*3990*/  IADD3 R0, PT, PT, R15, R26, RZ ;  /* 0x0000001a0f007210 */ /* 0x000fe20007ffe0ff */
[C---:B------:R-:W-:Y:S01]  /*39a0*/  IDP.4A.S8.S8 R41, R56.reuse, R4, R41 ;  /* 0x0000000438297226 */ /* 0x040fe20000000629 */
[----:B------:R-:W-:Y:S01]  /*39b0*/  SHF.R.S32.HI R15, RZ, 0x1f, R57 ;  /* 0x0000001fff0f7819 */ /* 0x000fe20000011439 */
[C---:B------:R-:W-:Y:S01]  /*39c0*/  IDP.4A.S8.S8 R27, R56.reuse, R5, R34 ;  /* 0x00000005381b7226 */ /* 0x040fe20000000622 */
[----:B------:R-:W-:Y:S01]  /*39d0*/  IADD3 R55, PT, PT, R19, R55, RZ ;  /* 0x0000003713377210 */ /* 0x000fe20007ffe0ff */
[----:B------:R-:W-:Y:S01]  /*39e0*/  IDP.4A.S8.S8 R9, R56, R6, R9 ;  /* 0x0000000638097226 */ /* 0x000fe20000000609 */
[----:B------:R-:W-:-:S02]  /*39f0*/  SHF.R.U64 R0, R14, 0x1f, R0 ;  /* 0x0000001f0e007819 */ /* 0x000fc40000001200 */
[----:B------:R-:W-:Y:S02]  /*3a00*/  IADD3 R19, PT, PT, R23, R32, RZ ;  /* 0x0000002017137210 */ /* 0x000fe40007ffe0ff */
[----:B------:R-:W-:Y:S01]  /*3a10*/  SHF.R.S32.HI R14, RZ, 0x1f, R41 ;  /* 0x0000001fff0e7819 */ /* 0x000fe20000011429 */
[----:B------:R-:W-:Y:S01]  /*3a20*/  IMAD R26, R15, -0x4c780000, RZ ;  /* 0xb38800000f1a7824 */ /* 0x000fe200078e02ff */
[----:B------:R-:W-:Y:S02]  /*3a30*/  SHF.R.U64 R55, R18, 0x1f, R55 ;  /* 0x0000001f12377819 */ /* 0x000fe40000001237 */
[----:B------:R-:W-:Y:S01]  /*3a40*/  SHF.R.U64 R28, R22, 0x1f, R19 ;  /* 0x0000001f161c7819 */ /* 0x000fe20000001213 */
[----:B------:R-:W-:Y:S01]  /*3a50*/  IMAD R32, R14, -0x4c780000, RZ ;  /* 0xb38800000e207824 */ /* 0x000fe200078e02ff */
[----:B------:R-:W-:Y:S01]  /*3a60*/  SHF.R.S32.HI R18, RZ, 0x1f, R27 ;  /* 0x0000001fff127819 */ /* 0x000fe2000001141b */
[C---:B------:R-:W-:Y:S01]  /*3a70*/  IMAD R23, R57.reuse, 0x5dae, R26 ;  /* 0x00005dae39177824 */ /* 0x040fe200078e021a */
[----:B------:R-:W-:Y:S01]  /*3a80*/  SHF.R.S32.HI R22, RZ, 0x1f, R9 ;  /* 0x0000001fff167819 */ /* 0x000fe20000011409 */
[----:B------:R-:W-:-:S04]  /*3a90*/  IMAD.WIDE.U32 R14, R57, -0x4c780000, R10 ;  /* 0xb3880000390e7825 */ /* 0x000fc800078e000a */
[----:B------:R-:W-:Y:S02]  /*3aa0*/  IMAD R26, R18, -0x4c780000, RZ ;  /* 0xb3880000121a7824 */ /* 0x000fe400078e02ff */
[----:B------:R-:W-:Y:S01]  /*3ab0*/  IMAD R57, R41, 0x5dae, R32 ;  /* 0x00005dae29397824 */ /* 0x000fe200078e0220 */
[----:B------:R-:W-:Y:S01]  /*3ac0*/  IADD3 R15, PT, PT, R15, R23, RZ ;  /* 0x000000170f0f7210 */ /* 0x000fe20007ffe0ff */
[----:B------:R-:W-:Y:S02]  /*3ad0*/  IMAD R32, R22, -0x4c780000, RZ ;  /* 0xb388000016207824 */ /* 0x000fe400078e02ff */
[----:B------:R-:W-:-:S04]  /*3ae0*/  IMAD.WIDE.U32 R18, R41, -0x4c780000, R10 ;  /* 0xb388000029127825 */ /* 0x000fc800078e000a */
[C---:B------:R-:W-:Y:S02]  /*3af0*/  IMAD R41, R27.reuse, 0x5dae, R26 ;  /* 0x00005dae1b297824 */ /* 0x040fe400078e021a */
[----:B------:R-:W-:-:S04]  /*3b00*/  IMAD.WIDE.U32 R22, R27, -0x4c780000, R10 ;  /* 0xb38800001b167825 */ /* 0x000fc800078e000a */
[C---:B------:R-:W-:Y:S02]  /*3b10*/  IMAD R32, R9.reuse, 0x5dae, R32 ;  /* 0x00005dae09207824 */ /* 0x040fe400078e0220 */
[----:B------:R-:W-:Y:S01]  /*3b20*/  IMAD.WIDE.U32 R26, R9, -0x4c780000, R10 ;  /* 0xb3880000091a7825 */ /* 0x000fe200078e000a */
[----:B------:R-:W-:Y:S02]  /*3b30*/  SHF.R.U64 R9, R14, 0x1f, R15 ;  /* 0x0000001f0e097819 */ /* 0x000fe4000000120f */
[----:B------:R-:W-:Y:S01]  /*3b40*/  IADD3 R15, PT, PT, R19, R57, RZ ;  /* 0x00000039130f7210 */ /* 0x000fe20007ffe0ff */
[----:B------:R-:W-:Y:S01]  /*3b50*/  IDP.4A.S8.S8 R35, R38, R4, R35 ;  /* 0x0000000426237226 */ /* 0x000fe20000000623 */
[----:B------:R-:W-:Y:S02]  /*3b60*/  SHF.R.S32.HI R14, RZ, 0x1f, R17 ;  /* 0x0000001fff0e7819 */ /* 0x000fe40000011411 */
[----:B------:R-:W-:Y:S02]  /*3b70*/  IADD3 R57, PT, PT, R27, R32, RZ ;  /* 0x000000201b397210 */ /* 0x000fe40007ffe0ff */
[----:B------:R-:W-:Y:S01]  /*3b80*/  SHF.R.U64 R32, R18, 0x1f, R15 ;  /* 0x0000001f12207819 */ /* 0x000fe2000000120f */
        /* <DEDUP_REMOVED lines=11> */
[C---:B------:R-:W-:Y:S02]  /*3c40*/  IDP.4A.S8.S8 R31, R36.reuse, R4, R31 ;  /* 0x00000004241f7226 */ /* 0x040fe4000000061f */
[C---:B------:R-:W-:Y:S02]  /*3c50*/  IDP.4A.S8.S8 R29, R36.reuse, R5, R29 ;  /* 0x00000005241d7226 */ /* 0x040fe4000000061d */
[C---:B------:R-:W-:Y:S02]  /*3c60*/  IDP.4A.S8.S8 R37, R36.reuse, R6, R37 ;  /* 0x0000000624257226 */ /* 0x040fe40000000625 */
[----:B------:R-:W-:Y:S02]  /*3c70*/  IDP.4A.S8.S8 R59, R36, R7, R42 ;  /* 0x00000007243b7226 */ /* 0x000fe4000000062a */
[----:B------:R-:W-:Y:S01]  /*3c80*/  IMAD R36, R18, -0x4c780000, RZ ;  /* 0xb388000012247824 */ /* 0x000fe200078e02ff */
[----:B------:R-:W-:Y:S01]  /*3c90*/  IADD3 R17, PT, PT, R15, R23, RZ ;  /* 0x000000170f117210 */ /* 0x000fe20007ffe0ff */
[----:B------:R-:W-:-:S02]  /*3ca0*/  IMAD R34, R35, 0x5dae, R26 ;  /* 0x00005dae23227824 */ /* 0x000fc400078e021a */
[----:B------:R-:W-:-:S04]  /*3cb0*/  IMAD.WIDE.U32 R18, R35, -0x4c780000, R10 ;  /* 0xb388000023127825 */ /* 0x000fc800078e000a */
[----:B------:R-:W-:Y:S02]  /*3cc0*/  IDP.4A.S8.S8 R39, R38, R7, R39 ;  /* 0x0000000726277226 */ /* 0x000fe40000000627 */
[----:B------:R-:W-:Y:S01]  /*3cd0*/  IMAD R26, R22, -0x4c780000, RZ ;  /* 0xb3880000161a7824 */ /* 0x000fe200078e02ff */
[----:B------:R-:W-:Y:S01]  /*3ce0*/  SHF.R.U64 R17, R14, 0x1f, R17 ;  /* 0x0000001f0e117819 */ /* 0x000fe20000001211 */
[----:B------:R-:W-:Y:S01]  /*3cf0*/  IMAD R35, R21, 0x5dae, R36 ;  /* 0x00005dae15237824 */ /* 0x000fe200078e0224 */
[----:B------:R-:W-:Y:S01]  /*3d00*/  IADD3 R15, PT, PT, R19, R34, RZ ;  /* 0x00000022130f7210 */ /* 0x000fe20007ffe0ff */
[----:B------:R-:W-:Y:S01]  /*3d10*/  IMAD.WIDE.U32 R22, R21, -0x4c780000, R10 ;  /* 0xb388000015167825 */ /* 0x000fe200078e000a */
[----:B------:R-:W-:-:S03]  /*3d20*/  SHF.R.S32.HI R14, RZ, 0x1f, R39 ;  /* 0x0000001fff0e7819 */ /* 0x000fc60000011427 */
[C---:B------:R-:W-:Y:S02]  /*3d30*/  IMAD R21, R33.reuse, 0x5dae, R26 ;  /* 0x00005dae21157824 */ /* 0x040fe400078e021a */
[----:B------:R-:W-:Y:S01]  /*3d40*/  IMAD.WIDE.U32 R26, R33, -0x4c780000, R10 ;  /* 0xb3880000211a7825 */ /* 0x000fe200078e000a */
[----:B------:R-:W-:Y:S02]  /*3d50*/  SHF.R.U64 R34, R18, 0x1f, R15 ;  /* 0x0000001f12227819 */ /* 0x000fe4000000120f */
[----:B------:R-:W-:Y:S01]  /*3d60*/  IADD3 R33, PT, PT, R23, R35, RZ ;  /* 0x0000002317217210 */ /* 0x000fe20007ffe0ff */
[----:B------:R-:W-:Y:S01]  /*3d70*/  IMAD R14, R14, -0x4c780000, RZ ;  /* 0xb38800000e0e7824 */ /* 0x000fe200078e02ff */
[----:B------:R-:W-:Y:S02]  /*3d80*/  SHF.R.S32.HI R15, RZ, 0x1f, R31 ;  /* 0x0000001fff0f7819 */ /* 0x000fe4000001141f */
[----:B------:R-:W-:Y:S02]  /*3d90*/  IADD3 R35, PT, PT, R27, R21, RZ ;  /* 0x000000151b237210 */ /* 0x000fe40007ffe0ff */
[----:B------:R-:W-:-:S02]  /*3da0*/  SHF.R.S32.HI R18, RZ, 0x1f, R29 ;  /* 0x0000001fff127819 */ /* 0x000fc4000001141d */
[----:B------:R-:W-:Y:S01]  /*3db0*/  SHF.R.S32.HI R19, RZ, 0x1f, R37 ;  /* 0x0000001fff137819 */ /* 0x000fe20000011425 */
[----:B------:R-:W-:Y:S01]  /*3dc0*/  IMAD R21, R39, 0x5dae, R14 ;  /* 0x00005dae27157824 */ /* 0x000fe200078e020e */
[----:B------:R-:W-:Y:S01]  /*3dd0*/  SHF.R.U64 R33, R22, 0x1f, R33 ;  /* 0x0000001f16217819 */ /* 0x000fe20000001221 */
[----:B------:R-:W-:Y:S01]  /*3de0*/  IMAD R22, R15, -0x4c780000, RZ ;  /* 0xb38800000f167824 */ /* 0x000fe200078e02ff */
[----:B------:R-:W-:Y:S01]  /*3df0*/  SHF.R.U64 R35, R26, 0x1f, R35 ;  /* 0x0000001f1a237819 */ /* 0x000fe20000001223 */
[----:B------:R-:W-:-:S04]  /*3e00*/  IMAD.WIDE.U32 R14, R39, -0x4c780000, R10 ;  /* 0xb3880000270e7825 */ /* 0x000fc800078e000a */
[----:B------:R-:W-:Y:S02]  /*3e10*/  IMAD R26, R18, -0x4c780000, RZ ;  /* 0xb3880000121a7824 */ /* 0x000fe400078e02ff */
[----:B------:R-:W-:Y:S02]  /*3e20*/  IMAD R36, R19, -0x4c780000, RZ ;  /* 0xb388000013247824 */ /* 0x000fe400078e02ff */
[C---:B------:R-:W-:Y:S02]  /*3e30*/  IMAD R39, R31.reuse, 0x5dae, R22 ;  /* 0x00005dae1f277824 */ /* 0x040fe400078e0216 */
[----:B------:R-:W-:-:S04]  /*3e40*/  IMAD.WIDE.U32 R18, R31, -0x4c780000, R10 ;  /* 0xb38800001f127825 */ /* 0x000fc800078e000a */
[C---:B------:R-:W-:Y:S02]  /*3e50*/  IMAD R31, R29.reuse, 0x5dae, R26 ;  /* 0x00005dae1d1f7824 */ /* 0x040fe400078e021a */
[----:B------:R-:W-:Y:S01]  /*3e60*/  IMAD.WIDE.U32 R22, R29, -0x4c780000, R10 ;  /* 0xb38800001d167825 */ /* 0x000fe200078e000a */
[----:B------:R-:W-:Y:S02]  /*3e70*/  IADD3 R29, PT, PT, R15, R21, RZ ;  /* 0x000000150f1d7210 */ /* 0x000fe40007ffe0ff */
[----:B------:R-:W-:Y:S02]  /*3e80*/  SHF.R.S32.HI R15, RZ, 0x1f, R59 ;  /* 0x0000001fff0f7819 */ /* 0x000fe4000001143b */
[----:B------:R-:W-:Y:S01]  /*3e90*/  IADD3 R19, PT, PT, R19, R39, RZ ;  /* 0x0000002713137210 */ /* 0x000fe20007ffe0ff */
[----:B------:R-:W-:Y:S01]  /*3ea0*/  IMAD R38, R37, 0x5dae, R36 ;  /* 0x00005dae25267824 */ /* 0x000fe200078e0224 */
[----:B------:R-:W-:Y:S01]  /*3eb0*/  SHF.R.U64 R29, R14, 0x1f, R29 ;  /* 0x0000001f0e1d7819 */ /* 0x000fe2000000121d */
[----:B------:R-:W-:Y:S01]  /*3ec0*/  IMAD R14, R15, -0x4c780000, RZ ;  /* 0xb38800000f0e7824 */ /* 0x000fe200078e02ff */
[----:B------:R-:W-:Y:S01]  /*3ed0*/  SHF.R.U64 R36, R18, 0x1f, R19 ;  /* 0x0000001f12247819 */ /* 0x000fe20000001213 */
[----:B------:R-:W-:Y:S01]  /*3ee0*/  IMAD.WIDE.U32 R26, R37, -0x4c780000, R10 ;  /* 0xb3880000251a7825 */ /* 0x000fe200078e000a */
[----:B------:R-:W-:-:S03]  /*3ef0*/  SHF.R.S32.HI R18, RZ, 0x1f, R61 ;  /* 0x0000001fff127819 */ /* 0x000fc6000001143d */
[----:B------:R-:W-:Y:S01]  /*3f00*/  IMAD R37, R59, 0x5dae, R14 ;  /* 0x00005dae3b257824 */ /* 0x000fe200078e020e */
[----:B------:R-:W-:Y:S01]  /*3f10*/  IADD3 R23, PT, PT, R23, R31, RZ ;  /* 0x0000001f17177210 */ /* 0x000fe20007ffe0ff */
[----:B------:R-:W-:-:S04]  /*3f20*/  IMAD.WIDE.U32 R14, R59, -0x4c780000, R10 ;  /* 0xb38800003b0e7825 */ /* 0x000fc800078e000a */
[----:B------:R-:W-:Y:S01]  /*3f30*/  IMAD R18, R18, -0x4c780000, RZ ;  /* 0xb388000012127824 */ /* 0x000fe200078e02ff */
[----:B------:R-:W-:Y:S02]  /*3f40*/  SHF.R.U64 R23, R22, 0x1f, R23 ;  /* 0x0000001f16177819 */ /* 0x000fe40000001217 */
[----:B------:R-:W-:Y:S01]  /*3f50*/  IADD3 R37, PT, PT, R15, R37, RZ ;  /* 0x000000250f257210 */ /* 0x000fe20007ffe0ff */
[C---:B------:R-:W-:Y:S01]  /*3f60*/  IMAD R15, R61.reuse, 0x5dae, R18 ;  /* 0x00005dae3d0f7824 */ /* 0x040fe200078e0212 */
[----:B------:R-:W-:Y:S01]  /*3f70*/  SHF.R.S32.HI R22, RZ, 0x1f, R45 ;  /* 0x0000001fff167819 */ /* 0x000fe2000001142d */
[----:B------:R-:W-:Y:S01]  /*3f80*/  IMAD.WIDE.U32 R18, R61, -0x4c780000, R10 ;  /* 0xb38800003d127825 */ /* 0x000fe200078e000a */
[----:B------:R-:W-:Y:S02]  /*3f90*/  IADD3 R27, PT, PT, R27, R38, RZ ;  /* 0x000000261b1b7210 */ /* 0x000fe40007ffe0ff */
[----:B------:R-:W-:Y:S01]  /*3fa0*/  SHF.R.S32.HI R21, RZ, 0x1f, R20 ;  /* 0x0000001fff157819 */ /* 0x000fe20000011414 */
[----:B------:R-:W-:Y:S01]  /*3fb0*/  IMAD R22, R22, -0x4c780000, RZ ;  /* 0xb388000016167824 */ /* 0x000fe200078e02ff */
[----:B------:R-:W-:-:S02]  /*3fc0*/  SHF.R.U64 R27, R26, 0x1f, R27 ;  /* 0x0000001f1a1b7819 */ /* 0x000fc4000000121b */
[----:B------:R-:W-:Y:S01]  /*3fd0*/  SHF.R.S32.HI R26, RZ, 0x1f, R54 ;  /* 0x0000001fff1a7819 */ /* 0x000fe20000011436 */
[----:B------:R-:W-:Y:S01]  /*3fe0*/  IMAD R21, R21, -0x4c780000, RZ ;  /* 0xb388000015157824 */ /* 0x000fe200078e02ff */
[----:B------:R-:W-:Y:S01]  /*3ff0*/  IADD3 R19, PT, PT, R19, R15, RZ ;  /* 0x0000000f13137210 */ /* 0x000fe20007ffe0ff */
[C---:B------:R-:W-:Y:S01]  /*4000*/  IMAD R31, R45.reuse, 0x5dae, R22 ;  /* 0x00005dae2d1f7824 */ /* 0x040fe200078e0216 */
[----:B------:R-:W-:Y:S01]  /*4010*/  SHF.R.U64 R37, R14, 0x1f, R37 ;  /* 0x0000001f0e257819 */ /* 0x000fe20000001225 */
[----:B------:R-:W-:Y:S01]  /*4020*/  IMAD.WIDE.U32 R14, R45, -0x4c780000, R10 ;  /* 0xb38800002d0e7825 */ /* 0x000fe200078e000a */
        /* <DEDUP_REMOVED lines=8> */
[----:B------:R-:W-:Y:S01]  /*40b0*/  IMAD.WIDE.U32 R18, R54, -0x4c780000, R10 ;  /* 0xb388000036127825 */ /* 0x000fe200078e000a */
[----:B------:R-:W-:-:S03]  /*40c0*/  SHF.R.U64 R45, R14, 0x1f, R45 ;  /* 0x0000001f0e2d7819 */ /* 0x000fc6000000122d */
[----:B------:R-:W-:Y:S01]  /*40d0*/  IMAD R21, R26, -0x4c780000, RZ ;  /* 0xb38800001a157824 */ /* 0x000fe200078e02ff */
[----:B------:R-:W-:Y:S02]  /*40e0*/  SHF.R.S32.HI R14, RZ, 0x1f, R47 ;  /* 0x0000001fff0e7819 */ /* 0x000fe4000001142f */
[----:B------:R-:W-:Y:S01]  /*40f0*/  IADD3 R59, PT, PT, R19, R59, RZ ;  /* 0x0000003b133b7210 */ /* 0x000fe20007ffe0ff */
[C---:B------:R-:W-:Y:S01]  /*4100*/  IMAD R19, R30.reuse, 0x5dae, R21 ;  /* 0x00005dae1e137824 */ /* 0x040fe200078e0215 */
[----:B------:R-:W-:Y:S01]  /*4110*/  SHF.R.S32.HI R15, RZ, 0x1f, R49 ;  /* 0x0000001fff0f7819 */ /* 0x000fe20000011431 */
[----:B------:R-:W-:Y:S01]  /*4120*/  IMAD.WIDE.U32 R30, R30, -0x4c780000, R10 ;  /* 0xb38800001e1e7825 */ /* 0x000fe200078e000a */
[----:B------:R-:W-:-:S03]  /*4130*/  SHF.R.U64 R59, R18, 0x1f, R59 ;  /* 0x0000001f123b7819 */ /* 0x000fc6000000123b */
[----:B------:R-:W-:Y:S01]  /*4140*/  IMAD R14, R14, -0x4c780000, RZ ;  /* 0xb38800000e0e7824 */ /* 0x000fe200078e02ff */
[----:B------:R-:W-:Y:S02]  /*4150*/  SHF.R.S32.HI R18, RZ, 0x1f, R43 ;  /* 0x0000001fff127819 */ /* 0x000fe4000001142b */
[----:B------:R-:W-:Y:S01]  /*4160*/  SHF.R.U64 R39, R20, 0x1f, R39 ;  /* 0x0000001f14277819 */ /* 0x000fe20000001227 */
[----:B------:R-:W-:Y:S01]  /*4170*/  IMAD R20, R15, -0x4c780000, RZ ;  /* 0xb38800000f147824 */ /* 0x000fe200078e02ff */
[----:B------:R-:W-:Y:S01]  /*4180*/  IADD3 R19, PT, PT, R31, R19, RZ ;  /* 0x000000131f137210 */ /* 0x000fe20007ffe0ff */
[C---:B------:R-:W-:Y:S02]  /*4190*/  IMAD R21, R47.reuse, 0x5dae, R14 ;  /* 0x00005dae2f157824 */ /* 0x040fe400078e020e */
[----:B------:R-:W-:Y:S01]  /*41a0*/  IMAD.WIDE.U32 R14, R47, -0x4c780000, R10 ;  /* 0xb38800002f0e7825 */ /* 0x000fe200078e000a */
[----:B------:R-:W-:-:S03]  /*41b0*/  SHF.R.U64 R30, R30, 0x1f, R19 ;  /* 0x0000001f1e1e7819 */ /* 0x000fc60000001213 */
[----:B------:R-:W-:Y:S02]  /*41c0*/  IMAD R26, R18, -0x4c780000, RZ ;  /* 0xb3880000121a7824 */ /* 0x000fe400078e02ff */
[C---:B------:R-:W-:Y:S02]  /*41d0*/  IMAD R31, R49.reuse, 0x5dae, R20 ;  /* 0x00005dae311f7824 */ /* 0x040fe400078e0214 */
[----:B------:R-:W-:Y:S01]  /*41e0*/  IMAD.WIDE.U32 R18, R49, -0x4c780000, R10 ;  /* 0xb388000031127825 */ /* 0x000fe200078e000a */
[----:B------:R-:W-:-:S03]  /*41f0*/  IADD3 R15, PT, PT, R15, R21, RZ ;  /* 0x000000150f0f7210 */ /* 0x000fc60007ffe0ff */
[C---:B------:R-:W-:Y:S02]  /*4200*/  IMAD R47, R43.reuse, 0x5dae, R26 ;  /* 0x00005dae2b2f7824 */ /* 0x040fe400078e021a */
[----:B------:R-:W-:Y:S01]  /*4210*/  IMAD.WIDE.U32 R20, R43, -0x4c780000, R10 ;  /* 0xb38800002b147825 */ /* 0x000fe200078e000a */
[----:B------:R-:W-:Y:S02]  /*4220*/  IADD3 R43, PT, PT, R19, R31, RZ ;  /* 0x0000001f132b7210 */ /* 0x000fe40007ffe0ff */
[----:B------:R-:W-:Y:S01]  /*4230*/  SHF.R.U64 R19, R14, 0x1f, R15 ;  /* 0x0000001f0e137819 */ /* 0x000fe2000000120f */
[C---:B------:R-:W-:Y:S02]  /*4240*/  IDP.4A.S8.S8 R51, R13.reuse, R4, R51 ;  /* 0x000000040d337226 */ /* 0x040fe40000000633 */
[C---:B------:R-:W-:Y:S02]  /*4250*/  IDP.4A.S8.S8 R15, R13.reuse, R5, R24 ;  /* 0x000000050d0f7226 */ /* 0x040fe40000000618 */
[C---:B------:R-:W-:Y:S01]  /*4260*/  IDP.4A.S8.S8 R53, R13.reuse, R6, R53 ;  /* 0x000000060d357226 */ /* 0x040fe20000000635 */
[----:B------:R-:W-:Y:S01]  /*4270*/  SHF.R.S32.HI R4, RZ, 0x1f, R51 ;  /* 0x0000001fff047819 */ /* 0x000fe20000011433 */
[----:B------:R-:W-:Y:S01]  /*4280*/  IDP.4A.S8.S8 R13, R13, R7, R2 ;  /* 0x000000070d0d7226 */ /* 0x000fe20000000602 */
[----:B------:R-:W-:-:S02]  /*4290*/  SHF.R.S32.HI R5, RZ, 0x1f, R15 ;  /* 0x0000001fff057819 */ /* 0x000fc4000001140f */
[----:B------:R-:W-:Y:S01]  /*42a0*/  SHF.R.S32.HI R2, RZ, 0x1f, R53 ;  /* 0x0000001fff027819 */ /* 0x000fe20000011435 */
[----:B------:R-:W-:Y:S01]  /*42b0*/  IMAD R4, R4, -0x4c780000, RZ ;  /* 0xb388000004047824 */ /* 0x000fe200078e02ff */
[----:B------:R-:W-:Y:S01]  /*42c0*/  IADD3 R31, PT, PT, R21, R47, RZ ;  /* 0x0000002f151f7210 */ /* 0x000fe20007ffe0ff */
[----:B------:R-:W-:Y:S01]  /*42d0*/  IMAD R6, R5, -0x4c780000, RZ ;  /* 0xb388000005067824 */ /* 0x000fe200078e02ff */
[----:B------:R-:W-:Y:S01]  /*42e0*/  SHF.R.U64 R21, R18, 0x1f, R43 ;  /* 0x0000001f12157819 */ /* 0x000fe2000000122b */
[----:B------:R-:W-:Y:S01]  /*42f0*/  IMAD R14, R2, -0x4c780000, RZ ;  /* 0xb3880000020e7824 */ /* 0x000fe200078e02ff */
[----:B------:R-:W-:Y:S01]  /*4300*/  SHF.R.S32.HI R2, RZ, 0x1f, R13 ;  /* 0x0000001fff027819 */ /* 0x000fe2000001140d */
[C---:B------:R-:W-:Y:S02]  /*4310*/  IMAD R43, R51.reuse, 0x5dae, R4 ;  /* 0x00005dae332b7824 */ /* 0x040fe400078e0204 */
[----:B------:R-:W-:-:S04]  /*4320*/  IMAD.WIDE.U32 R4, R51, -0x4c780000, R10 ;  /* 0xb388000033047825 */ /* 0x000fc800078e000a */
[C---:B------:R-:W-:Y:S02]  /*4330*/  IMAD R47, R15.reuse, 0x5dae, R6 ;  /* 0x00005dae0f2f7824 */ /* 0x040fe400078e0206 */
[----:B------:R-:W-:Y:S01]  /*4340*/  IMAD.WIDE.U32 R6, R15, -0x4c780000, R10 ;  /* 0xb38800000f067825 */ /* 0x000fe200078e000a */
[----:B------:R-:W-:-:S03]  /*4350*/  IADD3 R5, PT, PT, R5, R43, RZ ;  /* 0x0000002b05057210 */ /* 0x000fc60007ffe0ff */
[----:B------:R-:W-:Y:S02]  /*4360*/  IMAD R2, R2, -0x4c780000, RZ ;  /* 0xb388000002027824 */ /* 0x000fe400078e02ff */
[----:B------:R-:W-:Y:S01]  /*4370*/  IMAD R49, R53, 0x5dae, R14 ;  /* 0x00005dae35317824 */ /* 0x000fe200078e020e */
[----:B------:R-:W-:Y:S01]  /*4380*/  IADD3 R7, PT, PT, R7, R47, RZ ;  /* 0x0000002f07077210 */ /* 0x000fe20007ffe0ff */
[----:B------:R-:W-:Y:S01]  /*4390*/  IMAD.WIDE.U32 R14, R53, -0x4c780000, R10 ;  /* 0xb3880000350e7825 */ /* 0x000fe200078e000a */
[----:B------:R-:W-:-:S03]  /*43a0*/  SHF.R.U64 R18, R4, 0x1f, R5 ;  /* 0x0000001f04127819 */ /* 0x000fc60000001205 */
[----:B------:R-:W-:-:S04]  /*43b0*/  IMAD.WIDE.U32 R10, R13, -0x4c780000, R10 ;  /* 0xb38800000d0a7825 */ /* 0x000fc800078e000a */
[----:B------:R-:W-:Y:S02]  /*43c0*/  HFMA2 R4, -RZ, RZ, 0, 0 ;  /* 0x00000000ff047431 */ /* 0x000fe400000001ff */
[----:B------:R-:W-:Y:S01]  /*43d0*/  IMAD R13, R13, 0x5dae, R2 ;  /* 0x00005dae0d0d7824 */ /* 0x000fe200078e0202 */
[----:B------:R-:W-:Y:S02]  /*43e0*/  SHF.R.U64 R7, R6, 0x1f, R7 ;  /* 0x0000001f06077819 */ /* 0x000fe40000001207 */
[----:B------:R-:W-:Y:S02]  /*43f0*/  IADD3 R15, PT, PT, R15, R49, RZ ;  /* 0x000000310f0f7210 */ /* 0x000fe40007ffe0ff */
[----:B------:R-:W-:Y:S02]  /*4400*/  IADD3 R11, PT, PT, R11, R13, RZ ;  /* 0x0000000d0b0b7210 */ /* 0x000fe40007ffe0ff */
[----:B------:R-:W-:Y:S02]  /*4410*/  MOV R5, 0x400000 ;  /* 0x0040000000057802 */ /* 0x000fe40000000f00 */
[----:B--2---:R-:W-:-:S02]  /*4420*/  VIADDMNMX R13, R25, R0, RZ, !PT ;  /* 0x00000000190d7246 */ /* 0x004fc400078001ff */
[----:B-----5:R-:W-:Y:S02]  /*4430*/  VIADDMNMX R7, R12, R7, RZ, !PT ;  /* 0x000000070c077246 */ /* 0x020fe400078001ff */
[----:B------:R-:W-:Y:S02]  /*4440*/  SHF.R.U64 R31, R20, 0x1f, R31 ;  /* 0x0000001f141f7819 */ /* 0x000fe4000000121f */
[----:B------:R-:W-:Y:S02]  /*4450*/  SHF.R.U64 R15, R14, 0x1f, R15 ;  /* 0x0000001f0e0f7819 */ /* 0x000fe4000000120f */
[----:B------:R-:W-:Y:S01]  /*4460*/  SHF.R.U64 R11, R10, 0x1f, R11 ;  /* 0x0000001f0a0b7819 */ /* 0x000fe2000000120b */
[--C-:B------:R-:W-:Y:S01]  /*4470*/  IMAD.HI.U32 R13, R13, 0x7f0173ae, R4.reuse ;  /* 0x7f0173ae0d0d7827 */ /* 0x100fe200078e0004 */
[C---:B------:R-:W-:Y:S02]  /*4480*/  VIADDMNMX R43, R25.reuse, R32, RZ, !PT ;  /* 0x00000020192b7246 */ /* 0x040fe400078001ff */
[----:B------:R-:W-:Y:S01]  /*4490*/  VIADDMNMX R47, R25, R34, RZ, !PT ;  /* 0x00000022192f7246 */ /* 0x000fe200078001ff */
[----:B------:R-:W-:Y:S01]  /*44a0*/  IMAD.HI.U32 R0, R7, 0x7f0173ae, R4 ;  /* 0x7f0173ae07007827 */ /* 0x000fe200078e0004 */
[----:B------:R-:W-:-:S02]  /*44b0*/  VIADDMNMX R49, R25, R36, RZ, !PT ;  /* 0x0000002419317246 */ /* 0x000fc400078001ff */
[C---:B------:R-:W-:Y:S02]  /*44c0*/  VIADDMNMX R51, R25.reuse, R22, RZ, !PT ;  /* 0x0000001619337246 */ /* 0x040fe400078001ff */
[----:B------:R-:W-:Y:S02]  /*44d0*/  VIADDMNMX R53, R25, R30, RZ, !PT ;  /* 0x0000001e19357246 */ /* 0x000fe400078001ff */
[----:B------:R-:W-:Y:S02]  /*44e0*/  IADD3 R2, P0, PT, R3, UR4, RZ ;  /* 0x0000000403027c10 */ /* 0x000fe4000ff1e0ff */
[----:B------:R-:W-:Y:S02]  /*44f0*/  VIADDMNMX R25, R25, R18, RZ, !PT ;  /* 0x0000001219197246 */ /* 0x000fe400078001ff */
[C---:B------:R-:W-:Y:S02]  /*4500*/  VIADDMNMX R55, R12.reuse, R55, RZ, !PT ;  /* 0x000000370c377246 */ /* 0x040fe400078001ff */
[----:B------:R-:W-:-:S02]  /*4510*/  VIADDMNMX R41, R12, R41, RZ, !PT ;  /* 0x000000290c297246 */ /* 0x000fc400078001ff */
[C---:B------:R-:W-:Y:S02]  /*4520*/  VIADDMNMX R33, R12.reuse, R33, RZ, !PT ;  /* 0x000000210c217246 */ /* 0x040fe400078001ff */
[C---:B------:R-:W-:Y:S02]  /*4530*/  VIADDMNMX R23, R12.reuse, R23, RZ, !PT ;  /* 0x000000170c177246 */ /* 0x040fe400078001ff */
[C---:B------:R-:W-:Y:S02]  /*4540*/  VIADDMNMX R39, R12.reuse, R39, RZ, !PT ;  /* 0x000000270c277246 */ /* 0x040fe400078001ff */
[----:B------:R-:W-:Y:S02]  /*4550*/  VIADDMNMX R19, R12, R19, RZ, !PT ;  /* 0x000000130c137246 */ /* 0x000fe400078001ff */
[C---:B---3--:R-:W-:Y:S02]  /*4560*/  VIADDMNMX R7, R8.reuse, R28, RZ, !PT ;  /* 0x0000001c08077246 */ /* 0x048fe400078001ff */
[----:B------:R-:W-:-:S02]  /*4570*/  VIADDMNMX R57, R8, R57, RZ, !PT ;  /* 0x0000003908397246 */ /* 0x000fc400078001ff */
[C---:B------:R-:W-:Y:S02]  /*4580*/  VIADDMNMX R35, R8.reuse, R35, RZ, !PT ;  /* 0x0000002308237246 */ /* 0x040fe400078001ff */
[C---:B------:R-:W-:Y:S02]  /*4590*/  VIADDMNMX R27, R8.reuse, R27, RZ, !PT ;  /* 0x0000001b081b7246 */ /* 0x040fe400078001ff */
[C---:B------:R-:W-:Y:S02]  /*45a0*/  VIADDMNMX R45, R8.reuse, R45, RZ, !PT ;  /* 0x0000002d082d7246 */ /* 0x040fe400078001ff */
[C---:B------:R-:W-:Y:S02]  /*45b0*/  VIADDMNMX R21, R8.reuse, R21, RZ, !PT ;  /* 0x0000001508157246 */ /* 0x040fe400078001ff */
[----:B------:R-:W-:Y:S02]  /*45c0*/  VIADDMNMX R15, R8, R15, RZ, !PT ;  /* 0x0000000f080f7246 */ /* 0x000fe400078001ff */
[----:B----4-:R-:W-:-:S02]  /*45d0*/  VIADDMNMX R9, R16, R9, RZ, !PT ;  /* 0x0000000910097246 */ /* 0x010fc400078001ff */
[C---:B------:R-:W-:Y:S02]  /*45e0*/  VIADDMNMX R17, R16.reuse, R17, RZ, !PT ;  /* 0x0000001110117246 */ /* 0x040fe400078001ff */
[C---:B------:R-:W-:Y:S02]  /*45f0*/  VIADDMNMX R29, R16.reuse, R29, RZ, !PT ;  /* 0x0000001d101d7246 */ /* 0x040fe400078001ff */
[C---:B------:R-:W-:Y:S02]  /*4600*/  VIADDMNMX R37, R16.reuse, R37, RZ, !PT ;  /* 0x0000002510257246 */ /* 0x040fe400078001ff */
[C---:B------:R-:W-:Y:S02]  /*4610*/  VIADDMNMX R59, R16.reuse, R59, RZ, !PT ;  /* 0x0000003b103b7246 */ /* 0x040fe400078001ff */
[C---:B------:R-:W-:Y:S02]  /*4620*/  VIADDMNMX R31, R16.reuse, R31, RZ, !PT ;  /* 0x0000001f101f7246 */ /* 0x040fe400078001ff */
[----:B------:R-:W-:Y:S01]  /*4630*/  VIADDMNMX R11, R16, R11, RZ, !PT ;  /* 0x0000000b100b7246 */ /* 0x000fe200078001ff */
[----:B------:R-:W-:Y:S01]  /*4640*/  IMAD.HI.U32 R43, R43, 0x7f0173ae, R4 ;  /* 0x7f0173ae2b2b7827 */ /* 0x000fe200078e0004 */
[----:B------:R-:W-:-:S02]  /*4650*/  IADD3.X R3, PT, PT, RZ, UR5, RZ, P0, !PT ;  /* 0x00000005ff037c10 */ /* 0x000fc400087fe4ff */
[----:B------:R-:W-:Y:S01]  /*4660*/  SHF.R.U32.HI R13, RZ, 0x17, R13 ;  /* 0x00000017ff0d7819 */ /* 0x000fe2000001160d */
        /* <DEDUP_REMOVED lines=81> */
.L_x_118:
        /* <DEDUP_REMOVED lines=16> */
.L_x_470:


//--------------------- .text.fused_nn_conv2d_cast_fixed_point_multiply_add_cast_fixed_point_multiply_add_cast_12402219635377536017__kernel0 --------------------------
	.section	.text.fused_nn_conv2d_cast_fixed_point_multiply_add_cast_fixed_point_multiply_add_cast_12402219635377536017__kernel0,"ax",@progbits
	.align	128
        .global         fused_nn_conv2d_cast_fixed_point_multiply_add_cast_fixed_point_multiply_add_cast_12402219635377536017__kernel0
        .type           fused_nn_conv2d_cast_fixed_point_multiply_add_cast_fixed_point_multiply_add_cast_12402219635377536017__kernel0,@function
        .size           fused_nn_conv2d_cast_fixed_point_multiply_add_cast_fixed_point_multiply_add_cast_12402219635377536017__kernel0,(.L_x_471 - fused_nn_conv2d_cast_fixed_point_multiply_add_cast_fixed_point_multiply_add_cast_12402219635377536017__kernel0)
        .other          fused_nn_conv2d_cast_fixed_point_multiply_add_cast_fixed_point_multiply_add_cast_12402219635377536017__kernel0,@"STO_CUDA_ENTRY STV_DEFAULT"
fused_nn_conv2d_cast_fixed_point_multiply_add_cast_fixed_point_multiply_add_cast_12402219635377536017__kernel0:
.text.fused_nn_conv2d_cast_fixed_point_multiply_add_cast_fixed_point_multiply_add_cast_12402219635377536017__kernel0:
        /* <DEDUP_REMOVED lines=242> */
.L_x_119:
        /* <DEDUP_REMOVED lines=774> */
[----:B------:R-:W-:Y:S02]  /*3f80*/  LEA R3, R23, R0, 0x4 ;  /* 0x0000000017037211 */ /* 0x000fe400078e20ff */
[----:B------:R-:W-:Y:S01]  /*3f90*/  SHF.L.U32 R31, R16, 0x2, RZ ;  /* 0x00000002101f7819 */ /* 0x000fe200000006ff */
[----:B------:R-:W-:Y:S04]  /*3fa0*/  LDS R17, [R28+UR5+0xc40] ;  /* 0x000c40051c117984 */ /* 0x000fe80008000800 */
[----:B------:R-:W0:Y:S04]  /*3fb0*/  LDS.128 R4, [R13+UR6+0x1000] ;  /* 0x001000060d047984 */ /* 0x000e280008000c00 */
[----:B------:R-:W1:Y:S04]  /*3fc0*/  LDS R19, [R28+UR5+0xc5c] ;  /* 0x000c5c051c137984 */ /* 0x000e680008000800 */
[----:B------:R-:W2:Y:S04]  /*3fd0*/  LDS R15, [R28+UR5+0xcb0] ;  /* 0x000cb0051c0f7984 */ /* 0x000ea80008000800 */
[----:B------:R-:W3:Y:S04]  /*3fe0*/  LDS R21, [R28+UR5+0xc78] ;  /* 0x000c78051c157984 */ /* 0x000ee80008000800 */
[----:B------:R-:W4:Y:S04]  /*3ff0*/  LDS R20, [R28+UR5+0xc94] ;  /* 0x000c94051c147984 */ /* 0x000f280008000800 */
[----:B------:R-:W-:Y:S04]  /*4000*/  LDS R2, [R28+UR5+0xd04] ;  /* 0x000d04051c027984 */ /* 0x000fe80008000800 */
[----:B------:R-:W5:Y:S04]  /*4010*/  LDS.128 R8, [R13+UR6+0x1010] ;  /* 0x001010060d087984 */ /* 0x000f680008000c00 */
[----:B------:R-:W5:Y:S04]  /*4020*/  LDS R0, [R28+UR5+0xd20] ;  /* 0x000d20051c007984 */ /* 0x000f680008000800 */
[----:B------:R-:W5:Y:S04]  /*4030*/  LDS R14, [R28+UR5+0xccc] ;  /* 0x000ccc051c0e7984 */ /* 0x000f680008000800 */
[----:B------:R-:W5:Y:S01]  /*4040*/  LDS R12, [R28+UR5+0xce8] ;  /* 0x000ce8051c0c7984 */ /* 0x000f620008000800 */
[----:B0-----:R-:W-:-:S03]  /*4050*/  IDP.4A.S8.S8 R43, R17, R4, R43 ;  /* 0x00000004112b7226 */ /* 0x001fc6000000062b */
[----:B------:R-:W-:Y:S01]  /*4060*/  LDS R24, [R28+UR5+0xd74] ;  /* 0x000d74051c187984 */ /* 0x000fe20008000800 */
[C---:B------:R-:W-:Y:S02]  /*4070*/  IDP.4A.S8.S8 R44, R17.reuse, R5, R44 ;  /* 0x00000005112c7226 */ /* 0x040fe4000000062c */
[C---:B------:R-:W-:Y:S01]  /*4080*/  IDP.4A.S8.S8 R41, R17.reuse, R6, R41 ;  /* 0x0000000611297226 */ /* 0x040fe20000000629 */
[----:B------:R-:W-:Y:S01]  /*4090*/  LDS R25, [R28+UR5+0xd90] ;  /* 0x000d90051c197984 */ /* 0x000fe20008000800 */
[----:B------:R-:W-:Y:S02]  /*40a0*/  IDP.4A.S8.S8 R42, R17, R7, R42 ;  /* 0x00000007112a7226 */ /* 0x000fe4000000062a */
[C---:B-1----:R-:W-:Y:S01]  /*40b0*/  IDP.4A.S8.S8 R39, R19.reuse, R4, R39 ;  /* 0x0000000413277226 */ /* 0x042fe20000000627 */
[----:B------:R-:W0:Y:S01]  /*40c0*/  LDS R17, [R28+UR5+0xd3c] ;  /* 0x000d3c051c117984 */ /* 0x000e220008000800 */
        /* <DEDUP_REMOVED lines=13> */
[C---:B------:R-:W-:Y:S02]  /*41a0*/  IDP.4A.S8.S8 R35, R21.reuse, R6, R35 ;  /* 0x0000000615237226 */ /* 0x040fe40000000623 */
[----:B------:R-:W-:Y:S02]  /*41b0*/  IDP.4A.S8.S8 R46, R21, R7, R46 ;  /* 0x00000007152e7226 */ /* 0x000fe4000000062e */
[C---:B----4-:R-:W-:Y:S02]  /*41c0*/  IDP.4A.S8.S8 R47, R20.reuse, R4, R47 ;  /* 0x00000004142f7226 */ /* 0x050fe4000000062f */
[C---:B------:R-:W-:Y:S02]  /*41d0*/  IDP.4A.S8.S8 R48, R20.reuse, R5, R48 ;  /* 0x0000000514307226 */ /* 0x040fe40000000630 */
[C---:B------:R-:W-:Y:S02]  /*41e0*/  IDP.4A.S8.S8 R49, R20.reuse, R6, R49 ;  /* 0x0000000614317226 */ /* 0x040fe40000000631 */
[----:B------:R-:W-:-:S02]  /*41f0*/  IDP.4A.S8.S8 R50, R20, R7, R50 ;  /* 0x0000000714327226 */ /* 0x000fc40000000632 */
[C---:B-----5:R-:W-:Y:S01]  /*4200*/  IDP.4A.S8.S8 R43, R2.reuse, R8, R43 ;  /* 0x00000008022b7226 */ /* 0x060fe2000000062b */
[----:B------:R-:W-:Y:S01]  /*4210*/  LDS.128 R20, [R13+UR6+0x1020] ;  /* 0x001020060d147984 */ /* 0x000fe20008000c00 */
[C---:B------:R-:W-:Y:S02]  /*4220*/  IDP.4A.S8.S8 R44, R2.reuse, R9, R44 ;  /* 0x00000009022c7226 */ /* 0x040fe4000000062c */
[C---:B------:R-:W-:Y:S02]  /*4230*/  IDP.4A.S8.S8 R41, R2.reuse, R10, R41 ;  /* 0x0000000a02297226 */ /* 0x040fe40000000629 */
[----:B------:R-:W-:Y:S02]  /*4240*/  IDP.4A.S8.S8 R42, R2, R11, R42 ;  /* 0x0000000b022a7226 */ /* 0x000fe4000000062a */
[----:B------:R-:W3:Y:S01]  /*4250*/  LDS R2, [R28+UR5+0xe00] ;  /* 0x000e00051c027984 */ /* 0x000ee20008000800 */
[C---:B------:R-:W-:Y:S02]  /*4260*/  IDP.4A.S8.S8 R39, R0.reuse, R8, R39 ;  /* 0x0000000800277226 */ /* 0x040fe40000000627 */
[----:B------:R-:W-:-:S02]  /*4270*/  IDP.4A.S8.S8 R40, R0, R9, R40 ;  /* 0x0000000900287226 */ /* 0x000fc40000000628 */
[C---:B------:R-:W-:Y:S02]  /*4280*/  IDP.4A.S8.S8 R45, R0.reuse, R10, R45 ;  /* 0x0000000a002d7226 */ /* 0x040fe4000000062d */
[----:B------:R-:W-:Y:S02]  /*4290*/  IDP.4A.S8.S8 R38, R0, R11, R38 ;  /* 0x0000000b00267226 */ /* 0x000fe40000000626 */
[----:B------:R-:W4:Y:S01]  /*42a0*/  LDS R0, [R28+UR5+0xe1c] ;  /* 0x000e1c051c007984 */ /* 0x000f220008000800 */
[C---:B------:R-:W-:Y:S02]  /*42b0*/  IDP.4A.S8.S8 R59, R14.reuse, R4, R59 ;  /* 0x000000040e3b7226 */ /* 0x040fe4000000063b */
[C---:B------:R-:W-:Y:S02]  /*42c0*/  IDP.4A.S8.S8 R61, R14.reuse, R6, R61 ;  /* 0x000000060e3d7226 */ /* 0x040fe4000000063d */
[----:B------:R-:W-:Y:S02]  /*42d0*/  IDP.4A.S8.S8 R58, R14, R5, R58 ;  /* 0x000000050e3a7226 */ /* 0x000fe4000000063a */
[----:B------:R-:W-:-:S02]  /*42e0*/  IDP.4A.S8.S8 R4, R12, R4, R55 ;  /* 0x000000040c047226 */ /* 0x000fc40000000637 */
[C---:B------:R-:W-:Y:S02]  /*42f0*/  IDP.4A.S8.S8 R56, R12.reuse, R5, R56 ;  /* 0x000000050c387226 */ /* 0x040fe40000000638 */
[----:B------:R-:W-:Y:S01]  /*4300*/  IDP.4A.S8.S8 R6, R12, R6, R57 ;  /* 0x000000060c067226 */ /* 0x000fe20000000639 */
[----:B------:R-:W5:Y:S01]  /*4310*/  LDS R5, [R28+UR5+0xdc8] ;  /* 0x000dc8051c057984 */ /* 0x000f620008000800 */
[-C--:B------:R-:W-:Y:S02]  /*4320*/  IDP.4A.S8.S8 R14, R14, R7.reuse, R18 ;  /* 0x000000070e0e7226 */ /* 0x080fe40000000612 */
[----:B------:R-:W-:Y:S01]  /*4330*/  IDP.4A.S8.S8 R12, R12, R7, R34 ;  /* 0x000000070c0c7226 */ /* 0x000fe20000000622 */
[----:B------:R-:W-:Y:S01]  /*4340*/  LDS R18, [R28+UR5+0xe54] ;  /* 0x000e54051c127984 */ /* 0x000fe20008000800 */
[C---:B0-----:R-:W-:Y:S02]  /*4350*/  IDP.4A.S8.S8 R37, R17.reuse, R8, R37 ;  /* 0x0000000811257226 */ /* 0x041fe40000000625 */
[C---:B------:R-:W-:Y:S01]  /*4360*/  IDP.4A.S8.S8 R36, R17.reuse, R9, R36 ;  /* 0x0000000911247226 */ /* 0x040fe20000000624 */
[----:B------:R-:W0:Y:S01]  /*4370*/  LDS R7, [R28+UR5+0xde4] ;  /* 0x000de4051c077984 */ /* 0x000e220008000800 */
[----:B------:R-:W-:-:S02]  /*4380*/  IDP.4A.S8.S8 R35, R17, R10, R35 ;  /* 0x0000000a11237226 */ /* 0x000fc40000000623 */
[----:B------:R-:W-:Y:S02]  /*4390*/  IDP.4A.S8.S8 R46, R17, R11, R46 ;  /* 0x0000000b112e7226 */ /* 0x000fe4000000062e */
[----:B------:R-:W0:Y:S01]  /*43a0*/  LDS R17, [R28+UR5+0xe38] ;  /* 0x000e38051c117984 */ /* 0x000e220008000800 */
[C---:B-1----:R-:W-:Y:S02]  /*43b0*/  IDP.4A.S8.S8 R47, R19.reuse, R8, R47 ;  /* 0x00000008132f7226 */ /* 0x042fe4000000062f */
[C---:B------:R-:W-:Y:S02]  /*43c0*/  IDP.4A.S8.S8 R48, R19.reuse, R9, R48 ;  /* 0x0000000913307226 */ /* 0x040fe40000000630 */
[CC--:B------:R-:W-:Y:S02]  /*43d0*/  IDP.4A.S8.S8 R49, R19.reuse, R10.reuse, R49 ;  /* 0x0000000a13317226 */ /* 0x0c0fe40000000631 */
[----:B------:R-:W-:Y:S02]  /*43e0*/  IDP.4A.S8.S8 R50, R19, R11, R50 ;  /* 0x0000000b13327226 */ /* 0x000fe40000000632 */
[-C--:B------:R-:W-:Y:S01]  /*43f0*/  IDP.4A.S8.S8 R53, R24, R10.reuse, R53 ;  /* 0x0000000a18357226 */ /* 0x080fe20000000635 */
[----:B------:R-:W-:Y:S01]  /*4400*/  LDS R19, [R28+UR5+0xe70] ;  /* 0x000e70051c137984 */ /* 0x000fe20008000800 */
[----:B------:R-:W-:-:S02]  /*4410*/  IDP.4A.S8.S8 R61, R25, R10, R61 ;  /* 0x0000000a193d7226 */ /* 0x000fc4000000063d */
[----:B--2---:R-:W-:Y:S02]  /*4420*/  IDP.4A.S8.S8 R6, R15, R10, R6 ;  /* 0x0000000a0f067226 */ /* 0x004fe40000000606 */
[CC--:B------:R-:W-:Y:S02]  /*4430*/  IDP.4A.S8.S8 R51, R24.reuse, R8.reuse, R51 ;  /* 0x0000000818337226 */ /* 0x0c0fe40000000633 */
[C---:B------:R-:W-:Y:S02]  /*4440*/  IDP.4A.S8.S8 R52, R24.reuse, R9, R52 ;  /* 0x0000000918347226 */ /* 0x040fe40000000634 */
[----:B------:R-:W-:Y:S02]  /*4450*/  IDP.4A.S8.S8 R54, R24, R11, R54 ;  /* 0x0000000b18367226 */ /* 0x000fe40000000636 */
[C---:B------:R-:W-:Y:S02]  /*4460*/  IDP.4A.S8.S8 R59, R25.reuse, R8, R59 ;  /* 0x00000008193b7226 */ /* 0x040fe4000000063b */
[----:B------:R-:W-:-:S02]  /*4470*/  IDP.4A.S8.S8 R58, R25, R9, R58 ;  /* 0x00000009193a7226 */ /* 0x000fc4000000063a */
[----:B------:R-:W-:Y:S02]  /*4480*/  IDP.4A.S8.S8 R14, R25, R11, R14 ;  /* 0x0000000b190e7226 */ /* 0x000fe4000000060e */
[C---:B------:R-:W-:Y:S01]  /*4490*/  IDP.4A.S8.S8 R4, R15.reuse, R8, R4 ;  /* 0x000000080f047226 */ /* 0x040fe20000000604 */
[----:B------:R-:W-:Y:S01]  /*44a0*/  LDS.128 R24, [R13+UR6+0x1030] ;  /* 0x001030060d187984 */ /* 0x000fe20008000c00 */
[----:B------:R-:W-:Y:S02]  /*44b0*/  IDP.4A.S8.S8 R56, R15, R9, R56 ;  /* 0x000000090f387226 */ /* 0x000fe40000000638 */
[C---:B---3--:R-:W-:Y:S01]  /*44c0*/  IDP.4A.S8.S8 R37, R2.reuse, R20, R37 ;  /* 0x0000001402257226 */ /* 0x048fe20000000625 */
[----:B------:R-:W1:Y:S01]  /*44d0*/  LDS R8, [R28+UR5+0xe8c] ;  /* 0x000e8c051c087984 */ /* 0x000e620008000800 */
[C---:B------:R-:W-:Y:S02]  /*44e0*/  IDP.4A.S8.S8 R36, R2.reuse, R21, R36 ;  /* 0x0000001502247226 */ /* 0x040fe40000000624 */
[C---:B------:R-:W-:Y:S01]  /*44f0*/  IDP.4A.S8.S8 R10, R2.reuse, R22, R35 ;  /* 0x00000016020a7226 */ /* 0x040fe20000000623 */
[----:B------:R-:W2:Y:S01]  /*4500*/  LDS R9, [R28+UR5+0xea8] ;  /* 0x000ea8051c097984 */ /* 0x000ea20008000800 */
[----:B------:R-:W-:-:S02]  /*4510*/  IDP.4A.S8.S8 R46, R2, R23, R46 ;  /* 0x00000017022e7226 */ /* 0x000fc4000000062e */
[C---:B----4-:R-:W-:Y:S01]  /*4520*/  IDP.4A.S8.S8 R47, R0.reuse, R20, R47 ;  /* 0x00000014002f7226 */ /* 0x050fe2000000062f */
[----:B------:R-:W3:Y:S01]  /*4530*/  LDS R2, [R28+UR5+0xefc] ;  /* 0x000efc051c027984 */ /* 0x000ee20008000800 */
[C---:B------:R-:W-:Y:S02]  /*4540*/  IDP.4A.S8.S8 R48, R0.reuse, R21, R48 ;  /* 0x0000001500307226 */ /* 0x040fe40000000630 */
[C---:B------:R-:W-:Y:S01]  /*4550*/  IDP.4A.S8.S8 R49, R0.reuse, R22, R49 ;  /* 0x0000001600317226 */ /* 0x040fe20000000631 */
[----:B------:R-:W-:Y:S01]  /*4560*/  LDS.128 R32, [R13+UR6+0x1040] ;  /* 0x001040060d207984 */ /* 0x000fe20008000c00 */
[----:B------:R-:W-:Y:S02]  /*4570*/  IDP.4A.S8.S8 R50, R0, R23, R50 ;  /* 0x0000001700327226 */ /* 0x000fe40000000632 */
[----:B------:R-:W-:Y:S01]  /*4580*/  IDP.4A.S8.S8 R12, R15, R11, R12 ;  /* 0x0000000b0f0c7226 */ /* 0x000fe2000000060c */
[----:B------:R-:W4:Y:S01]  /*4590*/  LDS R0, [R28+UR5+0xf18] ;  /* 0x000f18051c007984 */ /* 0x000f220008000800 */
[----:B-----5:R-:W-:-:S02]  /*45a0*/  IDP.4A.S8.S8 R43, R5, R20, R43 ;  /* 0x00000014052b7226 */ /* 0x020fc4000000062b */
[C---:B------:R-:W-:Y:S01]  /*45b0*/  IDP.4A.S8.S8 R44, R5.reuse, R21, R44 ;  /* 0x00000015052c7226 */ /* 0x040fe2000000062c */
[----:B------:R-:W-:Y:S01]  /*45c0*/  LDS R11, [R28+UR5+0xf34] ;  /* 0x000f34051c0b7984 */ /* 0x000fe20008000800 */
[C---:B------:R-:W-:Y:S02]  /*45d0*/  IDP.4A.S8.S8 R41, R5.reuse, R22, R41 ;  /* 0x0000001605297226 */ /* 0x040fe40000000629 */
[----:B------:R-:W-:Y:S01]  /*45e0*/  IDP.4A.S8.S8 R42, R5, R23, R42 ;  /* 0x00000017052a7226 */ /* 0x000fe2000000062a */
[----:B------:R-:W-:Y:S01]  /*45f0*/  LDS R15, [R28+UR5+0xf50] ;  /* 0x000f50051c0f7984 */ /* 0x000fe20008000800 */
[C---:B0-----:R-:W-:Y:S02]  /*4600*/  IDP.4A.S8.S8 R39, R7.reuse, R20, R39 ;  /* 0x0000001407277226 */ /* 0x041fe40000000627 */
[C---:B------:R-:W-:Y:S01]  /*4610*/  IDP.4A.S8.S8 R40, R7.reuse, R21, R40 ;  /* 0x0000001507287226 */ /* 0x040fe20000000628 */
[----:B------:R-:W0:Y:S01]  /*4620*/  LDS R5, [R28+UR5+0xec4] ;  /* 0x000ec4051c057984 */ /* 0x000e220008000800 */
[----:B------:R-:W-:-:S02]  /*4630*/  IDP.4A.S8.S8 R45, R7, R22, R45 ;  /* 0x00000016072d7226 */ /* 0x000fc4000000062d */
[----:B------:R-:W-:Y:S02]  /*4640*/  IDP.4A.S8.S8 R38, R7, R23, R38 ;  /* 0x0000001707267226 */ /* 0x000fe40000000626 */
        /* <DEDUP_REMOVED lines=10> */
[C---:B-1----:R-:W-:Y:S01]  /*46f0*/  IDP.4A.S8.S8 R43, R8.reuse, R24, R43 ;  /* 0x00000018082b7226 */ /* 0x042fe2000000062b */
[----:B------:R-:W-:Y:S01]  /*4700*/  LDS R18, [R28+UR5+0x10a0] ;  /* 0x0010a0051c127984 */ /* 0x000fe20008000800 */
[C---:B------:R-:W-:Y:S02]  /*4710*/  IDP.4A.S8.S8 R44, R8.reuse, R25, R44 ;  /* 0x00000019082c7226 */ /* 0x040fe4000000062c */
[C---:B------:R-:W-:Y:S02]  /*4720*/  IDP.4A.S8.S8 R41, R8.reuse, R26, R41 ;  /* 0x0000001a08297226 */ /* 0x040fe40000000629 */
[----:B------:R-:W-:-:S02]  /*4730*/  IDP.4A.S8.S8 R42, R8, R27, R42 ;  /* 0x0000001b082a7226 */ /* 0x000fc4000000062a */
[C---:B--2---:R-:W-:Y:S01]  /*4740*/  IDP.4A.S8.S8 R39, R9.reuse, R24, R39 ;  /* 0x0000001809277226 */ /* 0x044fe20000000627 */
[----:B------:R-:W1:Y:S01]  /*4750*/  LDS R8, [R28+UR5+0xf88] ;  /* 0x000f88051c087984 */ /* 0x000e620008000800 */
        /* <DEDUP_REMOVED lines=8> */
[C---:B------:R-:W-:Y:S01]  /*47e0*/  IDP.4A.S8.S8 R4, R19.reuse, R20, R4 ;  /* 0x0000001413047226 */ /* 0x040fe20000000604 */
[----:B------:R-:W3:Y:S01]  /*47f0*/  LDS R2, [R28+UR5+0xff8] ;  /* 0x000ff8051c027984 */ /* 0x000ee20008000800 */
        /* <DEDUP_REMOVED lines=8> */
[----:B------:R-:W4:Y:S01]  /*4880*/  LDS R0, [R28+UR5+0x1014] ;  /* 0x001014051c007984 */ /* 0x000f220008000800 */
[C---:B0-----:R-:W-:Y:S02]  /*4890*/  IDP.4A.S8.S8 R37, R5.reuse, R24, R37 ;  /* 0x0000001805257226 */ /* 0x041fe40000000625 */
[----:B------:R-:W-:-:S02]  /*48a0*/  IDP.4A.S8.S8 R36, R5, R25, R36 ;  /* 0x0000001905247226 */ /* 0x000fc40000000624 */
[C---:B------:R-:W-:Y:S02]  /*48b0*/  IDP.4A.S8.S8 R19, R5.reuse, R26, R10 ;  /* 0x0000001a05137226 */ /* 0x040fe4000000060a */
[----:B------:R-:W-:Y:S02]  /*48c0*/  IDP.4A.S8.S8 R46, R5, R27, R46 ;  /* 0x0000001b052e7226 */ /* 0x000fe4000000062e */
[C---:B-----5:R-:W-:Y:S01]  /*48d0*/  IDP.4A.S8.S8 R47, R7.reuse, R24, R47 ;  /* 0x00000018072f7226 */ /* 0x060fe2000000062f */
[----:B------:R-:W0:Y:S01]  /*48e0*/  LDS R5, [R28+UR5+0xfc0] ;  /* 0x000fc0051c057984 */ /* 0x000e220008000800 */
[C---:B------:R-:W-:Y:S02]  /*48f0*/  IDP.4A.S8.S8 R48, R7.reuse, R25, R48 ;  /* 0x0000001907307226 */ /* 0x040fe40000000630 */
[C---:B------:R-:W-:Y:S02]  /*4900*/  IDP.4A.S8.S8 R49, R7.reuse, R26, R49 ;  /* 0x0000001a07317226 */ /* 0x040fe40000000631 */
[----:B------:R-:W-:-:S02]  /*4910*/  IDP.4A.S8.S8 R50, R7, R27, R50 ;  /* 0x0000001b07327226 */ /* 0x000fc40000000632 */
[C---:B------:R-:W-:Y:S01]  /*4920*/  IDP.4A.S8.S8 R56, R11.reuse, R25, R56 ;  /* 0x000000190b387226 */ /* 0x040fe20000000638 */
[----:B------:R-:W5:Y:S01]  /*4930*/  LDS R7, [R28+UR5+0xfdc] ;  /* 0x000fdc051c077984 */ /* 0x000f620008000800 */
[C---:B------:R-:W-:Y:S02]  /*4940*/  IDP.4A.S8.S8 R29, R11.reuse, R24, R4 ;  /* 0x000000180b1d7226 */ /* 0x040fe40000000604 */
[C---:B------:R-:W-:Y:S01]  /*4950*/  IDP.4A.S8.S8 R25, R11.reuse, R26, R6 ;  /* 0x0000001a0b197226 */ /* 0x040fe20000000606 */
[----:B------:R-:W5:Y:S01]  /*4960*/  LDS R4, [R28+UR5+0x1030] ;  /* 0x001030051c047984 */ /* 0x000f620008000800 */
[----:B------:R-:W-:Y:S02]  /*4970*/  IDP.4A.S8.S8 R12, R11, R27, R12 ;  /* 0x0000001b0b0c7226 */ /* 0x000fe4000000060c */
[C---:B------:R-:W-:Y:S01]  /*4980*/  IDP.4A.S8.S8 R43, R15.reuse, R32, R43 ;  /* 0x000000200f2b7226 */ /* 0x040fe2000000062b */
[----:B------:R-:W5:Y:S01]  /*4990*/  LDS R6, [R28+UR5+0x104c] ;  /* 0x00104c051c067984 */ /* 0x000f620008000800 */
[----:B------:R-:W-:-:S02]  /*49a0*/  IDP.4A.S8.S8 R44, R15, R33, R44 ;  /* 0x000000210f2c7226 */ /* 0x000fc4000000062c */
[C---:B------:R-:W-:Y:S01]  /*49b0*/  IDP.4A.S8.S8 R41, R15.reuse, R34, R41 ;  /* 0x000000220f297226 */ /* 0x040fe20000000629 */
[----:B------:R-:W-:Y:S01]  /*49c0*/  LDS R24, [R28+UR5+0x15a8] ;  /* 0x0015a8051c187984 */ /* 0x000fe20008000800 */
[----:B------:R-:W-:Y:S02]  /*49d0*/  IDP.4A.S8.S8 R42, R15, R35, R42 ;  /* 0x000000230f2a7226 */ /* 0x000fe4000000062a */
[C---:B------:R-:W-:Y:S01]  /*49e0*/  IDP.4A.S8.S8 R39, R17.reuse, R32, R39 ;  /* 0x0000002011277226 */ /* 0x040fe20000000627 */
[----:B------:R-:W5:Y:S01]  /*49f0*/  LDS R15, [R28+UR5+0x1068] ;  /* 0x001068051c0f7984 */ /* 0x000f620008000800 */
[C---:B------:R-:W-:Y:S02]  /*4a00*/  IDP.4A.S8.S8 R40, R17.reuse, R33, R40 ;  /* 0x0000002111287226 */ /* 0x040fe40000000628 */
[C---:B------:R-:W-:Y:S01]  /*4a10*/  IDP.4A.S8.S8 R45, R17.reuse, R34, R45 ;  /* 0x00000022112d7226 */ /* 0x040fe2000000062d */
[----:B------:R-:W-:Y:S01]  /*4a20*/  LDS R26, [R28+UR5+0x15c4] ;  /* 0x0015c4051c1a7984 */ /* 0x000fe20008000800 */
[----:B------:R-:W-:-:S02]  /*4a30*/  IDP.4A.S8.S8 R38, R17, R35, R38 ;  /* 0x0000002311267226 */ /* 0x000fc40000000626 */
[C---:B-1----:R-:W-:Y:S01]  /*4a40*/  IDP.4A.S8.S8 R37, R8.reuse, R32, R37 ;  /* 0x0000002008257226 */ /* 0x042fe20000000625 */
[----:B------:R-:W1:Y:S01]  /*4a50*/  LDS R17, [R28+UR5+0x1084] ;  /* 0x001084051c117984 */ /* 0x000e620008000800 */
[C---:B------:R-:W-:Y:S02]  /*4a60*/  IDP.4A.S8.S8 R36, R8.reuse, R33, R36 ;  /* 0x0000002108247226 */ /* 0x040fe40000000624 */
[C---:B------:R-:W-:Y:S01]  /*4a70*/  IDP.4A.S8.S8 R19, R8.reuse, R34, R19 ;  /* 0x0000002208137226 */ /* 0x040fe20000000613 */
[----:B------:R-:W-:Y:S01]  /*4a80*/  LDS R27, [R28+UR5+0x1618] ;  /* 0x001618051c1b7984 */ /* 0x000fe20008000800 */
[----:B------:R-:W-:Y:S02]  /*4a90*/  IDP.4A.S8.S8 R46, R8, R35, R46 ;  /* 0x00000023082e7226 */ /* 0x000fe4000000062e */
[C---:B--2---:R-:W-:Y:S02]  /*4aa0*/  IDP.4A.S8.S8 R47, R9.reuse, R32, R47 ;  /* 0x00000020092f7226 */ /* 0x044fe4000000062f */
[----:B------:R-:W-:-:S02]  /*4ab0*/  IDP.4A.S8.S8 R48, R9, R33, R48 ;  /* 0x0000002109307226 */ /* 0x000fc40000000630 */
[C---:B------:R-:W-:Y:S02]  /*4ac0*/  IDP.4A.S8.S8 R49, R9.reuse, R34, R49 ;  /* 0x0000002209317226 */ /* 0x040fe40000000631 */
[----:B------:R-:W-:Y:S02]  /*4ad0*/  IDP.4A.S8.S8 R50, R9, R35, R50 ;  /* 0x0000002309327226 */ /* 0x000fe40000000632 */
[C---:B---3--:R-:W-:Y:S01]  /*4ae0*/  IDP.4A.S8.S8 R29, R2.reuse, R32, R29 ;  /* 0x00000020021d7226 */ /* 0x048fe2000000061d */
[----:B------:R-:W-:Y:S01]  /*4af0*/  LDS.128 R8, [R13+UR6+0x1060] ;  /* 0x001060060d087984 */ /* 0x000fe20008000c00 */
[C---:B------:R-:W-:Y:S02]  /*4b00*/  IDP.4A.S8.S8 R56, R2.reuse, R33, R56 ;  /* 0x0000002102387226 */ /* 0x040fe40000000638 */
[C---:B------:R-:W-:Y:S02]  /*4b10*/  IDP.4A.S8.S8 R25, R2.reuse, R34, R25 ;  /* 0x0000002202197226 */ /* 0x040fe40000000619 */
[----:B------:R-:W-:-:S02]  /*4b20*/  IDP.4A.S8.S8 R12, R2, R35, R12 ;  /* 0x00000023020c7226 */ /* 0x000fc4000000060c */
[----:B------:R-:W2:Y:S01]  /*4b30*/  LDS R2, [R28+UR5+0x10f4] ;  /* 0x0010f4051c027984 */ /* 0x000ea20008000800 */
[C---:B----4-:R-:W-:Y:S02]  /*4b40*/  IDP.4A.S8.S8 R43, R0.reuse, R20, R43 ;  /* 0x00000014002b7226 */ /* 0x050fe4000000062b */
[C---:B------:R-:W-:Y:S02]  /*4b50*/  IDP.4A.S8.S8 R44, R0.reuse, R21, R44 ;  /* 0x00000015002c7226 */ /* 0x040fe4000000062c */
[C---:B------:R-:W-:Y:S02]  /*4b60*/  IDP.4A.S8.S8 R41, R0.reuse, R22, R41 ;  /* 0x0000001600297226 */ /* 0x040fe40000000629 */
[----:B------:R-:W-:Y:S02]  /*4b70*/  IDP.4A.S8.S8 R42, R0, R23, R42 ;  /* 0x00000017002a7226 */ /* 0x000fe4000000062a */
[----:B------:R-:W3:Y:S01]  /*4b80*/  LDS R0, [R28+UR5+0x1110] ;  /* 0x001110051c007984 */ /* 0x000ee20008000800 */
[----:B0-----:R-:W-:-:S02]  /*4b90*/  IDP.4A.S8.S8 R51, R5, R32, R51 ;  /* 0x0000002005337226 */ /* 0x001fc40000000633 */
[C---:B------:R-:W-:Y:S02]  /*4ba0*/  IDP.4A.S8.S8 R52, R5.reuse, R33, R52 ;  /* 0x0000002105347226 */ /* 0x040fe40000000634 */
[C---:B------:R-:W-:Y:S02]  /*4bb0*/  IDP.4A.S8.S8 R53, R5.reuse, R34, R53 ;  /* 0x0000002205357226 */ /* 0x040fe40000000635 */
[----:B------:R-:W-:Y:S02]  /*4bc0*/  IDP.4A.S8.S8 R54, R5, R35, R54 ;  /* 0x0000002305367226 */ /* 0x000fe40000000636 */
[C---:B-----5:R-:W-:Y:S01]  /*4bd0*/  IDP.4A.S8.S8 R59, R7.reuse, R32, R59 ;  /* 0x00000020073b7226 */ /* 0x060fe2000000063b */
[----:B------:R-:W0:Y:S01]  /*4be0*/  LDS R5, [R28+UR5+0x10bc] ;  /* 0x0010bc051c057984 */ /* 0x000e220008000800 */
[C---:B------:R-:W-:Y:S02]  /*4bf0*/  IDP.4A.S8.S8 R58, R7.reuse, R33, R58 ;  /* 0x00000021073a7226 */ /* 0x040fe4000000063a */
[----:B------:R-:W-:-:S02]  /*4c00*/  IDP.4A.S8.S8 R61, R7, R34, R61 ;  /* 0x00000022073d7226 */ /* 0x000fc4000000063d */
[----:B------:R-:W-:Y:S02]  /*4c10*/  IDP.4A.S8.S8 R14, R7, R35, R14 ;  /* 0x00000023070e7226 */ /* 0x000fe4000000060e */
[----:B------:R-:W4:Y:S01]  /*4c20*/  LDS R7, [R28+UR5+0x10d8] ;  /* 0x0010d8051c077984 */ /* 0x000f220008000800 */
[C---:B------:R-:W-:Y:S02]  /*4c30*/  IDP.4A.S8.S8 R39, R4.reuse, R20, R39 ;  /* 0x0000001404277226 */ /* 0x040fe40000000627 */
[C---:B------:R-:W-:Y:S01]  /*4c40*/  IDP.4A.S8.S8 R40, R4.reuse, R21, R40 ;  /* 0x0000001504287226 */ /* 0x040fe20000000628 */
[----:B------:R-:W-:Y:S01]  /*4c50*/  LDS.128 R32, [R13+UR6+0x1070] ;  /* 0x001070060d207984 */ /* 0x000fe20008000c00 */
        /* <DEDUP_REMOVED lines=12> */
[C---:B-1----:R-:W-:Y:S01]  /*4d20*/  IDP.4A.S8.S8 R51, R17.reuse, R20, R51 ;  /* 0x0000001411337226 */ /* 0x042fe20000000633 */
[----:B------:R-:W1:Y:S01]  /*4d30*/  LDS R15, [R28+UR5+0x1164] ;  /* 0x001164051c0f7984 */ /* 0x000e620008000800 */
[C---:B------:R-:W-:Y:S02]  /*4d40*/  IDP.4A.S8.S8 R52, R17.reuse, R21, R52 ;  /* 0x0000001511347226 */ /* 0x040fe40000000634 */
[C---:B------:R-:W-:Y:S02]  /*4d50*/  IDP.4A.S8.S8 R53, R17.reuse, R22, R53 ;  /* 0x0000001611357226 */ /* 0x040fe40000000635 */
[----:B------:R-:W-:Y:S02]  /*4d60*/  IDP.4A.S8.S8 R54, R17, R23, R54 ;  /* 0x0000001711367226 */ /* 0x000fe40000000636 */
[C---:B--2---:R-:W-:Y:S01]  /*4d70*/  IDP.4A.S8.S8 R39, R2.reuse, R8, R39 ;  /* 0x0000000802277226 */ /* 0x044fe20000000627 */
[----:B------:R-:W2:Y:S01]  /*4d80*/  LDS R17, [R28+UR5+0x1180] ;  /* 0x001180051c117984 */ /* 0x000ea20008000800 */
[----:B------:R-:W-:-:S02]  /*4d90*/  IDP.4A.S8.S8 R40, R2, R9, R40 ;  /* 0x0000000902287226 */ /* 0x000fc40000000628 */
[C---:B------:R-:W-:Y:S02]  /*4da0*/  IDP.4A.S8.S8 R45, R2.reuse, R10, R45 ;  /* 0x0000000a022d7226 */ /* 0x040fe4000000062d */
[----:B------:R-:W-:Y:S02]  /*4db0*/  IDP.4A.S8.S8 R38, R2, R11, R38 ;  /* 0x0000000b02267226 */ /* 0x000fe40000000626 */
[----:B------:R-:W2:Y:S01]  /*4dc0*/  LDS R2, [R28+UR5+0x11f0] ;  /* 0x0011f0051c027984 */ /* 0x000ea20008000800 */
[C---:B---3--:R-:W-:Y:S02]  /*4dd0*/  IDP.4A.S8.S8 R37, R0.reuse, R8, R37 ;  /* 0x0000000800257226 */ /* 0x048fe40000000625 */
[C---:B------:R-:W-:Y:S02]  /*4de0*/  IDP.4A.S8.S8 R36, R0.reuse, R9, R36 ;  /* 0x0000000900247226 */ /* 0x040fe40000000624 */
[C---:B------:R-:W-:Y:S02]  /*4df0*/  IDP.4A.S8.S8 R19, R0.reuse, R10, R19 ;  /* 0x0000000a00137226 */ /* 0x040fe40000000613 */
[----:B------:R-:W-:-:S02]  /*4e00*/  IDP.4A.S8.S8 R46, R0, R11, R46 ;  /* 0x0000000b002e7226 */ /* 0x000fc4000000062e */
[----:B------:R-:W3:Y:S01]  /*4e10*/  LDS R0, [R28+UR5+0x120c] ;  /* 0x00120c051c007984 */ /* 0x000ee20008000800 */
[C---:B------:R-:W-:Y:S02]  /*4e20*/  IDP.4A.S8.S8 R59, R18.reuse, R20, R59 ;  /* 0x00000014123b7226 */ /* 0x040fe4000000063b */
        /* <DEDUP_REMOVED lines=8> */
[C---:B----4-:R-:W-:Y:S01]  /*4eb0*/  IDP.4A.S8.S8 R43, R7.reuse, R8, R43 ;  /* 0x00000008072b7226 */ /* 0x050fe2000000062b */
[----:B------:R-:W4:Y:S01]  /*4ec0*/  LDS R5, [R28+UR5+0x11b8] ;  /* 0x0011b8051c057984 */ /* 0x000f220008000800 */
        /* <DEDUP_REMOVED lines=17> */
[----:B------:R-:W-:Y:S02]  /*4fe0*/  IDP.4A.S8.S8 R61, R15, R10, R61 ;  /* 0x0000000a0f3d7226 */ /* 0x000fe4000000063d */
[----:B--2---:R-:W-:-:S02]  /*4ff0*/  IDP.4A.S8.S8 R29, R17, R8, R29 ;  /* 0x00000008111d7226 */ /* 0x004fc4000000061d */
[C---:B------:R-:W-:Y:S01]  /*5000*/  IDP.4A.S8.S8 R56, R17.reuse, R9, R56 ;  /* 0x0000000911387226 */ /* 0x040fe20000000638 */
[----:B------:R-:W1:Y:S01]  /*5010*/  LDS R8, [R28+UR5+0x1260] ;  /* 0x001260051c087984 */ /* 0x000e620008000800 */
[----:B------:R-:W-:Y:S02]  /*5020*/  IDP.4A.S8.S8 R25, R17, R10, R25 ;  /* 0x0000000a11197226 */ /* 0x000fe40000000619 */
[C---:B------:R-:W-:Y:S01]  /*5030*/  IDP.4A.S8.S8 R47, R2.reuse, R32, R47 ;  /* 0x00000020022f7226 */ /* 0x040fe2000000062f */
[----:B------:R-:W2:Y:S01]  /*5040*/  LDS R9, [R28+UR5+0x127c] ;  /* 0x00127c051c097984 */ /* 0x000ea20008000800 */
[C---:B------:R-:W-:Y:S02]  /*5050*/  IDP.4A.S8.S8 R48, R2.reuse, R33, R48 ;  /* 0x0000002102307226 */ /* 0x040fe40000000630 */
[C---:B------:R-:W-:Y:S01]  /*5060*/  IDP.4A.S8.S8 R49, R2.reuse, R34, R49 ;  /* 0x0000002202317226 */ /* 0x040fe20000000631 */
[----:B------:R-:W2:Y:S01]  /*5070*/  LDS R10, [R28+UR5+0x1298] ;  /* 0x001298051c0a7984 */ /* 0x000ea20008000800 */
[----:B------:R-:W-:-:S02]  /*5080*/  IDP.4A.S8.S8 R50, R2, R35, R50 ;  /* 0x0000002302327226 */ /* 0x000fc40000000632 */
[C---:B---3--:R-:W-:Y:S01]  /*5090*/  IDP.4A.S8.S8 R51, R0.reuse, R32, R51 ;  /* 0x0000002000337226 */ /* 0x048fe20000000633 */
[----:B------:R-:W3:Y:S01]  /*50a0*/  LDS R2, [R28+UR5+0x12ec] ;  /* 0x0012ec051c027984 */ /* 0x000ee20008000800 */
[C---:B------:R-:W-:Y:S02]  /*50b0*/  IDP.4A.S8.S8 R52, R0.reuse, R33, R52 ;  /* 0x0000002100347226 */ /* 0x040fe40000000634 */
[C---:B------:R-:W-:Y:S02]  /*50c0*/  IDP.4A.S8.S8 R53, R0.reuse, R34, R53 ;  /* 0x0000002200357226 */ /* 0x040fe40000000635 */
[----:B------:R-:W-:Y:S02]  /*50d0*/  IDP.4A.S8.S8 R54, R0, R35, R54 ;  /* 0x0000002300367226 */ /* 0x000fe40000000636 */
[----:B------:R-:W3:Y:S01]  /*50e0*/  LDS R0, [R28+UR5+0x1308] ;  /* 0x001308051c007984 */ /* 0x000ee20008000800 */
[-C--:B------:R-:W-:Y:S02]  /*50f0*/  IDP.4A.S8.S8 R14, R15, R11.reuse, R14 ;  /* 0x0000000b0f0e7226 */ /* 0x080fe4000000060e */
[----:B------:R-:W-:-:S02]  /*5100*/  IDP.4A.S8.S8 R12, R17, R11, R12 ;  /* 0x0000000b110c7226 */ /* 0x000fc4000000060c */
[C---:B0-----:R-:W-:Y:S02]  /*5110*/  IDP.4A.S8.S8 R43, R18.reuse, R32, R43 ;  /* 0x00000020122b7226 */ /* 0x041fe4000000062b */
[C---:B------:R-:W-:Y:S02]  /*5120*/  IDP.4A.S8.S8 R44, R18.reuse, R33, R44 ;  /* 0x00000021122c7226 */ /* 0x040fe4000000062c */
[C---:B------:R-:W-:Y:S02]  /*5130*/  IDP.4A.S8.S8 R41, R18.reuse, R34, R41 ;  /* 0x0000002212297226 */ /* 0x040fe40000000629 */
[----:B------:R-:W-:Y:S02]  /*5140*/  IDP.4A.S8.S8 R42, R18, R35, R42 ;  /* 0x00000023122a7226 */ /* 0x000fe4000000062a */
[C---:B----4-:R-:W-:Y:S02]  /*5150*/  IDP.4A.S8.S8 R11, R5.reuse, R32, R39 ;  /* 0x00000020050b7226 */ /* 0x050fe40000000627 */
[----:B------:R-:W-:-:S02]  /*5160*/  IDP.4A.S8.S8 R40, R5, R33, R40 ;  /* 0x0000002105287226 */ /* 0x000fc40000000628 */
[C---:B------:R-:W-:Y:S02]  /*5170*/  IDP.4A.S8.S8 R45, R5.reuse, R34, R45 ;  /* 0x00000022052d7226 */ /* 0x040fe4000000062d */
[----:B------:R-:W-:Y:S02]  /*5180*/  IDP.4A.S8.S8 R18, R5, R35, R38 ;  /* 0x0000002305127226 */ /* 0x000fe40000000626 */
[C---:B-----5:R-:W-:Y:S01]  /*5190*/  IDP.4A.S8.S8 R15, R7.reuse, R32, R37 ;  /* 0x00000020070f7226 */ /* 0x060fe20000000625 */
[----:B------:R-:W0:Y:S01]  /*51a0*/  LDS R5, [R28+UR5+0x12b4] ;  /* 0x0012b4051c057984 */ /* 0x000e220008000800 */
[C---:B------:R-:W-:Y:S02]  /*51b0*/  IDP.4A.S8.S8 R17, R7.reuse, R33, R36 ;  /* 0x0000002107117226 */ /* 0x040fe40000000624 */
[C---:B------:R-:W-:Y:S01]  /*51c0*/  IDP.4A.S8.S8 R19, R7.reuse, R34, R19 ;  /* 0x0000002207137226 */ /* 0x040fe20000000613 */
[----:B------:R-:W-:Y:S01]  /*51d0*/  LDS.128 R36, [R13+UR6+0x1090] ;  /* 0x001090060d247984 */ /* 0x000fe20008000c00 */
[----:B------:R-:W-:-:S02]  /*51e0*/  IDP.4A.S8.S8 R46, R7, R35, R46 ;  /* 0x00000023072e7226 */ /* 0x000fc4000000062e */
[C---:B------:R-:W-:Y:S01]  /*51f0*/  IDP.4A.S8.S8 R59, R4.reuse, R32, R59 ;  /* 0x00000020043b7226 */ /* 0x040fe2000000063b */
[----:B------:R-:W4:Y:S01]  /*5200*/  LDS R7, [R28+UR5+0x12d0] ;  /* 0x0012d0051c077984 */ /* 0x000f220008000800 */
        /* <DEDUP_REMOVED lines=10> */
[C---:B------:R-:W-:Y:S01]  /*52b0*/  IDP.4A.S8.S8 R44, R8.reuse, R21, R44 ;  /* 0x00000015082c7226 */ /* 0x040fe2000000062c */
[----:B------:R-:W-:Y:S01]  /*52c0*/  LDS.128 R32, [R13+UR6+0x10a0] ;  /* 0x0010a0060d207984 */ /* 0x000fe20008000c00 */
[C---:B------:R-:W-:Y:S02]  /*52d0*/  IDP.4A.S8.S8 R41, R8.reuse, R22, R41 ;  /* 0x0000001608297226 */ /* 0x040fe40000000629 */
[----:B------:R-:W-:-:S02]  /*52e0*/  IDP.4A.S8.S8 R42, R8, R23, R42 ;  /* 0x00000017082a7226 */ /* 0x000fc4000000062a */
[C---:B--2---:R-:W-:Y:S01]  /*52f0*/  IDP.4A.S8.S8 R11, R9.reuse, R20, R11 ;  /* 0x00000014090b7226 */ /* 0x044fe2000000060b */
[----:B------:R-:W1:Y:S01]  /*5300*/  LDS R8, [R28+UR5+0x135c] ;  /* 0x00135c051c087984 */ /* 0x000e620008000800 */
[C---:B------:R-:W-:Y:S02]  /*5310*/  IDP.4A.S8.S8 R40, R9.reuse, R21, R40 ;  /* 0x0000001509287226 */ /* 0x040fe40000000628 */
[C---:B------:R-:W-:Y:S02]  /*5320*/  IDP.4A.S8.S8 R45, R9.reuse, R22, R45 ;  /* 0x00000016092d7226 */ /* 0x040fe4000000062d */
[----:B------:R-:W-:Y:S02]  /*5330*/  IDP.4A.S8.S8 R18, R9, R23, R18 ;  /* 0x0000001709127226 */ /* 0x000fe40000000612 */
[C---:B------:R-:W-:Y:S01]  /*5340*/  IDP.4A.S8.S8 R15, R10.reuse, R20, R15 ;  /* 0x000000140a0f7226 */ /* 0x040fe2000000060f */
[----:B------:R-:W2:Y:S01]  /*5350*/  LDS R9, [R28+UR5+0x1378] ;  /* 0x001378051c097984 */ /* 0x000ea20008000800 */
[----:B------:R-:W-:-:S02]  /*5360*/  IDP.4A.S8.S8 R17, R10, R21, R17 ;  /* 0x000000150a117226 */ /* 0x000fc40000000611 */
[C---:B------:R-:W-:Y:S02]  /*5370*/  IDP.4A.S8.S8 R19, R10.reuse, R22, R19 ;  /* 0x000000160a137226 */ /* 0x040fe40000000613 */
[----:B------:R-:W-:Y:S02]  /*5380*/  IDP.4A.S8.S8 R46, R10, R23, R46 ;  /* 0x000000170a2e7226 */ /* 0x000fe4000000062e */
[C---:B---3--:R-:W-:Y:S01]  /*5390*/  IDP.4A.S8.S8 R59, R2.reuse, R20, R59 ;  /* 0x00000014023b7226 */ /* 0x048fe2000000063b */
[----:B------:R-:W3:Y:S01]  /*53a0*/  LDS R10, [R28+UR5+0x1394] ;  /* 0x001394051c0a7984 */ /* 0x000ee20008000800 */
[C---:B------:R-:W-:Y:S02]  /*53b0*/  IDP.4A.S8.S8 R58, R2.reuse, R21, R58 ;  /* 0x00000015023a7226 */ /* 0x040fe4000000063a */
[C---:B------:R-:W-:Y:S02]  /*53c0*/  IDP.4A.S8.S8 R61, R2.reuse, R22, R61 ;  /* 0x00000016023d7226 */ /* 0x040fe4000000063d */
[----:B------:R-:W-:-:S02]  /*53d0*/  IDP.4A.S8.S8 R14, R2, R23, R14 ;  /* 0x00000017020e7226 */ /* 0x000fc4000000060e */
[C---:B------:R-:W-:Y:S01]  /*53e0*/  IDP.4A.S8.S8 R29, R0.reuse, R20, R29 ;  /* 0x00000014001d7226 */ /* 0x040fe2000000061d */
[----:B------:R-:W3:Y:S01]  /*53f0*/  LDS R2, [R28+UR5+0x13e8] ;  /* 0x0013e8051c027984 */ /* 0x000ee20008000800 */
[C---:B------:R-:W-:Y:S02]  /*5400*/  IDP.4A.S8.S8 R56, R0.reuse, R21, R56 ;  /* 0x0000001500387226 */ /* 0x040fe40000000638 */
[C---:B------:R-:W-:Y:S02]  /*5410*/  IDP.4A.S8.S8 R25, R0.reuse, R22, R25 ;  /* 0x0000001600197226 */ /* 0x040fe40000000619 */
[----:B------:R-:W-:Y:S02]  /*5420*/  IDP.4A.S8.S8 R12, R0, R23, R12 ;  /* 0x00000017000c7226 */ /* 0x000fe4000000060c */
[----:B------:R-:W3:Y:S01]  /*5430*/  LDS R0, [R28+UR5+0x1404] ;  /* 0x001404051c007984 */ /* 0x000ee20008000800 */
[----:B0-----:R-:W-:Y:S02]  /*5440*/  IDP.4A.S8.S8 R48, R5, R21, R48 ;  /* 0x0000001505307226 */ /* 0x001fe40000000630 */
[----:B----4-:R-:W-:-:S02]  /*5450*/  IDP.4A.S8.S8 R51, R7, R20, R51 ;  /* 0x0000001407337226 */ /* 0x010fc40000000633 */
[C---:B------:R-:W-:Y:S02]  /*5460*/  IDP.4A.S8.S8 R52, R7.reuse, R21, R52 ;  /* 0x0000001507347226 */ /* 0x040fe40000000634 */
[C---:B------:R-:W-:Y:S02]  /*5470*/  IDP.4A.S8.S8 R53, R7.reuse, R22, R53 ;  /* 0x0000001607357226 */ /* 0x040fe40000000635 */
[-C--:B------:R-:W-:Y:S02]  /*5480*/  IDP.4A.S8.S8 R54, R7, R23.reuse, R54 ;  /* 0x0000001707367226 */ /* 0x080fe40000000636 */
[C---:B------:R-:W-:Y:S01]  /*5490*/  IDP.4A.S8.S8 R47, R5.reuse, R20, R47 ;  /* 0x00000014052f7226 */ /* 0x040fe2000000062f */
[----:B------:R-:W0:Y:S01]  /*54a0*/  LDS R7, [R28+UR5+0x13cc] ;  /* 0x0013cc051c077984 */ /* 0x000e220008000800 */
[C---:B------:R-:W-:Y:S02]  /*54b0*/  IDP.4A.S8.S8 R49, R5.reuse, R22, R49 ;  /* 0x0000001605317226 */ /* 0x040fe40000000631 */
[----:B------:R-:W-:Y:S01]  /*54c0*/  IDP.4A.S8.S8 R50, R5, R23, R50 ;  /* 0x0000001705327226 */ /* 0x000fe20000000632 */
[----:B------:R-:W-:Y:S01]  /*54d0*/  LDS R20, [R28+UR5+0x1458] ;  /* 0x001458051c147984 */ /* 0x000fe20008000800 */
[----:B-----5:R-:W-:-:S02]  /*54e0*/  IDP.4A.S8.S8 R43, R4, R36, R43 ;  /* 0x00000024042b7226 */ /* 0x020fc4000000062b */
[C---:B------:R-:W-:Y:S01]  /*54f0*/  IDP.4A.S8.S8 R44, R4.reuse, R37, R44 ;  /* 0x00000025042c7226 */ /* 0x040fe2000000062c */
[----:B------:R-:W4:Y:S01]  /*5500*/  LDS R5, [R28+UR5+0x13b0] ;  /* 0x0013b0051c057984 */ /* 0x000f220008000800 */
[C---:B------:R-:W-:Y:S02]  /*5510*/  IDP.4A.S8.S8 R41, R4.reuse, R38, R41 ;  /* 0x0000002604297226 */ /* 0x040fe40000000629 */
[----:B------:R-:W-:Y:S01]  /*5520*/  IDP.4A.S8.S8 R42, R4, R39, R42 ;  /* 0x00000027042a7226 */ /* 0x000fe2000000062a */
[----:B------:R-:W-:Y:S01]  /*5530*/  LDS R23, [R28+UR5+0x1490] ;  /* 0x001490051c177984 */ /* 0x000fe20008000800 */
[C---:B------:R-:W-:Y:S02]  /*5540*/  IDP.4A.S8.S8 R21, R6.reuse, R36, R11 ;  /* 0x0000002406157226 */ /* 0x040fe4000000060b */
[C---:B------:R-:W-:Y:S01]  /*5550*/  IDP.4A.S8.S8 R40, R6.reuse, R37, R40 ;  /* 0x0000002506287226 */ /* 0x040fe20000000628 */
[----:B------:R-:W5:Y:S01]  /*5560*/  LDS R4, [R28+UR5+0x1420] ;  /* 0x001420051c047984 */ /* 0x000f620008000800 */
[----:B------:R-:W-:-:S02]  /*5570*/  IDP.4A.S8.S8 R45, R6, R38, R45 ;  /* 0x00000026062d7226 */ /* 0x000fc4000000062d */
[----:B------:R-:W-:Y:S01]  /*5580*/  IDP.4A.S8.S8 R18, R6, R39, R18 ;  /* 0x0000002706127226 */ /* 0x000fe20000000612 */
[----:B------:R-:W-:Y:S01]  /*5590*/  LDS R22, [R28+UR5+0x1474] ;  /* 0x001474051c167984 */ /* 0x000fe20008000800 */
[C---:B-1----:R-:W-:Y:S02]  /*55a0*/  IDP.4A.S8.S8 R15, R8.reuse, R36, R15 ;  /* 0x00000024080f7226 */ /* 0x042fe4000000060f */
[C---:B------:R-:W-:Y:S01]  /*55b0*/  IDP.4A.S8.S8 R17, R8.reuse, R37, R17 ;  /* 0x0000002508117226 */ /* 0x040fe20000000611 */
[----:B------:R-:W1:Y:S01]  /*55c0*/  LDS R6, [R28+UR5+0x143c] ;  /* 0x00143c051c067984 */ /* 0x000e620008000800 */
[C---:B------:R-:W-:Y:S02]  /*55d0*/  IDP.4A.S8.S8 R19, R8.reuse, R38, R19 ;  /* 0x0000002608137226 */ /* 0x040fe40000000613 */
[----:B------:R-:W-:Y:S02]  /*55e0*/  IDP.4A.S8.S8 R46, R8, R39, R46 ;  /* 0x00000027082e7226 */ /* 0x000fe4000000062e */
[----:B--2---:R-:W-:-:S02]  /*55f0*/  IDP.4A.S8.S8 R47, R9, R36, R47 ;  /* 0x00000024092f7226 */ /* 0x004fc4000000062f */
[C---:B------:R-:W-:Y:S02]  /*5600*/  IDP.4A.S8.S8 R48, R9.reuse, R37, R48 ;  /* 0x0000002509307226 */ /* 0x040fe40000000630 */
[C---:B------:R-:W-:Y:S02]  /*5610*/  IDP.4A.S8.S8 R49, R9.reuse, R38, R49 ;  /* 0x0000002609317226 */ /* 0x040fe40000000631 */
[----:B------:R-:W-:Y:S02]  /*5620*/  IDP.4A.S8.S8 R50, R9, R39, R50 ;  /* 0x0000002709327226 */ /* 0x000fe40000000632 */
[C---:B---3--:R-:W-:Y:S02]  /*5630*/  IDP.4A.S8.S8 R51, R10.reuse, R36, R51 ;  /* 0x000000240a337226 */ /* 0x048fe40000000633 */
[C---:B------:R-:W-:Y:S02]  /*5640*/  IDP.4A.S8.S8 R52, R10.reuse, R37, R52 ;  /* 0x000000250a347226 */ /* 0x040fe40000000634 */
[----:B------:R-:W-:-:S02]  /*5650*/  IDP.4A.S8.S8 R53, R10, R38, R53 ;  /* 0x000000260a357226 */ /* 0x000fc40000000635 */
[----:B------:R-:W-:Y:S02]  /*5660*/  IDP.4A.S8.S8 R54, R10, R39, R54 ;  /* 0x000000270a367226 */ /* 0x000fe40000000636 */
[C---:B------:R-:W-:Y:S01]  /*5670*/  IDP.4A.S8.S8 R43, R2.reuse, R32, R43 ;  /* 0x00000020022b7226 */ /* 0x040fe2000000062b */
[----:B------:R-:W-:Y:S01]  /*5680*/  LDS.128 R8, [R13+UR6+0x10b0] ;  /* 0x0010b0060d087984 */ /* 0x000fe20008000c00 */
[C---:B------:R-:W-:Y:S02]  /*5690*/  IDP.4A.S8.S8 R44, R2.reuse, R33, R44 ;  /* 0x00000021022c7226 */ /* 0x040fe4000000062c */
[C---:B------:R-:W-:Y:S02]  /*56a0*/  IDP.4A.S8.S8 R41, R2.reuse, R34, R41 ;  /* 0x0000002202297226 */ /* 0x040fe40000000629 */
[----:B------:R-:W-:Y:S02]  /*56b0*/  IDP.4A.S8.S8 R42, R2, R35, R42 ;  /* 0x00000023022a7226 */ /* 0x000fe4000000062a */
[----:B------:R-:W2:Y:S01]  /*56c0*/  LDS R2, [R28+UR5+0x14e4] ;  /* 0x0014e4051c027984 */ /* 0x000ea20008000800 */
[----:B------:R-:W-:-:S02]  /*56d0*/  IDP.4A.S8.S8 R21, R0, R32, R21 ;  /* 0x0000002000157226 */ /* 0x000fc40000000615 */
[C---:B------:R-:W-:Y:S02]  /*56e0*/  IDP.4A.S8.S8 R40, R0.reuse, R33, R40 ;  /* 0x0000002100287226 */ /* 0x040fe40000000628 */
[C---:B------:R-:W-:Y:S02]  /*56f0*/  IDP.4A.S8.S8 R45, R0.reuse, R34, R45 ;  /* 0x00000022002d7226 */ /* 0x040fe4000000062d */
[----:B------:R-:W-:Y:S02]  /*5700*/  IDP.4A.S8.S8 R18, R0, R35, R18 ;  /* 0x0000002300127226 */ /* 0x000fe40000000612 */
[----:B------:R-:W3:Y:S01]  /*5710*/  LDS R0, [R28+UR5+0x1500] ;  /* 0x001500051c007984 */ /* 0x000ee20008000800 */
[C---:B0-----:R-:W-:Y:S02]  /*5720*/  IDP.4A.S8.S8 R29, R7.reuse, R36, R29 ;  /* 0x00000024071d7226 */ /* 0x041fe4000000061d */
[C---:B------:R-:W-:Y:S02]  /*5730*/  IDP.4A.S8.S8 R56, R7.reuse, R37, R56 ;  /* 0x0000002507387226 */ /* 0x040fe40000000638 */
[----:B------:R-:W-:-:S02]  /*5740*/  IDP.4A.S8.S8 R25, R7, R38, R25 ;  /* 0x0000002607197226 */ /* 0x000fc40000000619 */
[----:B------:R-:W-:Y:S02]  /*5750*/  IDP.4A.S8.S8 R12, R7, R39, R12 ;  /* 0x00000027070c7226 */ /* 0x000fe4000000060c */
[C---:B----4-:R-:W-:Y:S01]  /*5760*/  IDP.4A.S8.S8 R59, R5.reuse, R36, R59 ;  /* 0x00000024053b7226 */ /* 0x050fe2000000063b */
[----:B------:R-:W-:Y:S01]  /*5770*/  LDS R7, [R28+UR5+0x14c8] ;  /* 0x0014c8051c077984 */ /* 0x000fe20008000800 */
[C---:B------:R-:W-:Y:S02]  /*5780*/  IDP.4A.S8.S8 R58, R5.reuse, R37, R58 ;  /* 0x00000025053a7226 */ /* 0x040fe4000000063a */
[C---:B------:R-:W-:Y:S02]  /*5790*/  IDP.4A.S8.S8 R61, R5.reuse, R38, R61 ;  /* 0x00000026053d7226 */ /* 0x040fe4000000063d */
[----:B------:R-:W-:Y:S02]  /*57a0*/  IDP.4A.S8.S8 R14, R5, R39, R14 ;  /* 0x00000027050e7226 */ /* 0x000fe4000000060e */
[C---:B-----5:R-:W-:Y:S01]  /*57b0*/  IDP.4A.S8.S8 R15, R4.reuse, R32, R15 ;  /* 0x00000020040f7226 */ /* 0x060fe2000000060f */
[----:B------:R-:W0:Y:S01]  /*57c0*/  LDS R5, [R28+UR5+0x14ac] ;  /* 0x0014ac051c057984 */ /* 0x000e220008000800 */
[----:B------:R-:W-:-:S02]  /*57d0*/  IDP.4A.S8.S8 R17, R4, R33, R17 ;  /* 0x0000002104117226 */ /* 0x000fc40000000611 */
[C---:B------:R-:W-:Y:S01]  /*57e0*/  IDP.4A.S8.S8 R19, R4.reuse, R34, R19 ;  /* 0x0000002204137226 */ /* 0x040fe20000000613 */
[----:B------:R-:W-:Y:S01]  /*57f0*/  LDS.128 R36, [R13+UR6+0x10c0] ;  /* 0x0010c0060d247984 */ /* 0x000fe20008000c00 */
[----:B------:R-:W-:Y:S02]  /*5800*/  IDP.4A.S8.S8 R46, R4, R35, R46 ;  /* 0x00000023042e7226 */ /* 0x000fe4000000062e */
[C---:B-1----:R-:W-:Y:S01]  /*5810*/  IDP.4A.S8.S8 R47, R6.reuse, R32, R47 ;  /* 0x00000020062f7226 */ /* 0x042fe2000000062f */
[----:B------:R-:W1:Y:S01]  /*5820*/  LDS R4, [R28+UR5+0x151c] ;  /* 0x00151c051c047984 */ /* 0x000e620008000800 */
[C---:B------:R-:W-:Y:S02]  /*5830*/  IDP.4A.S8.S8 R48, R6.reuse, R33, R48 ;  /* 0x0000002106307226 */ /* 0x040fe40000000630 */
[C---:B------:R-:W-:Y:S02]  /*5840*/  IDP.4A.S8.S8 R49, R6.reuse, R34, R49 ;  /* 0x0000002206317226 */ /* 0x040fe40000000631 */
[----:B------:R-:W-:-:S02]  /*5850*/  IDP.4A.S8.S8 R50, R6, R35, R50 ;  /* 0x0000002306327226 */ /* 0x000fc40000000632 */
[----:B------:R-:W4:Y:S01]  /*5860*/  LDS R6, [R28+UR5+0x1538] ;  /* 0x001538051c067984 */ /* 0x000f220008000800 */
        /* <DEDUP_REMOVED lines=10> */
[C---:B--2---:R-:W-:Y:S02]  /*5910*/  IDP.4A.S8.S8 R15, R2.reuse, R8, R15 ;  /* 0x00000008020f7226 */ /* 0x044fe4000000060f */
[C---:B------:R-:W-:Y:S02]  /*5920*/  IDP.4A.S8.S8 R17, R2.reuse, R9, R17 ;  /* 0x0000000902117226 */ /* 0x040fe40000000611 */
[C---:B------:R-:W-:Y:S02]  /*5930*/  IDP.4A.S8.S8 R19, R2.reuse, R10, R19 ;  /* 0x0000000a02137226 */ /* 0x040fe40000000613 */
[----:B------:R-:W-:-:S02]  /*5940*/  IDP.4A.S8.S8 R46, R2, R11, R46 ;  /* 0x0000000b022e7226 */ /* 0x000fc4000000062e */
[----:B------:R-:W2:Y:S01]  /*5950*/  LDS R2, [R28+UR5+0x15e0] ;  /* 0x0015e0051c027984 */ /* 0x000ea20008000800 */
[C---:B---3--:R-:W-:Y:S02]  /*5960*/  IDP.4A.S8.S8 R47, R0.reuse, R8, R47 ;  /* 0x00000008002f7226 */ /* 0x048fe4000000062f */
[C---:B------:R-:W-:Y:S02]  /*5970*/  IDP.4A.S8.S8 R48, R0.reuse, R9, R48 ;  /* 0x0000000900307226 */ /* 0x040fe40000000630 */
[C---:B------:R-:W-:Y:S02]  /*5980*/  IDP.4A.S8.S8 R49, R0.reuse, R10, R49 ;  /* 0x0000000a00317226 */ /* 0x040fe40000000631 */
[----:B------:R-:W-:Y:S02]  /*5990*/  IDP.4A.S8.S8 R50, R0, R11, R50 ;  /* 0x0000000b00327226 */ /* 0x000fe40000000632 */
[----:B------:R-:W3:Y:S01]  /*59a0*/  LDS R0, [R28+UR5+0x15fc] ;  /* 0x0015fc051c007984 */ /* 0x000ee20008000800 */
[----:B------:R-:W-:-:S02]  /*59b0*/  IDP.4A.S8.S8 R59, R22, R32, R59 ;  /* 0x00000020163b7226 */ /* 0x000fc4000000063b */
        /* <DEDUP_REMOVED lines=9> */
[----:B------:R-:W-:Y:S01]  /*5a50*/  IDP.4A.S8.S8 R42, R5, R11, R42 ;  /* 0x0000000b052a7226 */ /* 0x000fe2000000062a */
[----:B------:R-:W-:Y:S01]  /*5a60*/  LDS R35, [R28+UR5+0x1784] ;  /* 0x001784051c237984 */ /* 0x000fe20008000800 */
[C---:B------:R-:W-:Y:S02]  /*5a70*/  IDP.4A.S8.S8 R21, R7.reuse, R8, R21 ;  /* 0x0000000807157226 */ /* 0x040fe40000000615 */
[C---:B------:R-:W-:Y:S02]  /*5a80*/  IDP.4A.S8.S8 R40, R7.reuse, R9, R40 ;  /* 0x0000000907287226 */ /* 0x040fe40000000628 */
[C---:B------:R-:W-:Y:S02]  /*5a90*/  IDP.4A.S8.S8 R45, R7.reuse, R10, R45 ;  /* 0x0000000a072d7226 */ /* 0x040fe4000000062d */
[----:B------:R-:W-:Y:S02]  /*5aa0*/  IDP.4A.S8.S8 R18, R7, R11, R18 ;  /* 0x0000000b07127226 */ /* 0x000fe40000000612 */
[----:B-1----:R-:W-:-:S02]  /*5ab0*/  IDP.4A.S8.S8 R51, R4, R8, R51 ;  /* 0x0000000804337226 */ /* 0x002fc40000000633 */
[C---:B------:R-:W-:Y:S02]  /*5ac0*/  IDP.4A.S8.S8 R52, R4.reuse, R9, R52 ;  /* 0x0000000904347226 */ /* 0x040fe40000000634 */
[C---:B------:R-:W-:Y:S02]  /*5ad0*/  IDP.4A.S8.S8 R53, R4.reuse, R10, R53 ;  /* 0x0000000a04357226 */ /* 0x040fe40000000635 */
[----:B------:R-:W-:Y:S02]  /*5ae0*/  IDP.4A.S8.S8 R54, R4, R11, R54 ;  /* 0x0000000b04367226 */ /* 0x000fe40000000636 */
[C---:B----4-:R-:W-:Y:S02]  /*5af0*/  IDP.4A.S8.S8 R59, R6.reuse, R8, R59 ;  /* 0x00000008063b7226 */ /* 0x050fe4000000063b */
[C---:B------:R-:W-:Y:S02]  /*5b00*/  IDP.4A.S8.S8 R58, R6.reuse, R9, R58 ;  /* 0x00000009063a7226 */ /* 0x040fe4000000063a */
[----:B------:R-:W-:-:S02]  /*5b10*/  IDP.4A.S8.S8 R61, R6, R10, R61 ;  /* 0x0000000a063d7226 */ /* 0x000fc4000000063d */
[----:B------:R-:W-:Y:S02]  /*5b20*/  IDP.4A.S8.S8 R14, R6, R11, R14 ;  /* 0x0000000b060e7226 */ /* 0x000fe4000000060e */
[----:B------:R-:W1:Y:S01]  /*5b30*/  LDS.128 R4, [R13+UR6+0x10d0] ;  /* 0x0010d0060d047984 */ /* 0x000e620008000c00 */
[C---:B-----5:R-:W-:Y:S02]  /*5b40*/  IDP.4A.S8.S8 R29, R20.reuse, R8, R29 ;  /* 0x00000008141d7226 */ /* 0x060fe4000000061d */
[C---:B------:R-:W-:Y:S01]  /*5b50*/  IDP.4A.S8.S8 R56, R20.reuse, R9, R56 ;  /* 0x0000000914387226 */ /* 0x040fe20000000638 */
[----:B------:R-:W-:Y:S01]  /*5b60*/  LDS R8, [R28+UR5+0x1650] ;  /* 0x001650051c087984 */ /* 0x000fe20008000800 */
[C---:B------:R-:W-:Y:S02]  /*5b70*/  IDP.4A.S8.S8 R25, R20.reuse, R10, R25 ;  /* 0x0000000a14197226 */ /* 0x040fe40000000619 */
[----:B------:R-:W-:Y:S01]  /*5b80*/  IDP.4A.S8.S8 R20, R20, R11, R23 ;  /* 0x0000000b14147226 */ /* 0x000fe20000000617 */
[----:B------:R-:W4:Y:S01]  /*5b90*/  LDS R9, [R28+UR5+0x166c] ;  /* 0x00166c051c097984 */ /* 0x000f220008000800 */
[----:B------:R-:W-:-:S02]  /*5ba0*/  IDP.4A.S8.S8 R21, R12, R36, R21 ;  /* 0x000000240c157226 */ /* 0x000fc40000000615 */
[C---:B------:R-:W-:Y:S01]  /*5bb0*/  IDP.4A.S8.S8 R40, R12.reuse, R37, R40 ;  /* 0x000000250c287226 */ /* 0x040fe20000000628 */
[----:B------:R-:W5:Y:S01]  /*5bc0*/  LDS R11, [R28+UR5+0x1688] ;  /* 0x001688051c0b7984 */ /* 0x000f620008000800 */
[C---:B------:R-:W-:Y:S02]  /*5bd0*/  IDP.4A.S8.S8 R45, R12.reuse, R38, R45 ;  /* 0x000000260c2d7226 */ /* 0x040fe4000000062d */
[----:B------:R-:W-:Y:S02]  /*5be0*/  IDP.4A.S8.S8 R18, R12, R39, R18 ;  /* 0x000000270c127226 */ /* 0x000fe40000000612 */
[----:B------:R-:W5:Y:S01]  /*5bf0*/  LDS R12, [R28+UR5+0x16a4] ;  /* 0x0016a4051c0c7984 */ /* 0x000f620008000800 */
[C---:B--2---:R-:W-:Y:S02]  /*5c00*/  IDP.4A.S8.S8 R51, R2.reuse, R36, R51 ;  /* 0x0000002402337226 */ /* 0x044fe40000000633 */
[C---:B------:R-:W-:Y:S02]  /*5c10*/  IDP.4A.S8.S8 R52, R2.reuse, R37, R52 ;  /* 0x0000002502347226 */ /* 0x040fe40000000634 */
[----:B------:R-:W-:-:S02]  /*5c20*/  IDP.4A.S8.S8 R53, R2, R38, R53 ;  /* 0x0000002602357226 */ /* 0x000fc40000000635 */
[----:B------:R-:W-:Y:S02]  /*5c30*/  IDP.4A.S8.S8 R54, R2, R39, R54 ;  /* 0x0000002702367226 */ /* 0x000fe40000000636 */
[C---:B---3--:R-:W-:Y:S02]  /*5c40*/  IDP.4A.S8.S8 R59, R0.reuse, R36, R59 ;  /* 0x00000024003b7226 */ /* 0x048fe4000000063b */
[C---:B------:R-:W-:Y:S02]  /*5c50*/  IDP.4A.S8.S8 R58, R0.reuse, R37, R58 ;  /* 0x00000025003a7226 */ /* 0x040fe4000000063a */
[C---:B------:R-:W-:Y:S02]  /*5c60*/  IDP.4A.S8.S8 R61, R0.reuse, R38, R61 ;  /* 0x00000026003d7226 */ /* 0x040fe4000000063d */
[-C--:B------:R-:W-:Y:S02]  /*5c70*/  IDP.4A.S8.S8 R2, R0, R39.reuse, R14 ;  /* 0x0000002700027226 */ /* 0x080fe4000000060e */
[----:B------:R-:W2:Y:S01]  /*5c80*/  LDS R0, [R28+UR5+0x16c0] ;  /* 0x0016c0051c007984 */ /* 0x000ea20008000800 */
[----:B0-----:R-:W-:-:S02]  /*5c90*/  IDP.4A.S8.S8 R42, R22, R39, R42 ;  /* 0x00000027162a7226 */ /* 0x001fc4000000062a */
[-C--:B------:R-:W-:Y:S02]  /*5ca0*/  IDP.4A.S8.S8 R46, R24, R39.reuse, R46 ;  /* 0x00000027182e7226 */ /* 0x080fe4000000062e */
[-C--:B------:R-:W-:Y:S02]  /*5cb0*/  IDP.4A.S8.S8 R50, R26, R39.reuse, R50 ;  /* 0x000000271a327226 */ /* 0x080fe40000000632 */
[----:B------:R-:W-:Y:S02]  /*5cc0*/  IDP.4A.S8.S8 R39, R27, R39, R20 ;  /* 0x000000271b277226 */ /* 0x000fe40000000614 */
[----:B------:R-:W0:Y:S01]  /*5cd0*/  LDS R20, [R28+UR5+0x16dc] ;  /* 0x0016dc051c147984 */ /* 0x000e220008000800 */
[C---:B------:R-:W-:Y:S02]  /*5ce0*/  IDP.4A.S8.S8 R43, R22.reuse, R36, R43 ;  /* 0x00000024162b7226 */ /* 0x040fe4000000062b */
[C---:B------:R-:W-:Y:S02]  /*5cf0*/  IDP.4A.S8.S8 R44, R22.reuse, R37, R44 ;  /* 0x00000025162c7226 */ /* 0x040fe4000000062c */
[----:B------:R-:W-:-:S02]  /*5d00*/  IDP.4A.S8.S8 R41, R22, R38, R41 ;  /* 0x0000002616297226 */ /* 0x000fc40000000629 */
[CC--:B------:R-:W-:Y:S01]  /*5d10*/  IDP.4A.S8.S8 R10, R24.reuse, R37.reuse, R17 ;  /* 0x00000025180a7226 */ /* 0x0c0fe20000000611 */
[----:B------:R-:W3:Y:S01]  /*5d20*/  LDC.64 R22, c[0x0][0x398] ;  /* 0x0000e600ff167b82 */ /* 0x000ee20000000a00 */
[C---:B------:R-:W-:Y:S02]  /*5d30*/  IDP.4A.S8.S8 R15, R24.reuse, R36, R15 ;  /* 0x00000024180f7226 */ /* 0x040fe4000000060f */
[----:B------:R-:W-:Y:S02]  /*5d40*/  IDP.4A.S8.S8 R19, R24, R38, R19 ;  /* 0x0000002618137226 */ /* 0x000fe40000000613 */
[C---:B------:R-:W-:Y:S02]  /*5d50*/  IDP.4A.S8.S8 R47, R26.reuse, R36, R47 ;  /* 0x000000241a2f7226 */ /* 0x040fe4000000062f */
[C---:B------:R-:W-:Y:S02]  /*5d60*/  IDP.4A.S8.S8 R48, R26.reuse, R37, R48 ;  /* 0x000000251a307226 */ /* 0x040fe40000000630 */
[----:B------:R-:W-:-:S02]  /*5d70*/  IDP.4A.S8.S8 R49, R26, R38, R49 ;  /* 0x000000261a317226 */ /* 0x000fc40000000631 */
[C---:B------:R-:W-:Y:S02]  /*5d80*/  IDP.4A.S8.S8 R29, R27.reuse, R36, R29 ;  /* 0x000000241b1d7226 */ /* 0x040fe4000000061d */
[C---:B------:R-:W-:Y:S02]  /*5d90*/  IDP.4A.S8.S8 R56, R27.reuse, R37, R56 ;  /* 0x000000251b387226 */ /* 0x040fe40000000638 */
[----:B------:R-:W-:Y:S02]  /*5da0*/  IDP.4A.S8.S8 R17, R27, R38, R25 ;  /* 0x000000261b117226 */ /* 0x000fe40000000619 */
[----:B------:R-:W3:Y:S01]  /*5db0*/  LDS.128 R24, [R13+UR6+0x10e0] ;  /* 0x0010e0060d187984 */ /* 0x000ee20008000c00 */
[C---:B-1----:R-:W-:Y:S02]  /*5dc0*/  IDP.4A.S8.S8 R43, R30.reuse, R4, R43 ;  /* 0x000000041e2b7226 */ /* 0x042fe4000000062b */
[C---:B------:R-:W-:Y:S02]  /*5dd0*/  IDP.4A.S8.S8 R44, R30.reuse, R5, R44 ;  /* 0x000000051e2c7226 */ /* 0x040fe4000000062c */
[----:B------:R-:W-:-:S02]  /*5de0*/  IDP.4A.S8.S8 R41, R30, R6, R41 ;  /* 0x000000061e297226 */ /* 0x000fc40000000629 */
[----:B------:R-:W-:Y:S02]  /*5df0*/  IDP.4A.S8.S8 R42, R30, R7, R42 ;  /* 0x000000071e2a7226 */ /* 0x000fe4000000062a */
[----:B------:R-:W1:Y:S01]  /*5e00*/  LDS R30, [R28+UR5+0x16f8] ;  /* 0x0016f8051c1e7984 */ /* 0x000e620008000800 */
[-C--:B----4-:R-:W-:Y:S02]  /*5e10*/  IDP.4A.S8.S8 R33, R9, R4.reuse, R15 ;  /* 0x0000000409217226 */ /* 0x090fe4000000060f */
[C---:B-----5:R-:W-:Y:S02]  /*5e20*/  IDP.4A.S8.S8 R47, R11.reuse, R4, R47 ;  /* 0x000000040b2f7226 */ /* 0x060fe4000000062f */
        /* <DEDUP_REMOVED lines=8> */
[----:B------:R-:W4:Y:S01]  /*5eb0*/  LDS.128 R12, [R13+UR6+0x10f0] ;  /* 0x0010f0060d0c7984 */ /* 0x000f220008000c00 */
[C---:B--2---:R-:W-:Y:S02]  /*5ec0*/  IDP.4A.S8.S8 R59, R0.reuse, R4, R59 ;  /* 0x00000004003b7226 */ /* 0x044fe4000000063b */
[----:B------:R-:W-:-:S02]  /*5ed0*/  IDP.4A.S8.S8 R58, R0, R5, R58 ;  /* 0x00000005003a7226 */ /* 0x000fc4000000063a */
[CC--:B------:R-:W-:Y:S02]  /*5ee0*/  IDP.4A.S8.S8 R61, R0.reuse, R6.reuse, R61 ;  /* 0x00000006003d7226 */ /* 0x0c0fe4000000063d */
[----:B------:R-:W-:Y:S02]  /*5ef0*/  IDP.4A.S8.S8 R2, R0, R7, R2 ;  /* 0x0000000700027226 */ /* 0x000fe40000000602 */
[----:B------:R-:W2:Y:S01]  /*5f00*/  LDS R0, [R28+UR5+0x17a0] ;  /* 0x0017a0051c007984 */ /* 0x000ea20008000800 */
[C---:B------:R-:W-:Y:S02]  /*5f10*/  IDP.4A.S8.S8 R10, R9.reuse, R5, R10 ;  /* 0x00000005090a7226 */ /* 0x040fe4000000060a */
[C---:B------:R-:W-:Y:S02]  /*5f20*/  IDP.4A.S8.S8 R19, R9.reuse, R6, R19 ;  /* 0x0000000609137226 */ /* 0x040fe40000000613 */
[----:B------:R-:W-:Y:S02]  /*5f30*/  IDP.4A.S8.S8 R46, R9, R7, R46 ;  /* 0x00000007092e7226 */ /* 0x000fe4000000062e */
[----:B------:R-:W5:Y:S01]  /*5f40*/  LDS R9, [R28+UR5+0x174c] ;  /* 0x00174c051c097984 */ /* 0x000f620008000800 */
[----:B------:R-:W-:-:S02]  /*5f50*/  IDP.4A.S8.S8 R21, R8, R4, R21 ;  /* 0x0000000408157226 */ /* 0x000fc40000000615 */
[-C--:B------:R-:W-:Y:S02]  /*5f60*/  IDP.4A.S8.S8 R40, R8, R5.reuse, R40 ;  /* 0x0000000508287226 */ /* 0x080fe40000000628 */
[C---:B0-----:R-:W-:Y:S02]  /*5f70*/  IDP.4A.S8.S8 R29, R20.reuse, R4, R29 ;  /* 0x00000004141d7226 */ /* 0x041fe4000000061d */
[----:B------:R-:W-:Y:S02]  /*5f80*/  IDP.4A.S8.S8 R56, R20, R5, R56 ;  /* 0x0000000514387226 */ /* 0x000fe40000000638 */
[----:B------:R-:W0:Y:S01]  /*5f90*/  LDC.64 R4, c[0x0][0x3a0] ;  /* 0x0000e800ff047b82 */ /* 0x000e220000000a00 */
[CC--:B------:R-:W-:Y:S02]  /*5fa0*/  IDP.4A.S8.S8 R45, R8.reuse, R6.reuse, R45 ;  /* 0x00000006082d7226 */ /* 0x0c0fe4000000062d */
[----:B------:R-:W-:Y:S02]  /*5fb0*/  IDP.4A.S8.S8 R18, R8, R7, R18 ;  /* 0x0000000708127226 */ /* 0x000fe40000000612 */
[----:B------:R-:W-:-:S02]  /*5fc0*/  IDP.4A.S8.S8 R17, R20, R6, R17 ;  /* 0x0000000614117226 */ /* 0x000fc40000000611 */
[----:B------:R-:W-:Y:S02]  /*5fd0*/  IDP.4A.S8.S8 R39, R20, R7, R39 ;  /* 0x0000000714277226 */ /* 0x000fe40000000627 */
[C---:B---3--:R-:W-:Y:S01]  /*5fe0*/  IDP.4A.S8.S8 R21, R16.reuse, R24, R21 ;  /* 0x0000001810157226 */ /* 0x048fe20000000615 */
[----:B------:R-:W3:Y:S01]  /*5ff0*/  LDC.64 R6, c[0x0][0x3a8] ;  /* 0x0000ea00ff067b82 */ /* 0x000ee20000000a00 */
[C---:B------:R-:W-:Y:S02]  /*6000*/  IDP.4A.S8.S8 R40, R16.reuse, R25, R40 ;  /* 0x0000001910287226 */ /* 0x040fe40000000628 */
[C---:B------:R-:W-:Y:S02]  /*6010*/  IDP.4A.S8.S8 R45, R16.reuse, R26, R45 ;  /* 0x0000001a102d7226 */ /* 0x040fe4000000062d */
[----:B------:R-:W-:Y:S02]  /*6020*/  IDP.4A.S8.S8 R18, R16, R27, R18 ;  /* 0x0000001b10127226 */ /* 0x000fe40000000612 */
[----:B------:R-:W3:Y:S01]  /*6030*/  LDS R16, [R28+UR5+0x17d8] ;  /* 0x0017d8051c107984 */ /* 0x000ee20008000800 */
[----:B-1----:R-:W-:-:S02]  /*6040*/  IDP.4A.S8.S8 R43, R30, R24, R43 ;  /* 0x000000181e2b7226 */ /* 0x002fc4000000062b */
[----:B------:R-:W-:-:S04]  /*6050*/  IMAD.WIDE.U32 R22, R31, 0x4, R22 ;  /* 0x000000041f167825 */ /* 0x000fc800078e0016 */
[----:B----4-:R-:W-:Y:S01]  /*6060*/  IDP.4A.S8.S8 R43, R11, R12, R43 ;  /* 0x0000000c0b2b7226 */ /* 0x010fe2000000062b */
[----:B------:R-:W4:Y:S01]  /*6070*/  LDG.E.CONSTANT R8, desc[UR8][R22.64] ;  /* 0x0000000816087981 */ /* 0x000f22000c1e9900 */
[C---:B------:R-:W-:Y:S02]  /*6080*/  IDP.4A.S8.S8 R33, R32.reuse, R24, R33 ;  /* 0x0000001820217226 */ /* 0x040fe40000000621 */
[C---:B------:R-:W-:Y:S02]  /*6090*/  IDP.4A.S8.S8 R10, R32.reuse, R25, R10 ;  /* 0x00000019200a7226 */ /* 0x040fe4000000060a */
[C---:B------:R-:W-:Y:S02]  /*60a0*/  IDP.4A.S8.S8 R19, R32.reuse, R26, R19 ;  /* 0x0000001a20137226 */ /* 0x040fe40000000613 */
[----:B------:R-:W-:Y:S02]  /*60b0*/  IDP.4A.S8.S8 R46, R32, R27, R46 ;  /* 0x0000001b202e7226 */ /* 0x000fe4000000062e */
[----:B------:R-:W-:-:S02]  /*60c0*/  IDP.4A.S8.S8 R51, R34, R24, R51 ;  /* 0x0000001822337226 */ /* 0x000fc40000000633 */
[C---:B------:R-:W-:Y:S02]  /*60d0*/  IDP.4A.S8.S8 R52, R34.reuse, R25, R52 ;  /* 0x0000001922347226 */ /* 0x040fe40000000634 */
[C---:B------:R-:W-:Y:S02]  /*60e0*/  IDP.4A.S8.S8 R53, R34.reuse, R26, R53 ;  /* 0x0000001a22357226 */ /* 0x040fe40000000635 */
[-C--:B------:R-:W-:Y:S01]  /*60f0*/  IDP.4A.S8.S8 R20, R34, R27.reuse, R54 ;  /* 0x0000001b22147226 */ /* 0x080fe20000000636 */
[----:B------:R-:W-:Y:S01]  /*6100*/  SHF.R.S32.HI R34, RZ, 0x1f, R43 ;  /* 0x0000001fff227819 */ /* 0x000fe2000001142b */
[----:B------:R-:W-:Y:S02]  /*6110*/  IDP.4A.S8.S8 R32, R35, R27, R2 ;  /* 0x0000001b23207226 */ /* 0x000fe40000000602 */
[----:B------:R-:W-:Y:S02]  /*6120*/  HFMA2 R2, -RZ, RZ, 2, 0 ;  /* 0x40000000ff027431 */ /* 0x000fe400000001ff */
[----:B0-----:R-:W-:-:S04]  /*6130*/  IMAD.WIDE.U32 R4, R31, 0x4, R4 ;  /* 0x000000041f047825 */ /* 0x001fc800078e0004 */
[-C--:B--2---:R-:W-:Y:S01]  /*6140*/  IDP.4A.S8.S8 R31, R0, R24.reuse, R29 ;  /* 0x00000018001f7226 */ /* 0x084fe2000000061d */
[----:B------:R-:W2:Y:S01]  /*6150*/  LDG.E.CONSTANT R54, desc[UR8][R4.64] ;  /* 0x0000000804367981 */ /* 0x000ea2000c1e9900 */
[----:B------:R-:W-:Y:S01]  /*6160*/  IMAD R29, R3, 0xc4, R28 ;  /* 0x000000c4031d7824 */ /* 0x000fe200078e021c */
[----:B------:R-:W-:Y:S01]  /*6170*/  MOV R3, 0x0 ;  /* 0x0000000000037802 */ /* 0x000fe20000000f00 */
[----:B------:R-:W-:Y:S02]  /*6180*/  IMAD R36, R34, -0x1cec0000, RZ ;  /* 0xe314000022247824 */ /* 0x000fe400078e02ff */
[-C--:B------:R-:W-:Y:S02]  /*6190*/  IDP.4A.S8.S8 R44, R30, R25.reuse, R44 ;  /* 0x000000191e2c7226 */ /* 0x080fe4000000062c */
[C---:B-----5:R-:W-:Y:S02]  /*61a0*/  IDP.4A.S8.S8 R47, R9.reuse, R24, R47 ;  /* 0x00000018092f7226 */ /* 0x060fe4000000062f */
[----:B------:R-:W-:-:S02]  /*61b0*/  IDP.4A.S8.S8 R48, R9, R25, R48 ;  /* 0x0000001909307226 */ /* 0x000fc40000000630 */
[CC--:B------:R-:W-:Y:S02]  /*61c0*/  IDP.4A.S8.S8 R49, R9.reuse, R26.reuse, R49 ;  /* 0x0000001a09317226 */ /* 0x0c0fe40000000631 */
[-C--:B------:R-:W-:Y:S02]  /*61d0*/  IDP.4A.S8.S8 R50, R9, R27.reuse, R50 ;  /* 0x0000001b09327226 */ /* 0x080fe40000000632 */
[C---:B------:R-:W-:Y:S02]  /*61e0*/  IDP.4A.S8.S8 R41, R30.reuse, R26, R41 ;  /* 0x0000001a1e297226 */ /* 0x040fe40000000629 */
[----:B------:R-:W-:Y:S02]  /*61f0*/  IDP.4A.S8.S8 R42, R30, R27, R42 ;  /* 0x0000001b1e2a7226 */ /* 0x000fe4000000062a */
[C---:B------:R-:W-:Y:S02]  /*6200*/  IDP.4A.S8.S8 R9, R35.reuse, R24, R59 ;  /* 0x0000001823097226 */ /* 0x040fe4000000063b */
[-C--:B------:R-:W-:Y:S01]  /*6210*/  IDP.4A.S8.S8 R30, R35, R25.reuse, R58 ;  /* 0x00000019231e7226 */ /* 0x080fe2000000063a */
[----:B------:R-:W5:Y:S01]  /*6220*/  LDG.E.CONSTANT R59, desc[UR8][R22.64+0x8] ;  /* 0x00000808163b7981 */ /* 0x000f62000c1e9900 */
[----:B------:R-:W-:-:S02]  /*6230*/  IDP.4A.S8.S8 R24, R0, R25, R56 ;  /* 0x0000001900187226 */ /* 0x000fc40000000638 */
[----:B------:R-:W-:Y:S01]  /*6240*/  IMAD R55, R43, 0x117cc, R36 ;  /* 0x000117cc2b377824 */ /* 0x000fe200078e0224 */
[----:B------:R-:W5:Y:S01]  /*6250*/  LDG.E.CONSTANT R58, desc[UR8][R22.64+0x4] ;  /* 0x00000408163a7981 */ /* 0x000f62000c1e9900 */
[----:B------:R-:W-:Y:S02]  /*6260*/  IDP.4A.S8.S8 R25, R11, R13, R44 ;  /* 0x0000000d0b197226 */ /* 0x000fe4000000062c */
[----:B------:R-:W-:Y:S01]  /*6270*/  IMAD.WIDE.U32 R36, R43, -0x1cec0000, R2 ;  /* 0xe31400002b247825 */ /* 0x000fe200078e0002 */
[----:B------:R0:W5:Y:S03]  /*6280*/  LDG.E.CONSTANT R56, desc[UR8][R22.64+0xc] ;  /* 0x00000c0816387981 */ /* 0x000166000c1e9900 */
[----:B------:R-:W-:Y:S02]  /*6290*/  IDP.4A.S8.S8 R61, R35, R26, R61 ;  /* 0x0000001a233d7226 */ /* 0x000fe4000000063d */
[----:B---3--:R-:W-:Y:S01]  /*62a0*/  IMAD.WIDE.U32 R34, R29, 0x4, R6 ;  /* 0x000000041d227825 */ /* 0x008fe200078e0006 */
[----:B------:R-:W-:-:S03]  /*62b0*/  IADD3 R37, PT, PT, R37, R55, RZ ;  /* 0x0000003725257210 */ /* 0x000fc60007ffe0ff */
[----:B------:R-:W-:Y:S01]  /*62c0*/  IDP.4A.S8.S8 R7, R0, R26, R17 ;  /* 0x0000001a00077226 */ /* 0x000fe20000000611 */
[----:B------:R-:W-:Y:S01]  /*62d0*/  SHF.R.S32.HI R17, RZ, 0x1f, R25 ;  /* 0x0000001fff117819 */ /* 0x000fe20000011419 */
[C---:B------:R-:W-:Y:S01]  /*62e0*/  IDP.4A.S8.S8 R41, R11.reuse, R14, R41 ;  /* 0x0000000e0b297226 */ /* 0x040fe20000000629 */
[----:B------:R-:W-:Y:S01]  /*62f0*/  SHF.R.U64 R37, R36, 0x1f, R37 ;  /* 0x0000001f24257819 */ /* 0x000fe20000001225 */
[----:B------:R-:W-:Y:S01]  /*6300*/  IDP.4A.S8.S8 R0, R0, R27, R39 ;  /* 0x0000001b00007226 */ /* 0x000fe20000000627 */
[----:B------:R-:W3:Y:S01]  /*6310*/  LDG.E.CONSTANT R6, desc[UR8][R34.64] ;  /* 0x0000000822067981 */ /* 0x000ee2000c1e9900 */
[----:B------:R-:W-:Y:S02]  /*6320*/  IDP.4A.S8.S8 R11, R11, R15, R42 ;  /* 0x0000000f0b0b7226 */ /* 0x000fe4000000062a */
[----:B------:R-:W-:Y:S01]  /*6330*/  IMAD R36, R17, -0x1cec0000, RZ ;  /* 0xe314000011247824 */ /* 0x000fe200078e02ff */
[----:B------:R-:W1:Y:S01]  /*6340*/  LDS R27, [R28+UR5+0x17f4] ;  /* 0x0017f4051c1b7984 */ /* 0x000e620008000800 */
[----:B------:R-:W-:-:S02]  /*6350*/  SHF.R.S32.HI R17, RZ, 0x1f, R41 ;  /* 0x0000001fff117819 */ /* 0x000fc40000011429 */
[----:B------:R-:W-:Y:S01]  /*6360*/  SHF.R.S32.HI R26, RZ, 0x1f, R11 ;  /* 0x0000001fff1a7819 */ /* 0x000fe2000001140b */
[----:B------:R-:W-:Y:S02]  /*6370*/  IMAD R39, R25, 0x117cc, R36 ;  /* 0x000117cc19277824 */ /* 0x000fe400078e0224 */
[----:B------:R-:W-:Y:S02]  /*6380*/  IMAD R36, R17, -0x1cec0000, RZ ;  /* 0xe314000011247824 */ /* 0x000fe400078e02ff */
[----:B------:R-:W-:-:S04]  /*6390*/  IMAD.WIDE.U32 R42, R25, -0x1cec0000, R2 ;  /* 0xe3140000192a7825 */ /* 0x000fc800078e0002 */
[----:B------:R-:W-:Y:S02]  /*63a0*/  IMAD R26, R26, -0x1cec0000, RZ ;  /* 0xe31400001a1a7824 */ /* 0x000fe400078e02ff */
[C---:B------:R-:W-:Y:S02]  /*63b0*/  IDP.4A.S8.S8 R17, R16.reuse, R13, R40 ;  /* 0x0000000d10117226 */ /* 0x040fe40000000628 */
[----:B------:R-:W-:Y:S01]  /*63c0*/  IMAD R55, R41, 0x117cc, R36 ;  /* 0x000117cc29377824 */ /* 0x000fe200078e0224 */
[----:B------:R-:W-:Y:S01]  /*63d0*/  IADD3 R25, PT, PT, R43, R39, RZ ;  /* 0x000000272b197210 */ /* 0x000fe20007ffe0ff */
[----:B------:R-:W-:Y:S02]  /*63e0*/  IDP.4A.S8.S8 R21, R16, R12, R21 ;  /* 0x0000000c10157226 */ /* 0x000fe40000000615 */
[----:B------:R-:W-:-:S04]  /*63f0*/  IMAD.WIDE.U32 R40, R41, -0x1cec0000, R2 ;  /* 0xe314000029287825 */ /* 0x000fc800078e0002 */
[C---:B------:R-:W-:Y:S02]  /*6400*/  IMAD R43, R11.reuse, 0x117cc, R26 ;  /* 0x000117cc0b2b7824 */ /* 0x040fe400078e021a */
[----:B------:R-:W-:Y:S01]  /*6410*/  IMAD.WIDE.U32 R38, R11, -0x1cec0000, R2 ;  /* 0xe31400000b267825 */ /* 0x000fe200078e0002 */
[----:B------:R-:W-:Y:S02]  /*6420*/  SHF.R.S32.HI R11, RZ, 0x1f, R21 ;  /* 0x0000001fff0b7819 */ /* 0x000fe40000011415 */
[----:B------:R-:W-:Y:S02]  /*6430*/  IADD3 R41, PT, PT, R41, R55, RZ ;  /* 0x0000003729297210 */ /* 0x000fe40007ffe0ff */
[----:B------:R-:W-:Y:S02]  /*6440*/  SHF.R.S32.HI R36, RZ, 0x1f, R17 ;  /* 0x0000001fff247819 */ /* 0x000fe40000011411 */
[----:B------:R-:W-:Y:S01]  /*6450*/  IADD3 R39, PT, PT, R39, R43, RZ ;  /* 0x0000002b27277210 */ /* 0x000fe20007ffe0ff */
[----:B------:R-:W-:Y:S01]  /*6460*/  IDP.4A.S8.S8 R45, R16, R14, R45 ;  /* 0x0000000e102d7226 */ /* 0x000fe2000000062d */
[----:B------:R-:W-:Y:S01]  /*6470*/  SHF.R.U64 R26, R40, 0x1f, R41 ;  /* 0x0000001f281a7819 */ /* 0x000fe20000001229 */
[----:B------:R-:W-:Y:S01]  /*6480*/  IMAD R40, R11, -0x1cec0000, RZ ;  /* 0xe31400000b287824 */ /* 0x000fe200078e02ff */
[----:B------:R-:W-:Y:S01]  /*6490*/  SHF.R.U64 R11, R38, 0x1f, R39 ;  /* 0x0000001f260b7819 */ /* 0x000fe20000001227 */
[----:B------:R-:W-:Y:S01]  /*64a0*/  IMAD R38, R36, -0x1cec0000, RZ ;  /* 0xe314000024267824 */ /* 0x000fe200078e02ff */
[----:B------:R-:W-:Y:S01]  /*64b0*/  SHF.R.S32.HI R36, RZ, 0x1f, R45 ;  /* 0x0000001fff247819 */ /* 0x000fe2000001142d */
[----:B------:R-:W-:-:S02]  /*64c0*/  IMAD R55, R21, 0x117cc, R40 ;  /* 0x000117cc15377824 */ /* 0x000fc400078e0228 */
[----:B------:R-:W-:-:S04]  /*64d0*/  IMAD.WIDE.U32 R40, R21, -0x1cec0000, R2 ;  /* 0xe314000015287825 */ /* 0x000fc800078e0002 */
[C---:B------:R-:W-:Y:S02]  /*64e0*/  IMAD R21, R17.reuse, 0x117cc, R38 ;  /* 0x000117cc11157824 */ /* 0x040fe400078e0226 */
[----:B------:R-:W-:-:S04]  /*64f0*/  IMAD.WIDE.U32 R38, R17, -0x1cec0000, R2 ;  /* 0xe314000011267825 */ /* 0x000fc800078e0002 */
[----:B------:R-:W-:Y:S01]  /*6500*/  IMAD R36, R36, -0x1cec0000, RZ ;  /* 0xe314000024247824 */ /* 0x000fe200078e02ff */
[----:B------:R-:W-:Y:S01]  /*6510*/  IADD3 R21, PT, PT, R39, R21, RZ ;  /* 0x0000001527157210 */ /* 0x000fe20007ffe0ff */
[----:B------:R-:W-:Y:S02]  /*6520*/  IDP.4A.S8.S8 R43, R16, R15, R18 ;  /* 0x0000000f102b7226 */ /* 0x000fe40000000612 */
[C---:B------:R-:W-:Y:S02]  /*6530*/  IMAD R39, R45.reuse, 0x117cc, R36 ;  /* 0x000117cc2d277824 */ /* 0x040fe400078e0224 */
[----:B------:R-:W-:Y:S01]  /*6540*/  IMAD.WIDE.U32 R16, R45, -0x1cec0000, R2 ;  /* 0xe31400002d107825 */ /* 0x000fe200078e0002 */
[----:B------:R-:W-:Y:S01]  /*6550*/  IADD3 R55, PT, PT, R41, R55, RZ ;  /* 0x0000003729377210 */ /* 0x000fe20007ffe0ff */
[----:B------:R-:W0:Y:S01]  /*6560*/  LDS R36, [R28+UR5+0x1810] ;  /* 0x001810051c247984 */ /* 0x000e220008000800 */
[----:B------:R-:W-:Y:S01]  /*6570*/  SHF.R.S32.HI R18, RZ, 0x1f, R43 ;  /* 0x0000001fff127819 */ /* 0x000fe2000001142b */
[----:B-1----:R-:W-:Y:S01]  /*6580*/  IDP.4A.S8.S8 R41, R27, R12, R33 ;  /* 0x0000000c1b297226 */ /* 0x002fe20000000621 */
[----:B------:R-:W-:Y:S01]  /*6590*/  IADD3 R17, PT, PT, R17, R39, RZ ;  /* 0x0000002711117210 */ /* 0x000fe20007ffe0ff */
[----:B------:R-:W-:-:S03]  /*65a0*/  IDP.4A.S8.S8 R33, R27, R13, R10 ;  /* 0x0000000d1b217226 */ /* 0x000fc6000000060a */
[----:B------:R-:W-:Y:S01]  /*65b0*/  SHF.R.U64 R10, R16, 0x1f, R17 ;  /* 0x0000001f100a7819 */ /* 0x000fe20000001211 */
[----:B------:R-:W-:Y:S01]  /*65c0*/  IMAD R16, R18, -0x1cec0000, RZ ;  /* 0xe314000012107824 */ /* 0x000fe200078e02ff */
[----:B------:R-:W-:Y:S02]  /*65d0*/  SHF.R.S32.HI R18, RZ, 0x1f, R41 ;  /* 0x0000001fff127819 */ /* 0x000fe40000011429 */
[----:B------:R-:W-:Y:S01]  /*65e0*/  SHF.R.S32.HI R39, RZ, 0x1f, R33 ;  /* 0x0000001fff277819 */ /* 0x000fe20000011421 */
[C---:B------:R-:W-:Y:S02]  /*65f0*/  IMAD R45, R43.reuse, 0x117cc, R16 ;  /* 0x000117cc2b2d7824 */ /* 0x040fe400078e0210 */
[----:B------:R-:W-:Y:S01]  /*6600*/  IMAD R18, R18, -0x1cec0000, RZ ;  /* 0xe314000012127824 */ /* 0x000fe200078e02ff */
[----:B------:R-:W-:Y:S01]  /*6610*/  SHF.R.U64 R55, R40, 0x1f, R55 ;  /* 0x0000001f28377819 */ /* 0x000fe20000001237 */
[----:B------:R-:W-:Y:S01]  /*6620*/  IMAD.WIDE.U32 R16, R43, -0x1cec0000, R2 ;  /* 0xe31400002b107825 */ /* 0x000fe200078e0002 */
[----:B------:R-:W-:-:S03]  /*6630*/  SHF.R.U64 R25, R42, 0x1f, R25 ;  /* 0x0000001f2a197819 */ /* 0x000fc60000001219 */
[C---:B------:R-:W-:Y:S02]  /*6640*/  IMAD R43, R41.reuse, 0x117cc, R18 ;  /* 0x000117cc292b7824 */ /* 0x040fe400078e0212 */
[----:B------:R-:W-:Y:S01]  /*6650*/  IMAD.WIDE.U32 R40, R41, -0x1cec0000, R2 ;  /* 0xe314000029287825 */ /* 0x000fe200078e0002 */
[----:B------:R-:W-:-:S03]  /*6660*/  IADD3 R17, PT, PT, R17, R45, RZ ;  /* 0x0000002d11117210 */ /* 0x000fc60007ffe0ff */
[----:B------:R-:W-:Y:S01]  /*6670*/  IMAD R42, R39, -0x1cec0000, RZ ;  /* 0xe3140000272a7824 */ /* 0x000fe200078e02ff */
[----:B------:R-:W-:Y:S01]  /*6680*/  IADD3 R41, PT, PT, R41, R43, RZ ;  /* 0x0000002b29297210 */ /* 0x000fe20007ffe0ff */
[----:B------:R-:W-:Y:S01]  /*6690*/  IDP.4A.S8.S8 R39, R27, R14, R19 ;  /* 0x0000000e1b277226 */ /* 0x000fe20000000613 */
[----:B------:R-:W1:Y:S01]  /*66a0*/  LDS R43, [R28+UR5+0x182c] ;  /* 0x00182c051c2b7984 */ /* 0x000e620008000800 */
[C---:B------:R-:W-:Y:S02]  /*66b0*/  IMAD R45, R33.reuse, 0x117cc, R42 ;  /* 0x000117cc212d7824 */ /* 0x040fe400078e022a */
[----:B------:R-:W-:Y:S01]  /*66c0*/  IMAD.WIDE.U32 R18, R33, -0x1cec0000, R2 ;  /* 0xe314000021127825 */ /* 0x000fe200078e0002 */
[----:B------:R-:W-:Y:S02]  /*66d0*/  SHF.R.U64 R33, R40, 0x1f, R41 ;  /* 0x0000001f28217819 */ /* 0x000fe40000001229 */
[----:B------:R-:W-:Y:S02]  /*66e0*/  SHF.R.S32.HI R40, RZ, 0x1f, R39 ;  /* 0x0000001fff287819 */ /* 0x000fe40000011427 */
[----:B------:R-:W-:Y:S01]  /*66f0*/  IADD3 R19, PT, PT, R19, R45, RZ ;  /* 0x0000002d13137210 */ /* 0x000fe20007ffe0ff */
[----:B------:R-:W-:-:S03]  /*6700*/  IDP.4A.S8.S8 R41, R27, R15, R46 ;  /* 0x0000000f1b297226 */ /* 0x000fc6000000062e */
[----:B------:R-:W-:Y:S01]  /*6710*/  SHF.R.U64 R27, R18, 0x1f, R19 ;  /* 0x0000001f121b7819 */ /* 0x000fe20000001213 */
[----:B------:R-:W-:Y:S01]  /*6720*/  IMAD R18, R40, -0x1cec0000, RZ ;  /* 0xe314000028127824 */ /* 0x000fe200078e02ff */
[----:B------:R-:W-:-:S03]  /*6730*/  SHF.R.S32.HI R40, RZ, 0x1f, R41 ;  /* 0x0000001fff287819 */ /* 0x000fc60000011429 */
[C---:B------:R-:W-:Y:S02]  /*6740*/  IMAD R45, R39.reuse, 0x117cc, R18 ;  /* 0x000117cc272d7824 */ /* 0x040fe400078e0212 */
[----:B------:R-:W-:Y:S01]  /*6750*/  IMAD.WIDE.U32 R18, R39, -0x1cec0000, R2 ;  /* 0xe314000027127825 */ /* 0x000fe200078e0002 */
[----:B------:R-:W-:Y:S02]  /*6760*/  SHF.R.U64 R21, R38, 0x1f, R21 ;  /* 0x0000001f26157819 */ /* 0x000fe40000001215 */
[----:B------:R-:W3:Y:S01]  /*6770*/  LDG.E.CONSTANT R38, desc[UR8][R4.64+0x4] ;  /* 0x0000040804267981 */ /* 0x000ee2000c1e9900 */
[----:B------:R-:W-:Y:S01]  /*6780*/  IMAD R40, R40, -0x1cec0000, RZ ;  /* 0xe314000028287824 */ /* 0x000fe200078e02ff */
[----:B------:R-:W-:Y:S01]  /*6790*/  IADD3 R19, PT, PT, R19, R45, RZ ;  /* 0x0000002d13137210 */ /* 0x000fe20007ffe0ff */
[C---:B0-----:R-:W-:Y:S02]  /*67a0*/  IDP.4A.S8.S8 R47, R36.reuse, R12, R47 ;  /* 0x0000000c242f7226 */ /* 0x041fe4000000062f */
[----:B------:R-:W-:Y:S01]  /*67b0*/  IDP.4A.S8.S8 R39, R36, R13, R48 ;  /* 0x0000000d24277226 */ /* 0x000fe20000000630 */
[----:B------:R-:W-:Y:S01]  /*67c0*/  SHF.R.U64 R18, R18, 0x1f, R19 ;  /* 0x0000001f12127819 */ /* 0x000fe20000001213 */
[C---:B------:R-:W-:Y:S01]  /*67d0*/  IMAD R45, R41.reuse, 0x117cc, R40 ;  /* 0x000117cc292d7824 */ /* 0x040fe200078e0228 */
[----:B------:R-:W-:Y:S01]  /*67e0*/  SHF.R.S32.HI R19, RZ, 0x1f, R47 ;  /* 0x0000001fff137819 */ /* 0x000fe2000001142f */
[----:B------:R-:W-:Y:S01]  /*67f0*/  IMAD.WIDE.U32 R40, R41, -0x1cec0000, R2 ;  /* 0xe314000029287825 */ /* 0x000fe200078e0002 */
[----:B------:R-:W-:-:S03]  /*6800*/  SHF.R.S32.HI R22, RZ, 0x1f, R39 ;  /* 0x0000001fff167819 */ /* 0x000fc60000011427 */
[----:B------:R-:W-:Y:S01]  /*6810*/  IMAD R42, R19, -0x1cec0000, RZ ;  /* 0xe3140000132a7824 */ /* 0x000fe200078e02ff */
[----:B------:R-:W-:Y:S01]  /*6820*/  IADD3 R23, PT, PT, R41, R45, RZ ;  /* 0x0000002d29177210 */ /* 0x000fe20007ffe0ff */
[----:B------:R-:W-:Y:S02]  /*6830*/  IMAD R22, R22, -0x1cec0000, RZ ;  /* 0xe314000016167824 */ /* 0x000fe400078e02ff */
[----:B------:R-:W-:Y:S01]  /*6840*/  IDP.4A.S8.S8 R49, R36, R14, R49 ;  /* 0x0000000e24317226 */ /* 0x000fe20000000631 */
[----:B------:R-:W-:Y:S01]  /*6850*/  SHF.R.U64 R19, R40, 0x1f, R23 ;  /* 0x0000001f28137819 */ /* 0x000fe20000001217 */
[C---:B------:R-:W-:Y:S02]  /*6860*/  IMAD R63, R47.reuse, 0x117cc, R42 ;  /* 0x000117cc2f3f7824 */ /* 0x040fe400078e022a */
[----:B------:R-:W-:Y:S01]  /*6870*/  IMAD.WIDE.U32 R40, R47, -0x1cec0000, R2 ;  /* 0xe31400002f287825 */ /* 0x000fe200078e0002 */
[----:B------:R-:W0:Y:S03]  /*6880*/  LDS R42, [R28+UR5+0x1848] ;  /* 0x001848051c2a7984 */ /* 0x000e260008000800 */
[----:B------:R-:W-:Y:S01]  /*6890*/  IMAD R47, R39, 0x117cc, R22 ;  /* 0x000117cc272f7824 */ /* 0x000fe200078e0216 */
[----:B------:R-:W-:Y:S01]  /*68a0*/  IADD3 R63, PT, PT, R41, R63, RZ ;  /* 0x0000003f293f7210 */ /* 0x000fe20007ffe0ff */
[----:B------:R-:W-:Y:S01]  /*68b0*/  IMAD.WIDE.U32 R22, R39, -0x1cec0000, R2 ;  /* 0xe314000027167825 */ /* 0x000fe200078e0002 */
[----:B------:R-:W-:Y:S01]  /*68c0*/  SHF.R.U64 R17, R16, 0x1f, R17 ;  /* 0x0000001f10117819 */ /* 0x000fe20000001211 */
[----:B------:R-:W4:Y:S02]  /*68d0*/  LDS R28, [R28+UR5+0x1864] ;  /* 0x001864051c1c7984 */ /* 0x000f240008000800 */
[----:B------:R-:W-:Y:S01]  /*68e0*/  IDP.4A.S8.S8 R39, R36, R15, R50 ;  /* 0x0000000f24277226 */ /* 0x000fe20000000632 */
[----:B------:R-:W-:Y:S01]  /*68f0*/  SHF.R.S32.HI R36, RZ, 0x1f, R49 ;  /* 0x0000001fff247819 */ /* 0x000fe20000011431 */
[----:B-1----:R-:W-:Y:S01]  /*6900*/  IDP.4A.S8.S8 R51, R43, R12, R51 ;  /* 0x0000000c2b337226 */ /* 0x002fe20000000633 */
[----:B------:R-:W-:Y:S01]  /*6910*/  IADD3 R47, PT, PT, R23, R47, RZ ;  /* 0x0000002f172f7210 */ /* 0x000fe20007ffe0ff */
[----:B------:R-:W3:Y:S02]  /*6920*/  LDG.E.CONSTANT R16, desc[UR8][R34.64+0x4] ;  /* 0x0000040822107981 */ /* 0x000ee4000c1e9900 */
[----:B------:R-:W-:Y:S01]  /*6930*/  IMAD R36, R36, -0x1cec0000, RZ ;  /* 0xe314000024247824 */ /* 0x000fe200078e02ff */
[----:B------:R-:W-:Y:S01]  /*6940*/  SHF.R.U64 R47, R22, 0x1f, R47 ;  /* 0x0000001f162f7819 */ /* 0x000fe2000000122f */
[C---:B------:R-:W-:Y:S01]  /*6950*/  IMAD.WIDE.U32 R22, R49.reuse, -0x1cec0000, R2 ;  /* 0xe314000031167825 */ /* 0x040fe200078e0002 */
[----:B------:R-:W-:Y:S01]  /*6960*/  SHF.R.U64 R63, R40, 0x1f, R63 ;  /* 0x0000001f283f7819 */ /* 0x000fe2000000123f */
[----:B------:R-:W3:Y:S02]  /*6970*/  LDG.E.CONSTANT R50, desc[UR8][R34.64+0x2a8] ;  /* 0x0002a80822327981 */ /* 0x000ee4000c1e9900 */
[----:B------:R-:W-:Y:S01]  /*6980*/  IMAD R41, R49, 0x117cc, R36 ;  /* 0x000117cc31297824 */ /* 0x000fe200078e0224 */
[----:B------:R-:W-:-:S04]  /*6990*/  SHF.R.S32.HI R36, RZ, 0x1f, R39 ;  /* 0x0000001fff247819 */ /* 0x000fc80000011427 */
[----:B------:R-:W-:Y:S01]  /*69a0*/  IADD3 R41, PT, PT, R23, R41, RZ ;  /* 0x0000002917297210 */ /* 0x000fe20007ffe0ff */
[----:B------:R-:W-:Y:S01]  /*69b0*/  IMAD R40, R36, -0x1cec0000, RZ ;  /* 0xe314000024287824 */ /* 0x000fe200078e02ff */
[----:B------:R-:W-:Y:S02]  /*69c0*/  SHF.R.S32.HI R23, RZ, 0x1f, R51 ;  /* 0x0000001fff177819 */ /* 0x000fe40000011433 */
[----:B------:R-:W-:Y:S01]  /*69d0*/  SHF.R.U64 R36, R22, 0x1f, R41 ;  /* 0x0000001f16247819 */ /* 0x000fe20000001229 */
[C---:B------:R-:W-:Y:S02]  /*69e0*/  IMAD R45, R39.reuse, 0x117cc, R40 ;  /* 0x000117cc272d7824 */ /* 0x040fe400078e0228 */
[----:B------:R-:W-:Y:S02]  /*69f0*/  IMAD.WIDE.U32 R40, R39, -0x1cec0000, R2 ;  /* 0xe314000027287825 */ /* 0x000fe400078e0002 */
[----:B------:R-:W3:Y:S02]  /*6a00*/  LDG.E.CONSTANT R39, desc[UR8][R4.64+0x8] ;  /* 0x0000080804277981 */ /* 0x000ee4000c1e9900 */
[----:B------:R-:W-:Y:S01]  /*6a10*/  IMAD R22, R23, -0x1cec0000, RZ ;  /* 0xe314000017167824 */ /* 0x000fe200078e02ff */
[----:B------:R-:W-:Y:S01]  /*6a20*/  IADD3 R45, PT, PT, R41, R45, RZ ;  /* 0x0000002d292d7210 */ /* 0x000fe20007ffe0ff */
[----:B------:R-:W-:-:S02]  /*6a30*/  IDP.4A.S8.S8 R49, R43, R13, R52 ;  /* 0x0000000d2b317226 */ /* 0x000fc40000000634 */
[C---:B------:R-:W-:Y:S01]  /*6a40*/  IMAD R57, R51.reuse, 0x117cc, R22 ;  /* 0x000117cc33397824 */ /* 0x040fe200078e0216 */
[----:B------:R-:W-:Y:S01]  /*6a50*/  SHF.R.U64 R45, R40, 0x1f, R45 ;  /* 0x0000001f282d7819 */ /* 0x000fe2000000122d */
[----:B------:R-:W-:Y:S01]  /*6a60*/  IMAD.WIDE.U32 R22, R51, -0x1cec0000, R2 ;  /* 0xe314000033167825 */ /* 0x000fe200078e0002 */
[----:B------:R-:W-:Y:S01]  /*6a70*/  SHF.R.S32.HI R40, RZ, 0x1f, R49 ;  /* 0x0000001fff287819 */ /* 0x000fe20000011431 */
[----:B------:R1:W3:Y:S02]  /*6a80*/  LDG.E.CONSTANT R52, desc[UR8][R4.64+0xc] ;  /* 0x00000c0804347981 */ /* 0x0002e4000c1e9900 */
[----:B------:R-:W-:Y:S01]  /*6a90*/  IDP.4A.S8.S8 R41, R43, R14, R53 ;  /* 0x0000000e2b297226 */ /* 0x000fe20000000635 */
[----:B------:R-:W-:Y:S01]  /*6aa0*/  IADD3 R53, PT, PT, R23, R57, RZ ;  /* 0x0000003917357210 */ /* 0x000fe20007ffe0ff */
[----:B------:R-:W-:-:S03]  /*6ab0*/  IMAD R44, R40, -0x1cec0000, RZ ;  /* 0xe3140000282c7824 */ /* 0x000fc600078e02ff */
[----:B------:R-:W-:Y:S01]  /*6ac0*/  SHF.R.U64 R53, R22, 0x1f, R53 ;  /* 0x0000001f16357819 */ /* 0x000fe20000001235 */
[C---:B------:R-:W-:Y:S01]  /*6ad0*/  IMAD R51, R49.reuse, 0x117cc, R44 ;  /* 0x000117cc31337824 */ /* 0x040fe200078e022c */
[----:B------:R-:W-:Y:S01]  /*6ae0*/  SHF.R.S32.HI R40, RZ, 0x1f, R41 ;  /* 0x0000001fff287819 */ /* 0x000fe20000011429 */
[----:B------:R-:W-:-:S04]  /*6af0*/  IMAD.WIDE.U32 R22, R49, -0x1cec0000, R2 ;  /* 0xe314000031167825 */ /* 0x000fc800078e0002 */
[----:B------:R-:W-:Y:S01]  /*6b00*/  IDP.4A.S8.S8 R43, R43, R15, R20 ;  /* 0x0000000f2b2b7226 */ /* 0x000fe20000000614 */
[----:B------:R-:W-:Y:S01]  /*6b10*/  IADD3 R23, PT, PT, R23, R51, RZ ;  /* 0x0000003317177210 */ /* 0x000fe20007ffe0ff */
[----:B------:R-:W-:Y:S01]  /*6b20*/  IMAD R40, R40, -0x1cec0000, RZ ;  /* 0xe314000028287824 */ /* 0x000fe200078e02ff */
[----:B------:R-:W3:Y:S01]  /*6b30*/  LDG.E.CONSTANT R20, desc[UR8][R34.64+0x8] ;  /* 0x0000080822147981 */ /* 0x000ee2000c1e9900 */
[----:B0-----:R-:W-:Y:S01]  /*6b40*/  IDP.4A.S8.S8 R49, R42, R12, R9 ;  /* 0x0000000c2a317226 */ /* 0x001fe20000000609 */
[----:B------:R-:W-:Y:S01]  /*6b50*/  SHF.R.U64 R9, R22, 0x1f, R23 ;  /* 0x0000001f16097819 */ /* 0x000fe20000001217 */
[C---:B------:R-:W-:Y:S01]  /*6b60*/  IMAD R51, R41.reuse, 0x117cc, R40 ;  /* 0x000117cc29337824 */ /* 0x040fe200078e0228 */
[----:B------:R-:W-:Y:S01]  /*6b70*/  SHF.R.S32.HI R22, RZ, 0x1f, R43 ;  /* 0x0000001fff167819 */ /* 0x000fe2000001142b */
[----:B------:R-:W-:Y:S01]  /*6b80*/  IMAD.WIDE.U32 R40, R41, -0x1cec0000, R2 ;  /* 0xe314000029287825 */ /* 0x000fe200078e0002 */
[----:B------:R-:W-:-:S03]  /*6b90*/  SHF.R.S32.HI R23, RZ, 0x1f, R49 ;  /* 0x0000001fff177819 */ /* 0x000fc60000011431 */
[----:B------:R-:W-:Y:S01]  /*6ba0*/  IMAD R22, R22, -0x1cec0000, RZ ;  /* 0xe314000016167824 */ /* 0x000fe200078e02ff */
[----:B------:R-:W-:Y:S01]  /*6bb0*/  IADD3 R41, PT, PT, R41, R51, RZ ;  /* 0x0000003329297210 */ /* 0x000fe20007ffe0ff */
[----:B-1----:R-:W-:Y:S02]  /*6bc0*/  IMAD R4, R23, -0x1cec0000, RZ ;  /* 0xe314000017047824 */ /* 0x002fe400078e02ff */
[C---:B------:R-:W-:Y:S01]  /*6bd0*/  IMAD R51, R43.reuse, 0x117cc, R22 ;  /* 0x000117cc2b337824 */ /* 0x040fe200078e0216 */
[----:B------:R-:W-:Y:S01]  /*6be0*/  SHF.R.U64 R44, R40, 0x1f, R41 ;  /* 0x0000001f282c7819 */ /* 0x000fe20000001229 */
[----:B------:R-:W-:Y:S01]  /*6bf0*/  IMAD.WIDE.U32 R22, R43, -0x1cec0000, R2 ;  /* 0xe31400002b167825 */ /* 0x000fe200078e0002 */
[----:B------:R-:W3:Y:S03]  /*6c00*/  LDG.E.CONSTANT R40, desc[UR8][R34.64+0xc] ;  /* 0x00000c0822287981 */ /* 0x000ee6000c1e9900 */
[----:B------:R-:W-:Y:S01]  /*6c10*/  IDP.4A.S8.S8 R41, R42, R13, R30 ;  /* 0x0000000d2a297226 */ /* 0x000fe2000000061e */
[----:B------:R-:W3:Y:S01]  /*6c20*/  LDG.E.CONSTANT R43, desc[UR8][R34.64+0x74] ;  /* 0x00007408222b7981 */ /* 0x000ee2000c1e9900 */
[----:B------:R-:W-:-:S02]  /*6c30*/  IMAD R65, R49, 0x117cc, R4 ;  /* 0x000117cc31417824 */ /* 0x000fc400078e0204 */
[----:B------:R-:W-:Y:S01]  /*6c40*/  IMAD.WIDE.U32 R4, R49, -0x1cec0000, R2 ;  /* 0xe314000031047825 */ /* 0x000fe200078e0002 */
[----:B------:R-:W-:Y:S02]  /*6c50*/  IADD3 R49, PT, PT, R23, R51, RZ ;  /* 0x0000003317317210 */ /* 0x000fe40007ffe0ff */
[----:B------:R-:W-:Y:S02]  /*6c60*/  SHF.R.S32.HI R23, RZ, 0x1f, R41 ;  /* 0x0000001fff177819 */ /* 0x000fe40000011429 */
[----:B------:R-:W-:-:S03]  /*6c70*/  SHF.R.U64 R49, R22, 0x1f, R49 ;  /* 0x0000001f16317819 */ /* 0x000fc60000001231 */
[----:B------:R-:W-:-:S04]  /*6c80*/  IMAD R22, R23, -0x1cec0000, RZ ;  /* 0xe314000017167824 */ /* 0x000fc800078e02ff */
[C---:B------:R-:W-:Y:S02]  /*6c90*/  IMAD R51, R41.reuse, 0x117cc, R22 ;  /* 0x000117cc29337824 */ /* 0x040fe400078e0216 */
[----:B------:R-:W-:Y:S02]  /*6ca0*/  IMAD.WIDE.U32 R22, R41, -0x1cec0000, R2 ;  /* 0xe314000029167825 */ /* 0x000fe400078e0002 */
[----:B------:R-:W3:Y:S03]  /*6cb0*/  LDG.E.CONSTANT R41, desc[UR8][R34.64+0x70] ;  /* 0x0000700822297981 */ /* 0x000ee6000c1e9900 */
[----:B------:R-:W-:Y:S02]  /*6cc0*/  IADD3 R23, PT, PT, R23, R51, RZ ;  /* 0x0000003317177210 */ /* 0x000fe40007ffe0ff */
[----:B------:R-:W3:Y:S01]  /*6cd0*/  LDG.E.CONSTANT R51, desc[UR8][R34.64+0x78] ;  /* 0x0000780822337981 */ /* 0x000ee2000c1e9900 */
[----:B------:R-:W-:Y:S01]  /*6ce0*/  IDP.4A.S8.S8 R61, R42, R14, R61 ;  /* 0x0000000e2a3d7226 */ /* 0x000fe2000000063d */
[----:B------:R-:W-:-:S04]  /*6cf0*/  IADD3 R65, PT, PT, R5, R65, RZ ;  /* 0x0000004105417210 */ /* 0x000fc80007ffe0ff */
[----:B------:R-:W-:Y:S02]  /*6d00*/  SHF.R.S32.HI R5, RZ, 0x1f, R61 ;  /* 0x0000001fff057819 */ /* 0x000fe4000001143d */
[----:B------:R-:W-:-:S03]  /*6d10*/  SHF.R.U64 R65, R4, 0x1f, R65 ;  /* 0x0000001f04417819 */ /* 0x000fc60000001241 */
[----:B------:R-:W-:Y:S02]  /*6d20*/  IMAD R4, R5, -0x1cec0000, RZ ;  /* 0xe314000005047824 */ /* 0x000fe400078e02ff */
[----:B------:R-:W-:Y:S02]  /*6d30*/  IDP.4A.S8.S8 R57, R42, R15, R32 ;  /* 0x0000000f2a397226 */ /* 0x000fe40000000620 */
[C---:B------:R-:W-:Y:S02]  /*6d40*/  IMAD R67, R61.reuse, 0x117cc, R4 ;  /* 0x000117cc3d437824 */ /* 0x040fe400078e0204 */
[----:B------:R-:W-:Y:S01]  /*6d50*/  IMAD.WIDE.U32 R4, R61, -0x1cec0000, R2 ;  /* 0xe31400003d047825 */ /* 0x000fe200078e0002 */
[----:B------:R-:W-:-:S04]  /*6d60*/  SHF.R.U64 R23, R22, 0x1f, R23 ;  /* 0x0000001f16177819 */ /* 0x000fc80000001217 */
[----:B------:R-:W-:Y:S02]  /*6d70*/  IADD3 R61, PT, PT, R5, R67, RZ ;  /* 0x00000043053d7210 */ /* 0x000fe40007ffe0ff */
[----:B------:R-:W-:Y:S02]  /*6d80*/  SHF.R.S32.HI R5, RZ, 0x1f, R57 ;  /* 0x0000001fff057819 */ /* 0x000fe40000011439 */
[----:B------:R-:W-:Y:S01]  /*6d90*/  SHF.R.U64 R22, R4, 0x1f, R61 ;  /* 0x0000001f04167819 */ /* 0x000fe2000000123d */
[C---:B----4-:R-:W-:Y:S02]  /*6da0*/  IDP.4A.S8.S8 R61, R28.reuse, R12, R31 ;  /* 0x0000000c1c3d7226 */ /* 0x050fe4000000061f */
[----:B------:R-:W-:Y:S02]  /*6db0*/  IMAD R4, R5, -0x1cec0000, RZ ;  /* 0xe314000005047824 */ /* 0x000fe400078e02ff */
[----:B------:R-:W-:Y:S02]  /*6dc0*/  IDP.4A.S8.S8 R13, R28, R13, R24 ;  /* 0x0000000d1c0d7226 */ /* 0x000fe40000000618 */
[C---:B------:R-:W-:Y:S01]  /*6dd0*/  IMAD R31, R57.reuse, 0x117cc, R4 ;  /* 0x000117cc391f7824 */ /* 0x040fe200078e0204 */
[----:B------:R-:W-:Y:S01]  /*6de0*/  SHF.R.S32.HI R12, RZ, 0x1f, R61 ;  /* 0x0000001fff0c7819 */ /* 0x000fe2000001143d */
[----:B------:R-:W-:-:S04]  /*6df0*/  IMAD.WIDE.U32 R4, R57, -0x1cec0000, R2 ;  /* 0xe314000039047825 */ /* 0x000fc800078e0002 */
[----:B------:R-:W-:Y:S01]  /*6e00*/  IDP.4A.S8.S8 R57, R28, R14, R7 ;  /* 0x0000000e1c397226 */ /* 0x000fe20000000607 */
[----:B------:R-:W-:Y:S01]  /*6e10*/  SHF.R.S32.HI R7, RZ, 0x1f, R13 ;  /* 0x0000001fff077819 */ /* 0x000fe2000001140d */
[----:B------:R-:W-:Y:S01]  /*6e20*/  IMAD R12, R12, -0x1cec0000, RZ ;  /* 0xe31400000c0c7824 */ /* 0x000fe200078e02ff */
[----:B------:R-:W-:Y:S01]  /*6e30*/  IADD3 R31, PT, PT, R5, R31, RZ ;  /* 0x0000001f051f7210 */ /* 0x000fe20007ffe0ff */
[----:B------:R-:W-:Y:S02]  /*6e40*/  IDP.4A.S8.S8 R15, R28, R15, R0 ;  /* 0x0000000f1c0f7226 */ /* 0x000fe40000000600 */
[----:B------:R-:W-:Y:S01]  /*6e50*/  IMAD R14, R7, -0x1cec0000, RZ ;  /* 0xe3140000070e7824 */ /* 0x000fe200078e02ff */
[----:B------:R-:W-:Y:S01]  /*6e60*/  SHF.R.U64 R31, R4, 0x1f, R31 ;  /* 0x0000001f041f7819 */ /* 0x000fe2000000121f */
[C---:B------:R-:W-:Y:S01]  /*6e70*/  IMAD R67, R61.reuse, 0x117cc, R12 ;  /* 0x000117cc3d437824 */ /* 0x040fe200078e020c */
[----:B------:R-:W-:Y:S01]  /*6e80*/  SHF.R.S32.HI R7, RZ, 0x1f, R57 ;  /* 0x0000001fff077819 */ /* 0x000fe20000011439 */
[----:B------:R-:W-:Y:S01]  /*6e90*/  IMAD.WIDE.U32 R4, R61, -0x1cec0000, R2 ;  /* 0xe31400003d047825 */ /* 0x000fe200078e0002 */
[----:B------:R-:W-:-:S03]  /*6ea0*/  SHF.R.S32.HI R0, RZ, 0x1f, R15 ;  /* 0x0000001fff007819 */ /* 0x000fc6000001140f */
[----:B------:R-:W-:Y:S01]  /*6eb0*/  IMAD R61, R13, 0x117cc, R14 ;  /* 0x000117cc0d3d7824 */ /* 0x000fe200078e020e */
[----:B------:R-:W-:Y:S01]  /*6ec0*/  IADD3 R5, PT, PT, R5, R67, RZ ;  /* 0x0000004305057210 */ /* 0x000fe20007ffe0ff */
[----:B------:R-:W-:Y:S02]  /*6ed0*/  IMAD R14, R7, -0x1cec0000, RZ ;  /* 0xe3140000070e7824 */ /* 0x000fe400078e02ff */
[----:B------:R-:W-:Y:S01]  /*6ee0*/  IMAD.WIDE.U32 R12, R13, -0x1cec0000, R2 ;  /* 0xe31400000d0c7825 */ /* 0x000fe200078e0002 */
[----:B------:R-:W-:Y:S02]  /*6ef0*/  SHF.R.U64 R7, R4, 0x1f, R5 ;  /* 0x0000001f04077819 */ /* 0x000fe40000001205 */
[C---:B------:R-:W-:Y:S01]  /*6f00*/  IADD3 R37, PT, PT, R8.reuse, R37, RZ ;  /* 0x0000002508257210 */ /* 0x040fe20007ffe0ff */
[C---:B------:R-:W-:Y:S02]  /*6f10*/  IMAD R67, R57.reuse, 0x117cc, R14 ;  /* 0x000117cc39437824 */ /* 0x040fe400078e020e */
[----:B------:R-:W-:Y:S01]  /*6f20*/  IMAD.WIDE.U32 R4, R57, -0x1cec0000, R2 ;  /* 0xe314000039047825 */ /* 0x000fe200078e0002 */
[----:B------:R-:W-:-:S03]  /*6f30*/  IADD3 R55, PT, PT, R8, R55, RZ ;  /* 0x0000003708377210 */ /* 0x000fc60007ffe0ff */
[----:B------:R-:W-:Y:S01]  /*6f40*/  IMAD R0, R0, -0x1cec0000, RZ ;  /* 0xe314000000007824 */ /* 0x000fe200078e02ff */
[----:B------:R-:W-:Y:S02]  /*6f50*/  IADD3 R61, PT, PT, R13, R61, RZ ;  /* 0x0000003d0d3d7210 */ /* 0x000fe40007ffe0ff */
[----:B------:R-:W-:Y:S01]  /*6f60*/  IADD3 R5, PT, PT, R5, R67, RZ ;  /* 0x0000004305057210 */ /* 0x000fe20007ffe0ff */
[C---:B------:R-:W-:Y:S01]  /*6f70*/  IMAD R57, R15.reuse, 0x117cc, R0 ;  /* 0x000117cc0f397824 */ /* 0x040fe200078e0200 */
[----:B------:R-:W-:Y:S01]  /*6f80*/  SHF.R.S32.HI R0, RZ, 0x1f, R37 ;  /* 0x0000001fff007819 */ /* 0x000fe20000011425 */
[----:B------:R-:W-:Y:S01]  /*6f90*/  IMAD.WIDE.U32 R14, R15, -0x1cec0000, R2 ;  /* 0xe31400000f0e7825 */ /* 0x000fe200078e0002 */
[----:B------:R-:W-:Y:S02]  /*6fa0*/  SHF.R.S32.HI R24, RZ, 0x1f, R55 ;  /* 0x0000001fff187819 */ /* 0x000fe40000011437 */
[----:B------:R-:W-:Y:S01]  /*6fb0*/  SHF.R.U64 R61, R12, 0x1f, R61 ;  /* 0x0000001f0c3d7819 */ /* 0x000fe2000000123d */
[----:B------:R-:W-:Y:S01]  /*6fc0*/  IMAD.WIDE.U32 R12, R37, -0x7ffffe90, R2 ;  /* 0x80000170250c7825 */ /* 0x000fe200078e0002 */
[----:B------:R-:W-:-:S02]  /*6fd0*/  SHF.R.U64 R60, R4, 0x1f, R5 ;  /* 0x0000001f043c7819 */ /* 0x000fc40000001205 */
[----:B------:R-:W-:Y:S01]  /*6fe0*/  IADD3 R57, PT, PT, R15, R57, RZ ;  /* 0x000000390f397210 */ /* 0x000fe20007ffe0ff */
[----:B------:R-:W-:Y:S02]  /*6ff0*/  IMAD R37, R0, -0x7ffffe90, RZ ;  /* 0x8000017000257824 */ /* 0x000fe400078e02ff */
[----:B------:R-:W-:Y:S01]  /*7000*/  IMAD.WIDE.U32 R4, R55, -0x7ffffe90, R2 ;  /* 0x8000017037047825 */ /* 0x000fe200078e0002 */
[----:B------:R-:W-:-:S03]  /*7010*/  IADD3 R63, PT, PT, R8, R63, RZ ;  /* 0x0000003f083f7210 */ /* 0x000fc60007ffe0ff */
[----:B------:R-:W-:Y:S01]  /*7020*/  IMAD R55, R24, -0x7ffffe90, RZ ;  /* 0x8000017018377824 */ /* 0x000fe200078e02ff */
[----:B------:R-:W-:Y:S02]  /*7030*/  IADD3 R37, PT, PT, R13, R37, RZ ;  /* 0x000000250d257210 */ /* 0x000fe40007ffe0ff */
[----:B------:R-:W-:Y:S02]  /*7040*/  SHF.R.U64 R57, R14, 0x1f, R57 ;  /* 0x0000001f0e397819 */ /* 0x000fe40000001239 */
[C---:B------:R-:W-:Y:S02]  /*7050*/  IADD3 R33, PT, PT, R8.reuse, R33, RZ ;  /* 0x0000002108217210 */ /* 0x040fe40007ffe0ff */
[----:B------:R-:W-:Y:S02]  /*7060*/  IADD3 R55, PT, PT, R5, R55, RZ ;  /* 0x0000003705377210 */ /* 0x000fe40007ffe0ff */
[----:B------:R-:W-:Y:S02]  /*7070*/  SHF.R.S32.HI R14, RZ, 0x1f, R63 ;  /* 0x0000001fff0e7819 */ /* 0x000fe4000001143f */
[----:B------:R-:W-:-:S02]  /*7080*/  IADD3 R53, PT, PT, R8, R53, RZ ;  /* 0x0000003508357210 */ /* 0x000fc40007ffe0ff */
[----:B------:R-:W-:Y:S01]  /*7090*/  SHF.R.U64 R37, R12, 0x1f, R37 ;  /* 0x0000001f0c257819 */ /* 0x000fe20000001225 */
[----:B------:R-:W-:Y:S01]  /*70a0*/  IMAD.WIDE.U32 R12, R33, -0x7ffffe90, R2 ;  /* 0x80000170210c7825 */ /* 0x000fe200078e0002 */
[----:B------:R-:W-:Y:S02]  /*70b0*/  SHF.R.U64 R55, R4, 0x1f, R55 ;  /* 0x0000001f04377819 */ /* 0x000fe40000001237 */
[----:B------:R-:W-:Y:S01]  /*70c0*/  SHF.R.S32.HI R0, RZ, 0x1f, R33 ;  /* 0x0000001fff007819 */ /* 0x000fe20000011421 */
[----:B------:R-:W-:Y:S01]  /*70d0*/  IMAD.WIDE.U32 R4, R63, -0x7ffffe90, R2 ;  /* 0x800001703f047825 */ /* 0x000fe200078e0002 */
[----:B------:R-:W-:-:S03]  /*70e0*/  SHF.R.S32.HI R24, RZ, 0x1f, R53 ;  /* 0x0000001fff187819 */ /* 0x000fc60000011435 */
[----:B------:R-:W-:Y:S01]  /*70f0*/  IMAD R33, R14, -0x7ffffe90, RZ ;  /* 0x800001700e217824 */ /* 0x000fe200078e02ff */
[----:B------:R-:W-:Y:S01]  /*7100*/  IADD3 R65, PT, PT, R8, R65, RZ ;  /* 0x0000004108417210 */ /* 0x000fe20007ffe0ff */
[----:B------:R-:W-:Y:S02]  /*7110*/  IMAD R67, R0, -0x7ffffe90, RZ ;  /* 0x8000017000437824 */ /* 0x000fe400078e02ff */
[----:B------:R-:W-:Y:S01]  /*7120*/  IMAD.WIDE.U32 R14, R53, -0x7ffffe90, R2 ;  /* 0x80000170350e7825 */ /* 0x000fe200078e0002 */
[----:B------:R-:W-:Y:S02]  /*7130*/  IADD3 R5, PT, PT, R5, R33, RZ ;  /* 0x0000002105057210 */ /* 0x000fe40007ffe0ff */
[----:B------:R-:W-:Y:S01]  /*7140*/  SHF.R.S32.HI R0, RZ, 0x1f, R65 ;  /* 0x0000001fff007819 */ /* 0x000fe20000011441 */
[----:B------:R-:W-:Y:S01]  /*7150*/  IMAD R53, R24, -0x7ffffe90, RZ ;  /* 0x8000017018357824 */ /* 0x000fe200078e02ff */
[----:B------:R-:W-:Y:S01]  /*7160*/  IADD3 R63, PT, PT, R8, R7, RZ ;  /* 0x00000007083f7210 */ /* 0x000fe20007ffe0ff */
[----:B------:R-:W0:Y:S01]  /*7170*/  LDC.64 R32, c[0x0][0x390] ;  /* 0x0000e400ff207b82 */ /* 0x000e220000000a00 */
[----:B------:R-:W-:-:S02]  /*7180*/  IADD3 R67, PT, PT, R13, R67, RZ ;  /* 0x000000430d437210 */ /* 0x000fc40007ffe0ff */
[----:B------:R-:W-:Y:S01]  /*7190*/  SHF.R.U64 R7, R4, 0x1f, R5 ;  /* 0x0000001f04077819 */ /* 0x000fe20000001205 */
[----:B------:R-:W-:Y:S01]  /*71a0*/  IMAD.WIDE.U32 R4, R65, -0x7ffffe90, R2 ;  /* 0x8000017041047825 */ /* 0x000fe200078e0002 */
[----:B------:R-:W-:Y:S02]  /*71b0*/  IADD3 R53, PT, PT, R15, R53, RZ ;  /* 0x000000350f357210 */ /* 0x000fe40007ffe0ff */
[----:B--2---:R-:W-:Y:S01]  /*71c0*/  IADD3 R15, PT, PT, R54, R37, RZ ;  /* 0x00000025360f7210 */ /* 0x004fe20007ffe0ff */
[----:B------:R-:W-:Y:S01]  /*71d0*/  IMAD R65, R0, -0x7ffffe90, RZ ;  /* 0x8000017000417824 */ /* 0x000fe200078e02ff */
[----:B------:R-:W-:Y:S02]  /*71e0*/  SHF.R.U64 R67, R12, 0x1f, R67 ;  /* 0x0000001f0c437819 */ /* 0x000fe40000001243 */
[----:B------:R-:W-:Y:S01]  /*71f0*/  SHF.R.U64 R53, R14, 0x1f, R53 ;  /* 0x0000001f0e357819 */ /* 0x000fe20000001235 */
[----:B------:R-:W-:Y:S01]  /*7200*/  IMAD.WIDE R14, R15, 0x5eec3e5d, R2 ;  /* 0x5eec3e5d0f0e7825 */ /* 0x000fe200078e0202 */
[----:B------:R-:W-:-:S02]  /*7210*/  IADD3 R65, PT, PT, R5, R65, RZ ;  /* 0x0000004105417210 */ /* 0x000fc40007ffe0ff */
[C---:B------:R-:W-:Y:S02]  /*7220*/  IADD3 R5, PT, PT, R54.reuse, R67, RZ ;  /* 0x0000004336057210 */ /* 0x040fe40007ffe0ff */
[----:B------:R-:W-:Y:S02]  /*7230*/  IADD3 R13, PT, PT, R54, R55, RZ ;  /* 0x00000037360d7210 */ /* 0x000fe40007ffe0ff */
[----:B------:R-:W-:Y:S02]  /*7240*/  SHF.R.S32.HI R0, RZ, 0x1f, R63 ;  /* 0x0000001fff007819 */ /* 0x000fe4000001143f */
[----:B------:R-:W-:Y:S01]  /*7250*/  SHF.R.U64 R65, R4, 0x1f, R65 ;  /* 0x0000001f04417819 */ /* 0x000fe20000001241 */
[----:B------:R-:W-:Y:S01]  /*7260*/  IMAD.WIDE R4, R5, 0x5eec3e5d, R2 ;  /* 0x5eec3e5d05047825 */ /* 0x000fe200078e0202 */
[----:B------:R-:W-:Y:S02]  /*7270*/  SHF.R.U64 R37, R14, 0x1f, R15 ;  /* 0x0000001f0e257819 */ /* 0x000fe4000000120f */
[----:B-----5:R-:W-:Y:S01]  /*7280*/  IADD3 R25, PT, PT, R58, R25, RZ ;  /* 0x000000193a197210 */ /* 0x020fe20007ffe0ff */
[----:B------:R-:W-:Y:S01]  /*7290*/  IMAD.WIDE R12, R13, 0x5eec3e5d, R2 ;  /* 0x5eec3e5d0d0c7825 */ /* 0x000fe200078e0202 */
[----:B---3--:R-:W-:-:S02]  /*72a0*/  VIADDMNMX R37, R6, R37, RZ, !PT ;  /* 0x0000002506257246 */ /* 0x008fc400078001ff */
[----:B------:R-:W-:Y:S01]  /*72b0*/  SHF.R.S32.HI R6, RZ, 0x1f, R25 ;  /* 0x0000001fff067819 */ /* 0x000fe20000011419 */
[----:B------:R-:W-:Y:S01]  /*72c0*/  IMAD R69, R0, -0x7ffffe90, RZ ;  /* 0x8000017000457824 */ /* 0x000fe200078e02ff */
[----:B------:R-:W-:Y:S02]  /*72d0*/  SHF.R.U64 R0, R4, 0x1f, R5 ;  /* 0x0000001f04007819 */ /* 0x000fe40000001205 */
[----:B------:R-:W-:Y:S02]  /*72e0*/  IADD3 R5, PT, PT, R54, R7, RZ ;  /* 0x0000000736057210 */ /* 0x000fe40007ffe0ff */
[----:B------:R-:W-:Y:S01]  /*72f0*/  SHF.R.U64 R42, R12, 0x1f, R13 ;  /* 0x0000001f0c2a7819 */ /* 0x000fe2000000120d */
[----:B------:R-:W-:Y:S01]  /*7300*/  IMAD.WIDE.U32 R12, R25, -0x7ffffe90, R2 ;  /* 0x80000170190c7825 */ /* 0x000fe200078e0002 */
[----:B------:R-:W-:-:S03]  /*7310*/  IADD3 R7, PT, PT, R54, R65, RZ ;  /* 0x0000004136077210 */ /* 0x000fc60007ffe0ff */
[----:B------:R-:W-:Y:S02]  /*7320*/  IMAD R25, R6, -0x7ffffe90, RZ ;  /* 0x8000017006197824 */ /* 0x000fe400078e02ff */
[----:B------:R-:W-:Y:S01]  /*7330*/  IMAD.WIDE R6, R7, 0x5eec3e5d, R2 ;  /* 0x5eec3e5d07067825 */ /* 0x000fe200078e0202 */
[C---:B------:R-:W-:Y:S02]  /*7340*/  IADD3 R21, PT, PT, R58.reuse, R21, RZ ;  /* 0x000000153a157210 */ /* 0x040fe40007ffe0ff */
[----:B------:R-:W-:Y:S02]  /*7350*/  IADD3 R13, PT, PT, R13, R25, RZ ;  /* 0x000000190d0d7210 */ /* 0x000fe40007ffe0ff */
[----:B------:R-:W-:Y:S02]  /*7360*/  IADD3 R27, PT, PT, R58, R27, RZ ;  /* 0x0000001b3a1b7210 */ /* 0x000fe40007ffe0ff */
[----:B------:R-:W-:Y:S02]  /*7370*/  IADD3 R15, PT, PT, R54, R53, RZ ;  /* 0x00000035360f7210 */ /* 0x000fe40007ffe0ff */
[----:B------:R-:W-:Y:S01]  /*7380*/  SHF.R.U64 R6, R6, 0x1f, R7 ;  /* 0x0000001f06067819 */ /* 0x000fe20000001207 */
[----:B0-----:R-:W-:Y:S01]  /*7390*/  IMAD.WIDE.U32 R32, R29, 0x4, R32 ;  /* 0x000000041d207825 */ /* 0x001fe200078e0020 */
[----:B------:R-:W-:Y:S01]  /*73a0*/  SHF.R.U64 R7, R12, 0x1f, R13 ;  /* 0x0000001f0c077819 */ /* 0x000fe2000000120d */
[----:B------:R-:W2:Y:S01]  /*73b0*/  LDG.E.CONSTANT R53, desc[UR8][R34.64+0x23c] ;  /* 0x00023c0822357981 */ /* 0x000ea2000c1e9900 */
[----:B------:R-:W-:Y:S01]  /*73c0*/  SHF.R.S32.HI R12, RZ, 0x1f, R21 ;  /* 0x0000001fff0c7819 */ /* 0x000fe20000011415 */
[----:B------:R-:W-:Y:S01]  /*73d0*/  IMAD.WIDE.U32 R24, R21, -0x7ffffe90, R2 ;  /* 0x8000017015187825 */ /* 0x000fe200078e0002 */
[----:B------:R-:W-:-:S02]  /*73e0*/  SHF.R.S32.HI R21, RZ, 0x1f, R27 ;  /* 0x0000001fff157819 */ /* 0x000fc4000001141b */
[C---:B------:R-:W-:Y:S01]  /*73f0*/  IADD3 R47, PT, PT, R58.reuse, R47, RZ ;  /* 0x0000002f3a2f7210 */ /* 0x040fe20007ffe0ff */
[--C-:B------:R-:W-:Y:S01]  /*7400*/  IMAD.WIDE R4, R5, 0x5eec3e5d, R2.reuse ;  /* 0x5eec3e5d05047825 */ /* 0x100fe200078e0202 */
[----:B------:R-:W-:Y:S01]  /*7410*/  IADD3 R13, PT, PT, R58, R9, RZ ;  /* 0x000000093a0d7210 */ /* 0x000fe20007ffe0ff */
[----:B------:R0:W-:Y:S02]  /*7420*/  STG.E desc[UR8][R32.64], R37 ;  /* 0x0000002520007986 */ /* 0x0001e4000c101908 */
[----:B------:R-:W-:Y:S01]  /*7430*/  IMAD.WIDE R14, R15, 0x5eec3e5d, R2 ;  /* 0x5eec3e5d0f0e7825 */ /* 0x000fe200078e0202 */
[----:B------:R-:W-:-:S03]  /*7440*/  SHF.R.U64 R4, R4, 0x1f, R5 ;  /* 0x0000001f04047819 */ /* 0x000fc60000001205 */
[----:B------:R-:W-:Y:S02]  /*7450*/  IMAD R29, R12, -0x7ffffe90, RZ ;  /* 0x800001700c1d7824 */ /* 0x000fe400078e02ff */
[----:B------:R-:W-:Y:S01]  /*7460*/  IMAD.WIDE.U32 R8, R27, -0x7ffffe90, R2 ;  /* 0x800001701b087825 */ /* 0x000fe200078e0002 */
[----:B------:R-:W-:-:S03]  /*7470*/  SHF.R.S32.HI R27, RZ, 0x1f, R47 ;  /* 0x0000001fff1b7819 */ /* 0x000fc6000001142f */
[----:B0-----:R-:W-:Y:S01]  /*7480*/  IMAD R37, R21, -0x7ffffe90, RZ ;  /* 0x8000017015257824 */ /* 0x001fe200078e02ff */
[----:B------:R-:W-:Y:S01]  /*7490*/  SHF.R.U64 R5, R14, 0x1f, R15 ;  /* 0x0000001f0e057819 */ /* 0x000fe2000000120f */
[----:B------:R-:W-:Y:S01]  /*74a0*/  IMAD.WIDE.U32 R14, R47, -0x7ffffe90, R2 ;  /* 0x800001702f0e7825 */ /* 0x000fe200078e0002 */
[----:B------:R-:W-:Y:S02]  /*74b0*/  SHF.R.S32.HI R21, RZ, 0x1f, R13 ;  /* 0x0000001fff157819 */ /* 0x000fe4000001140d */
[----:B------:R-:W-:Y:S01]  /*74c0*/  IADD3 R47, PT, PT, R25, R29, RZ ;  /* 0x0000001d192f7210 */ /* 0x000fe20007ffe0ff */
[----:B------:R-:W-:Y:S01]  /*74d0*/  IMAD R27, R27, -0x7ffffe90, RZ ;  /* 0x800001701b1b7824 */ /* 0x000fe200078e02ff */
[----:B------:R-:W-:Y:S01]  /*74e0*/  IADD3 R29, PT, PT, R9, R37, RZ ;  /* 0x00000025091d7210 */ /* 0x000fe20007ffe0ff */
[----:B------:R-:W-:Y:S01]  /*74f0*/  IMAD.WIDE.U32 R12, R13, -0x7ffffe90, R2 ;  /* 0x800001700d0c7825 */ /* 0x000fe200078e0002 */
[----:B------:R-:W-:-:S03]  /*7500*/  IADD3 R23, PT, PT, R58, R23, RZ ;  /* 0x000000173a177210 */ /* 0x000fc60007ffe0ff */
[----:B------:R-:W-:Y:S01]  /*7510*/  IMAD R9, R21, -0x7ffffe90, RZ ;  /* 0x8000017015097824 */ /* 0x000fe200078e02ff */
[----:B------:R-:W-:Y:S02]  /*7520*/  SHF.R.U64 R29, R8, 0x1f, R29 ;  /* 0x0000001f081d7819 */ /* 0x000fe4000000121d */
[----:B------:R-:W-:Y:S02]  /*7530*/  SHF.R.S32.HI R21, RZ, 0x1f, R23 ;  /* 0x0000001fff157819 */ /* 0x000fe40000011417 */
[----:B------:R-:W-:Y:S02]  /*7540*/  IADD3 R15, PT, PT, R15, R27, RZ ;  /* 0x0000001b0f0f7210 */ /* 0x000fe40007ffe0ff */
[----:B------:R-:W-:Y:S02]  /*7550*/  IADD3 R27, PT, PT, R13, R9, RZ ;  /* 0x000000090d1b7210 */ /* 0x000fe40007ffe0ff */
[----:B------:R-:W-:Y:S01]  /*7560*/  IADD3 R13, PT, PT, R38, R29, RZ ;  /* 0x0000001d260d7210 */ /* 0x000fe20007ffe0ff */
[----:B------:R-:W-:Y:S01]  /*7570*/  IMAD.WIDE.U32 R8, R23, -0x7ffffe90, R2 ;  /* 0x8000017017087825 */ /* 0x000fe200078e0002 */
[----:B------:R-:W-:-:S03]  /*7580*/  SHF.R.U64 R15, R14, 0x1f, R15 ;  /* 0x0000001f0e0f7819 */ /* 0x000fc6000000120f */
[----:B------:R-:W-:Y:S01]  /*7590*/  IMAD R21, R21, -0x7ffffe90, RZ ;  /* 0x8000017015157824 */ /* 0x000fe200078e02ff */
[----:B------:R-:W-:Y:S01]  /*75a0*/  SHF.R.U64 R27, R12, 0x1f, R27 ;  /* 0x0000001f0c1b7819 */ /* 0x000fe2000000121b */
[--C-:B------:R-:W-:Y:S01]  /*75b0*/  IMAD.WIDE R12, R13, 0x5eec3e5d, R2.reuse ;  /* 0x5eec3e5d0d0c7825 */ /* 0x100fe200078e0202 */
[C---:B------:R-:W-:Y:S02]  /*75c0*/  IADD3 R7, PT, PT, R38.reuse, R7, RZ ;  /* 0x0000000726077210 */ /* 0x040fe40007ffe0ff */
[----:B------:R-:W-:Y:S02]  /*75d0*/  IADD3 R25, PT, PT, R9, R21, RZ ;  /* 0x0000001509197210 */ /* 0x000fe40007ffe0ff */
[----:B------:R-:W-:Y:S01]  /*75e0*/  IADD3 R9, PT, PT, R38, R15, RZ ;  /* 0x0000000f26097210 */ /* 0x000fe20007ffe0ff */
[----:B------:R-:W-:Y:S01]  /*75f0*/  IMAD.WIDE R14, R7, 0x5eec3e5d, R2 ;  /* 0x5eec3e5d070e7825 */ /* 0x000fe200078e0202 */
[----:B------:R-:W-:Y:S02]  /*7600*/  SHF.R.U64 R7, R12, 0x1f, R13 ;  /* 0x0000001f0c077819 */ /* 0x000fe4000000120d */
[----:B------:R-:W-:-:S02]  /*7610*/  SHF.R.U64 R25, R8, 0x1f, R25 ;  /* 0x0000001f08197819 */ /* 0x000fc40000001219 */
[----:B------:R-:W-:Y:S02]  /*7620*/  IADD3 R13, PT, PT, R59, R10, RZ ;  /* 0x0000000a3b0d7210 */ /* 0x000fe40007ffe0ff */
[----:B------:R-:W-:Y:S02]  /*7630*/  IADD3 R25, PT, PT, R38, R25, RZ ;  /* 0x0000001926197210 */ /* 0x000fe40007ffe0ff */
[----:B------:R-:W-:Y:S01]  /*7640*/  SHF.R.S32.HI R10, RZ, 0x1f, R13 ;  /* 0x0000001fff0a7819 */ /* 0x000fe2000001140d */
[----:B------:R-:W-:Y:S01]  /*7650*/  IMAD.WIDE R8, R9, 0x5eec3e5d, R2 ;  /* 0x5eec3e5d09087825 */ /* 0x000fe200078e0202 */
[----:B------:R-:W-:Y:S02]  /*7660*/  SHF.R.U64 R47, R24, 0x1f, R47 ;  /* 0x0000001f182f7819 */ /* 0x000fe4000000122f */
[----:B------:R-:W-:Y:S01]  /*7670*/  SHF.R.U64 R21, R14, 0x1f, R15 ;  /* 0x0000001f0e157819 */ /* 0x000fe2000000120f */
[----:B------:R-:W-:Y:S01]  /*7680*/  IMAD.WIDE.U32 R12, R13, -0x7ffffe90, R2 ;  /* 0x800001700d0c7825 */ /* 0x000fe200078e0002 */
[----:B------:R-:W-:-:S03]  /*7690*/  IADD3 R15, PT, PT, R59, R26, RZ ;  /* 0x0000001a3b0f7210 */ /* 0x000fc60007ffe0ff */
[----:B------:R-:W-:Y:S02]  /*76a0*/  IMAD R29, R10, -0x7ffffe90, RZ ;  /* 0x800001700a1d7824 */ /* 0x000fe400078e02ff */
[----:B------:R-:W-:Y:S01]  /*76b0*/  IMAD.WIDE R24, R25, 0x5eec3e5d, R2 ;  /* 0x5eec3e5d19187825 */ /* 0x000fe200078e0202 */
[----:B------:R-:W-:Y:S02]  /*76c0*/  SHF.R.U64 R8, R8, 0x1f, R9 ;  /* 0x0000001f08087819 */ /* 0x000fe40000001209 */
[----:B------:R-:W-:Y:S02]  /*76d0*/  IADD3 R13, PT, PT, R13, R29, RZ ;  /* 0x0000001d0d0d7210 */ /* 0x000fe40007ffe0ff */
[----:B------:R-:W-:Y:S02]  /*76e0*/  SHF.R.U64 R10, R24, 0x1f, R25 ;  /* 0x0000001f180a7819 */ /* 0x000fe40000001219 */
[----:B------:R-:W-:Y:S02]  /*76f0*/  SHF.R.S32.HI R9, RZ, 0x1f, R15 ;  /* 0x0000001fff097819 */ /* 0x000fe4000001140f */
[----:B------:R-:W-:-:S02]  /*7700*/  IADD3 R25, PT, PT, R59, R18, RZ ;  /* 0x000000123b197210 */ /* 0x000fc40007ffe0ff */
[----:B------:R-:W-:Y:S02]  /*7710*/  IADD3 R27, PT, PT, R38, R27, RZ ;  /* 0x0000001b261b7210 */ /* 0x000fe40007ffe0ff */
[----:B------:R-:W-:Y:S01]  /*7720*/  SHF.R.U64 R28, R12, 0x1f, R13 ;  /* 0x0000001f0c1c7819 */ /* 0x000fe2000000120d */
[----:B------:R-:W-:Y:S01]  /*7730*/  IMAD.WIDE.U32 R14, R15, -0x7ffffe90, R2 ;  /* 0x800001700f0e7825 */ /* 0x000fe200078e0002 */
[----:B------:R-:W-:Y:S02]  /*7740*/  SHF.R.S32.HI R12, RZ, 0x1f, R25 ;  /* 0x0000001fff0c7819 */ /* 0x000fe40000011419 */
[----:B------:R-:W-:Y:S01]  /*7750*/  IADD3 R13, PT, PT, R59, R22, RZ ;  /* 0x000000163b0d7210 */ /* 0x000fe20007ffe0ff */
[----:B------:R-:W-:Y:S01]  /*7760*/  IMAD R23, R9, -0x7ffffe90, RZ ;  /* 0x8000017009177824 */ /* 0x000fe200078e02ff */
[----:B------:R-:W-:Y:S01]  /*7770*/  IADD3 R11, PT, PT, R56, R11, RZ ;  /* 0x0000000b380b7210 */ /* 0x000fe20007ffe0ff */
[----:B------:R-:W-:Y:S01]  /*7780*/  IMAD.WIDE R26, R27, 0x5eec3e5d, R2 ;  /* 0x5eec3e5d1b1a7825 */ /* 0x000fe200078e0202 */
[----:B------:R-:W-:-:S02]  /*7790*/  SHF.R.S32.HI R29, RZ, 0x1f, R13 ;  /* 0x0000001fff1d7819 */ /* 0x000fc4000001140d */
[----:B------:R-:W-:Y:S01]  /*77a0*/  IADD3 R15, PT, PT, R15, R23, RZ ;  /* 0x000000170f0f7210 */ /* 0x000fe20007ffe0ff */
[----:B------:R-:W-:Y:S01]  /*77b0*/  IMAD.WIDE.U32 R24, R25, -0x7ffffe90, R2 ;  /* 0x8000017019187825 */ /* 0x000fe200078e0002 */
[----:B------:R-:W-:-:S03]  /*77c0*/  IADD3 R47, PT, PT, R38, R47, RZ ;  /* 0x0000002f262f7210 */ /* 0x000fc60007ffe0ff */
[----:B------:R-:W-:Y:S01]  /*77d0*/  IMAD R37, R12, -0x7ffffe90, RZ ;  /* 0x800001700c257824 */ /* 0x000fe200078e02ff */
[----:B------:R-:W-:Y:S02]  /*77e0*/  VIADDMNMX R21, R16, R21, RZ, !PT ;  /* 0x0000001510157246 */ /* 0x000fe400078001ff */
[----:B------:R-:W-:Y:S01]  /*77f0*/  SHF.R.U64 R9, R26, 0x1f, R27 ;  /* 0x0000001f1a097819 */ /* 0x000fe2000000121b */
[----:B------:R-:W-:Y:S01]  /*7800*/  IMAD.WIDE.U32 R26, R11, -0x7ffffe90, R2 ;  /* 0x800001700b1a7825 */ /* 0x000fe200078e0002 */
[----:B------:R-:W-:Y:S02]  /*7810*/  SHF.R.S32.HI R16, RZ, 0x1f, R11 ;  /* 0x0000001fff107819 */ /* 0x000fe4000001140b */
[----:B------:R-:W-:Y:S01]  /*7820*/  SHF.R.U64 R30, R14, 0x1f, R15 ;  /* 0x0000001f0e1e7819 */ /* 0x000fe2000000120f */
[--C-:B------:R-:W-:Y:S01]  /*7830*/  IMAD.WIDE.U32 R12, R13, -0x7ffffe90, R2.reuse ;  /* 0x800001700d0c7825 */ /* 0x100fe200078e0002 */
[----:B------:R-:W-:Y:S02]  /*7840*/  IADD3 R23, PT, PT, R59, R36, RZ ;  /* 0x000000243b177210 */ /* 0x000fe40007ffe0ff */
[----:B------:R-:W-:Y:S01]  /*7850*/  IADD3 R11, PT, PT, R25, R37, RZ ;  /* 0x00000025190b7210 */ /* 0x000fe20007ffe0ff */
[----:B------:R-:W-:Y:S01]  /*7860*/  IMAD R29, R29, -0x7ffffe90, RZ ;  /* 0x800001701d1d7824 */ /* 0x000fe200078e02ff */
[----:B------:R-:W-:Y:S01]  /*7870*/  IADD3 R15, PT, PT, R59, R44, RZ ;  /* 0x0000002c3b0f7210 */ /* 0x000fe20007ffe0ff */
[----:B------:R-:W-:Y:S01]  /*7880*/  IMAD.WIDE R46, R47, 0x5eec3e5d, R2 ;  /* 0x5eec3e5d2f2e7825 */ /* 0x000fe200078e0202 */
[----:B------:R0:W-:Y:S01]  /*7890*/  STG.E desc[UR8][R32.64+0x4], R21 ;  /* 0x0000041520007986 */ /* 0x0001e2000c101908 */
[----:B------:R-:W-:-:S02]  /*78a0*/  SHF.R.S32.HI R18, RZ, 0x1f, R23 ;  /* 0x0000001fff127819 */ /* 0x000fc40000011417 */
[----:B------:R-:W-:Y:S02]  /*78b0*/  SHF.R.U64 R36, R24, 0x1f, R11 ;  /* 0x0000001f18247819 */ /* 0x000fe4000000120b */
[----:B------:R-:W-:Y:S02]  /*78c0*/  IADD3 R11, PT, PT, R13, R29, RZ ;  /* 0x0000001d0d0b7210 */ /* 0x000fe40007ffe0ff */
[----:B------:R-:W-:Y:S01]  /*78d0*/  IADD3 R17, PT, PT, R56, R17, RZ ;  /* 0x0000001138117210 */ /* 0x000fe20007ffe0ff */
[----:B------:R-:W-:Y:S01]  /*78e0*/  IMAD.WIDE.U32 R22, R23, -0x7ffffe90, R2 ;  /* 0x8000017017167825 */ /* 0x000fe200078e0002 */
[----:B------:R-:W-:Y:S02]  /*78f0*/  SHF.R.U64 R46, R46, 0x1f, R47 ;  /* 0x0000001f2e2e7819 */ /* 0x000fe4000000122f */
[----:B0-----:R-:W-:Y:S01]  /*7900*/  SHF.R.S32.HI R21, RZ, 0x1f, R15 ;  /* 0x0000001fff157819 */ /* 0x001fe2000001140f */
[----:B------:R-:W-:Y:S01]  /*7910*/  IMAD R47, R18, -0x7ffffe90, RZ ;  /* 0x80000170122f7824 */ /* 0x000fe200078e02ff */
[----:B------:R-:W-:Y:S01]  /*7920*/  SHF.R.U64 R24, R12, 0x1f, R11 ;  /* 0x0000001f0c187819 */ /* 0x000fe2000000120b */
[----:B------:R-:W-:Y:S01]  /*7930*/  IMAD R25, R16, -0x7ffffe90, RZ ;  /* 0x8000017010197824 */ /* 0x000fe200078e02ff */
[----:B------:R-:W-:Y:S01]  /*7940*/  SHF.R.S32.HI R11, RZ, 0x1f, R17 ;  /* 0x0000001fff0b7819 */ /* 0x000fe20000011411 */
[----:B------:R-:W-:Y:S01]  /*7950*/  IMAD.WIDE.U32 R14, R15, -0x7ffffe90, R2 ;  /* 0x800001700f0e7825 */ /* 0x000fe200078e0002 */
[----:B------:R-:W-:-:S03]  /*7960*/  IADD3 R49, PT, PT, R56, R49, RZ ;  /* 0x0000003138317210 */ /* 0x000fc60007ffe0ff */
[----:B------:R-:W-:Y:S01]  /*7970*/  IMAD R37, R21, -0x7ffffe90, RZ ;  /* 0x8000017015257824 */ /* 0x000fe200078e02ff */
[C---:B------:R-:W-:Y:S01]  /*7980*/  IADD3 R31, PT, PT, R56.reuse, R31, RZ ;  /* 0x0000001f381f7210 */ /* 0x040fe20007ffe0ff */
[----:B------:R-:W-:Y:S01]  /*7990*/  IMAD R29, R11, -0x7ffffe90, RZ ;  /* 0x800001700b1d7824 */ /* 0x000fe200078e02ff */
[----:B------:R-:W-:Y:S02]  /*79a0*/  IADD3 R21, PT, PT, R23, R47, RZ ;  /* 0x0000002f17157210 */ /* 0x000fe40007ffe0ff */
[----:B------:R-:W-:Y:S01]  /*79b0*/  IADD3 R13, PT, PT, R27, R25, RZ ;  /* 0x000000191b0d7210 */ /* 0x000fe20007ffe0ff */
[----:B------:R-:W3:Y:S01]  /*79c0*/  LDG.E.CONSTANT R47, desc[UR8][R34.64+0x234] ;  /* 0x00023408222f7981 */ /* 0x000ee2000c1e9900 */
[----:B------:R-:W-:Y:S02]  /*79d0*/  IADD3 R19, PT, PT, R56, R19, RZ ;  /* 0x0000001338137210 */ /* 0x000fe40007ffe0ff */
[----:B------:R-:W-:Y:S02]  /*79e0*/  IADD3 R15, PT, PT, R15, R37, RZ ;  /* 0x000000250f0f7210 */ /* 0x000fe40007ffe0ff */
[----:B------:R-:W-:-:S02]  /*79f0*/  SHF.R.S32.HI R27, RZ, 0x1f, R49 ;  /* 0x0000001fff1b7819 */ /* 0x000fc40000011431 */
[----:B------:R-:W-:Y:S02]  /*7a00*/  SHF.R.S32.HI R11, RZ, 0x1f, R31 ;  /* 0x0000001fff0b7819 */ /* 0x000fe4000001141f */
[----:B------:R-:W-:Y:S02]  /*7a10*/  IADD3 R45, PT, PT, R56, R45, RZ ;  /* 0x0000002d382d7210 */ /* 0x000fe40007ffe0ff */
[----:B------:R-:W-:Y:S02]  /*7a20*/  SHF.R.U64 R44, R22, 0x1f, R21 ;  /* 0x0000001f162c7819 */ /* 0x000fe40000001215 */
[----:B------:R-:W-:Y:S01]  /*7a30*/  SHF.R.S32.HI R25, RZ, 0x1f, R19 ;  /* 0x0000001fff197819 */ /* 0x000fe20000011413 */
[----:B------:R-:W-:Y:S01]  /*7a40*/  IMAD.WIDE.U32 R22, R49, -0x7ffffe90, R2 ;  /* 0x8000017031167825 */ /* 0x000fe200078e0002 */
[----:B------:R-:W-:Y:S01]  /*7a50*/  SHF.R.U64 R48, R14, 0x1f, R15 ;  /* 0x0000001f0e307819 */ /* 0x000fe2000000120f */
[----:B------:R-:W4:Y:S01]  /*7a60*/  LDG.E.CONSTANT R49, desc[UR8][R34.64+0x238] ;  /* 0x0002380822317981 */ /* 0x000f22000c1e9900 */
[----:B------:R-:W-:Y:S01]  /*7a70*/  SHF.R.U64 R21, R26, 0x1f, R13 ;  /* 0x0000001f1a157819 */ /* 0x000fe2000000120d */
[----:B------:R-:W-:Y:S01]  /*7a80*/  IMAD.WIDE.U32 R14, R17, -0x7ffffe90, R2 ;  /* 0x80000170110e7825 */ /* 0x000fe200078e0002 */
[----:B------:R-:W-:-:S03]  /*7a90*/  SHF.R.S32.HI R26, RZ, 0x1f, R45 ;  /* 0x0000001fff1a7819 */ /* 0x000fc6000001142d */
[----:B------:R-:W-:-:S04]  /*7aa0*/  IMAD.WIDE.U32 R12, R31, -0x7ffffe90, R2 ;  /* 0x800001701f0c7825 */ /* 0x000fc800078e0002 */
[----:B------:R-:W-:Y:S02]  /*7ab0*/  IMAD R27, R27, -0x7ffffe90, RZ ;  /* 0x800001701b1b7824 */ /* 0x000fe400078e02ff */
[----:B------:R-:W-:Y:S02]  /*7ac0*/  IMAD R31, R11, -0x7ffffe90, RZ ;  /* 0x800001700b1f7824 */ /* 0x000fe400078e02ff */
[----:B------:R-:W-:Y:S01]  /*7ad0*/  IMAD.WIDE.U32 R16, R19, -0x7ffffe90, R2 ;  /* 0x8000017013107825 */ /* 0x000fe200078e0002 */
[----:B------:R-:W-:-:S03]  /*7ae0*/  IADD3 R29, PT, PT, R15, R29, RZ ;  /* 0x0000001d0f1d7210 */ /* 0x000fc60007ffe0ff */
[----:B------:R-:W-:Y:S01]  /*7af0*/  IMAD R25, R25, -0x7ffffe90, RZ ;  /* 0x8000017019197824 */ /* 0x000fe200078e02ff */
[----:B------:R-:W-:Y:S01]  /*7b00*/  IADD3 R23, PT, PT, R23, R27, RZ ;  /* 0x0000001b17177210 */ /* 0x000fe20007ffe0ff */
[----:B------:R-:W-:Y:S01]  /*7b10*/  IMAD.WIDE.U32 R18, R45, -0x7ffffe90, R2 ;  /* 0x800001702d127825 */ /* 0x000fe200078e0002 */
[----:B------:R-:W-:Y:S02]  /*7b20*/  IADD3 R27, PT, PT, R13, R31, RZ ;  /* 0x0000001f0d1b7210 */ /* 0x000fe40007ffe0ff */
[----:B------:R-:W-:Y:S01]  /*7b30*/  IADD3 R13, PT, PT, R39, R30, RZ ;  /* 0x0000001e270d7210 */ /* 0x000fe20007ffe0ff */
[----:B------:R-:W-:Y:S01]  /*7b40*/  IMAD R15, R26, -0x7ffffe90, RZ ;  /* 0x800001701a0f7824 */ /* 0x000fe200078e02ff */
[----:B------:R-:W-:Y:S01]  /*7b50*/  IADD3 R11, PT, PT, R17, R25, RZ ;  /* 0x00000019110b7210 */ /* 0x000fe20007ffe0ff */
[----:B------:R-:W5:Y:S01]  /*7b60*/  LDG.E.CONSTANT R26, desc[UR8][R34.64+0x1c0] ;  /* 0x0001c008221a7981 */ /* 0x000f62000c1e9900 */
[----:B------:R-:W-:Y:S01]  /*7b70*/  SHF.R.U64 R27, R12, 0x1f, R27 ;  /* 0x0000001f0c1b7819 */ /* 0x000fe2000000121b */
[----:B------:R-:W-:Y:S01]  /*7b80*/  IMAD.WIDE R12, R13, 0x5eec3e5d, R2 ;  /* 0x5eec3e5d0d0c7825 */ /* 0x000fe200078e0202 */
[----:B------:R-:W-:-:S02]  /*7b90*/  IADD3 R25, PT, PT, R19, R15, RZ ;  /* 0x0000000f13197210 */ /* 0x000fc40007ffe0ff */
[----:B------:R-:W-:Y:S02]  /*7ba0*/  SHF.R.U64 R19, R16, 0x1f, R11 ;  /* 0x0000001f10137819 */ /* 0x000fe4000000120b */
[C---:B------:R-:W-:Y:S02]  /*7bb0*/  IADD3 R11, PT, PT, R39.reuse, R44, RZ ;  /* 0x0000002c270b7210 */ /* 0x040fe40007ffe0ff */
[C---:B------:R-:W-:Y:S02]  /*7bc0*/  IADD3 R17, PT, PT, R39.reuse, R36, RZ ;  /* 0x0000002427117210 */ /* 0x040fe40007ffe0ff */
[----:B------:R-:W-:Y:S02]  /*7bd0*/  IADD3 R15, PT, PT, R39, R48, RZ ;  /* 0x00000030270f7210 */ /* 0x000fe40007ffe0ff */
[----:B------:R-:W-:Y:S01]  /*7be0*/  SHF.R.U64 R37, R12, 0x1f, R13 ;  /* 0x0000001f0c257819 */ /* 0x000fe2000000120d */
[----:B------:R-:W-:Y:S01]  /*7bf0*/  IMAD.WIDE R12, R11, 0x5eec3e5d, R2 ;  /* 0x5eec3e5d0b0c7825 */ /* 0x000fe200078e0202 */
[----:B------:R-:W-:Y:S01]  /*7c00*/  SHF.R.U64 R29, R14, 0x1f, R29 ;  /* 0x0000001f0e1d7819 */ /* 0x000fe2000000121d */
[----:B------:R-:W5:Y:S01]  /*7c10*/  LDG.E.CONSTANT R48, desc[UR8][R34.64+0x2a4] ;  /* 0x0002a40822307981 */ /* 0x000f62000c1e9900 */
[----:B------:R-:W-:Y:S01]  /*7c20*/  IADD3 R31, PT, PT, R39, R24, RZ ;  /* 0x00000018271f7210 */ /* 0x000fe20007ffe0ff */
[----:B------:R-:W-:Y:S01]  /*7c30*/  IMAD.WIDE R16, R17, 0x5eec3e5d, R2 ;  /* 0x5eec3e5d11107825 */ /* 0x000fe200078e0202 */
[----:B------:R-:W-:-:S02]  /*7c40*/  IADD3 R45, PT, PT, R39, R28, RZ ;  /* 0x0000001c272d7210 */ /* 0x000fc40007ffe0ff */
[----:B------:R-:W-:Y:S01]  /*7c50*/  IADD3 R21, PT, PT, R52, R21, RZ ;  /* 0x0000001534157210 */ /* 0x000fe20007ffe0ff */
[----:B------:R-:W-:Y:S01]  /*7c60*/  IMAD.WIDE R14, R15, 0x5eec3e5d, R2 ;  /* 0x5eec3e5d0f0e7825 */ /* 0x000fe200078e0202 */
[----:B------:R-:W-:Y:S01]  /*7c70*/  SHF.R.U64 R25, R18, 0x1f, R25 ;  /* 0x0000001f12197819 */ /* 0x000fe20000001219 */
[----:B------:R-:W5:Y:S01]  /*7c80*/  LDG.E.CONSTANT R28, desc[UR8][R34.64+0x1c4] ;  /* 0x0001c408221c7981 */ /* 0x000f62000c1e9900 */
[----:B------:R-:W-:Y:S02]  /*7c90*/  SHF.R.U64 R12, R12, 0x1f, R13 ;  /* 0x0000001f0c0c7819 */ /* 0x000fe4000000120d */
[----:B------:R-:W-:Y:S02]  /*7ca0*/  SHF.R.U64 R11, R16, 0x1f, R17 ;  /* 0x0000001f100b7819 */ /* 0x000fe40000001211 */
[----:B------:R-:W-:Y:S01]  /*7cb0*/  SHF.R.U64 R13, R14, 0x1f, R15 ;  /* 0x0000001f0e0d7819 */ /* 0x000fe2000000120f */
[----:B------:R-:W-:Y:S01]  /*7cc0*/  IMAD.WIDE R14, R31, 0x5eec3e5d, R2 ;  /* 0x5eec3e5d1f0e7825 */ /* 0x000fe200078e0202 */
[----:B------:R-:W-:-:S02]  /*7cd0*/  IADD3 R17, PT, PT, R52, R29, RZ ;  /* 0x0000001d34117210 */ /* 0x000fc40007ffe0ff */
[----:B------:R-:W-:Y:S01]  /*7ce0*/  VIADDMNMX R29, R20, R37, RZ, !PT ;  /* 0x00000025141d7246 */ /* 0x000fe200078001ff */
[--C-:B------:R-:W-:Y:S01]  /*7cf0*/  IMAD.WIDE R44, R45, 0x5eec3e5d, R2.reuse ;  /* 0x5eec3e5d2d2c7825 */ /* 0x100fe200078e0202 */
[C---:B------:R-:W-:Y:S02]  /*7d00*/  IADD3 R31, PT, PT, R52.reuse, R27, RZ ;  /* 0x0000001b341f7210 */ /* 0x040fe40007ffe0ff */
[C---:B------:R-:W-:Y:S01]  /*7d10*/  IADD3 R19, PT, PT, R52.reuse, R19, RZ ;  /* 0x0000001334137210 */ /* 0x040fe20007ffe0ff */
[----:B------:R-:W-:Y:S01]  /*7d20*/  IMAD.WIDE R20, R21, 0x5eec3e5d, R2 ;  /* 0x5eec3e5d15147825 */ /* 0x000fe200078e0202 */
[----:B------:R-:W-:Y:S01]  /*7d30*/  IADD3 R25, PT, PT, R52, R25, RZ ;  /* 0x0000001934197210 */ /* 0x000fe20007ffe0ff */
[----:B------:R-:W5:Y:S01]  /*7d40*/  LDG.E.CONSTANT R27, desc[UR8][R34.64+0x158] ;  /* 0x00015808221b7981 */ /* 0x000f62000c1e9900 */
[----:B------:R-:W-:Y:S01]  /*7d50*/  SHF.R.U64 R44, R44, 0x1f, R45 ;  /* 0x0000001f2c2c7819 */ /* 0x000fe2000000122d */
[----:B------:R-:W-:Y:S01]  /*7d60*/  IMAD.WIDE R16, R17, 0x5eec3e5d, R2 ;  /* 0x5eec3e5d11107825 */ /* 0x000fe200078e0202 */
[----:B------:R-:W-:-:S02]  /*7d70*/  SHF.R.U64 R23, R22, 0x1f, R23 ;  /* 0x0000001f16177819 */ /* 0x000fc40000001217 */
[----:B------:R-:W-:Y:S01]  /*7d80*/  SHF.R.U64 R45, R20, 0x1f, R21 ;  /* 0x0000001f142d7819 */ /* 0x000fe20000001215 */
[----:B------:R-:W-:-:S04]  /*7d90*/  IMAD.WIDE R30, R31, 0x5eec3e5d, R2 ;  /* 0x5eec3e5d1f1e7825 */ /* 0x000fc800078e0202 */
[----:B------:R-:W-:-:S04]  /*7da0*/  IMAD.WIDE R18, R19, 0x5eec3e5d, R2 ;  /* 0x5eec3e5d13127825 */ /* 0x000fc800078e0202 */
[----:B------:R-:W-:Y:S01]  /*7db0*/  IMAD.WIDE R24, R25, 0x5eec3e5d, R2 ;  /* 0x5eec3e5d19187825 */ /* 0x000fe200078e0202 */
[----:B------:R-:W-:Y:S01]  /*7dc0*/  SHF.R.U64 R16, R16, 0x1f, R17 ;  /* 0x0000001f10107819 */ /* 0x000fe20000001211 */
[----:B------:R-:W5:Y:S01]  /*7dd0*/  LDG.E.CONSTANT R20, desc[UR8][R34.64+0xe8] ;  /* 0x0000e80822147981 */ /* 0x000f62000c1e9900 */
[----:B------:R-:W-:Y:S02]  /*7de0*/  IADD3 R37, PT, PT, R52, R23, RZ ;  /* 0x0000001734257210 */ /* 0x000fe40007ffe0ff */
[----:B------:R-:W-:Y:S01]  /*7df0*/  SHF.R.U64 R30, R30, 0x1f, R31 ;  /* 0x0000001f1e1e7819 */ /* 0x000fe2000000121f */
[----:B------:R-:W5:Y:S01]  /*7e00*/  LDG.E.CONSTANT R22, desc[UR8][R34.64+0xec] ;  /* 0x0000ec0822167981 */ /* 0x000f62000c1e9900 */
[----:B------:R-:W-:Y:S02]  /*7e10*/  SHF.R.U64 R14, R14, 0x1f, R15 ;  /* 0x0000001f0e0e7819 */ /* 0x000fe4000000120f */
[----:B------:R-:W-:Y:S01]  /*7e20*/  SHF.R.U64 R17, R18, 0x1f, R19 ;  /* 0x0000001f12117819 */ /* 0x000fe20000001213 */
[----:B------:R-:W5:Y:S01]  /*7e30*/  LDG.E.CONSTANT R15, desc[UR8][R34.64+0x7c] ;  /* 0x00007c08220f7981 */ /* 0x000f62000c1e9900 */
[----:B------:R-:W-:-:S02]  /*7e40*/  SHF.R.U64 R23, R24, 0x1f, R25 ;  /* 0x0000001f18177819 */ /* 0x000fc40000001219 */
[----:B------:R-:W-:Y:S01]  /*7e50*/  VIADDMNMX R31, R40, R45, RZ, !PT ;  /* 0x0000002d281f7246 */ /* 0x000fe200078001ff */
[----:B------:R-:W5:Y:S01]  /*7e60*/  LDG.E.CONSTANT R19, desc[UR8][R34.64+0xe0] ;  /* 0x0000e00822137981 */ /* 0x000f62000c1e9900 */
[----:B------:R-:W-:Y:S02]  /*7e70*/  VIADDMNMX R41, R41, R42, RZ, !PT ;  /* 0x0000002a29297246 */ /* 0x000fe400078001ff */
[----:B------:R-:W-:Y:S01]  /*7e80*/  VIADDMNMX R43, R43, R46, RZ, !PT ;  /* 0x0000002e2b2b7246 */ /* 0x000fe200078001ff */
[----:B------:R-:W5:Y:S01]  /*7e90*/  LDG.E.CONSTANT R18, desc[UR8][R34.64+0xe4] ;  /* 0x0000e40822127981 */ /* 0x000f62000c1e9900 */
[----:B------:R-:W-:-:S03]  /*7ea0*/  VIADDMNMX R51, R51, R44, RZ, !PT ;  /* 0x0000002c33337246 */ /* 0x000fc600078001ff */
[----:B------:R-:W5:Y:S04]  /*7eb0*/  LDG.E.CONSTANT R21, desc[UR8][R34.64+0x150] ;  /* 0x0001500822157981 */ /* 0x000f68000c1e9900 */
[----:B------:R-:W5:Y:S04]  /*7ec0*/  LDG.E.CONSTANT R25, desc[UR8][R34.64+0x154] ;  /* 0x0001540822197981 */ /* 0x000f68000c1e9900 */
[----:B------:R-:W5:Y:S04]  /*7ed0*/  LDG.E.CONSTANT R24, desc[UR8][R34.64+0x15c] ;  /* 0x00015c0822187981 */ /* 0x000f68000c1e9900 */
[----:B------:R-:W5:Y:S04]  /*7ee0*/  LDG.E.CONSTANT R40, desc[UR8][R34.64+0x1c8] ;  /* 0x0001c80822287981 */ /* 0x000f68000c1e9900 */
[----:B------:R-:W5:Y:S04]  /*7ef0*/  LDG.E.CONSTANT R42, desc[UR8][R34.64+0x1cc] ;  /* 0x0001cc08222a7981 */ /* 0x000f68000c1e9900 */
[----:B------:R-:W5:Y:S04]  /*7f00*/  LDG.E.CONSTANT R45, desc[UR8][R34.64+0x230] ;  /* 0x00023008222d7981 */ /* 0x000f68000c1e9900 */
[----:B------:R-:W5:Y:S04]  /*7f10*/  LDG.E.CONSTANT R44, desc[UR8][R34.64+0x2ac] ;  /* 0x0002ac08222c7981 */ /* 0x000f68000c1e9900 */
[----:B------:R0:W5:Y:S01]  /*7f20*/  LDG.E.CONSTANT R46, desc[UR8][R34.64+0x2a0] ;  /* 0x0002a008222e7981 */ /* 0x000162000c1e9900 */
[----:B------:R-:W-:Y:S01]  /*7f30*/  IMAD.WIDE R36, R37, 0x5eec3e5d, R2 ;  /* 0x5eec3e5d25247825 */ /* 0x000fe200078e0202 */
[----:B------:R-:W-:-:S02]  /*7f40*/  IADD3 R61, PT, PT, R58, R61, RZ ;  /* 0x0000003d3a3d7210 */ /* 0x000fc40007ffe0ff */
[----:B------:R1:W-:Y:S01]  /*7f50*/  STG.E desc[UR8][R32.64+0x8], R29 ;  /* 0x0000081d20007986 */ /* 0x0003e2000c101908 */
[----:B------:R-:W-:-:S05]  /*7f60*/  IMAD.WIDE.U32 R62, R63, -0x7ffffe90, R2 ;  /* 0x800001703f3e7825 */ /* 0x000fca00078e0002 */
[----:B------:R-:W-:Y:S02]  /*7f70*/  IADD3 R55, PT, PT, R63, R69, RZ ;  /* 0x000000453f377210 */ /* 0x000fe40007ffe0ff */
[----:B-1----:R-:W-:Y:S02]  /*7f80*/  SHF.R.U64 R29, R36, 0x1f, R37 ;  /* 0x0000001f241d7819 */ /* 0x002fe40000001225 */
[----:B------:R-:W-:-:S05]  /*7f90*/  SHF.R.S32.HI R36, RZ, 0x1f, R61 ;  /* 0x0000001fff247819 */ /* 0x000fca000001143d */
[----:B------:R-:W-:Y:S02]  /*7fa0*/  IMAD R63, R36, -0x7ffffe90, RZ ;  /* 0x80000170243f7824 */ /* 0x000fe400078e02ff */
[----:B------:R-:W-:Y:S01]  /*7fb0*/  IMAD.WIDE.U32 R36, R61, -0x7ffffe90, R2 ;  /* 0x800001703d247825 */ /* 0x000fe200078e0002 */
[----:B------:R-:W-:-:S04]  /*7fc0*/  IADD3 R59, PT, PT, R59, R60, RZ ;  /* 0x0000003c3b3b7210 */ /* 0x000fc80007ffe0ff */
[----:B------:R-:W-:-:S04]  /*7fd0*/  IADD3 R37, PT, PT, R37, R63, RZ ;  /* 0x0000003f25257210 */ /* 0x000fc80007ffe0ff */
[----:B------:R-:W-:Y:S02]  /*7fe0*/  SHF.R.U64 R37, R36, 0x1f, R37 ;  /* 0x0000001f24257819 */ /* 0x000fe40000001225 */
[----:B------:R-:W-:Y:S01]  /*7ff0*/  SHF.R.S32.HI R36, RZ, 0x1f, R59 ;  /* 0x0000001fff247819 */ /* 0x000fe2000001143b */
[----:B0-----:R-:W-:-:S04]  /*8000*/  IMAD.WIDE.U32 R34, R59, -0x7ffffe90, R2 ;  /* 0x800001703b227825 */ /* 0x001fc800078e0002 */
[----:B------:R-:W-:Y:S01]  /*8010*/  IMAD R61, R36, -0x7ffffe90, RZ ;  /* 0x80000170243d7824 */ /* 0x000fe200078e02ff */
[----:B------:R-:W-:-:S04]  /*8020*/  IADD3 R57, PT, PT, R56, R57, RZ ;  /* 0x0000003938397210 */ /* 0x000fc80007ffe0ff */
[----:B------:R-:W-:-:S04]  /*8030*/  IADD3 R35, PT, PT, R35, R61, RZ ;  /* 0x0000003d23237210 */ /* 0x000fc80007ffe0ff */
[----:B------:R-:W-:Y:S02]  /*8040*/  SHF.R.U64 R36, R34, 0x1f, R35 ;  /* 0x0000001f22247819 */ /* 0x000fe40000001223 */
[----:B------:R-:W-:-:S05]  /*8050*/  SHF.R.S32.HI R34, RZ, 0x1f, R57 ;  /* 0x0000001fff227819 */ /* 0x000fca0000011439 */
[----:B------:R-:W-:Y:S02]  /*8060*/  IMAD R59, R34, -0x7ffffe90, RZ ;  /* 0x80000170223b7824 */ /* 0x000fe400078e02ff */
[----:B------:R-:W-:Y:S01]  /*8070*/  IMAD.WIDE.U32 R34, R57, -0x7ffffe90, R2 ;  /* 0x8000017039227825 */ /* 0x000fe200078e0002 */
[----:B------:R-:W-:-:S04]  /*8080*/  SHF.R.U64 R55, R62, 0x1f, R55 ;  /* 0x0000001f3e377819 */ /* 0x000fc80000001237 */
[----:B------:R-:W-:-:S04]  /*8090*/  IADD3 R57, PT, PT, R35, R59, RZ ;  /* 0x0000003b23397210 */ /* 0x000fc80007ffe0ff */
[----:B------:R-:W-:Y:S02]  /*80a0*/  SHF.R.U64 R57, R34, 0x1f, R57 ;  /* 0x0000001f22397819 */ /* 0x000fe40000001239 */
[----:B------:R-:W-:Y:S02]  /*80b0*/  IADD3 R55, PT, PT, R54, R55, RZ ;  /* 0x0000003736377210 */ /* 0x000fe40007ffe0ff */
[----:B------:R-:W-:Y:S02]  /*80c0*/  IADD3 R37, PT, PT, R38, R37, RZ ;  /* 0x0000002526257210 */ /* 0x000fe40007ffe0ff */
[----:B------:R-:W-:Y:S02]  /*80d0*/  IADD3 R35, PT, PT, R39, R36, RZ ;  /* 0x0000002427237210 */ /* 0x000fe40007ffe0ff */
[----:B------:R-:W-:Y:S01]  /*80e0*/  IADD3 R57, PT, PT, R52, R57, RZ ;  /* 0x0000003934397210 */ /* 0x000fe20007ffe0ff */
[----:B------:R-:W-:-:S04]  /*80f0*/  IMAD.WIDE R38, R55, 0x5eec3e5d, R2 ;  /* 0x5eec3e5d37267825 */ /* 0x000fc800078e0202 */
[----:B------:R-:W-:-:S04]  /*8100*/  IMAD.WIDE R36, R37, 0x5eec3e5d, R2 ;  /* 0x5eec3e5d25247825 */ /* 0x000fc800078e0202 */
[----:B------:R-:W-:-:S04]  /*8110*/  IMAD.WIDE R34, R35, 0x5eec3e5d, R2 ;  /* 0x5eec3e5d23227825 */ /* 0x000fc800078e0202 */
[----:B------:R-:W-:Y:S01]  /*8120*/  IMAD.WIDE R2, R57, 0x5eec3e5d, R2 ;  /* 0x5eec3e5d39027825 */ /* 0x000fe200078e0202 */
[----:B------:R-:W-:Y:S02]  /*8130*/  SHF.R.U64 R39, R38, 0x1f, R39 ;  /* 0x0000001f26277819 */ /* 0x000fe40000001227 */
[----:B------:R-:W-:Y:S02]  /*8140*/  SHF.R.U64 R37, R36, 0x1f, R37 ;  /* 0x0000001f24257819 */ /* 0x000fe40000001225 */
[----:B------:R-:W-:Y:S02]  /*8150*/  SHF.R.U64 R35, R34, 0x1f, R35 ;  /* 0x0000001f22237819 */ /* 0x000fe40000001223 */
[----:B------:R-:W-:Y:S02]  /*8160*/  SHF.R.U64 R3, R2, 0x1f, R3 ;  /* 0x0000001f02037819 */ /* 0x000fe40000001203 */
[----:B--2---:R-:W-:Y:S02]  /*8170*/  VIADDMNMX R53, R53, R30, RZ, !PT ;  /* 0x0000001e35357246 */ /* 0x004fe400078001ff */
[----:B------:R-:W-:Y:S01]  /*8180*/  VIADDMNMX R35, R50, R35, RZ, !PT ;  /* 0x0000002332237246 */ /* 0x000fe200078001ff */
[----:B------:R-:W-:Y:S04]  /*8190*/  STG.E desc[UR8][R32.64+0xc], R31 ;  /* 0x00000c1f20007986 */ /* 0x000fe8000c101908 */
[----:B------:R-:W-:Y:S04]  /*81a0*/  STG.E desc[UR8][R32.64+0x70], R41 ;  /* 0x0000702920007986 */ /* 0x000fe8000c101908 */
[----:B------:R-:W-:Y:S04]  /*81b0*/  STG.E desc[UR8][R32.64+0x74], R43 ;  /* 0x0000742b20007986 */ /* 0x000fe8000c101908 */
[----:B------:R-:W-:Y:S04]  /*81c0*/  STG.E desc[UR8][R32.64+0x78], R51 ;  /* 0x0000783320007986 */ /* 0x000fe8000c101908 */
[----:B------:R-:W-:Y:S04]  /*81d0*/  STG.E desc[UR8][R32.64+0x23c], R53 ;  /* 0x00023c3520007986 */ /* 0x000fe8000c101908 */
[----:B------:R-:W-:Y:S01]  /*81e0*/  STG.E desc[UR8][R32.64+0x2a8], R35 ;  /* 0x0002a82320007986 */ /* 0x000fe2000c101908 */
[----:B---3--:R-:W-:-:S05]  /*81f0*/  VIADDMNMX R47, R47, R10, RZ, !PT ;  /* 0x0000000a2f2f7246 */ /* 0x008fca00078001ff */
[----:B------:R-:W-:Y:S01]  /*8200*/  STG.E desc[UR8][R32.64+0x234], R47 ;  /* 0x0002342f20007986 */ /* 0x000fe2000c101908 */
[----:B----4-:R-:W-:-:S05]  /*8210*/  VIADDMNMX R49, R49, R14, RZ, !PT ;  /* 0x0000000e31317246 */ /* 0x010fca00078001ff */
[----:B------:R-:W-:Y:S01]  /*8220*/  STG.E desc[UR8][R32.64+0x238], R49 ;  /* 0x0002383120007986 */ /* 0x000fe2000c101908 */
[----:B-----5:R-:W-:-:S05]  /*8230*/  VIADDMNMX R5, R26, R5, RZ, !PT ;  /* 0x000000051a057246 */ /* 0x020fca00078001ff */
[----:B------:R-:W-:Y:S01]  /*8240*/  STG.E desc[UR8][R32.64+0x1c0], R5 ;  /* 0x0001c00520007986 */ /* 0x000fe2000c101908 */
[----:B------:R-:W-:Y:S02]  /*8250*/  VIADDMNMX R37, R48, R37, RZ, !PT ;  /* 0x0000002530257246 */ /* 0x000fe400078001ff */
[----:B------:R-:W-:-:S03]  /*8260*/  VIADDMNMX R9, R28, R9, RZ, !PT ;  /* 0x000000091c097246 */ /* 0x000fc600078001ff */
[----:B------:R-:W-:Y:S04]  /*8270*/  STG.E desc[UR8][R32.64+0x2a4], R37 ;  /* 0x0002a42520007986 */ /* 0x000fe8000c101908 */
[----:B------:R-:W-:Y:S01]  /*8280*/  STG.E desc[UR8][R32.64+0x1c4], R9 ;  /* 0x0001c40920007986 */ /* 0x000fe2000c101908 */
[----:B------:R-:W-:-:S05]  /*8290*/  VIADDMNMX R27, R27, R12, RZ, !PT ;  /* 0x0000000c1b1b7246 */ /* 0x000fca00078001ff */
[----:B------:R-:W-:Y:S01]  /*82a0*/  STG.E desc[UR8][R32.64+0x158], R27 ;  /* 0x0001581b20007986 */ /* 0x000fe2000c101908 */
[----:B------:R-:W-:Y:S02]  /*82b0*/  VIADDMNMX R11, R20, R11, RZ, !PT ;  /* 0x0000000b140b7246 */ /* 0x000fe400078001ff */
[----:B------:R-:W-:Y:S02]  /*82c0*/  VIADDMNMX R17, R22, R17, RZ, !PT ;  /* 0x0000001116117246 */ /* 0x000fe400078001ff */
[----:B------:R-:W-:Y:S02]  /*82d0*/  VIADDMNMX R15, R15, R16, RZ, !PT ;  /* 0x000000100f0f7246 */ /* 0x000fe400078001ff */
[----:B------:R-:W-:Y:S02]  /*82e0*/  VIADDMNMX R19, R19, R0, RZ, !PT ;  /* 0x0000000013137246 */ /* 0x000fe400078001ff */
[----:B------:R-:W-:Y:S02]  /*82f0*/  VIADDMNMX R7, R18, R7, RZ, !PT ;  /* 0x0000000712077246 */ /* 0x000fe400078001ff */
[----:B------:R-:W-:-:S02]  /*8300*/  VIADDMNMX R21, R21, R4, RZ, !PT ;  /* 0x0000000415157246 */ /* 0x000fc400078001ff */
[----:B------:R-:W-:Y:S02]  /*8310*/  VIADDMNMX R25, R25, R8, RZ, !PT ;  /* 0x0000000819197246 */ /* 0x000fe400078001ff */
[----:B------:R-:W-:Y:S02]  /*8320*/  VIADDMNMX R23, R24, R23, RZ, !PT ;  /* 0x0000001718177246 */ /* 0x000fe400078001ff */
[----:B------:R-:W-:Y:S02]  /*8330*/  VIADDMNMX R13, R40, R13, RZ, !PT ;  /* 0x0000000d280d7246 */ /* 0x000fe400078001ff */
[----:B------:R-:W-:Y:S02]  /*8340*/  VIADDMNMX R29, R42, R29, RZ, !PT ;  /* 0x0000001d2a1d7246 */ /* 0x000fe400078001ff */
[----:B------:R-:W-:Y:S02]  /*8350*/  VIADDMNMX R45, R45, R6, RZ, !PT ;  /* 0x000000062d2d7246 */ /* 0x000fe400078001ff */
[----:B------:R-:W-:-:S02]  /*8360*/  VIADDMNMX R3, R44, R3, RZ, !PT ;  /* 0x000000032c037246 */ /* 0x000fc400078001ff */
[----:B------:R-:W-:Y:S01]  /*8370*/  VIADDMNMX R39, R46, R39, RZ, !PT ;  /* 0x000000272e277246 */ /* 0x000fe200078001ff */
        /* <DEDUP_REMOVED lines=14> */
.L_x_120:
        /* <DEDUP_REMOVED lines=10> */
.L_x_471:


//--------------------- .text.fused_nn_conv2d_cast_fixed_point_multiply_add_cast_fixed_point_multiply_add_cast_16086763325481941859__14_kernel0 --------------------------
	.section	.text.fused_nn_conv2d_cast_fixed_point_multiply_add_cast_fixed_point_multiply_add_cast_16086763325481941859__14_kernel0,"ax",@progbits
	.align	128
        .global         fused_nn_conv2d_cast_fixed_point_multiply_add_cast_fixed_point_multiply_add_cast_16086763325481941859__14_kernel0
        .type           fused_nn_conv2d_cast_fixed_point_multiply_add_cast_fixed_point_multiply_add_cast_16086763325481941859__14_kernel0,@function
        .size           fused_nn_conv2d_cast_fixed_point_multiply_add_cast_fixed_point_multiply_add_cast_16086763325481941859__14_kernel0,(.L_x_472 - fused_nn_conv2d_cast_fixed_point_multiply_add_cast_fixed_point_multiply_add_cast_16086763325481941859__14_kernel0)
        .other          fused_nn_conv2d_cast_fixed_point_multiply_add_cast_fixed_point_multiply_add_cast_16086763325481941859__14_kernel0,@"STO_CUDA_ENTRY STV_DEFAULT"
fused_nn_conv2d_cast_fixed_point_multiply_add_cast_fixed_point_multiply_add_cast_16086763325481941859__14_kernel0:
.text.fused_nn_conv2d_cast_fixed_point_multiply_add_cast_fixed_point_multiply_add_cast_16086763325481941859__14_kernel0:
[----:B------:R-:W-:Y:S01]  /*0000*/  LDC R1, c[0x0][0x37c] ;  /* 0x0000df00ff017b82 */ /* 0x000fe20000000800 */
[----:B------:R-:W0:Y:S01]  /*0010*/  S2R R5, SR_TID.Z ;  /* 0x0000000000057919 */ /* 0x000e220000002300 */
[----:B------:R-:W1:Y:S01]  /*0020*/  LDCU.64 UR4, c[0x0][0x388] ;  /* 0x00007100ff0477ac */ /* 0x000e620008000a00 */
[----:B------:R-:W2:Y:S01]  /*0030*/  S2R R6, SR_TID.X ;  /* 0x0000000000067919 */ /* 0x000ea20000002100 */
[----:B------:R-:W3:Y:S01]  /*0040*/  LDCU.64 UR8, c[0x0][0x358] ;  /* 0x00006b00ff0877ac */ /* 0x000ee20008000a00 */
[----:B------:R-:W4:Y:S01]  /*0050*/  S2R R4, SR_CTAID.Z ;  /* 0x0000000000047919 */ /* 0x000f220000002700 */
[----:B------:R-:W4:Y:S02]  /*0060*/  S2R R7, SR_CTAID.X ;  /* 0x0000000000077919 */ /* 0x000f240000002500 */
[----:B------:R-:W-:Y:S01]  /*0070*/  BAR.SYNC.DEFER_BLOCKING 0x0 ;  /* 0x0000000000007b1d */ /* 0x000fe20000010000 */
[C---:B0-----:R-:W-:Y:S02]  /*0080*/  ISETP.GE.U32.AND P0, PT, R5.reuse, 0xc, PT ;  /* 0x0000000c0500780c */ /* 0x041fe40003f06070 */
[----:B------:R-:W-:-:S02]  /*0090*/  ISETP.GE.U32.AND P1, PT, R5, 0x1c, PT ;  /* 0x0000001c0500780c */ /* 0x000fc40003f26070 */
[----:B--2---:R-:W-:-:S04]  /*00a0*/  LEA R3, R5, R6, 0x3 ;  /* 0x0000000605037211 */ /* 0x004fc800078e18ff */
[C---:B------:R-:W-:Y:S02]  /*00b0*/  ISETP.LT.U32.AND P0, PT, R3.reuse, 0x60, !P0 ;  /* 0x000000600300780c */ /* 0x040fe40004701070 */
[----:B------:R-:W-:Y:S01]  /*00c0*/  ISETP.LT.U32.AND P1, PT, R3, 0xe0, !P1 ;  /* 0x000000e00300780c */ /* 0x000fe20004f21070 */
[----:B----4-:R-:W-:Y:S01]  /*00d0*/  IMAD R14, R4, 0x380, R7 ;  /* 0x00000380040e7824 */ /* 0x010fe200078e0207 */
[----:B------:R-:W-:-:S03]  /*00e0*/  SHF.L.U32 R4, R6, 0x4, RZ ;  /* 0x0000000406047819 */ /* 0x000fc600000006ff */
[----:B------:R-:W-:Y:S01]  /*00f0*/  IMAD R14, R14, 0xe0, RZ ;  /* 0x000000e00e0e7824 */ /* 0x000fe200078e02ff */
[----:B------:R-:W-:-:S05]  /*0100*/  LOP3.LUT R10, R4, 0x3fc0, RZ, 0xc0, !PT ;  /* 0x00003fc0040a7812 */ /* 0x000fca00078ec0ff */
[C---:B------:R-:W-:Y:S01]  /*0110*/  @P0 LOP3.LUT R2, R3.reuse, 0x80, RZ, 0x3c, !PT ;  /* 0x0000008003020812 */ /* 0x040fe200078e3cff */
[----:B------:R-:W0:Y:S01]  /*0120*/  @P0 LDC.64 R8, c[0x0][0x380] ;  /* 0x0000e000ff080b82 */ /* 0x000e220000000a00 */
[----:B------:R-:W-:Y:S02]  /*0130*/  @P1 LOP3.LUT R0, R3, 0xf8, RZ, 0xc0, !PT ;  /* 0x000000f803001812 */ /* 0x000fe400078ec0ff */
[----:B------:R-:W-:Y:S02]  /*0140*/  @P0 LOP3.LUT R2, R2, 0xf8, RZ, 0xc0, !PT ;  /* 0x000000f802020812 */ /* 0x000fe400078ec0ff */
[----:B------:R-:W-:Y:S02]  /*0150*/  @P1 SHF.R.U32.HI R0, RZ, 0x3, R0 ;  /* 0x00000003ff001819 */ /* 0x000fe40000011600 */
[----:B------:R-:W-:Y:S01]  /*0160*/  @P0 SHF.R.U32.HI R2, RZ, 0x3, R2 ;  /* 0x00000003ff020819 */ /* 0x000fe20000011602 */
[----:B------:R-:W2:Y:S01]  /*0170*/  S2UR UR6, SR_CgaCtaId ;  /* 0x00000000000679c3 */ /* 0x000ea20000008800 */
[----:B------:R-:W-:-:S02]  /*0180*/  @P1 PRMT R0, R0, 0x9910, RZ ;  /* 0x0000991000001816 */ /* 0x000fc400000000ff */
[----:B------:R-:W-:Y:S02]  /*0190*/  @P0 PRMT R7, R2, 0x9910, RZ ;  /* 0x0000991002070816 */ /* 0x000fe400000000ff */
[----:B------:R-:W-:Y:S02]  /*01a0*/  @P1 MOV R2, R0 ;  /* 0x0000000000021202 */ /* 0x000fe40000000f00 */
[----:B------:R-:W-:Y:S01]  /*01b0*/  SHF.L.U32 R0, R6, 0x2, RZ ;  /* 0x0000000206007819 */ /* 0x000fe200000006ff */
[----:B------:R-:W-:Y:S01]  /*01c0*/  @P0 IMAD R4, R7, 0x25, RZ ;  /* 0x0000002507040824 */ /* 0x000fe200078e02ff */
[----:B------:R-:W-:Y:S01]  /*01d0*/  SHF.R.U32.HI R6, RZ, 0x2, R6 ;  /* 0x00000002ff067819 */ /* 0x000fe20000011606 */
[----:B------:R-:W-:Y:S01]  /*01e0*/  @P1 IMAD R2, R2, 0x25, RZ ;  /* 0x0000002502021824 */ /* 0x000fe200078e02ff */
[C---:B------:R-:W-:Y:S01]  /*01f0*/  LEA R11, R5.reuse, R10, 0x7 ;  /* 0x0000000a050b7211 */ /* 0x040fe200078e38ff */
[----:B------:R-:W4:Y:S01]  /*0200*/  @P1 LDC.64 R28, c[0x0][0x380] ;  /* 0x0000e000ff1c1b82 */ /* 0x000f220000000a00 */
[----:B------:R-:W-:-:S02]  /*0210*/  LEA R12, R5, R6, 0x1 ;  /* 0x00000006050c7211 */ /* 0x000fc400078e08ff */
[----:B------:R-:W-:Y:S02]  /*0220*/  @P1 LOP3.LUT R2, R2, 0xffff, RZ, 0xc0, !PT ;  /* 0x0000ffff02021812 */ /* 0x000fe400078ec0ff */
[----:B------:R-:W-:Y:S02]  /*0230*/  @P0 LOP3.LUT R4, R4, 0xffff, RZ, 0xc0, !PT ;  /* 0x0000ffff04040812 */ /* 0x000fe400078ec0ff */
[----:B------:R-:W-:Y:S01]  /*0240*/  @P1 SHF.R.U32.HI R2, RZ, 0x8, R2 ;  /* 0x00000008ff021819 */ /* 0x000fe20000011602 */
[----:B------:R-:W5:Y:S01]  /*0250*/  @P1 LDC.64 R6, c[0x0][0x380] ;  /* 0x0000e000ff061b82 */ /* 0x000f620000000a00 */
[----:B------:R-:W-:Y:S02]  /*0260*/  @P0 SHF.R.U32.HI R10, RZ, 0x8, R4 ;  /* 0x00000008ff0a0819 */ /* 0x000fe40000011604 */
[C---:B------:R-:W-:Y:S02]  /*0270*/  @P1 LEA R4, R2.reuse, R3, 0x3 ;  /* 0x0000000302041211 */ /* 0x040fe400078e18ff */
[----:B------:R-:W-:-:S02]  /*0280*/  @P1 LOP3.LUT R13, R2, 0xffff, RZ, 0xc0, !PT ;  /* 0x0000ffff020d1812 */ /* 0x000fc400078ec0ff */
[C---:B------:R-:W-:Y:S01]  /*0290*/  @P0 LEA R2, R10.reuse, R3, 0x3 ;  /* 0x000000030a020211 */ /* 0x040fe200078e18ff */
[----:B------:R-:W4:Y:S01]  /*02a0*/  @P1 LDC.64 R46, c[0x0][0x380] ;  /* 0x0000e000ff2e1b82 */ /* 0x000f220000000a00 */
[----:B------:R-:W-:Y:S02]  /*02b0*/  LOP3.LUT R11, R11, 0x7f00, RZ, 0xc0, !PT ;  /* 0x00007f000b0b7812 */ /* 0x000fe400078ec0ff */
[----:B------:R-:W-:Y:S02]  /*02c0*/  @P0 LOP3.LUT R17, R10, 0xffff, RZ, 0xc0, !PT ;  /* 0x0000ffff0a110812 */ /* 0x000fe400078ec0ff */
[----:B------:R-:W-:Y:S02]  /*02d0*/  @P1 SHF.L.U32 R4, R4, 0x2, RZ ;  /* 0x0000000204041819 */ /* 0x000fe400000006ff */
[----:B------:R-:W-:Y:S01]  /*02e0*/  @P0 SHF.L.U32 R2, R2, 0x2, RZ ;  /* 0x0000000202020819 */ /* 0x000fe200000006ff */
[----:B------:R-:W4:Y:S01]  /*02f0*/  @P1 LDC.64 R44, c[0x0][0x380] ;  /* 0x0000e000ff2c1b82 */ /* 0x000f220000000a00 */
[----:B------:R-:W-:Y:S01]  /*0300*/  LOP3.LUT R10, R11, 0xc, R0, 0xf8, !PT ;  /* 0x0000000c0b0a7812 */ /* 0x000fe200078ef800 */
[--C-:B------:R-:W-:Y:S01]  /*0310*/  @P1 IMAD R11, R13, 0x3100, R14.reuse ;  /* 0x000031000d0b1824 */ /* 0x100fe200078e020e */
[----:B------:R-:W-:Y:S01]  /*0320*/  @P1 LOP3.LUT R4, R4, 0xfc, RZ, 0xc0, !PT ;  /* 0x000000fc04041812 */ /* 0x000fe200078ec0ff */
[----:B------:R-:W-:Y:S01]  /*0330*/  @P0 IMAD R13, R17, 0x3100, R14 ;  /* 0x00003100110d0824 */ /* 0x000fe200078e020e */
[----:B------:R-:W-:-:S02]  /*0340*/  @P0 LOP3.LUT R2, R2, 0xfc, RZ, 0xc0, !PT ;  /* 0x000000fc02020812 */ /* 0x000fc400078ec0ff */
[----:B------:R-:W-:Y:S01]  /*0350*/  SHF.L.U32 R15, R12, 0x4, RZ ;  /* 0x000000040c0f7819 */ /* 0x000fe200000006ff */
[----:B------:R-:W4:Y:S01]  /*0360*/  @P0 LDC.64 R38, c[0x0][0x380] ;  /* 0x0000e000ff260b82 */ /* 0x000f220000000a00 */
[----:B------:R-:W-:Y:S02]  /*0370*/  @P1 IADD3 R11, PT, PT, R4, R11, RZ ;  /* 0x0000000b040b1210 */ /* 0x000fe40007ffe0ff */
[----:B------:R-:W-:Y:S02]  /*0380*/  @P0 IADD3 R13, PT, PT, R2, R13, RZ ;  /* 0x0000000d020d0210 */ /* 0x000fe40007ffe0ff */
[----:B------:R-:W-:Y:S02]  /*0390*/  LOP3.LUT R10, R10, 0x30, R15, 0xf8, !PT ;  /* 0x000000300a0a7812 */ /* 0x000fe400078ef80f */
[----:B-----5:R-:W-:Y:S01]  /*03a0*/  @P1 IADD3 R6, P2, PT, R11, R6, RZ ;  /* 0x000000060b061210 */ /* 0x020fe20007f5e0ff */
[----:B------:R-:W5:Y:S01]  /*03b0*/  @P0 LDC.64 R42, c[0x0][0x380] ;  /* 0x0000e000ff2a0b82 */ /* 0x000f620000000a00 */
[----:B0-----:R-:W-:-:S02]  /*03c0*/  @P0 IADD3 R8, P3, PT, R13, R8, RZ ;  /* 0x000000080d080210 */ /* 0x001fc40007f7e0ff */
[----:B-1----:R-:W-:Y:S02]  /*03d0*/  IADD3 R30, P4, PT, R10, UR4, RZ ;  /* 0x000000040a1e7c10 */ /* 0x002fe4000ff9e0ff */
[----:B------:R-:W-:Y:S02]  /*03e0*/  @P1 IADD3.X R7, PT, PT, RZ, R7, RZ, P2, !PT ;  /* 0x00000007ff071210 */ /* 0x000fe400017fe4ff */
[----:B------:R-:W-:Y:S02]  /*03f0*/  @P0 IADD3.X R9, PT, PT, RZ, R9, RZ, P3, !PT ;  /* 0x00000009ff090210 */ /* 0x000fe40001ffe4ff */
[----:B------:R-:W-:Y:S01]  /*0400*/  IADD3.X R31, PT, PT, RZ, UR5, RZ, P4, !PT ;  /* 0x00000005ff1f7c10 */ /* 0x000fe2000a7fe4ff */
[----:B---3--:R0:W3:Y:S04]  /*0410*/  @P1 LDG.E.CONSTANT R11, desc[UR8][R6.64] ;  /* 0x00000008060b1981 */ /* 0x0080e8000c1e9900 */
[----:B------:R1:W5:Y:S04]  /*0420*/  @P0 LDG.E.CONSTANT R13, desc[UR8][R8.64] ;  /* 0x00000008080d0981 */ /* 0x000368000c1e9900 */
[----:B------:R-:W5:Y:S04]  /*0430*/  LDG.E.CONSTANT R17, desc[UR8][R30.64] ;  /* 0x000000081e117981 */ /* 0x000f68000c1e9900 */
[----:B------:R-:W5:Y:S01]  /*0440*/  LDG.E.CONSTANT R19, desc[UR8][R30.64+0x800] ;  /* 0x000800081e137981 */ /* 0x000f62000c1e9900 */
[C---:B------:R-:W-:Y:S01]  /*0450*/  @P1 LOP3.LUT R2, R3.reuse, 0xf8, RZ, 0xc0, !PT ;  /* 0x000000f803021812 */ /* 0x040fe200078ec0ff */
[----:B------:R-:W-:Y:S01]  /*0460*/  UMOV UR4, 0x400 ;  /* 0x0000040000047882 */ /* 0x000fe20000000000 */
[----:B------:R-:W-:Y:S01]  /*0470*/  @P1 LOP3.LUT R4, R3, 0xf8, RZ, 0xc0, !PT ;  /* 0x000000f803041812 */ /* 0x000fe200078ec0ff */
[----:B------:R-:W-:Y:S01]  /*0480*/  UIADD3 UR5, UPT, UPT, UR4, 0x380, URZ ;  /* 0x0000038004057890 */ /* 0x000fe2000fffe0ff */
[----:B------:R-:W-:Y:S01]  /*0490*/  @P1 SHF.R.U32.HI R2, RZ, 0x3, R2 ;  /* 0x00000003ff021819 */ /* 0x000fe20000011602 */
[----:B--2---:R-:W-:Y:S01]  /*04a0*/  ULEA UR4, UR6, UR4, 0x18 ;  /* 0x0000000406047291 */ /* 0x004fe2000f8ec0ff */
[----:B0-----:R-:W-:Y:S01]  /*04b0*/  @P1 SHF.R.U32.HI R6, RZ, 0x3, R4 ;  /* 0x00000003ff061819 */ /* 0x001fe20000011604 */
[----:B------:R-:W-:Y:S01]  /*04c0*/  ULEA UR5, UR6, UR5, 0x18 ;  /* 0x0000000506057291 */ /* 0x000fe2000f8ec0ff */
[----:B------:R-:W-:-:S02]  /*04d0*/  @P1 PRMT R2, R2, 0x9910, RZ ;  /* 0x0000991002021816 */ /* 0x000fc400000000ff */
[C---:B------:R-:W-:Y:S02]  /*04e0*/  @P0 LOP3.LUT R4, R3.reuse, 0x80, RZ, 0x3c, !PT ;  /* 0x0000008003040812 */ /* 0x040fe400078e3cff */
[----:B------:R-:W-:Y:S01]  /*04f0*/  @P1 LOP3.LUT R7, R3, 0xf8, RZ, 0xc0, !PT ;  /* 0x000000f803071812 */ /* 0x000fe200078ec0ff */
[----:B------:R-:W-:Y:S01]  /*0500*/  @P1 IMAD R2, R2, 0x25, RZ ;  /* 0x0000002502021824 */ /* 0x000fe200078e02ff */
[----:B------:R-:W-:Y:S02]  /*0510*/  @P1 PRMT R6, R6, 0x9910, RZ ;  /* 0x0000991006061816 */ /* 0x000fe400000000ff */
[----:B------:R-:W-:Y:S02]  /*0520*/  @P0 LOP3.LUT R4, R4, 0xf8, RZ, 0xc0, !PT ;  /* 0x000000f804040812 */ /* 0x000fe400078ec0ff */
[----:B------:R-:W-:Y:S01]  /*0530*/  @P1 SHF.R.U32.HI R7, RZ, 0x3, R7 ;  /* 0x00000003ff071819 */ /* 0x000fe20000011607 */
[----:B------:R-:W-:Y:S01]  /*0540*/  @P1 IMAD R6, R6, 0x25, RZ ;  /* 0x0000002506061824 */ /* 0x000fe200078e02ff */
[----:B------:R-:W-:-:S02]  /*0550*/  @P1 LOP3.LUT R2, R2, 0xffff, RZ, 0xc0, !PT ;  /* 0x0000ffff02021812 */ /* 0x000fc400078ec0ff */
[----:B------:R-:W-:Y:S02]  /*0560*/  @P0 SHF.R.U32.HI R4, RZ, 0x3, R4 ;  /* 0x00000003ff040819 */ /* 0x000fe40000011604 */
[----:B------:R-:W-:Y:S02]  /*0570*/  @P1 PRMT R12, R7, 0x9910, RZ ;  /* 0x00009910070c1816 */ /* 0x000fe400000000ff */
[----:B------:R-:W-:Y:S02]  /*0580*/  @P0 LOP3.LUT R7, R3, 0x80, RZ, 0x3c, !PT ;  /* 0x0000008003070812 */ /* 0x000fe400078e3cff */
[----:B------:R-:W-:Y:S01]  /*0590*/  @P1 SHF.R.U32.HI R2, RZ, 0x8, R2 ;  /* 0x00000008ff021819 */ /* 0x000fe20000011602 */
[----:B------:R-:W-:Y:S01]  /*05a0*/  @P1 IMAD R12, R12, 0x25, RZ ;  /* 0x000000250c0c1824 */ /* 0x000fe200078e02ff */
[----:B------:R-:W-:Y:S02]  /*05b0*/  @P0 PRMT R4, R4, 0x9910, RZ ;  /* 0x0000991004040816 */ /* 0x000fe400000000ff */
[----:B------:R-:W-:-:S02]  /*05c0*/  @P1 LOP3.LUT R6, R6, 0xffff, RZ, 0xc0, !PT ;  /* 0x0000ffff06061812 */ /* 0x000fc400078ec0ff */
[----:B------:R-:W-:Y:S01]  /*05d0*/  @P0 LOP3.LUT R7, R7, 0xf8, RZ, 0xc0, !PT ;  /* 0x000000f807070812 */ /* 0x000fe200078ec0ff */
[----:B------:R-:W-:Y:S01]  /*05e0*/  @P0 IMAD R4, R4, 0x25, RZ ;  /* 0x0000002504040824 */ /* 0x000fe200078e02ff */
[C---:B-1----:R-:W-:Y:S02]  /*05f0*/  @P1 LOP3.LUT R9, R2.reuse, 0xffff, RZ, 0xc0, !PT ;  /* 0x0000ffff02091812 */ /* 0x042fe400078ec0ff */
[----:B------:R-:W-:Y:S02]  /*0600*/  @P1 MOV R15, RZ ;  /* 0x000000ff000f1202 */ /* 0x000fe40000000f00 */
[----:B------:R-:W-:Y:S02]  /*0610*/  @P1 SHF.R.U32.HI R10, RZ, 0x8, R6 ;  /* 0x00000008ff0a1819 */ /* 0x000fe40000011606 */
[----:B------:R-:W-:Y:S01]  /*0620*/  @P0 SHF.R.U32.HI R6, RZ, 0x3, R7 ;  /* 0x00000003ff060819 */ /* 0x000fe20000011607 */
[----:B------:R-:W-:Y:S01]  /*0630*/  @P1 IMAD.WIDE.U32 R8, R9, 0x3100, R14 ;  /* 0x0000310009081825 */ /* 0x000fe200078e000e */
[----:B------:R-:W-:-:S02]  /*0640*/  @P1 LEA R2, R2, R3, 0x3 ;  /* 0x0000000302021211 */ /* 0x000fc400078e18ff */
[----:B------:R-:W-:Y:S02]  /*0650*/  @P0 PRMT R15, R6, 0x9910, RZ ;  /* 0x00009910060f0816 */ /* 0x000fe400000000ff */
[----:B------:R-:W-:Y:S02]  /*0660*/  @P0 LOP3.LUT R4, R4, 0xffff, RZ, 0xc0, !PT ;  /* 0x0000ffff04040812 */ /* 0x000fe400078ec0ff */
[----:B------:R-:W-:Y:S02]  /*0670*/  @P1 SHF.L.U32 R2, R2, 0x2, RZ ;  /* 0x0000000202021819 */ /* 0x000fe400000006ff */
[----:B------:R-:W-:Y:S01]  /*0680*/  @P0 SHF.R.U32.HI R16, RZ, 0x8, R4 ;  /* 0x00000008ff100819 */ /* 0x000fe20000011604 */
[----:B------:R-:W-:Y:S01]  /*0690*/  @P0 IMAD R4, R15, 0x25, RZ ;  /* 0x000000250f040824 */ /* 0x000fe200078e02ff */
[----:B------:R-:W-:Y:S02]  /*06a0*/  @P1 LOP3.LUT R15, R2, 0xfc, RZ, 0xc0, !PT ;  /* 0x000000fc020f1812 */ /* 0x000fe400078ec0ff */
[----:B------:R-:W-:-:S02]  /*06b0*/  @P0 LOP3.LUT R2, R3, 0x80, RZ, 0x3c, !PT ;  /* 0x0000008003020812 */ /* 0x000fc400078e3cff */
[----:B------:R-:W-:Y:S02]  /*06c0*/  @P0 LOP3.LUT R4, R4, 0xffff, RZ, 0xc0, !PT ;  /* 0x0000ffff04040812 */ /* 0x000fe400078ec0ff */
[----:B------:R-:W-:Y:S02]  /*06d0*/  @P0 LOP3.LUT R2, R2, 0xf8, RZ, 0xc0, !PT ;  /* 0x000000f802020812 */ /* 0x000fe400078ec0ff */
[----:B----4-:R-:W-:Y:S02]  /*06e0*/  @P1 IADD3 R28, P2, P3, R8, R28, R15 ;  /* 0x0000001c081c1210 */ /* 0x010fe40007b5e00f */
[----:B------:R-:W-:Y:S02]  /*06f0*/  @P0 SHF.R.U32.HI R8, RZ, 0x8, R4 ;  /* 0x00000008ff080819 */ /* 0x000fe40000011604 */
[----:B------:R-:W-:Y:S02]  /*0700*/  @P0 SHF.R.U32.HI R4, RZ, 0x3, R2 ;  /* 0x00000003ff040819 */ /* 0x000fe40000011602 */
[----:B------:R-:W-:-:S02]  /*0710*/  LEA R2, R5, R0, 0x5 ;  /* 0x0000000005027211 */ /* 0x000fc400078e28ff */
[----:B------:R-:W-:Y:S02]  /*0720*/  @P0 PRMT R4, R4, 0x9910, RZ ;  /* 0x0000991004040816 */ /* 0x000fe400000000ff */
[----:B------:R-:W-:Y:S02]  /*0730*/  @P1 IADD3.X R29, PT, PT, R9, R29, RZ, P2, P3 ;  /* 0x0000001d091d1210 */ /* 0x000fe400017e64ff */
[----:B------:R-:W-:Y:S02]  /*0740*/  @P0 MOV R9, R4 ;  /* 0x0000000400090202 */ /* 0x000fe40000000f00 */
[----:B------:R-:W-:Y:S02]  /*0750*/  @P1 LOP3.LUT R12, R12, 0xffff, RZ, 0xc0, !PT ;  /* 0x0000ffff0c0c1812 */ /* 0x000fe400078ec0ff */
[----:B------:R-:W-:Y:S01]  /*0760*/  @P1 LOP3.LUT R7, R10, 0xffff, RZ, 0xc0, !PT ;  /* 0x0000ffff0a071812 */ /* 0x000fe200078ec0ff */
[----:B------:R-:W-:Y:S01]  /*0770*/  @P0 IMAD R9, R9, 0x25, RZ ;  /* 0x0000002509090824 */ /* 0x000fe200078e02ff */
[----:B------:R-:W-:Y:S01]  /*0780*/  @P1 MOV R48, R14 ;  /* 0x0000000e00301202 */ /* 0x000fe20000000f00 */
[----:B------:R-:W2:Y:S01]  /*0790*/  @P1 LDG.E.CONSTANT R29, desc[UR8][R28.64+0xc400] ;  /* 0x00c400081c1d1981 */ /* 0x000ea2000c1e9900 */
[----:B------:R-:W-:-:S02]  /*07a0*/  @P1 MOV R49, RZ ;  /* 0x000000ff00311202 */ /* 0x000fc40000000f00 */
[----:B------:R-:W-:Y:S02]  /*07b0*/  @P1 SHF.R.U32.HI R12, RZ, 0x8, R12 ;  /* 0x00000008ff0c1819 */ /* 0x000fe4000001160c */
[----:B------:R-:W-:Y:S01]  /*07c0*/  @P0 LOP3.LUT R9, R9, 0xffff, RZ, 0xc0, !PT ;  /* 0x0000ffff09090812 */ /* 0x000fe200078ec0ff */
[----:B------:R-:W-:Y:S01]  /*07d0*/  @P1 IMAD.WIDE.U32 R48, R7, 0x3100, R48 ;  /* 0x0000310007301825 */ /* 0x000fe200078e0030 */
[----:B------:R-:W-:Y:S02]  /*07e0*/  @P0 LOP3.LUT R15, R8, 0xffff, RZ, 0xc0, !PT ;  /* 0x0000ffff080f0812 */ /* 0x000fe400078ec0ff */
[----:B------:R-:W-:Y:S02]  /*07f0*/  @P0 MOV R34, R14 ;  /* 0x0000000e00220202 */ /* 0x000fe40000000f00 */
[----:B------:R-:W-:Y:S02]  /*0800*/  @P0 MOV R35, RZ ;  /* 0x000000ff00230202 */ /* 0x000fe40000000f00 */
[----:B------:R-:W-:-:S02]  /*0810*/  LEA R4, R5, UR5, 0x6 ;  /* 0x0000000505047c11 */ /* 0x000fc4000f8e30ff */
[----:B------:R-:W-:Y:S01]  /*0820*/  @P1 LOP3.LUT R23, R12, 0xffff, RZ, 0xc0, !PT ;  /* 0x0000ffff0c171812 */ /* 0x000fe200078ec0ff */
[----:B------:R-:W-:Y:S01]  /*0830*/  @P0 IMAD.WIDE.U32 R34, R15, 0x3100, R34 ;  /* 0x000031000f220825 */ /* 0x000fe200078e0022 */
[----:B------:R-:W-:Y:S02]  /*0840*/  @P1 MOV R6, R14 ;  /* 0x0000000e00061202 */ /* 0x000fe40000000f00 */
[----:B------:R-:W-:Y:S02]  /*0850*/  @P1 MOV R7, RZ ;  /* 0x000000ff00071202 */ /* 0x000fe40000000f00 */
[----:B------:R-:W-:Y:S02]  /*0860*/  @P1 LEA R5, R10, R3, 0x3 ;  /* 0x000000030a051211 */ /* 0x000fe400078e18ff */
[----:B------:R-:W-:Y:S01]  /*0870*/  @P0 LOP3.LUT R21, R16, 0xffff, RZ, 0xc0, !PT ;  /* 0x0000ffff10150812 */ /* 0x000fe200078ec0ff */
[----:B------:R-:W-:Y:S01]  /*0880*/  @P1 IMAD.WIDE.U32 R6, R23, 0x3100, R6 ;  /* 0x0000310017061825 */ /* 0x000fe200078e0006 */
[----:B------:R-:W-:-:S02]  /*0890*/  @P1 SHF.L.U32 R15, R5, 0x2, RZ ;  /* 0x00000002050f1819 */ /* 0x000fc400000006ff */
[----:B------:R-:W-:Y:S02]  /*08a0*/  @P0 LEA R5, R8, R3, 0x3 ;  /* 0x0000000308050211 */ /* 0x000fe400078e18ff */
[-C--:B------:R-:W-:Y:S02]  /*08b0*/  @P0 MOV R24, R14.reuse ;  /* 0x0000000e00180202 */ /* 0x080fe40000000f00 */
[----:B------:R-:W-:Y:S02]  /*08c0*/  @P0 MOV R25, RZ ;  /* 0x000000ff00190202 */ /* 0x000fe40000000f00 */
[----:B------:R-:W-:Y:S02]  /*08d0*/  @P1 LOP3.LUT R15, R15, 0xfc, RZ, 0xc0, !PT ;  /* 0x000000fc0f0f1812 */ /* 0x000fe400078ec0ff */
[----:B------:R-:W-:Y:S01]  /*08e0*/  @P0 MOV R20, R14 ;  /* 0x0000000e00140202 */ /* 0x000fe20000000f00 */
[----:B------:R-:W-:Y:S01]  /*08f0*/  @P0 IMAD.WIDE.U32 R24, R21, 0x3100, R24 ;  /* 0x0000310015180825 */ /* 0x000fe200078e0018 */
[----:B------:R-:W-:-:S02]  /*0900*/  @P1 IADD3 R46, P2, P3, R48, R46, R15 ;  /* 0x0000002e302e1210 */ /* 0x000fc40007b5e00f */
[----:B------:R-:W-:Y:S02]  /*0910*/  @P0 MOV R21, RZ ;  /* 0x000000ff00150202 */ /* 0x000fe40000000f00 */
[----:B------:R-:W-:Y:S02]  /*0920*/  @P0 SHF.L.U32 R5, R5, 0x2, RZ ;  /* 0x0000000205050819 */ /* 0x000fe400000006ff */
[----:B------:R-:W-:Y:S02]  /*0930*/  @P1 IADD3.X R47, PT, PT, R49, R47, RZ, P2, P3 ;  /* 0x0000002f312f1210 */ /* 0x000fe400017e64ff */
[----:B------:R-:W-:Y:S01]  /*0940*/  @P0 LOP3.LUT R5, R5, 0xfc, RZ, 0xc0, !PT ;  /* 0x000000fc05050812 */ /* 0x000fe200078ec0ff */
[----:B---3--:R0:W-:Y:S04]  /*0950*/  @P1 STS [R2+UR4], R11 ;  /* 0x0000000b02001988 */ /* 0x0081e80008000804 */
[----:B-----5:R1:W-:Y:S04]  /*0960*/  @P0 STS [R2+UR4+0x200], R13 ;  /* 0x0002000d02000988 */ /* 0x0203e80008000804 */
[----:B------:R-:W-:Y:S01]  /*0970*/  STS [R2+UR5], R17 ;  /* 0x0000001102007988 */ /* 0x000fe20008000805 */
[----:B0-----:R-:W0:Y:S03]  /*0980*/  @P0 LDC.64 R10, c[0x0][0x380] ;  /* 0x0000e000ff0a0b82 */ /* 0x001e260000000a00 */
[----:B------:R-:W-:Y:S01]  /*0990*/  STS [R2+UR5+0x200], R19 ;  /* 0x0002001302007988 */ /* 0x000fe20008000805 */
[----:B-1----:R-:W-:-:S04]  /*09a0*/  @P1 LEA R13, R12, R3, 0x3 ;  /* 0x000000030c0d1211 */ /* 0x002fc800078e18ff */
[----:B------:R-:W-:Y:S01]  /*09b0*/  BAR.SYNC.DEFER_BLOCKING 0x0 ;  /* 0x0000000000007b1d */ /* 0x000fe20000010000 */
[----:B------:R-:W-:Y:S02]  /*09c0*/  @P0 SHF.R.U32.HI R12, RZ, 0x8, R9 ;  /* 0x00000008ff0c0819 */ /* 0x000fe40000011609 */
[-C--:B------:R-:W-:Y:S02]  /*09d0*/  @P0 LEA R9, R16, R3.reuse, 0x3 ;  /* 0x0000000310090211 */ /* 0x080fe400078e18ff */
[C---:B------:R-:W-:Y:S02]  /*09e0*/  @P0 LEA R3, R12.reuse, R3, 0x3 ;  /* 0x000000030c030211 */ /* 0x040fe400078e18ff */
[----:B------:R-:W-:Y:S02]  /*09f0*/  @P0 LOP3.LUT R23, R12, 0xffff, RZ, 0xc0, !PT ;  /* 0x0000ffff0c170812 */ /* 0x000fe400078ec0ff */
[----:B------:R-:W-:Y:S01]  /*0a00*/  @P1 SHF.L.U32 R13, R13, 0x2, RZ ;  /* 0x000000020d0d1819 */ /* 0x000fe200000006ff */
[----:B------:R-:W-:Y:S04]  /*0a10*/  LDS R22, [R0+UR4] ;  /* 0x0000000400167984 */ /* 0x000fe80008000800 */
[----:B------:R-:W1:Y:S04]  /*0a20*/  LDS.128 R16, [R4] ;  /* 0x0000000004107984 */ /* 0x000e680000000c00 */
[----:B------:R-:W3:Y:S04]  /*0a30*/  LDS R26, [R0+UR4+0x20] ;  /* 0x00002004001a7984 */ /* 0x000ee80008000800 */
[----:B------:R-:W4:Y:S04]  /*0a40*/  LDS R32, [R0+UR4+0x40] ;  /* 0x0000400400207984 */ /* 0x000f280008000800 */
[----:B------:R-:W5:Y:S04]  /*0a50*/  LDS R36, [R0+UR4+0x60] ;  /* 0x0000600400247984 */ /* 0x000f680008000800 */
[----:B------:R-:W5:Y:S04]  /*0a60*/  LDS R8, [R0+UR4+0x80] ;  /* 0x0000800400087984 */ /* 0x000f680008000800 */
[----:B------:R-:W2:Y:S04]  /*0a70*/  LDS R12, [R0+UR4+0xa0] ;  /* 0x0000a004000c7984 */ /* 0x000ea80008000800 */
[----:B------:R-:W2:Y:S01]  /*0a80*/  LDS R40, [R0+UR4+0xc0] ;  /* 0x0000c00400287984 */ /* 0x000ea20008000800 */
[----:B------:R-:W-:Y:S01]  /*0a90*/  @P0 SHF.L.U32 R9, R9, 0x2, RZ ;  /* 0x0000000209090819 */ /* 0x000fe200000006ff */
[----:B------:R-:W-:Y:S01]  /*0aa0*/  @P0 IMAD.WIDE.U32 R20, R23, 0x3100, R20 ;  /* 0x0000310017140825 */ /* 0x000fe200078e0014 */
[----:B------:R-:W-:Y:S01]  /*0ab0*/  @P1 LOP3.LUT R13, R13, 0xfc, RZ, 0xc0, !PT ;  /* 0x000000fc0d0d1812 */ /* 0x000fe200078ec0ff */
[----:B------:R-:W-:Y:S01]  /*0ac0*/  LDS R33, [R0+UR4+0x100] ;  /* 0x0001000400217984 */ /* 0x000fe20008000800 */
[----:B------:R-:W-:-:S02]  /*0ad0*/  @P0 LOP3.LUT R9, R9, 0xfc, RZ, 0xc0, !PT ;  /* 0x000000fc09090812 */ /* 0x000fc400078ec0ff */
[----:B------:R-:W-:Y:S01]  /*0ae0*/  @P0 SHF.L.U32 R3, R3, 0x2, RZ ;  /* 0x0000000203030819 */ /* 0x000fe200000006ff */
[----:B------:R-:W-:Y:S01]  /*0af0*/  LDS R53, [R0+UR4+0x1a0] ;  /* 0x0001a00400357984 */ /* 0x000fe20008000800 */
[----:B------:R-:W-:Y:S02]  /*0b00*/  @P1 IADD3 R48, P2, P3, R6, R44, R13 ;  /* 0x0000002c06301210 */ /* 0x000fe40007b5e00d */
[----:B------:R-:W-:Y:S01]  /*0b10*/  @P0 IADD3 R38, P4, P5, R24, R38, R9 ;  /* 0x0000002618260210 */ /* 0x000fe20007d9e009 */
[----:B------:R-:W-:Y:S01]  /*0b20*/  LDS R44, [R0+UR4+0x160] ;  /* 0x00016004002c7984 */ /* 0x000fe20008000800 */
[----:B------:R-:W-:Y:S02]  /*0b30*/  @P0 LOP3.LUT R3, R3, 0xfc, RZ, 0xc0, !PT ;  /* 0x000000fc03030812 */ /* 0x000fe400078ec0ff */
[----:B------:R-:W-:Y:S01]  /*0b40*/  @P1 IADD3.X R49, PT, PT, R7, R45, RZ, P2, P3 ;  /* 0x0000002d07311210 */ /* 0x000fe200017e64ff */
[----:B------:R-:W-:Y:S01]  /*0b50*/  LDS R52, [R0+UR4+0x2c0] ;  /* 0x0002c00400347984 */ /* 0x000fe20008000800 */
[----:B------:R-:W-:-:S02]  /*0b60*/  @P0 IADD3 R42, P2, P3, R34, R42, R5 ;  /* 0x0000002a222a0210 */ /* 0x000fc40007b5e005 */
[----:B------:R-:W-:Y:S01]  /*0b70*/  @P0 IADD3.X R39, PT, PT, R25, R39, RZ, P4, P5 ;  /* 0x0000002719270210 */ /* 0x000fe200027ea4ff */
[----:B------:R-:W2:Y:S01]  /*0b80*/  @P1 LDG.E.CONSTANT R7, desc[UR8][R46.64+0x18800] ;  /* 0x018800082e071981 */ /* 0x000ea2000c1e9900 */
[----:B0-----:R-:W-:Y:S02]  /*0b90*/  @P0 IADD3 R34, P4, P5, R20, R10, R3 ;  /* 0x0000000a14220210 */ /* 0x001fe40007d9e003 */
[----:B------:R-:W-:Y:S01]  /*0ba0*/  @P0 IADD3.X R43, PT, PT, R35, R43, RZ, P2, P3 ;  /* 0x0000002b232b0210 */ /* 0x000fe200017e64ff */
[----:B------:R0:W2:Y:S01]  /*0bb0*/  @P1 LDG.E.CONSTANT R5, desc[UR8][R48.64+0x24c00] ;  /* 0x024c000830051981 */ /* 0x0000a2000c1e9900 */
[----:B------:R-:W-:Y:S01]  /*0bc0*/  @P0 IADD3.X R35, PT, PT, R21, R11, RZ, P4, P5 ;  /* 0x0000000b15230210 */ /* 0x000fe200027ea4ff */
[-C--:B-1----:R-:W-:Y:S02]  /*0bd0*/  IDP.4A.S8.S8 R21, R22, R16.reuse, RZ ;  /* 0x0000001016157226 */ /* 0x082fe400000006ff */
[----:B------:R-:W2:Y:S01]  /*0be0*/  @P0 LDG.E.CONSTANT R27, desc[UR8][R38.64+0xc400] ;  /* 0x00c40008261b0981 */ /* 0x000ea2000c1e9900 */
[----:B---3--:R-:W-:-:S02]  /*0bf0*/  IDP.4A.S8.S8 R37, R26, R16, RZ ;  /* 0x000000101a257226 */ /* 0x008fc400000006ff */
[-C--:B----4-:R-:W-:Y:S01]  /*0c00*/  IDP.4A.S8.S8 R41, R32, R16.reuse, RZ ;  /* 0x0000001020297226 */ /* 0x090fe200000006ff */
[----:B------:R-:W3:Y:S01]  /*0c10*/  @P0 LDG.E.CONSTANT R3, desc[UR8][R42.64+0x18800] ;  /* 0x018800082a030981 */ /* 0x000ee2000c1e9900 */
[-C--:B-----5:R-:W-:Y:S02]  /*0c20*/  IDP.4A.S8.S8 R45, R36, R16.reuse, RZ ;  /* 0x00000010242d7226 */ /* 0x0a0fe400000006ff */
[-C--:B------:R-:W-:Y:S01]  /*0c30*/  IDP.4A.S8.S8 R11, R8, R16.reuse, RZ ;  /* 0x00000010080b7226 */ /* 0x080fe200000006ff */
[----:B------:R1:W4:Y:S01]  /*0c40*/  @P0 LDG.E.CONSTANT R9, desc[UR8][R34.64+0x24c00] ;  /* 0x024c000822090981 */ /* 0x000322000c1e9900 */
[-C--:B--2---:R-:W-:Y:S02]  /*0c50*/  IDP.4A.S8.S8 R15, R12, R16.reuse, RZ ;  /* 0x000000100c0f7226 */ /* 0x084fe400000006ff */
[----:B------:R-:W-:Y:S01]  /*0c60*/  IDP.4A.S8.S8 R20, R22, R17, RZ ;  /* 0x0000001116147226 */ /* 0x000fe200000006ff */
[----:B0-----:R-:W-:Y:S01]  /*0c70*/  LDS R48, [R0+UR4+0x120] ;  /* 0x0001200400307984 */ /* 0x001fe20008000800 */
[----:B------:R-:W-:-:S02]  /*0c80*/  IDP.4A.S8.S8 R49, R40, R16, RZ ;  /* 0x0000001028317226 */ /* 0x000fc400000006ff */
[-C--:B------:R-:W-:Y:S01]  /*0c90*/  IDP.4A.S8.S8 R24, R26, R17.reuse, RZ ;  /* 0x000000111a187226 */ /* 0x080fe200000006ff */
[----:B------:R-:W-:Y:S01]  /*0ca0*/  LDS R46, [R0+UR4+0x140] ;  /* 0x00014004002e7984 */ /* 0x000fe20008000800 */
[-C--:B------:R-:W-:Y:S02]  /*0cb0*/  IDP.4A.S8.S8 R28, R32, R17.reuse, RZ ;  /* 0x00000011201c7226 */ /* 0x080fe400000006ff */
[-C--:B-1----:R-:W-:Y:S01]  /*0cc0*/  IDP.4A.S8.S8 R34, R36, R17.reuse, RZ ;  /* 0x0000001124227226 */ /* 0x082fe200000006ff */
[----:B------:R-:W-:Y:S01]  /*0cd0*/  LDS R35, [R0+UR4+0xe0] ;  /* 0x0000e00400237984 */ /* 0x000fe20008000800 */
[-C--:B------:R-:W-:Y:S02]  /*0ce0*/  IDP.4A.S8.S8 R6, R8, R17.reuse, RZ ;  /* 0x0000001108067226 */ /* 0x080fe400000006ff */
[-C--:B------:R-:W-:Y:S01]  /*0cf0*/  IDP.4A.S8.S8 R10, R12, R17.reuse, RZ ;  /* 0x000000110c0a7226 */ /* 0x080fe200000006ff */
[----:B------:R-:W-:Y:S01]  /*0d00*/  LDS R42, [R0+UR4+0x180] ;  /* 0x00018004002a7984 */ /* 0x000fe20008000800 */
[----:B------:R-:W-:-:S02]  /*0d10*/  IDP.4A.S8.S8 R38, R40, R17, RZ ;  /* 0x0000001128267226 */ /* 0x000fc400000006ff */
[-C--:B------:R-:W-:Y:S01]  /*0d20*/  IDP.4A.S8.S8 R23, R22, R18.reuse, RZ ;  /* 0x0000001216177226 */ /* 0x080fe200000006ff */
[----:B------:R-:W-:Y:S01]  /*0d30*/  LDS R50, [R0+UR4+0x2a0] ;  /* 0x0002a00400327984 */ /* 0x000fe20008000800 */
[-C--:B------:R-:W-:Y:S02]  /*0d40*/  IDP.4A.S8.S8 R39, R26, R18.reuse, RZ ;  /* 0x000000121a277226 */ /* 0x080fe400000006ff */
[-C--:B------:R-:W-:Y:S02]  /*0d50*/  IDP.4A.S8.S8 R43, R32, R18.reuse, RZ ;  /* 0x00000012202b7226 */ /* 0x080fe400000006ff */
[-C--:B------:R-:W-:Y:S02]  /*0d60*/  IDP.4A.S8.S8 R47, R36, R18.reuse, RZ ;  /* 0x00000012242f7226 */ /* 0x080fe400000006ff */
[-C--:B------:R-:W-:Y:S02]  /*0d70*/  IDP.4A.S8.S8 R13, R8, R18.reuse, RZ ;  /* 0x00000012080d7226 */ /* 0x080fe400000006ff */
[----:B------:R-:W-:-:S02]  /*0d80*/  IDP.4A.S8.S8 R25, R12, R18, RZ ;  /* 0x000000120c197226 */ /* 0x000fc400000006ff */
[----:B------:R-:W-:Y:S02]  /*0d90*/  IDP.4A.S8.S8 R51, R40, R18, RZ ;  /* 0x0000001228337226 */ /* 0x000fe400000006ff */
[-C--:B------:R-:W-:Y:S02]  /*0da0*/  IDP.4A.S8.S8 R22, R22, R19.reuse, RZ ;  /* 0x0000001316167226 */ /* 0x080fe400000006ff */
[-C--:B------:R-:W-:Y:S02]  /*0db0*/  IDP.4A.S8.S8 R26, R26, R19.reuse, RZ ;  /* 0x000000131a1a7226 */ /* 0x080fe400000006ff */
[-C--:B------:R-:W-:Y:S02]  /*0dc0*/  IDP.4A.S8.S8 R32, R32, R19.reuse, RZ ;  /* 0x0000001320207226 */ /* 0x080fe400000006ff */
[-C--:B------:R-:W-:Y:S02]  /*0dd0*/  IDP.4A.S8.S8 R36, R36, R19.reuse, RZ ;  /* 0x0000001324247226 */ /* 0x080fe400000006ff */
[----:B------:R-:W-:-:S02]  /*0de0*/  IDP.4A.S8.S8 R8, R8, R19, RZ ;  /* 0x0000001308087226 */ /* 0x000fc400000006ff */
[-C--:B------:R-:W-:Y:S02]  /*0df0*/  IDP.4A.S8.S8 R12, R12, R19.reuse, RZ ;  /* 0x000000130c0c7226 */ /* 0x080fe400000006ff */
[----:B------:R-:W-:Y:S02]  /*0e00*/  IDP.4A.S8.S8 R40, R40, R19, RZ ;  /* 0x0000001328287226 */ /* 0x000fe400000006ff */
[----:B------:R-:W0:Y:S02]  /*0e10*/  LDS.128 R16, [R4+0x10] ;  /* 0x0000100004107984 */ /* 0x000e240000000c00 */
[-C--:B0-----:R-:W-:Y:S02]  /*0e20*/  IDP.4A.S8.S8 R21, R35, R16.reuse, R21 ;  /* 0x0000001023157226 */ /* 0x081fe40000000615 */
[----:B------:R-:W-:Y:S02]  /*0e30*/  IDP.4A.S8.S8 R37, R33, R16, R37 ;  /* 0x0000001021257226 */ /* 0x000fe40000000625 */
[----:B------:R-:W-:-:S02]  /*0e40*/  IDP.4A.S8.S8 R20, R35, R17, R20 ;  /* 0x0000001123147226 */ /* 0x000fc40000000614 */
[CC--:B------:R-:W-:Y:S02]  /*0e50*/  IDP.4A.S8.S8 R23, R35.reuse, R18.reuse, R23 ;  /* 0x0000001223177226 */ /* 0x0c0fe40000000617 */
[----:B------:R-:W-:Y:S02]  /*0e60*/  IDP.4A.S8.S8 R22, R35, R19, R22 ;  /* 0x0000001323167226 */ /* 0x000fe40000000616 */
[C---:B------:R-:W-:Y:S01]  /*0e70*/  IDP.4A.S8.S8 R24, R33.reuse, R17, R24 ;  /* 0x0000001121187226 */ /* 0x040fe20000000618 */
[----:B------:R-:W2:Y:S01]  /*0e80*/  LDG.E.CONSTANT R35, desc[UR8][R30.64+0x840] ;  /* 0x000840081e237981 */ /* 0x000ea2000c1e9900 */
[C---:B------:R-:W-:Y:S02]  /*0e90*/  IDP.4A.S8.S8 R39, R33.reuse, R18, R39 ;  /* 0x0000001221277226 */ /* 0x040fe40000000627 */
[----:B------:R-:W-:Y:S02]  /*0ea0*/  IDP.4A.S8.S8 R26, R33, R19, R26 ;  /* 0x00000013211a7226 */ /* 0x000fe4000000061a */
[----:B------:R-:W5:Y:S01]  /*0eb0*/  LDG.E.CONSTANT R33, desc[UR8][R30.64+0x40] ;  /* 0x000040081e217981 */ /* 0x000f62000c1e9900 */
[----:B------:R-:W-:-:S02]  /*0ec0*/  IDP.4A.S8.S8 R41, R48, R16, R41 ;  /* 0x0000001030297226 */ /* 0x000fc40000000629 */
[-C--:B------:R-:W-:Y:S02]  /*0ed0*/  IDP.4A.S8.S8 R45, R46, R16.reuse, R45 ;  /* 0x000000102e2d7226 */ /* 0x080fe4000000062d */
[-C--:B------:R-:W-:Y:S02]  /*0ee0*/  IDP.4A.S8.S8 R11, R44, R16.reuse, R11 ;  /* 0x000000102c0b7226 */ /* 0x080fe4000000060b */
[-C--:B------:R-:W-:Y:S02]  /*0ef0*/  IDP.4A.S8.S8 R15, R42, R16.reuse, R15 ;  /* 0x000000102a0f7226 */ /* 0x080fe4000000060f */
[----:B------:R-:W-:Y:S02]  /*0f00*/  IDP.4A.S8.S8 R49, R53, R16, R49 ;  /* 0x0000001035317226 */ /* 0x000fe40000000631 */
[C---:B------:R-:W-:Y:S02]  /*0f10*/  IDP.4A.S8.S8 R28, R48.reuse, R17, R28 ;  /* 0x00000011301c7226 */ /* 0x040fe4000000061c */
[----:B------:R-:W-:-:S02]  /*0f20*/  IDP.4A.S8.S8 R43, R48, R18, R43 ;  /* 0x00000012302b7226 */ /* 0x000fc4000000062b */
[----:B------:R-:W-:Y:S02]  /*0f30*/  IDP.4A.S8.S8 R32, R48, R19, R32 ;  /* 0x0000001330207226 */ /* 0x000fe40000000620 */
[C---:B------:R-:W-:Y:S01]  /*0f40*/  IDP.4A.S8.S8 R34, R46.reuse, R17, R34 ;  /* 0x000000112e227226 */ /* 0x040fe20000000622 */
[----:B------:R-:W-:Y:S01]  /*0f50*/  LDS R48, [R0+UR4+0x220] ;  /* 0x0002200400307984 */ /* 0x000fe20008000800 */
[CC--:B------:R-:W-:Y:S02]  /*0f60*/  IDP.4A.S8.S8 R47, R46.reuse, R18.reuse, R47 ;  /* 0x000000122e2f7226 */ /* 0x0c0fe4000000062f */
[----:B------:R-:W-:Y:S02]  /*0f70*/  IDP.4A.S8.S8 R36, R46, R19, R36 ;  /* 0x000000132e247226 */ /* 0x000fe40000000624 */
[C---:B------:R-:W-:Y:S01]  /*0f80*/  IDP.4A.S8.S8 R6, R44.reuse, R17, R6 ;  /* 0x000000112c067226 */ /* 0x040fe20000000606 */
[----:B------:R-:W-:Y:S01]  /*0f90*/  LDS R46, [R0+UR4+0x1c0] ;  /* 0x0001c004002e7984 */ /* 0x000fe20008000800 */
        /* <DEDUP_REMOVED lines=10> */
[----:B------:R-:W0:Y:S02]  /*1040*/  LDS.128 R16, [R4+0x20] ;  /* 0x0000200004107984 */ /* 0x000e240000000c00 */
[C---:B0-----:R-:W-:Y:S02]  /*1050*/  IDP.4A.S8.S8 R21, R46.reuse, R16, R21 ;  /* 0x000000102e157226 */ /* 0x041fe40000000615 */
[C---:B------:R-:W-:Y:S02]  /*1060*/  IDP.4A.S8.S8 R20, R46.reuse, R17, R20 ;  /* 0x000000112e147226 */ /* 0x040fe40000000614 */
[C---:B------:R-:W-:Y:S02]  /*1070*/  IDP.4A.S8.S8 R23, R46.reuse, R18, R23 ;  /* 0x000000122e177226 */ /* 0x040fe40000000617 */
[----:B------:R-:W-:-:S02]  /*1080*/  IDP.4A.S8.S8 R22, R46, R19, R22 ;  /* 0x000000132e167226 */ /* 0x000fc40000000616 */
[C---:B------:R-:W-:Y:S01]  /*1090*/  IDP.4A.S8.S8 R37, R44.reuse, R16, R37 ;  /* 0x000000102c257226 */ /* 0x040fe20000000625 */
[----:B------:R-:W0:Y:S01]  /*10a0*/  LDS R46, [R0+UR4+0x240] ;  /* 0x00024004002e7984 */ /* 0x000e220008000800 */
        /* <DEDUP_REMOVED lines=8> */
[----:B------:R-:W1:Y:S01]  /*1130*/  LDS R42, [R0+UR4+0x280] ;  /* 0x00028004002a7984 */ /* 0x000e620008000800 */
[C---:B------:R-:W-:Y:S02]  /*1140*/  IDP.4A.S8.S8 R45, R48.reuse, R16, R45 ;  /* 0x00000010302d7226 */ /* 0x040fe4000000062d */
[C---:B------:R-:W-:Y:S02]  /*1150*/  IDP.4A.S8.S8 R34, R48.reuse, R17, R34 ;  /* 0x0000001130227226 */ /* 0x040fe40000000622 */
[C---:B------:R-:W-:Y:S02]  /*1160*/  IDP.4A.S8.S8 R47, R48.reuse, R18, R47 ;  /* 0x00000012302f7226 */ /* 0x040fe4000000062f */
[----:B------:R-:W-:-:S02]  /*1170*/  IDP.4A.S8.S8 R36, R48, R19, R36 ;  /* 0x0000001330247226 */ /* 0x000fc40000000624 */
[----:B------:R-:W-:Y:S01]  /*1180*/  LDS R48, [R0+UR4+0x300] ;  /* 0x0003000400307984 */ /* 0x000fe20008000800 */
        /* <DEDUP_REMOVED lines=13> */
[----:B------:R-:W0:Y:S02]  /*1260*/  LDS.128 R16, [R4+0x30] ;  /* 0x0000300004107984 */ /* 0x000e240000000c00 */
[C---:B0-----:R-:W-:Y:S02]  /*1270*/  IDP.4A.S8.S8 R37, R52.reuse, R16, R37 ;  /* 0x0000001034257226 */ /* 0x041fe40000000625 */
[C---:B------:R-:W-:Y:S02]  /*1280*/  IDP.4A.S8.S8 R24, R52.reuse, R17, R24 ;  /* 0x0000001134187226 */ /* 0x040fe40000000618 */
[C---:B------:R-:W-:Y:S02]  /*1290*/  IDP.4A.S8.S8 R39, R52.reuse, R18, R39 ;  /* 0x0000001234277226 */ /* 0x040fe40000000627 */
[----:B------:R-:W-:Y:S02]  /*12a0*/  IDP.4A.S8.S8 R26, R52, R19, R26 ;  /* 0x00000013341a7226 */ /* 0x000fe4000000061a */
[C---:B------:R-:W-:Y:S01]  /*12b0*/  IDP.4A.S8.S8 R41, R46.reuse, R16, R41 ;  /* 0x000000102e297226 */ /* 0x040fe20000000629 */
[----:B------:R-:W0:Y:S01]  /*12c0*/  LDS R52, [R0+UR4+0x320] ;  /* 0x0003200400347984 */ /* 0x000e220008000800 */
        /* <DEDUP_REMOVED lines=8> */
[----:B------:R-:W-:Y:S01]  /*1350*/  LDS R48, [R0+UR4+0x360] ;  /* 0x0003600400307984 */ /* 0x000fe20008000800 */
[----:B------:R-:W-:Y:S06]  /*1360*/  BAR.SYNC.DEFER_BLOCKING 0x0 ;  /* 0x0000000000007b1d */ /* 0x000fec0000010000 */
[----:B------:R1:W-:Y:S04]  /*1370*/  @P1 STS [R2+UR4], R29 ;  /* 0x0000001d02001988 */ /* 0x0003e80008000804 */
[----:B------:R-:W-:Y:S01]  /*1380*/  @P0 STS [R2+UR4+0x200], R27 ;  /* 0x0002001b02000988 */ /* 0x000fe20008000804 */
[----:B------:R-:W-:-:S02]  /*1390*/  IDP.4A.S8.S8 R53, R50, R16, R21 ;  /* 0x0000001032357226 */ /* 0x000fc40000000615 */
[C---:B------:R-:W-:Y:S02]  /*13a0*/  IDP.4A.S8.S8 R42, R50.reuse, R17, R20 ;  /* 0x00000011322a7226 */ /* 0x040fe40000000614 */
[C---:B------:R-:W-:Y:S01]  /*13b0*/  IDP.4A.S8.S8 R44, R50.reuse, R18, R23 ;  /* 0x00000012322c7226 */ /* 0x040fe20000000617 */
[----:B-1----:R-:W4:Y:S01]  /*13c0*/  LDG.E.CONSTANT R29, desc[UR8][R30.64+0x880] ;  /* 0x000880081e1d7981 */ /* 0x002f22000c1e9900 */
[----:B------:R-:W-:-:S03]  /*13d0*/  IDP.4A.S8.S8 R50, R50, R19, R22 ;  /* 0x0000001332327226 */ /* 0x000fc60000000616 */
[----:B--2---:R-:W-:Y:S04]  /*13e0*/  STS [R2+UR5+0x200], R35 ;  /* 0x0002002302007988 */ /* 0x004fe80008000805 */
[----:B-----5:R-:W-:Y:S01]  /*13f0*/  STS [R2+UR5], R33 ;  /* 0x0000002102007988 */ /* 0x020fe20008000805 */
[----:B------:R-:W-:Y:S06]  /*1400*/  BAR.SYNC.DEFER_BLOCKING 0x0 ;  /* 0x0000000000007b1d */ /* 0x000fec0000010000 */
[----:B------:R-:W-:Y:S04]  /*1410*/  LDS R27, [R0+UR4] ;  /* 0x00000004001b7984 */ /* 0x000fe80008000800 */
[----:B------:R-:W1:Y:S01]  /*1420*/  LDS.128 R20, [R4] ;  /* 0x0000000004147984 */ /* 0x000e620000000c00 */
[----:B0-----:R-:W-:-:S02]  /*1430*/  IDP.4A.S8.S8 R11, R52, R16, R11 ;  /* 0x00000010340b7226 */ /* 0x001fc4000000060b */
[C---:B------:R-:W-:Y:S01]  /*1440*/  IDP.4A.S8.S8 R6, R52.reuse, R17, R6 ;  /* 0x0000001134067226 */ /* 0x040fe20000000606 */
[----:B------:R-:W0:Y:S01]  /*1450*/  LDS R35, [R0+UR4+0xc0] ;  /* 0x0000c00400237984 */ /* 0x000e220008000800 */
[C---:B-1----:R-:W-:Y:S02]  /*1460*/  IDP.4A.S8.S8 R53, R27.reuse, R20, R53 ;  /* 0x000000141b357226 */ /* 0x042fe40000000635 */
[C---:B------:R-:W-:Y:S02]  /*1470*/  IDP.4A.S8.S8 R42, R27.reuse, R21, R42 ;  /* 0x000000151b2a7226 */ /* 0x040fe4000000062a */
[C---:B------:R-:W-:Y:S02]  /*1480*/  IDP.4A.S8.S8 R33, R27.reuse, R22, R44 ;  /* 0x000000161b217226 */ /* 0x040fe4000000062c */
[----:B------:R-:W-:Y:S01]  /*1490*/  IDP.4A.S8.S8 R50, R27, R23, R50 ;  /* 0x000000171b327226 */ /* 0x000fe20000000632 */
[----:B------:R-:W1:Y:S04]  /*14a0*/  LDS R44, [R0+UR4+0x80] ;  /* 0x00008004002c7984 */ /* 0x000e680008000800 */
[----:B------:R-:W2:Y:S01]  /*14b0*/  LDG.E.CONSTANT R27, desc[UR8][R30.64+0x80] ;  /* 0x000080081e1b7981 */ /* 0x000ea2000c1e9900 */
[----:B------:R-:W-:-:S02]  /*14c0*/  IDP.4A.S8.S8 R13, R52, R18, R13 ;  /* 0x00000012340d7226 */ /* 0x000fc4000000060d */
[----:B------:R-:W-:Y:S02]  /*14d0*/  IDP.4A.S8.S8 R8, R52, R19, R8 ;  /* 0x0000001334087226 */ /* 0x000fe40000000608 */
[C---:B------:R-:W-:Y:S02]  /*14e0*/  IDP.4A.S8.S8 R15, R46.reuse, R16, R15 ;  /* 0x000000102e0f7226 */ /* 0x040fe4000000060f */
[C---:B------:R-:W-:Y:S02]  /*14f0*/  IDP.4A.S8.S8 R10, R46.reuse, R17, R10 ;  /* 0x000000112e0a7226 */ /* 0x040fe4000000060a */
[C---:B------:R-:W-:Y:S02]  /*1500*/  IDP.4A.S8.S8 R25, R46.reuse, R18, R25 ;  /* 0x000000122e197226 */ /* 0x040fe40000000619 */
[----:B------:R-:W-:Y:S02]  /*1510*/  IDP.4A.S8.S8 R12, R46, R19, R12 ;  /* 0x000000132e0c7226 */ /* 0x000fe4000000060c */
[----:B------:R-:W-:-:S02]  /*1520*/  IDP.4A.S8.S8 R49, R48, R16, R49 ;  /* 0x0000001030317226 */ /* 0x000fc40000000631 */
[C---:B------:R-:W-:Y:S01]  /*1530*/  IDP.4A.S8.S8 R38, R48.reuse, R17, R38 ;  /* 0x0000001130267226 */ /* 0x040fe20000000626 */
[----:B------:R-:W5:Y:S01]  /*1540*/  LDS R16, [R0+UR4+0x20] ;  /* 0x0000200400107984 */ /* 0x000f620008000800 */
[C---:B------:R-:W-:Y:S02]  /*1550*/  IDP.4A.S8.S8 R51, R48.reuse, R18, R51 ;  /* 0x0000001230337226 */ /* 0x040fe40000000633 */
[----:B------:R-:W-:Y:S01]  /*1560*/  IDP.4A.S8.S8 R40, R48, R19, R40 ;  /* 0x0000001330287226 */ /* 0x000fe20000000628 */
[----:B------:R-:W3:Y:S04]  /*1570*/  LDS R17, [R0+UR4+0x40] ;  /* 0x0000400400117984 */ /* 0x000ee80008000800 */
[----:B------:R-:W3:Y:S04]  /*1580*/  LDS R18, [R0+UR4+0x60] ;  /* 0x0000600400127984 */ /* 0x000ee80008000800 */
[----:B------:R-:W3:Y:S01]  /*1590*/  LDS R19, [R0+UR4+0xa0] ;  /* 0x0000a00400137984 */ /* 0x000ee20008000800 */
[----:B0-----:R-:W-:-:S02]  /*15a0*/  IDP.4A.S8.S8 R49, R35, R20, R49 ;  /* 0x0000001423317226 */ /* 0x001fc40000000631 */
[C---:B------:R-:W-:Y:S01]  /*15b0*/  IDP.4A.S8.S8 R38, R35.reuse, R21, R38 ;  /* 0x0000001523267226 */ /* 0x040fe20000000626 */
[----:B------:R-:W4:Y:S01]  /*15c0*/  LDG.E.CONSTANT R48, desc[UR8][R30.64+0x8c0] ;  /* 0x0008c0081e307981 */ /* 0x000f22000c1e9900 */
[C---:B------:R-:W-:Y:S02]  /*15d0*/  IDP.4A.S8.S8 R51, R35.reuse, R22, R51 ;  /* 0x0000001623337226 */ /* 0x040fe40000000633 */
[----:B------:R-:W-:Y:S02]  /*15e0*/  IDP.4A.S8.S8 R40, R35, R23, R40 ;  /* 0x0000001723287226 */ /* 0x000fe40000000628 */
[C---:B-1----:R-:W-:Y:S01]  /*15f0*/  IDP.4A.S8.S8 R11, R44.reuse, R20, R11 ;  /* 0x000000142c0b7226 */ /* 0x042fe2000000060b */
[----:B------:R-:W-:Y:S01]  /*1600*/  LDS R35, [R0+UR4+0x180] ;  /* 0x0001800400237984 */ /* 0x000fe20008000800 */
[C---:B------:R-:W-:Y:S02]  /*1610*/  IDP.4A.S8.S8 R6, R44.reuse, R21, R6 ;  /* 0x000000152c067226 */ /* 0x040fe40000000606 */
[----:B------:R-:W-:-:S02]  /*1620*/  IDP.4A.S8.S8 R13, R44, R22, R13 ;  /* 0x000000162c0d7226 */ /* 0x000fc4000000060d */
[----:B------:R-:W-:Y:S02]  /*1630*/  IDP.4A.S8.S8 R8, R44, R23, R8 ;  /* 0x000000172c087226 */ /* 0x000fe40000000608 */
[----:B------:R-:W-:Y:S01]  /*1640*/  LDS R44, [R0+UR4+0x100] ;  /* 0x00010004002c7984 */ /* 0x000fe20008000800 */
[C---:B-----5:R-:W-:Y:S02]  /*1650*/  IDP.4A.S8.S8 R37, R16.reuse, R20, R37 ;  /* 0x0000001410257226 */ /* 0x060fe40000000625 */
[C---:B------:R-:W-:Y:S02]  /*1660*/  IDP.4A.S8.S8 R24, R16.reuse, R21, R24 ;  /* 0x0000001510187226 */ /* 0x040fe40000000618 */
[C---:B------:R-:W-:Y:S02]  /*1670*/  IDP.4A.S8.S8 R39, R16.reuse, R22, R39 ;  /* 0x0000001610277226 */ /* 0x040fe40000000627 */
[----:B------:R-:W-:Y:S02]  /*1680*/  IDP.4A.S8.S8 R26, R16, R23, R26 ;  /* 0x00000017101a7226 */ /* 0x000fe4000000061a */
[----:B---3--:R-:W-:-:S02]  /*1690*/  IDP.4A.S8.S8 R41, R17, R20, R41 ;  /* 0x0000001411297226 */ /* 0x008fc40000000629 */
[C---:B------:R-:W-:Y:S02]  /*16a0*/  IDP.4A.S8.S8 R28, R17.reuse, R21, R28 ;  /* 0x00000015111c7226 */ /* 0x040fe4000000061c */
[C---:B------:R-:W-:Y:S02]  /*16b0*/  IDP.4A.S8.S8 R43, R17.reuse, R22, R43 ;  /* 0x00000016112b7226 */ /* 0x040fe4000000062b */
[----:B------:R-:W-:Y:S02]  /*16c0*/  IDP.4A.S8.S8 R32, R17, R23, R32 ;  /* 0x0000001711207226 */ /* 0x000fe40000000620 */
[C---:B------:R-:W-:Y:S02]  /*16d0*/  IDP.4A.S8.S8 R45, R18.reuse, R20, R45 ;  /* 0x00000014122d7226 */ /* 0x040fe4000000062d */
[C---:B------:R-:W-:Y:S02]  /*16e0*/  IDP.4A.S8.S8 R34, R18.reuse, R21, R34 ;  /* 0x0000001512227226 */ /* 0x040fe40000000622 */
[----:B------:R-:W-:-:S02]  /*16f0*/  IDP.4A.S8.S8 R47, R18, R22, R47 ;  /* 0x00000016122f7226 */ /* 0x000fc4000000062f */
[----:B------:R-:W-:Y:S02]  /*1700*/  IDP.4A.S8.S8 R36, R18, R23, R36 ;  /* 0x0000001712247226 */ /* 0x000fe40000000624 */
[C---:B------:R-:W-:Y:S02]  /*1710*/  IDP.4A.S8.S8 R15, R19.reuse, R20, R15 ;  /* 0x00000014130f7226 */ /* 0x040fe4000000060f */
[C---:B------:R-:W-:Y:S01]  /*1720*/  IDP.4A.S8.S8 R10, R19.reuse, R21, R10 ;  /* 0x00000015130a7226 */ /* 0x040fe2000000060a */
[----:B------:R-:W-:Y:S01]  /*1730*/  LDS R20, [R0+UR4+0xe0] ;  /* 0x0000e00400147984 */ /* 0x000fe20008000800 */
[C---:B------:R-:W-:Y:S02]  /*1740*/  IDP.4A.S8.S8 R25, R19.reuse, R22, R25 ;  /* 0x0000001613197226 */ /* 0x040fe40000000619 */
[----:B------:R-:W-:Y:S01]  /*1750*/  IDP.4A.S8.S8 R12, R19, R23, R12 ;  /* 0x00000017130c7226 */ /* 0x000fe2000000060c */
[----:B------:R-:W-:Y:S04]  /*1760*/  LDS R21, [R0+UR4+0x120] ;  /* 0x0001200400157984 */ /* 0x000fe80008000800 */
[----:B------:R-:W0:Y:S04]  /*1770*/  LDS.128 R16, [R4+0x10] ;  /* 0x0000100004107984 */ /* 0x000e280000000c00 */
[----:B------:R-:W1:Y:S04]  /*1780*/  LDS R22, [R0+UR4+0x140] ;  /* 0x0001400400167984 */ /* 0x000e680008000800 */
[----:B------:R-:W3:Y:S01]  /*1790*/  LDS R23, [R0+UR4+0x160] ;  /* 0x0001600400177984 */ /* 0x000ee20008000800 */
[----:B0-----:R-:W-:-:S02]  /*17a0*/  IDP.4A.S8.S8 R37, R44, R16, R37 ;  /* 0x000000102c257226 */ /* 0x001fc40000000625 */
        /* <DEDUP_REMOVED lines=15> */
[C---:B---3--:R-:W-:Y:S02]  /*18a0*/  IDP.4A.S8.S8 R11, R23.reuse, R16, R11 ;  /* 0x00000010170b7226 */ /* 0x048fe4000000060b */
[C---:B------:R-:W-:Y:S02]  /*18b0*/  IDP.4A.S8.S8 R44, R23.reuse, R17, R6 ;  /* 0x00000011172c7226 */ /* 0x040fe40000000606 */
[C---:B------:R-:W-:Y:S01]  /*18c0*/  IDP.4A.S8.S8 R13, R23.reuse, R18, R13 ;  /* 0x00000012170d7226 */ /* 0x040fe2000000060d */
[----:B------:R-:W0:Y:S01]  /*18d0*/  LDS R6, [R0+UR4+0x1a0] ;  /* 0x0001a00400067984 */ /* 0x000e220008000800 */
[----:B------:R-:W-:-:S02]  /*18e0*/  IDP.4A.S8.S8 R8, R23, R19, R8 ;  /* 0x0000001317087226 */ /* 0x000fc40000000608 */
[C---:B------:R-:W-:Y:S01]  /*18f0*/  IDP.4A.S8.S8 R46, R35.reuse, R19, R12 ;  /* 0x00000013232e7226 */ /* 0x040fe2000000060c */
[----:B------:R-:W-:Y:S04]  /*1900*/  LDS.128 R20, [R4+0x20] ;  /* 0x0000200004147984 */ /* 0x000fe80000000c00 */
[----:B------:R-:W1:Y:S01]  /*1910*/  LDS R12, [R0+UR4+0x1c0] ;  /* 0x0001c004000c7984 */ /* 0x000e620008000800 */
[C---:B------:R-:W-:Y:S02]  /*1920*/  IDP.4A.S8.S8 R15, R35.reuse, R16, R15 ;  /* 0x00000010230f7226 */ /* 0x040fe4000000060f */
[C---:B------:R-:W-:Y:S02]  /*1930*/  IDP.4A.S8.S8 R10, R35.reuse, R17, R10 ;  /* 0x00000011230a7226 */ /* 0x040fe4000000060a */
[----:B------:R-:W-:-:S02]  /*1940*/  IDP.4A.S8.S8 R25, R35, R18, R25 ;  /* 0x0000001223197226 */ /* 0x000fc40000000619 */
[----:B------:R3:W5:Y:S04]  /*1950*/  LDG.E.CONSTANT R35, desc[UR8][R30.64+0xc0] ;  /* 0x0000c0081e237981 */ /* 0x000768000c1e9900 */
[----:B---3--:R-:W-:Y:S01]  /*1960*/  LDS R30, [R0+UR4+0x360] ;  /* 0x00036004001e7984 */ /* 0x008fe20008000800 */
[C---:B0-----:R-:W-:Y:S02]  /*1970*/  IDP.4A.S8.S8 R49, R6.reuse, R16, R49 ;  /* 0x0000001006317226 */ /* 0x041fe40000000631 */
[C---:B------:R-:W-:Y:S01]  /*1980*/  IDP.4A.S8.S8 R38, R6.reuse, R17, R38 ;  /* 0x0000001106267226 */ /* 0x040fe20000000626 */
[----:B------:R-:W0:Y:S01]  /*1990*/  LDS R16, [R0+UR4+0x1e0] ;  /* 0x0001e00400107984 */ /* 0x000e220008000800 */
[C---:B------:R-:W-:Y:S02]  /*19a0*/  IDP.4A.S8.S8 R51, R6.reuse, R18, R51 ;  /* 0x0000001206337226 */ /* 0x040fe40000000633 */
[----:B------:R-:W-:Y:S01]  /*19b0*/  IDP.4A.S8.S8 R40, R6, R19, R40 ;  /* 0x0000001306287226 */ /* 0x000fe20000000628 */
[----:B------:R-:W3:Y:S01]  /*19c0*/  LDS R17, [R0+UR4+0x200] ;  /* 0x0002000400117984 */ /* 0x000ee20008000800 */
[----:B-1----:R-:W-:-:S02]  /*19d0*/  IDP.4A.S8.S8 R53, R12, R20, R53 ;  /* 0x000000140c357226 */ /* 0x002fc40000000635 */
[C---:B------:R-:W-:Y:S01]  /*19e0*/  IDP.4A.S8.S8 R42, R12.reuse, R21, R42 ;  /* 0x000000150c2a7226 */ /* 0x040fe2000000062a */
[----:B------:R-:W1:Y:S01]  /*19f0*/  LDS R19, [R0+UR4+0x220] ;  /* 0x0002200400137984 */ /* 0x000e620008000800 */
[C---:B------:R-:W-:Y:S02]  /*1a00*/  IDP.4A.S8.S8 R33, R12.reuse, R22, R33 ;  /* 0x000000160c217226 */ /* 0x040fe40000000621 */
[----:B------:R-:W-:Y:S01]  /*1a10*/  IDP.4A.S8.S8 R50, R12, R23, R50 ;  /* 0x000000170c327226 */ /* 0x000fe20000000632 */
[----:B------:R-:W-:Y:S04]  /*1a20*/  LDS R18, [R0+UR4+0x260] ;  /* 0x0002600400127984 */ /* 0x000fe80008000800 */
[----:B------:R-:W1:Y:S04]  /*1a30*/  LDS R12, [R0+UR4+0x240] ;  /* 0x00024004000c7984 */ /* 0x000e680008000800 */
[----:B------:R-:W1:Y:S01]  /*1a40*/  LDS R6, [R0+UR4+0x280] ;  /* 0x0002800400067984 */ /* 0x000e620008000800 */
[----:B0-----:R-:W-:-:S02]  /*1a50*/  IDP.4A.S8.S8 R37, R16, R20, R37 ;  /* 0x0000001410257226 */ /* 0x001fc40000000625 */
[C---:B------:R-:W-:Y:S02]  /*1a60*/  IDP.4A.S8.S8 R24, R16.reuse, R21, R24 ;  /* 0x0000001510187226 */ /* 0x040fe40000000618 */
[C---:B------:R-:W-:Y:S02]  /*1a70*/  IDP.4A.S8.S8 R39, R16.reuse, R22, R39 ;  /* 0x0000001610277226 */ /* 0x040fe40000000627 */
[----:B------:R-:W-:Y:S02]  /*1a80*/  IDP.4A.S8.S8 R26, R16, R23, R26 ;  /* 0x00000017101a7226 */ /* 0x000fe4000000061a */
[C---:B---3--:R-:W-:Y:S02]  /*1a90*/  IDP.4A.S8.S8 R41, R17.reuse, R20, R41 ;  /* 0x0000001411297226 */ /* 0x048fe40000000629 */
        /* <DEDUP_REMOVED lines=16> */
[----:B------:R-:W0:Y:S01]  /*1ba0*/  LDS.128 R16, [R4+0x30] ;  /* 0x0000300004107984 */ /* 0x000e220000000c00 */
[C---:B------:R-:W-:Y:S02]  /*1bb0*/  IDP.4A.S8.S8 R49, R6.reuse, R20, R49 ;  /* 0x0000001406317226 */ /* 0x040fe40000000631 */
[C---:B------:R-:W-:Y:S01]  /*1bc0*/  IDP.4A.S8.S8 R38, R6.reuse, R21, R38 ;  /* 0x0000001506267226 */ /* 0x040fe20000000626 */
[----:B------:R-:W1:Y:S01]  /*1bd0*/  LDS R20, [R0+UR4+0x2c0] ;  /* 0x0002c00400147984 */ /* 0x000e620008000800 */
[C---:B------:R-:W-:Y:S02]  /*1be0*/  IDP.4A.S8.S8 R51, R6.reuse, R22, R51 ;  /* 0x0000001606337226 */ /* 0x040fe40000000633 */
[----:B------:R-:W-:Y:S01]  /*1bf0*/  IDP.4A.S8.S8 R40, R6, R23, R40 ;  /* 0x0000001706287226 */ /* 0x000fe20000000628 */
[----:B------:R-:W-:Y:S04]  /*1c00*/  LDS R22, [R0+UR4+0x300] ;  /* 0x0003000400167984 */ /* 0x000fe80008000800 */
[----:B------:R-:W3:Y:S04]  /*1c10*/  LDS R6, [R0+UR4+0x2e0] ;  /* 0x0002e00400067984 */ /* 0x000ee80008000800 */
[----:B------:R-:W3:Y:S01]  /*1c20*/  LDS R21, [R0+UR4+0x320] ;  /* 0x0003200400157984 */ /* 0x000ee20008000800 */
[----:B0-----:R-:W-:-:S02]  /*1c30*/  IDP.4A.S8.S8 R53, R12, R16, R53 ;  /* 0x000000100c357226 */ /* 0x001fc40000000635 */
[C---:B------:R-:W-:Y:S02]  /*1c40*/  IDP.4A.S8.S8 R42, R12.reuse, R17, R42 ;  /* 0x000000110c2a7226 */ /* 0x040fe4000000062a */
[C---:B------:R-:W-:Y:S02]  /*1c50*/  IDP.4A.S8.S8 R33, R12.reuse, R18, R33 ;  /* 0x000000120c217226 */ /* 0x040fe40000000621 */
[----:B------:R-:W-:Y:S02]  /*1c60*/  IDP.4A.S8.S8 R50, R12, R19, R50 ;  /* 0x000000130c327226 */ /* 0x000fe40000000632 */
[----:B------:R-:W0:Y:S01]  /*1c70*/  LDS R12, [R0+UR4+0x340] ;  /* 0x00034004000c7984 */ /* 0x000e220008000800 */
[----:B------:R-:W-:Y:S06]  /*1c80*/  BAR.SYNC.DEFER_BLOCKING 0x0 ;  /* 0x0000000000007b1d */ /* 0x000fec0000010000 */
[----:B------:R-:W-:Y:S04]  /*1c90*/  @P1 STS [R2+UR4], R7 ;  /* 0x0000000702001988 */ /* 0x000fe80008000804 */
[----:B------:R-:W-:Y:S04]  /*1ca0*/  @P0 STS [R2+UR4+0x200], R3 ;  /* 0x0002000302000988 */ /* 0x000fe80008000804 */
[----:B--2---:R-:W-:Y:S04]  /*1cb0*/  STS [R2+UR5], R27 ;  /* 0x0000001b02007988 */ /* 0x004fe80008000805 */
[----:B----4-:R-:W-:Y:S01]  /*1cc0*/  STS [R2+UR5+0x200], R29 ;  /* 0x0002001d02007988 */ /* 0x010fe20008000805 */
[----:B------:R-:W-:Y:S01]  /*1cd0*/  BAR.SYNC.DEFER_BLOCKING 0x0 ;  /* 0x0000000000007b1d */ /* 0x000fe20000010000 */
[----:B-1----:R-:W-:-:S02]  /*1ce0*/  IDP.4A.S8.S8 R37, R20, R16, R37 ;  /* 0x0000001014257226 */ /* 0x002fc40000000625 */
[C---:B------:R-:W-:Y:S02]  /*1cf0*/  IDP.4A.S8.S8 R24, R20.reuse, R17, R24 ;  /* 0x0000001114187226 */ /* 0x040fe40000000618 */
[C---:B------:R-:W-:Y:S02]  /*1d00*/  IDP.4A.S8.S8 R39, R20.reuse, R18, R39 ;  /* 0x0000001214277226 */ /* 0x040fe40000000627 */
[----:B------:R-:W-:Y:S02]  /*1d10*/  IDP.4A.S8.S8 R26, R20, R19, R26 ;  /* 0x00000013141a7226 */ /* 0x000fe4000000061a */
[C---:B---3--:R-:W-:Y:S02]  /*1d20*/  IDP.4A.S8.S8 R41, R6.reuse, R16, R41 ;  /* 0x0000001006297226 */ /* 0x048fe40000000629 */
[C---:B------:R-:W-:Y:S02]  /*1d30*/  IDP.4A.S8.S8 R28, R6.reuse, R17, R28 ;  /* 0x00000011061c7226 */ /* 0x040fe4000000061c */
[----:B------:R-:W-:-:S02]  /*1d40*/  IDP.4A.S8.S8 R43, R6, R18, R43 ;  /* 0x00000012062b7226 */ /* 0x000fc4000000062b */
[----:B------:R-:W-:Y:S02]  /*1d50*/  IDP.4A.S8.S8 R32, R6, R19, R32 ;  /* 0x0000001306207226 */ /* 0x000fe40000000620 */
[C---:B------:R-:W-:Y:S02]  /*1d60*/  IDP.4A.S8.S8 R45, R22.reuse, R16, R45 ;  /* 0x00000010162d7226 */ /* 0x040fe4000000062d */
[C---:B------:R-:W-:Y:S02]  /*1d70*/  IDP.4A.S8.S8 R34, R22.reuse, R17, R34 ;  /* 0x0000001116227226 */ /* 0x040fe40000000622 */
[C---:B------:R-:W-:Y:S02]  /*1d80*/  IDP.4A.S8.S8 R47, R22.reuse, R18, R47 ;  /* 0x00000012162f7226 */ /* 0x040fe4000000062f */
[----:B------:R-:W-:Y:S01]  /*1d90*/  IDP.4A.S8.S8 R36, R22, R19, R36 ;  /* 0x0000001316247226 */ /* 0x000fe20000000624 */
[----:B------:R-:W-:Y:S01]  /*1da0*/  LDS R6, [R0+UR4] ;  /* 0x0000000400067984 */ /* 0x000fe20008000800 */
        /* <DEDUP_REMOVED lines=8> */
[----:B------:R-:W0:Y:S01]  /*1e30*/  LDS.128 R20, [R4] ;  /* 0x0000000004147984 */ /* 0x000e220000000c00 */
[----:B------:R-:W-:-:S02]  /*1e40*/  IDP.4A.S8.S8 R25, R12, R18, R25 ;  /* 0x000000120c197226 */ /* 0x000fc40000000619 */
[----:B------:R-:W-:Y:S01]  /*1e50*/  IDP.4A.S8.S8 R46, R12, R19, R46 ;  /* 0x000000130c2e7226 */ /* 0x000fe2000000062e */
[----:B------:R-:W-:Y:S01]  /*1e60*/  LDS R52, [R0+UR4+0xc0] ;  /* 0x0000c00400347984 */ /* 0x000fe20008000800 */
[C---:B------:R-:W-:Y:S02]  /*1e70*/  IDP.4A.S8.S8 R49, R30.reuse, R16, R49 ;  /* 0x000000101e317226 */ /* 0x040fe40000000631 */
[C---:B------:R-:W-:Y:S01]  /*1e80*/  IDP.4A.S8.S8 R38, R30.reuse, R17, R38 ;  /* 0x000000111e267226 */ /* 0x040fe20000000626 */
[----:B------:R-:W1:Y:S04]  /*1e90*/  LDS R12, [R0+UR4+0x40] ;  /* 0x00004004000c7984 */ /* 0x000e680008000800 */
[----:B------:R-:W2:Y:S04]  /*1ea0*/  LDS R17, [R0+UR4+0x60] ;  /* 0x0000600400117984 */ /* 0x000ea80008000800 */
[----:B------:R-:W3:Y:S01]  /*1eb0*/  LDS R16, [R0+UR4+0x80] ;  /* 0x0000800400107984 */ /* 0x000ee20008000800 */
[----:B------:R-:W-:-:S02]  /*1ec0*/  IDP.4A.S8.S8 R51, R30, R18, R51 ;  /* 0x000000121e337226 */ /* 0x000fc40000000633 */
[----:B------:R-:W-:Y:S01]  /*1ed0*/  IDP.4A.S8.S8 R40, R30, R19, R40 ;  /* 0x000000131e287226 */ /* 0x000fe20000000628 */
[----:B------:R-:W-:Y:S04]  /*1ee0*/  LDS R27, [R0+UR4+0x220] ;  /* 0x00022004001b7984 */ /* 0x000fe80008000800 */
[----:B------:R-:W-:Y:S04]  /*1ef0*/  LDS R30, [R0+UR4+0x1a0] ;  /* 0x0001a004001e7984 */ /* 0x000fe80008000800 */
[----:B------:R-:W-:Y:S01]  /*1f00*/  LDS R29, [R0+UR4+0x360] ;  /* 0x00036004001d7984 */ /* 0x000fe20008000800 */
        /* <DEDUP_REMOVED lines=23> */
[C---:B------:R-:W-:Y:S01]  /*2080*/  IDP.4A.S8.S8 R15, R3.reuse, R20, R15 ;  /* 0x00000014030f7226 */ /* 0x040fe2000000060f */
[----:B------:R-:W0:Y:S01]  /*2090*/  LDS.128 R16, [R4+0x10] ;  /* 0x0000100004107984 */ /* 0x000e220000000c00 */
[C---:B------:R-:W-:Y:S02]  /*20a0*/  IDP.4A.S8.S8 R10, R3.reuse, R21, R10 ;  /* 0x00000015030a7226 */ /* 0x040fe4000000060a */
[C---:B------:R-:W-:Y:S02]  /*20b0*/  IDP.4A.S8.S8 R25, R3.reuse, R22, R25 ;  /* 0x0000001603197226 */ /* 0x040fe40000000619 */
[----:B------:R-:W-:Y:S02]  /*20c0*/  IDP.4A.S8.S8 R46, R3, R23, R46 ;  /* 0x00000017032e7226 */ /* 0x000fe4000000062e */
[C---:B------:R-:W-:Y:S01]  /*20d0*/  IDP.4A.S8.S8 R49, R52.reuse, R20, R49 ;  /* 0x0000001434317226 */ /* 0x040fe20000000631 */
[----:B------:R-:W-:Y:S01]  /*20e0*/  LDS R3, [R0+UR4+0x180] ;  /* 0x0001800400037984 */ /* 0x000fe20008000800 */
[----:B------:R-:W-:-:S03]  /*20f0*/  IDP.4A.S8.S8 R38, R52, R21, R38 ;  /* 0x0000001534267226 */ /* 0x000fc60000000626 */
[----:B------:R-:W1:Y:S04]  /*2100*/  LDS R21, [R0+UR4+0x140] ;  /* 0x0001400400157984 */ /* 0x000e680008000800 */
[----:B------:R-:W2:Y:S01]  /*2110*/  LDS R20, [R0+UR4+0x160] ;  /* 0x0001600400147984 */ /* 0x000ea20008000800 */
[C---:B------:R-:W-:Y:S02]  /*2120*/  IDP.4A.S8.S8 R51, R52.reuse, R22, R51 ;  /* 0x0000001634337226 */ /* 0x040fe40000000633 */
[----:B------:R-:W-:Y:S02]  /*2130*/  IDP.4A.S8.S8 R40, R52, R23, R40 ;  /* 0x0000001734287226 */ /* 0x000fe40000000628 */
        /* <DEDUP_REMOVED lines=19> */
[C---:B--2---:R-:W-:Y:S02]  /*2270*/  IDP.4A.S8.S8 R11, R20.reuse, R16, R11 ;  /* 0x00000010140b7226 */ /* 0x044fe4000000060b */
        /* <DEDUP_REMOVED lines=9> */
[----:B------:R-:W1:Y:S01]  /*2310*/  LDS R3, [R0+UR4+0x200] ;  /* 0x0002000400037984 */ /* 0x000e620008000800 */
[----:B------:R-:W-:-:S02]  /*2320*/  IDP.4A.S8.S8 R38, R30, R17, R38 ;  /* 0x000000111e267226 */ /* 0x000fc40000000626 */
[C---:B------:R-:W-:Y:S01]  /*2330*/  IDP.4A.S8.S8 R51, R30.reuse, R18, R51 ;  /* 0x000000121e337226 */ /* 0x040fe20000000633 */
[----:B------:R-:W2:Y:S01]  /*2340*/  LDS R16, [R0+UR4+0x240] ;  /* 0x0002400400107984 */ /* 0x000ea20008000800 */
[----:B------:R-:W-:-:S03]  /*2350*/  IDP.4A.S8.S8 R40, R30, R19, R40 ;  /* 0x000000131e287226 */ /* 0x000fc60000000628 */
[----:B------:R-:W3:Y:S01]  /*2360*/  LDS R30, [R0+UR4+0x280] ;  /* 0x00028004001e7984 */ /* 0x000ee20008000800 */
        /* <DEDUP_REMOVED lines=24> */
[C---:B------:R-:W-:Y:S01]  /*24f0*/  IDP.4A.S8.S8 R15, R12.reuse, R20, R15 ;  /* 0x000000140c0f7226 */ /* 0x040fe2000000060f */
[----:B------:R-:W0:Y:S01]  /*2500*/  LDS.128 R16, [R4+0x30] ;  /* 0x0000300004107984 */ /* 0x000e220000000c00 */
[C---:B------:R-:W-:Y:S02]  /*2510*/  IDP.4A.S8.S8 R10, R12.reuse, R21, R10 ;  /* 0x000000150c0a7226 */ /* 0x040fe4000000060a */
[C---:B------:R-:W-:Y:S02]  /*2520*/  IDP.4A.S8.S8 R25, R12.reuse, R22, R25 ;  /* 0x000000160c197226 */ /* 0x040fe40000000619 */
[----:B------:R-:W-:-:S02]  /*2530*/  IDP.4A.S8.S8 R46, R12, R23, R46 ;  /* 0x000000170c2e7226 */ /* 0x000fc4000000062e */
[C---:B---3--:R-:W-:Y:S01]  /*2540*/  IDP.4A.S8.S8 R49, R30.reuse, R20, R49 ;  /* 0x000000141e317226 */ /* 0x048fe20000000631 */
[----:B------:R-:W1:Y:S01]  /*2550*/  LDS R12, [R0+UR4+0x300] ;  /* 0x00030004000c7984 */ /* 0x000e620008000800 */
[C---:B------:R-:W-:Y:S02]  /*2560*/  IDP.4A.S8.S8 R38, R30.reuse, R21, R38 ;  /* 0x000000151e267226 */ /* 0x040fe40000000626 */
[C---:B------:R-:W-:Y:S02]  /*2570*/  IDP.4A.S8.S8 R51, R30.reuse, R22, R51 ;  /* 0x000000161e337226 */ /* 0x040fe40000000633 */
[----:B------:R-:W-:Y:S02]  /*2580*/  IDP.4A.S8.S8 R40, R30, R23, R40 ;  /* 0x000000171e287226 */ /* 0x000fe40000000628 */
[----:B------:R-:W2:Y:S01]  /*2590*/  LDS R30, [R0+UR4+0x340] ;  /* 0x00034004001e7984 */ /* 0x000ea20008000800 */
[----:B------:R-:W-:Y:S06]  /*25a0*/  BAR.SYNC.DEFER_BLOCKING 0x0 ;  /* 0x0000000000007b1d */ /* 0x000fec0000010000 */
[----:B------:R-:W-:Y:S04]  /*25b0*/  @P1 STS [R2+UR4], R5 ;  /* 0x0000000502001988 */ /* 0x000fe80008000804 */
[----:B------:R-:W-:Y:S04]  /*25c0*/  @P0 STS [R2+UR4+0x200], R9 ;  /* 0x0002000902000988 */ /* 0x000fe80008000804 */
[----:B-----5:R-:W-:Y:S04]  /*25d0*/  STS [R2+UR5], R35 ;  /* 0x0000002302007988 */ /* 0x020fe80008000805 */
[----:B------:R-:W-:Y:S01]  /*25e0*/  STS [R2+UR5+0x200], R48 ;  /* 0x0002003002007988 */ /* 0x000fe20008000805 */
[----:B------:R-:W-:Y:S01]  /*25f0*/  BAR.SYNC.DEFER_BLOCKING 0x0 ;  /* 0x0000000000007b1d */ /* 0x000fe20000010000 */
[----:B0-----:R-:W-:-:S02]  /*2600*/  IDP.4A.S8.S8 R53, R3, R16, R53 ;  /* 0x0000001003357226 */ /* 0x001fc40000000635 */
[C---:B------:R-:W-:Y:S02]  /*2610*/  IDP.4A.S8.S8 R42, R3.reuse, R17, R42 ;  /* 0x00000011032a7226 */ /* 0x040fe4000000062a */
[C---:B------:R-:W-:Y:S02]  /*2620*/  IDP.4A.S8.S8 R33, R3.reuse, R18, R33 ;  /* 0x0000001203217226 */ /* 0x040fe40000000621 */
[----:B------:R-:W-:Y:S02]  /*2630*/  IDP.4A.S8.S8 R50, R3, R19, R50 ;  /* 0x0000001303327226 */ /* 0x000fe40000000632 */
[C---:B------:R-:W-:Y:S02]  /*2640*/  IDP.4A.S8.S8 R37, R6.reuse, R16, R37 ;  /* 0x0000001006257226 */ /* 0x040fe40000000625 */
[C---:B------:R-:W-:Y:S02]  /*2650*/  IDP.4A.S8.S8 R24, R6.reuse, R17, R24 ;  /* 0x0000001106187226 */ /* 0x040fe40000000618 */
[----:B------:R-:W-:-:S02]  /*2660*/  IDP.4A.S8.S8 R39, R6, R18, R39 ;  /* 0x0000001206277226 */ /* 0x000fc40000000627 */
[----:B------:R-:W-:Y:S01]  /*2670*/  IDP.4A.S8.S8 R26, R6, R19, R26 ;  /* 0x00000013061a7226 */ /* 0x000fe2000000061a */
[----:B------:R-:W-:Y:S04]  /*2680*/  LDS.128 R20, [R4] ;  /* 0x0000000004147984 */ /* 0x000fe80000000c00 */
[----:B------:R-:W0:Y:S04]  /*2690*/  LDS R2, [R0+UR4+0x40] ;  /* 0x0000400400027984 */ /* 0x000e280008000800 */
[----:B------:R-:W3:Y:S04]  /*26a0*/  LDS R3, [R0+UR4+0x20] ;  /* 0x0000200400037984 */ /* 0x000ee80008000800 */
[----:B------:R-:W4:Y:S04]  /*26b0*/  LDS R5, [R0+UR4+0x60] ;  /* 0x0000600400057984 */ /* 0x000f280008000800 */
[----:B------:R-:W5:Y:S01]  /*26c0*/  LDS R6, [R0+UR4+0x80] ;  /* 0x0000800400067984 */ /* 0x000f620008000800 */
[----:B------:R-:W-:-:S02]  /*26d0*/  IDP.4A.S8.S8 R41, R7, R16, R41 ;  /* 0x0000001007297226 */ /* 0x000fc40000000629 */
[C---:B------:R-:W-:Y:S01]  /*26e0*/  IDP.4A.S8.S8 R28, R7.reuse, R17, R28 ;  /* 0x00000011071c7226 */ /* 0x040fe2000000061c */
[----:B------:R-:W5:Y:S01]  /*26f0*/  LDS R31, [R0+UR4] ;  /* 0x00000004001f7984 */ /* 0x000f620008000800 */
[C---:B------:R-:W-:Y:S02]  /*2700*/  IDP.4A.S8.S8 R43, R7.reuse, R18, R43 ;  /* 0x00000012072b7226 */ /* 0x040fe4000000062b */
[----:B------:R-:W-:Y:S02]  /*2710*/  IDP.4A.S8.S8 R32, R7, R19, R32 ;  /* 0x0000001307207226 */ /* 0x000fe40000000620 */
[C---:B-1----:R-:W-:Y:S02]  /*2720*/  IDP.4A.S8.S8 R45, R12.reuse, R16, R45 ;  /* 0x000000100c2d7226 */ /* 0x042fe4000000062d */
[C---:B------:R-:W-:Y:S02]  /*2730*/  IDP.4A.S8.S8 R34, R12.reuse, R17, R34 ;  /* 0x000000110c227226 */ /* 0x040fe40000000622 */
[----:B------:R-:W-:-:S02]  /*2740*/  IDP.4A.S8.S8 R47, R12, R18, R47 ;  /* 0x000000120c2f7226 */ /* 0x000fc4000000062f */
[----:B------:R-:W-:Y:S02]  /*2750*/  IDP.4A.S8.S8 R36, R12, R19, R36 ;  /* 0x000000130c247226 */ /* 0x000fe40000000624 */
[C---:B------:R-:W-:Y:S02]  /*2760*/  IDP.4A.S8.S8 R7, R27.reuse, R16, R11 ;  /* 0x000000101b077226 */ /* 0x040fe4000000060b */
[C---:B------:R-:W-:Y:S02]  /*2770*/  IDP.4A.S8.S8 R44, R27.reuse, R17, R44 ;  /* 0x000000111b2c7226 */ /* 0x040fe4000000062c */
[C---:B------:R-:W-:Y:S02]  /*2780*/  IDP.4A.S8.S8 R13, R27.reuse, R18, R13 ;  /* 0x000000121b0d7226 */ /* 0x040fe4000000060d */
[----:B------:R-:W-:Y:S02]  /*2790*/  IDP.4A.S8.S8 R27, R27, R19, R8 ;  /* 0x000000131b1b7226 */ /* 0x000fe40000000608 */
[----:B--2---:R-:W-:-:S02]  /*27a0*/  IDP.4A.S8.S8 R15, R30, R16, R15 ;  /* 0x000000101e0f7226 */ /* 0x004fc4000000060f */
[CC--:B------:R-:W-:Y:S02]  /*27b0*/  IDP.4A.S8.S8 R12, R30.reuse, R17.reuse, R10 ;  /* 0x000000111e0c7226 */ /* 0x0c0fe4000000060a */
[----:B------:R-:W-:Y:S01]  /*27c0*/  IDP.4A.S8.S8 R25, R30, R18, R25 ;  /* 0x000000121e197226 */ /* 0x000fe20000000619 */
[----:B------:R-:W-:Y:S01]  /*27d0*/  LDS.128 R8, [R4+0x10] ;  /* 0x0000100004087984 */ /* 0x000fe20000000c00 */
[C---:B------:R-:W-:Y:S02]  /*27e0*/  IDP.4A.S8.S8 R49, R29.reuse, R16, R49 ;  /* 0x000000101d317226 */ /* 0x040fe40000000631 */
[C---:B------:R-:W-:Y:S01]  /*27f0*/  IDP.4A.S8.S8 R38, R29.reuse, R17, R38 ;  /* 0x000000111d267226 */ /* 0x040fe20000000626 */
[----:B------:R-:W1:Y:S01]  /*2800*/  LDS R16, [R0+UR4+0xc0] ;  /* 0x0000c00400107984 */ /* 0x000e620008000800 */
[----:B------:R-:W-:Y:S02]  /*2810*/  IDP.4A.S8.S8 R51, R29, R18, R51 ;  /* 0x000000121d337226 */ /* 0x000fe40000000633 */
[C---:B0-----:R-:W-:Y:S01]  /*2820*/  IDP.4A.S8.S8 R41, R2.reuse, R20, R41 ;  /* 0x0000001402297226 */ /* 0x041fe20000000629 */
[----:B------:R-:W0:Y:S01]  /*2830*/  LDS R17, [R0+UR4+0xe0] ;  /* 0x0000e00400117984 */ /* 0x000e220008000800 */
[----:B------:R-:W-:-:S02]  /*2840*/  IDP.4A.S8.S8 R28, R2, R21, R28 ;  /* 0x00000015021c7226 */ /* 0x000fc4000000061c */
[C---:B------:R-:W-:Y:S01]  /*2850*/  IDP.4A.S8.S8 R43, R2.reuse, R22, R43 ;  /* 0x00000016022b7226 */ /* 0x040fe2000000062b */
[----:B------:R-:W2:Y:S01]  /*2860*/  LDS R18, [R0+UR4+0x100] ;  /* 0x0001000400127984 */ /* 0x000ea20008000800 */
[----:B------:R-:W-:-:S03]  /*2870*/  IDP.4A.S8.S8 R32, R2, R23, R32 ;  /* 0x0000001702207226 */ /* 0x000fc60000000620 */
[----:B------:R-:W2:Y:S01]  /*2880*/  LDS R2, [R0+UR4+0x140] ;  /* 0x0001400400027984 */ /* 0x000ea20008000800 */
[----:B------:R-:W-:-:S03]  /*2890*/  IDP.4A.S8.S8 R46, R30, R19, R46 ;  /* 0x000000131e2e7226 */ /* 0x000fc6000000062e */
[----:B------:R-:W2:Y:S01]  /*28a0*/  LDS R30, [R0+UR4+0xa0] ;  /* 0x0000a004001e7984 */ /* 0x000ea20008000800 */
[C---:B---3--:R-:W-:Y:S02]  /*28b0*/  IDP.4A.S8.S8 R37, R3.reuse, R20, R37 ;  /* 0x0000001403257226 */ /* 0x048fe40000000625 */
        /* <DEDUP_REMOVED lines=9> */
[----:B------:R-:W4:Y:S01]  /*2950*/  LDS R5, [R0+UR4+0x160] ;  /* 0x0001600400057984 */ /* 0x000f220008000800 */
[C---:B------:R-:W-:Y:S02]  /*2960*/  IDP.4A.S8.S8 R44, R6.reuse, R21, R44 ;  /* 0x00000015062c7226 */ /* 0x040fe4000000062c */
[C---:B------:R-:W-:Y:S02]  /*2970*/  IDP.4A.S8.S8 R13, R6.reuse, R22, R13 ;  /* 0x00000016060d7226 */ /* 0x040fe4000000060d */
[----:B------:R-:W-:-:S02]  /*2980*/  IDP.4A.S8.S8 R48, R6, R23, R27 ;  /* 0x0000001706307226 */ /* 0x000fc4000000061b */
[----:B------:R-:W5:Y:S04]  /*2990*/  LDS R6, [R0+UR4+0x180] ;  /* 0x0001800400067984 */ /* 0x000f680008000800 */
[----:B------:R-:W5:Y:S01]  /*29a0*/  LDS R27, [R0+UR4+0x1a0] ;  /* 0x0001a004001b7984 */ /* 0x000f620008000800 */
[----:B------:R-:W-:Y:S02]  /*29b0*/  IDP.4A.S8.S8 R40, R29, R19, R40 ;  /* 0x000000131d287226 */ /* 0x000fe40000000628 */
[C---:B------:R-:W-:Y:S02]  /*29c0*/  IDP.4A.S8.S8 R53, R31.reuse, R20, R53 ;  /* 0x000000141f357226 */ /* 0x040fe40000000635 */
[C---:B------:R-:W-:Y:S02]  /*29d0*/  IDP.4A.S8.S8 R42, R31.reuse, R21, R42 ;  /* 0x000000151f2a7226 */ /* 0x040fe4000000062a */
[----:B------:R-:W-:-:S02]  /*29e0*/  IDP.4A.S8.S8 R33, R31, R22, R33 ;  /* 0x000000161f217226 */ /* 0x000fc40000000621 */
[----:B------:R-:W-:Y:S02]  /*29f0*/  IDP.4A.S8.S8 R50, R31, R23, R50 ;  /* 0x000000171f327226 */ /* 0x000fe40000000632 */
[C---:B-1----:R-:W-:Y:S02]  /*2a00*/  IDP.4A.S8.S8 R49, R16.reuse, R20, R49 ;  /* 0x0000001410317226 */ /* 0x042fe40000000631 */
[C---:B------:R-:W-:Y:S02]  /*2a10*/  IDP.4A.S8.S8 R38, R16.reuse, R21, R38 ;  /* 0x0000001510267226 */ /* 0x040fe40000000626 */
[C---:B------:R-:W-:Y:S02]  /*2a20*/  IDP.4A.S8.S8 R51, R16.reuse, R22, R51 ;  /* 0x0000001610337226 */ /* 0x040fe40000000633 */
[----:B------:R-:W-:Y:S02]  /*2a30*/  IDP.4A.S8.S8 R40, R16, R23, R40 ;  /* 0x0000001710287226 */ /* 0x000fe40000000628 */
[----:B0-----:R-:W-:-:S02]  /*2a40*/  IDP.4A.S8.S8 R53, R17, R8, R53 ;  /* 0x0000000811357226 */ /* 0x001fc40000000635 */
[C---:B------:R-:W-:Y:S02]  /*2a50*/  IDP.4A.S8.S8 R42, R17.reuse, R9, R42 ;  /* 0x00000009112a7226 */ /* 0x040fe4000000062a */
[C---:B------:R-:W-:Y:S02]  /*2a60*/  IDP.4A.S8.S8 R33, R17.reuse, R10, R33 ;  /* 0x0000000a11217226 */ /* 0x040fe40000000621 */
[----:B------:R-:W-:Y:S02]  /*2a70*/  IDP.4A.S8.S8 R50, R17, R11, R50 ;  /* 0x0000000b11327226 */ /* 0x000fe40000000632 */
[C---:B--2---:R-:W-:Y:S02]  /*2a80*/  IDP.4A.S8.S8 R37, R18.reuse, R8, R37 ;  /* 0x0000000812257226 */ /* 0x044fe40000000625 */
[C---:B------:R-:W-:Y:S02]  /*2a90*/  IDP.4A.S8.S8 R24, R18.reuse, R9, R24 ;  /* 0x0000000912187226 */ /* 0x040fe40000000618 */
[----:B------:R-:W-:-:S02]  /*2aa0*/  IDP.4A.S8.S8 R39, R18, R10, R39 ;  /* 0x0000000a12277226 */ /* 0x000fc40000000627 */
[----:B------:R-:W-:Y:S02]  /*2ab0*/  IDP.4A.S8.S8 R26, R18, R11, R26 ;  /* 0x0000000b121a7226 */ /* 0x000fe4000000061a */
[C---:B------:R-:W-:Y:S01]  /*2ac0*/  IDP.4A.S8.S8 R45, R2.reuse, R8, R45 ;  /* 0x00000008022d7226 */ /* 0x040fe2000000062d */
[----:B------:R-:W-:Y:S01]  /*2ad0*/  LDS.128 R16, [R4+0x20] ;  /* 0x0000200004107984 */ /* 0x000fe20000000c00 */
[C---:B------:R-:W-:Y:S02]  /*2ae0*/  IDP.4A.S8.S8 R34, R2.reuse, R9, R34 ;  /* 0x0000000902227226 */ /* 0x040fe40000000622 */
[C---:B------:R-:W-:Y:S02]  /*2af0*/  IDP.4A.S8.S8 R47, R2.reuse, R10, R47 ;  /* 0x0000000a022f7226 */ /* 0x040fe4000000062f */
[----:B------:R-:W-:Y:S02]  /*2b00*/  IDP.4A.S8.S8 R36, R2, R11, R36 ;  /* 0x0000000b02247226 */ /* 0x000fe40000000624 */
[----:B------:R-:W0:Y:S01]  /*2b10*/  LDS R2, [R0+UR4+0x200] ;  /* 0x0002000400027984 */ /* 0x000e220008000800 */
[----:B------:R-:W-:-:S02]  /*2b20*/  IDP.4A.S8.S8 R12, R30, R21, R12 ;  /* 0x000000151e0c7226 */ /* 0x000fc4000000060c */
[C---:B------:R-:W-:Y:S02]  /*2b30*/  IDP.4A.S8.S8 R15, R30.reuse, R20, R15 ;  /* 0x000000141e0f7226 */ /* 0x040fe4000000060f */
[C---:B------:R-:W-:Y:S01]  /*2b40*/  IDP.4A.S8.S8 R25, R30.reuse, R22, R25 ;  /* 0x000000161e197226 */ /* 0x040fe20000000619 */
[----:B------:R-:W1:Y:S01]  /*2b50*/  LDS R20, [R0+UR4+0x1c0] ;  /* 0x0001c00400147984 */ /* 0x000e620008000800 */
[----:B------:R-:W-:Y:S02]  /*2b60*/  IDP.4A.S8.S8 R46, R30, R23, R46 ;  /* 0x000000171e2e7226 */ /* 0x000fe4000000062e */
[-C--:B---3--:R-:W-:Y:S01]  /*2b70*/  IDP.4A.S8.S8 R28, R3, R9.reuse, R28 ;  /* 0x00000009031c7226 */ /* 0x088fe2000000061c */
[----:B------:R-:W-:Y:S01]  /*2b80*/  LDS R22, [R0+UR4+0x220] ;  /* 0x0002200400167984 */ /* 0x000fe20008000800 */
[-C--:B----4-:R-:W-:Y:S02]  /*2b90*/  IDP.4A.S8.S8 R44, R5, R9.reuse, R44 ;  /* 0x00000009052c7226 */ /* 0x090fe4000000062c */
[-C--:B-----5:R-:W-:Y:S01]  /*2ba0*/  IDP.4A.S8.S8 R12, R6, R9.reuse, R12 ;  /* 0x00000009060c7226 */ /* 0x0a0fe2000000060c */
[----:B------:R-:W-:Y:S01]  /*2bb0*/  LDS R30, [R0+UR4+0x240] ;  /* 0x00024004001e7984 */ /* 0x000fe20008000800 */
[----:B------:R-:W-:-:S03]  /*2bc0*/  IDP.4A.S8.S8 R38, R27, R9, R38 ;  /* 0x000000091b267226 */ /* 0x000fc60000000626 */
[----:B------:R-:W2:Y:S01]  /*2bd0*/  LDS R9, [R0+UR4+0x260] ;  /* 0x0002600400097984 */ /* 0x000ea20008000800 */
[-C--:B------:R-:W-:Y:S02]  /*2be0*/  IDP.4A.S8.S8 R41, R3, R8.reuse, R41 ;  /* 0x0000000803297226 */ /* 0x080fe40000000629 */
[C---:B------:R-:W-:Y:S01]  /*2bf0*/  IDP.4A.S8.S8 R21, R5.reuse, R8, R7 ;  /* 0x0000000805157226 */ /* 0x040fe20000000607 */
[----:B------:R-:W-:Y:S01]  /*2c00*/  LDS R23, [R0+UR4+0x280] ;  /* 0x0002800400177984 */ /* 0x000fe20008000800 */
[C---:B------:R-:W-:Y:S02]  /*2c10*/  IDP.4A.S8.S8 R13, R5.reuse, R10, R13 ;  /* 0x0000000a050d7226 */ /* 0x040fe4000000060d */
[----:B------:R-:W-:Y:S02]  /*2c20*/  IDP.4A.S8.S8 R48, R5, R11, R48 ;  /* 0x0000000b05307226 */ /* 0x000fe40000000630 */
[C---:B------:R-:W-:Y:S02]  /*2c30*/  IDP.4A.S8.S8 R15, R6.reuse, R8, R15 ;  /* 0x00000008060f7226 */ /* 0x040fe4000000060f */
[----:B------:R-:W-:-:S02]  /*2c40*/  IDP.4A.S8.S8 R25, R6, R10, R25 ;  /* 0x0000000a06197226 */ /* 0x000fc40000000619 */
[----:B------:R-:W-:Y:S02]  /*2c50*/  IDP.4A.S8.S8 R46, R6, R11, R46 ;  /* 0x0000000b062e7226 */ /* 0x000fe4000000062e */
[----:B------:R-:W-:Y:S01]  /*2c60*/  IDP.4A.S8.S8 R49, R27, R8, R49 ;  /* 0x000000081b317226 */ /* 0x000fe20000000631 */
[----:B------:R-:W-:Y:S01]  /*2c70*/  LDS.128 R4, [R4+0x30] ;  /* 0x0000300004047984 */ /* 0x000fe20000000c00 */
[----:B------:R-:W-:-:S03]  /*2c80*/  IDP.4A.S8.S8 R43, R3, R10, R43 ;  /* 0x0000000a032b7226 */ /* 0x000fc6000000062b */
[----:B------:R-:W3:Y:S01]  /*2c90*/  LDS R8, [R0+UR4+0x2a0] ;  /* 0x0002a00400087984 */ /* 0x000ee20008000800 */
[----:B------:R-:W-:-:S03]  /*2ca0*/  IDP.4A.S8.S8 R32, R3, R11, R32 ;  /* 0x0000000b03207226 */ /* 0x000fc60000000620 */
[----:B------:R-:W4:Y:S01]  /*2cb0*/  LDS R3, [R0+UR4+0x1e0] ;  /* 0x0001e00400037984 */ /* 0x000f220008000800 */
[----:B------:R-:W-:-:S03]  /*2cc0*/  IDP.4A.S8.S8 R51, R27, R10, R51 ;  /* 0x0000000a1b337226 */ /* 0x000fc60000000633 */
[----:B------:R-:W5:Y:S01]  /*2cd0*/  LDS R10, [R0+UR4+0x2c0] ;  /* 0x0002c004000a7984 */ /* 0x000f620008000800 */
        /* <DEDUP_REMOVED lines=13> */
[----:B------:R-:W1:Y:S01]  /*2db0*/  LDS R9, [R0+UR4+0x300] ;  /* 0x0003000400097984 */ /* 0x000e620008000800 */
[----:B------:R-:W-:Y:S02]  /*2dc0*/  IDP.4A.S8.S8 R40, R27, R11, R40 ;  /* 0x0000000b1b287226 */ /* 0x000fe40000000628 */
[C---:B---3--:R-:W-:Y:S02]  /*2dd0*/  IDP.4A.S8.S8 R11, R8.reuse, R5, R42 ;  /* 0x00000005080b7226 */ /* 0x048fe4000000062a */
[----:B------:R-:W-:Y:S02]  /*2de0*/  IDP.4A.S8.S8 R53, R8, R4, R53 ;  /* 0x0000000408357226 */ /* 0x000fe40000000635 */
[----:B------:R-:W-:Y:S02]  /*2df0*/  HFMA2 R12, -RZ, RZ, 2, 0 ;  /* 0x40000000ff0c7431 */ /* 0x000fe400000001ff */
[----:B----4-:R-:W-:-:S02]  /*2e00*/  IDP.4A.S8.S8 R37, R3, R16, R37 ;  /* 0x0000001003257226 */ /* 0x010fc40000000625 */
[-C--:B------:R-:W-:Y:S02]  /*2e10*/  IDP.4A.S8.S8 R45, R22, R16.reuse, R45 ;  /* 0x00000010162d7226 */ /* 0x080fe4000000062d */
[-C--:B------:R-:W-:Y:S02]  /*2e20*/  IDP.4A.S8.S8 R21, R30, R16.reuse, R21 ;  /* 0x000000101e157226 */ /* 0x080fe40000000615 */
[----:B------:R-:W-:Y:S01]  /*2e30*/  IDP.4A.S8.S8 R49, R23, R16, R49 ;  /* 0x0000001017317226 */ /* 0x000fe20000000631 */
[----:B------:R-:W-:Y:S01]  /*2e40*/  SHF.R.S32.HI R16, RZ, 0x1f, R11 ;  /* 0x0000001fff107819 */ /* 0x000fe2000001140b */
[C---:B------:R-:W-:Y:S02]  /*2e50*/  IDP.4A.S8.S8 R34, R22.reuse, R17, R34 ;  /* 0x0000001116227226 */ /* 0x040fe40000000622 */
[C---:B------:R-:W-:Y:S02]  /*2e60*/  IDP.4A.S8.S8 R47, R22.reuse, R18, R47 ;  /* 0x00000012162f7226 */ /* 0x040fe4000000062f */
[----:B------:R-:W-:Y:S01]  /*2e70*/  IDP.4A.S8.S8 R36, R22, R19, R36 ;  /* 0x0000001316247226 */ /* 0x000fe20000000624 */
[----:B------:R-:W-:Y:S01]  /*2e80*/  SHF.R.S32.HI R22, RZ, 0x1f, R53 ;  /* 0x0000001fff167819 */ /* 0x000fe20000011435 */
[----:B------:R-:W-:-:S02]  /*2e90*/  IDP.4A.S8.S8 R24, R3, R17, R24 ;  /* 0x0000001103187226 */ /* 0x000fc40000000618 */
[CC--:B------:R-:W-:Y:S02]  /*2ea0*/  IDP.4A.S8.S8 R39, R3.reuse, R18.reuse, R39 ;  /* 0x0000001203277226 */ /* 0x0c0fe40000000627 */
[----:B------:R-:W-:Y:S02]  /*2eb0*/  IDP.4A.S8.S8 R26, R3, R19, R26 ;  /* 0x00000013031a7226 */ /* 0x000fe4000000061a */
[----:B------:R-:W-:Y:S01]  /*2ec0*/  IDP.4A.S8.S8 R3, R30, R18, R13 ;  /* 0x000000121e037226 */ /* 0x000fe2000000060d */
[----:B------:R-:W-:Y:S01]  /*2ed0*/  MOV R13, 0x0 ;  /* 0x00000000000d7802 */ /* 0x000fe20000000f00 */
[----:B------:R-:W-:Y:S02]  /*2ee0*/  IMAD R16, R16, -0x16500000, RZ ;  /* 0xe9b0000010107824 */ /* 0x000fe400078e02ff */
[----:B------:R-:W-:Y:S02]  /*2ef0*/  IMAD R22, R22, -0x16500000, RZ ;  /* 0xe9b0000016167824 */ /* 0x000fe400078e02ff */
[----:B-----5:R-:W-:-:S02]  /*2f00*/  IDP.4A.S8.S8 R37, R10, R4, R37 ;  /* 0x000000040a257226 */ /* 0x020fc40000000625 */
[-C--:B------:R-:W-:Y:S02]  /*2f10*/  IDP.4A.S8.S8 R44, R30, R17.reuse, R44 ;  /* 0x000000111e2c7226 */ /* 0x080fe4000000062c */
[----:B------:R-:W-:Y:S02]  /*2f20*/  IDP.4A.S8.S8 R38, R23, R17, R38 ;  /* 0x0000001117267226 */ /* 0x000fe40000000626 */
[C---:B------:R-:W-:Y:S02]  /*2f30*/  IMAD R35, R11.reuse, 0xdac4, R16 ;  /* 0x0000dac40b237824 */ /* 0x040fe400078e0210 */
[----:B------:R-:W-:-:S04]  /*2f40*/  IMAD.WIDE.U32 R16, R11, -0x16500000, R12 ;  /* 0xe9b000000b107825 */ /* 0x000fc800078e000c */
[----:B------:R-:W-:Y:S02]  /*2f50*/  IDP.4A.S8.S8 R27, R10, R5, R24 ;  /* 0x000000050a1b7226 */ /* 0x000fe40000000618 */
[----:B------:R-:W-:Y:S01]  /*2f60*/  IDP.4A.S8.S8 R51, R23, R18, R51 ;  /* 0x0000001217337226 */ /* 0x000fe20000000633 */
[----:B------:R-:W-:Y:S01]  /*2f70*/  SHF.R.S32.HI R18, RZ, 0x1f, R37 ;  /* 0x0000001fff127819 */ /* 0x000fe20000011425 */
[----:B------:R-:W-:Y:S02]  /*2f80*/  IMAD R29, R53, 0xdac4, R22 ;  /* 0x0000dac4351d7824 */ /* 0x000fe400078e0216 */
[----:B------:R-:W2:Y:S01]  /*2f90*/  LDS R22, [R0+UR4+0x320] ;  /* 0x0003200400167984 */ /* 0x000ea20008000800 */
[----:B------:R-:W-:Y:S01]  /*2fa0*/  IDP.4A.S8.S8 R40, R23, R19, R40 ;  /* 0x0000001317287226 */ /* 0x000fe20000000628 */
[----:B------:R-:W-:Y:S01]  /*2fb0*/  IADD3 R23, PT, PT, R17, R35, RZ ;  /* 0x0000002311177210 */ /* 0x000fe20007ffe0ff */
[----:B------:R-:W-:Y:S01]  /*2fc0*/  IDP.4A.S8.S8 R48, R30, R19, R48 ;  /* 0x000000131e307226 */ /* 0x000fe20000000630 */
[----:B------:R-:W-:Y:S01]  /*2fd0*/  SHF.R.S32.HI R17, RZ, 0x1f, R27 ;  /* 0x0000001fff117819 */ /* 0x000fe2000001141b */
[----:B------:R-:W-:Y:S01]  /*2fe0*/  IMAD.WIDE.U32 R30, R53, -0x16500000, R12 ;  /* 0xe9b00000351e7825 */ /* 0x000fe200078e000c */
[----:B------:R-:W-:-:S03]  /*2ff0*/  SHF.R.U64 R23, R16, 0x1f, R23 ;  /* 0x0000001f10177819 */ /* 0x000fc60000001217 */
[----:B------:R-:W-:Y:S01]  /*3000*/  IMAD R18, R18, -0x16500000, RZ ;  /* 0xe9b0000012127824 */ /* 0x000fe200078e02ff */
[----:B------:R-:W-:Y:S01]  /*3010*/  IADD3 R11, PT, PT, R31, R29, RZ ;  /* 0x0000001d1f0b7210 */ /* 0x000fe20007ffe0ff */
[----:B------:R-:W-:Y:S02]  /*3020*/  IMAD R16, R17, -0x16500000, RZ ;  /* 0xe9b0000011107824 */ /* 0x000fe400078e02ff */
[C---:B------:R-:W-:Y:S02]  /*3030*/  IMAD R29, R37.reuse, 0xdac4, R18 ;  /* 0x0000dac4251d7824 */ /* 0x040fe400078e0212 */
[----:B0-----:R-:W-:Y:S02]  /*3040*/  IDP.4A.S8.S8 R41, R2, R4, R41 ;  /* 0x0000000402297226 */ /* 0x001fe40000000629 */
[----:B------:R-:W-:-:S04]  /*3050*/  IMAD.WIDE.U32 R18, R37, -0x16500000, R12 ;  /* 0xe9b0000025127825 */ /* 0x000fc800078e000c */
[C---:B------:R-:W-:Y:S02]  /*3060*/  IMAD R31, R27.reuse, 0xdac4, R16 ;  /* 0x0000dac41b1f7824 */ /* 0x040fe400078e0210 */
[----:B------:R-:W-:Y:S01]  /*3070*/  IMAD.WIDE.U32 R16, R27, -0x16500000, R12 ;  /* 0xe9b000001b107825 */ /* 0x000fe200078e000c */
[----:B------:R-:W-:Y:S02]  /*3080*/  SHF.R.S32.HI R24, RZ, 0x1f, R41 ;  /* 0x0000001fff187819 */ /* 0x000fe40000011429 */
[----:B------:R-:W-:Y:S02]  /*3090*/  IADD3 R27, PT, PT, R19, R29, RZ ;  /* 0x0000001d131b7210 */ /* 0x000fe40007ffe0ff */
[----:B------:R-:W-:Y:S01]  /*30a0*/  IADD3 R17, PT, PT, R17, R31, RZ ;  /* 0x0000001f11117210 */ /* 0x000fe20007ffe0ff */
[----:B------:R-:W-:Y:S01]  /*30b0*/  IDP.4A.S8.S8 R31, R2, R5, R28 ;  /* 0x00000005021f7226 */ /* 0x000fe2000000061c */
[----:B------:R-:W-:Y:S01]  /*30c0*/  SHF.R.U64 R27, R18, 0x1f, R27 ;  /* 0x0000001f121b7819 */ /* 0x000fe2000000121b */
[----:B------:R-:W-:Y:S01]  /*30d0*/  IMAD R18, R24, -0x16500000, RZ ;  /* 0xe9b0000018127824 */ /* 0x000fe200078e02ff */
[----:B------:R-:W0:Y:S01]  /*30e0*/  LDS R29, [R0+UR4+0x360] ;  /* 0x00036004001d7984 */ /* 0x000e220008000800 */
[----:B-1----:R-:W-:Y:S01]  /*30f0*/  IDP.4A.S8.S8 R45, R9, R4, R45 ;  /* 0x00000004092d7226 */ /* 0x002fe2000000062d */
[----:B------:R-:W-:Y:S01]  /*3100*/  SHF.R.U64 R24, R16, 0x1f, R17 ;  /* 0x0000001f10187819 */ /* 0x000fe20000001211 */
[C---:B------:R-:W-:Y:S01]  /*3110*/  IMAD R35, R41.reuse, 0xdac4, R18 ;  /* 0x0000dac429237824 */ /* 0x040fe200078e0212 */
[----:B------:R-:W-:Y:S01]  /*3120*/  SHF.R.S32.HI R19, RZ, 0x1f, R31 ;  /* 0x0000001fff137819 */ /* 0x000fe2000001141f */
[----:B------:R-:W-:Y:S01]  /*3130*/  IMAD.WIDE.U32 R16, R41, -0x16500000, R12 ;  /* 0xe9b0000029107825 */ /* 0x000fe200078e000c */
[----:B------:R-:W-:Y:S01]  /*3140*/  SHF.R.S32.HI R18, RZ, 0x1f, R45 ;  /* 0x0000001fff127819 */ /* 0x000fe2000001142d */
[----:B------:R-:W1:Y:S01]  /*3150*/  LDS R0, [R0+UR4+0x340] ;  /* 0x0003400400007984 */ /* 0x000e620008000800 */
[----:B------:R-:W-:Y:S01]  /*3160*/  SHF.R.U64 R11, R30, 0x1f, R11 ;  /* 0x0000001f1e0b7819 */ /* 0x000fe2000000120b */
[----:B------:R-:W-:Y:S01]  /*3170*/  IMAD R30, R19, -0x16500000, RZ ;  /* 0xe9b00000131e7824 */ /* 0x000fe200078e02ff */
[----:B------:R-:W-:Y:S01]  /*3180*/  IADD3 R17, PT, PT, R17, R35, RZ ;  /* 0x0000002311117210 */ /* 0x000fe20007ffe0ff */
[----:B------:R-:W-:Y:S01]  /*3190*/  IMAD R18, R18, -0x16500000, RZ ;  /* 0xe9b0000012127824 */ /* 0x000fe200078e02ff */
[----:B------:R-:W3:Y:S01]  /*31a0*/  LDCU.64 UR4, c[0x0][0x390] ;  /* 0x00007200ff0477ac */ /* 0x000ee20008000a00 */
[----:B------:R-:W-:Y:S01]  /*31b0*/  IDP.4A.S8.S8 R19, R9, R5, R34 ;  /* 0x0000000509137226 */ /* 0x000fe20000000622 */
[----:B------:R-:W-:Y:S01]  /*31c0*/  SHF.R.U64 R28, R16, 0x1f, R17 ;  /* 0x0000001f101c7819 */ /* 0x000fe20000001211 */
[----:B------:R-:W-:-:S02]  /*31d0*/  IMAD R37, R31, 0xdac4, R30 ;  /* 0x0000dac41f257824 */ /* 0x000fc400078e021e */
[----:B------:R-:W-:-:S04]  /*31e0*/  IMAD.WIDE.U32 R30, R31, -0x16500000, R12 ;  /* 0xe9b000001f1e7825 */ /* 0x000fc800078e000c */
[C---:B------:R-:W-:Y:S01]  /*31f0*/  IMAD R35, R45.reuse, 0xdac4, R18 ;  /* 0x0000dac42d237824 */ /* 0x040fe200078e0212 */
[----:B------:R-:W-:Y:S01]  /*3200*/  SHF.R.S32.HI R18, RZ, 0x1f, R19 ;  /* 0x0000001fff127819 */ /* 0x000fe20000011413 */
[----:B------:R-:W-:Y:S01]  /*3210*/  IMAD.WIDE.U32 R16, R45, -0x16500000, R12 ;  /* 0xe9b000002d107825 */ /* 0x000fe200078e000c */
[----:B------:R-:W-:-:S03]  /*3220*/  IADD3 R31, PT, PT, R31, R37, RZ ;  /* 0x000000251f1f7210 */ /* 0x000fc60007ffe0ff */
[----:B------:R-:W-:Y:S01]  /*3230*/  IMAD R18, R18, -0x16500000, RZ ;  /* 0xe9b0000012127824 */ /* 0x000fe200078e02ff */
[----:B------:R-:W-:Y:S01]  /*3240*/  IADD3 R17, PT, PT, R17, R35, RZ ;  /* 0x0000002311117210 */ /* 0x000fe20007ffe0ff */
[----:B--2---:R-:W-:Y:S01]  /*3250*/  IDP.4A.S8.S8 R35, R22, R4, R21 ;  /* 0x0000000416237226 */ /* 0x004fe20000000615 */
[----:B------:R-:W-:Y:S01]  /*3260*/  SHF.R.U64 R30, R30, 0x1f, R31 ;  /* 0x0000001f1e1e7819 */ /* 0x000fe2000000121f */
[C---:B------:R-:W-:Y:S01]  /*3270*/  IMAD R31, R19.reuse, 0xdac4, R18 ;  /* 0x0000dac4131f7824 */ /* 0x040fe200078e0212 */
[----:B------:R-:W-:Y:S01]  /*3280*/  SHF.R.U64 R21, R16, 0x1f, R17 ;  /* 0x0000001f10157819 */ /* 0x000fe20000001211 */
        /* <DEDUP_REMOVED lines=9> */
[----:B------:R-:W-:Y:S01]  /*3320*/  IMAD R16, R17, -0x16500000, RZ ;  /* 0xe9b0000011107824 */ /* 0x000fe200078e02ff */
[----:B------:R-:W-:Y:S01]  /*3330*/  IADD3 R35, PT, PT, R35, R37, RZ ;  /* 0x0000002523237210 */ /* 0x000fe20007ffe0ff */
[----:B0-----:R-:W-:Y:S02]  /*3340*/  IDP.4A.S8.S8 R49, R29, R4, R49 ;  /* 0x000000041d317226 */ /* 0x001fe40000000631 */
[----:B------:R-:W-:Y:S02]  /*3350*/  IMAD R37, R19, 0xdac4, R16 ;  /* 0x0000dac413257824 */ /* 0x000fe400078e0210 */
[----:B------:R-:W-:Y:S02]  /*3360*/  IDP.4A.S8.S8 R41, R29, R5, R38 ;  /* 0x000000051d297226 */ /* 0x000fe40000000626 */
[----:B------:R-:W-:Y:S01]  /*3370*/  IMAD.WIDE.U32 R16, R19, -0x16500000, R12 ;  /* 0xe9b0000013107825 */ /* 0x000fe200078e000c */
[----:B------:R-:W-:Y:S02]  /*3380*/  SHF.R.S32.HI R18, RZ, 0x1f, R49 ;  /* 0x0000001fff127819 */ /* 0x000fe40000011431 */
[----:B------:R-:W-:-:S02]  /*3390*/  SHF.R.U64 R34, R34, 0x1f, R35 ;  /* 0x0000001f22227819 */ /* 0x000fc40000001223 */
[----:B------:R-:W-:Y:S02]  /*33a0*/  SHF.R.S32.HI R19, RZ, 0x1f, R41 ;  /* 0x0000001fff137819 */ /* 0x000fe40000011429 */
[----:B------:R-:W-:Y:S01]  /*33b0*/  IADD3 R35, PT, PT, R17, R37, RZ ;  /* 0x0000002511237210 */ /* 0x000fe20007ffe0ff */
[----:B------:R-:W-:-:S03]  /*33c0*/  IMAD R18, R18, -0x16500000, RZ ;  /* 0xe9b0000012127824 */ /* 0x000fc600078e02ff */
[----:B------:R-:W-:Y:S01]  /*33d0*/  SHF.R.U64 R35, R16, 0x1f, R35 ;  /* 0x0000001f10237819 */ /* 0x000fe20000001223 */
[----:B------:R-:W-:Y:S02]  /*33e0*/  IMAD R16, R19, -0x16500000, RZ ;  /* 0xe9b0000013107824 */ /* 0x000fe400078e02ff */
[C---:B------:R-:W-:Y:S01]  /*33f0*/  IMAD R53, R49.reuse, 0xdac4, R18 ;  /* 0x0000dac431357824 */ /* 0x040fe200078e0212 */
[----:B------:R-:W0:Y:S01]  /*3400*/  S2R R37, SR_TID.Z ;  /* 0x0000000000257919 */ /* 0x000e220000002300 */
[----:B------:R-:W-:-:S04]  /*3410*/  IMAD.WIDE.U32 R18, R49, -0x16500000, R12 ;  /* 0xe9b0000031127825 */ /* 0x000fc800078e000c */
[C---:B------:R-:W-:Y:S02]  /*3420*/  IMAD R49, R41.reuse, 0xdac4, R16 ;  /* 0x0000dac429317824 */ /* 0x040fe400078e0210 */
[----:B------:R-:W-:-:S04]  /*3430*/  IMAD.WIDE.U32 R16, R41, -0x16500000, R12 ;  /* 0xe9b0000029107825 */ /* 0x000fc800078e000c */
[----:B------:R-:W-:Y:S01]  /*3440*/  IDP.4A.S8.S8 R45, R8, R6, R33 ;  /* 0x00000006082d7226 */ /* 0x000fe20000000621 */
[----:B------:R-:W-:Y:S02]  /*3450*/  IADD3 R33, PT, PT, R17, R49, RZ ;  /* 0x0000003111217210 */ /* 0x000fe40007ffe0ff */
[----:B------:R-:W-:Y:S02]  /*3460*/  IADD3 R41, PT, PT, R19, R53, RZ ;  /* 0x0000003513297210 */ /* 0x000fe40007ffe0ff */
[----:B------:R-:W-:Y:S02]  /*3470*/  SHF.R.S32.HI R17, RZ, 0x1f, R45 ;  /* 0x0000001fff117819 */ /* 0x000fe4000001142d */
[----:B------:R-:W-:Y:S02]  /*3480*/  SHF.R.U64 R41, R18, 0x1f, R41 ;  /* 0x0000001f12297819 */ /* 0x000fe40000001229 */
[----:B------:R-:W-:Y:S01]  /*3490*/  SHF.R.U64 R33, R16, 0x1f, R33 ;  /* 0x0000001f10217819 */ /* 0x000fe20000001221 */
[----:B------:R-:W-:Y:S01]  /*34a0*/  IMAD R38, R17, -0x16500000, RZ ;  /* 0xe9b0000011267824 */ /* 0x000fe200078e02ff */
[----:B------:R-:W2:Y:S08]  /*34b0*/  LDC.64 R18, c[0x0][0x398] ;  /* 0x0000e600ff127b82 */ /* 0x000eb00000000a00 */
[----:B------:R-:W4:Y:S01]  /*34c0*/  LDC.64 R16, c[0x0][0x3a0] ;  /* 0x0000e800ff107b82 */ /* 0x000f220000000a00 */
[----:B------:R-:W-:-:S02]  /*34d0*/  IMAD R49, R45, 0xdac4, R38 ;  /* 0x0000dac42d317824 */ /* 0x000fc400078e0226 */
[----:B------:R-:W-:-:S04]  /*34e0*/  IMAD.WIDE.U32 R44, R45, -0x16500000, R12 ;  /* 0xe9b000002d2c7825 */ /* 0x000fc800078e000c */
[----:B------:R-:W-:Y:S01]  /*34f0*/  IDP.4A.S8.S8 R39, R10, R6, R39 ;  /* 0x000000060a277226 */ /* 0x000fe20000000627 */
[----:B------:R-:W-:-:S04]  /*3500*/  IADD3 R45, PT, PT, R45, R49, RZ ;  /* 0x000000312d2d7210 */ /* 0x000fc80007ffe0ff */
[----:B------:R-:W-:Y:S02]  /*3510*/  SHF.R.S32.HI R42, RZ, 0x1f, R39 ;  /* 0x0000001fff2a7819 */ /* 0x000fe40000011427 */
[----:B------:R-:W-:Y:S02]  /*3520*/  SHF.R.U64 R38, R44, 0x1f, R45 ;  /* 0x0000001f2c267819 */ /* 0x000fe4000000122d */
[----:B0-----:R-:W-:Y:S01]  /*3530*/  SHF.L.U32 R45, R37, 0x2, RZ ;  /* 0x00000002252d7819 */ /* 0x001fe200000006ff */
[----:B------:R-:W-:-:S04]  /*3540*/  IMAD R42, R42, -0x16500000, RZ ;  /* 0xe9b000002a2a7824 */ /* 0x000fc800078e02ff */
[----:B--2---:R-:W-:-:S04]  /*3550*/  IMAD.WIDE.U32 R18, R45, 0x4, R18 ;  /* 0x000000042d127825 */ /* 0x004fc800078e0012 */
[----:B----4-:R-:W-:Y:S01]  /*3560*/  IMAD.WIDE.U32 R16, R45, 0x4, R16 ;  /* 0x000000042d107825 */ /* 0x010fe200078e0010 */
[----:B------:R-:W2:Y:S03]  /*3570*/  LDG.E.CONSTANT R52, desc[UR8][R18.64] ;  /* 0x0000000812347981 */ /* 0x000ea6000c1e9900 */
        /* <DEDUP_REMOVED lines=16> */
[-C--:B------:R-:W-:Y:S01]  /*3680*/  IDP.4A.S8.S8 R3, R22, R6.reuse, R3 ;  /* 0x0000000616037226 */ /* 0x080fe20000000603 */
[----:B------:R-:W-:Y:S01]  /*3690*/  IADD3 R47, PT, PT, R43, R49, RZ ;  /* 0x000000312b2f7210 */ /* 0x000fe20007ffe0ff */
[-C--:B------:R-:W-:Y:S02]  /*36a0*/  IDP.4A.S8.S8 R39, R8, R7.reuse, R50 ;  /* 0x0000000708277226 */ /* 0x080fe40000000632 */
[----:B------:R-:W-:Y:S01]  /*36b0*/  IDP.4A.S8.S8 R49, R10, R7, R26 ;  /* 0x000000070a317226 */ /* 0x000fe2000000061a */
[----:B------:R-:W4:Y:S01]  /*36c0*/  LDG.E.CONSTANT R8, desc[UR8][R16.64] ;  /* 0x0000000810087981 */ /* 0x000f22000c1e9900 */
[----:B------:R-:W-:Y:S02]  /*36d0*/  SHF.R.S32.HI R26, RZ, 0x1f, R3 ;  /* 0x0000001fff1a7819 */ /* 0x000fe40000011403 */
[----:B------:R-:W-:Y:S01]  /*36e0*/  SHF.R.U64 R47, R42, 0x1f, R47 ;  /* 0x0000001f2a2f7819 */ /* 0x000fe2000000122f */
[----:B------:R-:W-:Y:S01]  /*36f0*/  IDP.4A.S8.S8 R51, R29, R6, R51 ;  /* 0x000000061d337226 */ /* 0x000fe20000000633 */
[----:B------:R-:W5:Y:S01]  /*3700*/  LDG.E.CONSTANT R10, desc[UR8][R18.64+0x4] ;  /* 0x00000408120a7981 */ /* 0x000f62000c1e9900 */
[----:B------:R-:W-:-:S02]  /*3710*/  IMAD R26, R26, -0x16500000, RZ ;  /* 0xe9b000001a1a7824 */ /* 0x000fc400078e02ff */
[----:B------:R-:W-:-:S04]  /*3720*/  IMAD.WIDE.U32 R42, R3, -0x16500000, R12 ;  /* 0xe9b00000032a7825 */ /* 0x000fc800078e000c */
[----:B------:R-:W-:-:S05]  /*3730*/  IMAD R53, R3, 0xdac4, R26 ;  /* 0x0000dac403357824 */ /* 0x000fca00078e021a */
[----:B------:R-:W-:-:S04]  /*3740*/  IADD3 R3, PT, PT, R43, R53, RZ ;  /* 0x000000352b037210 */ /* 0x000fc80007ffe0ff */
[----:B------:R-:W-:Y:S02]  /*3750*/  SHF.R.U64 R42, R42, 0x1f, R3 ;  /* 0x0000001f2a2a7819 */ /* 0x000fe40000001203 */
[----:B------:R-:W-:Y:S01]  /*3760*/  SHF.R.S32.HI R3, RZ, 0x1f, R51 ;  /* 0x0000001fff037819 */ /* 0x000fe20000011433 */
[----:B------:R-:W-:-:S04]  /*3770*/  IDP.4A.S8.S8 R43, R2, R7, R32 ;  /* 0x00000007022b7226 */ /* 0x000fc80000000620 */
[----:B------:R-:W-:Y:S02]  /*3780*/  IMAD R26, R3, -0x16500000, RZ ;  /* 0xe9b00000031a7824 */ /* 0x000fe400078e02ff */
[----:B------:R-:W-:-:S04]  /*3790*/  IMAD.WIDE.U32 R2, R51, -0x16500000, R12 ;  /* 0xe9b0000033027825 */ /* 0x000fc800078e000c */
[----:B------:R-:W-:Y:S02]  /*37a0*/  IMAD R53, R51, 0xdac4, R26 ;  /* 0x0000dac433357824 */ /* 0x000fe400078e021a */
[----:B------:R-:W5:Y:S03]  /*37b0*/  LDG.E.CONSTANT R26, desc[UR8][R16.64+0x4] ;  /* 0x00000408101a7981 */ /* 0x000f66000c1e9900 */
[----:B------:R-:W-:-:S04]  /*37c0*/  IADD3 R3, PT, PT, R3, R53, RZ ;  /* 0x0000003503037210 */ /* 0x000fc80007ffe0ff */
[----:B------:R-:W-:Y:S02]  /*37d0*/  SHF.R.U64 R32, R2, 0x1f, R3 ;  /* 0x0000001f02207819 */ /* 0x000fe40000001203 */
[----:B------:R-:W-:-:S05]  /*37e0*/  SHF.R.S32.HI R2, RZ, 0x1f, R39 ;  /* 0x0000001fff027819 */ /* 0x000fca0000011427 */
[----:B------:R-:W-:-:S04]  /*37f0*/  IMAD R2, R2, -0x16500000, RZ ;  /* 0xe9b0000002027824 */ /* 0x000fc800078e02ff */
[C---:B------:R-:W-:Y:S02]  /*3800*/  IMAD R51, R39.reuse, 0xdac4, R2 ;  /* 0x0000dac427337824 */ /* 0x040fe400078e0202 */
[----:B------:R-:W-:-:S05]  /*3810*/  IMAD.WIDE.U32 R2, R39, -0x16500000, R12 ;  /* 0xe9b0000027027825 */ /* 0x000fca00078e000c */
[----:B------:R-:W-:-:S04]  /*3820*/  IADD3 R39, PT, PT, R3, R51, RZ ;  /* 0x0000003303277210 */ /* 0x000fc80007ffe0ff */
[----:B------:R-:W-:Y:S02]  /*3830*/  SHF.R.U64 R39, R2, 0x1f, R39 ;  /* 0x0000001f02277819 */ /* 0x000fe40000001227 */
[----:B------:R-:W-:-:S05]  /*3840*/  SHF.R.S32.HI R2, RZ, 0x1f, R49 ;  /* 0x0000001fff027819 */ /* 0x000fca0000011431 */
[----:B------:R-:W-:Y:S02]  /*3850*/  IMAD R2, R2, -0x16500000, RZ ;  /* 0xe9b0000002027824 */ /* 0x000fe400078e02ff */
[----:B------:R-:W-:Y:S02]  /*3860*/  IDP.4A.S8.S8 R51, R9, R7, R36 ;  /* 0x0000000709337226 */ /* 0x000fe40000000624 */
[C---:B------:R-:W-:Y:S01]  /*3870*/  IMAD R53, R49.reuse, 0xdac4, R2 ;  /* 0x0000dac431357824 */ /* 0x040fe200078e0202 */
[----:B------:R-:W5:Y:S01]  /*3880*/  LDG.E.CONSTANT R9, desc[UR8][R18.64+0x8] ;  /* 0x0000080812097981 */ /* 0x000f62000c1e9900 */
[----:B------:R-:W-:-:S05]  /*3890*/  IMAD.WIDE.U32 R2, R49, -0x16500000, R12 ;  /* 0xe9b0000031027825 */ /* 0x000fca00078e000c */
[----:B------:R-:W-:-:S04]  /*38a0*/  IADD3 R3, PT, PT, R3, R53, RZ ;  /* 0x0000003503037210 */ /* 0x000fc80007ffe0ff */
[----:B------:R-:W-:Y:S01]  /*38b0*/  SHF.R.U64 R36, R2, 0x1f, R3 ;  /* 0x0000001f02247819 */ /* 0x000fe20000001203 */
[----:B------:R0:W5:Y:S01]  /*38c0*/  LDG.E.CONSTANT R18, desc[UR8][R18.64+0xc] ;  /* 0x00000c0812127981 */ /* 0x000162000c1e9900 */
[----:B------:R-:W-:-:S05]  /*38d0*/  SHF.R.S32.HI R2, RZ, 0x1f, R43 ;  /* 0x0000001fff027819 */ /* 0x000fca000001142b */
[----:B------:R-:W-:-:S04]  /*38e0*/  IMAD R2, R2, -0x16500000, RZ ;  /* 0xe9b0000002027824 */ /* 0x000fc800078e02ff */
[C---:B------:R-:W-:Y:S02]  /*38f0*/  IMAD R49, R43.reuse, 0xdac4, R2 ;  /* 0x0000dac42b317824 */ /* 0x040fe400078e0202 */
[----:B------:R-:W-:-:S05]  /*3900*/  IMAD.WIDE.U32 R2, R43, -0x16500000, R12 ;  /* 0xe9b000002b027825 */ /* 0x000fca00078e000c */
[----:B------:R-:W-:Y:S01]  /*3910*/  IADD3 R43, PT, PT, R3, R49, RZ ;  /* 0x00000031032b7210 */ /* 0x000fe20007ffe0ff */
[----:B------:R-:W-:Y:S02]  /*3920*/  IDP.4A.S8.S8 R49, R22, R7, R48 ;  /* 0x0000000716317226 */ /* 0x000fe40000000630 */
[----:B------:R-:W5:Y:S04]  /*3930*/  LDG.E.CONSTANT R22, desc[UR8][R16.64+0x8] ;  /* 0x0000080810167981 */ /* 0x000f68000c1e9900 */
[----:B------:R3:W5:Y:S01]  /*3940*/  LDG.E.CONSTANT R16, desc[UR8][R16.64+0xc] ;  /* 0x00000c0810107981 */ /* 0x000762000c1e9900 */
[----:B------:R-:W-:Y:S02]  /*3950*/  SHF.R.U64 R43, R2, 0x1f, R43 ;  /* 0x0000001f022b7819 */ /* 0x000fe4000000122b */
[----:B------:R-:W-:-:S05]  /*3960*/  SHF.R.S32.HI R2, RZ, 0x1f, R51 ;  /* 0x0000001fff027819 */ /* 0x000fca0000011433 */
[----:B------:R-:W-:-:S04]  /*3970*/  IMAD R2, R2, -0x16500000, RZ ;  /* 0xe9b0000002027824 */ /* 0x000fc800078e02ff */
[C---:B------:R-:W-:Y:S02]  /*3980*/  IMAD R53, R51.reuse, 0xdac4, R2 ;  /* 0x0000dac433357824 */ /* 0x040fe400078e0202 */
[----:B------:R-:W-:-:S05]  /*3990*/  IMAD.WIDE.U32 R2, R51, -0x16500000, R12 ;  /* 0xe9b0000033027825 */ /* 0x000fca00078e000c */
[----:B------:R-:W-:-:S04]  /*39a0*/  IADD3 R3, PT, PT, R3, R53, RZ ;  /* 0x0000003503037210 */ /* 0x000fc80007ffe0ff */
[----:B------:R-:W-:Y:S02]  /*39b0*/  SHF.R.U64 R48, R2, 0x1f, R3 ;  /* 0x0000001f02307819 */ /* 0x000fe40000001203 */
[----:B------:R-:W-:Y:S01]  /*39c0*/  SHF.R.S32.HI R2, RZ, 0x1f, R49 ;  /* 0x0000001fff027819 */ /* 0x000fe20000011431 */
[----:B------:R-:W-:-:S04]  /*39d0*/  IDP.4A.S8.S8 R51, R29, R7, R40 ;  /* 0x000000071d337226 */ /* 0x000fc80000000628 */
        /* <DEDUP_REMOVED lines=10> */
[----:B-1----:R-:W-:Y:S02]  /*3a80*/  IDP.4A.S8.S8 R3, R0, R4, R15 ;  /* 0x0000000400037226 */ /* 0x002fe4000000060f */
[----:B------:R-:W1:Y:S01]  /*3a90*/  S2R R15, SR_TID.X ;  /* 0x00000000000f7919 */ /* 0x000e620000002100 */
[----:B------:R-:W-:Y:S02]  /*3aa0*/  SHF.R.U64 R49, R2, 0x1f, R49 ;  /* 0x0000001f02317819 */ /* 0x000fe40000001231 */
[----:B------:R-:W-:Y:S01]  /*3ab0*/  SHF.R.S32.HI R2, RZ, 0x1f, R3 ;  /* 0x0000001fff027819 */ /* 0x000fe20000011403 */
[----:B------:R-:W-:-:S04]  /*3ac0*/  IDP.4A.S8.S8 R5, R0, R5, R20 ;  /* 0x0000000500057226 */ /* 0x000fc80000000614 */
[----:B------:R-:W-:Y:S02]  /*3ad0*/  IMAD R2, R2, -0x16500000, RZ ;  /* 0xe9b0000002027824 */ /* 0x000fe400078e02ff */
[----:B------:R-:W-:Y:S02]  /*3ae0*/  IDP.4A.S8.S8 R25, R0, R6, R25 ;  /* 0x0000000600197226 */ /* 0x000fe40000000619 */
[C---:B0-----:R-:W-:Y:S02]  /*3af0*/  IMAD R19, R3.reuse, 0xdac4, R2 ;  /* 0x0000dac403137824 */ /* 0x041fe400078e0202 */
[----:B------:R-:W-:Y:S01]  /*3b00*/  IMAD.WIDE.U32 R2, R3, -0x16500000, R12 ;  /* 0xe9b0000003027825 */ /* 0x000fe200078e000c */
[----:B------:R-:W-:-:S03]  /*3b10*/  SHF.R.S32.HI R4, RZ, 0x1f, R5 ;  /* 0x0000001fff047819 */ /* 0x000fc60000011405 */
[----:B------:R-:W-:Y:S01]  /*3b20*/  IDP.4A.S8.S8 R51, R0, R7, R46 ;  /* 0x0000000700337226 */ /* 0x000fe2000000062e */
[----:B------:R-:W-:Y:S02]  /*3b30*/  SHF.R.S32.HI R6, RZ, 0x1f, R25 ;  /* 0x0000001fff067819 */ /* 0x000fe40000011419 */
[----:B------:R-:W-:Y:S02]  /*3b40*/  IADD3 R19, PT, PT, R3, R19, RZ ;  /* 0x0000001303137210 */ /* 0x000fe40007ffe0ff */
[----:B------:R-:W-:Y:S01]  /*3b50*/  SHF.R.S32.HI R3, RZ, 0x1f, R51 ;  /* 0x0000001fff037819 */ /* 0x000fe20000011433 */
[----:B------:R-:W-:Y:S01]  /*3b60*/  IMAD R4, R4, -0x16500000, RZ ;  /* 0xe9b0000004047824 */ /* 0x000fe200078e02ff */
[----:B------:R-:W-:Y:S01]  /*3b70*/  SHF.R.U64 R19, R2, 0x1f, R19 ;  /* 0x0000001f02137819 */ /* 0x000fe20000001213 */
[----:B------:R-:W-:Y:S02]  /*3b80*/  IMAD R0, R37, 0x3100, R14 ;  /* 0x0000310025007824 */ /* 0x000fe400078e020e */
[----:B------:R-:W-:-:S02]  /*3b90*/  IMAD R2, R6, -0x16500000, RZ ;  /* 0xe9b0000006027824 */ /* 0x000fc400078e02ff */
[----:B------:R-:W-:Y:S02]  /*3ba0*/  IMAD R14, R3, -0x16500000, RZ ;  /* 0xe9b00000030e7824 */ /* 0x000fe400078e02ff */
[C---:B------:R-:W-:Y:S02]  /*3bb0*/  IMAD R37, R5.reuse, 0xdac4, R4 ;  /* 0x0000dac405257824 */ /* 0x040fe400078e0204 */
[----:B------:R-:W-:-:S04]  /*3bc0*/  IMAD.WIDE.U32 R6, R5, -0x16500000, R12 ;  /* 0xe9b0000005067825 */ /* 0x000fc800078e000c */
[C---:B---3--:R-:W-:Y:S02]  /*3bd0*/  IMAD R17, R25.reuse, 0xdac4, R2 ;  /* 0x0000dac419117824 */ /* 0x048fe400078e0202 */
[----:B------:R-:W-:-:S04]  /*3be0*/  IMAD.WIDE.U32 R4, R25, -0x16500000, R12 ;  /* 0xe9b0000019047825 */ /* 0x000fc800078e000c */
[C---:B------:R-:W-:Y:S02]  /*3bf0*/  IMAD R25, R51.reuse, 0xdac4, R14 ;  /* 0x0000dac433197824 */ /* 0x040fe400078e020e */
[----:B------:R-:W-:Y:S01]  /*3c00*/  IMAD.WIDE.U32 R2, R51, -0x16500000, R12 ;  /* 0xe9b0000033027825 */ /* 0x000fe200078e000c */
[----:B-1----:R-:W-:Y:S02]  /*3c10*/  SHF.L.U32 R51, R15, 0x2, RZ ;  /* 0x000000020f337819 */ /* 0x002fe400000006ff */
[----:B------:R-:W-:Y:S02]  /*3c20*/  IADD3 R15, PT, PT, R7, R37, RZ ;  /* 0x00000025070f7210 */ /* 0x000fe40007ffe0ff */
[----:B------:R-:W-:Y:S02]  /*3c30*/  IADD3 R5, PT, PT, R5, R17, RZ ;  /* 0x0000001105057210 */ /* 0x000fe40007ffe0ff */
[----:B------:R-:W-:Y:S02]  /*3c40*/  SHF.R.U64 R15, R6, 0x1f, R15 ;  /* 0x0000001f060f7819 */ /* 0x000fe4000000120f */
[----:B--2---:R-:W-:-:S02]  /*3c50*/  IADD3 R11, PT, PT, R52, R11, RZ ;  /* 0x0000000b340b7210 */ /* 0x004fc40007ffe0ff */
[C---:B------:R-:W-:Y:S02]  /*3c60*/  IADD3 R27, PT, PT, R52.reuse, R27, RZ ;  /* 0x0000001b341b7210 */ /* 0x040fe40007ffe0ff */
[----:B------:R-:W-:Y:S01]  /*3c70*/  IADD3 R17, PT, PT, R3, R25, RZ ;  /* 0x0000001903117210 */ /* 0x000fe20007ffe0ff */
[----:B------:R-:W-:Y:S01]  /*3c80*/  IMAD.WIDE.U32 R6, R11, -0x7fffe6d0, R12 ;  /* 0x800019300b067825 */ /* 0x000fe200078e000c */
[----:B------:R-:W-:Y:S02]  /*3c90*/  SHF.R.S32.HI R20, RZ, 0x1f, R11 ;  /* 0x0000001fff147819 */ /* 0x000fe4000001140b */
[----:B------:R-:W-:Y:S02]  /*3ca0*/  IADD3 R3, PT, PT, R52, R28, RZ ;  /* 0x0000001c34037210 */ /* 0x000fe40007ffe0ff */
[----:B------:R-:W-:Y:S02]  /*3cb0*/  SHF.R.S32.HI R11, RZ, 0x1f, R27 ;  /* 0x0000001fff0b7819 */ /* 0x000fe4000001141b */
[----:B------:R-:W-:Y:S01]  /*3cc0*/  IADD3 R0, PT, PT, R51, R0, RZ ;  /* 0x0000000033007210 */ /* 0x000fe20007ffe0ff */
[----:B------:R-:W-:Y:S01]  /*3cd0*/  IMAD R51, R20, -0x7fffe6d0, RZ ;  /* 0x8000193014337824 */ /* 0x000fe200078e02ff */
[----:B------:R-:W-:Y:S01]  /*3ce0*/  SHF.R.U64 R14, R4, 0x1f, R5 ;  /* 0x0000001f040e7819 */ /* 0x000fe20000001205 */
[----:B------:R-:W-:Y:S01]  /*3cf0*/  IMAD.WIDE.U32 R4, R27, -0x7fffe6d0, R12 ;  /* 0x800019301b047825 */ /* 0x000fe200078e000c */
[----:B------:R-:W-:-:S03]  /*3d00*/  SHF.R.S32.HI R25, RZ, 0x1f, R3 ;  /* 0x0000001fff197819 */ /* 0x000fc60000011403 */
[----:B------:R-:W-:Y:S01]  /*3d10*/  IMAD R53, R11, -0x7fffe6d0, RZ ;  /* 0x800019300b357824 */ /* 0x000fe200078e02ff */
[----:B------:R-:W-:Y:S01]  /*3d20*/  SHF.R.U64 R17, R2, 0x1f, R17 ;  /* 0x0000001f02117819 */ /* 0x000fe20000001211 */
[----:B------:R-:W-:Y:S01]  /*3d30*/  IMAD.WIDE.U32 R2, R3, -0x7fffe6d0, R12 ;  /* 0x8000193003027825 */ /* 0x000fe200078e000c */
[C---:B------:R-:W-:Y:S02]  /*3d40*/  IADD3 R37, PT, PT, R52.reuse, R34, RZ ;  /* 0x0000002234257210 */ /* 0x040fe40007ffe0ff */
[----:B------:R-:W-:Y:S01]  /*3d50*/  IADD3 R11, PT, PT, R7, R51, RZ ;  /* 0x00000033070b7210 */ /* 0x000fe20007ffe0ff */
[----:B------:R-:W-:Y:S01]  /*3d60*/  IMAD R20, R25, -0x7fffe6d0, RZ ;  /* 0x8000193019147824 */ /* 0x000fe200078e02ff */
[C---:B------:R-:W-:Y:S02]  /*3d70*/  IADD3 R27, PT, PT, R52.reuse, R19, RZ ;  /* 0x00000013341b7210 */ /* 0x040fe40007ffe0ff */
[----:B------:R-:W-:Y:S02]  /*3d80*/  IADD3 R25, PT, PT, R5, R53, RZ ;  /* 0x0000003505197210 */ /* 0x000fe40007ffe0ff */
[----:B------:R-:W-:-:S02]  /*3d90*/  IADD3 R21, PT, PT, R52, R21, RZ ;  /* 0x0000001534157210 */ /* 0x000fc40007ffe0ff */
[----:B------:R-:W-:Y:S02]  /*3da0*/  IADD3 R41, PT, PT, R52, R41, RZ ;  /* 0x0000002934297210 */ /* 0x000fe40007ffe0ff */
[----:B------:R-:W-:Y:S01]  /*3db0*/  SHF.R.U64 R11, R6, 0x1f, R11 ;  /* 0x0000001f060b7819 */ /* 0x000fe2000000120b */
[----:B------:R-:W-:Y:S01]  /*3dc0*/  IMAD.WIDE.U32 R6, R37, -0x7fffe6d0, R12 ;  /* 0x8000193025067825 */ /* 0x000fe200078e000c */
[----:B------:R-:W-:Y:S02]  /*3dd0*/  IADD3 R19, PT, PT, R3, R20, RZ ;  /* 0x0000001403137210 */ /* 0x000fe40007ffe0ff */
[----:B------:R-:W-:Y:S01]  /*3de0*/  SHF.R.U64 R25, R4, 0x1f, R25 ;  /* 0x0000001f04197819 */ /* 0x000fe20000001219 */
[----:B------:R-:W-:Y:S01]  /*3df0*/  IMAD.WIDE.U32 R4, R27, -0x7fffe6d0, R12 ;  /* 0x800019301b047825 */ /* 0x000fe200078e000c */
[----:B------:R-:W-:Y:S02]  /*3e00*/  SHF.R.S32.HI R34, RZ, 0x1f, R37 ;  /* 0x0000001fff227819 */ /* 0x000fe40000011425 */
[----:B------:R-:W-:-:S02]  /*3e10*/  SHF.R.S32.HI R28, RZ, 0x1f, R21 ;  /* 0x0000001fff1c7819 */ /* 0x000fc40000011415 */
[----:B------:R-:W-:Y:S02]  /*3e20*/  SHF.R.S32.HI R37, RZ, 0x1f, R27 ;  /* 0x0000001fff257819 */ /* 0x000fe4000001141b */
[----:B------:R-:W-:Y:S02]  /*3e30*/  SHF.R.S32.HI R27, RZ, 0x1f, R41 ;  /* 0x0000001fff1b7819 */ /* 0x000fe40000011429 */
[----:B------:R-:W-:Y:S01]  /*3e40*/  SHF.R.U64 R19, R2, 0x1f, R19 ;  /* 0x0000001f02137819 */ /* 0x000fe20000001213 */
[----:B------:R-:W-:-:S04]  /*3e50*/  IMAD.WIDE.U32 R2, R41, -0x7fffe6d0, R12 ;  /* 0x8000193029027825 */ /* 0x000fc800078e000c */
[----:B------:R-:W-:-:S04]  /*3e60*/  IMAD.WIDE.U32 R20, R21, -0x7fffe6d0, R12 ;  /* 0x8000193015147825 */ /* 0x000fc800078e000c */
[----:B------:R-:W-:Y:S02]  /*3e70*/  IMAD R41, R28, -0x7fffe6d0, RZ ;  /* 0x800019301c297824 */ /* 0x000fe400078e02ff */
[----:B------:R-:W-:-:S03]  /*3e80*/  IMAD R27, R27, -0x7fffe6d0, RZ ;  /* 0x800019301b1b7824 */ /* 0x000fc600078e02ff */
[----:B------:R-:W-:Y:S02]  /*3e90*/  IADD3 R21, PT, PT, R21, R41, RZ ;  /* 0x0000002915157210 */ /* 0x000fe40007ffe0ff */
[----:B------:R-:W-:Y:S01]  /*3ea0*/  IADD3 R41, PT, PT, R3, R27, RZ ;  /* 0x0000001b03297210 */ /* 0x000fe20007ffe0ff */
[----:B------:R-:W-:-:S03]  /*3eb0*/  IMAD R51, R34, -0x7fffe6d0, RZ ;  /* 0x8000193022337824 */ /* 0x000fc600078e02ff */
[----:B------:R-:W-:Y:S01]  /*3ec0*/  SHF.R.U64 R41, R2, 0x1f, R41 ;  /* 0x0000001f02297819 */ /* 0x000fe20000001229 */
[----:B------:R-:W-:Y:S02]  /*3ed0*/  HFMA2 R2, -RZ, RZ, 0, 0 ;  /* 0x00000000ff027431 */ /* 0x000fe400000001ff */
[----:B------:R-:W-:Y:S01]  /*3ee0*/  IMAD R37, R37, -0x7fffe6d0, RZ ;  /* 0x8000193025257824 */ /* 0x000fe200078e02ff */
[----:B------:R-:W-:Y:S02]  /*3ef0*/  IADD3 R7, PT, PT, R7, R51, RZ ;  /* 0x0000003307077210 */ /* 0x000fe40007ffe0ff */
[----:B------:R-:W-:Y:S02]  /*3f00*/  MOV R3, 0x100000 ;  /* 0x0010000000037802 */ /* 0x000fe40000000f00 */
[C---:B----4-:R-:W-:Y:S02]  /*3f10*/  VIADDMNMX R11, R8.reuse, R11, RZ, !PT ;  /* 0x0000000b080b7246 */ /* 0x050fe400078001ff */
[----:B------:R-:W-:-:S02]  /*3f20*/  VIADDMNMX R25, R8, R25, RZ, !PT ;  /* 0x0000001908197246 */ /* 0x000fc400078001ff */
[----:B------:R-:W-:Y:S01]  /*3f30*/  SHF.R.U64 R7, R6, 0x1f, R7 ;  /* 0x0000001f06077819 */ /* 0x000fe20000001207 */
[----:B------:R-:W-:Y:S01]  /*3f40*/  IMAD.HI.U32 R11, R11, 0x56f9d66f, R2 ;  /* 0x56f9d66f0b0b7827 */ /* 0x000fe200078e0002 */
[----:B------:R-:W-:Y:S02]  /*3f50*/  IADD3 R37, PT, PT, R5, R37, RZ ;  /* 0x0000002505257210 */ /* 0x000fe40007ffe0ff */
[----:B------:R-:W-:Y:S01]  /*3f60*/  SHF.R.U64 R21, R20, 0x1f, R21 ;  /* 0x0000001f14157819 */ /* 0x000fe20000001215 */
[----:B------:R-:W-:Y:S01]  /*3f70*/  IMAD.HI.U32 R25, R25, 0x56f9d66f, R2 ;  /* 0x56f9d66f19197827 */ /* 0x000fe200078e0002 */
[----:B------:R-:W-:Y:S02]  /*3f80*/  VIADDMNMX R27, R8, R7, RZ, !PT ;  /* 0x00000007081b7246 */ /* 0x000fe400078001ff */
[----:B------:R-:W-:Y:S02]  /*3f90*/  SHF.R.U64 R37, R4, 0x1f, R37 ;  /* 0x0000001f04257819 */ /* 0x000fe40000001225 */
[----:B------:R-:W-:-:S02]  /*3fa0*/  VIADDMNMX R19, R8, R19, RZ, !PT ;  /* 0x0000001308137246 */ /* 0x000fc400078001ff */
[----:B------:R-:W-:Y:S02]  /*3fb0*/  VIADDMNMX R21, R8, R21, RZ, !PT ;  /* 0x0000001508157246 */ /* 0x000fe400078001ff */
[----:B------:R-:W-:Y:S02]  /*3fc0*/  IADD3 R4, P0, PT, R0, UR4, RZ ;  /* 0x0000000400047c10 */ /* 0x000fe4000ff1e0ff */
[----:B------:R-:W-:Y:S01]  /*3fd0*/  SHF.R.U32.HI R7, RZ, 0x15, R11 ;  /* 0x00000015ff077819 */ /* 0x000fe2000001160b */
[----:B------:R-:W-:Y:S01]  /*3fe0*/  IMAD.HI.U32 R27, R27, 0x56f9d66f, R2 ;  /* 0x56f9d66f1b1b7827 */ /* 0x000fe200078e0002 */
[----:B------:R-:W-:Y:S02]  /*3ff0*/  SHF.R.U32.HI R11, RZ, 0x15, R25 ;  /* 0x00000015ff0b7819 */ /* 0x000fe40000011619 */
[----:B------:R-:W-:Y:S01]  /*4000*/  IADD3.X R5, PT, PT, RZ, UR5, RZ, P0, !PT ;  /* 0x00000005ff057c10 */ /* 0x000fe200087fe4ff */
[----:B------:R-:W-:Y:S01]  /*4010*/  IMAD.HI.U32 R19, R19, 0x56f9d66f, R2 ;  /* 0x56f9d66f13137827 */ /* 0x000fe200078e0002 */
[----:B------:R-:W-:-:S03]  /*4020*/  VIMNMX.U32 R7, PT, PT, R7, 0x7f, PT ;  /* 0x0000007f07077848 */ /* 0x000fc60003fe0000 */
[----:B------:R-:W-:Y:S01]  /*4030*/  IMAD.HI.U32 R21, R21, 0x56f9d66f, R2 ;  /* 0x56f9d66f15157827 */ /* 0x000fe200078e0002 */
[----:B------:R-:W-:Y:S02]  /*4040*/  VIMNMX.U32 R11, PT, PT, R11, 0x7f, PT ;  /* 0x0000007f0b0b7848 */ /* 0x000fe40003fe0000 */
[C---:B------:R-:W-:Y:S01]  /*4050*/  VIADDMNMX R41, R8.reuse, R41, RZ, !PT ;  /* 0x0000002908297246 */ /* 0x040fe200078001ff */
[----:B------:R5:W-:Y:S01]  /*4060*/  STG.E.U8 desc[UR8][R4.64], R7 ;  /* 0x0000000704007986 */ /* 0x000be2000c101108 */
[----:B------:R-:W-:Y:S02]  /*4070*/  SHF.R.U32.HI R27, RZ, 0x15, R27 ;  /* 0x00000015ff1b7819 */ /* 0x000fe4000001161b */
[----:B------:R-:W-:Y:S02]  /*4080*/  SHF.R.U32.HI R19, RZ, 0x15, R19 ;  /* 0x00000015ff137819 */ /* 0x000fe40000011613 */
[----:B------:R-:W-:Y:S01]  /*4090*/  SHF.R.U32.HI R21, RZ, 0x15, R21 ;  /* 0x00000015ff157819 */ /* 0x000fe20000011615 */
[----:B------:R0:W-:Y:S01]  /*40a0*/  STG.E.U8 desc[UR8][R4.64+0x20], R11 ;  /* 0x0000200b04007986 */ /* 0x0001e2000c101108 */
[----:B------:R-:W-:Y:S01]  /*40b0*/  IMAD.HI.U32 R41, R41, 0x56f9d66f, R2 ;  /* 0x56f9d66f29297827 */ /* 0x000fe200078e0002 */
[----:B------:R-:W-:-:S02]  /*40c0*/  VIADDMNMX R37, R8, R37, RZ, !PT ;  /* 0x0000002508257246 */ /* 0x000fc400078001ff */
[C---:B-----5:R-:W-:Y:S02]  /*40d0*/  IADD3 R7, PT, PT, R10.reuse, R23, RZ ;  /* 0x000000170a077210 */ /* 0x060fe40007ffe0ff */
[----:B------:R-:W-:Y:S02]  /*40e0*/  VIMNMX.U32 R19, PT, PT, R19, 0x7f, PT ;  /* 0x0000007f13137848 */ /* 0x000fe40003fe0000 */
[----:B------:R-:W-:Y:S02]  /*40f0*/  VIMNMX.U32 R21, PT, PT, R21, 0x7f, PT ;  /* 0x0000007f15157848 */ /* 0x000fe40003fe0000 */
[----:B0-----:R-:W-:Y:S02]  /*4100*/  VIMNMX.U32 R11, PT, PT, R27, 0x7f, PT ;  /* 0x0000007f1b0b7848 */ /* 0x001fe40003fe0000 */
[----:B------:R-:W-:Y:S02]  /*4110*/  IADD3 R27, PT, PT, R10, R24, RZ ;  /* 0x000000180a1b7210 */ /* 0x000fe40007ffe0ff */
[----:B------:R-:W-:Y:S01]  /*4120*/  SHF.R.S32.HI R0, RZ, 0x1f, R7 ;  /* 0x0000001fff007819 */ /* 0x000fe20000011407 */
[----:B------:R-:W-:Y:S01]  /*4130*/  IMAD.HI.U32 R37, R37, 0x56f9d66f, R2 ;  /* 0x56f9d66f25257827 */ /* 0x000fe200078e0002 */
[----:B------:R-:W-:Y:S01]  /*4140*/  SHF.R.U32.HI R41, RZ, 0x15, R41 ;  /* 0x00000015ff297819 */ /* 0x000fe20000011629 */
[----:B------:R0:W-:Y:S01]  /*4150*/  STG.E.U8 desc[UR8][R4.64+0x40], R19 ;  /* 0x0000401304007986 */ /* 0x0001e2000c101108 */
[----:B------:R-:W-:-:S03]  /*4160*/  SHF.R.S32.HI R8, RZ, 0x1f, R27 ;  /* 0x0000001fff087819 */ /* 0x000fc6000001141b */
[----:B------:R1:W-:Y:S01]  /*4170*/  STG.E.U8 desc[UR8][R4.64+0x60], R21 ;  /* 0x0000601504007986 */ /* 0x0003e2000c101108 */
[----:B------:R-:W-:Y:S01]  /*4180*/  VIMNMX.U32 R23, PT, PT, R41, 0x7f, PT ;  /* 0x0000007f29177848 */ /* 0x000fe20003fe0000 */
[----:B------:R-:W-:Y:S01]  /*4190*/  IMAD R41, R8, -0x7fffe6d0, RZ ;  /* 0x8000193008297824 */ /* 0x000fe200078e02ff */
[----:B------:R-:W-:Y:S01]  /*41a0*/  SHF.R.U32.HI R25, RZ, 0x15, R37 ;  /* 0x00000015ff197819 */ /* 0x000fe20000011625 */
[----:B------:R2:W-:Y:S01]  /*41b0*/  STG.E.U8 desc[UR8][R4.64+0x80], R11 ;  /* 0x0000800b04007986 */ /* 0x0005e2000c101108 */
[----:B0-----:R-:W-:Y:S02]  /*41c0*/  IMAD R19, R0, -0x7fffe6d0, RZ ;  /* 0x8000193000137824 */ /* 0x001fe400078e02ff */
[----:B-1----:R-:W-:-:S04]  /*41d0*/  IMAD.WIDE.U32 R20, R7, -0x7fffe6d0, R12 ;  /* 0x8000193007147825 */ /* 0x002fc800078e000c */
[----:B------:R-:W-:Y:S01]  /*41e0*/  IMAD.WIDE.U32 R6, R27, -0x7fffe6d0, R12 ;  /* 0x800019301b067825 */ /* 0x000fe200078e000c */
[C---:B------:R-:W-:Y:S02]  /*41f0*/  IADD3 R27, PT, PT, R10.reuse, R30, RZ ;  /* 0x0000001e0a1b7210 */ /* 0x040fe40007ffe0ff */
[C---:B------:R-:W-:Y:S02]  /*4200*/  IADD3 R37, PT, PT, R10.reuse, R31, RZ ;  /* 0x0000001f0a257210 */ /* 0x040fe40007ffe0ff */
[----:B------:R-:W-:Y:S02]  /*4210*/  IADD3 R35, PT, PT, R10, R35, RZ ;  /* 0x000000230a237210 */ /* 0x000fe40007ffe0ff */
[----:B--2---:R-:W-:Y:S02]  /*4220*/  IADD3 R11, PT, PT, R21, R19, RZ ;  /* 0x00000013150b7210 */ /* 0x004fe40007ffe0ff */
[----:B------:R-:W-:Y:S01]  /*4230*/  SHF.R.S32.HI R0, RZ, 0x1f, R27 ;  /* 0x0000001fff007819 */ /* 0x000fe2000001141b */
[----:B------:R0:W-:Y:S01]  /*4240*/  STG.E.U8 desc[UR8][R4.64+0xc0], R23 ;  /* 0x0000c01704007986 */ /* 0x0001e2000c101108 */
[----:B------:R-:W-:-:S02]  /*4250*/  IADD3 R19, PT, PT, R7, R41, RZ ;  /* 0x0000002907137210 */ /* 0x000fc40007ffe0ff */
[C---:B------:R-:W-:Y:S02]  /*4260*/  IADD3 R21, PT, PT, R10.reuse, R15, RZ ;  /* 0x0000000f0a157210 */ /* 0x040fe40007ffe0ff */
[----:B------:R-:W-:Y:S02]  /*4270*/  IADD3 R33, PT, PT, R10, R33, RZ ;  /* 0x000000210a217210 */ /* 0x000fe40007ffe0ff */
[----:B------:R-:W-:Y:S01]  /*4280*/  SHF.R.U64 R15, R20, 0x1f, R11 ;  /* 0x0000001f140f7819 */ /* 0x000fe2000000120b */
[----:B------:R-:W-:Y:S01]  /*4290*/  IMAD.WIDE.U32 R10, R35, -0x7fffe6d0, R12 ;  /* 0x80001930230a7825 */ /* 0x000fe200078e000c */
[----:B------:R-:W-:Y:S02]  /*42a0*/  SHF.R.S32.HI R8, RZ, 0x1f, R37 ;  /* 0x0000001fff087819 */ /* 0x000fe40000011425 */
[----:B0-----:R-:W-:Y:S01]  /*42b0*/  SHF.R.S32.HI R23, RZ, 0x1f, R35 ;  /* 0x0000001fff177819 */ /* 0x001fe20000011423 */
[----:B------:R-:W-:Y:S01]  /*42c0*/  IMAD.WIDE.U32 R30, R27, -0x7fffe6d0, R12 ;  /* 0x800019301b1e7825 */ /* 0x000fe200078e000c */
[----:B------:R-:W-:-:S03]  /*42d0*/  SHF.R.U64 R19, R6, 0x1f, R19 ;  /* 0x0000001f06137819 */ /* 0x000fc60000001213 */
[----:B------:R-:W-:Y:S01]  /*42e0*/  IMAD R35, R0, -0x7fffe6d0, RZ ;  /* 0x8000193000237824 */ /* 0x000fe200078e02ff */
[----:B------:R-:W-:Y:S01]  /*42f0*/  VIMNMX.U32 R25, PT, PT, R25, 0x7f, PT ;  /* 0x0000007f19197848 */ /* 0x000fe20003fe0000 */
[----:B------:R-:W-:Y:S01]  /*4300*/  IMAD.WIDE.U32 R6, R37, -0x7fffe6d0, R12 ;  /* 0x8000193025067825 */ /* 0x000fe200078e000c */
[----:B------:R-:W-:-:S03]  /*4310*/  SHF.R.S32.HI R27, RZ, 0x1f, R21 ;  /* 0x0000001fff1b7819 */ /* 0x000fc60000011415 */
[----:B------:R-:W-:Y:S01]  /*4320*/  IMAD R37, R8, -0x7fffe6d0, RZ ;  /* 0x8000193008257824 */ /* 0x000fe200078e02ff */
[----:B------:R-:W-:Y:S01]  /*4330*/  IADD3 R31, PT, PT, R31, R35, RZ ;  /* 0x000000231f1f7210 */ /* 0x000fe20007ffe0ff */
[----:B------:R0:W-:Y:S01]  /*4340*/  STG.E.U8 desc[UR8][R4.64+0xa0], R25 ;  /* 0x0000a01904007986 */ /* 0x0001e2000c101108 */
[----:B------:R-:W-:Y:S01]  /*4350*/  SHF.R.S32.HI R0, RZ, 0x1f, R33 ;  /* 0x0000001fff007819 */ /* 0x000fe20000011421 */
[----:B------:R-:W-:Y:S01]  /*4360*/  IMAD R23, R23, -0x7fffe6d0, RZ ;  /* 0x8000193017177824 */ /* 0x000fe200078e02ff */
[----:B------:R-:W-:Y:S01]  /*4370*/  IADD3 R7, PT, PT, R7, R37, RZ ;  /* 0x0000002507077210 */ /* 0x000fe20007ffe0ff */
[----:B------:R-:W-:Y:S01]  /*4380*/  IMAD.WIDE.U32 R20, R21, -0x7fffe6d0, R12 ;  /* 0x8000193015147825 */ /* 0x000fe200078e000c */
[----:B------:R-:W-:Y:S02]  /*4390*/  SHF.R.U64 R31, R30, 0x1f, R31 ;  /* 0x0000001f1e1f7819 */ /* 0x000fe4000000121f */
[C---:B------:R-:W-:Y:S02]  /*43a0*/  VIADDMNMX R19, R26.reuse, R19, RZ, !PT ;  /* 0x000000131a137246 */ /* 0x040fe400078001ff */
[----:B------:R-:W-:Y:S01]  /*43b0*/  VIADDMNMX R15, R26, R15, RZ, !PT ;  /* 0x0000000f1a0f7246 */ /* 0x000fe200078001ff */
[----:B0-----:R-:W-:-:S04]  /*43c0*/  IMAD.WIDE.U32 R24, R33, -0x7fffe6d0, R12 ;  /* 0x8000193021187825 */ /* 0x001fc800078e000c */
[----:B------:R-:W-:Y:S01]  /*43d0*/  IMAD R33, R27, -0x7fffe6d0, RZ ;  /* 0x800019301b217824 */ /* 0x000fe200078e02ff */
[----:B------:R-:W-:Y:S02]  /*43e0*/  SHF.R.U64 R27, R6, 0x1f, R7 ;  /* 0x0000001f061b7819 */ /* 0x000fe40000001207 */
[----:B------:R-:W-:Y:S01]  /*43f0*/  VIADDMNMX R7, R26, R31, RZ, !PT ;  /* 0x0000001f1a077246 */ /* 0x000fe200078001ff */
[--C-:B------:R-:W-:Y:S01]  /*4400*/  IMAD.HI.U32 R19, R19, 0x56f9d66f, R2.reuse ;  /* 0x56f9d66f13137827 */ /* 0x100fe200078e0002 */
[----:B------:R-:W-:Y:S02]  /*4410*/  IADD3 R23, PT, PT, R11, R23, RZ ;  /* 0x000000170b177210 */ /* 0x000fe40007ffe0ff */
[----:B------:R-:W-:Y:S01]  /*4420*/  IADD3 R11, PT, PT, R21, R33, RZ ;  /* 0x00000021150b7210 */ /* 0x000fe20007ffe0ff */
[----:B------:R-:W-:Y:S02]  /*4430*/  IMAD R35, R0, -0x7fffe6d0, RZ ;  /* 0x8000193000237824 */ /* 0x000fe400078e02ff */
[----:B------:R-:W-:Y:S01]  /*4440*/  IMAD.HI.U32 R15, R15, 0x56f9d66f, R2 ;  /* 0x56f9d66f0f0f7827 */ /* 0x000fe200078e0002 */
[----:B------:R-:W-:-:S03]  /*4450*/  SHF.R.U64 R11, R20, 0x1f, R11 ;  /* 0x0000001f140b7819 */ /* 0x000fc6000000120b */
[----:B------:R-:W-:Y:S01]  /*4460*/  IMAD.HI.U32 R0, R7, 0x56f9d66f, R2 ;  /* 0x56f9d66f07007827 */ /* 0x000fe200078e0002 */
[----:B------:R-:W-:Y:S02]  /*4470*/  SHF.R.U32.HI R6, RZ, 0x15, R19 ;  /* 0x00000015ff067819 */ /* 0x000fe40000011613 */
[----:B------:R-:W-:Y:S02]  /*4480*/  VIADDMNMX R21, R26, R27, RZ, !PT ;  /* 0x0000001b1a157246 */ /* 0x000fe400078001ff */
[----:B------:R-:W-:Y:S02]  /*4490*/  SHF.R.U64 R23, R10, 0x1f, R23 ;  /* 0x0000001f0a177819 */ /* 0x000fe40000001217 */
[----:B------:R-:W-:Y:S02]  /*44a0*/  SHF.R.U32.HI R15, RZ, 0x15, R15 ;  /* 0x00000015ff0f7819 */ /* 0x000fe4000001160f */
[----:B------:R-:W-:Y:S02]  /*44b0*/  IADD3 R25, PT, PT, R25, R35, RZ ;  /* 0x0000002319197210 */ /* 0x000fe40007ffe0ff */
[----:B------:R-:W-:-:S02]  /*44c0*/  VIADDMNMX R19, R26, R11, RZ, !PT ;  /* 0x0000000b1a137246 */ /* 0x000fc400078001ff */
[----:B------:R-:W-:Y:S02]  /*44d0*/  SHF.R.U32.HI R0, RZ, 0x15, R0 ;  /* 0x00000015ff007819 */ /* 0x000fe40000011600 */
[----:B------:R-:W-:Y:S01]  /*44e0*/  VIMNMX.U32 R11, PT, PT, R6, 0x7f, PT ;  /* 0x0000007f060b7848 */ /* 0x000fe20003fe0000 */
[----:B------:R-:W-:Y:S01]  /*44f0*/  IMAD.HI.U32 R21, R21, 0x56f9d66f, R2 ;  /* 0x56f9d66f15157827 */ /* 0x000fe200078e0002 */
[----:B------:R-:W-:Y:S02]  /*4500*/  VIADDMNMX R23, R26, R23, RZ, !PT ;  /* 0x000000171a177246 */ /* 0x000fe400078001ff */
[----:B------:R-:W-:Y:S02]  /*4510*/  VIMNMX.U32 R7, PT, PT, R15, 0x7f, PT ;  /* 0x0000007f0f077848 */ /* 0x000fe40003fe0000 */
[----:B------:R-:W-:Y:S02]  /*4520*/  SHF.R.U64 R25, R24, 0x1f, R25 ;  /* 0x0000001f18197819 */ /* 0x000fe40000001219 */
[----:B------:R-:W-:Y:S01]  /*4530*/  VIMNMX.U32 R15, PT, PT, R0, 0x7f, PT ;  /* 0x0000007f000f7848 */ /* 0x000fe20003fe0000 */
[----:B------:R-:W-:Y:S01]  /*4540*/  IMAD.HI.U32 R0, R19, 0x56f9d66f, R2 ;  /* 0x56f9d66f13007827 */ /* 0x000fe200078e0002 */
[----:B------:R0:W-:Y:S01]  /*4550*/  STG.E.U8 desc[UR8][R4.64+0x21], R11 ;  /* 0x0000210b04007986 */ /* 0x0001e2000c101108 */
[----:B------:R-:W-:-:S02]  /*4560*/  VIADDMNMX R25, R26, R25, RZ, !PT ;  /* 0x000000191a197246 */ /* 0x000fc400078001ff */
[----:B------:R-:W-:Y:S01]  /*4570*/  SHF.R.U32.HI R21, RZ, 0x15, R21 ;  /* 0x00000015ff157819 */ /* 0x000fe20000011615 */
[----:B------:R-:W-:Y:S01]  /*4580*/  IMAD.HI.U32 R23, R23, 0x56f9d66f, R2 ;  /* 0x56f9d66f17177827 */ /* 0x000fe200078e0002 */
[----:B------:R1:W-:Y:S01]  /*4590*/  STG.E.U8 desc[UR8][R4.64+0x1], R7 ;  /* 0x0000010704007986 */ /* 0x0003e2000c101108 */
[----:B------:R-:W-:Y:S02]  /*45a0*/  SHF.R.U32.HI R0, RZ, 0x15, R0 ;  /* 0x00000015ff007819 */ /* 0x000fe40000011600 */
[----:B0-----:R-:W-:Y:S01]  /*45b0*/  IADD3 R11, PT, PT, R9, R44, RZ ;  /* 0x0000002c090b7210 */ /* 0x001fe20007ffe0ff */
[----:B------:R-:W-:Y:S01]  /*45c0*/  IMAD.HI.U32 R25, R25, 0x56f9d66f, R2 ;  /* 0x56f9d66f19197827 */ /* 0x000fe200078e0002 */
[----:B------:R-:W-:Y:S02]  /*45d0*/  VIMNMX.U32 R19, PT, PT, R21, 0x7f, PT ;  /* 0x0000007f15137848 */ /* 0x000fe40003fe0000 */
[----:B------:R-:W-:Y:S02]  /*45e0*/  SHF.R.S32.HI R8, RZ, 0x1f, R11 ;  /* 0x0000001fff087819 */ /* 0x000fe4000001140b */
[----:B-1----:R-:W-:-:S02]  /*45f0*/  IADD3 R7, PT, PT, R9, R38, RZ ;  /* 0x0000002609077210 */ /* 0x002fc40007ffe0ff */
[----:B------:R-:W-:Y:S02]  /*4600*/  SHF.R.U32.HI R21, RZ, 0x15, R23 ;  /* 0x00000015ff157819 */ /* 0x000fe40000011617 */
[----:B------:R-:W-:Y:S01]  /*4610*/  VIMNMX.U32 R23, PT, PT, R0, 0x7f, PT ;  /* 0x0000007f00177848 */ /* 0x000fe20003fe0000 */
[----:B------:R-:W-:Y:S01]  /*4620*/  IMAD.WIDE.U32 R10, R11, -0x7fffe6d0, R12 ;  /* 0x800019300b0a7825 */ /* 0x000fe200078e000c */
[----:B------:R-:W-:Y:S02]  /*4630*/  SHF.R.S32.HI R0, RZ, 0x1f, R7 ;  /* 0x0000001fff007819 */ /* 0x000fe40000011407 */
[C---:B------:R-:W-:Y:S01]  /*4640*/  IADD3 R45, PT, PT, R9.reuse, R45, RZ ;  /* 0x0000002d092d7210 */ /* 0x040fe20007ffe0ff */
[----:B------:R-:W-:Y:S01]  /*4650*/  IMAD R31, R8, -0x7fffe6d0, RZ ;  /* 0x80001930081f7824 */ /* 0x000fe200078e02ff */
[----:B------:R-:W-:Y:S01]  /*4660*/  SHF.R.U32.HI R25, RZ, 0x15, R25 ;  /* 0x00000015ff197819 */ /* 0x000fe20000011619 */
[----:B------:R-:W-:Y:S01]  /*4670*/  IMAD R33, R0, -0x7fffe6d0, RZ ;  /* 0x8000193000217824 */ /* 0x000fe200078e02ff */
[----:B------:R-:W-:Y:S01]  /*4680*/  IADD3 R47, PT, PT, R9, R47, RZ ;  /* 0x0000002f092f7210 */ /* 0x000fe20007ffe0ff */
[----:B------:R-:W-:Y:S01]  /*4690*/  IMAD.WIDE.U32 R6, R7, -0x7fffe6d0, R12 ;  /* 0x8000193007067825 */ /* 0x000fe200078e000c */
[----:B------:R-:W-:-:S02]  /*46a0*/  IADD3 R31, PT, PT, R11, R31, RZ ;  /* 0x0000001f0b1f7210 */ /* 0x000fc40007ffe0ff */
[----:B------:R-:W-:Y:S02]  /*46b0*/  SHF.R.S32.HI R0, RZ, 0x1f, R45 ;  /* 0x0000001fff007819 */ /* 0x000fe4000001142d */
[----:B------:R-:W-:Y:S02]  /*46c0*/  VIMNMX.U32 R21, PT, PT, R21, 0x7f, PT ;  /* 0x0000007f15157848 */ /* 0x000fe40003fe0000 */
[----:B------:R-:W-:Y:S02]  /*46d0*/  VIMNMX.U32 R25, PT, PT, R25, 0x7f, PT ;  /* 0x0000007f19197848 */ /* 0x000fe40003fe0000 */
[----:B------:R-:W-:Y:S01]  /*46e0*/  IADD3 R11, PT, PT, R9, R14, RZ ;  /* 0x0000000e090b7210 */ /* 0x000fe20007ffe0ff */
[----:B------:R0:W-:Y:S01]  /*46f0*/  STG.E.U8 desc[UR8][R4.64+0x41], R15 ;  /* 0x0000410f04007986 */ /* 0x0001e2000c101108 */
[----:B------:R-:W-:Y:S01]  /*4700*/  SHF.R.S32.HI R14, RZ, 0x1f, R47 ;  /* 0x0000001fff0e7819 */ /* 0x000fe2000001142f */
[----:B------:R-:W-:Y:S02]  /*4710*/  IMAD R27, R0, -0x7fffe6d0, RZ ;  /* 0x80001930001b7824 */ /* 0x000fe400078e02ff */
[----:B------:R1:W-:Y:S01]  /*4720*/  STG.E.U8 desc[UR8][R4.64+0x61], R19 ;  /* 0x0000611304007986 */ /* 0x0003e2000c101108 */
[----:B------:R-:W-:-:S02]  /*4730*/  IADD3 R33, PT, PT, R7, R33, RZ ;  /* 0x0000002107217210 */ /* 0x000fc40007ffe0ff */
[----:B------:R-:W-:Y:S01]  /*4740*/  SHF.R.U64 R31, R10, 0x1f, R31 ;  /* 0x0000001f0a1f7819 */ /* 0x000fe2000000121f */
[----:B------:R2:W-:Y:S01]  /*4750*/  STG.E.U8 desc[UR8][R4.64+0x81], R21 ;  /* 0x0000811504007986 */ /* 0x0005e2000c101108 */
[----:B0-----:R-:W-:-:S03]  /*4760*/  IADD3 R15, PT, PT, R9, R42, RZ ;  /* 0x0000002a090f7210 */ /* 0x001fc60007ffe0ff */
[----:B------:R0:W-:Y:S01]  /*4770*/  STG.E.U8 desc[UR8][R4.64+0xc1], R25 ;  /* 0x0000c11904007986 */ /* 0x0001e2000c101108 */
[----:B-1----:R-:W-:Y:S01]  /*4780*/  IADD3 R19, PT, PT, R9, R32, RZ ;  /* 0x0000002009137210 */ /* 0x002fe20007ffe0ff */
[--C-:B------:R-:W-:Y:S02]  /*4790*/  IMAD.WIDE.U32 R8, R45, -0x7fffe6d0, R12.reuse ;  /* 0x800019302d087825 */ /* 0x100fe400078e000c */
[----:B------:R1:W-:Y:S02]  /*47a0*/  STG.E.U8 desc[UR8][R4.64+0xa1], R23 ;  /* 0x0000a11704007986 */ /* 0x0003e4000c101108 */
[----:B--2---:R-:W-:Y:S01]  /*47b0*/  IMAD.WIDE.U32 R20, R47, -0x7fffe6d0, R12 ;  /* 0x800019302f147825 */ /* 0x004fe200078e000c */
[----:B------:R-:W-:-:S03]  /*47c0*/  SHF.R.S32.HI R0, RZ, 0x1f, R19 ;  /* 0x0000001fff007819 */ /* 0x000fc60000011413 */
[----:B0-----:R-:W-:Y:S01]  /*47d0*/  IMAD R25, R14, -0x7fffe6d0, RZ ;  /* 0x800019300e197824 */ /* 0x001fe200078e02ff */
[----:B------:R-:W-:Y:S01]  /*47e0*/  SHF.R.U64 R33, R6, 0x1f, R33 ;  /* 0x0000001f06217819 */ /* 0x000fe20000001221 */
[----:B------:R-:W-:Y:S01]  /*47f0*/  IMAD.WIDE.U32 R6, R15, -0x7fffe6d0, R12 ;  /* 0x800019300f067825 */ /* 0x000fe200078e000c */
[----:B------:R-:W-:Y:S02]  /*4800*/  IADD3 R27, PT, PT, R9, R27, RZ ;  /* 0x0000001b091b7210 */ /* 0x000fe40007ffe0ff */
[----:B-1----:R-:W-:Y:S01]  /*4810*/  SHF.R.S32.HI R23, RZ, 0x1f, R15 ;  /* 0x0000001fff177819 */ /* 0x002fe2000001140f */
[----:B------:R-:W-:Y:S01]  /*4820*/  IMAD.WIDE.U32 R14, R19, -0x7fffe6d0, R12 ;  /* 0x80001930130e7825 */ /* 0x000fe200078e000c */
[----:B------:R-:W-:Y:S02]  /*4830*/  VIADDMNMX R9, R22, R31, RZ, !PT ;  /* 0x0000001f16097246 */ /* 0x000fe400078001ff */
[----:B------:R-:W-:Y:S01]  /*4840*/  IADD3 R25, PT, PT, R21, R25, RZ ;  /* 0x0000001915197210 */ /* 0x000fe20007ffe0ff */
[----:B------:R-:W-:Y:S01]  /*4850*/  IMAD R19, R23, -0x7fffe6d0, RZ ;  /* 0x8000193017137824 */ /* 0x000fe200078e02ff */
[----:B------:R-:W-:Y:S01]  /*4860*/  SHF.R.S32.HI R24, RZ, 0x1f, R11 ;  /* 0x0000001fff187819 */ /* 0x000fe2000001140b */
[----:B------:R-:W-:Y:S01]  /*4870*/  IMAD R23, R0, -0x7fffe6d0, RZ ;  /* 0x8000193000177824 */ /* 0x000fe200078e02ff */
[----:B------:R-:W-:Y:S01]  /*4880*/  SHF.R.U64 R25, R20, 0x1f, R25 ;  /* 0x0000001f14197819 */ /* 0x000fe20000001219 */
[----:B------:R-:W-:Y:S01]  /*4890*/  IMAD.HI.U32 R9, R9, 0x56f9d66f, R2 ;  /* 0x56f9d66f09097827 */ /* 0x000fe200078e0002 */
[----:B------:R-:W-:-:S02]  /*48a0*/  IADD3 R19, PT, PT, R7, R19, RZ ;  /* 0x0000001307137210 */ /* 0x000fc40007ffe0ff */
[----:B------:R-:W-:Y:S01]  /*48b0*/  IADD3 R23, PT, PT, R15, R23, RZ ;  /* 0x000000170f177210 */ /* 0x000fe20007ffe0ff */
[----:B------:R-:W-:Y:S01]  /*48c0*/  IMAD.WIDE.U32 R10, R11, -0x7fffe6d0, R12 ;  /* 0x800019300b0a7825 */ /* 0x000fe200078e000c */
[C---:B------:R-:W-:Y:S02]  /*48d0*/  VIADDMNMX R7, R22.reuse, R33, RZ, !PT ;  /* 0x0000002116077246 */ /* 0x040fe400078001ff */
[----:B------:R-:W-:Y:S01]  /*48e0*/  VIADDMNMX R15, R22, R25, RZ, !PT ;  /* 0x00000019160f7246 */ /* 0x000fe200078001ff */
[----:B------:R-:W-:Y:S01]  /*48f0*/  IMAD R21, R24, -0x7fffe6d0, RZ ;  /* 0x8000193018157824 */ /* 0x000fe200078e02ff */
[----:B------:R-:W-:Y:S02]  /*4900*/  SHF.R.U64 R27, R8, 0x1f, R27 ;  /* 0x0000001f081b7819 */ /* 0x000fe4000000121b */
[----:B------:R-:W-:Y:S01]  /*4910*/  SHF.R.U32.HI R9, RZ, 0x15, R9 ;  /* 0x00000015ff097819 */ /* 0x000fe20000011609 */
[----:B------:R-:W-:Y:S01]  /*4920*/  IMAD.HI.U32 R7, R7, 0x56f9d66f, R2 ;  /* 0x56f9d66f07077827 */ /* 0x000fe200078e0002 */
[----:B------:R-:W-:-:S02]  /*4930*/  IADD3 R21, PT, PT, R11, R21, RZ ;  /* 0x000000150b157210 */ /* 0x000fc40007ffe0ff */
[----:B------:R-:W-:Y:S01]  /*4940*/  SHF.R.U64 R23, R14, 0x1f, R23 ;  /* 0x0000001f0e177819 */ /* 0x000fe20000001217 */
[----:B------:R-:W-:Y:S01]  /*4950*/  IMAD.HI.U32 R15, R15, 0x56f9d66f, R2 ;  /* 0x56f9d66f0f0f7827 */ /* 0x000fe200078e0002 */
[----:B------:R-:W-:Y:S02]  /*4960*/  VIADDMNMX R11, R22, R27, RZ, !PT ;  /* 0x0000001b160b7246 */ /* 0x000fe400078001ff */
[----:B------:R-:W-:Y:S02]  /*4970*/  VIMNMX.U32 R9, PT, PT, R9, 0x7f, PT ;  /* 0x0000007f09097848 */ /* 0x000fe40003fe0000 */
[----:B------:R-:W-:Y:S01]  /*4980*/  SHF.R.U64 R19, R6, 0x1f, R19 ;  /* 0x0000001f06137819 */ /* 0x000fe20000001213 */
[----:B------:R-:W-:Y:S01]  /*4990*/  IMAD.HI.U32 R11, R11, 0x56f9d66f, R2 ;  /* 0x56f9d66f0b0b7827 */ /* 0x000fe200078e0002 */
[----:B------:R-:W-:Y:S01]  /*49a0*/  SHF.R.U32.HI R7, RZ, 0x15, R7 ;  /* 0x00000015ff077819 */ /* 0x000fe20000011607 */
[----:B------:R0:W-:Y:S01]  /*49b0*/  STG.E.U8 desc[UR8][R4.64+0x22], R9 ;  /* 0x0000220904007986 */ /* 0x0001e2000c101108 */
[----:B------:R-:W-:-:S02]  /*49c0*/  VIADDMNMX R23, R22, R23, RZ, !PT ;  /* 0x0000001716177246 */ /* 0x000fc400078001ff */
[----:B------:R-:W-:Y:S02]  /*49d0*/  SHF.R.U32.HI R15, RZ, 0x15, R15 ;  /* 0x00000015ff0f7819 */ /* 0x000fe4000001160f */
[----:B------:R-:W-:Y:S02]  /*49e0*/  IADD3 R39, PT, PT, R18, R39, RZ ;  /* 0x0000002712277210 */ /* 0x000fe40007ffe0ff */
[----:B------:R-:W-:Y:S02]  /*49f0*/  SHF.R.U64 R21, R10, 0x1f, R21 ;  /* 0x0000001f0a157819 */ /* 0x000fe40000001215 */
[----:B------:R-:W-:Y:S02]  /*4a00*/  VIADDMNMX R19, R22, R19, RZ, !PT ;  /* 0x0000001316137246 */ /* 0x000fe400078001ff */
[----:B0-----:R-:W-:Y:S01]  /*4a10*/  IADD3 R9, PT, PT, R18, R36, RZ ;  /* 0x0000002412097210 */ /* 0x001fe20007ffe0ff */
[----:B------:R-:W-:Y:S01]  /*4a20*/  IMAD.HI.U32 R23, R23, 0x56f9d66f, R2 ;  /* 0x56f9d66f17177827 */ /* 0x000fe200078e0002 */
[----:B------:R-:W-:-:S02]  /*4a30*/  VIMNMX.U32 R7, PT, PT, R7, 0x7f, PT ;  /* 0x0000007f07077848 */ /* 0x000fc40003fe0000 */
[----:B------:R-:W-:Y:S02]  /*4a40*/  VIMNMX.U32 R15, PT, PT, R15, 0x7f, PT ;  /* 0x0000007f0f0f7848 */ /* 0x000fe40003fe0000 */
[----:B------:R-:W-:Y:S01]  /*4a50*/  SHF.R.S32.HI R0, RZ, 0x1f, R39 ;  /* 0x0000001fff007819 */ /* 0x000fe20000011427 */
[----:B------:R-:W-:Y:S01]  /*4a60*/  IMAD.HI.U32 R19, R19, 0x56f9d66f, R2 ;  /* 0x56f9d66f13137827 */ /* 0x000fe200078e0002 */
[----:B------:R-:W-:Y:S02]  /*4a70*/  VIADDMNMX R21, R22, R21, RZ, !PT ;  /* 0x0000001516157246 */ /* 0x000fe400078001ff */
[----:B------:R-:W-:Y:S02]  /*4a80*/  SHF.R.U32.HI R11, RZ, 0x15, R11 ;  /* 0x00000015ff0b7819 */ /* 0x000fe4000001160b */
[----:B------:R-:W-:Y:S01]  /*4a90*/  SHF.R.S32.HI R10, RZ, 0x1f, R9 ;  /* 0x0000001fff0a7819 */ /* 0x000fe20000011409 */
[----:B------:R0:W-:Y:S01]  /*4aa0*/  STG.E.U8 desc[UR8][R4.64+0x2], R7 ;  /* 0x0000020704007986 */ /* 0x0001e2000c101108 */
[----:B------:R-:W-:Y:S01]  /*4ab0*/  VIMNMX.U32 R11, PT, PT, R11, 0x7f, PT ;  /* 0x0000007f0b0b7848 */ /* 0x000fe20003fe0000 */
[----:B------:R-:W-:Y:S01]  /*4ac0*/  IMAD R25, R0, -0x7fffe6d0, RZ ;  /* 0x8000193000197824 */ /* 0x000fe200078e02ff */
[----:B------:R-:W-:Y:S01]  /*4ad0*/  SHF.R.U32.HI R23, RZ, 0x15, R23 ;  /* 0x00000015ff177819 */ /* 0x000fe20000011617 */
[----:B------:R1:W-:Y:S01]  /*4ae0*/  STG.E.U8 desc[UR8][R4.64+0x62], R15 ;  /* 0x0000620f04007986 */ /* 0x0003e2000c101108 */
[----:B------:R-:W-:Y:S01]  /*4af0*/  IMAD.HI.U32 R21, R21, 0x56f9d66f, R2 ;  /* 0x56f9d66f15157827 */ /* 0x000fe200078e0002 */
[----:B------:R-:W-:-:S03]  /*4b00*/  SHF.R.U32.HI R19, RZ, 0x15, R19 ;  /* 0x00000015ff137819 */ /* 0x000fc60000011613 */
[----:B------:R-:W-:-:S04]  /*4b10*/  IMAD.WIDE.U32 R8, R9, -0x7fffe6d0, R12 ;  /* 0x8000193009087825 */ /* 0x000fc800078e000c */
[----:B0-----:R-:W-:Y:S01]  /*4b20*/  IMAD.WIDE.U32 R6, R39, -0x7fffe6d0, R12 ;  /* 0x8000193027067825 */ /* 0x001fe200078e000c */
[----:B------:R-:W-:-:S03]  /*4b30*/  VIMNMX.U32 R23, PT, PT, R23, 0x7f, PT ;  /* 0x0000007f17177848 */ /* 0x000fc60003fe0000 */
[----:B-1----:R-:W-:Y:S01]  /*4b40*/  IMAD R15, R10, -0x7fffe6d0, RZ ;  /* 0x800019300a0f7824 */ /* 0x002fe200078e02ff */
[C---:B------:R-:W-:Y:S01]  /*4b50*/  IADD3 R43, PT, PT, R18.reuse, R43, RZ ;  /* 0x0000002b122b7210 */ /* 0x040fe20007ffe0ff */
[----:B------:R0:W-:Y:S01]  /*4b60*/  STG.E.U8 desc[UR8][R4.64+0x42], R11 ;  /* 0x0000420b04007986 */ /* 0x0001e2000c101108 */
[----:B------:R-:W-:Y:S02]  /*4b70*/  IADD3 R25, PT, PT, R7, R25, RZ ;  /* 0x0000001907197210 */ /* 0x000fe40007ffe0ff */
[----:B------:R-:W-:Y:S02]  /*4b80*/  SHF.R.U32.HI R21, RZ, 0x15, R21 ;  /* 0x00000015ff157819 */ /* 0x000fe40000011615 */
[----:B------:R-:W-:Y:S02]  /*4b90*/  VIMNMX.U32 R19, PT, PT, R19, 0x7f, PT ;  /* 0x0000007f13137848 */ /* 0x000fe40003fe0000 */
[----:B------:R-:W-:Y:S02]  /*4ba0*/  IADD3 R29, PT, PT, R18, R29, RZ ;  /* 0x0000001d121d7210 */ /* 0x000fe40007ffe0ff */
[----:B------:R-:W-:-:S02]  /*4bb0*/  IADD3 R7, PT, PT, R9, R15, RZ ;  /* 0x0000000f09077210 */ /* 0x000fc40007ffe0ff */
[C---:B------:R-:W-:Y:S02]  /*4bc0*/  IADD3 R17, PT, PT, R18.reuse, R17, RZ ;  /* 0x0000001112117210 */ /* 0x040fe40007ffe0ff */
[C---:B0-----:R-:W-:Y:S02]  /*4bd0*/  IADD3 R11, PT, PT, R18.reuse, R48, RZ ;  /* 0x00000030120b7210 */ /* 0x041fe40007ffe0ff */
[----:B------:R-:W-:Y:S01]  /*4be0*/  IADD3 R49, PT, PT, R18, R49, RZ ;  /* 0x0000003112317210 */ /* 0x000fe20007ffe0ff */
[----:B------:R0:W-:Y:S01]  /*4bf0*/  STG.E.U8 desc[UR8][R4.64+0xc2], R23 ;  /* 0x0000c21704007986 */ /* 0x0001e2000c101108 */
[----:B------:R-:W-:Y:S01]  /*4c00*/  SHF.R.S32.HI R0, RZ, 0x1f, R43 ;  /* 0x0000001fff007819 */ /* 0x000fe2000001142b */
[----:B------:R-:W-:Y:S01]  /*4c10*/  IMAD.WIDE.U32 R14, R43, -0x7fffe6d0, R12 ;  /* 0x800019302b0e7825 */ /* 0x000fe200078e000c */
[----:B------:R-:W-:Y:S01]  /*4c20*/  VIMNMX.U32 R21, PT, PT, R21, 0x7f, PT ;  /* 0x0000007f15157848 */ /* 0x000fe20003fe0000 */
[----:B------:R1:W-:Y:S01]  /*4c30*/  STG.E.U8 desc[UR8][R4.64+0x82], R19 ;  /* 0x0000821304007986 */ /* 0x0003e2000c101108 */
[----:B------:R-:W-:-:S02]  /*4c40*/  SHF.R.U64 R25, R6, 0x1f, R25 ;  /* 0x0000001f06197819 */ /* 0x000fc40000001219 */
[----:B------:R-:W-:Y:S01]  /*4c50*/  SHF.R.S32.HI R18, RZ, 0x1f, R11 ;  /* 0x0000001fff127819 */ /* 0x000fe2000001140b */
[----:B------:R-:W-:Y:S01]  /*4c60*/  IMAD.WIDE.U32 R10, R11, -0x7fffe6d0, R12 ;  /* 0x800019300b0a7825 */ /* 0x000fe200078e000c */
[----:B------:R-:W-:Y:S02]  /*4c70*/  SHF.R.S32.HI R20, RZ, 0x1f, R17 ;  /* 0x0000001fff147819 */ /* 0x000fe40000011411 */
[----:B0-----:R-:W-:Y:S01]  /*4c80*/  SHF.R.U64 R23, R8, 0x1f, R7 ;  /* 0x0000001f08177819 */ /* 0x001fe20000001207 */
[----:B------:R-:W-:Y:S01]  /*4c90*/  IMAD.WIDE.U32 R8, R29, -0x7fffe6d0, R12 ;  /* 0x800019301d087825 */ /* 0x000fe200078e000c */
[----:B-1----:R-:W-:-:S03]  /*4ca0*/  SHF.R.S32.HI R19, RZ, 0x1f, R29 ;  /* 0x0000001fff137819 */ /* 0x002fc6000001141d */
[--C-:B------:R-:W-:Y:S01]  /*4cb0*/  IMAD.WIDE.U32 R6, R17, -0x7fffe6d0, R12.reuse ;  /* 0x8000193011067825 */ /* 0x100fe200078e000c */
[----:B------:R0:W-:Y:S03]  /*4cc0*/  STG.E.U8 desc[UR8][R4.64+0xa2], R21 ;  /* 0x0000a21504007986 */ /* 0x0001e6000c101108 */
[----:B------:R-:W-:Y:S01]  /*4cd0*/  IMAD.WIDE.U32 R12, R49, -0x7fffe6d0, R12 ;  /* 0x80001930310c7825 */ /* 0x000fe200078e000c */
[----:B------:R-:W-:-:S03]  /*4ce0*/  SHF.R.S32.HI R49, RZ, 0x1f, R49 ;  /* 0x0000001fff317819 */ /* 0x000fc60000011431 */
[----:B------:R-:W-:Y:S02]  /*4cf0*/  IMAD R17, R0, -0x7fffe6d0, RZ ;  /* 0x8000193000117824 */ /* 0x000fe400078e02ff */
[----:B------:R-:W-:Y:S02]  /*4d00*/  IMAD R19, R19, -0x7fffe6d0, RZ ;  /* 0x8000193013137824 */ /* 0x000fe400078e02ff */
[----:B0-----:R-:W-:Y:S01]  /*4d10*/  IMAD R21, R18, -0x7fffe6d0, RZ ;  /* 0x8000193012157824 */ /* 0x001fe200078e02ff */
[----:B------:R-:W-:Y:S01]  /*4d20*/  IADD3 R17, PT, PT, R15, R17, RZ ;  /* 0x000000110f117210 */ /* 0x000fe20007ffe0ff */
[----:B------:R-:W-:Y:S02]  /*4d30*/  IMAD R27, R20, -0x7fffe6d0, RZ ;  /* 0x80001930141b7824 */ /* 0x000fe400078e02ff */
[----:B------:R-:W-:Y:S01]  /*4d40*/  IMAD R49, R49, -0x7fffe6d0, RZ ;  /* 0x8000193031317824 */ /* 0x000fe200078e02ff */
[----:B------:R-:W-:Y:S02]  /*4d50*/  IADD3 R21, PT, PT, R11, R21, RZ ;  /* 0x000000150b157210 */ /* 0x000fe40007ffe0ff */
[----:B------:R-:W-:-:S02]  /*4d60*/  IADD3 R15, PT, PT, R9, R19, RZ ;  /* 0x00000013090f7210 */ /* 0x000fc40007ffe0ff */
[----:B------:R-:W-:Y:S02]  /*4d70*/  SHF.R.U64 R11, R14, 0x1f, R17 ;  /* 0x0000001f0e0b7819 */ /* 0x000fe40000001211 */
[----:B------:R-:W-:Y:S02]  /*4d80*/  IADD3 R17, PT, PT, R7, R27, RZ ;  /* 0x0000001b07117210 */ /* 0x000fe40007ffe0ff */
[----:B------:R-:W-:Y:S02]  /*4d90*/  IADD3 R19, PT, PT, R13, R49, RZ ;  /* 0x000000310d137210 */ /* 0x000fe40007ffe0ff */
[----:B------:R-:W-:Y:S02]  /*4da0*/  SHF.R.U64 R21, R10, 0x1f, R21 ;  /* 0x0000001f0a157819 */ /* 0x000fe40000001215 */
[----:B------:R-:W-:Y:S02]  /*4db0*/  VIADDMNMX R7, R16, R25, RZ, !PT ;  /* 0x0000001910077246 */ /* 0x000fe400078001ff */
[----:B------:R-:W-:-:S02]  /*4dc0*/  SHF.R.U64 R15, R8, 0x1f, R15 ;  /* 0x0000001f080f7819 */ /* 0x000fc4000000120f */
[----:B------:R-:W-:Y:S02]  /*4dd0*/  SHF.R.U64 R17, R6, 0x1f, R17 ;  /* 0x0000001f06117819 */ /* 0x000fe40000001211 */
[----:B------:R-:W-:Y:S02]  /*4de0*/  SHF.R.U64 R19, R12, 0x1f, R19 ;  /* 0x0000001f0c137819 */ /* 0x000fe40000001213 */
[C---:B------:R-:W-:Y:S01]  /*4df0*/  VIADDMNMX R11, R16.reuse, R11, RZ, !PT ;  /* 0x0000000b100b7246 */ /* 0x040fe200078001ff */
[----:B------:R-:W-:Y:S01]  /*4e00*/  IMAD.HI.U32 R7, R7, 0x56f9d66f, R2 ;  /* 0x56f9d66f07077827 */ /* 0x000fe200078e0002 */
[C---:B------:R-:W-:Y:S02]  /*4e10*/  VIADDMNMX R13, R16.reuse, R21, RZ, !PT ;  /* 0x00000015100d7246 */ /* 0x040fe400078001ff */
[C---:B------:R-:W-:Y:S02]  /*4e20*/  VIADDMNMX R15, R16.reuse, R15, RZ, !PT ;  /* 0x0000000f100f7246 */ /* 0x040fe400078001ff */
[----:B------:R-:W-:-:S02]  /*4e30*/  VIADDMNMX R9, R16, R23, RZ, !PT ;  /* 0x0000001710097246 */ /* 0x000fc400078001ff */
[C---:B------:R-:W-:Y:S02]  /*4e40*/  VIADDMNMX R17, R16.reuse, R17, RZ, !PT ;  /* 0x0000001110117246 */ /* 0x040fe400078001ff */
[----:B------:R-:W-:Y:S01]  /*4e50*/  VIADDMNMX R19, R16, R19, RZ, !PT ;  /* 0x0000001310137246 */ /* 0x000fe200078001ff */
[----:B------:R-:W-:Y:S01]  /*4e60*/  IMAD.HI.U32 R11, R11, 0x56f9d66f, R2 ;  /* 0x56f9d66f0b0b7827 */ /* 0x000fe200078e0002 */
[----:B------:R-:W-:-:S03]  /*4e70*/  SHF.R.U32.HI R7, RZ, 0x15, R7 ;  /* 0x00000015ff077819 */ /* 0x000fc60000011607 */
[----:B------:R-:W-:-:S04]  /*4e80*/  IMAD.HI.U32 R13, R13, 0x56f9d66f, R2 ;  /* 0x56f9d66f0d0d7827 */ /* 0x000fc800078e0002 */
[----:B------:R-:W-:Y:S01]  /*4e90*/  IMAD.HI.U32 R15, R15, 0x56f9d66f, R2 ;  /* 0x56f9d66f0f0f7827 */ /* 0x000fe200078e0002 */
[----:B------:R-:W-:-:S03]  /*4ea0*/  VIMNMX.U32 R7, PT, PT, R7, 0x7f, PT ;  /* 0x0000007f07077848 */ /* 0x000fc60003fe0000 */
        /* <DEDUP_REMOVED lines=8> */
[----:B------:R-:W-:Y:S01]  /*4f30*/  SHF.R.U32.HI R19, RZ, 0x15, R19 ;  /* 0x00000015ff137819 */ /* 0x000fe20000011613 */
[----:B------:R0:W-:Y:S01]  /*4f40*/  STG.E.U8 desc[UR8][R4.64+0x3], R7 ;  /* 0x0000030704007986 */ /* 0x0001e2000c101108 */
[----:B------:R-:W-:-:S02]  /*4f50*/  VIMNMX.U32 R9, PT, PT, R9, 0x7f, PT ;  /* 0x0000007f09097848 */ /* 0x000fc40003fe0000 */
[----:B------:R-:W-:Y:S02]  /*4f60*/  VIMNMX.U32 R3, PT, PT, R3, 0x7f, PT ;  /* 0x0000007f03037848 */ /* 0x000fe40003fe0000 */
[----:B------:R-:W-:Y:S02]  /*4f70*/  VIMNMX.U32 R11, PT, PT, R11, 0x7f, PT ;  /* 0x0000007f0b0b7848 */ /* 0x000fe40003fe0000 */
[----:B------:R-:W-:Y:S02]  /*4f80*/  VIMNMX.U32 R13, PT, PT, R13, 0x7f, PT ;  /* 0x0000007f0d0d7848 */ /* 0x000fe40003fe0000 */
[----:B------:R-:W-:Y:S02]  /*4f90*/  VIMNMX.U32 R15, PT, PT, R15, 0x7f, PT ;  /* 0x0000007f0f0f7848 */ /* 0x000fe40003fe0000 */
[----:B0-----:R-:W-:Y:S01]  /*4fa0*/  VIMNMX.U32 R7, PT, PT, R19, 0x7f, PT ;  /* 0x0000007f13077848 */ /* 0x001fe20003fe0000 */
[----:B------:R-:W-:Y:S04]  /*4fb0*/  STG.E.U8 desc[UR8][R4.64+0x23], R9 ;  /* 0x0000230904007986 */ /* 0x000fe8000c101108 */
[----:B------:R-:W-:Y:S04]  /*4fc0*/  STG.E.U8 desc[UR8][R4.64+0x43], R3 ;  /* 0x0000430304007986 */ /* 0x000fe8000c101108 */
[----:B------:R-:W-:Y:S04]  /*4fd0*/  STG.E.U8 desc[UR8][R4.64+0x63], R11 ;  /* 0x0000630b04007986 */ /* 0x000fe8000c101108 */
[----:B------:R-:W-:Y:S04]  /*4fe0*/  STG.E.U8 desc[UR8][R4.64+0x83], R13 ;  /* 0x0000830d04007986 */ /* 0x000fe8000c101108 */
[----:B------:R-:W-:Y:S04]  /*4ff0*/  STG.E.U8 desc[UR8][R4.64+0xa3], R15 ;  /* 0x0000a30f04007986 */ /* 0x000fe8000c101108 */
[----:B------:R-:W-:Y:S01]  /*5000*/  STG.E.U8 desc[UR8][R4.64+0xc3], R7 ;  /* 0x0000c30704007986 */ /* 0x000fe2000c101108 */
[----:B------:R-:W-:Y:S05]  /*5010*/  EXIT ;  /* 0x000000000000794d */ /* 0x000fea0003800000 */
.L_x_121:
        /* <DEDUP_REMOVED lines=14> */
.L_x_472:


//--------------------- .text.fused_divide_add_round_cast_clip_cast_nn_pad_layout_transform_kernel0 --------------------------
	.section	.text.fused_divide_add_round_cast_clip_cast_nn_pad_layout_transform_kernel0,"ax",@progbits
	.align	128
        .global         fused_divide_add_round_cast_clip_cast_nn_pad_layout_transform_kernel0
        .type           fused_divide_add_round_cast_clip_cast_nn_pad_layout_transform_kernel0,@function
        .size           fused_divide_add_round_cast_clip_cast_nn_pad_layout_transform_kernel0,(.L_x_473 - fused_divide_add_round_cast_clip_cast_nn_pad_layout_transform_kernel0)
        .other          fused_divide_add_round_cast_clip_cast_nn_pad_layout_transform_kernel0,@"STO_CUDA_ENTRY STV_DEFAULT"
fused_divide_add_round_cast_clip_cast_nn_pad_layout_transform_kernel0:
.text.fused_divide_add_round_cast_clip_cast_nn_pad_layout_transform_kernel0:
[----:B------:R-:W-:Y:S01]  /*0000*/  LDC R1, c[0x0][0x37c] ;  /* 0x0000df00ff017b82 */ /* 0x000fe20000000800 */
[----:B------:R-:W0:Y:S07]  /*0010*/  S2R R4, SR_TID.X ;  /* 0x0000000000047919 */ /* 0x000e2e0000002100 */
[----:B------:R-:W1:Y:S01]  /*0020*/  S2UR UR4, SR_CTAID.X ;  /* 0x00000000000479c3 */ /* 0x000e620000002500 */
[----:B------:R-:W2:Y:S01]  /*0030*/  LDCU.64 UR8, c[0x0][0x380] ;  /* 0x00007000ff0877ac */ /* 0x000ea20008000a00 */
[----:B------:R-:W-:Y:S01]  /*0040*/  BSSY.RECONVERGENT B0, `(.L_x_122) ;  /* 0x0000023000007945 */ /* 0x000fe20003800200 */
[----:B------:R-:W3:Y:S01]  /*0050*/  LDCU.64 UR6, c[0x0][0x358] ;  /* 0x00006b00ff0677ac */ /* 0x000ee20008000a00 */
[----:B-1----:R-:W-:-:S02]  /*0060*/  USHF.L.U32 UR5, UR4, 0xa, URZ ;  /* 0x0000000a04057899 */ /* 0x002fc400080006ff */
[----:B------:R-:W-:Y:S01]  /*0070*/  USHF.L.U32 UR4, UR4, 0x8, URZ ;  /* 0x0000000804047899 */ /* 0x000fe200080006ff */
[----:B0-----:R-:W-:-:S03]  /*0080*/  SHF.R.U32.HI R0, RZ, 0x2, R4 ;  /* 0x00000002ff007819 */ /* 0x001fc60000011604 */
[----:B------:R-:W-:Y:S02]  /*0090*/  LOP3.LUT R5, R4, UR5, RZ, 0xfc, !PT ;  /* 0x0000000504057c12 */ /* 0x000fe4000f8efcff */
[----:B------:R-:W-:Y:S02]  /*00a0*/  LOP3.LUT R0, R0, UR4, RZ, 0xfc, !PT ;  /* 0x0000000400007c12 */ /* 0x000fe4000f8efcff */
[C---:B------:R-:W-:Y:S02]  /*00b0*/  ISETP.GT.U32.AND P0, PT, R5.reuse, 0x61ffff, PT ;  /* 0x0061ffff0500780c */ /* 0x040fe40003f04070 */
[----:B--2---:R-:W-:Y:S02]  /*00c0*/  IADD3 R2, P1, PT, R5, UR8, RZ ;  /* 0x0000000805027c10 */ /* 0x004fe4000ff3e0ff */
[----:B------:R-:W-:Y:S02]  /*00d0*/  ISETP.GT.U32.OR P0, PT, R0, 0x187fff, P0 ;  /* 0x00187fff0000780c */ /* 0x000fe40000704470 */
[----:B------:R-:W-:Y:S01]  /*00e0*/  LOP3.LUT R4, R4, 0x3, RZ, 0xc0, !PT ;  /* 0x0000000304047812 */ /* 0x000fe200078ec0ff */
[----:B------:R-:W-:-:S10]  /*00f0*/  IMAD.X R3, RZ, RZ, UR9, P1 ;  /* 0x00000009ff037e24 */ /* 0x000fd400088e06ff */
[----:B---3--:R-:W-:Y:S05]  /*0100*/  @P0 BRA `(.L_x_123) ;  /* 0x0000000000580947 */ /* 0x008fea0003800000 */
[----:B------:R-:W-:Y:S01]  /*0110*/  ISETP.NE.AND P0, PT, R4, 0x3, PT ;  /* 0x000000030400780c */ /* 0x000fe20003f05270 */
[----:B------:R-:W-:Y:S01]  /*0120*/  BSSY.RECONVERGENT B1, `(.L_x_124) ;  /* 0x0000013000017945 */ /* 0x000fe20003800200 */
[----:B------:R-:W-:-:S11]  /*0130*/  PRMT R7, RZ, 0x7610, R7 ;  /* 0x00007610ff077816 */ /* 0x000fd60000000007 */
[----:B------:R-:W-:Y:S05]  /*0140*/  @!P0 BRA `(.L_x_125) ;  /* 0x0000000000408947 */ /* 0x000fea0003800000 */
[----:B------:R-:W0:Y:S01]  /*0150*/  LDC.64 R6, c[0x0][0x388] ;  /* 0x0000e200ff067b82 */ /* 0x000e220000000a00 */
[----:B------:R-:W-:-:S05]  /*0160*/  IMAD.HI.U32 R8, R0, 0x5397829d, RZ ;  /* 0x5397829d00087827 */ /* 0x000fca00078e00ff */
[----:B------:R-:W-:-:S05]  /*0170*/  SHF.R.U32.HI R9, RZ, 0xe, R8 ;  /* 0x0000000eff097819 */ /* 0x000fca0000011608 */
[----:B------:R-:W-:-:S04]  /*0180*/  IMAD R11, R9, -0xc400, R0 ;  /* 0xffff3c00090b7824 */ /* 0x000fc800078e0200 */
[----:B------:R-:W-:-:S04]  /*0190*/  IMAD R8, R4, 0xc400, R11 ;  /* 0x0000c40004087824 */ /* 0x000fc800078e020b */
[----:B------:R-:W-:-:S04]  /*01a0*/  IMAD R9, R9, 0x24c00, R8 ;  /* 0x00024c0009097824 */ /* 0x000fc800078e0208 */
[----:B0-----:R-:W-:-:S06]  /*01b0*/  IMAD.WIDE.U32 R6, R9, 0x4, R6 ;  /* 0x0000000409067825 */ /* 0x001fcc00078e0006 */
[----:B------:R-:W2:Y:S01]  /*01c0*/  LDG.E.CONSTANT R6, desc[UR6][R6.64] ;  /* 0x0000000606067981 */ /* 0x000ea2000c1e9900 */
[----:B------:R-:W-:Y:S02]  /*01d0*/  IMAD.MOV.U32 R9, RZ, RZ, 0x3f000000 ;  /* 0x3f000000ff097424 */ /* 0x000fe400078e00ff */
[----:B--2---:R-:W-:-:S05]  /*01e0*/  FMUL R8, R6, 48.616119384765625 ;  /* 0x424276e806087820 */ /* 0x004fca0000400000 */
[----:B------:R-:W-:-:S05]  /*01f0*/  LOP3.LUT R9, R9, 0x80000000, R8, 0xb8, !PT ;  /* 0x8000000009097812 */ /* 0x000fca00078eb808 */
[----:B------:R-:W-:-:S06]  /*0200*/  FADD.RZ R9, R8, R9 ;  /* 0x0000000908097221 */ /* 0x000fcc000000c000 */
[----:B------:R-:W0:Y:S02]  /*0210*/  F2I.TRUNC.NTZ R9, R9 ;  /* 0x0000000900097305 */ /* 0x000e24000020f100 */
[----:B0-----:R-:W-:-:S04]  /*0220*/  VIMNMX R8, PT, PT, R9, 0x7f, PT ;  /* 0x0000007f09087848 */ /* 0x001fc80003fe0100 */
[----:B------:R-:W-:-:S04]  /*0230*/  VIMNMX R8, PT, PT, R8, -0x80, !PT ;  /* 0xffffff8008087848 */ /* 0x000fc80007fe0100 */
[----:B------:R-:W-:-:S07]  /*0240*/  PRMT R7, R8, 0x7610, R7 ;  /* 0x0000761008077816 */ /* 0x000fce0000000007 */
.L_x_125:
[----:B------:R-:W-:Y:S05]  /*0250*/  BSYNC.RECONVERGENT B1 ;  /* 0x0000000000017941 */ /* 0x000fea0003800200 */
.L_x_124:
[----:B------:R0:W-:Y:S02]  /*0260*/  STG.E.U8 desc[UR6][R2.64], R7 ;  /* 0x0000000702007986 */ /* 0x0001e4000c101106 */
.L_x_123:
[----:B------:R-:W-:Y:S05]  /*0270*/  BSYNC.RECONVERGENT B0 ;  /* 0x0000000000007941 */ /* 0x000fea0003800200 */
.L_x_122:
[----:B------:R-:W-:Y:S01]  /*0280*/  ISETP.GT.U32.AND P0, PT, R5, 0x5dffff, PT ;  /* 0x005dffff0500780c */ /* 0x000fe20003f04070 */
[----:B------:R-:W-:Y:S03]  /*0290*/  BSSY.RECONVERGENT B0, `(.L_x_126) ;  /* 0x000001a000007945 */ /* 0x000fe60003800200 */
[----:B------:R-:W-:-:S13]  /*02a0*/  ISETP.GT.U32.OR P0, PT, R0, 0x177fff, P0 ;  /* 0x00177fff0000780c */ /* 0x000fda0000704470 */
[----:B------:R-:W-:Y:S05]  /*02b0*/  @P0 BRA `(.L_x_127) ;  /* 0x00000000005c0947 */ /* 0x000fea0003800000 */
[----:B------:R-:W-:Y:S01]  /*02c0*/  ISETP.NE.AND P0, PT, R4, 0x3, PT ;  /* 0x000000030400780c */ /* 0x000fe20003f05270 */
[----:B------:R-:W-:Y:S01]  /*02d0*/  BSSY.RECONVERGENT B1, `(.L_x_128) ;  /* 0x0000014000017945 */ /* 0x000fe20003800200 */
[----:B0-----:R-:W-:-:S11]  /*02e0*/  PRMT R7, RZ, 0x7610, R7 ;  /* 0x00007610ff077816 */ /* 0x001fd60000000007 */
[----:B------:R-:W-:Y:S05]  /*02f0*/  @!P0 BRA `(.L_x_129) ;  /* 0x0000000000448947 */ /* 0x000fea0003800000 */
[----:B------:R-:W-:Y:S01]  /*0300*/  VIADD R8, R0, 0x10000 ;  /* 0x0001000000087836 */ /* 0x000fe20000000000 */
[----:B------:R-:W0:Y:S03]  /*0310*/  LDC.64 R6, c[0x0][0x388] ;  /* 0x0000e200ff067b82 */ /* 0x000e260000000a00 */
        /* <DEDUP_REMOVED lines=15> */
.L_x_129:
[----:B------:R-:W-:Y:S05]  /*0410*/  BSYNC.RECONVERGENT B1 ;  /* 0x0000000000017941 */ /* 0x000fea0003800200 */
.L_x_128:
[----:B------:R1:W-:Y:S02]  /*0420*/  STG.E.U8 desc[UR6][R2.64+0x40000], R7 ;  /* 0x0400000702007986 */ /* 0x0003e4000c101106 */
.L_x_127:
[----:B------:R-:W-:Y:S05]  /*0430*/  BSYNC.RECONVERGENT B0 ;  /* 0x0000000000007941 */ /* 0x000fea0003800200 */
.L_x_126:
[----:B------:R-:W-:Y:S01]  /*0440*/  ISETP.GT.U32.AND P0, PT, R5, 0x59ffff, PT ;  /* 0x0059ffff0500780c */ /* 0x000fe20003f04070 */
[----:B------:R-:W-:Y:S03]  /*0450*/  BSSY.RECONVERGENT B0, `(.L_x_130) ;  /* 0x000001a000007945 */ /* 0x000fe60003800200 */
[----:B------:R-:W-:-:S13]  /*0460*/  ISETP.GT.U32.OR P0, PT, R0, 0x167fff, P0 ;  /* 0x00167fff0000780c */ /* 0x000fda0000704470 */
[----:B------:R-:W-:Y:S05]  /*0470*/  @P0 BRA `(.L_x_131) ;  /* 0x00000000005c0947 */ /* 0x000fea0003800000 */
[----:B------:R-:W-:Y:S01]  /*0480*/  ISETP.NE.AND P0, PT, R4, 0x3, PT ;  /* 0x000000030400780c */ /* 0x000fe20003f05270 */
[----:B------:R-:W-:Y:S01]  /*0490*/  BSSY.RECONVERGENT B1, `(.L_x_132) ;  /* 0x0000014000017945 */ /* 0x000fe20003800200 */
[----:B01----:R-:W-:-:S11]  /*04a0*/  PRMT R7, RZ, 0x7610, R7 ;  /* 0x00007610ff077816 */ /* 0x003fd60000000007 */
        /* <DEDUP_REMOVED lines=18> */
.L_x_133:
[----:B------:R-:W-:Y:S05]  /*05d0*/  BSYNC.RECONVERGENT B1 ;  /* 0x0000000000017941 */ /* 0x000fea0003800200 */
.L_x_132:
[----:B------:R2:W-:Y:S02]  /*05e0*/  STG.E.U8 desc[UR6][R2.64+0x80000], R7 ;  /* 0x0800000702007986 */ /* 0x0005e4000c101106 */
.L_x_131:
[----:B------:R-:W-:Y:S05]  /*05f0*/  BSYNC.RECONVERGENT B0 ;  /* 0x0000000000007941 */ /* 0x000fea0003800200 */
.L_x_130:
[----:B------:R-:W-:Y:S01]  /*0600*/  ISETP.GT.U32.AND P0, PT, R5, 0x55ffff, PT ;  /* 0x0055ffff0500780c */ /* 0x000fe20003f04070 */
[----:B------:R-:W-:Y:S03]  /*0610*/  BSSY.RECONVERGENT B0, `(.L_x_134) ;  /* 0x000001a000007945 */ /* 0x000fe60003800200 */
[----:B------:R-:W-:-:S13]  /*0620*/  ISETP.GT.U32.OR P0, PT, R0, 0x157fff, P0 ;  /* 0x00157fff0000780c */ /* 0x000fda0000704470 */
[----:B------:R-:W-:Y:S05]  /*0630*/  @P0 BRA `(.L_x_135) ;  /* 0x00000000005c0947 */ /* 0x000fea0003800000 */
[----:B------:R-:W-:Y:S01]  /*0640*/  ISETP.NE.AND P0, PT, R4, 0x3, PT ;  /* 0x000000030400780c */ /* 0x000fe20003f05270 */
[----:B------:R-:W-:Y:S01]  /*0650*/  BSSY.RECONVERGENT B1, `(.L_x_136) ;  /* 0x0000014000017945 */ /* 0x000fe20003800200 */
[----:B012---:R-:W-:-:S11]  /*0660*/  PRMT R7, RZ, 0x7610, R7 ;  /* 0x00007610ff077816 */ /* 0x007fd60000000007 */
        /* <DEDUP_REMOVED lines=18> */
.L_x_137:
[----:B------:R-:W-:Y:S05]  /*0790*/  BSYNC.RECONVERGENT B1 ;  /* 0x0000000000017941 */ /* 0x000fea0003800200 */
.L_x_136:
[----:B------:R3:W-:Y:S02]  /*07a0*/  STG.E.U8 desc[UR6][R2.64+0xc0000], R7 ;  /* 0x0c00000702007986 */ /* 0x0007e4000c101106 */
.L_x_135:
[----:B------:R-:W-:Y:S05]  /*07b0*/  BSYNC.RECONVERGENT B0 ;  /* 0x0000000000007941 */ /* 0x000fea0003800200 */
.L_x_134:
[----:B------:R-:W-:Y:S01]  /*07c0*/  ISETP.GT.U32.AND P0, PT, R5, 0x51ffff, PT ;  /* 0x0051ffff0500780c */ /* 0x000fe20003f04070 */
[----:B------:R-:W-:Y:S03]  /*07d0*/  BSSY.RECONVERGENT B0, `(.L_x_138) ;  /* 0x000001a000007945 */ /* 0x000fe60003800200 */
[----:B------:R-:W-:-:S13]  /*07e0*/  ISETP.GT.U32.OR P0, PT, R0, 0x147fff, P0 ;  /* 0x00147fff0000780c */ /* 0x000fda0000704470 */
[----:B------:R-:W-:Y:S05]  /*07f0*/  @P0 BRA `(.L_x_139) ;  /* 0x00000000005c0947 */ /* 0x000fea0003800000 */
[----:B------:R-:W-:Y:S01]  /*0800*/  ISETP.NE.AND P0, PT, R4, 0x3, PT ;  /* 0x000000030400780c */ /* 0x000fe20003f05270 */
[----:B------:R-:W-:Y:S01]  /*0810*/  BSSY.RECONVERGENT B1, `(.L_x_140) ;  /* 0x0000014000017945 */ /* 0x000fe20003800200 */
[----:B0123--:R-:W-:-:S11]  /*0820*/  PRMT R7, RZ, 0x7610, R7 ;  /* 0x00007610ff077816 */ /* 0x00ffd60000000007 */
        /* <DEDUP_REMOVED lines=18> */
.L_x_141:
[----:B------:R-:W-:Y:S05]  /*0950*/  BSYNC.RECONVERGENT B1 ;  /* 0x0000000000017941 */ /* 0x000fea0003800200 */
.L_x_140:
[----:B------:R4:W-:Y:S02]  /*0960*/  STG.E.U8 desc[UR6][R2.64+0x100000], R7 ;  /* 0x1000000702007986 */ /* 0x0009e4000c101106 */
.L_x_139:
[----:B------:R-:W-:Y:S05]  /*0970*/  BSYNC.RECONVERGENT B0 ;  /* 0x0000000000007941 */ /* 0x000fea0003800200 */
.L_x_138:
[----:B------:R-:W-:Y:S01]  /*0980*/  ISETP.GT.U32.AND P0, PT, R5, 0x4dffff, PT ;  /* 0x004dffff0500780c */ /* 0x000fe20003f04070 */
[----:B------:R-:W-:Y:S03]  /*0990*/  BSSY.RECONVERGENT B0, `(.L_x_142) ;  /* 0x000001a000007945 */ /* 0x000fe60003800200 */
[----:B------:R-:W-:-:S13]  /*09a0*/  ISETP.GT.U32.OR P0, PT, R0, 0x137fff, P0 ;  /* 0x00137fff0000780c */ /* 0x000fda0000704470 */
[----:B------:R-:W-:Y:S05]  /*09b0*/  @P0 BRA `(.L_x_143) ;  /* 0x00000000005c0947 */ /* 0x000fea0003800000 */
[----:B------:R-:W-:Y:S01]  /*09c0*/  ISETP.NE.AND P0, PT, R4, 0x3, PT ;  /* 0x000000030400780c */ /* 0x000fe20003f05270 */
[----:B------:R-:W-:Y:S01]  /*09d0*/  BSSY.RECONVERGENT B1, `(.L_x_144) ;  /* 0x0000014000017945 */ /* 0x000fe20003800200 */
[----:B01234-:R-:W-:-:S11]  /*09e0*/  PRMT R7, RZ, 0x7610, R7 ;  /* 0x00007610ff077816 */ /* 0x01ffd60000000007 */
        /* <DEDUP_REMOVED lines=18> */
.L_x_145:
[----:B------:R-:W-:Y:S05]  /*0b10*/  BSYNC.RECONVERGENT B1 ;  /* 0x0000000000017941 */ /* 0x000fea0003800200 */
.L_x_144:
[----:B------:R0:W-:Y:S02]  /*0b20*/  STG.E.U8 desc[UR6][R2.64+0x140000], R7 ;  /* 0x1400000702007986 */ /* 0x0001e4000c101106 */
.L_x_143:
[----:B------:R-:W-:Y:S05]  /*0b30*/  BSYNC.RECONVERGENT B0 ;  /* 0x0000000000007941 */ /* 0x000fea0003800200 */
.L_x_142:
        /* <DEDUP_REMOVED lines=25> */
.L_x_149:
[----:B------:R-:W-:Y:S05]  /*0cd0*/  BSYNC.RECONVERGENT B1 ;  /* 0x0000000000017941 */ /* 0x000fea0003800200 */
.L_x_148:
[----:B------:R0:W-:Y:S02]  /*0ce0*/  STG.E.U8 desc[UR6][R2.64+0x180000], R7 ;  /* 0x1800000702007986 */ /* 0x0001e4000c101106 */
.L_x_147:
[----:B------:R-:W-:Y:S05]  /*0cf0*/  BSYNC.RECONVERGENT B0 ;  /* 0x0000000000007941 */ /* 0x000fea0003800200 */
.L_x_146:
        /* <DEDUP_REMOVED lines=25> */
.L_x_153:
[----:B------:R-:W-:Y:S05]  /*0e90*/  BSYNC.RECONVERGENT B1 ;  /* 0x0000000000017941 */ /* 0x000fea0003800200 */
.L_x_152:
[----:B------:R0:W-:Y:S02]  /*0ea0*/  STG.E.U8 desc[UR6][R2.64+0x1c0000], R7 ;  /* 0x1c00000702007986 */ /* 0x0001e4000c101106 */
.L_x_151:
[----:B------:R-:W-:Y:S05]  /*0eb0*/  BSYNC.RECONVERGENT B0 ;  /* 0x0000000000007941 */ /* 0x000fea0003800200 */
.L_x_150:
        /* <DEDUP_REMOVED lines=25> */
.L_x_157:
[----:B------:R-:W-:Y:S05]  /*1050*/  BSYNC.RECONVERGENT B1 ;  /* 0x0000000000017941 */ /* 0x000fea0003800200 */
.L_x_156:
[----:B------:R0:W-:Y:S02]  /*1060*/  STG.E.U8 desc[UR6][R2.64+0x200000], R7 ;  /* 0x2000000702007986 */ /* 0x0001e4000c101106 */
.L_x_155:
[----:B------:R-:W-:Y:S05]  /*1070*/  BSYNC.RECONVERGENT B0 ;  /* 0x0000000000007941 */ /* 0x000fea0003800200 */
.L_x_154:
        /* <DEDUP_REMOVED lines=25> */
.L_x_161:
[----:B------:R-:W-:Y:S05]  /*1210*/  BSYNC.RECONVERGENT B1 ;  /* 0x0000000000017941 */ /* 0x000fea0003800200 */
.L_x_160:
[----:B------:R0:W-:Y:S02]  /*1220*/  STG.E.U8 desc[UR6][R2.64+0x240000], R7 ;  /* 0x2400000702007986 */ /* 0x0001e4000c101106 */
.L_x_159:
[----:B------:R-:W-:Y:S05]  /*1230*/  BSYNC.RECONVERGENT B0 ;  /* 0x0000000000007941 */ /* 0x000fea0003800200 */
.L_x_158:
        /* <DEDUP_REMOVED lines=25> */
.L_x_165:
[----:B------:R-:W-:Y:S05]  /*13d0*/  BSYNC.RECONVERGENT B1 ;  /* 0x0000000000017941 */ /* 0x000fea0003800200 */
.L_x_164:
[----:B------:R0:W-:Y:S02]  /*13e0*/  STG.E.U8 desc[UR6][R2.64+0x280000], R7 ;  /* 0x2800000702007986 */ /* 0x0001e4000c101106 */
.L_x_163:
[----:B------:R-:W-:Y:S05]  /*13f0*/  BSYNC.RECONVERGENT B0 ;  /* 0x0000000000007941 */ /* 0x000fea0003800200 */
.L_x_162:
        /* <DEDUP_REMOVED lines=25> */
.L_x_169:
[----:B------:R-:W-:Y:S05]  /*1590*/  BSYNC.RECONVERGENT B1 ;  /* 0x0000000000017941 */ /* 0x000fea0003800200 */
.L_x_168:
[----:B------:R0:W-:Y:S02]  /*15a0*/  STG.E.U8 desc[UR6][R2.64+0x2c0000], R7 ;  /* 0x2c00000702007986 */ /* 0x0001e4000c101106 */
.L_x_167:
[----:B------:R-:W-:Y:S05]  /*15b0*/  BSYNC.RECONVERGENT B0 ;  /* 0x0000000000007941 */ /* 0x000fea0003800200 */
.L_x_166:
        /* <DEDUP_REMOVED lines=25> */
.L_x_173:
[----:B------:R-:W-:Y:S05]  /*1750*/  BSYNC.RECONVERGENT B1 ;  /* 0x0000000000017941 */ /* 0x000fea0003800200 */
.L_x_172:
[----:B------:R0:W-:Y:S02]  /*1760*/  STG.E.U8 desc[UR6][R2.64+0x300000], R7 ;  /* 0x3000000702007986 */ /* 0x0001e4000c101106 */
.L_x_171:
[----:B------:R-:W-:Y:S05]  /*1770*/  BSYNC.RECONVERGENT B0 ;  /* 0x0000000000007941 */ /* 0x000fea0003800200 */
.L_x_170:
        /* <DEDUP_REMOVED lines=25> */
.L_x_177:
[----:B------:R-:W-:Y:S05]  /*1910*/  BSYNC.RECONVERGENT B1 ;  /* 0x0000000000017941 */ /* 0x000fea0003800200 */
.L_x_176:
[----:B------:R0:W-:Y:S02]  /*1920*/  STG.E.U8 desc[UR6][R2.64+0x340000], R7 ;  /* 0x3400000702007986 */ /* 0x0001e4000c101106 */
.L_x_175:
[----:B------:R-:W-:Y:S05]  /*1930*/  BSYNC.RECONVERGENT B0 ;  /* 0x0000000000007941 */ /* 0x000fea0003800200 */
.L_x_174:
        /* <DEDUP_REMOVED lines=25> */
.L_x_181:
[----:B------:R-:W-:Y:S05]  /*1ad0*/  BSYNC.RECONVERGENT B1 ;  /* 0x0000000000017941 */ /* 0x000fea0003800200 */
.L_x_180:
[----:B------:R0:W-:Y:S02]  /*1ae0*/  STG.E.U8 desc[UR6][R2.64+0x380000], R7 ;  /* 0x3800000702007986 */ /* 0x0001e4000c101106 */
.L_x_179:
[----:B------:R-:W-:Y:S05]  /*1af0*/  BSYNC.RECONVERGENT B0 ;  /* 0x0000000000007941 */ /* 0x000fea0003800200 */
.L_x_178:
        /* <DEDUP_REMOVED lines=25> */
.L_x_185:
[----:B------:R-:W-:Y:S05]  /*1c90*/  BSYNC.RECONVERGENT B1 ;  /* 0x0000000000017941 */ /* 0x000fea0003800200 */
.L_x_184:
[----:B------:R0:W-:Y:S02]  /*1ca0*/  STG.E.U8 desc[UR6][R2.64+0x3c0000], R7 ;  /* 0x3c00000702007986 */ /* 0x0001e4000c101106 */
.L_x_183:
[----:B------:R-:W-:Y:S05]  /*1cb0*/  BSYNC.RECONVERGENT B0 ;  /* 0x0000000000007941 */ /* 0x000fea0003800200 */
.L_x_182:
        /* <DEDUP_REMOVED lines=25> */
.L_x_189:
[----:B------:R-:W-:Y:S05]  /*1e50*/  BSYNC.RECONVERGENT B1 ;  /* 0x0000000000017941 */ /* 0x000fea0003800200 */
.L_x_188:
[----:B------:R0:W-:Y:S02]  /*1e60*/  STG.E.U8 desc[UR6][R2.64+0x400000], R7 ;  /* 0x4000000702007986 */ /* 0x0001e4000c101106 */
.L_x_187:
[----:B------:R-:W-:Y:S05]  /*1e70*/  BSYNC.RECONVERGENT B0 ;  /* 0x0000000000007941 */ /* 0x000fea0003800200 */
.L_x_186:
        /* <DEDUP_REMOVED lines=25> */
.L_x_193:
[----:B------:R-:W-:Y:S05]  /*2010*/  BSYNC.RECONVERGENT B1 ;  /* 0x0000000000017941 */ /* 0x000fea0003800200 */
.L_x_192:
[----:B------:R0:W-:Y:S02]  /*2020*/  STG.E.U8 desc[UR6][R2.64+0x440000], R7 ;  /* 0x4400000702007986 */ /* 0x0001e4000c101106 */
.L_x_191:
[----:B------:R-:W-:Y:S05]  /*2030*/  BSYNC.RECONVERGENT B0 ;  /* 0x0000000000007941 */ /* 0x000fea0003800200 */
.L_x_190:
        /* <DEDUP_REMOVED lines=25> */
.L_x_197:
[----:B------:R-:W-:Y:S05]  /*21d0*/  BSYNC.RECONVERGENT B1 ;  /* 0x0000000000017941 */ /* 0x000fea0003800200 */
.L_x_196:
[----:B------:R0:W-:Y:S02]  /*21e0*/  STG.E.U8 desc[UR6][R2.64+0x480000], R7 ;  /* 0x4800000702007986 */ /* 0x0001e4000c101106 */
.L_x_195:
[----:B------:R-:W-:Y:S05]  /*21f0*/  BSYNC.RECONVERGENT B0 ;  /* 0x0000000000007941 */ /* 0x000fea0003800200 */
.L_x_194:
        /* <DEDUP_REMOVED lines=25> */
.L_x_201:
[----:B------:R-:W-:Y:S05]  /*2390*/  BSYNC.RECONVERGENT B1 ;  /* 0x0000000000017941 */ /* 0x000fea0003800200 */
.L_x_200:
[----:B------:R0:W-:Y:S02]  /*23a0*/  STG.E.U8 desc[UR6][R2.64+0x4c0000], R7 ;  /* 0x4c00000702007986 */ /* 0x0001e4000c101106 */
.L_x_199:
[----:B------:R-:W-:Y:S05]  /*23b0*/  BSYNC.RECONVERGENT B0 ;  /* 0x0000000000007941 */ /* 0x000fea0003800200 */
.L_x_198:
        /* <DEDUP_REMOVED lines=25> */
.L_x_205:
[----:B------:R-:W-:Y:S05]  /*2550*/  BSYNC.RECONVERGENT B1 ;  /* 0x0000000000017941 */ /* 0x000fea0003800200 */
.L_x_204:
[----:B------:R0:W-:Y:S02]  /*2560*/  STG.E.U8 desc[UR6][R2.64+0x500000], R7 ;  /* 0x5000000702007986 */ /* 0x0001e4000c101106 */
.L_x_203:
[----:B------:R-:W-:Y:S05]  /*2570*/  BSYNC.RECONVERGENT B0 ;  /* 0x0000000000007941 */ /* 0x000fea0003800200 */
.L_x_202:
        /* <DEDUP_REMOVED lines=25> */
.L_x_209:
[----:B------:R-:W-:Y:S05]  /*2710*/  BSYNC.RECONVERGENT B1 ;  /* 0x0000000000017941 */ /* 0x000fea0003800200 */
.L_x_208:
[----:B------:R0:W-:Y:S02]  /*2720*/  STG.E.U8 desc[UR6][R2.64+0x540000], R7 ;  /* 0x5400000702007986 */ /* 0x0001e4000c101106 */
.L_x_207:
[----:B------:R-:W-:Y:S05]  /*2730*/  BSYNC.RECONVERGENT B0 ;  /* 0x0000000000007941 */ /* 0x000fea0003800200 */
.L_x_206:
        /* <DEDUP_REMOVED lines=25> */
.L_x_213:
[----:B------:R-:W-:Y:S05]  /*28d0*/  BSYNC.RECONVERGENT B1 ;  /* 0x0000000000017941 */ /* 0x000fea0003800200 */
.L_x_212:
[----:B------:R0:W-:Y:S02]  /*28e0*/  STG.E.U8 desc[UR6][R2.64+0x580000], R7 ;  /* 0x5800000702007986 */ /* 0x0001e4000c101106 */
.L_x_211:
[----:B------:R-:W-:Y:S05]  /*28f0*/  BSYNC.RECONVERGENT B0 ;  /* 0x0000000000007941 */ /* 0x000fea0003800200 */
.L_x_210:
        /* <DEDUP_REMOVED lines=25> */
.L_x_217:
[----:B------:R-:W-:Y:S05]  /*2a90*/  BSYNC.RECONVERGENT B1 ;  /* 0x0000000000017941 */ /* 0x000fea0003800200 */
.L_x_216:
[----:B------:R0:W-:Y:S02]  /*2aa0*/  STG.E.U8 desc[UR6][R2.64+0x5c0000], R7 ;  /* 0x5c00000702007986 */ /* 0x0001e4000c101106 */
.L_x_215:
[----:B------:R-:W-:Y:S05]  /*2ab0*/  BSYNC.RECONVERGENT B0 ;  /* 0x0000000000007941 */ /* 0x000fea0003800200 */
.L_x_214:
[----:B------:R-:W-:-:S13]  /*2ac0*/  ISETP.GT.U32.AND P0, PT, R0, 0x7fff, PT ;  /* 0x00007fff0000780c */ /* 0x000fda0003f04070 */
[----:B------:R-:W-:Y:S05]  /*2ad0*/  @P0 EXIT ;  /* 0x000000000000094d */ /* 0x000fea0003800000 */
[----:B------:R-:W-:-:S13]  /*2ae0*/  ISETP.GT.U32.AND P0, PT, R5, 0x1ffff, PT ;  /* 0x0001ffff0500780c */ /* 0x000fda0003f04070 */
[----:B------:R-:W-:Y:S05]  /*2af0*/  @P0 EXIT ;  /* 0x000000000000094d */ /* 0x000fea0003800000 */
[----:B------:R-:W-:Y:S01]  /*2b00*/  ISETP.NE.AND P0, PT, R4, 0x3, PT ;  /* 0x000000030400780c */ /* 0x000fe20003f05270 */
[----:B------:R-:W-:Y:S01]  /*2b10*/  BSSY.RECONVERGENT B0, `(.L_x_218) ;  /* 0x0000014000007945 */ /* 0x000fe20003800200 */
[----:B------:R-:W-:-:S11]  /*2b20*/  PRMT R5, RZ, 0x7610, R5 ;  /* 0x00007610ff057816 */ /* 0x000fd60000000005 */
[----:B------:R-:W-:Y:S05]  /*2b30*/  @!P0 BRA `(.L_x_219) ;  /* 0x0000000000448947 */ /* 0x000fea0003800000 */
[----:B------:R-:W-:Y:S01]  /*2b40*/  VIADD R0, R0, 0x180000 ;  /* 0x0018000000007836 */ /* 0x000fe20000000000 */
[----:B01234-:R-:W0:Y:S03]  /*2b50*/  LDC.64 R6, c[0x0][0x388] ;  /* 0x0000e200ff067b82 */ /* 0x01fe260000000a00 */
        /* <DEDUP_REMOVED lines=15> */
.L_x_219:
[----:B------:R-:W-:Y:S05]  /*2c50*/  BSYNC.RECONVERGENT B0 ;  /* 0x0000000000007941 */ /* 0x000fea0003800200 */
.L_x_218:
[----:B------:R-:W-:Y:S01]  /*2c60*/  STG.E.U8 desc[UR6][R2.64+0x600000], R5 ;  /* 0x6000000502007986 */ /* 0x000fe2000c101106 */
[----:B------:R-:W-:Y:S05]  /*2c70*/  EXIT ;  /* 0x000000000000794d */ /* 0x000fea0003800000 */
.L_x_220:
        /* <DEDUP_REMOVED lines=16> */
.L_x_473:


//--------------------- .text.fused_nn_conv2d_cast_fixed_point_multiply_add_cast_fixed_point_multiply_add_cast_16086763325481941859__12_kernel0 --------------------------
	.section	.text.fused_nn_conv2d_cast_fixed_point_multiply_add_cast_fixed_point_multiply_add_cast_16086763325481941859__12_kernel0,"ax",@progbits
	.align	128
        .global         fused_nn_conv2d_cast_fixed_point_multiply_add_cast_fixed_point_multiply_add_cast_16086763325481941859__12_kernel0
        .type           fused_nn_conv2d_cast_fixed_point_multiply_add_cast_fixed_point_multiply_add_cast_16086763325481941859__12_kernel0,@function
        .size           fused_nn_conv2d_cast_fixed_point_multiply_add_cast_fixed_point_multiply_add_cast_16086763325481941859__12_kernel0,(.L_x_474 - fused_nn_conv2d_cast_fixed_point_multiply_add_cast_fixed_point_multiply_add_cast_16086763325481941859__12_kernel0)
        .other          fused_nn_conv2d_cast_fixed_point_multiply_add_cast_fixed_point_multiply_add_cast_16086763325481941859__12_kernel0,@"STO_CUDA_ENTRY STV_DEFAULT"
fused_nn_conv2d_cast_fixed_point_multiply_add_cast_fixed_point_multiply_add_cast_16086763325481941859__12_kernel0:
.text.fused_nn_conv2d_cast_fixed_point_multiply_add_cast_fixed_point_multiply_add_cast_16086763325481941859__12_kernel0:
[----:B------:R-:W-:Y:S01]  /*0000*/  LDC R1, c[0x0][0x37c] ;  /* 0x0000df00ff017b82 */ /* 0x000fe20000000800 */
[----:B------:R-:W0:Y:S07]  /*0010*/  S2R R11, SR_CTAID.X ;  /* 0x00000000000b7919 */ /* 0x000e2e0000002500 */
[----:B------:R-:W1:Y:S01]  /*0020*/  S2UR UR5, SR_CgaCtaId ;  /* 0x00000000000579c3 */ /* 0x000e620000008800 */
[----:B------:R-:W-:Y:S01]  /*0030*/  UMOV UR4, 0x400 ;  /* 0x0000040000047882 */ /* 0x000fe20000000000 */
[----:B------:R-:W-:Y:S01]  /*0040*/  IMAD.MOV.U32 R14, RZ, RZ, 0x3100 ;  /* 0x00003100ff0e7424 */ /* 0x000fe200078e00ff */
[----:B------:R-:W2:Y:S01]  /*0050*/  S2R R9, SR_TID.Y ;  /* 0x0000000000097919 */ /* 0x000ea20000002200 */
[----:B------:R-:W-:Y:S01]  /*0060*/  HFMA2 R43, -RZ, RZ, 0, 0 ;  /* 0x00000000ff2b7431 */ /* 0x000fe200000001ff */
[----:B------:R-:W-:Y:S01]  /*0070*/  CS2R R38, SRZ ;  /* 0x0000000000267805 */ /* 0x000fe2000001ff00 */
[----:B------:R-:W-:Y:S01]  /*0080*/  IMAD.MOV.U32 R33, RZ, RZ, RZ ;  /* 0x000000ffff217224 */ /* 0x000fe200078e00ff */
[----:B------:R-:W3:Y:S01]  /*0090*/  S2R R13, SR_TID.X ;  /* 0x00000000000d7919 */ /* 0x000ee20000002100 */
[----:B------:R-:W-:-:S02]  /*00a0*/  CS2R R34, SRZ ;  /* 0x0000000000227805 */ /* 0x000fc4000001ff00 */
[----:B------:R-:W-:Y:S02]  /*00b0*/  CS2R R26, SRZ ;  /* 0x00000000001a7805 */ /* 0x000fe4000001ff00 */
[----:B------:R-:W-:Y:S01]  /*00c0*/  CS2R R30, SRZ ;  /* 0x00000000001e7805 */ /* 0x000fe2000001ff00 */
[----:B------:R-:W4:Y:S01]  /*00d0*/  S2R R0, SR_CTAID.Z ;  /* 0x0000000000007919 */ /* 0x000f220000002700 */
[----:B------:R-:W-:Y:S01]  /*00e0*/  CS2R R28, SRZ ;  /* 0x00000000001c7805 */ /* 0x000fe2000001ff00 */
[----:B------:R-:W-:Y:S01]  /*00f0*/  IMAD.MOV.U32 R40, RZ, RZ, RZ ;  /* 0x000000ffff287224 */ /* 0x000fe200078e00ff */
[----:B------:R-:W-:Y:S02]  /*0100*/  MOV R37, RZ ;  /* 0x000000ff00257202 */ /* 0x000fe40000000f00 */
[----:B------:R-:W-:Y:S01]  /*0110*/  CS2R R24, SRZ ;  /* 0x0000000000187805 */ /* 0x000fe2000001ff00 */
[----:B------:R-:W-:Y:S01]  /*0120*/  IMAD.MOV.U32 R20, RZ, RZ, RZ ;  /* 0x000000ffff147224 */ /* 0x000fe200078e00ff */
[----:B------:R-:W3:Y:S01]  /*0130*/  LDCU.64 UR8, c[0x0][0x358] ;  /* 0x00006b00ff0877ac */ /* 0x000ee20008000a00 */
[----:B-1----:R-:W-:-:S02]  /*0140*/  ULEA UR6, UR5, UR4, 0x18 ;  /* 0x0000000405067291 */ /* 0x002fc4000f8ec0ff */
[----:B------:R-:W-:-:S04]  /*0150*/  UIADD3 UR4, UPT, UPT, UR4, 0x800, URZ ;  /* 0x0000080004047890 */ /* 0x000fc8000fffe0ff */
[----:B------:R-:W-:Y:S01]  /*0160*/  ULEA UR4, UR5, UR4, 0x18 ;  /* 0x0000000405047291 */ /* 0x000fe2000f8ec0ff */
[----:B0-----:R-:W-:Y:S01]  /*0170*/  IMAD.HI.U32 R2, R11, -0x6db6db6d, RZ ;  /* 0x924924930b027827 */ /* 0x001fe200078e00ff */
[----:B--2---:R-:W-:-:S03]  /*0180*/  IADD3 R6, PT, PT, R9, 0x10, RZ ;  /* 0x0000001009067810 */ /* 0x004fc60007ffe0ff */
[C---:B------:R-:W-:Y:S01]  /*0190*/  IMAD R15, R9.reuse, R14, 0x18800 ;  /* 0x00018800090f7424 */ /* 0x040fe200078e020e */
[----:B------:R-:W-:Y:S02]  /*01a0*/  SHF.R.U32.HI R2, RZ, 0x2, R2 ;  /* 0x00000002ff027819 */ /* 0x000fe40000011602 */
[----:B------:R-:W-:Y:S02]  /*01b0*/  SHF.R.U32.HI R8, RZ, 0x4, R6 ;  /* 0x00000004ff087819 */ /* 0x000fe40000011606 */
[----:B---3--:R-:W-:Y:S01]  /*01c0*/  SHF.R.U32.HI R6, RZ, 0x3, R13 ;  /* 0x00000003ff067819 */ /* 0x008fe2000001160d */
[C---:B------:R-:W-:Y:S01]  /*01d0*/  IMAD R3, R2.reuse, 0x1c0, RZ ;  /* 0x000001c002037824 */ /* 0x040fe200078e02ff */
[----:B------:R-:W-:Y:S01]  /*01e0*/  LOP3.LUT R5, R9, 0xf, RZ, 0xc0, !PT ;  /* 0x0000000f09057812 */ /* 0x000fe200078ec0ff */
[----:B------:R-:W-:Y:S01]  /*01f0*/  IMAD R2, R2, -0x7, R11 ;  /* 0xfffffff902027824 */ /* 0x000fe200078e020b */
[----:B------:R-:W-:Y:S01]  /*0200*/  SHF.R.U32.HI R4, RZ, 0x4, R9 ;  /* 0x00000004ff047819 */ /* 0x000fe20000011609 */
[----:B----4-:R-:W-:Y:S01]  /*0210*/  IMAD R7, R0, 0x188000, R3 ;  /* 0x0018800000077824 */ /* 0x010fe200078e0203 */
[----:B------:R-:W-:Y:S01]  /*0220*/  SHF.L.U32 R12, R13, 0x2, RZ ;  /* 0x000000020d0c7819 */ /* 0x000fe200000006ff */
[----:B------:R-:W-:Y:S01]  /*0230*/  IMAD R5, R5, 0x3100, RZ ;  /* 0x0000310005057824 */ /* 0x000fe200078e02ff */
[----:B------:R-:W-:Y:S01]  /*0240*/  LEA R22, R9, UR4, 0x8 ;  /* 0x0000000409167c11 */ /* 0x000fe2000f8e40ff */
[----:B------:R-:W-:-:S02]  /*0250*/  IMAD R7, R6, 0xe0, R7 ;  /* 0x000000e006077824 */ /* 0x000fc400078e0207 */
[----:B------:R-:W-:Y:S02]  /*0260*/  IMAD.SHL.U32 R6, R13, 0x10, RZ ;  /* 0x000000100d067824 */ /* 0x000fe400078e00ff */
[--C-:B------:R-:W-:Y:S02]  /*0270*/  IMAD R4, R4, 0xc4000, R5.reuse ;  /* 0x000c400004047824 */ /* 0x100fe400078e0205 */
[----:B------:R-:W-:Y:S01]  /*0280*/  IMAD R5, R8, 0xc4000, R5 ;  /* 0x000c400008057824 */ /* 0x000fe200078e0205 */
[----:B------:R-:W-:Y:S01]  /*0290*/  LOP3.LUT R6, R6, 0x3fc0, RZ, 0xc0, !PT ;  /* 0x00003fc006067812 */ /* 0x000fe200078ec0ff */
[----:B------:R-:W-:Y:S01]  /*02a0*/  VIADD R22, R22, 0x800 ;  /* 0x0000080016167836 */ /* 0x000fe20000000000 */
[C---:B------:R-:W-:Y:S02]  /*02b0*/  SHF.L.U32 R8, R9.reuse, 0x2, RZ ;  /* 0x0000000209087819 */ /* 0x040fe400000006ff */
[----:B------:R-:W-:Y:S02]  /*02c0*/  LEA R6, R9, R6, 0x8 ;  /* 0x0000000609067211 */ /* 0x000fe400078e40ff */
[----:B------:R-:W-:Y:S01]  /*02d0*/  LEA.HI R10, R13, R8, RZ, 0x1e ;  /* 0x000000080d0a7211 */ /* 0x000fe200078ff0ff */
[C---:B------:R-:W-:Y:S01]  /*02e0*/  VIADD R13, R9.reuse, 0x18 ;  /* 0x00000018090d7836 */ /* 0x040fe20000000000 */
[----:B------:R-:W-:Y:S01]  /*02f0*/  LOP3.LUT R11, R6, 0x7fc00, RZ, 0xc0, !PT ;  /* 0x0007fc00060b7812 */ /* 0x000fe200078ec0ff */
[----:B------:R-:W-:Y:S01]  /*0300*/  VIADD R8, R9, 0x8 ;  /* 0x0000000809087836 */ /* 0x000fe20000000000 */
[----:B------:R-:W-:-:S02]  /*0310*/  SHF.L.U32 R10, R10, 0x4, RZ ;  /* 0x000000040a0a7819 */ /* 0x000fc400000006ff */
[----:B------:R-:W-:Y:S02]  /*0320*/  SHF.R.U32.HI R16, RZ, 0x4, R13 ;  /* 0x00000004ff107819 */ /* 0x000fe4000001160d */
[----:B------:R-:W-:Y:S01]  /*0330*/  LOP3.LUT R13, R11, 0xc, R12, 0xf8, !PT ;  /* 0x0000000c0b0d7812 */ /* 0x000fe200078ef80c */
[----:B------:R-:W-:Y:S01]  /*0340*/  IMAD R11, R2, 0x20, R7 ;  /* 0x00000020020b7824 */ /* 0x000fe200078e0207 */
[----:B------:R-:W-:Y:S01]  /*0350*/  SHF.R.U32.HI R14, RZ, 0x4, R8 ;  /* 0x00000004ff0e7819 */ /* 0x000fe20000011608 */
[--C-:B------:R-:W-:Y:S01]  /*0360*/  IMAD R16, R16, 0x93000, R15.reuse ;  /* 0x0009300010107824 */ /* 0x100fe200078e020f */
[----:B------:R-:W-:Y:S02]  /*0370*/  LOP3.LUT R8, R12, 0x1c, RZ, 0xc0, !PT ;  /* 0x0000001c0c087812 */ /* 0x000fe400078ec0ff */
[----:B------:R-:W-:Y:S01]  /*0380*/  LOP3.LUT R7, R13, 0xf0, R10, 0xf8, !PT ;  /* 0x000000f00d077812 */ /* 0x000fe200078ef80a */
[----:B------:R-:W-:Y:S01]  /*0390*/  IMAD R6, R14, 0x93000, R15 ;  /* 0x000930000e067824 */ /* 0x000fe200078e020f */
[----:B------:R-:W-:Y:S01]  /*03a0*/  IADD3 R8, PT, PT, R8, R11, RZ ;  /* 0x0000000b08087210 */ /* 0x000fe20007ffe0ff */
[----:B------:R-:W-:Y:S01]  /*03b0*/  IMAD.U32 R11, RZ, RZ, UR6 ;  /* 0x00000006ff0b7e24 */ /* 0x000fe2000f8e00ff */
[----:B------:R-:W-:-:S04]  /*03c0*/  IADD3 R21, PT, PT, R16, 0x31000, RZ ;  /* 0x0003100010157810 */ /* 0x000fc80007ffe0ff */
[----:B------:R-:W-:Y:S02]  /*03d0*/  IADD3 R10, PT, PT, R12, 0x400, R11 ;  /* 0x000004000c0a7810 */ /* 0x000fe40007ffe00b */
[----:B------:R-:W-:-:S07]  /*03e0*/  LEA R11, R9, R12, 0x6 ;  /* 0x0000000c090b7211 */ /* 0x000fce00078e30ff */
.L_x_222:
[----:B------:R-:W0:Y:S01]  /*03f0*/  LDCU.128 UR12, c[0x0][0x380] ;  /* 0x00007000ff0c77ac */ /* 0x000e220008000c00 */
[C---:B------:R-:W-:Y:S01]  /*0400*/  IMAD R9, R20.reuse, 0x31000, R8 ;  /* 0x0003100014097824 */ /* 0x040fe200078e0208 */
[----:B------:R-:W-:-:S03]  /*0410*/  LEA R44, R20, R7, 0x8 ;  /* 0x00000007142c7211 */ /* 0x000fc600078e40ff */
[--C-:B------:R-:W-:Y:S01]  /*0420*/  IMAD.IADD R18, R4, 0x1, R9.reuse ;  /* 0x0000000104127824 */ /* 0x100fe200078e0209 */
[-C--:B------:R-:W-:Y:S01]  /*0430*/  IADD3 R16, PT, PT, R6, R9.reuse, RZ ;  /* 0x0000000906107210 */ /* 0x080fe20007ffe0ff */
[----:B------:R-:W-:Y:S01]  /*0440*/  IMAD.IADD R14, R5, 0x1, R9 ;  /* 0x00000001050e7824 */ /* 0x000fe200078e0209 */
[----:B------:R-:W-:Y:S02]  /*0450*/  IADD3 R9, PT, PT, R21, R9, RZ ;  /* 0x0000000915097210 */ /* 0x000fe40007ffe0ff */
[----:B0-----:R-:W-:Y:S02]  /*0460*/  IADD3 R18, P0, PT, R18, UR12, RZ ;  /* 0x0000000c12127c10 */ /* 0x001fe4000ff1e0ff */
[----:B------:R-:W-:Y:S02]  /*0470*/  IADD3 R16, P1, PT, R16, UR12, RZ ;  /* 0x0000000c10107c10 */ /* 0x000fe4000ff3e0ff */
[----:B------:R-:W-:Y:S01]  /*0480*/  IADD3 R12, P3, PT, R9, UR12, RZ ;  /* 0x0000000c090c7c10 */ /* 0x000fe2000ff7e0ff */
[----:B------:R-:W-:Y:S01]  /*0490*/  IMAD.X R19, RZ, RZ, UR13, P0 ;  /* 0x0000000dff137e24 */ /* 0x000fe200080e06ff */
[----:B------:R-:W-:Y:S01]  /*04a0*/  IADD3 R14, P2, PT, R14, UR12, RZ ;  /* 0x0000000c0e0e7c10 */ /* 0x000fe2000ff5e0ff */
[----:B------:R-:W-:Y:S01]  /*04b0*/  IMAD.X R17, RZ, RZ, UR13, P1 ;  /* 0x0000000dff117e24 */ /* 0x000fe200088e06ff */
[----:B------:R-:W-:Y:S01]  /*04c0*/  IADD3 R44, P4, PT, R44, UR14, RZ ;  /* 0x0000000e2c2c7c10 */ /* 0x000fe2000ff9e0ff */
[----:B------:R-:W-:Y:S01]  /*04d0*/  IMAD.X R13, RZ, RZ, UR13, P3 ;  /* 0x0000000dff0d7e24 */ /* 0x000fe200098e06ff */
[----:B------:R-:W-:Y:S01]  /*04e0*/  IADD3.X R15, PT, PT, RZ, UR13, RZ, P2, !PT ;  /* 0x0000000dff0f7c10 */ /* 0x000fe200097fe4ff */
[----:B------:R-:W2:Y:S01]  /*04f0*/  LDG.E.CONSTANT R18, desc[UR8][R18.64] ;  /* 0x0000000812127981 */ /* 0x000ea2000c1e9900 */
[----:B------:R-:W-:-:S03]  /*0500*/  IADD3.X R45, PT, PT, RZ, UR15, RZ, P4, !PT ;  /* 0x0000000fff2d7c10 */ /* 0x000fc6000a7fe4ff */
        /* <DEDUP_REMOVED lines=11> */
[----:B------:R-:W-:Y:S01]  /*05c0*/  BAR.SYNC.DEFER_BLOCKING 0x0 ;  /* 0x0000000000007b1d */ /* 0x000fe20000010000 */
[----:B------:R-:W-:Y:S01]  /*05d0*/  IADD3 R20, PT, PT, R20, 0x1, RZ ;  /* 0x0000000114147810 */ /* 0x000fe20007ffe0ff */
[----:B------:R-:W-:Y:S01]  /*05e0*/  IMAD.MOV.U32 R9, RZ, RZ, R10 ;  /* 0x000000ffff097224 */ /* 0x000fe200078e000a */
[----:B------:R-:W-:-:S02]  /*05f0*/  MOV R23, R22 ;  /* 0x0000001600177202 */ /* 0x000fc40000000f00 */
[----:B------:R-:W-:Y:S01]  /*0600*/  ISETP.NE.AND P0, PT, R20, 0x4, PT ;  /* 0x000000041400780c */ /* 0x000fe20003f05270 */
[----:B------:R-:W-:Y:S01]  /*0610*/  UMOV UR5, 0x800 ;  /* 0x0000080000057882 */ /* 0x000fe20000000000 */
[----:B--2---:R0:W-:Y:S04]  /*0620*/  STS [R11+UR6], R18 ;  /* 0x000000120b007988 */ /* 0x0041e80008000806 */
[----:B---3--:R0:W-:Y:S04]  /*0630*/  STS [R11+UR6+0x200], R16 ;  /* 0x000200100b007988 */ /* 0x0081e80008000806 */
[----:B----4-:R0:W-:Y:S04]  /*0640*/  STS [R11+UR6+0x400], R14 ;  /* 0x0004000e0b007988 */ /* 0x0101e80008000806 */
[----:B-----5:R0:W-:Y:S04]  /*0650*/  STS [R11+UR6+0x600], R12 ;  /* 0x0006000c0b007988 */ /* 0x0201e80008000806 */
[----:B------:R0:W-:Y:S04]  /*0660*/  STS [R11+UR4], R32 ;  /* 0x000000200b007988 */ /* 0x0001e80008000804 */
[----:B------:R0:W-:Y:S04]  /*0670*/  STS [R11+UR4+0x200], R36 ;  /* 0x000200240b007988 */ /* 0x0001e80008000804 */
[----:B------:R0:W-:Y:S04]  /*0680*/  STS [R11+UR4+0x400], R42 ;  /* 0x0004002a0b007988 */ /* 0x0001e80008000804 */
[----:B------:R0:W-:Y:S04]  /*0690*/  STS [R11+UR4+0x600], R41 ;  /* 0x000600290b007988 */ /* 0x0001e80008000804 */
[----:B------:R0:W-:Y:S04]  /*06a0*/  STS [R11+UR4+0x800], R13 ;  /* 0x0008000d0b007988 */ /* 0x0001e80008000804 */
[----:B------:R0:W-:Y:S04]  /*06b0*/  STS [R11+UR4+0xa00], R15 ;  /* 0x000a000f0b007988 */ /* 0x0001e80008000804 */
[----:B------:R0:W-:Y:S04]  /*06c0*/  STS [R11+UR4+0xc00], R17 ;  /* 0x000c00110b007988 */ /* 0x0001e80008000804 */
[----:B------:R0:W-:Y:S01]  /*06d0*/  STS [R11+UR4+0xe00], R19 ;  /* 0x000e00130b007988 */ /* 0x0001e20008000804 */
[----:B------:R-:W-:Y:S06]  /*06e0*/  BAR.SYNC.DEFER_BLOCKING 0x0 ;  /* 0x0000000000007b1d */ /* 0x000fec0000010000 */
.L_x_221:
[----:B0-----:R-:W-:Y:S01]  /*06f0*/  LDS R36, [R9+-0x400] ;  /* 0xfffc000009247984 */ /* 0x001fe20000000800 */
[----:B------:R-:W-:-:S03]  /*0700*/  UIADD3 UR5, UPT, UPT, UR5, 0x20, URZ ;  /* 0x0000002005057890 */ /* 0x000fc6000fffe0ff */
[----:B------:R-:W0:Y:S01]  /*0710*/  LDS.128 R16, [R23+-0x800] ;  /* 0xfff8000017107984 */ /* 0x000e220000000c00 */
[----:B------:R-:W-:-:S03]  /*0720*/  UISETP.NE.AND UP0, UPT, UR5, 0x900, UPT ;  /* 0x000009000500788c */ /* 0x000fc6000bf05270 */
[----:B------:R-:W1:Y:S04]  /*0730*/  LDS R32, [R9] ;  /* 0x0000000009207984 */ /* 0x000e680000000800 */
[----:B------:R-:W2:Y:S04]  /*0740*/  LDS.128 R12, [R23] ;  /* 0x00000000170c7984 */ /* 0x000ea80000000c00 */
[----:B------:R-:W-:Y:S04]  /*0750*/  LDS R41, [R9+-0x3c0] ;  /* 0xfffc400009297984 */ /* 0x000fe80000000800 */
[----:B------:R3:W-:Y:S02]  /*0760*/  LDS R42, [R9+0x40] ;  /* 0x00004000092a7984 */ /* 0x0007e40000000800 */
[----:B---3--:R-:W-:-:S02]  /*0770*/  VIADD R9, R9, 0x80 ;  /* 0x0000008009097836 */ /* 0x008fc40000000000 */
[CC--:B0-----:R-:W-:Y:S02]  /*0780*/  IDP.4A.S8.S8 R25, R36.reuse, R16.reuse, R25 ;  /* 0x0000001024197226 */ /* 0x0c1fe40000000619 */
[-C--:B------:R-:W-:Y:S02]  /*0790*/  IDP.4A.S8.S8 R24, R36, R17.reuse, R24 ;  /* 0x0000001124187226 */ /* 0x080fe40000000618 */
[C---:B-1----:R-:W-:Y:S02]  /*07a0*/  IDP.4A.S8.S8 R27, R32.reuse, R16, R27 ;  /* 0x00000010201b7226 */ /* 0x042fe4000000061b */
[----:B------:R-:W-:Y:S02]  /*07b0*/  IDP.4A.S8.S8 R26, R32, R17, R26 ;  /* 0x00000011201a7226 */ /* 0x000fe4000000061a */
[-C--:B------:R-:W-:Y:S02]  /*07c0*/  IDP.4A.S8.S8 R31, R36, R18.reuse, R31 ;  /* 0x00000012241f7226 */ /* 0x080fe4000000061f */
[----:B------:R-:W-:-:S02]  /*07d0*/  IDP.4A.S8.S8 R35, R32, R18, R35 ;  /* 0x0000001220237226 */ /* 0x000fc40000000623 */
[-C--:B------:R-:W-:Y:S02]  /*07e0*/  IDP.4A.S8.S8 R28, R36, R19.reuse, R28 ;  /* 0x00000013241c7226 */ /* 0x080fe4000000061c */
[----:B------:R-:W-:Y:S02]  /*07f0*/  IDP.4A.S8.S8 R34, R32, R19, R34 ;  /* 0x0000001320227226 */ /* 0x000fe40000000622 */
[-C--:B--2---:R-:W-:Y:S01]  /*0800*/  IDP.4A.S8.S8 R37, R36, R12.reuse, R37 ;  /* 0x0000000c24257226 */ /* 0x084fe20000000625 */
[----:B------:R-:W0:Y:S01]  /*0810*/  LDS.128 R16, [R23+-0x7f0] ;  /* 0xfff8100017107984 */ /* 0x000e220000000c00 */
[----:B------:R-:W-:Y:S02]  /*0820*/  IDP.4A.S8.S8 R39, R32, R12, R39 ;  /* 0x0000000c20277226 */ /* 0x000fe40000000627 */
[-C--:B------:R-:W-:Y:S02]  /*0830*/  IDP.4A.S8.S8 R40, R36, R13.reuse, R40 ;  /* 0x0000000d24287226 */ /* 0x080fe40000000628 */
[----:B------:R-:W-:-:S02]  /*0840*/  IDP.4A.S8.S8 R43, R32, R13, R43 ;  /* 0x0000000d202b7226 */ /* 0x000fc4000000062b */
[-C--:B------:R-:W-:Y:S02]  /*0850*/  IDP.4A.S8.S8 R29, R36, R14.reuse, R29 ;  /* 0x0000000e241d7226 */ /* 0x080fe4000000061d */
[----:B------:R-:W-:Y:S02]  /*0860*/  IDP.4A.S8.S8 R33, R32, R14, R33 ;  /* 0x0000000e20217226 */ /* 0x000fe40000000621 */
[-C--:B------:R-:W-:Y:S02]  /*0870*/  IDP.4A.S8.S8 R30, R36, R15.reuse, R30 ;  /* 0x0000000f241e7226 */ /* 0x080fe4000000061e */
[----:B------:R-:W-:Y:S02]  /*0880*/  IDP.4A.S8.S8 R38, R32, R15, R38 ;  /* 0x0000000f20267226 */ /* 0x000fe40000000626 */
[----:B------:R1:W2:Y:S02]  /*0890*/  LDS.128 R12, [R23+0x10] ;  /* 0x00001000170c7984 */ /* 0x0002a40000000c00 */
[----:B-1----:R-:W-:Y:S01]  /*08a0*/  IADD3 R23, PT, PT, R23, 0x20, RZ ;  /* 0x0000002017177810 */ /* 0x002fe20007ffe0ff */
        /* <DEDUP_REMOVED lines=16> */
[----:B------:R-:W-:Y:S06]  /*09b0*/  BRA.U UP0, `(.L_x_221) ;  /* 0xfffffffd004c7547 */ /* 0x000fec000b83ffff */
[----:B------:R-:W-:Y:S05]  /*09c0*/  @P0 BRA `(.L_x_222) ;  /* 0xfffffff800880947 */ /* 0x000fea000383ffff */
[----:B------:R-:W0:Y:S01]  /*09d0*/  S2R R16, SR_TID.Y ;  /* 0x0000000000107919 */ /* 0x000e220000002200 */
[----:B------:R-:W1:Y:S08]  /*09e0*/  LDC.64 R4, c[0x0][0x398] ;  /* 0x0000e600ff047b82 */ /* 0x000e700000000a00 */
[----:B------:R-:W2:Y:S01]  /*09f0*/  LDC.64 R6, c[0x0][0x3a0] ;  /* 0x0000e800ff067b82 */ /* 0x000ea20000000a00 */
[----:B------:R-:W-:Y:S01]  /*0a00*/  SHF.R.S32.HI R18, RZ, 0x1f, R25 ;  /* 0x0000001fff127819 */ /* 0x000fe20000011419 */
[----:B------:R-:W-:Y:S01]  /*0a10*/  HFMA2 R8, -RZ, RZ, 2, 0 ;  /* 0x40000000ff087431 */ /* 0x000fe200000001ff */
[----:B------:R-:W-:Y:S01]  /*0a20*/  SHF.R.S32.HI R19, RZ, 0x1f, R27 ;  /* 0x0000001fff137819 */ /* 0x000fe2000001141b */
[----:B------:R-:W3:Y:S01]  /*0a30*/  LDCU.64 UR4, c[0x0][0x390] ;  /* 0x00007200ff0477ac */ /* 0x000ee20008000a00 */
[----:B0-----:R-:W-:-:S04]  /*0a40*/  IMAD.SHL.U32 R9, R16, 0x4, RZ ;  /* 0x0000000410097824 */ /* 0x001fc800078e00ff */
[----:B-1----:R-:W-:-:S05]  /*0a50*/  IMAD.WIDE.U32 R4, R9, 0x4, R4 ;  /* 0x0000000409047825 */ /* 0x002fca00078e0004 */
[----:B------:R-:W4:Y:S04]  /*0a60*/  LDG.E.CONSTANT R10, desc[UR8][R4.64] ;  /* 0x00000008040a7981 */ /* 0x000f28000c1e9900 */
[----:B------:R-:W5:Y:S01]  /*0a70*/  LDG.E.CONSTANT R17, desc[UR8][R4.64+0x80] ;  /* 0x0000800804117981 */ /* 0x000f62000c1e9900 */
[----:B--2---:R-:W-:-:S03]  /*0a80*/  IMAD.WIDE.U32 R6, R9, 0x4, R6 ;  /* 0x0000000409067825 */ /* 0x004fc600078e0006 */
[----:B------:R-:W2:Y:S04]  /*0a90*/  LDG.E.CONSTANT R15, desc[UR8][R4.64+0x4] ;  /* 0x00000408040f7981 */ /* 0x000ea8000c1e9900 */
[----:B------:R-:W3:Y:S04]  /*0aa0*/  LDG.E.CONSTANT R11, desc[UR8][R6.64] ;  /* 0x00000008060b7981 */ /* 0x000ee8000c1e9900 */
[----:B------:R-:W2:Y:S04]  /*0ab0*/  LDG.E.CONSTANT R14, desc[UR8][R6.64+0x80] ;  /* 0x00008008060e7981 */ /* 0x000ea8000c1e9900 */
[----:B------:R-:W2:Y:S01]  /*0ac0*/  LDG.E.CONSTANT R12, desc[UR8][R4.64+0x84] ;  /* 0x00008408040c7981 */ /* 0x000ea2000c1e9900 */
[----:B------:R-:W-:Y:S01]  /*0ad0*/  IMAD R18, R18, -0x3ba80000, RZ ;  /* 0xc458000012127824 */ /* 0x000fe200078e02ff */
[----:B------:R-:W-:Y:S01]  /*0ae0*/  SHF.R.S32.HI R20, RZ, 0x1f, R37 ;  /* 0x0000001fff147819 */ /* 0x000fe20000011425 */
[----:B------:R-:W-:Y:S01]  /*0af0*/  IMAD.MOV.U32 R9, RZ, RZ, 0x0 ;  /* 0x00000000ff097424 */ /* 0x000fe200078e00ff */
[----:B------:R-:W2:Y:S01]  /*0b00*/  LDG.E.CONSTANT R13, desc[UR8][R6.64+0x4] ;  /* 0x00000408060d7981 */ /* 0x000ea2000c1e9900 */
[----:B------:R-:W-:-:S02]  /*0b10*/  IMAD R22, R19, -0x3ba80000, RZ ;  /* 0xc458000013167824 */ /* 0x000fc400078e02ff */
[C---:B------:R-:W-:Y:S01]  /*0b20*/  IMAD R21, R25.reuse, 0xb59c, R18 ;  /* 0x0000b59c19157824 */ /* 0x040fe200078e0212 */
[----:B------:R-:W2:Y:S01]  /*0b30*/  LDG.E.CONSTANT R42, desc[UR8][R6.64+0x88] ;  /* 0x00008808062a7981 */ /* 0x000ea2000c1e9900 */
[----:B------:R-:W-:-:S04]  /*0b40*/  IMAD.WIDE.U32 R18, R25, -0x3ba80000, R8 ;  /* 0xc458000019127825 */ /* 0x000fc800078e0008 */
[C---:B------:R-:W-:Y:S02]  /*0b50*/  IMAD R25, R27.reuse, 0xb59c, R22 ;  /* 0x0000b59c1b197824 */ /* 0x040fe400078e0216 */
[----:B------:R-:W-:-:S04]  /*0b60*/  IMAD.WIDE.U32 R22, R27, -0x3ba80000, R8 ;  /* 0xc45800001b167825 */ /* 0x000fc800078e0008 */
[----:B------:R-:W-:Y:S02]  /*0b70*/  IMAD R32, R20, -0x3ba80000, RZ ;  /* 0xc458000014207824 */ /* 0x000fe400078e02ff */
[----:B------:R-:W2:Y:S01]  /*0b80*/  LDG.E.CONSTANT R20, desc[UR8][R4.64+0x8] ;  /* 0x0000080804147981 */ /* 0x000ea2000c1e9900 */
[----:B------:R-:W-:Y:S01]  /*0b90*/  IMAD.IADD R23, R23, 0x1, R25 ;  /* 0x0000000117177824 */ /* 0x000fe200078e0219 */
[----:B------:R-:W-:Y:S01]  /*0ba0*/  SHF.R.S32.HI R25, RZ, 0x1f, R39 ;  /* 0x0000001fff197819 */ /* 0x000fe20000011427 */
[----:B------:R-:W-:Y:S01]  /*0bb0*/  IMAD R27, R37, 0xb59c, R32 ;  /* 0x0000b59c251b7824 */ /* 0x000fe200078e0220 */
[----:B------:R-:W-:-:S03]  /*0bc0*/  IADD3 R21, PT, PT, R19, R21, RZ ;  /* 0x0000001513157210 */ /* 0x000fc60007ffe0ff */
[----:B------:R-:W-:Y:S01]  /*0bd0*/  IMAD R32, R25, -0x3ba80000, RZ ;  /* 0xc458000019207824 */ /* 0x000fe200078e02ff */
[----:B------:R-:W-:Y:S01]  /*0be0*/  SHF.R.U64 R21, R18, 0x1f, R21 ;  /* 0x0000001f12157819 */ /* 0x000fe20000001215 */
[----:B------:R-:W-:Y:S01]  /*0bf0*/  IMAD.WIDE.U32 R18, R37, -0x3ba80000, R8 ;  /* 0xc458000025127825 */ /* 0x000fe200078e0008 */
[----:B------:R-:W-:Y:S02]  /*0c00*/  SHF.R.U64 R23, R22, 0x1f, R23 ;  /* 0x0000001f16177819 */ /* 0x000fe40000001217 */
[----:B------:R-:W2:Y:S01]  /*0c10*/  LDG.E.CONSTANT R22, desc[UR8][R6.64+0x84] ;  /* 0x0000840806167981 */ /* 0x000ea2000c1e9900 */
[C---:B------:R-:W-:Y:S02]  /*0c20*/  IMAD R25, R39.reuse, 0xb59c, R32 ;  /* 0x0000b59c27197824 */ /* 0x040fe400078e0220 */
[----:B------:R-:W-:Y:S01]  /*0c30*/  IMAD.WIDE.U32 R36, R39, -0x3ba80000, R8 ;  /* 0xc458000027247825 */ /* 0x000fe200078e0008 */
[----:B------:R-:W-:Y:S01]  /*0c40*/  IADD3 R19, PT, PT, R19, R27, RZ ;  /* 0x0000001b13137210 */ /* 0x000fe20007ffe0ff */
[----:B------:R-:W2:Y:S03]  /*0c50*/  LDG.E.CONSTANT R39, desc[UR8][R6.64+0x8] ;  /* 0x0000080806277981 */ /* 0x000ea6000c1e9900 */
[----:B------:R-:W-:-:S02]  /*0c60*/  IADD3 R25, PT, PT, R37, R25, RZ ;  /* 0x0000001925197210 */ /* 0x000fc40007ffe0ff */
[----:B------:R-:W2:Y:S01]  /*0c70*/  LDG.E.CONSTANT R37, desc[UR8][R4.64+0x88] ;  /* 0x0000880804257981 */ /* 0x000ea2000c1e9900 */
[----:B------:R-:W-:Y:S02]  /*0c80*/  SHF.R.U64 R32, R18, 0x1f, R19 ;  /* 0x0000001f12207819 */ /* 0x000fe40000001213 */
[----:B------:R-:W-:Y:S02]  /*0c90*/  SHF.R.S32.HI R18, RZ, 0x1f, R24 ;  /* 0x0000001fff127819 */ /* 0x000fe40000011418 */
[----:B------:R-:W-:-:S03]  /*0ca0*/  SHF.R.S32.HI R19, RZ, 0x1f, R26 ;  /* 0x0000001fff137819 */ /* 0x000fc6000001141a */
[----:B------:R-:W-:Y:S01]  /*0cb0*/  IMAD R27, R18, -0x3ba80000, RZ ;  /* 0xc4580000121b7824 */ /* 0x000fe200078e02ff */
[----:B------:R-:W-:Y:S01]  /*0cc0*/  SHF.R.U64 R36, R36, 0x1f, R25 ;  /* 0x0000001f24247819 */ /* 0x000fe20000001219 */
[----:B------:R-:W-:Y:S02]  /*0cd0*/  IMAD R41, R19, -0x3ba80000, RZ ;  /* 0xc458000013297824 */ /* 0x000fe400078e02ff */
[C---:B------:R-:W-:Y:S02]  /*0ce0*/  IMAD R19, R24.reuse, 0xb59c, R27 ;  /* 0x0000b59c18137824 */ /* 0x040fe400078e021b */
[----:B------:R-:W-:-:S04]  /*0cf0*/  IMAD.WIDE.U32 R24, R24, -0x3ba80000, R8 ;  /* 0xc458000018187825 */ /* 0x000fc800078e0008 */
[C---:B------:R-:W-:Y:S02]  /*0d00*/  IMAD R41, R26.reuse, 0xb59c, R41 ;  /* 0x0000b59c1a297824 */ /* 0x040fe400078e0229 */
[----:B------:R-:W-:Y:S02]  /*0d10*/  IMAD.IADD R19, R25, 0x1, R19 ;  /* 0x0000000119137824 */ /* 0x000fe400078e0213 */
[----:B------:R-:W-:Y:S01]  /*0d20*/  IMAD.WIDE.U32 R26, R26, -0x3ba80000, R8 ;  /* 0xc45800001a1a7825 */ /* 0x000fe200078e0008 */
[----:B------:R-:W-:Y:S01]  /*0d30*/  SHF.R.S32.HI R18, RZ, 0x1f, R40 ;  /* 0x0000001fff127819 */ /* 0x000fe20000011428 */
[----:B------:R-:W2:Y:S01]  /*0d40*/  LDG.E.CONSTANT R25, desc[UR8][R4.64+0xc] ;  /* 0x00000c0804197981 */ /* 0x000ea2000c1e9900 */
[----:B------:R-:W-:Y:S02]  /*0d50*/  SHF.R.U64 R24, R24, 0x1f, R19 ;  /* 0x0000001f18187819 */ /* 0x000fe40000001213 */
[----:B------:R-:W-:Y:S02]  /*0d60*/  IADD3 R19, PT, PT, R27, R41, RZ ;  /* 0x000000291b137210 */ /* 0x000fe40007ffe0ff */
[----:B------:R0:W2:Y:S02]  /*0d70*/  LDG.E.CONSTANT R27, desc[UR8][R4.64+0x8c] ;  /* 0x00008c08041b7981 */ /* 0x0000a4000c1e9900 */
[----:B------:R-:W-:Y:S01]  /*0d80*/  SHF.R.U64 R26, R26, 0x1f, R19 ;  /* 0x0000001f1a1a7819 */ /* 0x000fe20000001213 */
[----:B------:R-:W-:Y:S01]  /*0d90*/  IMAD R19, R18, -0x3ba80000, RZ ;  /* 0xc458000012137824 */ /* 0x000fe200078e02ff */
[----:B------:R-:W-:-:S03]  /*0da0*/  SHF.R.S32.HI R18, RZ, 0x1f, R43 ;  /* 0x0000001fff127819 */ /* 0x000fc6000001142b */
[C---:B------:R-:W-:Y:S02]  /*0db0*/  IMAD R19, R40.reuse, 0xb59c, R19 ;  /* 0x0000b59c28137824 */ /* 0x040fe400078e0213 */
[----:B------:R-:W-:-:S04]  /*0dc0*/  IMAD.WIDE.U32 R40, R40, -0x3ba80000, R8 ;  /* 0xc458000028287825 */ /* 0x000fc800078e0008 */
[----:B------:R-:W-:Y:S01]  /*0dd0*/  IMAD R18, R18, -0x3ba80000, RZ ;  /* 0xc458000012127824 */ /* 0x000fe200078e02ff */
[----:B------:R-:W-:-:S03]  /*0de0*/  IADD3 R41, PT, PT, R41, R19, RZ ;  /* 0x0000001329297210 */ /* 0x000fc60007ffe0ff */
[C---:B------:R-:W-:Y:S02]  /*0df0*/  IMAD R45, R43.reuse, 0xb59c, R18 ;  /* 0x0000b59c2b2d7824 */ /* 0x040fe400078e0212 */
[----:B------:R-:W-:-:S04]  /*0e00*/  IMAD.WIDE.U32 R18, R43, -0x3ba80000, R8 ;  /* 0xc45800002b127825 */ /* 0x000fc800078e0008 */
[----:B------:R-:W-:Y:S01]  /*0e10*/  IMAD.IADD R19, R19, 0x1, R45 ;  /* 0x0000000113137824 */ /* 0x000fe200078e022d */
[----:B------:R-:W-:Y:S02]  /*0e20*/  SHF.R.U64 R41, R40, 0x1f, R41 ;  /* 0x0000001f28297819 */ /* 0x000fe40000001229 */
[----:B------:R-:W2:Y:S02]  /*0e30*/  LDG.E.CONSTANT R40, desc[UR8][R6.64+0x8c] ;  /* 0x00008c0806287981 */ /* 0x000ea4000c1e9900 */
[----:B------:R-:W-:Y:S02]  /*0e40*/  SHF.R.U64 R19, R18, 0x1f, R19 ;  /* 0x0000001f12137819 */ /* 0x000fe40000001213 */
[----:B------:R1:W2:Y:S01]  /*0e50*/  LDG.E.CONSTANT R18, desc[UR8][R6.64+0xc] ;  /* 0x00000c0806127981 */ /* 0x0002a2000c1e9900 */
[----:B0-----:R-:W-:-:S05]  /*0e60*/  SHF.R.S32.HI R4, RZ, 0x1f, R31 ;  /* 0x0000001fff047819 */ /* 0x001fca000001141f */
        /* <DEDUP_REMOVED lines=12> */
[----:B------:R-:W-:-:S04]  /*0f30*/  IMAD R4, R4, -0x3ba80000, RZ ;  /* 0xc458000004047824 */ /* 0x000fc800078e02ff */
[C---:B-1----:R-:W-:Y:S02]  /*0f40*/  IMAD R7, R29.reuse, 0xb59c, R4 ;  /* 0x0000b59c1d077824 */ /* 0x042fe400078e0204 */
[----:B------:R-:W-:-:S04]  /*0f50*/  IMAD.WIDE.U32 R4, R29, -0x3ba80000, R8 ;  /* 0xc45800001d047825 */ /* 0x000fc800078e0008 */
[----:B------:R-:W-:-:S05]  /*0f60*/  IMAD.IADD R5, R5, 0x1, R7 ;  /* 0x0000000105057824 */ /* 0x000fca00078e0207 */
        /* <DEDUP_REMOVED lines=8> */
[----:B------:R-:W-:Y:S01]  /*0ff0*/  IMAD R5, R4, -0x3ba80000, RZ ;  /* 0xc458000004057824 */ /* 0x000fe200078e02ff */
[----:B------:R-:W0:Y:S03]  /*1000*/  S2R R7, SR_TID.X ;  /* 0x0000000000077919 */ /* 0x000e260000002100 */
[C---:B------:R-:W-:Y:S02]  /*1010*/  IMAD R5, R28.reuse, 0xb59c, R5 ;  /* 0x0000b59c1c057824 */ /* 0x040fe400078e0205 */
[----:B------:R-:W-:-:S05]  /*1020*/  IMAD.WIDE.U32 R28, R28, -0x3ba80000, R8 ;  /* 0xc45800001c1c7825 */ /* 0x000fca00078e0008 */
[----:B------:R-:W-:Y:S02]  /*1030*/  IADD3 R5, PT, PT, R29, R5, RZ ;  /* 0x000000051d057210 */ /* 0x000fe40007ffe0ff */
[----:B------:R-:W-:Y:S02]  /*1040*/  SHF.R.S32.HI R4, RZ, 0x1f, R34 ;  /* 0x0000001fff047819 */ /* 0x000fe40000011422 */
[----:B------:R-:W-:Y:S01]  /*1050*/  SHF.R.U64 R28, R28, 0x1f, R5 ;  /* 0x0000001f1c1c7819 */ /* 0x000fe20000001205 */
[----:B------:R-:W-:-:S04]  /*1060*/  IMAD.MOV.U32 R5, RZ, RZ, 0x3100 ;  /* 0x00003100ff057424 */ /* 0x000fc800078e00ff */
[----:B------:R-:W-:Y:S02]  /*1070*/  IMAD R29, R16, R5, 0x18800 ;  /* 0x00018800101d7424 */ /* 0x000fe400078e0205 */
[----:B------:R-:W-:Y:S02]  /*1080*/  IMAD R5, R4, -0x3ba80000, RZ ;  /* 0xc458000004057824 */ /* 0x000fe400078e02ff */
[----:B------:R-:W-:Y:S02]  /*1090*/  IMAD R16, R0, 0x62000, R29 ;  /* 0x0006200000107824 */ /* 0x000fe400078e021d */
[C---:B------:R-:W-:Y:S02]  /*10a0*/  IMAD R29, R34.reuse, 0xb59c, R5 ;  /* 0x0000b59c221d7824 */ /* 0x040fe400078e0205 */
[----:B------:R-:W-:-:S05]  /*10b0*/  IMAD.WIDE.U32 R4, R34, -0x3ba80000, R8 ;  /* 0xc458000022047825 */ /* 0x000fca00078e0008 */
[----:B------:R-:W-:-:S04]  /*10c0*/  IADD3 R5, PT, PT, R5, R29, RZ ;  /* 0x0000001d05057210 */ /* 0x000fc80007ffe0ff */
[----:B------:R-:W-:Y:S02]  /*10d0*/  SHF.R.U64 R0, R4, 0x1f, R5 ;  /* 0x0000001f04007819 */ /* 0x000fe40000001205 */
[----:B------:R-:W-:Y:S02]  /*10e0*/  SHF.R.S32.HI R4, RZ, 0x1f, R30 ;  /* 0x0000001fff047819 */ /* 0x000fe4000001141e */
[----:B------:R-:W-:Y:S02]  /*10f0*/  IADD3 R16, PT, PT, R3, R16, RZ ;  /* 0x0000001003107210 */ /* 0x000fe40007ffe0ff */
[----:B0-----:R-:W-:Y:S01]  /*1100*/  SHF.R.U32.HI R29, RZ, 0x3, R7 ;  /* 0x00000003ff1d7819 */ /* 0x001fe20000011607 */
[----:B------:R-:W-:Y:S01]  /*1110*/  IMAD R5, R4, -0x3ba80000, RZ ;  /* 0xc458000004057824 */ /* 0x000fe200078e02ff */
[----:B------:R-:W-:Y:S01]  /*1120*/  SHF.L.U32 R7, R7, 0x2, RZ ;  /* 0x0000000207077819 */ /* 0x000fe200000006ff */
[----:B----4-:R-:W-:Y:S02]  /*1130*/  IMAD.IADD R3, R10, 0x1, R21 ;  /* 0x000000010a037824 */ /* 0x010fe400078e0215 */
[----:B------:R-:W-:-:S02]  /*1140*/  IMAD R21, R29, 0xe0, R16 ;  /* 0x000000e01d157824 */ /* 0x000fc400078e0210 */
[C---:B------:R-:W-:Y:S01]  /*1150*/  IMAD R29, R30.reuse, 0xb59c, R5 ;  /* 0x0000b59c1e1d7824 */ /* 0x040fe200078e0205 */
[----:B------:R-:W-:Y:S01]  /*1160*/  SHF.R.S32.HI R16, RZ, 0x1f, R3 ;  /* 0x0000001fff107819 */ /* 0x000fe20000011403 */
[----:B------:R-:W-:Y:S01]  /*1170*/  IMAD.WIDE.U32 R4, R30, -0x3ba80000, R8 ;  /* 0xc45800001e047825 */ /* 0x000fe200078e0008 */
[----:B------:R-:W-:-:S03]  /*1180*/  LEA R21, R2, R21, 0x5 ;  /* 0x0000001502157211 */ /* 0x000fc600078e28ff */
[----:B------:R-:W-:Y:S01]  /*1190*/  IMAD.WIDE.U32 R2, R3, -0x7ffee71e, R8 ;  /* 0x800118e203027825 */ /* 0x000fe200078e0008 */
[----:B------:R-:W-:-:S03]  /*11a0*/  IADD3 R5, PT, PT, R5, R29, RZ ;  /* 0x0000001d05057210 */ /* 0x000fc60007ffe0ff */
[----:B------:R-:W-:Y:S01]  /*11b0*/  IMAD R29, R16, -0x7ffee71e, RZ ;  /* 0x800118e2101d7824 */ /* 0x000fe200078e02ff */
[----:B------:R-:W-:-:S03]  /*11c0*/  SHF.R.U64 R16, R4, 0x1f, R5 ;  /* 0x0000001f04107819 */ /* 0x000fc60000001205 */
[----:B------:R-:W-:Y:S01]  /*11d0*/  IMAD.IADD R5, R3, 0x1, R29 ;  /* 0x0000000103057824 */ /* 0x000fe200078e021d */
[----:B------:R-:W-:Y:S02]  /*11e0*/  IADD3 R23, PT, PT, R10, R23, RZ ;  /* 0x000000170a177210 */ /* 0x000fe40007ffe0ff */
[----:B------:R-:W-:Y:S02]  /*11f0*/  SHF.R.S32.HI R3, RZ, 0x1f, R38 ;  /* 0x0000001fff037819 */ /* 0x000fe40000011426 */
[----:B------:R-:W-:Y:S01]  /*1200*/  SHF.R.U64 R10, R2, 0x1f, R5 ;  /* 0x0000001f020a7819 */ /* 0x000fe20000001205 */
[----:B-----5:R-:W-:Y:S01]  /*1210*/  IMAD.IADD R5, R17, 0x1, R32 ;  /* 0x0000000111057824 */ /* 0x020fe200078e0220 */
[----:B------:R-:W-:Y:S01]  /*1220*/  SHF.R.S32.HI R4, RZ, 0x1f, R23 ;  /* 0x0000001fff047819 */ /* 0x000fe20000011417 */
[----:B------:R-:W-:Y:S01]  /*1230*/  IMAD R3, R3, -0x3ba80000, RZ ;  /* 0xc458000003037824 */ /* 0x000fe200078e02ff */
[----:B------:R-:W-:Y:S01]  /*1240*/  LOP3.LUT R30, R7, 0x1c, RZ, 0xc0, !PT ;  /* 0x0000001c071e7812 */ /* 0x000fe200078ec0ff */
[----:B------:R-:W-:Y:S01]  /*1250*/  IMAD.WIDE.U32 R32, R23, -0x7ffee71e, R8 ;  /* 0x800118e217207825 */ /* 0x000fe200078e0008 */
[----:B------:R-:W-:-:S03]  /*1260*/  SHF.R.S32.HI R7, RZ, 0x1f, R5 ;  /* 0x0000001fff077819 */ /* 0x000fc60000011405 */
[----:B------:R-:W-:Y:S02]  /*1270*/  IMAD R29, R4, -0x7ffee71e, RZ ;  /* 0x800118e2041d7824 */ /* 0x000fe400078e02ff */
[C---:B------:R-:W-:Y:S02]  /*1280*/  IMAD R43, R38.reuse, 0xb59c, R3 ;  /* 0x0000b59c262b7824 */ /* 0x040fe400078e0203 */
[----:B------:R-:W-:Y:S01]  /*1290*/  IMAD.WIDE.U32 R2, R38, -0x3ba80000, R8 ;  /* 0xc458000026027825 */ /* 0x000fe200078e0008 */
[----:B------:R-:W-:-:S03]  /*12a0*/  IADD3 R23, PT, PT, R33, R29, RZ ;  /* 0x0000001d21177210 */ /* 0x000fc60007ffe0ff */
[----:B------:R-:W-:Y:S02]  /*12b0*/  IMAD R7, R7, -0x7ffee71e, RZ ;  /* 0x800118e207077824 */ /* 0x000fe400078e02ff */
[----:B------:R-:W-:Y:S01]  /*12c0*/  IMAD.WIDE.U32 R4, R5, -0x7ffee71e, R8 ;  /* 0x800118e205047825 */ /* 0x000fe200078e0008 */
[----:B------:R-:W-:Y:S02]  /*12d0*/  IADD3 R3, PT, PT, R3, R43, RZ ;  /* 0x0000002b03037210 */ /* 0x000fe40007ffe0ff */
[----:B------:R-:W-:Y:S01]  /*12e0*/  SHF.R.U64 R32, R32, 0x1f, R23 ;  /* 0x0000001f20207819 */ /* 0x000fe20000001217 */
[----:B------:R-:W-:Y:S01]  /*12f0*/  IMAD.IADD R17, R17, 0x1, R36 ;  /* 0x0000000111117824 */ /* 0x000fe200078e0224 */
[----:B------:R-:W-:Y:S02]  /*1300*/  IADD3 R21, PT, PT, R21, -0x18800, R30 ;  /* 0xfffe780015157810 */ /* 0x000fe40007ffe01e */
[----:B------:R-:W-:Y:S02]  /*1310*/  IADD3 R7, PT, PT, R5, R7, RZ ;  /* 0x0000000705077210 */ /* 0x000fe40007ffe0ff */
[----:B------:R-:W-:Y:S01]  /*1320*/  SHF.R.U64 R30, R2, 0x1f, R3 ;  /* 0x0000001f021e7819 */ /* 0x000fe20000001203 */
[----:B------:R-:W-:Y:S01]  /*1330*/  IMAD.MOV.U32 R2, RZ, RZ, 0x0 ;  /* 0x00000000ff027424 */ /* 0x000fe200078e00ff */
[----:B------:R-:W-:-:S02]  /*1340*/  MOV R3, 0x400000 ;  /* 0x0040000000037802 */ /* 0x000fc40000000f00 */
[C---:B---3--:R-:W-:Y:S02]  /*1350*/  VIADDMNMX R23, R11.reuse, R10, RZ, !PT ;  /* 0x0000000a0b177246 */ /* 0x048fe400078001ff */
[----:B------:R-:W-:Y:S02]  /*1360*/  VIADDMNMX R5, R11, R32, RZ, !PT ;  /* 0x000000200b057246 */ /* 0x000fe400078001ff */
[----:B------:R-:W-:Y:S02]  /*1370*/  IADD3 R10, P0, PT, R21, UR4, RZ ;  /* 0x00000004150a7c10 */ /* 0x000fe4000ff1e0ff */
[----:B------:R-:W-:Y:S02]  /*1380*/  SHF.R.U64 R7, R4, 0x1f, R7 ;  /* 0x0000001f04077819 */ /* 0x000fe40000001207 */
[----:B--2---:R-:W-:Y:S02]  /*1390*/  IADD3 R21, PT, PT, R15, R24, RZ ;  /* 0x000000180f157210 */ /* 0x004fe40007ffe0ff */
[----:B------:R-:W-:Y:S01]  /*13a0*/  SHF.R.S32.HI R4, RZ, 0x1f, R17 ;  /* 0x0000001fff047819 */ /* 0x000fe20000011411 */
[----:B------:R-:W-:Y:S01]  /*13b0*/  IMAD.WIDE.U32 R32, R17, -0x7ffee71e, R8 ;  /* 0x800118e211207825 */ /* 0x000fe200078e0008 */
[----:B------:R-:W-:-:S03]  /*13c0*/  SHF.R.S32.HI R17, RZ, 0x1f, R21 ;  /* 0x0000001fff117819 */ /* 0x000fc60000011415 */
[----:B------:R-:W-:-:S04]  /*13d0*/  IMAD.HI.U32 R5, R5, 0x79225c20, R2 ;  /* 0x79225c2005057827 */ /* 0x000fc800078e0002 */
[----:B------:R-:W-:Y:S01]  /*13e0*/  IMAD R43, R4, -0x7ffee71e, RZ ;  /* 0x800118e2042b7824 */ /* 0x000fe200078e02ff */
[----:B------:R-:W-:Y:S01]  /*13f0*/  SHF.R.U32.HI R29, RZ, 0x17, R5 ;  /* 0x00000017ff1d7819 */ /* 0x000fe20000011605 */
[----:B------:R-:W-:Y:S01]  /*1400*/  IMAD.WIDE.U32 R4, R21, -0x7ffee71e, R8 ;  /* 0x800118e215047825 */ /* 0x000fe200078e0008 */
[----:B------:R-:W-:-:S03]  /*1410*/  IADD3 R15, PT, PT, R15, R26, RZ ;  /* 0x0000001a0f0f7210 */ /* 0x000fc60007ffe0ff */
[----:B------:R-:W-:Y:S02]  /*1420*/  IMAD.IADD R33, R33, 0x1, R43 ;  /* 0x0000000121217824 */ /* 0x000fe400078e022b */
[----:B------:R-:W-:Y:S01]  /*1430*/  IMAD R17, R17, -0x7ffee71e, RZ ;  /* 0x800118e211117824 */ /* 0x000fe200078e02ff */
[----:B------:R-:W-:Y:S01]  /*1440*/  VIADDMNMX R7, R14, R7, RZ, !PT ;  /* 0x000000070e077246 */ /* 0x000fe200078001ff */
[----:B------:R-:W-:Y:S01]  /*1450*/  IMAD.HI.U32 R23, R23, 0x79225c20, R2 ;  /* 0x79225c2017177827 */ /* 0x000fe200078e0002 */
[----:B------:R-:W-:Y:S02]  /*1460*/  SHF.R.U64 R33, R32, 0x1f, R33 ;  /* 0x0000001f20217819 */ /* 0x000fe40000001221 */
[----:B------:R-:W-:Y:S02]  /*1470*/  IADD3 R21, PT, PT, R5, R17, RZ ;  /* 0x0000001105157210 */ /* 0x000fe40007ffe0ff */
[----:B------:R-:W-:Y:S01]  /*1480*/  SHF.R.S32.HI R17, RZ, 0x1f, R15 ;  /* 0x0000001fff117819 */ /* 0x000fe2000001140f */
[----:B------:R-:W-:Y:S01]  /*1490*/  IMAD.IADD R41, R12, 0x1, R41 ;  /* 0x000000010c297824 */ /* 0x000fe200078e0229 */
[----:B------:R-:W-:Y:S01]  /*14a0*/  IADD3.X R11, PT, PT, RZ, UR5, RZ, P0, !PT ;  /* 0x00000005ff0b7c10 */ /* 0x000fe200087fe4ff */
[----:B------:R-:W-:Y:S01]  /*14b0*/  IMAD.HI.U32 R7, R7, 0x79225c20, R2 ;  /* 0x79225c2007077827 */ /* 0x000fe200078e0002 */
[----:B------:R-:W-:-:S02]  /*14c0*/  SHF.R.U32.HI R23, RZ, 0x17, R23 ;  /* 0x00000017ff177819 */ /* 0x000fc40000011617 */
[----:B------:R-:W-:Y:S01]  /*14d0*/  VIADDMNMX R5, R14, R33, RZ, !PT ;  /* 0x000000210e057246 */ /* 0x000fe200078001ff */
[----:B------:R-:W-:Y:S01]  /*14e0*/  IMAD.WIDE.U32 R14, R15, -0x7ffee71e, R8 ;  /* 0x800118e20f0e7825 */ /* 0x000fe200078e0008 */
[----:B------:R0:W-:Y:S03]  /*14f0*/  STG.E.U8 desc[UR8][R10.64+0x31000], R29 ;  /* 0x0310001d0a007986 */ /* 0x0001e6000c101108 */
[----:B------:R-:W-:Y:S01]  /*1500*/  IMAD R33, R17, -0x7ffee71e, RZ ;  /* 0x800118e211217824 */ /* 0x000fe200078e02ff */
[----:B------:R1:W-:Y:S01]  /*1510*/  STG.E.U8 desc[UR8][R10.64], R23 ;  /* 0x000000170a007986 */ /* 0x0003e2000c101108 */
[----:B------:R-:W-:Y:S01]  /*1520*/  IMAD.HI.U32 R17, R5, 0x79225c20, R2 ;  /* 0x79225c2005117827 */ /* 0x000fe200078e0002 */
[----:B------:R-:W-:Y:S02]  /*1530*/  SHF.R.U64 R4, R4, 0x1f, R21 ;  /* 0x0000001f04047819 */ /* 0x000fe40000001215 */
[----:B0-----:R-:W-:-:S02]  /*1540*/  SHF.R.U32.HI R29, RZ, 0x17, R7 ;  /* 0x00000017ff1d7819 */ /* 0x001fc40000011607 */
[----:B------:R-:W-:Y:S02]  /*1550*/  IADD3 R7, PT, PT, R15, R33, RZ ;  /* 0x000000210f077210 */ /* 0x000fe40007ffe0ff */
[----:B-1----:R-:W-:Y:S01]  /*1560*/  SHF.R.S32.HI R23, RZ, 0x1f, R41 ;  /* 0x0000001fff177819 */ /* 0x002fe20000011429 */
[----:B------:R-:W-:Y:S01]  /*1570*/  IMAD.IADD R19, R12, 0x1, R19 ;  /* 0x000000010c137824 */ /* 0x000fe200078e0213 */
[----:B------:R-:W-:Y:S01]  /*1580*/  VIADDMNMX R21, R13, R4, RZ, !PT ;  /* 0x000000040d157246 */ /* 0x000fe200078001ff */
[----:B------:R-:W-:Y:S01]  /*1590*/  IMAD.WIDE.U32 R4, R41, -0x7ffee71e, R8 ;  /* 0x800118e229047825 */ /* 0x000fe200078e0008 */
[----:B------:R-:W-:Y:S02]  /*15a0*/  SHF.R.U32.HI R15, RZ, 0x17, R17 ;  /* 0x00000017ff0f7819 */ /* 0x000fe40000011611 */
[----:B------:R-:W-:Y:S01]  /*15b0*/  SHF.R.U64 R14, R14, 0x1f, R7 ;  /* 0x0000001f0e0e7819 */ /* 0x000fe20000001207 */
[----:B------:R-:W-:Y:S02]  /*15c0*/  IMAD R17, R23, -0x7ffee71e, RZ ;  /* 0x800118e217117824 */ /* 0x000fe400078e02ff */
[----:B------:R-:W-:Y:S01]  /*15d0*/  IMAD.HI.U32 R21, R21, 0x79225c20, R2 ;  /* 0x79225c2015157827 */ /* 0x000fe200078e0002 */
[----:B------:R-:W-:-:S02]  /*15e0*/  VIADDMNMX R7, R13, R14, RZ, !PT ;  /* 0x0000000e0d077246 */ /* 0x000fc400078001ff */
[----:B------:R-:W-:Y:S02]  /*15f0*/  IADD3 R17, PT, PT, R5, R17, RZ ;  /* 0x0000001105117210 */ /* 0x000fe40007ffe0ff */
[----:B------:R-:W-:Y:S02]  /*1600*/  SHF.R.S32.HI R14, RZ, 0x1f, R19 ;  /* 0x0000001fff0e7819 */ /* 0x000fe40000011413 */
[C---:B------:R-:W-:Y:S02]  /*1610*/  IADD3 R35, PT, PT, R20.reuse, R35, RZ ;  /* 0x0000002314237210 */ /* 0x040fe40007ffe0ff */
[----:B------:R-:W-:Y:S01]  /*1620*/  IADD3 R31, PT, PT, R20, R31, RZ ;  /* 0x0000001f141f7210 */ /* 0x000fe20007ffe0ff */
[----:B------:R-:W-:Y:S01]  /*1630*/  IMAD R23, R14, -0x7ffee71e, RZ ;  /* 0x800118e20e177824 */ /* 0x000fe200078e02ff */
[----:B------:R-:W-:Y:S01]  /*1640*/  SHF.R.U32.HI R21, RZ, 0x17, R21 ;  /* 0x00000017ff157819 */ /* 0x000fe20000011615 */
[----:B------:R-:W-:Y:S01]  /*1650*/  IMAD.HI.U32 R7, R7, 0x79225c20, R2 ;  /* 0x79225c2007077827 */ /* 0x000fe200078e0002 */
[----:B------:R-:W-:-:S02]  /*1660*/  SHF.R.U64 R17, R4, 0x1f, R17 ;  /* 0x0000001f04117819 */ /* 0x000fc40000001211 */
[----:B------:R-:W-:Y:S01]  /*1670*/  SHF.R.S32.HI R20, RZ, 0x1f, R35 ;  /* 0x0000001fff147819 */ /* 0x000fe20000011423 */
[----:B------:R-:W-:Y:S01]  /*1680*/  IMAD.WIDE.U32 R4, R19, -0x7ffee71e, R8 ;  /* 0x800118e213047825 */ /* 0x000fe200078e0008 */
[----:B------:R-:W-:Y:S01]  /*1690*/  SHF.R.S32.HI R19, RZ, 0x1f, R31 ;  /* 0x0000001fff137819 */ /* 0x000fe2000001141f */
[----:B------:R0:W-:Y:S02]  /*16a0*/  STG.E.U8 desc[UR8][R10.64+0x49800], R15 ;  /* 0x0498000f0a007986 */ /* 0x0001e4000c101108 */
[----:B------:R-:W-:Y:S02]  /*16b0*/  IMAD.IADD R5, R5, 0x1, R23 ;  /* 0x0000000105057824 */ /* 0x000fe400078e0217 */
[----:B------:R1:W-:Y:S01]  /*16c0*/  STG.E.U8 desc[UR8][R10.64+0x1], R21 ;  /* 0x000001150a007986 */ /* 0x0003e2000c101108 */
[----:B------:R-:W-:Y:S02]  /*16d0*/  IMAD R23, R20, -0x7ffee71e, RZ ;  /* 0x800118e214177824 */ /* 0x000fe400078e02ff */
[----:B------:R-:W-:Y:S01]  /*16e0*/  IMAD.WIDE.U32 R12, R31, -0x7ffee71e, R8 ;  /* 0x800118e21f0c7825 */ /* 0x000fe200078e0008 */
[----:B------:R-:W-:-:S03]  /*16f0*/  VIADDMNMX R17, R22, R17, RZ, !PT ;  /* 0x0000001116117246 */ /* 0x000fc600078001ff */
[----:B0-----:R-:W-:Y:S01]  /*1700*/  IMAD.WIDE.U32 R14, R35, -0x7ffee71e, R8 ;  /* 0x800118e2230e7825 */ /* 0x001fe200078e0008 */
[----:B-1----:R-:W-:-:S03]  /*1710*/  SHF.R.U32.HI R21, RZ, 0x17, R7 ;  /* 0x00000017ff157819 */ /* 0x002fc60000011607 */
[----:B------:R-:W-:Y:S01]  /*1720*/  IMAD R7, R19, -0x7ffee71e, RZ ;  /* 0x800118e213077824 */ /* 0x000fe200078e02ff */
[----:B------:R-:W-:Y:S02]  /*1730*/  SHF.R.U64 R19, R4, 0x1f, R5 ;  /* 0x0000001f04137819 */ /* 0x000fe40000001205 */
[----:B------:R-:W-:Y:S02]  /*1740*/  IADD3 R5, PT, PT, R15, R23, RZ ;  /* 0x000000170f057210 */ /* 0x000fe40007ffe0ff */
[----:B------:R-:W-:Y:S01]  /*1750*/  IADD3 R7, PT, PT, R13, R7, RZ ;  /* 0x000000070d077210 */ /* 0x000fe20007ffe0ff */
[----:B------:R-:W-:Y:S01]  /*1760*/  IMAD.HI.U32 R17, R17, 0x79225c20, R2 ;  /* 0x79225c2011117827 */ /* 0x000fe200078e0002 */
[----:B------:R-:W-:Y:S02]  /*1770*/  SHF.R.U64 R14, R14, 0x1f, R5 ;  /* 0x0000001f0e0e7819 */ /* 0x000fe40000001205 */
[----:B------:R-:W-:Y:S01]  /*1780*/  SHF.R.U64 R12, R12, 0x1f, R7 ;  /* 0x0000001f0c0c7819 */ /* 0x000fe20000001207 */
[----:B------:R-:W-:Y:S01]  /*1790*/  IMAD.IADD R5, R37, 0x1, R6 ;  /* 0x0000000125057824 */ /* 0x000fe200078e0206 */
[----:B------:R-:W-:-:S02]  /*17a0*/  SHF.R.U32.HI R17, RZ, 0x17, R17 ;  /* 0x00000017ff117819 */ /* 0x000fc40000011611 */
[----:B------:R-:W-:Y:S02]  /*17b0*/  IADD3 R7, PT, PT, R37, R44, RZ ;  /* 0x0000002c25077210 */ /* 0x000fe40007ffe0ff */
[C---:B------:R-:W-:Y:S02]  /*17c0*/  VIADDMNMX R15, R39.reuse, R12, RZ, !PT ;  /* 0x0000000c270f7246 */ /* 0x040fe400078001ff */
[----:B------:R-:W-:Y:S02]  /*17d0*/  SHF.R.S32.HI R12, RZ, 0x1f, R5 ;  /* 0x0000001fff0c7819 */ /* 0x000fe40000011405 */
[----:B------:R-:W-:Y:S02]  /*17e0*/  VIADDMNMX R13, R22, R19, RZ, !PT ;  /* 0x00000013160d7246 */ /* 0x000fe400078001ff */
[----:B------:R-:W-:Y:S01]  /*17f0*/  VIADDMNMX R39, R39, R14, RZ, !PT ;  /* 0x0000000e27277246 */ /* 0x000fe200078001ff */
[----:B------:R0:W-:Y:S01]  /*1800*/  STG.E.U8 desc[UR8][R10.64+0x18801], R17 ;  /* 0x018801110a007986 */ /* 0x0001e2000c101108 */
[----:B------:R-:W-:Y:S01]  /*1810*/  SHF.R.S32.HI R14, RZ, 0x1f, R7 ;  /* 0x0000001fff0e7819 */ /* 0x000fe20000011407 */
[----:B------:R-:W-:-:S04]  /*1820*/  IMAD.WIDE.U32 R4, R5, -0x7ffee71e, R8 ;  /* 0x800118e205047825 */ /* 0x000fc800078e0008 */
[----:B------:R-:W-:Y:S01]  /*1830*/  IMAD.HI.U32 R13, R13, 0x79225c20, R2 ;  /* 0x79225c200d0d7827 */ /* 0x000fe200078e0002 */
[----:B------:R1:W-:Y:S03]  /*1840*/  STG.E.U8 desc[UR8][R10.64+0x31001], R21 ;  /* 0x031001150a007986 */ /* 0x0003e6000c101108 */
[----:B0-----:R-:W-:Y:S02]  /*1850*/  IMAD R17, R12, -0x7ffee71e, RZ ;  /* 0x800118e20c117824 */ /* 0x001fe400078e02ff */
[----:B------:R-:W-:-:S04]  /*1860*/  IMAD.WIDE.U32 R6, R7, -0x7ffee71e, R8 ;  /* 0x800118e207067825 */ /* 0x000fc800078e0008 */
[----:B------:R-:W-:Y:S02]  /*1870*/  IMAD R19, R14, -0x7ffee71e, RZ ;  /* 0x800118e20e137824 */ /* 0x000fe400078e02ff */
[----:B------:R-:W-:Y:S01]  /*1880*/  IMAD.HI.U32 R15, R15, 0x79225c20, R2 ;  /* 0x79225c200f0f7827 */ /* 0x000fe200078e0002 */
[----:B------:R-:W-:Y:S02]  /*1890*/  IADD3 R5, PT, PT, R5, R17, RZ ;  /* 0x0000001105057210 */ /* 0x000fe40007ffe0ff */
[----:B-1----:R-:W-:Y:S01]  /*18a0*/  SHF.R.U32.HI R21, RZ, 0x17, R13 ;  /* 0x00000017ff157819 */ /* 0x002fe2000001160d */
[----:B------:R-:W-:Y:S01]  /*18b0*/  IMAD.IADD R13, R7, 0x1, R19 ;  /* 0x00000001070d7824 */ /* 0x000fe200078e0213 */
[----:B------:R-:W-:Y:S02]  /*18c0*/  SHF.R.U32.HI R19, RZ, 0x17, R15 ;  /* 0x00000017ff137819 */ /* 0x000fe4000001160f */
[----:B------:R-:W-:Y:S01]  /*18d0*/  SHF.R.U64 R15, R4, 0x1f, R5 ;  /* 0x0000001f040f7819 */ /* 0x000fe20000001205 */
[----:B------:R-:W-:Y:S01]  /*18e0*/  IMAD.IADD R17, R27, 0x1, R16 ;  /* 0x000000011b117824 */ /* 0x000fe200078e0210 */
[----:B------:R-:W-:-:S02]  /*18f0*/  IADD3 R7, PT, PT, R25, R28, RZ ;  /* 0x0000001c19077210 */ /* 0x000fc40007ffe0ff */
[----:B------:R-:W-:Y:S02]  /*1900*/  VIADDMNMX R15, R42, R15, RZ, !PT ;  /* 0x0000000f2a0f7246 */ /* 0x000fe400078001ff */
[----:B------:R-:W-:Y:S02]  /*1910*/  IADD3 R5, PT, PT, R25, R0, RZ ;  /* 0x0000000019057210 */ /* 0x000fe40007ffe0ff */
[----:B------:R-:W-:Y:S01]  /*1920*/  IADD3 R27, PT, PT, R27, R30, RZ ;  /* 0x0000001e1b1b7210 */ /* 0x000fe20007ffe0ff */
[----:B------:R-:W-:Y:S01]  /*1930*/  IMAD.HI.U32 R0, R15, 0x79225c20, R2 ;  /* 0x79225c200f007827 */ /* 0x000fe200078e0002 */
[----:B------:R-:W-:Y:S01]  /*1940*/  SHF.R.U64 R13, R6, 0x1f, R13 ;  /* 0x0000001f060d7819 */ /* 0x000fe2000000120d */
        /* <DEDUP_REMOVED lines=8> */
[----:B------:R-:W-:-:S03]  /*19d0*/  SHF.R.S32.HI R27, RZ, 0x1f, R27 ;  /* 0x0000001fff1b7819 */ /* 0x000fc6000001141b */
[----:B------:R-:W-:Y:S02]  /*19e0*/  IMAD R17, R12, -0x7ffee71e, RZ ;  /* 0x800118e20c117824 */ /* 0x000fe400078e02ff */
[----:B------:R-:W-:Y:S02]  /*19f0*/  IMAD R23, R16, -0x7ffee71e, RZ ;  /* 0x800118e210177824 */ /* 0x000fe400078e02ff */
[----:B------:R-:W-:Y:S02]  /*1a00*/  IMAD R19, R19, -0x7ffee71e, RZ ;  /* 0x800118e213137824 */ /* 0x000fe400078e02ff */
[----:B------:R-:W-:Y:S01]  /*1a10*/  IMAD R27, R27, -0x7ffee71e, RZ ;  /* 0x800118e21b1b7824 */ /* 0x000fe200078e02ff */
[----:B------:R-:W-:Y:S01]  /*1a20*/  IADD3 R17, PT, PT, R7, R17, RZ ;  /* 0x0000001107117210 */ /* 0x000fe20007ffe0ff */
[----:B------:R-:W-:Y:S01]  /*1a30*/  IMAD.IADD R7, R5, 0x1, R23 ;  /* 0x0000000105077824 */ /* 0x000fe200078e0217 */
[----:B------:R-:W-:Y:S02]  /*1a40*/  IADD3 R5, PT, PT, R15, R19, RZ ;  /* 0x000000130f057210 */ /* 0x000fe40007ffe0ff */
[----:B------:R-:W-:-:S02]  /*1a50*/  IADD3 R15, PT, PT, R9, R27, RZ ;  /* 0x0000001b090f7210 */ /* 0x000fc40007ffe0ff */
[----:B------:R-:W-:Y:S02]  /*1a60*/  SHF.R.U64 R17, R6, 0x1f, R17 ;  /* 0x0000001f06117819 */ /* 0x000fe40000001211 */
[----:B------:R-:W-:Y:S02]  /*1a70*/  SHF.R.U64 R7, R4, 0x1f, R7 ;  /* 0x0000001f04077819 */ /* 0x000fe40000001207 */
[----:B------:R-:W-:Y:S02]  /*1a80*/  SHF.R.U64 R9, R14, 0x1f, R5 ;  /* 0x0000001f0e097819 */ /* 0x000fe40000001205 */
[----:B------:R-:W-:Y:S02]  /*1a90*/  SHF.R.U64 R15, R8, 0x1f, R15 ;  /* 0x0000001f080f7819 */ /* 0x000fe4000000120f */
[----:B------:R-:W-:Y:S02]  /*1aa0*/  VIADDMNMX R13, R42, R13, RZ, !PT ;  /* 0x0000000d2a0d7246 */ /* 0x000fe400078001ff */
[----:B------:R-:W-:-:S02]  /*1ab0*/  VIADDMNMX R5, R18, R17, RZ, !PT ;  /* 0x0000001112057246 */ /* 0x000fc400078001ff */
[----:B------:R-:W-:Y:S02]  /*1ac0*/  VIADDMNMX R7, R18, R7, RZ, !PT ;  /* 0x0000000712077246 */ /* 0x000fe400078001ff */
        /* <DEDUP_REMOVED lines=25> */
.L_x_223:
        /* <DEDUP_REMOVED lines=10> */
.L_x_474:


//--------------------- .text.fused_nn_conv2d_cast_fixed_point_multiply_add_cast_add_cast_nn_relu_cast_fixed_p_13766817817639592840__kernel0 --------------------------
	.section	.text.fused_nn_conv2d_cast_fixed_point_multiply_add_cast_add_cast_nn_relu_cast_fixed_p_13766817817639592840__kernel0,"ax",@progbits
	.align	128
        .global         fused_nn_conv2d_cast_fixed_point_multiply_add_cast_add_cast_nn_relu_cast_fixed_p_13766817817639592840__kernel0
        .type           fused_nn_conv2d_cast_fixed_point_multiply_add_cast_add_cast_nn_relu_cast_fixed_p_13766817817639592840__kernel0,@function
        .size           fused_nn_conv2d_cast_fixed_point_multiply_add_cast_add_cast_nn_relu_cast_fixed_p_13766817817639592840__kernel0,(.L_x_475 - fused_nn_conv2d_cast_fixed_point_multiply_add_cast_add_cast_nn_relu_cast_fixed_p_13766817817639592840__kernel0)
        .other          fused_nn_conv2d_cast_fixed_point_multiply_add_cast_add_cast_nn_relu_cast_fixed_p_13766817817639592840__kernel0,@"STO_CUDA_ENTRY STV_DEFAULT"
fused_nn_conv2d_cast_fixed_point_multiply_add_cast_add_cast_nn_relu_cast_fixed_p_13766817817639592840__kernel0:
.text.fused_nn_conv2d_cast_fixed_point_multiply_add_cast_add_cast_nn_relu_cast_fixed_p_13766817817639592840__kernel0:
        /* <DEDUP_REMOVED lines=35> */
[C---:B------:R-:W-:Y:S02]  /*0230*/  IADD3 R10, PT, PT, R28.reuse, 0x230, RZ ;  /* 0x000002301c0a7810 */ /* 0x040fe40007ffe0ff */
[----:B------:R-:W-:Y:S02]  /*0240*/  IADD3 R12, PT, PT, R28, 0x310, RZ ;  /* 0x000003101c0c7810 */ /* 0x000fe40007ffe0ff */
[----:B------:R-:W-:Y:S02]  /*0250*/  LOP3.LUT R8, R5, 0x40, RZ, 0x3c, !PT ;  /* 0x0000004005087812 */ /* 0x000fe400078e3cff */
[----:B------:R-:W-:-:S02]  /*0260*/  LEA R17, R4, R17, 0x9 ;  /* 0x0000001104117211 */ /* 0x000fc400078e48ff */
[----:B----4-:R-:W-:Y:S02]  /*0270*/  SHF.L.U32 R4, R3, 0x12, RZ ;  /* 0x0000001203047819 */ /* 0x010fe400000006ff */
[C---:B------:R-:W-:Y:S02]  /*0280*/  IADD3 R19, PT, PT, R7.reuse, 0x38000, RZ ;  /* 0x0003800007137810 */ /* 0x040fe40007ffe0ff */
[C---:B------:R-:W-:Y:S02]  /*0290*/  IADD3 R13, PT, PT, R7.reuse, 0x2a000, RZ ;  /* 0x0002a000070d7810 */ /* 0x040fe40007ffe0ff */
[C---:B------:R-:W-:Y:S02]  /*02a0*/  IADD3 R11, PT, PT, R7.reuse, 0x1c000, RZ ;  /* 0x0001c000070b7810 */ /* 0x040fe40007ffe0ff */
[----:B------:R-:W-:Y:S02]  /*02b0*/  IADD3 R9, PT, PT, R7, 0xe000, RZ ;  /* 0x0000e00007097810 */ /* 0x000fe40007ffe0ff */
[----:B------:R-:W-:-:S02]  /*02c0*/  SHF.L.U32 R26, R6, 0x2, RZ ;  /* 0x00000002061a7819 */ /* 0x000fc400000006ff */
[----:B------:R-:W-:Y:S02]  /*02d0*/  SHF.L.U32 R24, R10, 0x2, RZ ;  /* 0x000000020a187819 */ /* 0x000fe400000006ff */
[----:B------:R-:W-:Y:S02]  /*02e0*/  SHF.L.U32 R14, R12, 0x2, RZ ;  /* 0x000000020c0e7819 */ /* 0x000fe400000006ff */
[----:B------:R-:W-:Y:S02]  /*02f0*/  LOP3.LUT R5, R8, 0xc, R15, 0xf8, !PT ;  /* 0x0000000c08057812 */ /* 0x000fe400078ef80f */
[C---:B------:R-:W-:Y:S02]  /*0300*/  LOP3.LUT R22, R4.reuse, 0x3e000, R7, 0xf8, !PT ;  /* 0x0003e00004167812 */ /* 0x040fe400078ef807 */
[C---:B------:R-:W-:Y:S02]  /*0310*/  LOP3.LUT R16, R4.reuse, 0x3e000, R19, 0xf8, !PT ;  /* 0x0003e00004107812 */ /* 0x040fe400078ef813 */
[----:B------:R-:W-:-:S02]  /*0320*/  LOP3.LUT R8, R4, 0x3e000, R13, 0xf8, !PT ;  /* 0x0003e00004087812 */ /* 0x000fc400078ef80d */
[C---:B------:R-:W-:Y:S02]  /*0330*/  LOP3.LUT R18, R4.reuse, 0x3e000, R11, 0xf8, !PT ;  /* 0x0003e00004127812 */ /* 0x040fe400078ef80b */
[----:B------:R-:W-:Y:S02]  /*0340*/  LOP3.LUT R20, R4, 0x3e000, R9, 0xf8, !PT ;  /* 0x0003e00004147812 */ /* 0x000fe400078ef809 */
[C---:B------:R-:W-:Y:S02]  /*0350*/  LOP3.LUT R26, R5.reuse, 0xf80, R26, 0xf8, !PT ;  /* 0x00000f80051a7812 */ /* 0x040fe400078ef81a */
[C---:B------:R-:W-:Y:S02]  /*0360*/  LOP3.LUT R24, R5.reuse, 0xf80, R24, 0xf8, !PT ;  /* 0x00000f8005187812 */ /* 0x040fe400078ef818 */
[C---:B------:R-:W-:Y:S02]  /*0370*/  LOP3.LUT R14, R5.reuse, 0xf80, R14, 0xf8, !PT ;  /* 0x00000f80050e7812 */ /* 0x040fe400078ef80e */
[----:B------:R-:W-:-:S02]  /*0380*/  LOP3.LUT R4, R5, R4, RZ, 0xfc, !PT ;  /* 0x0000000405047212 */ /* 0x000fc400078efcff */
[----:B------:R-:W-:Y:S02]  /*0390*/  SHF.L.U32 R5, R6, 0x8, RZ ;  /* 0x0000000806057819 */ /* 0x000fe400000006ff */
[----:B------:R-:W-:Y:S02]  /*03a0*/  SHF.L.U32 R12, R12, 0x8, RZ ;  /* 0x000000080c0c7819 */ /* 0x000fe400000006ff */
[----:B------:R-:W-:Y:S02]  /*03b0*/  SHF.L.U32 R10, R10, 0x8, RZ ;  /* 0x000000080a0a7819 */ /* 0x000fe400000006ff */
[----:B------:R-:W-:Y:S02]  /*03c0*/  IADD3 R7, PT, PT, R7, 0x15000, RZ ;  /* 0x0001500007077810 */ /* 0x000fe40007ffe0ff */
[C---:B-1----:R-:W-:Y:S01]  /*03d0*/  IADD3 R6, P0, PT, R4.reuse, UR4, RZ ;  /* 0x0000000404067c10 */ /* 0x042fe2000ff1e0ff */
[----:B------:R-:W-:Y:S01]  /*03e0*/  UMOV UR4, 0x400 ;  /* 0x0000040000047882 */ /* 0x000fe20000000000 */
[----:B------:R-:W-:-:S02]  /*03f0*/  LOP3.LUT R29, R4, 0x3e000, R12, 0xf8, !PT ;  /* 0x0003e000041d7812 */ /* 0x000fc400078ef80c */
[C---:B------:R-:W-:Y:S02]  /*0400*/  LOP3.LUT R25, R4.reuse, 0x3e000, R10, 0xf8, !PT ;  /* 0x0003e00004197812 */ /* 0x040fe400078ef80a */
        /* <DEDUP_REMOVED lines=37> */
.L_x_224:
        /* <DEDUP_REMOVED lines=22> */
[----:B0-----:R-:W-:-:S04]  /*07c0*/  @!P6 IADD3 R16, P5, PT, R15, R16, RZ ;  /* 0x000000100f10e210 */ /* 0x001fc80007fbe0ff */
[----:B------:R-:W-:-:S05]  /*07d0*/  @!P6 IADD3.X R17, PT, PT, RZ, R17, RZ, P5, !PT ;  /* 0x00000011ff11e210 */ /* 0x000fca0002ffe4ff */
        /* <DEDUP_REMOVED lines=48> */
[----:B------:R-:W-:Y:S02]  /*0ae0*/  @!P6 MOV R21, 0x400 ;  /* 0x000004000015e802 */ /* 0x000fe40000000f00 */
[----:B------:R-:W-:Y:S02]  /*0af0*/  @!P6 SHF.L.U32 R20, R28, 0x2, RZ ;  /* 0x000000021c14e819 */ /* 0x000fe400000006ff */
[----:B------:R-:W-:Y:S02]  /*0b00*/  @!P6 IADD3 R22, PT, PT, R21, 0x380, RZ ;  /* 0x000003801516e810 */ /* 0x000fe40007ffe0ff */
[C---:B------:R-:W-:Y:S02]  /*0b10*/  @!P6 LOP3.LUT R21, R20.reuse, 0x7c, RZ, 0xc0, !PT ;  /* 0x0000007c1415e812 */ /* 0x040fe400078ec0ff */
[----:B------:R-:W-:Y:S01]  /*0b20*/  @!P6 IADD3 R20, PT, PT, R20, 0x700, RZ ;  /* 0x000007001414e810 */ /* 0x000fe20007ffe0ff */
[----:B------:R2:W-:Y:S01]  /*0b30*/  @!P5 STS [R19], R70 ;  /* 0x000000461300d388 */ /* 0x0005e20000000800 */
[----:B0-----:R-:W-:-:S02]  /*0b40*/  @!P6 LEA R23, R23, R22, 0x18 ;  /* 0x000000161717e211 */ /* 0x001fc400078ec0ff */
[----:B------:R-:W-:Y:S02]  /*0b50*/  @!P6 LOP3.LUT R20, R21, 0xf80, R20, 0xf8, !PT ;  /* 0x00000f801514e812 */ /* 0x000fe400078ef814 */
[----:B------:R-:W-:Y:S02]  /*0b60*/  @P1 MOV R16, 0x400 ;  /* 0x0000040000101802 */ /* 0x000fe40000000f00 */
        /* <DEDUP_REMOVED lines=34> */
[----:B0-----:R-:W-:Y:S02]  /*0d90*/  @P3 LEA R71, R64, R67, 0x18 ;  /* 0x0000004340473211 */ /* 0x001fe400078ec0ff */
[----:B------:R-:W-:-:S04]  /*0da0*/  @P3 SHF.L.U32 R64, R28, 0x2, RZ ;  /* 0x000000021c403819 */ /* 0x000fc800000006ff */
        /* <DEDUP_REMOVED lines=298> */
[----:B------:R-:W-:Y:S02]  /*2050*/  IADD3 R25, PT, PT, R25, 0x80, RZ ;  /* 0x0000008019197810 */ /* 0x000fe40007ffe0ff */
[----:B------:R-:W-:-:S02]  /*2060*/  IADD3 R27, PT, PT, R27, 0x80, RZ ;  /* 0x000000801b1b7810 */ /* 0x000fc40007ffe0ff */
[----:B------:R-:W-:Y:S02]  /*2070*/  IADD3 R29, PT, PT, R29, 0x80, RZ ;  /* 0x000000801d1d7810 */ /* 0x000fe40007ffe0ff */
[----:B------:R-:W-:Y:S02]  /*2080*/  IADD3 R31, PT, PT, R31, 0x80, RZ ;  /* 0x000000801f1f7810 */ /* 0x000fe40007ffe0ff */
[----:B------:R-:W-:Y:S02]  /*2090*/  IADD3.X R7, PT, PT, RZ, R7, RZ, P5, !PT ;  /* 0x00000007ff077210 */ /* 0x000fe40002ffe4ff */
[----:B------:R-:W-:Y:S02]  /*20a0*/  IADD3 R15, PT, PT, R15, 0x80, RZ ;  /* 0x000000800f0f7810 */ /* 0x000fe40007ffe0ff */
[----:B------:R-:W-:Y:S01]  /*20b0*/  IADD3 R11, PT, PT, R11, 0x80, RZ ;  /* 0x000000800b0b7810 */ /* 0x000fe20007ffe0ff */
[C---:B-1----:R-:W-:Y:S01]  /*20c0*/  IDP.4A.S8.S8 R55, R40.reuse, R20, R55 ;  /* 0x0000001428377226 */ /* 0x042fe20000000637 */
[----:B------:R-:W-:Y:S01]  /*20d0*/  IADD3 R13, PT, PT, R13, 0x80, RZ ;  /* 0x000000800d0d7810 */ /* 0x000fe20007ffe0ff */
        /* <DEDUP_REMOVED lines=39> */
[----:B------:R-:W3:Y:S04]  /*2350*/  LDG.E.CONSTANT R5, desc[UR8][R8.64] ;  /* 0x0000000808057981 */ /* 0x000ee8000c1e9900 */
[----:B------:R-:W4:Y:S04]  /*2360*/  LDG.E.CONSTANT R23, desc[UR8][R8.64+0x100] ;  /* 0x0001000808177981 */ /* 0x000f28000c1e9900 */
[----:B------:R-:W5:Y:S04]  /*2370*/  LDG.E.CONSTANT R22, desc[UR8][R10.64+0x4] ;  /* 0x000004080a167981 */ /* 0x000f68000c1e9900 */
[----:B------:R-:W5:Y:S04]  /*2380*/  LDG.E.CONSTANT R19, desc[UR8][R8.64+0x4] ;  /* 0x0000040808137981 */ /* 0x000f68000c1e9900 */
[----:B------:R-:W5:Y:S04]  /*2390*/  LDG.E.CONSTANT R20, desc[UR8][R10.64+0x104] ;  /* 0x000104080a147981 */ /* 0x000f68000c1e9900 */
[----:B------:R-:W5:Y:S01]  /*23a0*/  LDG.E.CONSTANT R21, desc[UR8][R8.64+0x104] ;  /* 0x0001040808157981 */ /* 0x000f62000c1e9900 */
[----:B------:R-:W-:Y:S01]  /*23b0*/  SHF.R.S32.HI R13, RZ, 0x1f, R45 ;  /* 0x0000001fff0d7819 */ /* 0x000fe2000001142d */
[----:B------:R-:W-:Y:S01]  /*23c0*/  IMAD R12, R12, -0x5c5a0000, RZ ;  /* 0xa3a600000c0c7824 */ /* 0x000fe200078e02ff */
[----:B------:R-:W-:Y:S01]  /*23d0*/  MOV R7, 0x0 ;  /* 0x0000000000077802 */ /* 0x000fe20000000f00 */
[----:B------:R-:W5:Y:S04]  /*23e0*/  LDG.E.CONSTANT R18, desc[UR8][R10.64+0x8] ;  /* 0x000008080a127981 */ /* 0x000f68000c1e9900 */
[----:B------:R-:W5:Y:S01]  /*23f0*/  LDG.E.CONSTANT R17, desc[UR8][R8.64+0x8] ;  /* 0x0000080808117981 */ /* 0x000f62000c1e9900 */
[----:B------:R-:W-:-:S02]  /*2400*/  IMAD R14, R13, -0x5c5a0000, RZ ;  /* 0xa3a600000d0e7824 */ /* 0x000fc400078e02ff */
[C---:B------:R-:W-:Y:S01]  /*2410*/  IMAD R15, R53.reuse, 0x9a05, R12 ;  /* 0x00009a05350f7824 */ /* 0x040fe200078e020c */
[----:B------:R-:W-:Y:S01]  /*2420*/  SHF.R.S32.HI R27, RZ, 0x1f, R49 ;  /* 0x0000001fff1b7819 */ /* 0x000fe20000011431 */
[----:B------:R-:W-:Y:S01]  /*2430*/  IMAD.WIDE.U32 R12, R53, -0x5c5a0000, R6 ;  /* 0xa3a60000350c7825 */ /* 0x000fe200078e0006 */
[----:B------:R-:W5:Y:S03]  /*2440*/  LDG.E.CONSTANT R26, desc[UR8][R10.64+0x108] ;  /* 0x000108080a1a7981 */ /* 0x000f66000c1e9900 */
[----:B------:R-:W-:Y:S01]  /*2450*/  IMAD R31, R45, 0x9a05, R14 ;  /* 0x00009a052d1f7824 */ /* 0x000fe200078e020e */
[----:B------:R-:W-:Y:S01]  /*2460*/  IADD3 R13, PT, PT, R13, R15, RZ ;  /* 0x0000000f0d0d7210 */ /* 0x000fe20007ffe0ff */
[----:B------:R-:W5:Y:S01]  /*2470*/  LDG.E.CONSTANT R25, desc[UR8][R8.64+0x108] ;  /* 0x0001080808197981 */ /* 0x000f62000c1e9900 */
[----:B------:R-:W-:Y:S01]  /*2480*/  IMAD.WIDE.U32 R14, R45, -0x5c5a0000, R6 ;  /* 0xa3a600002d0e7825 */ /* 0x000fe200078e0006 */
[----:B------:R-:W-:-:S02]  /*2490*/  SHF.R.S32.HI R30, RZ, 0x1f, R47 ;  /* 0x0000001fff1e7819 */ /* 0x000fc4000001142f */
[----:B------:R-:W5:Y:S01]  /*24a0*/  LDG.E.CONSTANT R53, desc[UR8][R8.64+0x10c] ;  /* 0x00010c0808357981 */ /* 0x000f62000c1e9900 */
[----:B------:R-:W-:Y:S01]  /*24b0*/  IMAD R28, R27, -0x5c5a0000, RZ ;  /* 0xa3a600001b1c7824 */ /* 0x000fe200078e02ff */
[----:B------:R-:W-:Y:S01]  /*24c0*/  IADD3 R31, PT, PT, R15, R31, RZ ;  /* 0x0000001f0f1f7210 */ /* 0x000fe20007ffe0ff */
[----:B------:R-:W-:Y:S02]  /*24d0*/  IMAD R66, R30, -0x5c5a0000, RZ ;  /* 0xa3a600001e427824 */ /* 0x000fe400078e02ff */
[----:B------:R-:W-:Y:S01]  /*24e0*/  IMAD R33, R49, 0x9a05, R28 ;  /* 0x00009a0531217824 */ /* 0x000fe200078e021c */
[----:B------:R-:W-:Y:S01]  /*24f0*/  SHF.R.U64 R28, R14, 0x1f, R31 ;  /* 0x0000001f0e1c7819 */ /* 0x000fe2000000121f */
[----:B------:R-:W5:Y:S04]  /*2500*/  LDG.E.CONSTANT R30, desc[UR8][R8.64+0xc] ;  /* 0x00000c08081e7981 */ /* 0x000f68000c1e9900 */
[----:B------:R-:W5:Y:S04]  /*2510*/  LDG.E.CONSTANT R31, desc[UR8][R10.64+0xc] ;  /* 0x00000c080a1f7981 */ /* 0x000f68000c1e9900 */
[----:B------:R0:W5:Y:S01]  /*2520*/  LDG.E.CONSTANT R10, desc[UR8][R10.64+0x10c] ;  /* 0x00010c080a0a7981 */ /* 0x000162000c1e9900 */
[----:B------:R-:W-:-:S02]  /*2530*/  SHF.R.S32.HI R29, RZ, 0x1f, R55 ;  /* 0x0000001fff1d7819 */ /* 0x000fc40000011437 */
[----:B------:R-:W-:Y:S01]  /*2540*/  SHF.R.U64 R27, R12, 0x1f, R13 ;  /* 0x0000001f0c1b7819 */ /* 0x000fe2000000120d */
[----:B------:R-:W-:Y:S01]  /*2550*/  IMAD.WIDE.U32 R12, R49, -0x5c5a0000, R6 ;  /* 0xa3a60000310c7825 */ /* 0x000fe200078e0006 */
[----:B------:R-:W-:-:S03]  /*2560*/  SHF.R.S32.HI R15, RZ, 0x1f, R43 ;  /* 0x0000001fff0f7819 */ /* 0x000fc6000001142b */
[----:B------:R-:W-:Y:S01]  /*2570*/  IMAD R14, R29, -0x5c5a0000, RZ ;  /* 0xa3a600001d0e7824 */ /* 0x000fe200078e02ff */
[----:B------:R-:W-:Y:S01]  /*2580*/  IADD3 R29, PT, PT, R13, R33, RZ ;  /* 0x000000210d1d7210 */ /* 0x000fe20007ffe0ff */
[----:B------:R-:W-:Y:S02]  /*2590*/  IMAD R64, R15, -0x5c5a0000, RZ ;  /* 0xa3a600000f407824 */ /* 0x000fe400078e02ff */
[C---:B------:R-:W-:Y:S01]  /*25a0*/  IMAD R33, R55.reuse, 0x9a05, R14 ;  /* 0x00009a0537217824 */ /* 0x040fe200078e020e */
[----:B------:R-:W-:Y:S01]  /*25b0*/  SHF.R.U64 R29, R12, 0x1f, R29 ;  /* 0x0000001f0c1d7819 */ /* 0x000fe2000000121d */
[----:B------:R-:W-:-:S04]  /*25c0*/  IMAD.WIDE.U32 R14, R55, -0x5c5a0000, R6 ;  /* 0xa3a60000370e7825 */ /* 0x000fc800078e0006 */
[C---:B------:R-:W-:Y:S02]  /*25d0*/  IMAD R45, R43.reuse, 0x9a05, R64 ;  /* 0x00009a052b2d7824 */ /* 0x040fe400078e0240 */
[----:B------:R-:W-:Y:S01]  /*25e0*/  IMAD.WIDE.U32 R12, R43, -0x5c5a0000, R6 ;  /* 0xa3a600002b0c7825 */ /* 0x000fe200078e0006 */
[----:B------:R-:W-:-:S04]  /*25f0*/  IADD3 R33, PT, PT, R15, R33, RZ ;  /* 0x000000210f217210 */ /* 0x000fc80007ffe0ff */
[----:B------:R-:W-:Y:S02]  /*2600*/  IADD3 R45, PT, PT, R13, R45, RZ ;  /* 0x0000002d0d2d7210 */ /* 0x000fe40007ffe0ff */
[----:B------:R-:W-:Y:S01]  /*2610*/  SHF.R.S32.HI R13, RZ, 0x1f, R51 ;  /* 0x0000001fff0d7819 */ /* 0x000fe20000011433 */
[C---:B------:R-:W-:Y:S01]  /*2620*/  IMAD R49, R47.reuse, 0x9a05, R66 ;  /* 0x00009a052f317824 */ /* 0x040fe200078e0242 */
[----:B------:R-:W-:Y:S01]  /*2630*/  SHF.R.U64 R33, R14, 0x1f, R33 ;  /* 0x0000001f0e217819 */ /* 0x000fe20000001221 */
[----:B------:R-:W-:Y:S01]  /*2640*/  IMAD.WIDE.U32 R14, R47, -0x5c5a0000, R6 ;  /* 0xa3a600002f0e7825 */ /* 0x000fe200078e0006 */
[----:B------:R-:W-:-:S03]  /*2650*/  SHF.R.U64 R45, R12, 0x1f, R45 ;  /* 0x0000001f0c2d7819 */ /* 0x000fc6000000122d */
[----:B------:R-:W-:Y:S01]  /*2660*/  IMAD R12, R13, -0x5c5a0000, RZ ;  /* 0xa3a600000d0c7824 */ /* 0x000fe200078e02ff */
[----:B------:R-:W-:Y:S02]  /*2670*/  IADD3 R49, PT, PT, R15, R49, RZ ;  /* 0x000000310f317210 */ /* 0x000fe40007ffe0ff */
[----:B------:R-:W-:Y:S01]  /*2680*/  SHF.R.S32.HI R15, RZ, 0x1f, R57 ;  /* 0x0000001fff0f7819 */ /* 0x000fe20000011439 */
[C---:B------:R-:W-:Y:S02]  /*2690*/  IMAD R47, R51.reuse, 0x9a05, R12 ;  /* 0x00009a05332f7824 */ /* 0x040fe400078e020c */
[----:B------:R-:W-:Y:S01]  /*26a0*/  IMAD.WIDE.U32 R12, R51, -0x5c5a0000, R6 ;  /* 0xa3a60000330c7825 */ /* 0x000fe200078e0006 */
[----:B------:R-:W-:Y:S02]  /*26b0*/  SHF.R.U64 R49, R14, 0x1f, R49 ;  /* 0x0000001f0e317819 */ /* 0x000fe40000001231 */
[----:B------:R-:W-:Y:S01]  /*26c0*/  SHF.R.S32.HI R43, RZ, 0x1f, R42 ;  /* 0x0000001fff2b7819 */ /* 0x000fe2000001142a */
[----:B------:R-:W-:Y:S01]  /*26d0*/  IMAD R14, R15, -0x5c5a0000, RZ ;  /* 0xa3a600000f0e7824 */ /* 0x000fe200078e02ff */
[----:B------:R-:W-:-:S03]  /*26e0*/  IADD3 R47, PT, PT, R13, R47, RZ ;  /* 0x0000002f0d2f7210 */ /* 0x000fc60007ffe0ff */
[C---:B------:R-:W-:Y:S01]  /*26f0*/  IMAD R51, R57.reuse, 0x9a05, R14 ;  /* 0x00009a0539337824 */ /* 0x040fe200078e020e */
[----:B------:R-:W-:Y:S01]  /*2700*/  SHF.R.S32.HI R13, RZ, 0x1f, R46 ;  /* 0x0000001fff0d7819 */ /* 0x000fe2000001142e */
[----:B------:R-:W-:Y:S01]  /*2710*/  IMAD.WIDE.U32 R14, R57, -0x5c5a0000, R6 ;  /* 0xa3a60000390e7825 */ /* 0x000fe200078e0006 */
[----:B------:R-:W-:Y:S02]  /*2720*/  SHF.R.U64 R57, R12, 0x1f, R47 ;  /* 0x0000001f0c397819 */ /* 0x000fe4000000122f */
[----:B------:R-:W-:Y:S01]  /*2730*/  SHF.R.S32.HI R12, RZ, 0x1f, R50 ;  /* 0x0000001fff0c7819 */ /* 0x000fe20000011432 */
[----:B------:R-:W-:Y:S01]  /*2740*/  IMAD R43, R43, -0x5c5a0000, RZ ;  /* 0xa3a600002b2b7824 */ /* 0x000fe200078e02ff */
[----:B0-----:R-:W-:Y:S01]  /*2750*/  IADD3 R11, PT, PT, R15, R51, RZ ;  /* 0x000000330f0b7210 */ /* 0x001fe20007ffe0ff */
[----:B------:R-:W-:Y:S02]  /*2760*/  IMAD R13, R13, -0x5c5a0000, RZ ;  /* 0xa3a600000d0d7824 */ /* 0x000fe400078e02ff */
[----:B------:R-:W-:-:S02]  /*2770*/  IMAD R9, R42, 0x9a05, R43 ;  /* 0x00009a052a097824 */ /* 0x000fc400078e022b */
[----:B------:R-:W-:-:S04]  /*2780*/  IMAD.WIDE.U32 R42, R42, -0x5c5a0000, R6 ;  /* 0xa3a600002a2a7825 */ /* 0x000fc800078e0006 */
[----:B------:R-:W-:Y:S01]  /*2790*/  IMAD R15, R12, -0x5c5a0000, RZ ;  /* 0xa3a600000c0f7824 */ /* 0x000fe200078e02ff */
[----:B------:R-:W-:Y:S01]  /*27a0*/  IADD3 R9, PT, PT, R43, R9, RZ ;  /* 0x000000092b097210 */ /* 0x000fe20007ffe0ff */
[C---:B------:R-:W-:Y:S02]  /*27b0*/  IMAD R13, R46.reuse, 0x9a05, R13 ;  /* 0x00009a052e0d7824 */ /* 0x040fe400078e020d */
[----:B------:R-:W-:-:S04]  /*27c0*/  IMAD.WIDE.U32 R46, R46, -0x5c5a0000, R6 ;  /* 0xa3a600002e2e7825 */ /* 0x000fc800078e0006 */
[C---:B------:R-:W-:Y:S02]  /*27d0*/  IMAD R15, R50.reuse, 0x9a05, R15 ;  /* 0x00009a05320f7824 */ /* 0x040fe400078e020f */
[----:B------:R-:W-:Y:S01]  /*27e0*/  IMAD.WIDE.U32 R50, R50, -0x5c5a0000, R6 ;  /* 0xa3a6000032327825 */ /* 0x000fe200078e0006 */
[----:B------:R-:W-:Y:S02]  /*27f0*/  SHF.R.U64 R42, R42, 0x1f, R9 ;  /* 0x0000001f2a2a7819 */ /* 0x000fe40000001209 */
[----:B------:R-:W-:Y:S02]  /*2800*/  IADD3 R9, PT, PT, R47, R13, RZ ;  /* 0x0000000d2f097210 */ /* 0x000fe40007ffe0ff */
[----:B------:R-:W-:Y:S02]  /*2810*/  SHF.R.S32.HI R8, RZ, 0x1f, R54 ;  /* 0x0000001fff087819 */ /* 0x000fe40000011436 */
[----:B------:R-:W-:Y:S02]  /*2820*/  IADD3 R13, PT, PT, R51, R15, RZ ;  /* 0x0000000f330d7210 */ /* 0x000fe40007ffe0ff */
[----:B------:R-:W-:-:S02]  /*2830*/  SHF.R.U64 R46, R46, 0x1f, R9 ;  /* 0x0000001f2e2e7819 */ /* 0x000fc40000001209 */
[----:B------:R-:W-:Y:S01]  /*2840*/  SHF.R.U64 R50, R50, 0x1f, R13 ;  /* 0x0000001f32327819 */ /* 0x000fe2000000120d */
[----:B------:R-:W-:Y:S01]  /*2850*/  IMAD R13, R8, -0x5c5a0000, RZ ;  /* 0xa3a60000080d7824 */ /* 0x000fe200078e02ff */
[----:B------:R-:W-:Y:S02]  /*2860*/  SHF.R.S32.HI R9, RZ, 0x1f, R44 ;  /* 0x0000001fff097819 */ /* 0x000fe4000001142c */
[----:B------:R-:W-:Y:S01]  /*2870*/  SHF.R.S32.HI R8, RZ, 0x1f, R48 ;  /* 0x0000001fff087819 */ /* 0x000fe20000011430 */
[C---:B------:R-:W-:Y:S01]  /*2880*/  IMAD R13, R54.reuse, 0x9a05, R13 ;  /* 0x00009a05360d7824 */ /* 0x040fe200078e020d */
[----:B------:R-:W-:Y:S01]  /*2890*/  SHF.R.S32.HI R12, RZ, 0x1f, R52 ;  /* 0x0000001fff0c7819 */ /* 0x000fe20000011434 */
[----:B------:R-:W-:Y:S02]  /*28a0*/  IMAD R9, R9, -0x5c5a0000, RZ ;  /* 0xa3a6000009097824 */ /* 0x000fe400078e02ff */
[----:B------:R-:W-:-:S04]  /*28b0*/  IMAD.WIDE.U32 R54, R54, -0x5c5a0000, R6 ;  /* 0xa3a6000036367825 */ /* 0x000fc800078e0006 */
[----:B------:R-:W-:Y:S01]  /*28c0*/  IMAD R47, R8, -0x5c5a0000, RZ ;  /* 0xa3a60000082f7824 */ /* 0x000fe200078e02ff */
[----:B------:R-:W-:Y:S01]  /*28d0*/  IADD3 R15, PT, PT, R55, R13, RZ ;  /* 0x0000000d370f7210 */ /* 0x000fe20007ffe0ff */
[C---:B------:R-:W-:Y:S02]  /*28e0*/  IMAD R43, R44.reuse, 0x9a05, R9 ;  /* 0x00009a052c2b7824 */ /* 0x040fe400078e0209 */
[----:B------:R-:W-:Y:S01]  /*28f0*/  IMAD.WIDE.U32 R8, R44, -0x5c5a0000, R6 ;  /* 0xa3a600002c087825 */ /* 0x000fe200078e0006 */
[----:B------:R-:W-:-:S03]  /*2900*/  SHF.R.U64 R11, R14, 0x1f, R11 ;  /* 0x0000001f0e0b7819 */ /* 0x000fc6000000120b */
[----:B------:R-:W-:Y:S01]  /*2910*/  IMAD R51, R12, -0x5c5a0000, RZ ;  /* 0xa3a600000c337824 */ /* 0x000fe200078e02ff */
[----:B------:R-:W-:Y:S01]  /*2920*/  SHF.R.U64 R54, R54, 0x1f, R15 ;  /* 0x0000001f36367819 */ /* 0x000fe2000000120f */
[C---:B------:R-:W-:Y:S01]  /*2930*/  IMAD R47, R48.reuse, 0x9a05, R47 ;  /* 0x00009a05302f7824 */ /* 0x040fe200078e022f */
[----:B------:R-:W-:Y:S01]  /*2940*/  IADD3 R43, PT, PT, R9, R43, RZ ;  /* 0x0000002b092b7210 */ /* 0x000fe20007ffe0ff */
[----:B------:R-:W-:-:S04]  /*2950*/  IMAD.WIDE.U32 R12, R48, -0x5c5a0000, R6 ;  /* 0xa3a60000300c7825 */ /* 0x000fc800078e0006 */
[----:B------:R-:W-:Y:S01]  /*2960*/  IMAD R55, R52, 0x9a05, R51 ;  /* 0x00009a0534377824 */ /* 0x000fe200078e0233 */
[----:B------:R-:W-:Y:S01]  /*2970*/  LEA R51, R2, R3, 0x4 ;  /* 0x0000000302337211 */ /* 0x000fe200078e20ff */
[----:B------:R-:W-:Y:S01]  /*2980*/  IMAD.WIDE.U32 R14, R52, -0x5c5a0000, R6 ;  /* 0xa3a60000340e7825 */ /* 0x000fe200078e0006 */
[----:B------:R-:W-:Y:S02]  /*2990*/  SHF.R.S32.HI R2, RZ, 0x1f, R56 ;  /* 0x0000001fff027819 */ /* 0x000fe40000011438 */
[----:B------:R-:W-:Y:S02]  /*29a0*/  IADD3 R9, PT, PT, R13, R47, RZ ;  /* 0x0000002f0d097210 */ /* 0x000fe40007ffe0ff */
[----:B------:R-:W-:Y:S02]  /*29b0*/  SHF.R.U64 R43, R8, 0x1f, R43 ;  /* 0x0000001f082b7819 */ /* 0x000fe4000000122b */
[----:B------:R-:W-:Y:S02]  /*29c0*/  SHF.R.S32.HI R3, RZ, 0x1f, R39 ;  /* 0x0000001fff037819 */ /* 0x000fe40000011427 */
[----:B------:R-:W-:-:S02]  /*29d0*/  IADD3 R47, PT, PT, R15, R55, RZ ;  /* 0x000000370f2f7210 */ /* 0x000fc40007ffe0ff */
[----:B------:R-:W-:Y:S01]  /*29e0*/  SHF.R.S32.HI R8, RZ, 0x1f, R37 ;  /* 0x0000001fff087819 */ /* 0x000fe20000011425 */
[----:B------:R-:W-:Y:S01]  /*29f0*/  IMAD R13, R2, -0x5c5a0000, RZ ;  /* 0xa3a60000020d7824 */ /* 0x000fe200078e02ff */
[----:B------:R-:W-:Y:S01]  /*2a00*/  SHF.R.U64 R44, R12, 0x1f, R9 ;  /* 0x0000001f0c2c7819 */ /* 0x000fe20000001209 */
[----:B------:R-:W-:Y:S01]  /*2a10*/  IMAD R12, R3, -0x5c5a0000, RZ ;  /* 0xa3a60000030c7824 */ /* 0x000fe200078e02ff */
[----:B------:R-:W-:Y:S02]  /*2a20*/  SHF.R.S32.HI R9, RZ, 0x1f, R35 ;  /* 0x0000001fff097819 */ /* 0x000fe40000011423 */
[----:B------:R-:W-:Y:S01]  /*2a30*/  SHF.R.U64 R47, R14, 0x1f, R47 ;  /* 0x0000001f0e2f7819 */ /* 0x000fe2000000122f */
[----:B------:R-:W-:Y:S02]  /*2a40*/  IMAD R14, R8, -0x5c5a0000, RZ ;  /* 0xa3a60000080e7824 */ /* 0x000fe400078e02ff */
[C---:B------:R-:W-:Y:S02]  /*2a50*/  IMAD R15, R56.reuse, 0x9a05, R13 ;  /* 0x00009a05380f7824 */ /* 0x040fe400078e020d */
[----:B------:R-:W-:-:S04]  /*2a60*/  IMAD.WIDE.U32 R2, R56, -0x5c5a0000, R6 ;  /* 0xa3a6000038027825 */ /* 0x000fc800078e0006 */
[----:B------:R-:W-:Y:S02]  /*2a70*/  IMAD R55, R39, 0x9a05, R12 ;  /* 0x00009a0527377824 */ /* 0x000fe400078e020c */
[----:B------:R-:W-:Y:S02]  /*2a80*/  IMAD R48, R9, -0x5c5a0000, RZ ;  /* 0xa3a6000009307824 */ /* 0x000fe400078e02ff */
[C---:B------:R-:W-:Y:S02]  /*2a90*/  IMAD R67, R37.reuse, 0x9a05, R14 ;  /* 0x00009a0525437824 */ /* 0x040fe400078e020e */
[--C-:B------:R-:W-:Y:S01]  /*2aa0*/  IMAD.WIDE.U32 R12, R37, -0x5c5a0000, R6.reuse ;  /* 0xa3a60000250c7825 */ /* 0x100fe200078e0006 */
[----:B------:R-:W-:Y:S02]  /*2ab0*/  LEA R37, R51, R0, 0x5 ;  /* 0x0000000033257211 */ /* 0x000fe400078e28ff */
[----:B------:R-:W-:Y:S01]  /*2ac0*/  IADD3 R51, PT, PT, R3, R15, RZ ;  /* 0x0000000f03337210 */ /* 0x000fe20007ffe0ff */
[----:B------:R-:W-:Y:S01]  /*2ad0*/  IMAD.WIDE.U32 R8, R39, -0x5c5a0000, R6 ;  /* 0xa3a6000027087825 */ /* 0x000fe200078e0006 */
[----:B------:R-:W-:-:S02]  /*2ae0*/  IADD3 R3, PT, PT, R13, R67, RZ ;  /* 0x000000430d037210 */ /* 0x000fc40007ffe0ff */
[----:B------:R-:W-:Y:S01]  /*2af0*/  SHF.R.U64 R0, R2, 0x1f, R51 ;  /* 0x0000001f02007819 */ /* 0x000fe20000001233 */
[----:B------:R-:W-:Y:S01]  /*2b00*/  IMAD R69, R35, 0x9a05, R48 ;  /* 0x00009a0523457824 */ /* 0x000fe200078e0230 */
[----:B------:R-:W-:Y:S01]  /*2b10*/  IADD3 R39, PT, PT, R9, R55, RZ ;  /* 0x0000003709277210 */ /* 0x000fe20007ffe0ff */
[----:B------:R-:W-:Y:S01]  /*2b20*/  IMAD.WIDE.U32 R14, R35, -0x5c5a0000, R6 ;  /* 0xa3a60000230e7825 */ /* 0x000fe200078e0006 */
[----:B------:R-:W-:Y:S02]  /*2b30*/  SHF.R.S32.HI R2, RZ, 0x1f, R41 ;  /* 0x0000001fff027819 */ /* 0x000fe40000011429 */
[----:B------:R-:W-:Y:S02]  /*2b40*/  SHF.R.U64 R48, R12, 0x1f, R3 ;  /* 0x0000001f0c307819 */ /* 0x000fe40000001203 */
[----:B------:R-:W-:Y:S02]  /*2b50*/  SHF.R.U64 R39, R8, 0x1f, R39 ;  /* 0x0000001f08277819 */ /* 0x000fe40000001227 */
[----:B------:R-:W-:Y:S01]  /*2b60*/  SHF.R.S32.HI R3, RZ, 0x1f, R59 ;  /* 0x0000001fff037819 */ /* 0x000fe2000001143b */
[----:B------:R-:W-:Y:S01]  /*2b70*/  IMAD R2, R2, -0x5c5a0000, RZ ;  /* 0xa3a6000002027824 */ /* 0x000fe200078e02ff */
[----:B------:R-:W-:-:S02]  /*2b80*/  IADD3 R51, PT, PT, R15, R69, RZ ;  /* 0x000000450f337210 */ /* 0x000fc40007ffe0ff */
[----:B------:R-:W-:Y:S02]  /*2b90*/  SHF.R.S32.HI R8, RZ, 0x1f, R61 ;  /* 0x0000001fff087819 */ /* 0x000fe4000001143d */
[----:B------:R-:W-:Y:S01]  /*2ba0*/  SHF.R.S32.HI R9, RZ, 0x1f, R63 ;  /* 0x0000001fff097819 */ /* 0x000fe2000001143f */
[----:B------:R-:W-:Y:S01]  /*2bb0*/  IMAD R12, R3, -0x5c5a0000, RZ ;  /* 0xa3a60000030c7824 */ /* 0x000fe200078e02ff */
[----:B------:R-:W-:Y:S01]  /*2bc0*/  SHF.R.U64 R51, R14, 0x1f, R51 ;  /* 0x0000001f0e337819 */ /* 0x000fe20000001233 */
[----:B------:R-:W-:Y:S02]  /*2bd0*/  IMAD R14, R8, -0x5c5a0000, RZ ;  /* 0xa3a60000080e7824 */ /* 0x000fe400078e02ff */
[----:B------:R-:W-:Y:S02]  /*2be0*/  IMAD R35, R41, 0x9a05, R2 ;  /* 0x00009a0529237824 */ /* 0x000fe400078e0202 */
[----:B------:R-:W-:Y:S02]  /*2bf0*/  IMAD R52, R9, -0x5c5a0000, RZ ;  /* 0xa3a6000009347824 */ /* 0x000fe400078e02ff */
[----:B------:R-:W-:-:S04]  /*2c00*/  IMAD.WIDE.U32 R2, R41, -0x5c5a0000, R6 ;  /* 0xa3a6000029027825 */ /* 0x000fc800078e0006 */
[C---:B------:R-:W-:Y:S02]  /*2c10*/  IMAD R41, R59.reuse, 0x9a05, R12 ;  /* 0x00009a053b297824 */ /* 0x040fe400078e020c */
[----:B------:R-:W-:-:S04]  /*2c20*/  IMAD.WIDE.U32 R8, R59, -0x5c5a0000, R6 ;  /* 0xa3a600003b087825 */ /* 0x000fc800078e0006 */
[C---:B------:R-:W-:Y:S02]  /*2c30*/  IMAD R55, R61.reuse, 0x9a05, R14 ;  /* 0x00009a053d377824 */ /* 0x040fe400078e020e */
[----:B------:R-:W-:-:S04]  /*2c40*/  IMAD.WIDE.U32 R12, R61, -0x5c5a0000, R6 ;  /* 0xa3a600003d0c7825 */ /* 0x000fc800078e0006 */
[C---:B------:R-:W-:Y:S02]  /*2c50*/  IMAD R59, R63.reuse, 0x9a05, R52 ;  /* 0x00009a053f3b7824 */ /* 0x040fe400078e0234 */
[----:B------:R-:W-:-:S04]  /*2c60*/  IMAD.WIDE.U32 R14, R63, -0x5c5a0000, R6 ;  /* 0xa3a600003f0e7825 */ /* 0x000fc800078e0006 */
[----:B------:R-:W-:Y:S01]  /*2c70*/  IMAD R4, R37, 0x7, R4 ;  /* 0x0000000725047824 */ /* 0x000fe200078e0204 */
[----:B------:R-:W-:Y:S02]  /*2c80*/  IADD3 R37, PT, PT, R3, R35, RZ ;  /* 0x0000002303257210 */ /* 0x000fe40007ffe0ff */
[----:B------:R-:W-:Y:S02]  /*2c90*/  IADD3 R35, PT, PT, R9, R41, RZ ;  /* 0x0000002909237210 */ /* 0x000fe40007ffe0ff */
[----:B------:R-:W-:Y:S02]  /*2ca0*/  IADD3 R9, PT, PT, R13, R55, RZ ;  /* 0x000000370d097210 */ /* 0x000fe40007ffe0ff */
[----:B------:R-:W-:Y:S02]  /*2cb0*/  IADD3 R3, PT, PT, R15, R59, RZ ;  /* 0x0000003b0f037210 */ /* 0x000fe40007ffe0ff */
[----:B------:R-:W-:Y:S02]  /*2cc0*/  SHF.R.U64 R13, R2, 0x1f, R37 ;  /* 0x0000001f020d7819 */ /* 0x000fe40000001225 */
[----:B------:R-:W-:-:S02]  /*2cd0*/  SHF.R.S32.HI R2, RZ, 0x1f, R65 ;  /* 0x0000001fff027819 */ /* 0x000fc40000011441 */
[----:B------:R-:W-:Y:S02]  /*2ce0*/  SHF.R.U64 R15, R8, 0x1f, R35 ;  /* 0x0000001f080f7819 */ /* 0x000fe40000001223 */
[----:B------:R-:W-:Y:S02]  /*2cf0*/  SHF.R.U64 R12, R12, 0x1f, R9 ;  /* 0x0000001f0c0c7819 */ /* 0x000fe40000001209 */
[----:B------:R-:W-:Y:S02]  /*2d00*/  SHF.R.U64 R14, R14, 0x1f, R3 ;  /* 0x0000001f0e0e7819 */ /* 0x000fe40000001203 */
[----:B------:R-:W-:Y:S02]  /*2d10*/  SHF.R.S32.HI R8, RZ, 0x1f, R34 ;  /* 0x0000001fff087819 */ /* 0x000fe40000011422 */
[----:B------:R-:W-:Y:S01]  /*2d20*/  SHF.R.S32.HI R9, RZ, 0x1f, R36 ;  /* 0x0000001fff097819 */ /* 0x000fe20000011424 */
[----:B------:R-:W-:Y:S01]  /*2d30*/  IMAD R2, R2, -0x5c5a0000, RZ ;  /* 0xa3a6000002027824 */ /* 0x000fe200078e02ff */
[----:B------:R-:W-:Y:S01]  /*2d40*/  SHF.R.S32.HI R3, RZ, 0x1f, R32 ;  /* 0x0000001fff037819 */ /* 0x000fe20000011420 */
[----:B------:R-:W-:-:S02]  /*2d50*/  IMAD R37, R8, -0x5c5a0000, RZ ;  /* 0xa3a6000008257824 */ /* 0x000fc400078e02ff */
[----:B------:R-:W-:Y:S02]  /*2d60*/  IMAD R63, R9, -0x5c5a0000, RZ ;  /* 0xa3a60000093f7824 */ /* 0x000fe400078e02ff */
[----:B------:R-:W-:Y:S02]  /*2d70*/  IMAD R35, R3, -0x5c5a0000, RZ ;  /* 0xa3a6000003237824 */ /* 0x000fe400078e02ff */
[C---:B------:R-:W-:Y:S02]  /*2d80*/  IMAD R59, R65.reuse, 0x9a05, R2 ;  /* 0x00009a05413b7824 */ /* 0x040fe400078e0202 */
[----:B------:R-:W-:-:S04]  /*2d90*/  IMAD.WIDE.U32 R2, R65, -0x5c5a0000, R6 ;  /* 0xa3a6000041027825 */ /* 0x000fc800078e0006 */
[----:B------:R-:W-:Y:S02]  /*2da0*/  IMAD R61, R34, 0x9a05, R37 ;  /* 0x00009a05223d7824 */ /* 0x000fe400078e0225 */
[----:B------:R-:W-:Y:S02]  /*2db0*/  IMAD R63, R36, 0x9a05, R63 ;  /* 0x00009a05243f7824 */ /* 0x000fe400078e023f */
[C---:B------:R-:W-:Y:S02]  /*2dc0*/  IMAD R55, R32.reuse, 0x9a05, R35 ;  /* 0x00009a0520377824 */ /* 0x040fe400078e0223 */
[----:B------:R-:W-:Y:S01]  /*2dd0*/  IMAD.WIDE.U32 R8, R32, -0x5c5a0000, R6 ;  /* 0xa3a6000020087825 */ /* 0x000fe200078e0006 */
[----:B------:R-:W-:-:S03]  /*2de0*/  IADD3 R59, PT, PT, R3, R59, RZ ;  /* 0x0000003b033b7210 */ /* 0x000fc60007ffe0ff */
[----:B------:R-:W-:Y:S01]  /*2df0*/  IMAD.WIDE.U32 R36, R36, -0x5c5a0000, R6 ;  /* 0xa3a6000024247825 */ /* 0x000fe200078e0006 */
[----:B------:R-:W0:Y:S01]  /*2e00*/  S2R R41, SR_TID.X ;  /* 0x0000000000297919 */ /* 0x000e220000002100 */
[----:B------:R-:W-:Y:S02]  /*2e10*/  IADD3 R55, PT, PT, R9, R55, RZ ;  /* 0x0000003709377210 */ /* 0x000fe40007ffe0ff */
[----:B------:R-:W-:Y:S02]  /*2e20*/  SHF.R.U64 R9, R2, 0x1f, R59 ;  /* 0x0000001f02097819 */ /* 0x000fe4000000123b */
[----:B------:R-:W-:Y:S02]  /*2e30*/  IADD3 R3, PT, PT, R37, R63, RZ ;  /* 0x0000003f25037210 */ /* 0x000fe40007ffe0ff */
[----:B------:R-:W-:Y:S02]  /*2e40*/  SHF.R.S32.HI R2, RZ, 0x1f, R38 ;  /* 0x0000001fff027819 */ /* 0x000fe40000011426 */
[----:B------:R-:W-:-:S02]  /*2e50*/  SHF.R.U64 R36, R36, 0x1f, R3 ;  /* 0x0000001f24247819 */ /* 0x000fc40000001203 */
[----:B------:R-:W-:Y:S01]  /*2e60*/  SHF.R.S32.HI R3, RZ, 0x1f, R58 ;  /* 0x0000001fff037819 */ /* 0x000fe2000001143a */
[----:B------:R-:W-:Y:S01]  /*2e70*/  IMAD.WIDE.U32 R34, R34, -0x5c5a0000, R6 ;  /* 0xa3a6000022227825 */ /* 0x000fe200078e0006 */
[----:B------:R-:W-:-:S03]  /*2e80*/  SHF.R.U64 R8, R8, 0x1f, R55 ;  /* 0x0000001f08087819 */ /* 0x000fc60000001237 */
[----:B------:R-:W-:Y:S02]  /*2e90*/  IMAD R55, R2, -0x5c5a0000, RZ ;  /* 0xa3a6000002377824 */ /* 0x000fe400078e02ff */
[----:B------:R-:W-:Y:S01]  /*2ea0*/  IMAD R65, R3, -0x5c5a0000, RZ ;  /* 0xa3a6000003417824 */ /* 0x000fe200078e02ff */
[----:B------:R-:W-:Y:S01]  /*2eb0*/  IADD3 R35, PT, PT, R35, R61, RZ ;  /* 0x0000003d23237210 */ /* 0x000fe20007ffe0ff */
[C---:B------:R-:W-:Y:S02]  /*2ec0*/  IMAD R55, R38.reuse, 0x9a05, R55 ;  /* 0x00009a0526377824 */ /* 0x040fe400078e0237 */
[----:B------:R-:W-:Y:S01]  /*2ed0*/  IMAD.WIDE.U32 R2, R38, -0x5c5a0000, R6 ;  /* 0xa3a6000026027825 */ /* 0x000fe200078e0006 */
[----:B------:R-:W-:Y:S02]  /*2ee0*/  SHF.R.S32.HI R32, RZ, 0x1f, R60 ;  /* 0x0000001fff207819 */ /* 0x000fe4000001143c */
[----:B------:R-:W-:Y:S02]  /*2ef0*/  SHF.R.U64 R34, R34, 0x1f, R35 ;  /* 0x0000001f22227819 */ /* 0x000fe40000001223 */
[----:B------:R-:W-:-:S02]  /*2f00*/  IADD3 R55, PT, PT, R3, R55, RZ ;  /* 0x0000003703377210 */ /* 0x000fc40007ffe0ff */
[----:B------:R-:W-:Y:S01]  /*2f10*/  SHF.R.S32.HI R35, RZ, 0x1f, R62 ;  /* 0x0000001fff237819 */ /* 0x000fe2000001143e */
[----:B------:R-:W-:Y:S01]  /*2f20*/  IMAD R67, R32, -0x5c5a0000, RZ ;  /* 0xa3a6000020437824 */ /* 0x000fe200078e02ff */
[----:B------:R-:W-:Y:S02]  /*2f30*/  SHF.R.S32.HI R37, RZ, 0x1f, R40 ;  /* 0x0000001fff257819 */ /* 0x000fe40000011428 */
[----:B------:R-:W-:Y:S01]  /*2f40*/  SHF.R.U64 R32, R2, 0x1f, R55 ;  /* 0x0000001f02207819 */ /* 0x000fe20000001237 */
[----:B------:R-:W-:Y:S02]  /*2f50*/  HFMA2 R2, -RZ, RZ, 0, 0 ;  /* 0x00000000ff027431 */ /* 0x000fe400000001ff */
[----:B------:R-:W-:Y:S01]  /*2f60*/  IMAD R35, R35, -0x5c5a0000, RZ ;  /* 0xa3a6000023237824 */ /* 0x000fe200078e02ff */
[----:B---3--:R-:W-:Y:S01]  /*2f70*/  IADD3 R16, PT, PT, R16, R5, RZ ;  /* 0x0000000510107210 */ /* 0x008fe20007ffe0ff */
[----:B------:R-:W-:Y:S01]  /*2f80*/  IMAD R37, R37, -0x5c5a0000, RZ ;  /* 0xa3a6000025257824 */ /* 0x000fe200078e02ff */
[----:B------:R-:W-:Y:S01]  /*2f90*/  MOV R3, 0x200000 ;  /* 0x0020000000037802 */ /* 0x000fe20000000f00 */
[----:B------:R-:W-:Y:S01]  /*2fa0*/  IMAD R65, R58, 0x9a05, R65 ;  /* 0x00009a053a417824 */ /* 0x000fe200078e0241 */
[----:B------:R-:W-:Y:S01]  /*2fb0*/  VIADDMNMX R27, R16, R27, RZ, !PT ;  /* 0x0000001b101b7246 */ /* 0x000fe200078001ff */
[----:B------:R-:W-:-:S02]  /*2fc0*/  IMAD R67, R60, 0x9a05, R67 ;  /* 0x00009a053c437824 */ /* 0x000fc400078e0243 */
[----:B------:R-:W-:Y:S02]  /*2fd0*/  IMAD R35, R62, 0x9a05, R35 ;  /* 0x00009a053e237824 */ /* 0x000fe400078e0223 */
[----:B------:R-:W-:Y:S01]  /*2fe0*/  IMAD.WIDE.U32 R58, R58, -0x5c5a0000, R6 ;  /* 0xa3a600003a3a7825 */ /* 0x000fe200078e0006 */
[----:B------:R-:W-:-:S03]  /*2ff0*/  VIADDMNMX R5, R16, R28, RZ, !PT ;  /* 0x0000001c10057246 */ /* 0x000fc600078001ff */
[----:B------:R-:W-:-:S04]  /*3000*/  IMAD.WIDE.U32 R60, R60, -0x5c5a0000, R6 ;  /* 0xa3a600003c3c7825 */ /* 0x000fc800078e0006 */
[----:B------:R-:W-:-:S04]  /*3010*/  IMAD.WIDE.U32 R62, R62, -0x5c5a0000, R6 ;  /* 0xa3a600003e3e7825 */ /* 0x000fc800078e0006 */
[C---:B------:R-:W-:Y:S02]  /*3020*/  IMAD R37, R40.reuse, 0x9a05, R37 ;  /* 0x00009a0528257824 */ /* 0x040fe400078e0225 */
[----:B------:R-:W-:Y:S01]  /*3030*/  IMAD.WIDE.U32 R6, R40, -0x5c5a0000, R6 ;  /* 0xa3a6000028067825 */ /* 0x000fe200078e0006 */
[----:B------:R-:W-:-:S03]  /*3040*/  VIADDMNMX R33, R16, R33, RZ, !PT ;  /* 0x0000002110217246 */ /* 0x000fc600078001ff */
[----:B0-----:R-:W-:Y:S02]  /*3050*/  IMAD R4, R4, 0x7, R41 ;  /* 0x0000000704047824 */ /* 0x001fe400078e0229 */
[--C-:B------:R-:W-:Y:S01]  /*3060*/  IMAD.HI.U32 R27, R27, 0x444848ba, R2.reuse ;  /* 0x444848ba1b1b7827 */ /* 0x100fe200078e0002 */
[----:B------:R-:W-:Y:S02]  /*3070*/  IADD3 R37, PT, PT, R7, R37, RZ ;  /* 0x0000002507257210 */ /* 0x000fe40007ffe0ff */
[----:B------:R-:W-:Y:S01]  /*3080*/  VIADDMNMX R29, R16, R29, RZ, !PT ;  /* 0x0000001d101d7246 */ /* 0x000fe200078001ff */
[----:B------:R-:W-:Y:S01]  /*3090*/  IMAD.HI.U32 R7, R5, 0x444848ba, R2 ;  /* 0x444848ba05077827 */ /* 0x000fe200078e0002 */
[----:B--2---:R-:W-:Y:S02]  /*30a0*/  LEA R4, P0, R4, UR4, 0x2 ;  /* 0x0000000404047c11 */ /* 0x004fe4000f8010ff */
[----:B------:R-:W-:Y:S01]  /*30b0*/  SHF.R.U32.HI R28, RZ, 0x16, R27 ;  /* 0x00000016ff1c7819 */ /* 0x000fe2000001161b */
[----:B------:R-:W-:Y:S01]  /*30c0*/  IMAD.HI.U32 R33, R33, 0x444848ba, R2 ;  /* 0x444848ba21217827 */ /* 0x000fe200078e0002 */
[----:B------:R-:W-:-:S03]  /*30d0*/  SHF.R.U32.HI R27, RZ, 0x16, R7 ;  /* 0x00000016ff1b7819 */ /* 0x000fc60000011607 */
[----:B------:R-:W-:Y:S01]  /*30e0*/  IMAD.HI.U32 R29, R29, 0x444848ba, R2 ;  /* 0x444848ba1d1d7827 */ /* 0x000fe200078e0002 */
[----:B------:R-:W-:Y:S02]  /*30f0*/  IADD3.X R5, PT, PT, RZ, UR5, RZ, P0, !PT ;  /* 0x00000005ff057c10 */ /* 0x000fe400087fe4ff */
[----:B------:R-:W-:Y:S02]  /*3100*/  VIMNMX.U32 R7, PT, PT, R28, 0x7f, PT ;  /* 0x0000007f1c077848 */ /* 0x000fe40003fe0000 */
[----:B----4-:R-:W-:Y:S02]  /*3110*/  IADD3 R24, PT, PT, R24, R23, RZ ;  /* 0x0000001718187210 */ /* 0x010fe40007ffe0ff */
[----:B------:R-:W-:Y:S02]  /*3120*/  SHF.R.U32.HI R33, RZ, 0x16, R33 ;  /* 0x00000016ff217819 */ /* 0x000fe40000011621 */
[----:B------:R-:W-:Y:S01]  /*3130*/  SHF.R.U32.HI R23, RZ, 0x16, R29 ;  /* 0x00000016ff177819 */ /* 0x000fe2000001161d */
[----:B------:R0:W-:Y:S01]  /*3140*/  STG.E.U8 desc[UR8][R4.64], R7 ;  /* 0x0000000704007986 */ /* 0x0001e2000c101108 */
[----:B------:R-:W-:-:S02]  /*3150*/  VIADDMNMX R11, R24, R11, RZ, !PT ;  /* 0x0000000b180b7246 */ /* 0x000fc400078001ff */
[----:B------:R-:W-:Y:S02]  /*3160*/  VIADDMNMX R45, R24, R45, RZ, !PT ;  /* 0x0000002d182d7246 */ /* 0x000fe400078001ff */
[----:B------:R-:W-:Y:S01]  /*3170*/  VIMNMX.U32 R23, PT, PT, R23, 0x7f, PT ;  /* 0x0000007f17177848 */ /* 0x000fe20003fe0000 */
[--C-:B------:R-:W-:Y:S01]  /*3180*/  IMAD.HI.U32 R11, R11, 0x444848ba, R2.reuse ;  /* 0x444848ba0b0b7827 */ /* 0x100fe200078e0002 */
[----:B-----5:R-:W-:Y:S02]  /*3190*/  IADD3 R19, PT, PT, R22, R19, RZ ;  /* 0x0000001316137210 */ /* 0x020fe40007ffe0ff */
[----:B------:R-:W-:Y:S02]  /*31a0*/  IADD3 R35, PT, PT, R63, R35, RZ ;  /* 0x000000233f237210 */ /* 0x000fe40007ffe0ff */
[----:B0-----:R-:W-:Y:S01]  /*31b0*/  VIMNMX.U32 R7, PT, PT, R33, 0x7f, PT ;  /* 0x0000007f21077848 */ /* 0x001fe20003fe0000 */
[----:B------:R-:W-:Y:S01]  /*31c0*/  IMAD.HI.U32 R45, R45, 0x444848ba, R2 ;  /* 0x444848ba2d2d7827 */ /* 0x000fe200078e0002 */
[----:B------:R-:W-:Y:S01]  /*31d0*/  VIMNMX.U32 R27, PT, PT, R27, 0x7f, PT ;  /* 0x0000007f1b1b7848 */ /* 0x000fe20003fe0000 */
[----:B------:R0:W-:Y:S01]  /*31e0*/  STG.E.U8 desc[UR8][R4.64+0xc400], R23 ;  /* 0x00c4001704007986 */ /* 0x0001e2000c101108 */
[----:B------:R-:W-:-:S03]  /*31f0*/  SHF.R.U64 R62, R62, 0x1f, R35 ;  /* 0x0000001f3e3e7819 */ /* 0x000fc60000001223 */
[----:B------:R1:W-:Y:S01]  /*3200*/  STG.E.U8 desc[UR8][R4.64+0x12600], R7 ;  /* 0x0126000704007986 */ /* 0x0003e2000c101108 */
[C---:B------:R-:W-:Y:S02]  /*3210*/  VIADDMNMX R35, R19.reuse, R46, RZ, !PT ;  /* 0x0000002e13237246 */ /* 0x040fe400078001ff */
[----:B------:R-:W-:Y:S01]  /*3220*/  SHF.R.U32.HI R22, RZ, 0x16, R11 ;  /* 0x00000016ff167819 */ /* 0x000fe2000001160b */
[----:B------:R2:W-:Y:S01]  /*3230*/  STG.E.U8 desc[UR8][R4.64+0x6200], R27 ;  /* 0x0062001b04007986 */ /* 0x0005e2000c101108 */
[C---:B0-----:R-:W-:Y:S02]  /*3240*/  VIADDMNMX R23, R19.reuse, R42, RZ, !PT ;  /* 0x0000002a13177246 */ /* 0x041fe400078001ff */
[----:B-1----:R-:W-:-:S03]  /*3250*/  VIADDMNMX R7, R19, R50, RZ, !PT ;  /* 0x0000003213077246 */ /* 0x002fc600078001ff */
[----:B------:R-:W-:Y:S01]  /*3260*/  IMAD.HI.U32 R23, R23, 0x444848ba, R2 ;  /* 0x444848ba17177827 */ /* 0x000fe200078e0002 */
[----:B------:R-:W-:Y:S02]  /*3270*/  VIADDMNMX R19, R19, R54, RZ, !PT ;  /* 0x0000003613137246 */ /* 0x000fe400078001ff */
[----:B--2---:R-:W-:Y:S01]  /*3280*/  SHF.R.U32.HI R27, RZ, 0x16, R45 ;  /* 0x00000016ff1b7819 */ /* 0x004fe2000001162d */
[--C-:B------:R-:W-:Y:S01]  /*3290*/  IMAD.HI.U32 R11, R7, 0x444848ba, R2.reuse ;  /* 0x444848ba070b7827 */ /* 0x100fe200078e0002 */
[----:B------:R-:W-:Y:S02]  /*32a0*/  VIMNMX.U32 R7, PT, PT, R22, 0x7f, PT ;  /* 0x0000007f16077848 */ /* 0x000fe40003fe0000 */
[----:B------:R-:W-:Y:S01]  /*32b0*/  IADD3 R20, PT, PT, R20, R21, RZ ;  /* 0x0000001514147210 */ /* 0x000fe20007ffe0ff */
[----:B------:R-:W-:Y:S01]  /*32c0*/  IMAD.HI.U32 R35, R35, 0x444848ba, R2 ;  /* 0x444848ba23237827 */ /* 0x000fe200078e0002 */
[----:B------:R-:W-:Y:S01]  /*32d0*/  VIMNMX.U32 R27, PT, PT, R27, 0x7f, PT ;  /* 0x0000007f1b1b7848 */ /* 0x000fe20003fe0000 */
[----:B------:R0:W-:Y:S01]  /*32e0*/  STG.E.U8 desc[UR8][R4.64+0x13240], R7 ;  /* 0x0132400704007986 */ /* 0x0001e2000c101108 */
[----:B------:R-:W-:Y:S01]  /*32f0*/  SHF.R.U32.HI R16, RZ, 0x16, R23 ;  /* 0x00000016ff107819 */ /* 0x000fe20000011617 */
[----:B------:R-:W-:Y:S01]  /*3300*/  IMAD.HI.U32 R19, R19, 0x444848ba, R2 ;  /* 0x444848ba13137827 */ /* 0x000fe200078e0002 */
[----:B------:R-:W-:-:S02]  /*3310*/  SHF.R.U32.HI R35, RZ, 0x16, R35 ;  /* 0x00000016ff237819 */ /* 0x000fc40000011623 */
[----:B------:R-:W-:Y:S02]  /*3320*/  SHF.R.U32.HI R23, RZ, 0x16, R11 ;  /* 0x00000016ff177819 */ /* 0x000fe4000001160b */
[C---:B------:R-:W-:Y:S02]  /*3330*/  VIADDMNMX R43, R20.reuse, R43, RZ, !PT ;  /* 0x0000002b142b7246 */ /* 0x040fe400078001ff */
[C---:B------:R-:W-:Y:S01]  /*3340*/  VIADDMNMX R47, R20.reuse, R47, RZ, !PT ;  /* 0x0000002f142f7246 */ /* 0x040fe200078001ff */
[----:B------:R1:W-:Y:S01]  /*3350*/  STG.E.U8 desc[UR8][R4.64+0xc40], R27 ;  /* 0x000c401b04007986 */ /* 0x0003e2000c101108 */
[C---:B------:R-:W-:Y:S02]  /*3360*/  VIADDMNMX R21, R20.reuse, R44, RZ, !PT ;  /* 0x0000002c14157246 */ /* 0x040fe400078001ff */
[----:B0-----:R-:W-:Y:S01]  /*3370*/  VIADDMNMX R7, R20, R0, RZ, !PT ;  /* 0x0000000014077246 */ /* 0x001fe200078001ff */
[----:B------:R-:W-:Y:S01]  /*3380*/  IMAD.HI.U32 R43, R43, 0x444848ba, R2 ;  /* 0x444848ba2b2b7827 */ /* 0x000fe200078e0002 */
[----:B------:R-:W-:-:S02]  /*3390*/  VIMNMX.U32 R23, PT, PT, R23, 0x7f, PT ;  /* 0x0000007f17177848 */ /* 0x000fc40003fe0000 */
[----:B------:R-:W-:Y:S01]  /*33a0*/  VIMNMX.U32 R11, PT, PT, R16, 0x7f, PT ;  /* 0x0000007f100b7848 */ /* 0x000fe20003fe0000 */
[----:B------:R-:W-:Y:S01]  /*33b0*/  IMAD.HI.U32 R47, R47, 0x444848ba, R2 ;  /* 0x444848ba2f2f7827 */ /* 0x000fe200078e0002 */
[----:B------:R-:W-:Y:S02]  /*33c0*/  IADD3 R18, PT, PT, R18, R17, RZ ;  /* 0x0000001112127210 */ /* 0x000fe40007ffe0ff */
[----:B-1----:R-:W-:Y:S01]  /*33d0*/  SHF.R.U32.HI R27, RZ, 0x16, R19 ;  /* 0x00000016ff1b7819 */ /* 0x002fe20000011613 */
[----:B------:R-:W-:Y:S01]  /*33e0*/  IMAD.HI.U32 R7, R7, 0x444848ba, R2 ;  /* 0x444848ba07077827 */ /* 0x000fe200078e0002 */
[----:B------:R-:W-:-:S03]  /*33f0*/  VIMNMX.U32 R19, PT, PT, R35, 0x7f, PT ;  /* 0x0000007f23137848 */ /* 0x000fc60003fe0000 */
[----:B------:R-:W-:Y:S01]  /*3400*/  IMAD.HI.U32 R21, R21, 0x444848ba, R2 ;  /* 0x444848ba15157827 */ /* 0x000fe200078e0002 */
[----:B------:R0:W-:Y:S01]  /*3410*/  STG.E.U8 desc[UR8][R4.64+0xc401], R23 ;  /* 0x00c4011704007986 */ /* 0x0001e2000c101108 */
[----:B------:R-:W-:Y:S02]  /*3420*/  SHF.R.U32.HI R43, RZ, 0x16, R43 ;  /* 0x00000016ff2b7819 */ /* 0x000fe4000001162b */
[----:B------:R-:W-:Y:S01]  /*3430*/  SHF.R.U32.HI R17, RZ, 0x16, R47 ;  /* 0x00000016ff117819 */ /* 0x000fe2000001162f */
[----:B------:R1:W-:Y:S01]  /*3440*/  STG.E.U8 desc[UR8][R4.64+0x6201], R19 ;  /* 0x0062011304007986 */ /* 0x0003e2000c101108 */
[C---:B------:R-:W-:Y:S02]  /*3450*/  VIADDMNMX R51, R18.reuse, R51, RZ, !PT ;  /* 0x0000003312337246 */ /* 0x040fe400078001ff */
[C---:B------:R-:W-:Y:S01]  /*3460*/  VIADDMNMX R13, R18.reuse, R13, RZ, !PT ;  /* 0x0000000d120d7246 */ /* 0x040fe200078001ff */
[----:B------:R2:W-:Y:S01]  /*3470*/  STG.E.U8 desc[UR8][R4.64+0x1], R11 ;  /* 0x0000010b04007986 */ /* 0x0005e2000c101108 */
[----:B0-----:R-:W-:-:S02]  /*3480*/  VIADDMNMX R23, R18, R48, RZ, !PT ;  /* 0x0000003012177246 */ /* 0x001fc400078001ff */
[----:B-1----:R-:W-:Y:S02]  /*3490*/  SHF.R.U32.HI R19, RZ, 0x16, R7 ;  /* 0x00000016ff137819 */ /* 0x002fe40000011607 */
[----:B--2---:R-:W-:Y:S01]  /*34a0*/  SHF.R.U32.HI R11, RZ, 0x16, R21 ;  /* 0x00000016ff0b7819 */ /* 0x004fe20000011615 */
[--C-:B------:R-:W-:Y:S01]  /*34b0*/  IMAD.HI.U32 R23, R23, 0x444848ba, R2.reuse ;  /* 0x444848ba17177827 */ /* 0x100fe200078e0002 */
[----:B------:R-:W-:Y:S02]  /*34c0*/  VIMNMX.U32 R7, PT, PT, R43, 0x7f, PT ;  /* 0x0000007f2b077848 */ /* 0x000fe40003fe0000 */
[----:B------:R-:W-:Y:S02]  /*34d0*/  VIMNMX.U32 R17, PT, PT, R17, 0x7f, PT ;  /* 0x0000007f11117848 */ /* 0x000fe40003fe0000 */
[----:B------:R-:W-:Y:S01]  /*34e0*/  VIMNMX.U32 R19, PT, PT, R19, 0x7f, PT ;  /* 0x0000007f13137848 */ /* 0x000fe20003fe0000 */
[----:B------:R-:W-:Y:S01]  /*34f0*/  IMAD.HI.U32 R51, R51, 0x444848ba, R2 ;  /* 0x444848ba33337827 */ /* 0x000fe200078e0002 */
[----:B------:R-:W-:-:S02]  /*3500*/  VIMNMX.U32 R11, PT, PT, R11, 0x7f, PT ;  /* 0x0000007f0b0b7848 */ /* 0x000fc40003fe0000 */
[----:B------:R-:W-:Y:S01]  /*3510*/  IADD3 R25, PT, PT, R26, R25, RZ ;  /* 0x000000191a197210 */ /* 0x000fe20007ffe0ff */
[----:B------:R-:W-:Y:S01]  /*3520*/  IMAD.HI.U32 R13, R13, 0x444848ba, R2 ;  /* 0x444848ba0d0d7827 */ /* 0x000fe200078e0002 */
[----:B------:R0:W-:Y:S02]  /*3530*/  STG.E.U8 desc[UR8][R4.64+0xc41], R7 ;  /* 0x000c410704007986 */ /* 0x0001e4000c101108 */
[----:B------:R-:W-:Y:S02]  /*3540*/  VIADDMNMX R9, R25, R9, RZ, !PT ;  /* 0x0000000919097246 */ /* 0x000fe400078001ff */
[----:B------:R1:W-:Y:S01]  /*3550*/  STG.E.U8 desc[UR8][R4.64+0xd041], R17 ;  /* 0x00d0411104007986 */ /* 0x0003e2000c101108 */
[----:B------:R-:W-:-:S03]  /*3560*/  SHF.R.U32.HI R13, RZ, 0x16, R13 ;  /* 0x00000016ff0d7819 */ /* 0x000fc6000001160d */
[----:B------:R2:W-:Y:S04]  /*3570*/  STG.E.U8 desc[UR8][R4.64+0x13241], R19 ;  /* 0x0132411304007986 */ /* 0x0005e8000c101108 */
[----:B------:R3:W-:Y:S01]  /*3580*/  STG.E.U8 desc[UR8][R4.64+0x6e41], R11 ;  /* 0x006e410b04007986 */ /* 0x0007e2000c101108 */
[----:B0-----:R-:W-:Y:S02]  /*3590*/  SHF.R.U32.HI R7, RZ, 0x16, R23 ;  /* 0x00000016ff077819 */ /* 0x001fe40000011617 */
[C---:B-1----:R-:W-:Y:S02]  /*35a0*/  VIADDMNMX R17, R25.reuse, R12, RZ, !PT ;  /* 0x0000000c19117246 */ /* 0x042fe400078001ff */
[----:B--2---:R-:W-:Y:S02]  /*35b0*/  VIADDMNMX R19, R25, R14, RZ, !PT ;  /* 0x0000000e19137246 */ /* 0x004fe400078001ff */
[----:B---3--:R-:W-:Y:S01]  /*35c0*/  SHF.R.U32.HI R11, RZ, 0x16, R51 ;  /* 0x00000016ff0b7819 */ /* 0x008fe20000011633 */
[----:B------:R-:W-:Y:S01]  /*35d0*/  IMAD.HI.U32 R17, R17, 0x444848ba, R2 ;  /* 0x444848ba11117827 */ /* 0x000fe200078e0002 */
[----:B------:R-:W-:-:S02]  /*35e0*/  VIMNMX.U32 R7, PT, PT, R7, 0x7f, PT ;  /* 0x0000007f07077848 */ /* 0x000fc40003fe0000 */
[----:B------:R-:W-:Y:S01]  /*35f0*/  VIMNMX.U32 R11, PT, PT, R11, 0x7f, PT ;  /* 0x0000007f0b0b7848 */ /* 0x000fe20003fe0000 */
[----:B------:R-:W-:Y:S01]  /*3600*/  IMAD.HI.U32 R19, R19, 0x444848ba, R2 ;  /* 0x444848ba13137827 */ /* 0x000fe200078e0002 */
[----:B------:R-:W-:-:S03]  /*3610*/  VIMNMX.U32 R13, PT, PT, R13, 0x7f, PT ;  /* 0x0000007f0d0d7848 */ /* 0x000fc60003fe0000 */
[----:B------:R-:W-:Y:S01]  /*3620*/  IMAD.HI.U32 R9, R9, 0x444848ba, R2 ;  /* 0x444848ba09097827 */ /* 0x000fe200078e0002 */
[----:B------:R-:W-:Y:S01]  /*3630*/  IADD3 R31, PT, PT, R31, R30, RZ ;  /* 0x0000001e1f1f7210 */ /* 0x000fe20007ffe0ff */
[----:B------:R0:W-:Y:S01]  /*3640*/  STG.E.U8 desc[UR8][R4.64+0x6202], R7 ;  /* 0x0062020704007986 */ /* 0x0001e2000c101108 */
[----:B------:R-:W-:Y:S02]  /*3650*/  SHF.R.U32.HI R17, RZ, 0x16, R17 ;  /* 0x00000016ff117819 */ /* 0x000fe40000011611 */
[----:B------:R-:W-:Y:S01]  /*3660*/  SHF.R.U32.HI R9, RZ, 0x16, R9 ;  /* 0x00000016ff097819 */ /* 0x000fe20000011609 */
[----:B------:R1:W-:Y:S01]  /*3670*/  STG.E.U8 desc[UR8][R4.64+0xc402], R11 ;  /* 0x00c4020b04007986 */ /* 0x0003e2000c101108 */
[----:B------:R-:W-:-:S03]  /*3680*/  VIADDMNMX R15, R25, R15, RZ, !PT ;  /* 0x0000000f190f7246 */ /* 0x000fc600078001ff */
[----:B------:R2:W-:Y:S01]  /*3690*/  STG.E.U8 desc[UR8][R4.64+0x12602], R13 ;  /* 0x0126020d04007986 */ /* 0x0005e2000c101108 */
[----:B------:R-:W-:Y:S02]  /*36a0*/  IADD3 R65, PT, PT, R59, R65, RZ ;  /* 0x000000413b417210 */ /* 0x000fe40007ffe0ff */
[----:B0-----:R-:W-:Y:S02]  /*36b0*/  SHF.R.U32.HI R7, RZ, 0x16, R19 ;  /* 0x00000016ff077819 */ /* 0x001fe40000011613 */
[----:B------:R-:W-:Y:S02]  /*36c0*/  IADD3 R67, PT, PT, R61, R67, RZ ;  /* 0x000000433d437210 */ /* 0x000fe40007ffe0ff */
[C---:B-1----:R-:W-:Y:S02]  /*36d0*/  VIADDMNMX R11, R31.reuse, R8, RZ, !PT ;  /* 0x000000081f0b7246 */ /* 0x042fe400078001ff */
[----:B--2---:R-:W-:Y:S02]  /*36e0*/  VIADDMNMX R13, R31, R34, RZ, !PT ;  /* 0x000000221f0d7246 */ /* 0x004fe400078001ff */
[----:B------:R-:W-:-:S02]  /*36f0*/  VIMNMX.U32 R17, PT, PT, R17, 0x7f, PT ;  /* 0x0000007f11117848 */ /* 0x000fc40003fe0000 */
[----:B------:R-:W-:Y:S02]  /*3700*/  VIMNMX.U32 R7, PT, PT, R7, 0x7f, PT ;  /* 0x0000007f07077848 */ /* 0x000fe40003fe0000 */
[----:B------:R-:W-:Y:S01]  /*3710*/  VIMNMX.U32 R9, PT, PT, R9, 0x7f, PT ;  /* 0x0000007f09097848 */ /* 0x000fe20003fe0000 */
[----:B------:R-:W-:Y:S01]  /*3720*/  IMAD.HI.U32 R15, R15, 0x444848ba, R2 ;  /* 0x444848ba0f0f7827 */ /* 0x000fe200078e0002 */
[----:B------:R-:W-:Y:S02]  /*3730*/  SHF.R.U64 R58, R58, 0x1f, R65 ;  /* 0x0000001f3a3a7819 */ /* 0x000fe40000001241 */
[----:B------:R-:W-:Y:S01]  /*3740*/  SHF.R.U64 R60, R60, 0x1f, R67 ;  /* 0x0000001f3c3c7819 */ /* 0x000fe20000001243 */
[----:B------:R-:W-:Y:S01]  /*3750*/  IMAD.HI.U32 R11, R11, 0x444848ba, R2 ;  /* 0x444848ba0b0b7827 */ /* 0x000fe200078e0002 */
[----:B------:R-:W-:Y:S02]  /*3760*/  IADD3 R53, PT, PT, R10, R53, RZ ;  /* 0x000000350a357210 */ /* 0x000fe40007ffe0ff */
[----:B------:R-:W-:Y:S01]  /*3770*/  SHF.R.U64 R6, R6, 0x1f, R37 ;  /* 0x0000001f06067819 */ /* 0x000fe20000001225 */
[----:B------:R-:W-:Y:S01]  /*3780*/  IMAD.HI.U32 R13, R13, 0x444848ba, R2 ;  /* 0x444848ba0d0d7827 */ /* 0x000fe200078e0002 */
[----:B------:R0:W-:Y:S01]  /*3790*/  STG.E.U8 desc[UR8][R4.64+0x6e42], R17 ;  /* 0x006e421104007986 */ /* 0x0001e2000c101108 */
[----:B------:R-:W-:-:S03]  /*37a0*/  VIADDMNMX R19, R31, R36, RZ, !PT ;  /* 0x000000241f137246 */ /* 0x000fc600078001ff */
[----:B------:R1:W-:Y:S01]  /*37b0*/  STG.E.U8 desc[UR8][R4.64+0xd042], R7 ;  /* 0x00d0420704007986 */ /* 0x0003e2000c101108 */
[----:B------:R-:W-:-:S03]  /*37c0*/  VIADDMNMX R49, R24, R49, RZ, !PT ;  /* 0x0000003118317246 */ /* 0x000fc600078001ff */
[----:B------:R2:W-:Y:S01]  /*37d0*/  STG.E.U8 desc[UR8][R4.64+0x13242], R9 ;  /* 0x0132420904007986 */ /* 0x0005e2000c101108 */
[----:B------:R-:W-:Y:S02]  /*37e0*/  VIADDMNMX R57, R24, R57, RZ, !PT ;  /* 0x0000003918397246 */ /* 0x000fe400078001ff */
[----:B------:R-:W-:Y:S02]  /*37f0*/  VIADDMNMX R39, R18, R39, RZ, !PT ;  /* 0x0000002712277246 */ /* 0x000fe400078001ff */
[C---:B0-----:R-:W-:Y:S02]  /*3800*/  VIADDMNMX R17, R53.reuse, R60, RZ, !PT ;  /* 0x0000003c35117246 */ /* 0x041fe400078001ff */
[----:B------:R-:W-:Y:S02]  /*3810*/  SHF.R.U32.HI R15, RZ, 0x16, R15 ;  /* 0x00000016ff0f7819 */ /* 0x000fe4000001160f */
[----:B-1----:R-:W-:Y:S02]  /*3820*/  VIADDMNMX R7, R53, R58, RZ, !PT ;  /* 0x0000003a35077246 */ /* 0x002fe400078001ff */
[----:B------:R-:W-:-:S02]  /*3830*/  SHF.R.U32.HI R11, RZ, 0x16, R11 ;  /* 0x00000016ff0b7819 */ /* 0x000fc4000001160b */
[----:B--2---:R-:W-:Y:S02]  /*3840*/  VIADDMNMX R9, R53, R62, RZ, !PT ;  /* 0x0000003e35097246 */ /* 0x004fe400078001ff */
[----:B------:R-:W-:Y:S02]  /*3850*/  SHF.R.U32.HI R13, RZ, 0x16, R13 ;  /* 0x00000016ff0d7819 */ /* 0x000fe4000001160d */
[----:B------:R-:W-:Y:S02]  /*3860*/  VIADDMNMX R31, R31, R32, RZ, !PT ;  /* 0x000000201f1f7246 */ /* 0x000fe400078001ff */
[----:B------:R-:W-:Y:S01]  /*3870*/  VIADDMNMX R53, R53, R6, RZ, !PT ;  /* 0x0000000635357246 */ /* 0x000fe200078001ff */
[--C-:B------:R-:W-:Y:S01]  /*3880*/  IMAD.HI.U32 R49, R49, 0x444848ba, R2.reuse ;  /* 0x444848ba31317827 */ /* 0x100fe200078e0002 */
[----:B------:R-:W-:Y:S02]  /*3890*/  VIMNMX.U32 R15, PT, PT, R15, 0x7f, PT ;  /* 0x0000007f0f0f7848 */ /* 0x000fe40003fe0000 */
[----:B------:R-:W-:Y:S01]  /*38a0*/  VIMNMX.U32 R11, PT, PT, R11, 0x7f, PT ;  /* 0x0000007f0b0b7848 */ /* 0x000fe20003fe0000 */
[----:B------:R-:W-:Y:S01]  /*38b0*/  IMAD.HI.U32 R57, R57, 0x444848ba, R2 ;  /* 0x444848ba39397827 */ /* 0x000fe200078e0002 */
[----:B------:R-:W-:-:S03]  /*38c0*/  VIMNMX.U32 R13, PT, PT, R13, 0x7f, PT ;  /* 0x0000007f0d0d7848 */ /* 0x000fc60003fe0000 */
        /* <DEDUP_REMOVED lines=15> */
[----:B------:R-:W-:Y:S02]  /*39c0*/  SHF.R.U32.HI R17, RZ, 0x16, R17 ;  /* 0x00000016ff117819 */ /* 0x000fe40000011611 */
[----:B0-----:R-:W-:Y:S02]  /*39d0*/  SHF.R.U32.HI R15, RZ, 0x16, R19 ;  /* 0x00000016ff0f7819 */ /* 0x001fe40000011613 */
[----:B-1----:R-:W-:Y:S02]  /*39e0*/  SHF.R.U32.HI R11, RZ, 0x16, R9 ;  /* 0x00000016ff0b7819 */ /* 0x002fe40000011609 */
[----:B--2---:R-:W-:Y:S02]  /*39f0*/  SHF.R.U32.HI R13, RZ, 0x16, R53 ;  /* 0x00000016ff0d7819 */ /* 0x004fe40000011635 */
[----:B------:R-:W-:Y:S02]  /*3a00*/  VIMNMX.U32 R29, PT, PT, R29, 0x7f, PT ;  /* 0x0000007f1d1d7848 */ /* 0x000fe40003fe0000 */
[----:B------:R-:W-:-:S02]  /*3a10*/  VIMNMX.U32 R33, PT, PT, R33, 0x7f, PT ;  /* 0x0000007f21217848 */ /* 0x000fc40003fe0000 */
[----:B------:R-:W-:Y:S02]  /*3a20*/  VIMNMX.U32 R27, PT, PT, R27, 0x7f, PT ;  /* 0x0000007f1b1b7848 */ /* 0x000fe40003fe0000 */
[----:B------:R-:W-:Y:S02]  /*3a30*/  VIMNMX.U32 R21, PT, PT, R21, 0x7f, PT ;  /* 0x0000007f15157848 */ /* 0x000fe40003fe0000 */
[----:B------:R-:W-:Y:S02]  /*3a40*/  VIMNMX.U32 R15, PT, PT, R15, 0x7f, PT ;  /* 0x0000007f0f0f7848 */ /* 0x000fe40003fe0000 */
[----:B------:R-:W-:Y:S02]  /*3a50*/  VIMNMX.U32 R3, PT, PT, R3, 0x7f, PT ;  /* 0x0000007f03037848 */ /* 0x000fe40003fe0000 */
[----:B------:R-:W-:Y:S02]  /*3a60*/  VIMNMX.U32 R7, PT, PT, R7, 0x7f, PT ;  /* 0x0000007f07077848 */ /* 0x000fe40003fe0000 */
[----:B------:R-:W-:-:S02]  /*3a70*/  VIMNMX.U32 R9, PT, PT, R17, 0x7f, PT ;  /* 0x0000007f11097848 */ /* 0x000fc40003fe0000 */
        /* <DEDUP_REMOVED lines=13> */
.L_x_225:
        /* <DEDUP_REMOVED lines=11> */
.L_x_475:


//--------------------- .text.fused_nn_conv2d_cast_fixed_point_multiply_add_cast_fixed_point_multiply_kernel0 --------------------------
	.section	.text.fused_nn_conv2d_cast_fixed_point_multiply_add_cast_fixed_point_multiply_kernel0,"ax",@progbits
	.align	128
        .global         fused_nn_conv2d_cast_fixed_point_multiply_add_cast_fixed_point_multiply_kernel0
        .type           fused_nn_conv2d_cast_fixed_point_multiply_add_cast_fixed_point_multiply_kernel0,@function
        .size           fused_nn_conv2d_cast_fixed_point_multiply_add_cast_fixed_point_multiply_kernel0,(.L_x_476 - fused_nn_conv2d_cast_fixed_point_multiply_add_cast_fixed_point_multiply_kernel0)
        .other          fused_nn_conv2d_cast_fixed_point_multiply_add_cast_fixed_point_multiply_kernel0,@"STO_CUDA_ENTRY STV_DEFAULT"
fused_nn_conv2d_cast_fixed_point_multiply_add_cast_fixed_point_multiply_kernel0:
.text.fused_nn_conv2d_cast_fixed_point_multiply_add_cast_fixed_point_multiply_kernel0:
        /* <DEDUP_REMOVED lines=16> */
[----:B------:R-:W-:Y:S01]  /*0100*/  LOP3.LUT R7, R0, R7, RZ, 0xfc, !PT ;  /* 0x0000000700077212 */ /* 0x000fe200078efcff */
[----:B------:R-:W-:Y:S01]  /*0110*/  BAR.SYNC.DEFER_BLOCKING 0x0 ;  /* 0x0000000000007b1d */ /* 0x000fe20000010000 */
[----:B------:R-:W-:-:S02]  /*0120*/  ISETP.NE.U32.AND P0, PT, R6, 0x1, PT ;  /* 0x000000010600780c */ /* 0x000fc40003f05070 */
[----:B------:R-:W-:Y:S01]  /*0130*/  SHF.L.U32 R6, R8, 0x3, RZ ;  /* 0x0000000308067819 */ /* 0x000fe200000006ff */
[----:B------:R-:W-:Y:S01]  /*0140*/  IMAD R4, R4, 0x3100, R7 ;  /* 0x0000310004047824 */ /* 0x000fe200078e0207 */
[----:B------:R-:W-:Y:S02]  /*0150*/  SHF.R.U32.HI R8, RZ, 0x2, R8 ;  /* 0x00000002ff087819 */ /* 0x000fe40000011608 */
[----:B------:R-:W-:Y:S01]  /*0160*/  LOP3.LUT R6, R6, 0x1fe0, RZ, 0xc0, !PT ;  /* 0x00001fe006067812 */ /* 0x000fe200078ec0ff */
[----:B------:R-:W-:Y:S01]  /*0170*/  IMAD R4, R9, 0x1c0, R4 ;  /* 0x000001c009047824 */ /* 0x000fe200078e0204 */
[C---:B------:R-:W-:Y:S02]  /*0180*/  LEA R8, R3.reuse, R8, 0x1 ;  /* 0x0000000803087211 */ /* 0x040fe400078e08ff */
[----:B------:R-:W-:Y:S02]  /*0190*/  LEA R6, R3, R6, 0x6 ;  /* 0x0000000603067211 */ /* 0x000fe400078e30ff */
[----:B------:R-:W-:-:S02]  /*01a0*/  IADD3 R38, PT, PT, R4, 0xe0, RZ ;  /* 0x000000e004267810 */ /* 0x000fc40007ffe0ff */
[----:B------:R-:W-:Y:S02]  /*01b0*/  @P0 IADD3 R38, PT, PT, R4, RZ, RZ ;  /* 0x000000ff04260210 */ /* 0x000fe40007ffe0ff */
[----:B------:R-:W-:Y:S02]  /*01c0*/  LOP3.LUT R4, R0, 0xc, RZ, 0xc0, !PT ;  /* 0x0000000c00047812 */ /* 0x000fe400078ec0ff */
[----:B------:R-:W-:Y:S02]  /*01d0*/  SHF.L.U32 R8, R8, 0x4, RZ ;  /* 0x0000000408087819 */ /* 0x000fe400000006ff */
[----:B------:R-:W-:Y:S02]  /*01e0*/  MOV R9, UR4 ;  /* 0x0000000400097c02 */ /* 0x000fe40008000f00 */
[----:B--2---:R-:W-:Y:S02]  /*01f0*/  LEA R4, R5, R4, 0xd ;  /* 0x0000000405047211 */ /* 0x004fe400078e68ff */
[----:B------:R-:W-:-:S02]  /*0200*/  LOP3.LUT R6, R6, 0x1ff00, RZ, 0xc0, !PT ;  /* 0x0001ff0006067812 */ /* 0x000fc400078ec0ff */
[----:B------:R-:W-:Y:S02]  /*0210*/  LOP3.LUT R7, R8, 0x70, RZ, 0xc0, !PT ;  /* 0x0000007008077812 */ /* 0x000fe400078ec0ff */
[----:B------:R-:W-:Y:S02]  /*0220*/  LEA R38, R9, R38, 0x5 ;  /* 0x0000002609267211 */ /* 0x000fe400078e28ff */
[----:B------:R-:W-:Y:S02]  /*0230*/  IADD3 R4, PT, PT, R7, R4, R6 ;  /* 0x0000000407047210 */ /* 0x000fe40007ffe006 */
[----:B------:R-:W-:Y:S02]  /*0240*/  IADD3 R38, P0, PT, R38, UR12, RZ ;  /* 0x0000000c26267c10 */ /* 0x000fe4000ff1e0ff */
[----:B------:R-:W-:Y:S02]  /*0250*/  IADD3 R24, P1, PT, R4, UR14, RZ ;  /* 0x0000000e04187c10 */ /* 0x000fe4000ff3e0ff */
[----:B------:R-:W-:-:S02]  /*0260*/  IADD3.X R39, PT, PT, RZ, UR13, RZ, P0, !PT ;  /* 0x0000000dff277c10 */ /* 0x000fc400087fe4ff */
        /* <DEDUP_REMOVED lines=33> */
[----:B------:R-:W-:Y:S04]  /*0480*/  LDS R36, [R0+UR6+0x40] ;  /* 0x0000400600247984 */ /* 0x000fe80008000800 */
[----:B------:R-:W2:Y:S04]  /*0490*/  LDS.128 R12, [R3+0x10] ;  /* 0x00001000030c7984 */ /* 0x000ea80000000c00 */
[----:B------:R-:W3:Y:S04]  /*04a0*/  LDS R7, [R0+UR6+0x60] ;  /* 0x0000600600077984 */ /* 0x000ee80008000800 */
[----:B------:R-:W4:Y:S04]  /*04b0*/  LDS.128 R16, [R3+0x80] ;  /* 0x0000800003107984 */ /* 0x000f280000000c00 */
[----:B------:R-:W5:Y:S01]  /*04c0*/  LDS.128 R20, [R3+0x90] ;  /* 0x0000900003147984 */ /* 0x000f620000000c00 */
[----:B0-----:R-:W-:-:S02]  /*04d0*/  IDP.4A.S8.S8 R6, R32, R9, RZ ;  /* 0x0000000920067226 */ /* 0x001fc400000006ff */
[-C--:B------:R-:W-:Y:S02]  /*04e0*/  IDP.4A.S8.S8 R27, R32, R8.reuse, RZ ;  /* 0x00000008201b7226 */ /* 0x080fe400000006ff */
[C---:B-1----:R-:W-:Y:S02]  /*04f0*/  IDP.4A.S8.S8 R26, R34.reuse, R9, RZ ;  /* 0x00000009221a7226 */ /* 0x042fe400000006ff */
[----:B------:R-:W-:Y:S02]  /*0500*/  IDP.4A.S8.S8 R29, R34, R8, RZ ;  /* 0x00000008221d7226 */ /* 0x000fe400000006ff */
[-C--:B------:R-:W-:Y:S02]  /*0510*/  IDP.4A.S8.S8 R28, R32, R11.reuse, RZ ;  /* 0x0000000b201c7226 */ /* 0x080fe400000006ff */
[----:B------:R-:W-:Y:S02]  /*0520*/  IDP.4A.S8.S8 R30, R34, R11, RZ ;  /* 0x0000000b221e7226 */ /* 0x000fe400000006ff */
[----:B--2---:R-:W-:-:S02]  /*0530*/  IDP.4A.S8.S8 R6, R36, R13, R6 ;  /* 0x0000000d24067226 */ /* 0x004fc40000000606 */
[-C--:B------:R-:W-:Y:S02]  /*0540*/  IDP.4A.S8.S8 R31, R32, R10.reuse, RZ ;  /* 0x0000000a201f7226 */ /* 0x080fe400000006ff */
[----:B---3--:R-:W-:Y:S02]  /*0550*/  IDP.4A.S8.S8 R26, R7, R13, R26 ;  /* 0x0000000d071a7226 */ /* 0x008fe4000000061a */
[----:B------:R-:W-:Y:S02]  /*0560*/  IDP.4A.S8.S8 R33, R34, R10, RZ ;  /* 0x0000000a22217226 */ /* 0x000fe400000006ff */
[-C--:B----4-:R-:W-:Y:S02]  /*0570*/  IDP.4A.S8.S8 R11, R32, R16.reuse, RZ ;  /* 0x00000010200b7226 */ /* 0x090fe400000006ff */
[----:B------:R-:W-:Y:S02]  /*0580*/  IDP.4A.S8.S8 R13, R34, R16, RZ ;  /* 0x00000010220d7226 */ /* 0x000fe400000006ff */
[----:B------:R-:W-:-:S02]  /*0590*/  IDP.4A.S8.S8 R8, R32, R17, RZ ;  /* 0x0000001120087226 */ /* 0x000fc400000006ff */
[----:B------:R-:W-:Y:S02]  /*05a0*/  IDP.4A.S8.S8 R10, R34, R17, RZ ;  /* 0x00000011220a7226 */ /* 0x000fe400000006ff */
[-C--:B------:R-:W-:Y:S01]  /*05b0*/  IDP.4A.S8.S8 R27, R36, R12.reuse, R27 ;  /* 0x0000000c241b7226 */ /* 0x080fe2000000061b */
[----:B------:R-:W-:Y:S01]  /*05c0*/  LDS R17, [R0+UR6+0xa0] ;  /* 0x0000a00600117984 */ /* 0x000fe20008000800 */
[----:B------:R-:W-:Y:S02]  /*05d0*/  IDP.4A.S8.S8 R29, R7, R12, R29 ;  /* 0x0000000c071d7226 */ /* 0x000fe4000000061d */
[-C--:B------:R-:W-:Y:S02]  /*05e0*/  IDP.4A.S8.S8 R9, R32, R18.reuse, RZ ;  /* 0x0000001220097226 */ /* 0x080fe400000006ff */
[----:B------:R-:W-:Y:S02]  /*05f0*/  IDP.4A.S8.S8 R35, R34, R18, RZ ;  /* 0x0000001222237226 */ /* 0x000fe400000006ff */
[----:B------:R-:W-:-:S02]  /*0600*/  IDP.4A.S8.S8 R16, R32, R19, RZ ;  /* 0x0000001320107226 */ /* 0x000fc400000006ff */
[----:B------:R-:W-:Y:S02]  /*0610*/  IDP.4A.S8.S8 R12, R34, R19, RZ ;  /* 0x00000013220c7226 */ /* 0x000fe400000006ff */
[CC--:B-----5:R-:W-:Y:S01]  /*0620*/  IDP.4A.S8.S8 R18, R36.reuse, R20.reuse, R11 ;  /* 0x0000001424127226 */ /* 0x0e0fe2000000060b */
[----:B------:R-:W-:Y:S01]  /*0630*/  LDS R19, [R0+UR6+0x80] ;  /* 0x0000800600137984 */ /* 0x000fe20008000800 */
[C---:B------:R-:W-:Y:S02]  /*0640*/  IDP.4A.S8.S8 R32, R7.reuse, R20, R13 ;  /* 0x0000001407207226 */ /* 0x040fe4000000060d */
[CC--:B------:R-:W-:Y:S02]  /*0650*/  IDP.4A.S8.S8 R20, R36.reuse, R21.reuse, R8 ;  /* 0x0000001524147226 */ /* 0x0c0fe40000000608 */
[----:B------:R-:W-:Y:S02]  /*0660*/  IDP.4A.S8.S8 R34, R7, R21, R10 ;  /* 0x0000001507227226 */ /* 0x000fe4000000060a */
[----:B------:R-:W-:-:S02]  /*0670*/  IDP.4A.S8.S8 R21, R36, R22, R9 ;  /* 0x0000001624157226 */ /* 0x000fc40000000609 */
[C---:B------:R-:W-:Y:S01]  /*0680*/  IDP.4A.S8.S8 R35, R7.reuse, R22, R35 ;  /* 0x0000001607237226 */ /* 0x040fe20000000623 */
[----:B------:R-:W0:Y:S01]  /*0690*/  LDS.128 R8, [R3+0x20] ;  /* 0x0000200003087984 */ /* 0x000e220000000c00 */
[CC--:B------:R-:W-:Y:S02]  /*06a0*/  IDP.4A.S8.S8 R33, R7.reuse, R14.reuse, R33 ;  /* 0x0000000e07217226 */ /* 0x0c0fe40000000621 */
[C---:B------:R-:W-:Y:S02]  /*06b0*/  IDP.4A.S8.S8 R30, R7.reuse, R15, R30 ;  /* 0x0000000f071e7226 */ /* 0x040fe4000000061e */
[----:B------:R-:W-:Y:S02]  /*06c0*/  IDP.4A.S8.S8 R22, R7, R23, R12 ;  /* 0x0000001707167226 */ /* 0x000fe4000000060c */
[----:B------:R1:W2:Y:S01]  /*06d0*/  LDG.E.CONSTANT R7, desc[UR10][R38.64+0x18800] ;  /* 0x0188000a26077981 */ /* 0x0002a2000c1e9900 */
[C---:B------:R-:W-:Y:S02]  /*06e0*/  IDP.4A.S8.S8 R31, R36.reuse, R14, R31 ;  /* 0x0000000e241f7226 */ /* 0x040fe4000000061f */
[----:B------:R-:W-:-:S02]  /*06f0*/  IDP.4A.S8.S8 R28, R36, R15, R28 ;  /* 0x0000000f241c7226 */ /* 0x000fc4000000061c */
[----:B------:R-:W3:Y:S01]  /*0700*/  LDS.128 R12, [R3+0xa0] ;  /* 0x0000a000030c7984 */ /* 0x000ee20000000c00 */
[----:B------:R-:W-:Y:S02]  /*0710*/  IDP.4A.S8.S8 R16, R36, R23, R16 ;  /* 0x0000001724107226 */ /* 0x000fe40000000610 */
[-C--:B0-----:R-:W-:Y:S02]  /*0720*/  IDP.4A.S8.S8 R27, R19, R8.reuse, R27 ;  /* 0x00000008131b7226 */ /* 0x081fe4000000061b */
[----:B------:R-:W-:Y:S02]  /*0730*/  IDP.4A.S8.S8 R29, R17, R8, R29 ;  /* 0x00000008111d7226 */ /* 0x000fe4000000061d */
[-C--:B------:R-:W-:Y:S02]  /*0740*/  IDP.4A.S8.S8 R6, R19, R9.reuse, R6 ;  /* 0x0000000913067226 */ /* 0x080fe40000000606 */
[----:B------:R-:W-:Y:S02]  /*0750*/  IDP.4A.S8.S8 R26, R17, R9, R26 ;  /* 0x00000009111a7226 */ /* 0x000fe4000000061a */
[----:B------:R-:W-:-:S02]  /*0760*/  IDP.4A.S8.S8 R31, R19, R10, R31 ;  /* 0x0000000a131f7226 */ /* 0x000fc4000000061f */
[C---:B------:R-:W-:Y:S02]  /*0770*/  IDP.4A.S8.S8 R33, R17.reuse, R10, R33 ;  /* 0x0000000a11217226 */ /* 0x040fe40000000621 */
[-C--:B---3--:R-:W-:Y:S02]  /*0780*/  IDP.4A.S8.S8 R37, R17, R12.reuse, R32 ;  /* 0x0000000c11257226 */ /* 0x088fe40000000620 */
[-C--:B------:R-:W-:Y:S02]  /*0790*/  IDP.4A.S8.S8 R28, R19, R11.reuse, R28 ;  /* 0x0000000b131c7226 */ /* 0x080fe4000000061c */
[----:B------:R-:W-:Y:S02]  /*07a0*/  IDP.4A.S8.S8 R30, R17, R11, R30 ;  /* 0x0000000b111e7226 */ /* 0x000fe4000000061e */
[C---:B------:R-:W-:Y:S01]  /*07b0*/  IDP.4A.S8.S8 R23, R19.reuse, R12, R18 ;  /* 0x0000000c13177226 */ /* 0x040fe20000000612 */
[----:B------:R-:W-:Y:S01]  /*07c0*/  LDS.128 R8, [R3+0x30] ;  /* 0x0000300003087984 */ /* 0x000fe20000000c00 */
[----:B------:R-:W-:-:S02]  /*07d0*/  IDP.4A.S8.S8 R20, R19, R13, R20 ;  /* 0x0000000d13147226 */ /* 0x000fc40000000614 */
[----:B------:R-:W-:Y:S01]  /*07e0*/  IDP.4A.S8.S8 R34, R17, R13, R34 ;  /* 0x0000000d11227226 */ /* 0x000fe20000000622 */
[----:B------:R-:W0:Y:S01]  /*07f0*/  LDS R18, [R0+UR6+0xe0] ;  /* 0x0000e00600127984 */ /* 0x000e220008000800 */
[-C--:B------:R-:W-:Y:S02]  /*0800*/  IDP.4A.S8.S8 R32, R19, R14.reuse, R21 ;  /* 0x0000000e13207226 */ /* 0x080fe40000000615 */
[----:B------:R-:W-:Y:S01]  /*0810*/  IDP.4A.S8.S8 R35, R17, R14, R35 ;  /* 0x0000000e11237226 */ /* 0x000fe20000000623 */
[----:B------:R-:W3:Y:S01]  /*0820*/  LDS R21, [R0+UR6+0xc0] ;  /* 0x0000c00600157984 */ /* 0x000ee20008000800 */
[-C--:B------:R-:W-:Y:S02]  /*0830*/  IDP.4A.S8.S8 R16, R19, R15.reuse, R16 ;  /* 0x0000000f13107226 */ /* 0x080fe40000000610 */
[----:B------:R-:W-:Y:S02]  /*0840*/  IDP.4A.S8.S8 R22, R17, R15, R22 ;  /* 0x0000000f11167226 */ /* 0x000fe40000000616 */
[----:B------:R-:W4:Y:S04]  /*0850*/  LDS.128 R12, [R3+0xb0] ;  /* 0x0000b000030c7984 */ /* 0x000f280000000c00 */
[----:B------:R-:W-:Y:S01]  /*0860*/  LDS R17, [R0+UR6+0x100] ;  /* 0x0001000600117984 */ /* 0x000fe20008000800 */
[----:B0-----:R-:W-:-:S02]  /*0870*/  IDP.4A.S8.S8 R29, R18, R8, R29 ;  /* 0x00000008121d7226 */ /* 0x001fc4000000061d */
[CC--:B------:R-:W-:Y:S02]  /*0880*/  IDP.4A.S8.S8 R26, R18.reuse, R9.reuse, R26 ;  /* 0x00000009121a7226 */ /* 0x0c0fe4000000061a */
[C---:B---3--:R-:W-:Y:S02]  /*0890*/  IDP.4A.S8.S8 R27, R21.reuse, R8, R27 ;  /* 0x00000008151b7226 */ /* 0x048fe4000000061b */
[C---:B------:R-:W-:Y:S02]  /*08a0*/  IDP.4A.S8.S8 R6, R21.reuse, R9, R6 ;  /* 0x0000000915067226 */ /* 0x040fe40000000606 */
[CC--:B------:R-:W-:Y:S02]  /*08b0*/  IDP.4A.S8.S8 R31, R21.reuse, R10.reuse, R31 ;  /* 0x0000000a151f7226 */ /* 0x0c0fe4000000061f */
[----:B------:R-:W-:Y:S02]  /*08c0*/  IDP.4A.S8.S8 R33, R18, R10, R33 ;  /* 0x0000000a12217226 */ /* 0x000fe40000000621 */
        /* <DEDUP_REMOVED lines=8> */
[C---:B------:R-:W-:Y:S01]  /*0950*/  IDP.4A.S8.S8 R35, R18.reuse, R14, R35 ;  /* 0x0000000e12237226 */ /* 0x040fe20000000623 */
[----:B------:R-:W3:Y:S01]  /*0960*/  LDS R32, [R0+UR6+0x120] ;  /* 0x0001200600207984 */ /* 0x000ee20008000800 */
[-C--:B------:R-:W-:Y:S02]  /*0970*/  IDP.4A.S8.S8 R16, R21, R15.reuse, R16 ;  /* 0x0000000f15107226 */ /* 0x080fe40000000610 */
[----:B------:R-:W-:Y:S02]  /*0980*/  IDP.4A.S8.S8 R22, R18, R15, R22 ;  /* 0x0000000f12167226 */ /* 0x000fe40000000616 */
[----:B------:R-:W4:Y:S04]  /*0990*/  LDS.128 R12, [R3+0xc0] ;  /* 0x0000c000030c7984 */ /* 0x000f280000000c00 */
[----:B------:R-:W-:Y:S01]  /*09a0*/  LDS R18, [R0+UR6+0x160] ;  /* 0x0001600600127984 */ /* 0x000fe20008000800 */
[----:B0-----:R-:W-:-:S02]  /*09b0*/  IDP.4A.S8.S8 R27, R17, R8, R27 ;  /* 0x00000008111b7226 */ /* 0x001fc4000000061b */
[C---:B------:R-:W-:Y:S02]  /*09c0*/  IDP.4A.S8.S8 R6, R17.reuse, R9, R6 ;  /* 0x0000000911067226 */ /* 0x040fe40000000606 */
[C---:B------:R-:W-:Y:S02]  /*09d0*/  IDP.4A.S8.S8 R31, R17.reuse, R10, R31 ;  /* 0x0000000a111f7226 */ /* 0x040fe4000000061f */
[----:B------:R-:W-:Y:S02]  /*09e0*/  IDP.4A.S8.S8 R28, R17, R11, R28 ;  /* 0x0000000b111c7226 */ /* 0x000fe4000000061c */
[C---:B---3--:R-:W-:Y:S02]  /*09f0*/  IDP.4A.S8.S8 R29, R32.reuse, R8, R29 ;  /* 0x00000008201d7226 */ /* 0x048fe4000000061d */
        /* <DEDUP_REMOVED lines=27> */
[C---:B------:R-:W-:Y:S02]  /*0bb0*/  IDP.4A.S8.S8 R17, R18.reuse, R13, R34 ;  /* 0x0000000d12117226 */ /* 0x040fe40000000622 */
[-C--:B------:R-:W-:Y:S01]  /*0bc0*/  IDP.4A.S8.S8 R21, R19, R14.reuse, R21 ;  /* 0x0000000e13157226 */ /* 0x080fe20000000615 */
[----:B------:R-:W3:Y:S01]  /*0bd0*/  LDS R34, [R0+UR6+0x180] ;  /* 0x0001800600227984 */ /* 0x000ee20008000800 */
[----:B------:R-:W-:-:S02]  /*0be0*/  IDP.4A.S8.S8 R35, R18, R14, R35 ;  /* 0x0000000e12237226 */ /* 0x000fc40000000623 */
[-C--:B------:R-:W-:Y:S02]  /*0bf0*/  IDP.4A.S8.S8 R16, R19, R15.reuse, R16 ;  /* 0x0000000f13107226 */ /* 0x080fe40000000610 */
[----:B------:R-:W-:Y:S01]  /*0c00*/  IDP.4A.S8.S8 R22, R18, R15, R22 ;  /* 0x0000000f12167226 */ /* 0x000fe20000000616 */
[----:B------:R-:W4:Y:S04]  /*0c10*/  LDG.E.CONSTANT R19, desc[UR10][R24.64+0x880] ;  /* 0x0008800a18137981 */ /* 0x000f28000c1e9900 */
[----:B------:R-:W5:Y:S01]  /*0c20*/  LDS.128 R12, [R3+0xe0] ;  /* 0x0000e000030c7984 */ /* 0x000f620000000c00 */
[C---:B0-----:R-:W-:Y:S02]  /*0c30*/  IDP.4A.S8.S8 R29, R32.reuse, R8, R29 ;  /* 0x00000008201d7226 */ /* 0x041fe4000000061d */
[----:B------:R-:W-:-:S02]  /*0c40*/  IDP.4A.S8.S8 R18, R32, R9, R26 ;  /* 0x0000000920127226 */ /* 0x000fc4000000061a */
[C---:B------:R-:W-:Y:S01]  /*0c50*/  IDP.4A.S8.S8 R33, R32.reuse, R10, R33 ;  /* 0x0000000a20217226 */ /* 0x040fe20000000621 */
[----:B------:R-:W-:Y:S01]  /*0c60*/  LDS R26, [R0+UR6+0x1c0] ;  /* 0x0001c006001a7984 */ /* 0x000fe20008000800 */
[----:B------:R-:W-:Y:S02]  /*0c70*/  IDP.4A.S8.S8 R30, R32, R11, R30 ;  /* 0x0000000b201e7226 */ /* 0x000fe4000000061e */
[C---:B---3--:R-:W-:Y:S02]  /*0c80*/  IDP.4A.S8.S8 R27, R34.reuse, R8, R27 ;  /* 0x00000008221b7226 */ /* 0x048fe4000000061b */
[C---:B------:R-:W-:Y:S02]  /*0c90*/  IDP.4A.S8.S8 R6, R34.reuse, R9, R6 ;  /* 0x0000000922067226 */ /* 0x040fe40000000606 */
[C---:B------:R-:W-:Y:S02]  /*0ca0*/  IDP.4A.S8.S8 R31, R34.reuse, R10, R31 ;  /* 0x0000000a221f7226 */ /* 0x040fe4000000061f */
[----:B------:R-:W-:-:S02]  /*0cb0*/  IDP.4A.S8.S8 R28, R34, R11, R28 ;  /* 0x0000000b221c7226 */ /* 0x000fc4000000061c */
[----:B------:R-:W0:Y:S01]  /*0cc0*/  LDS.128 R8, [R3+0x70] ;  /* 0x0000700003087984 */ /* 0x000e220000000c00 */
[----:B-----5:R-:W-:-:S03]  /*0cd0*/  IDP.4A.S8.S8 R36, R34, R13, R20 ;  /* 0x0000000d22247226 */ /* 0x020fc60000000614 */
[----:B------:R-:W3:Y:S01]  /*0ce0*/  LDS R20, [R0+UR6+0x1e0] ;  /* 0x0001e00600147984 */ /* 0x000ee20008000800 */
[C---:B------:R-:W-:Y:S02]  /*0cf0*/  IDP.4A.S8.S8 R23, R34.reuse, R12, R23 ;  /* 0x0000000c22177226 */ /* 0x040fe40000000617 */
[----:B------:R-:W-:Y:S02]  /*0d00*/  IDP.4A.S8.S8 R21, R34, R14, R21 ;  /* 0x0000000e22157226 */ /* 0x000fe40000000615 */
[C---:B------:R-:W-:Y:S02]  /*0d10*/  IDP.4A.S8.S8 R37, R32.reuse, R12, R37 ;  /* 0x0000000c20257226 */ /* 0x040fe40000000625 */
[C---:B-1----:R-:W-:Y:S02]  /*0d20*/  IDP.4A.S8.S8 R38, R32.reuse, R13, R17 ;  /* 0x0000000d20267226 */ /* 0x042fe40000000611 */
[----:B------:R-:W-:Y:S01]  /*0d30*/  IDP.4A.S8.S8 R35, R32, R14, R35 ;  /* 0x0000000e20237226 */ /* 0x000fe20000000623 */
[----:B------:R-:W5:Y:S01]  /*0d40*/  LDG.E.CONSTANT R17, desc[UR10][R24.64+0x480] ;  /* 0x0004800a18117981 */ /* 0x000f62000c1e9900 */
[----:B------:R-:W-:-:S02]  /*0d50*/  IDP.4A.S8.S8 R34, R34, R15, R16 ;  /* 0x0000000f22227226 */ /* 0x000fc40000000610 */
[----:B------:R-:W-:Y:S02]  /*0d60*/  IDP.4A.S8.S8 R22, R32, R15, R22 ;  /* 0x0000000f20167226 */ /* 0x000fe40000000616 */
        /* <DEDUP_REMOVED lines=25> */
[----:B----4-:R-:W-:Y:S04]  /*0f00*/  STS [R4+UR7+0x400], R19 ;  /* 0x0004001304007988 */ /* 0x010fe80008000807 */
[----:B-----5:R-:W-:Y:S04]  /*0f10*/  STS [R4+UR7+0x200], R17 ;  /* 0x0002001104007988 */ /* 0x020fe80008000807 */
[----:B--2---:R-:W-:Y:S04]  /*0f20*/  STS [R4+UR7], R9 ;  /* 0x0000000904007988 */ /* 0x004fe80008000807 */
[----:B---3--:R-:W-:Y:S04]  /*0f30*/  STS [R4+UR7+0xe00], R8 ;  /* 0x000e000804007988 */ /* 0x008fe80008000807 */
        /* <DEDUP_REMOVED lines=8> */
[----:B------:R-:W4:Y:S01]  /*0fc0*/  LDS R4, [R0+UR6+0x60] ;  /* 0x0000600600047984 */ /* 0x000f220008000800 */
        /* <DEDUP_REMOVED lines=8> */
[-C--:B--2---:R-:W-:Y:S01]  /*1050*/  IDP.4A.S8.S8 R23, R32, R8.reuse, R23 ;  /* 0x0000000820177226 */ /* 0x084fe20000000617 */
[----:B------:R-:W0:Y:S01]  /*1060*/  LDS.128 R16, [R3+0x90] ;  /* 0x0000900003107984 */ /* 0x000e220000000c00 */
[----:B------:R-:W-:Y:S02]  /*1070*/  IDP.4A.S8.S8 R37, R6, R8, R37 ;  /* 0x0000000806257226 */ /* 0x000fe40000000625 */
[-C--:B------:R-:W-:Y:S02]  /*1080*/  IDP.4A.S8.S8 R36, R32, R9.reuse, R36 ;  /* 0x0000000920247226 */ /* 0x080fe40000000624 */
[----:B------:R-:W-:Y:S02]  /*1090*/  IDP.4A.S8.S8 R38, R6, R9, R38 ;  /* 0x0000000906267226 */ /* 0x000fe40000000626 */
[----:B------:R-:W-:-:S02]  /*10a0*/  IDP.4A.S8.S8 R21, R32, R10, R21 ;  /* 0x0000000a20157226 */ /* 0x000fc40000000615 */
[----:B------:R-:W-:Y:S02]  /*10b0*/  IDP.4A.S8.S8 R35, R6, R10, R35 ;  /* 0x0000000a06237226 */ /* 0x000fe40000000623 */
[-C--:B------:R-:W-:Y:S02]  /*10c0*/  IDP.4A.S8.S8 R34, R32, R11.reuse, R34 ;  /* 0x0000000b20227226 */ /* 0x080fe40000000622 */
[----:B------:R-:W-:Y:S02]  /*10d0*/  IDP.4A.S8.S8 R22, R6, R11, R22 ;  /* 0x0000000b06167226 */ /* 0x000fe40000000616 */
[C---:B---3--:R-:W-:Y:S01]  /*10e0*/  IDP.4A.S8.S8 R24, R7.reuse, R13, R20 ;  /* 0x0000000d07187226 */ /* 0x048fe20000000614 */
[----:B------:R-:W-:Y:S04]  /*10f0*/  LDS.128 R8, [R3+0x20] ;  /* 0x0000200003087984 */ /* 0x000fe80000000c00 */
[----:B------:R-:W1:Y:S04]  /*1100*/  LDS R20, [R0+UR6+0x80] ;  /* 0x0000800600147984 */ /* 0x000e680008000800 */
[----:B------:R-:W2:Y:S01]  /*1110*/  LDS R6, [R0+UR6+0xa0] ;  /* 0x0000a00600067984 */ /* 0x000ea20008000800 */
[----:B------:R-:W-:-:S02]  /*1120*/  IDP.4A.S8.S8 R27, R7, R12, R27 ;  /* 0x0000000c071b7226 */ /* 0x000fc4000000061b */
[C---:B----4-:R-:W-:Y:S02]  /*1130*/  IDP.4A.S8.S8 R29, R4.reuse, R12, R29 ;  /* 0x0000000c041d7226 */ /* 0x050fe4000000061d */
[C---:B------:R-:W-:Y:S02]  /*1140*/  IDP.4A.S8.S8 R40, R4.reuse, R13, R40 ;  /* 0x0000000d04287226 */ /* 0x040fe40000000628 */
[CC--:B------:R-:W-:Y:S02]  /*1150*/  IDP.4A.S8.S8 R31, R7.reuse, R14.reuse, R31 ;  /* 0x0000000e071f7226 */ /* 0x0c0fe4000000061f */
[C---:B------:R-:W-:Y:S02]  /*1160*/  IDP.4A.S8.S8 R33, R4.reuse, R14, R33 ;  /* 0x0000000e04217226 */ /* 0x040fe40000000621 */
[-C--:B------:R-:W-:Y:S02]  /*1170*/  IDP.4A.S8.S8 R28, R7, R15.reuse, R28 ;  /* 0x0000000f071c7226 */ /* 0x080fe4000000061c */
[----:B------:R-:W-:-:S02]  /*1180*/  IDP.4A.S8.S8 R30, R4, R15, R30 ;  /* 0x0000000f041e7226 */ /* 0x000fc4000000061e */
[----:B------:R-:W3:Y:S01]  /*1190*/  LDS.128 R12, [R3+0xa0] ;  /* 0x0000a000030c7984 */ /* 0x000ee20000000c00 */
[C---:B0-----:R-:W-:Y:S02]  /*11a0*/  IDP.4A.S8.S8 R23, R7.reuse, R16, R23 ;  /* 0x0000001007177226 */ /* 0x041fe40000000617 */
[C---:B------:R-:W-:Y:S02]  /*11b0*/  IDP.4A.S8.S8 R36, R7.reuse, R17, R36 ;  /* 0x0000001107247226 */ /* 0x040fe40000000624 */
[C---:B------:R-:W-:Y:S02]  /*11c0*/  IDP.4A.S8.S8 R21, R7.reuse, R18, R21 ;  /* 0x0000001207157226 */ /* 0x040fe40000000615 */
[----:B------:R-:W-:Y:S02]  /*11d0*/  IDP.4A.S8.S8 R34, R7, R19, R34 ;  /* 0x0000001307227226 */ /* 0x000fe40000000622 */
[C---:B------:R-:W-:Y:S02]  /*11e0*/  IDP.4A.S8.S8 R37, R4.reuse, R16, R37 ;  /* 0x0000001004257226 */ /* 0x040fe40000000625 */
[----:B------:R-:W-:-:S02]  /*11f0*/  IDP.4A.S8.S8 R38, R4, R17, R38 ;  /* 0x0000001104267226 */ /* 0x000fc40000000626 */
[C---:B------:R-:W-:Y:S02]  /*1200*/  IDP.4A.S8.S8 R35, R4.reuse, R18, R35 ;  /* 0x0000001204237226 */ /* 0x040fe40000000623 */
[----:B------:R-:W-:Y:S02]  /*1210*/  IDP.4A.S8.S8 R22, R4, R19, R22 ;  /* 0x0000001304167226 */ /* 0x000fe40000000616 */
[----:B------:R-:W-:Y:S01]  /*1220*/  LDS R4, [R0+UR6+0xe0] ;  /* 0x0000e00600047984 */ /* 0x000fe20008000800 */
[----:B-1----:R-:W-:-:S03]  /*1230*/  IDP.4A.S8.S8 R7, R20, R9, R24 ;  /* 0x0000000914077226 */ /* 0x002fc60000000618 */
[----:B------:R-:W0:Y:S01]  /*1240*/  LDS.128 R16, [R3+0x30] ;  /* 0x0000300003107984 */ /* 0x000e220000000c00 */
[-C--:B------:R-:W-:Y:S02]  /*1250*/  IDP.4A.S8.S8 R27, R20, R8.reuse, R27 ;  /* 0x00000008141b7226 */ /* 0x080fe4000000061b */
[C---:B--2---:R-:W-:Y:S01]  /*1260*/  IDP.4A.S8.S8 R29, R6.reuse, R8, R29 ;  /* 0x00000008061d7226 */ /* 0x044fe2000000061d */
[----:B------:R-:W1:Y:S01]  /*1270*/  LDS R24, [R0+UR6+0xc0] ;  /* 0x0000c00600187984 */ /* 0x000e620008000800 */
[----:B------:R-:W-:Y:S02]  /*1280*/  IDP.4A.S8.S8 R40, R6, R9, R40 ;  /* 0x0000000906287226 */ /* 0x000fe40000000628 */
[-C--:B------:R-:W-:Y:S02]  /*1290*/  IDP.4A.S8.S8 R31, R20, R10.reuse, R31 ;  /* 0x0000000a141f7226 */ /* 0x080fe4000000061f */
[----:B------:R-:W-:Y:S02]  /*12a0*/  IDP.4A.S8.S8 R33, R6, R10, R33 ;  /* 0x0000000a06217226 */ /* 0x000fe40000000621 */
[----:B------:R-:W-:-:S02]  /*12b0*/  IDP.4A.S8.S8 R28, R20, R11, R28 ;  /* 0x0000000b141c7226 */ /* 0x000fc4000000061c */
[----:B------:R-:W-:Y:S02]  /*12c0*/  IDP.4A.S8.S8 R30, R6, R11, R30 ;  /* 0x0000000b061e7226 */ /* 0x000fe4000000061e */
[----:B------:R-:W2:Y:S01]  /*12d0*/  LDS.128 R8, [R3+0xb0] ;  /* 0x0000b00003087984 */ /* 0x000ea20000000c00 */
[-C--:B---3--:R-:W-:Y:S02]  /*12e0*/  IDP.4A.S8.S8 R23, R20, R12.reuse, R23 ;  /* 0x0000000c14177226 */ /* 0x088fe40000000617 */
        /* <DEDUP_REMOVED lines=9> */
[----:B------:R-:W3:Y:S01]  /*1380*/  LDS.128 R12, [R3+0x40] ;  /* 0x00004000030c7984 */ /* 0x000ee20000000c00 */
[----:B0-----:R-:W-:-:S02]  /*1390*/  IDP.4A.S8.S8 R29, R4, R16, R29 ;  /* 0x00000010041d7226 */ /* 0x001fc4000000061d */
[C---:B-1----:R-:W-:Y:S02]  /*13a0*/  IDP.4A.S8.S8 R27, R24.reuse, R16, R27 ;  /* 0x00000010181b7226 */ /* 0x042fe4000000061b */
[-C--:B------:R-:W-:Y:S02]  /*13b0*/  IDP.4A.S8.S8 R7, R24, R17.reuse, R7 ;  /* 0x0000001118077226 */ /* 0x080fe40000000607 */
        /* <DEDUP_REMOVED lines=16> */
[----:B---3--:R-:W-:-:S03]  /*14c0*/  IDP.4A.S8.S8 R27, R20, R12, R27 ;  /* 0x0000000c141b7226 */ /* 0x008fc6000000061b */
[----:B------:R-:W2:Y:S01]  /*14d0*/  LDS R4, [R0+UR6+0x160] ;  /* 0x0001600600047984 */ /* 0x000ea20008000800 */
[----:B------:R-:W-:Y:S02]  /*14e0*/  IDP.4A.S8.S8 R29, R6, R12, R29 ;  /* 0x0000000c061d7226 */ /* 0x000fe4000000061d */
[-C--:B------:R-:W-:Y:S02]  /*14f0*/  IDP.4A.S8.S8 R7, R20, R13.reuse, R7 ;  /* 0x0000000d14077226 */ /* 0x080fe40000000607 */
[----:B------:R-:W-:Y:S02]  /*1500*/  IDP.4A.S8.S8 R40, R6, R13, R40 ;  /* 0x0000000d06287226 */ /* 0x000fe40000000628 */
[-C--:B------:R-:W-:Y:S02]  /*1510*/  IDP.4A.S8.S8 R31, R20, R14.reuse, R31 ;  /* 0x0000000e141f7226 */ /* 0x080fe4000000061f */
[----:B------:R-:W-:Y:S02]  /*1520*/  IDP.4A.S8.S8 R33, R6, R14, R33 ;  /* 0x0000000e06217226 */ /* 0x000fe40000000621 */
[----:B------:R-:W-:-:S02]  /*1530*/  IDP.4A.S8.S8 R28, R20, R15, R28 ;  /* 0x0000000f141c7226 */ /* 0x000fc4000000061c */
[C---:B------:R-:W-:Y:S02]  /*1540*/  IDP.4A.S8.S8 R30, R6.reuse, R15, R30 ;  /* 0x0000000f061e7226 */ /* 0x040fe4000000061e */
[----:B------:R-:W3:Y:S01]  /*1550*/  LDS.128 R12, [R3+0xd0] ;  /* 0x0000d000030c7984 */ /* 0x000ee20000000c00 */
[C---:B0-----:R-:W-:Y:S02]  /*1560*/  IDP.4A.S8.S8 R37, R6.reuse, R16, R37 ;  /* 0x0000001006257226 */ /* 0x041fe40000000625 */
[C---:B------:R-:W-:Y:S02]  /*1570*/  IDP.4A.S8.S8 R38, R6.reuse, R17, R38 ;  /* 0x0000001106267226 */ /* 0x040fe40000000626 */
[C---:B------:R-:W-:Y:S02]  /*1580*/  IDP.4A.S8.S8 R35, R6.reuse, R18, R35 ;  /* 0x0000001206237226 */ /* 0x040fe40000000623 */
[----:B------:R-:W-:Y:S02]  /*1590*/  IDP.4A.S8.S8 R22, R6, R19, R22 ;  /* 0x0000001306167226 */ /* 0x000fe40000000616 */
[----:B------:R-:W-:-:S02]  /*15a0*/  IDP.4A.S8.S8 R23, R20, R16, R23 ;  /* 0x0000001014177226 */ /* 0x000fc40000000617 */
[C---:B------:R-:W-:Y:S02]  /*15b0*/  IDP.4A.S8.S8 R36, R20.reuse, R17, R36 ;  /* 0x0000001114247226 */ /* 0x040fe40000000624 */
[C---:B------:R-:W-:Y:S02]  /*15c0*/  IDP.4A.S8.S8 R21, R20.reuse, R18, R21 ;  /* 0x0000001214157226 */ /* 0x040fe40000000615 */
[----:B------:R-:W-:Y:S02]  /*15d0*/  IDP.4A.S8.S8 R34, R20, R19, R34 ;  /* 0x0000001314227226 */ /* 0x000fe40000000622 */
[----:B------:R-:W-:Y:S01]  /*15e0*/  LDS R20, [R0+UR6+0x180] ;  /* 0x0001800600147984 */ /* 0x000fe20008000800 */
[----:B-1----:R-:W-:-:S03]  /*15f0*/  IDP.4A.S8.S8 R6, R24, R9, R7 ;  /* 0x0000000918067226 */ /* 0x002fc60000000607 */
[----:B------:R-:W-:Y:S04]  /*1600*/  LDS R7, [R0+UR6+0x1a0] ;  /* 0x0001a00600077984 */ /* 0x000fe80008000800 */
[----:B------:R-:W0:Y:S01]  /*1610*/  LDS.128 R16, [R3+0x60] ;  /* 0x0000600003107984 */ /* 0x000e220000000c00 */
[-C--:B------:R-:W-:Y:S02]  /*1620*/  IDP.4A.S8.S8 R27, R24, R8.reuse, R27 ;  /* 0x00000008181b7226 */ /* 0x080fe4000000061b */
[C---:B--2---:R-:W-:Y:S02]  /*1630*/  IDP.4A.S8.S8 R29, R4.reuse, R8, R29 ;  /* 0x00000008041d7226 */ /* 0x044fe4000000061d */
[----:B------:R-:W-:Y:S02]  /*1640*/  IDP.4A.S8.S8 R40, R4, R9, R40 ;  /* 0x0000000904287226 */ /* 0x000fe40000000628 */
[----:B------:R-:W-:-:S02]  /*1650*/  IDP.4A.S8.S8 R31, R24, R10, R31 ;  /* 0x0000000a181f7226 */ /* 0x000fc4000000061f */
[----:B------:R-:W-:Y:S02]  /*1660*/  IDP.4A.S8.S8 R33, R4, R10, R33 ;  /* 0x0000000a04217226 */ /* 0x000fe40000000621 */
[-C--:B------:R-:W-:Y:S02]  /*1670*/  IDP.4A.S8.S8 R28, R24, R11.reuse, R28 ;  /* 0x0000000b181c7226 */ /* 0x080fe4000000061c */
[C---:B------:R-:W-:Y:S02]  /*1680*/  IDP.4A.S8.S8 R30, R4.reuse, R11, R30 ;  /* 0x0000000b041e7226 */ /* 0x040fe4000000061e */
[C---:B---3--:R-:W-:Y:S01]  /*1690*/  IDP.4A.S8.S8 R37, R4.reuse, R12, R37 ;  /* 0x0000000c04257226 */ /* 0x048fe20000000625 */
[----:B------:R-:W-:Y:S01]  /*16a0*/  LDS.128 R8, [R3+0x70] ;  /* 0x0000700003087984 */ /* 0x000fe20000000c00 */
[C---:B------:R-:W-:Y:S02]  /*16b0*/  IDP.4A.S8.S8 R38, R4.reuse, R13, R38 ;  /* 0x0000000d04267226 */ /* 0x040fe40000000626 */
[----:B------:R-:W-:-:S02]  /*16c0*/  IDP.4A.S8.S8 R35, R4, R14, R35 ;  /* 0x0000000e04237226 */ /* 0x000fc40000000623 */
[----:B------:R-:W-:Y:S02]  /*16d0*/  IDP.4A.S8.S8 R22, R4, R15, R22 ;  /* 0x0000000f04167226 */ /* 0x000fe40000000616 */
[----:B------:R-:W1:Y:S01]  /*16e0*/  LDS R4, [R0+UR6+0x1c0] ;  /* 0x0001c00600047984 */ /* 0x000e620008000800 */
[C---:B------:R-:W-:Y:S02]  /*16f0*/  IDP.4A.S8.S8 R23, R24.reuse, R12, R23 ;  /* 0x0000000c18177226 */ /* 0x040fe40000000617 */
[C---:B------:R-:W-:Y:S02]  /*1700*/  IDP.4A.S8.S8 R36, R24.reuse, R13, R36 ;  /* 0x0000000d18247226 */ /* 0x040fe40000000624 */
[C---:B------:R-:W-:Y:S02]  /*1710*/  IDP.4A.S8.S8 R21, R24.reuse, R14, R21 ;  /* 0x0000000e18157226 */ /* 0x040fe40000000615 */
[----:B------:R-:W-:Y:S02]  /*1720*/  IDP.4A.S8.S8 R34, R24, R15, R34 ;  /* 0x0000000f18227226 */ /* 0x000fe40000000622 */
[----:B------:R-:W2:Y:S01]  /*1730*/  LDS.128 R12, [R3+0xe0] ;  /* 0x0000e000030c7984 */ /* 0x000ea20000000c00 */
[----:B0-----:R-:W-:-:S02]  /*1740*/  IDP.4A.S8.S8 R27, R20, R16, R27 ;  /* 0x00000010141b7226 */ /* 0x001fc4000000061b */
[C---:B------:R-:W-:Y:S02]  /*1750*/  IDP.4A.S8.S8 R29, R7.reuse, R16, R29 ;  /* 0x00000010071d7226 */ /* 0x040fe4000000061d */
[----:B------:R0:W3:Y:S01]  /*1760*/  LDS R16, [R0+UR6+0x1e0] ;  /* 0x0001e00600107984 */ /* 0x0000e20008000800 */
[----:B-1----:R-:W-:Y:S02]  /*1770*/  IDP.4A.S8.S8 R27, R4, R8, R27 ;  /* 0x00000008041b7226 */ /* 0x002fe4000000061b */
[CC--:B--2---:R-:W-:Y:S02]  /*1780*/  IDP.4A.S8.S8 R23, R20.reuse, R12.reuse, R23 ;  /* 0x0000000c14177226 */ /* 0x0c4fe40000000617 */
[C---:B------:R-:W-:Y:S01]  /*1790*/  IDP.4A.S8.S8 R37, R7.reuse, R12, R37 ;  /* 0x0000000c07257226 */ /* 0x040fe20000000625 */
[----:B------:R-:W-:Y:S01]  /*17a0*/  SHF.R.S32.HI R12, RZ, 0x1f, R27 ;  /* 0x0000001fff0c7819 */ /* 0x000fe2000001141b */
[-C--:B------:R-:W-:Y:S02]  /*17b0*/  IDP.4A.S8.S8 R21, R20, R14.reuse, R21 ;  /* 0x0000000e14157226 */ /* 0x080fe40000000615 */
[----:B------:R-:W-:-:S02]  /*17c0*/  IDP.4A.S8.S8 R35, R7, R14, R35 ;  /* 0x0000000e07237226 */ /* 0x000fc40000000623 */
[----:B------:R-:W-:Y:S02]  /*17d0*/  IMAD R14, R12, 0x3ec00000, RZ ;  /* 0x3ec000000c0e7824 */ /* 0x000fe400078e02ff */
[----:B------:R-:W-:Y:S02]  /*17e0*/  HFMA2 R12, -RZ, RZ, 2, 0 ;  /* 0x40000000ff0c7431 */ /* 0x000fe400000001ff */
[CC--:B------:R-:W-:Y:S01]  /*17f0*/  IDP.4A.S8.S8 R36, R20.reuse, R13.reuse, R36 ;  /* 0x0000000d14247226 */ /* 0x0c0fe20000000624 */
[----:B0-----:R-:W0:Y:S01]  /*1800*/  S2R R0, SR_TID.Y ;  /* 0x0000000000007919 */ /* 0x001e220000002200 */
[C---:B------:R-:W-:Y:S01]  /*1810*/  IDP.4A.S8.S8 R38, R7.reuse, R13, R38 ;  /* 0x0000000d07267226 */ /* 0x040fe20000000626 */
[----:B------:R-:W-:Y:S01]  /*1820*/  MOV R13, 0x0 ;  /* 0x00000000000d7802 */ /* 0x000fe20000000f00 */
[-C--:B------:R-:W-:Y:S02]  /*1830*/  IDP.4A.S8.S8 R6, R20, R17.reuse, R6 ;  /* 0x0000001114067226 */ /* 0x080fe40000000606 */
[----:B------:R-:W-:-:S02]  /*1840*/  IDP.4A.S8.S8 R40, R7, R17, R40 ;  /* 0x0000001107287226 */ /* 0x000fc40000000628 */
[CC--:B------:R-:W-:Y:S02]  /*1850*/  IDP.4A.S8.S8 R31, R20.reuse, R18.reuse, R31 ;  /* 0x00000012141f7226 */ /* 0x0c0fe4000000061f */
[C---:B------:R-:W-:Y:S02]  /*1860*/  IDP.4A.S8.S8 R33, R7.reuse, R18, R33 ;  /* 0x0000001207217226 */ /* 0x040fe40000000621 */
[-C--:B------:R-:W-:Y:S02]  /*1870*/  IDP.4A.S8.S8 R28, R20, R19.reuse, R28 ;  /* 0x00000013141c7226 */ /* 0x080fe4000000061c */
[----:B------:R-:W-:Y:S02]  /*1880*/  IDP.4A.S8.S8 R30, R7, R19, R30 ;  /* 0x00000013071e7226 */ /* 0x000fe4000000061e */
[----:B---3--:R-:W-:Y:S02]  /*1890*/  IDP.4A.S8.S8 R29, R16, R8, R29 ;  /* 0x00000008101d7226 */ /* 0x008fe4000000061d */
[----:B------:R-:W-:-:S02]  /*18a0*/  IMAD R17, R27, 0x17ddf, R14 ;  /* 0x00017ddf1b117824 */ /* 0x000fc400078e020e */
[----:B------:R-:W-:Y:S01]  /*18b0*/  IMAD.WIDE.U32 R18, R27, 0x3ec00000, R12 ;  /* 0x3ec000001b127825 */ /* 0x000fe200078e000c */
[----:B------:R-:W-:-:S03]  /*18c0*/  SHF.R.S32.HI R8, RZ, 0x1f, R29 ;  /* 0x0000001fff087819 */ /* 0x000fc6000001141d */
[----:B------:R-:W-:Y:S01]  /*18d0*/  IDP.4A.S8.S8 R22, R7, R15, R22 ;  /* 0x0000000f07167226 */ /* 0x000fe20000000616 */
[----:B------:R-:W-:Y:S01]  /*18e0*/  IADD3 R7, PT, PT, R19, R17, RZ ;  /* 0x0000001113077210 */ /* 0x000fe20007ffe0ff */
[----:B------:R-:W-:Y:S02]  /*18f0*/  IMAD R8, R8, 0x3ec00000, RZ ;  /* 0x3ec0000008087824 */ /* 0x000fe400078e02ff */
[----:B------:R-:W-:Y:S01]  /*1900*/  IDP.4A.S8.S8 R19, R4, R9, R6 ;  /* 0x0000000904137226 */ /* 0x000fe20000000606 */
[----:B------:R-:W-:Y:S02]  /*1910*/  SHF.R.U64 R18, R18, 0x1f, R7 ;  /* 0x0000001f12127819 */ /* 0x000fe40000001207 */
[----:B------:R-:W1:Y:S01]  /*1920*/  LDC.64 R6, c[0x0][0x398] ;  /* 0x0000e600ff067b82 */ /* 0x000e620000000a00 */
[----:B------:R-:W-:Y:S02]  /*1930*/  IDP.4A.S8.S8 R34, R20, R15, R34 ;  /* 0x0000000f14227226 */ /* 0x000fe40000000622 */
[C---:B------:R-:W-:Y:S01]  /*1940*/  IMAD R17, R29.reuse, 0x17ddf, R8 ;  /* 0x00017ddf1d117824 */ /* 0x040fe200078e0208 */
[----:B------:R-:W-:Y:S01]  /*1950*/  SHF.R.S32.HI R8, RZ, 0x1f, R19 ;  /* 0x0000001fff087819 */ /* 0x000fe20000011413 */
[----:B------:R-:W-:-:S04]  /*1960*/  IMAD.WIDE.U32 R14, R29, 0x3ec00000, R12 ;  /* 0x3ec000001d0e7825 */ /* 0x000fc800078e000c */
[----:B------:R-:W-:Y:S01]  /*1970*/  IMAD R8, R8, 0x3ec00000, RZ ;  /* 0x3ec0000008087824 */ /* 0x000fe200078e02ff */
[----:B------:R-:W-:Y:S01]  /*1980*/  IADD3 R17, PT, PT, R15, R17, RZ ;  /* 0x000000110f117210 */ /* 0x000fe20007ffe0ff */
[----:B------:R-:W-:Y:S02]  /*1990*/  IDP.4A.S8.S8 R9, R16, R9, R40 ;  /* 0x0000000910097226 */ /* 0x000fe40000000628 */
[C---:B------:R-:W-:Y:S01]  /*19a0*/  IMAD R25, R19.reuse, 0x17ddf, R8 ;  /* 0x00017ddf13197824 */ /* 0x040fe200078e0208 */
[----:B------:R-:W-:Y:S01]  /*19b0*/  SHF.R.U64 R17, R14, 0x1f, R17 ;  /* 0x0000001f0e117819 */ /* 0x000fe20000001211 */
[----:B------:R-:W-:Y:S01]  /*19c0*/  IMAD.WIDE.U32 R14, R19, 0x3ec00000, R12 ;  /* 0x3ec00000130e7825 */ /* 0x000fe200078e000c */
[----:B0-----:R-:W-:Y:S02]  /*19d0*/  LEA R8, R5, R0, 0x4 ;  /* 0x0000000005087211 */ /* 0x001fe400078e20ff */
[----:B------:R-:W-:Y:S02]  /*19e0*/  SHF.R.S32.HI R20, RZ, 0x1f, R9 ;  /* 0x0000001fff147819 */ /* 0x000fe40000011409 */
[----:B------:R-:W-:-:S02]  /*19f0*/  IADD3 R19, PT, PT, R15, R25, RZ ;  /* 0x000000190f137210 */ /* 0x000fc40007ffe0ff */
[----:B------:R-:W-:Y:S01]  /*1a00*/  SHF.L.U32 R15, R8, 0x3, RZ ;  /* 0x00000003080f7819 */ /* 0x000fe200000006ff */
[----:B------:R-:W-:-:S04]  /*1a10*/  IMAD R20, R20, 0x3ec00000, RZ ;  /* 0x3ec0000014147824 */ /* 0x000fc800078e02ff */
[----:B-1----:R-:W-:-:S04]  /*1a20*/  IMAD.WIDE.U32 R6, R15, 0x4, R6 ;  /* 0x000000040f067825 */ /* 0x002fc800078e0006 */
[C---:B------:R-:W-:Y:S02]  /*1a30*/  IMAD R15, R9.reuse, 0x17ddf, R20 ;  /* 0x00017ddf090f7824 */ /* 0x040fe400078e0214 */
[-C--:B------:R-:W-:Y:S02]  /*1a40*/  IDP.4A.S8.S8 R31, R4, R10.reuse, R31 ;  /* 0x0000000a041f7226 */ /* 0x080fe4000000061f */
[----:B------:R-:W-:Y:S01]  /*1a50*/  IDP.4A.S8.S8 R33, R16, R10, R33 ;  /* 0x0000000a10217226 */ /* 0x000fe20000000621 */
[----:B------:R-:W-:Y:S01]  /*1a60*/  SHF.R.U64 R19, R14, 0x1f, R19 ;  /* 0x0000001f0e137819 */ /* 0x000fe20000001213 */
[----:B------:R-:W-:Y:S01]  /*1a70*/  IMAD.WIDE.U32 R8, R9, 0x3ec00000, R12 ;  /* 0x3ec0000009087825 */ /* 0x000fe200078e000c */
[----:B------:R-:W2:Y:S04]  /*1a80*/  LDG.E.CONSTANT R20, desc[UR10][R6.64] ;  /* 0x0000000a06147981 */ /* 0x000ea8000c1e9900 */
[----:B------:R-:W-:Y:S01]  /*1a90*/  IADD3 R9, PT, PT, R9, R15, RZ ;  /* 0x0000000f09097210 */ /* 0x000fe20007ffe0ff */
[----:B------:R-:W-:Y:S01]  /*1aa0*/  IDP.4A.S8.S8 R27, R4, R11, R28 ;  /* 0x0000000b041b7226 */ /* 0x000fe2000000061c */
[----:B------:R-:W-:Y:S01]  /*1ab0*/  SHF.R.S32.HI R14, RZ, 0x1f, R31 ;  /* 0x0000001fff0e7819 */ /* 0x000fe2000001141f */
[----:B------:R-:W3:Y:S01]  /*1ac0*/  LDG.E.CONSTANT R26, desc[UR10][R6.64+0x4] ;  /* 0x0000040a061a7981 */ /* 0x000ee2000c1e9900 */
[----:B------:R-:W-:-:S02]  /*1ad0*/  SHF.R.U64 R24, R8, 0x1f, R9 ;  /* 0x0000001f08187819 */ /* 0x000fc40000001209 */
[----:B------:R-:W-:Y:S01]  /*1ae0*/  SHF.R.S32.HI R8, RZ, 0x1f, R33 ;  /* 0x0000001fff087819 */ /* 0x000fe20000011421 */
[----:B------:R-:W-:Y:S01]  /*1af0*/  IMAD R14, R14, 0x3ec00000, RZ ;  /* 0x3ec000000e0e7824 */ /* 0x000fe200078e02ff */
[----:B------:R-:W-:Y:S01]  /*1b00*/  SHF.R.S32.HI R10, RZ, 0x1f, R27 ;  /* 0x0000001fff0a7819 */ /* 0x000fe2000001141b */
[----:B------:R-:W4:Y:S02]  /*1b10*/  LDG.E.CONSTANT R32, desc[UR10][R6.64+0x1c] ;  /* 0x00001c0a06207981 */ /* 0x000f24000c1e9900 */
[----:B------:R-:W-:Y:S02]  /*1b20*/  IMAD R8, R8, 0x3ec00000, RZ ;  /* 0x3ec0000008087824 */ /* 0x000fe400078e02ff */
[----:B------:R-:W-:Y:S02]  /*1b30*/  IMAD R25, R31, 0x17ddf, R14 ;  /* 0x00017ddf1f197824 */ /* 0x000fe400078e020e */
[----:B------:R-:W-:Y:S02]  /*1b40*/  IMAD R29, R33, 0x17ddf, R8 ;  /* 0x00017ddf211d7824 */ /* 0x000fe400078e0208 */
[----:B------:R-:W-:-:S04]  /*1b50*/  IMAD.WIDE.U32 R14, R31, 0x3ec00000, R12 ;  /* 0x3ec000001f0e7825 */ /* 0x000fc800078e000c */
[----:B------:R-:W-:Y:S01]  /*1b60*/  IMAD.WIDE.U32 R8, R33, 0x3ec00000, R12 ;  /* 0x3ec0000021087825 */ /* 0x000fe200078e000c */
[----:B------:R-:W-:-:S03]  /*1b70*/  IADD3 R25, PT, PT, R15, R25, RZ ;  /* 0x000000190f197210 */ /* 0x000fc60007ffe0ff */
[----:B------:R-:W-:Y:S01]  /*1b80*/  IMAD R10, R10, 0x3ec00000, RZ ;  /* 0x3ec000000a0a7824 */ /* 0x000fe200078e02ff */
[----:B------:R-:W-:Y:S01]  /*1b90*/  IADD3 R9, PT, PT, R9, R29, RZ ;  /* 0x0000001d09097210 */ /* 0x000fe20007ffe0ff */
[----:B------:R-:W-:Y:S02]  /*1ba0*/  IDP.4A.S8.S8 R15, R16, R11, R30 ;  /* 0x0000000b100f7226 */ /* 0x000fe4000000061e */
[C---:B------:R-:W-:Y:S01]  /*1bb0*/  IMAD R29, R27.reuse, 0x17ddf, R10 ;  /* 0x00017ddf1b1d7824 */ /* 0x040fe200078e020a */
[----:B------:R-:W-:Y:S01]  /*1bc0*/  SHF.R.U64 R25, R14, 0x1f, R25 ;  /* 0x0000001f0e197819 */ /* 0x000fe20000001219 */
[----:B------:R-:W-:Y:S01]  /*1bd0*/  IMAD.WIDE.U32 R10, R27, 0x3ec00000, R12 ;  /* 0x3ec000001b0a7825 */ /* 0x000fe200078e000c */
[----:B------:R-:W-:Y:S01]  /*1be0*/  SHF.R.U64 R27, R8, 0x1f, R9 ;  /* 0x0000001f081b7819 */ /* 0x000fe20000001209 */
[----:B------:R-:W5:Y:S01]  /*1bf0*/  LDG.E.CONSTANT R30, desc[UR10][R6.64+0x8] ;  /* 0x0000080a061e7981 */ /* 0x000f62000c1e9900 */
[----:B------:R-:W-:Y:S02]  /*1c00*/  SHF.R.S32.HI R8, RZ, 0x1f, R15 ;  /* 0x0000001fff087819 */ /* 0x000fe4000001140f */
[----:B------:R-:W-:-:S03]  /*1c10*/  IADD3 R9, PT, PT, R11, R29, RZ ;  /* 0x0000001d0b097210 */ /* 0x000fc60007ffe0ff */
[----:B------:R-:W-:Y:S01]  /*1c20*/  IMAD R14, R8, 0x3ec00000, RZ ;  /* 0x3ec00000080e7824 */ /* 0x000fe200078e02ff */
[----:B------:R-:W-:Y:S02]  /*1c30*/  SHF.R.U64 R28, R10, 0x1f, R9 ;  /* 0x0000001f0a1c7819 */ /* 0x000fe40000001209 */
[----:B------:R-:W0:Y:S01]  /*1c40*/  LDS.128 R8, [R3+0xf0] ;  /* 0x0000f00003087984 */ /* 0x000e220000000c00 */
[C---:B------:R-:W-:Y:S02]  /*1c50*/  IMAD R29, R15.reuse, 0x17ddf, R14 ;  /* 0x00017ddf0f1d7824 */ /* 0x040fe400078e020e */
[----:B------:R-:W-:-:S05]  /*1c60*/  IMAD.WIDE.U32 R14, R15, 0x3ec00000, R12 ;  /* 0x3ec000000f0e7825 */ /* 0x000fca00078e000c */
[----:B------:R-:W-:Y:S02]  /*1c70*/  IADD3 R15, PT, PT, R15, R29, RZ ;  /* 0x0000001d0f0f7210 */ /* 0x000fe40007ffe0ff */
[----:B------:R-:W4:Y:S02]  /*1c80*/  LDG.E.CONSTANT R29, desc[UR10][R6.64+0x10] ;  /* 0x0000100a061d7981 */ /* 0x000f24000c1e9900 */
[----:B------:R-:W-:Y:S02]  /*1c90*/  SHF.R.U64 R14, R14, 0x1f, R15 ;  /* 0x0000001f0e0e7819 */ /* 0x000fe4000000120f */
[----:B------:R-:W4:Y:S01]  /*1ca0*/  LDG.E.CONSTANT R15, desc[UR10][R6.64+0xc] ;  /* 0x00000c0a060f7981 */ /* 0x000f22000c1e9900 */
[-C--:B0-----:R-:W-:Y:S02]  /*1cb0*/  IDP.4A.S8.S8 R23, R4, R8.reuse, R23 ;  /* 0x0000000804177226 */ /* 0x081fe40000000617 */
[----:B------:R-:W-:Y:S02]  /*1cc0*/  IDP.4A.S8.S8 R37, R16, R8, R37 ;  /* 0x0000000810257226 */ /* 0x000fe40000000625 */
[----:B------:R-:W4:Y:S01]  /*1cd0*/  LDG.E.CONSTANT R8, desc[UR10][R6.64+0x14] ;  /* 0x0000140a06087981 */ /* 0x000f22000c1e9900 */
[----:B------:R-:W-:-:S02]  /*1ce0*/  IDP.4A.S8.S8 R3, R4, R9, R36 ;  /* 0x0000000904037226 */ /* 0x000fc40000000624 */
[----:B------:R-:W-:Y:S02]  /*1cf0*/  IDP.4A.S8.S8 R31, R16, R9, R38 ;  /* 0x00000009101f7226 */ /* 0x000fe40000000626 */
[----:B------:R0:W4:Y:S01]  /*1d00*/  LDG.E.CONSTANT R9, desc[UR10][R6.64+0x18] ;  /* 0x0000180a06097981 */ /* 0x000122000c1e9900 */
[-C--:B------:R-:W-:Y:S02]  /*1d10*/  IDP.4A.S8.S8 R21, R4, R10.reuse, R21 ;  /* 0x0000000a04157226 */ /* 0x080fe40000000615 */
[----:B------:R-:W-:Y:S01]  /*1d20*/  IDP.4A.S8.S8 R35, R16, R10, R35 ;  /* 0x0000000a10237226 */ /* 0x000fe20000000623 */
[----:B------:R-:W-:Y:S01]  /*1d30*/  SHF.R.S32.HI R10, RZ, 0x1f, R23 ;  /* 0x0000001fff0a7819 */ /* 0x000fe20000011417 */
[----:B------:R-:W-:-:S04]  /*1d40*/  IDP.4A.S8.S8 R33, R4, R11, R34 ;  /* 0x0000000b04217226 */ /* 0x000fc80000000622 */
[----:B------:R-:W-:Y:S02]  /*1d50*/  IMAD R10, R10, 0x3ec00000, RZ ;  /* 0x3ec000000a0a7824 */ /* 0x000fe400078e02ff */
[----:B------:R-:W-:Y:S02]  /*1d60*/  IDP.4A.S8.S8 R39, R16, R11, R22 ;  /* 0x0000000b10277226 */ /* 0x000fe40000000616 */
[C---:B------:R-:W-:Y:S01]  /*1d70*/  IMAD R41, R23.reuse, 0x17ddf, R10 ;  /* 0x00017ddf17297824 */ /* 0x040fe200078e020a */
[----:B------:R-:W-:Y:S01]  /*1d80*/  SHF.R.S32.HI R4, RZ, 0x1f, R37 ;  /* 0x0000001fff047819 */ /* 0x000fe20000011425 */
[----:B------:R-:W-:-:S04]  /*1d90*/  IMAD.WIDE.U32 R10, R23, 0x3ec00000, R12 ;  /* 0x3ec00000170a7825 */ /* 0x000fc800078e000c */
[----:B------:R-:W-:Y:S01]  /*1da0*/  IMAD R4, R4, 0x3ec00000, RZ ;  /* 0x3ec0000004047824 */ /* 0x000fe200078e02ff */
[----:B------:R-:W-:Y:S01]  /*1db0*/  IADD3 R11, PT, PT, R11, R41, RZ ;  /* 0x000000290b0b7210 */ /* 0x000fe20007ffe0ff */
[----:B0-----:R-:W-:-:S03]  /*1dc0*/  IMAD.WIDE.U32 R6, R37, 0x3ec00000, R12 ;  /* 0x3ec0000025067825 */ /* 0x001fc600078e000c */
[----:B------:R-:W-:Y:S01]  /*1dd0*/  SHF.R.U64 R10, R10, 0x1f, R11 ;  /* 0x0000001f0a0a7819 */ /* 0x000fe2000000120b */
[----:B------:R-:W-:Y:S01]  /*1de0*/  IMAD R11, R37, 0x17ddf, R4 ;  /* 0x00017ddf250b7824 */ /* 0x000fe200078e0204 */
[----:B------:R-:W-:-:S04]  /*1df0*/  SHF.R.S32.HI R4, RZ, 0x1f, R3 ;  /* 0x0000001fff047819 */ /* 0x000fc80000011403 */
[----:B------:R-:W-:Y:S01]  /*1e00*/  IADD3 R7, PT, PT, R7, R11, RZ ;  /* 0x0000000b07077210 */ /* 0x000fe20007ffe0ff */
[----:B------:R-:W-:-:S03]  /*1e10*/  IMAD R16, R4, 0x3ec00000, RZ ;  /* 0x3ec0000004107824 */ /* 0x000fc600078e02ff */
[----:B------:R-:W-:Y:S01]  /*1e20*/  SHF.R.U64 R4, R6, 0x1f, R7 ;  /* 0x0000001f06047819 */ /* 0x000fe20000001207 */
[C---:B------:R-:W-:Y:S02]  /*1e30*/  IMAD R11, R3.reuse, 0x17ddf, R16 ;  /* 0x00017ddf030b7824 */ /* 0x040fe400078e0210 */
[----:B------:R-:W-:Y:S01]  /*1e40*/  IMAD.WIDE.U32 R6, R3, 0x3ec00000, R12 ;  /* 0x3ec0000003067825 */ /* 0x000fe200078e000c */
[----:B------:R-:W-:-:S04]  /*1e50*/  SHF.R.S32.HI R3, RZ, 0x1f, R31 ;  /* 0x0000001fff037819 */ /* 0x000fc8000001141f */
[----:B------:R-:W-:Y:S01]  /*1e60*/  IADD3 R11, PT, PT, R7, R11, RZ ;  /* 0x0000000b070b7210 */ /* 0x000fe20007ffe0ff */
[----:B------:R-:W-:-:S03]  /*1e70*/  IMAD R16, R3, 0x3ec00000, RZ ;  /* 0x3ec0000003107824 */ /* 0x000fc600078e02ff */
[----:B------:R-:W-:Y:S01]  /*1e80*/  SHF.R.U64 R11, R6, 0x1f, R11 ;  /* 0x0000001f060b7819 */ /* 0x000fe2000000120b */
[C---:B------:R-:W-:Y:S02]  /*1e90*/  IMAD R23, R31.reuse, 0x17ddf, R16 ;  /* 0x00017ddf1f177824 */ /* 0x040fe400078e0210 */
[----:B------:R-:W-:Y:S01]  /*1ea0*/  IMAD.WIDE.U32 R6, R31, 0x3ec00000, R12 ;  /* 0x3ec000001f067825 */ /* 0x000fe200078e000c */
[----:B------:R-:W0:Y:S04]  /*1eb0*/  S2R R3, SR_TID.X ;  /* 0x0000000000037919 */ /* 0x000e280000002100 */
[----:B------:R-:W-:Y:S02]  /*1ec0*/  IADD3 R23, PT, PT, R7, R23, RZ ;  /* 0x0000001707177210 */ /* 0x000fe40007ffe0ff */
[----:B------:R-:W-:-:S02]  /*1ed0*/  SHF.R.S32.HI R7, RZ, 0x1f, R21 ;  /* 0x0000001fff077819 */ /* 0x000fc40000011415 */
[----:B------:R-:W-:-:S03]  /*1ee0*/  SHF.R.U64 R23, R6, 0x1f, R23 ;  /* 0x0000001f06177819 */ /* 0x000fc60000001217 */
[----:B------:R-:W-:-:S04]  /*1ef0*/  IMAD R6, R7, 0x3ec00000, RZ ;  /* 0x3ec0000007067824 */ /* 0x000fc800078e02ff */
[C---:B------:R-:W-:Y:S02]  /*1f00*/  IMAD R31, R21.reuse, 0x17ddf, R6 ;  /* 0x00017ddf151f7824 */ /* 0x040fe400078e0206 */
[----:B------:R-:W-:-:S05]  /*1f10*/  IMAD.WIDE.U32 R6, R21, 0x3ec00000, R12 ;  /* 0x3ec0000015067825 */ /* 0x000fca00078e000c */
[----:B------:R-:W-:Y:S02]  /*1f20*/  IADD3 R7, PT, PT, R7, R31, RZ ;  /* 0x0000001f07077210 */ /* 0x000fe40007ffe0ff */
[----:B------:R-:W-:Y:S02]  /*1f30*/  LEA R21, R2, R5, 0x1 ;  /* 0x0000000502157211 */ /* 0x000fe400078e08ff */
[----:B------:R-:W-:Y:S02]  /*1f40*/  SHF.R.U64 R16, R6, 0x1f, R7 ;  /* 0x0000001f06107819 */ /* 0x000fe40000001207 */
[----:B------:R-:W-:Y:S02]  /*1f50*/  SHF.R.S32.HI R6, RZ, 0x1f, R35 ;  /* 0x0000001fff067819 */ /* 0x000fe40000011423 */
[----:B------:R-:W-:Y:S02]  /*1f60*/  SHF.R.S32.HI R2, RZ, 0x1f, R33 ;  /* 0x0000001fff027819 */ /* 0x000fe40000011421 */
[----:B------:R-:W-:Y:S01]  /*1f70*/  LEA R21, R21, R0, 0x4 ;  /* 0x0000000015157211 */ /* 0x000fe200078e20ff */
[----:B------:R-:W-:-:S02]  /*1f80*/  IMAD R6, R6, 0x3ec00000, RZ ;  /* 0x3ec0000006067824 */ /* 0x000fc400078e02ff */
[----:B------:R-:W-:Y:S01]  /*1f90*/  IMAD R0, R2, 0x3ec00000, RZ ;  /* 0x3ec0000002007824 */ /* 0x000fe200078e02ff */
[----:B0-----:R-:W-:Y:S01]  /*1fa0*/  SHF.L.U32 R22, R3, 0x2, RZ ;  /* 0x0000000203167819 */ /* 0x001fe200000006ff */
[C---:B------:R-:W-:Y:S02]  /*1fb0*/  IMAD R5, R35.reuse, 0x17ddf, R6 ;  /* 0x00017ddf23057824 */ /* 0x040fe400078e0206 */
[----:B------:R-:W-:-:S04]  /*1fc0*/  IMAD.WIDE.U32 R2, R35, 0x3ec00000, R12 ;  /* 0x3ec0000023027825 */ /* 0x000fc800078e000c */
[C---:B------:R-:W-:Y:S02]  /*1fd0*/  IMAD R35, R33.reuse, 0x17ddf, R0 ;  /* 0x00017ddf21237824 */ /* 0x040fe400078e0200 */
[----:B------:R-:W-:Y:S01]  /*1fe0*/  IMAD.WIDE.U32 R6, R33, 0x3ec00000, R12 ;  /* 0x3ec0000021067825 */ /* 0x000fe200078e000c */
[----:B------:R-:W-:-:S04]  /*1ff0*/  IADD3 R3, PT, PT, R3, R5, RZ ;  /* 0x0000000503037210 */ /* 0x000fc80007ffe0ff */
[----:B------:R-:W-:Y:S02]  /*2000*/  IADD3 R5, PT, PT, R7, R35, RZ ;  /* 0x0000002307057210 */ /* 0x000fe40007ffe0ff */
[----:B------:R-:W-:Y:S02]  /*2010*/  SHF.R.U64 R0, R2, 0x1f, R3 ;  /* 0x0000001f02007819 */ /* 0x000fe40000001203 */
[----:B------:R-:W-:Y:S01]  /*2020*/  SHF.R.U64 R5, R6, 0x1f, R5 ;  /* 0x0000001f06057819 */ /* 0x000fe20000001205 */
[----:B------:R-:W0:Y:S01]  /*2030*/  LDC.64 R2, c[0x0][0x390] ;  /* 0x0000e400ff027b82 */ /* 0x000e220000000a00 */
[----:B------:R-:W-:Y:S01]  /*2040*/  IMAD R21, R21, 0x6200, R22 ;  /* 0x0000620015157824 */ /* 0x000fe200078e0216 */
[----:B--2---:R-:W-:-:S04]  /*2050*/  IADD3 R31, PT, PT, R20, R18, RZ ;  /* 0x00000012141f7210 */ /* 0x004fc80007ffe0ff */
[----:B------:R-:W-:Y:S01]  /*2060*/  SHF.R.S32.HI R18, RZ, 0x1f, R31 ;  /* 0x0000001fff127819 */ /* 0x000fe2000001141f */
[----:B------:R-:W-:Y:S01]  /*2070*/  IMAD.WIDE.U32 R6, R31, -0x7796a0e8, R12 ;  /* 0x88695f181f067825 */ /* 0x000fe200078e000c */
[----:B------:R-:W-:-:S03]  /*2080*/  IADD3 R17, PT, PT, R20, R17, RZ ;  /* 0x0000001114117210 */ /* 0x000fc60007ffe0ff */
[----:B------:R-:W-:Y:S01]  /*2090*/  IMAD R31, R18, -0x7796a0e8, RZ ;  /* 0x88695f18121f7824 */ /* 0x000fe200078e02ff */
[----:B------:R-:W-:-:S04]  /*20a0*/  MOV R18, UR5 ;  /* 0x0000000500127c02 */ /* 0x000fc80008000f00 */
[----:B------:R-:W-:Y:S02]  /*20b0*/  IADD3 R31, PT, PT, R7, R31, RZ ;  /* 0x0000001f071f7210 */ /* 0x000fe40007ffe0ff */
[----:B------:R-:W-:Y:S01]  /*20c0*/  SHF.R.S32.HI R7, RZ, 0x1f, R17 ;  /* 0x0000001fff077819 */ /* 0x000fe20000011411 */
[----:B------:R-:W-:Y:S01]  /*20d0*/  IMAD R21, R18, 0x1c0, R21 ;  /* 0x000001c012157824 */ /* 0x000fe200078e0215 */
[----:B------:R-:W-:Y:S02]  /*20e0*/  SHF.R.S32.HI R18, RZ, 0x1f, R39 ;  /* 0x0000001fff127819 */ /* 0x000fe40000011427 */
[----:B------:R-:W-:Y:S01]  /*20f0*/  SHF.R.U64 R31, R6, 0x1f, R31 ;  /* 0x0000001f061f7819 */ /* 0x000fe2000000121f */
[----:B------:R-:W-:Y:S02]  /*2100*/  IMAD R37, R7, -0x7796a0e8, RZ ;  /* 0x88695f1807257824 */ /* 0x000fe400078e02ff */
[----:B------:R-:W-:Y:S01]  /*2110*/  IMAD.WIDE.U32 R6, R17, -0x7796a0e8, R12 ;  /* 0x88695f1811067825 */ /* 0x000fe200078e000c */
[----:B------:R-:W-:-:S03]  /*2120*/  MOV R20, UR4 ;  /* 0x0000000400147c02 */ /* 0x000fc60008000f00 */
[----:B------:R-:W-:Y:S01]  /*2130*/  IMAD R18, R18, 0x3ec00000, RZ ;  /* 0x3ec0000012127824 */ /* 0x000fe200078e02ff */
[C---:B---3--:R-:W-:Y:S02]  /*2140*/  IADD3 R17, PT, PT, R26.reuse, R24, RZ ;  /* 0x000000181a117210 */ /* 0x048fe40007ffe0ff */
[----:B------:R-:W-:Y:S02]  /*2150*/  IADD3 R33, PT, PT, R26, R19, RZ ;  /* 0x000000131a217210 */ /* 0x000fe40007ffe0ff */
[----:B------:R-:W-:Y:S01]  /*2160*/  IADD3 R37, PT, PT, R7, R37, RZ ;  /* 0x0000002507257210 */ /* 0x000fe20007ffe0ff */
[C---:B------:R-:W-:Y:S01]  /*2170*/  IMAD R7, R39.reuse, 0x17ddf, R18 ;  /* 0x00017ddf27077824 */ /* 0x040fe200078e0212 */
[----:B------:R-:W-:Y:S01]  /*2180*/  LEA R21, R20, R21, 0x5 ;  /* 0x0000001514157211 */ /* 0x000fe200078e28ff */
[----:B------:R-:W-:Y:S01]  /*2190*/  IMAD.WIDE.U32 R18, R39, 0x3ec00000, R12 ;  /* 0x3ec0000027127825 */ /* 0x000fe200078e000c */
[----:B------:R-:W-:Y:S02]  /*21a0*/  SHF.R.S32.HI R24, RZ, 0x1f, R17 ;  /* 0x0000001fff187819 */ /* 0x000fe40000011411 */
[----:B------:R-:W-:Y:S01]  /*21b0*/  SHF.R.S32.HI R22, RZ, 0x1f, R33 ;  /* 0x0000001fff167819 */ /* 0x000fe20000011421 */
[----:B0-----:R-:W-:Y:S01]  /*21c0*/  IMAD.WIDE.U32 R20, R21, 0x4, R2 ;  /* 0x0000000415147825 */ /* 0x001fe200078e0002 */
[----:B------:R-:W-:-:S02]  /*21d0*/  SHF.R.U64 R37, R6, 0x1f, R37 ;  /* 0x0000001f06257819 */ /* 0x000fc40000001225 */
[----:B------:R-:W-:Y:S01]  /*21e0*/  IADD3 R19, PT, PT, R19, R7, RZ ;  /* 0x0000000713137210 */ /* 0x000fe20007ffe0ff */
[----:B------:R-:W-:Y:S01]  /*21f0*/  IMAD.WIDE.U32 R6, R33, -0x7796a0e8, R12 ;  /* 0x88695f1821067825 */ /* 0x000fe200078e000c */
[----:B-----5:R-:W-:-:S03]  /*2200*/  IADD3 R25, PT, PT, R30, R25, RZ ;  /* 0x000000191e197210 */ /* 0x020fc60007ffe0ff */
[----:B------:R-:W-:Y:S02]  /*2210*/  IMAD R35, R24, -0x7796a0e8, RZ ;  /* 0x88695f1818237824 */ /* 0x000fe400078e02ff */
[----:B------:R-:W-:Y:S01]  /*2220*/  IMAD.WIDE.U32 R2, R17, -0x7796a0e8, R12 ;  /* 0x88695f1811027825 */ /* 0x000fe200078e000c */
[----:B------:R-:W-:-:S03]  /*2230*/  IADD3 R27, PT, PT, R30, R27, RZ ;  /* 0x0000001b1e1b7210 */ /* 0x000fc60007ffe0ff */
[----:B------:R-:W-:Y:S01]  /*2240*/  IMAD R33, R22, -0x7796a0e8, RZ ;  /* 0x88695f1816217824 */ /* 0x000fe200078e02ff */
[----:B------:R-:W-:Y:S02]  /*2250*/  IADD3 R35, PT, PT, R3, R35, RZ ;  /* 0x0000002303237210 */ /* 0x000fe40007ffe0ff */
[----:B------:R-:W-:Y:S02]  /*2260*/  SHF.R.U64 R17, R18, 0x1f, R19 ;  /* 0x0000001f12117819 */ /* 0x000fe40000001213 */
[----:B------:R-:W-:Y:S02]  /*2270*/  IADD3 R33, PT, PT, R7, R33, RZ ;  /* 0x0000002107217210 */ /* 0x000fe40007ffe0ff */
[C---:B----4-:R-:W-:Y:S02]  /*2280*/  IADD3 R19, PT, PT, R15.reuse, R28, RZ ;  /* 0x0000001c0f137210 */ /* 0x050fe40007ffe0ff */
[----:B------:R-:W-:Y:S02]  /*2290*/  IADD3 R39, PT, PT, R15, R14, RZ ;  /* 0x0000000e0f277210 */ /* 0x000fe40007ffe0ff */
[----:B------:R-:W-:-:S02]  /*22a0*/  SHF.R.S32.HI R18, RZ, 0x1f, R25 ;  /* 0x0000001fff127819 */ /* 0x000fc40000011419 */
[----:B------:R-:W-:Y:S02]  /*22b0*/  SHF.R.S32.HI R22, RZ, 0x1f, R27 ;  /* 0x0000001fff167819 */ /* 0x000fe4000001141b */
[----:B------:R-:W-:Y:S01]  /*22c0*/  SHF.R.U64 R35, R2, 0x1f, R35 ;  /* 0x0000001f02237819 */ /* 0x000fe20000001223 */
[----:B------:R-:W-:Y:S01]  /*22d0*/  IMAD.WIDE.U32 R2, R25, -0x7796a0e8, R12 ;  /* 0x88695f1819027825 */ /* 0x000fe200078e000c */
[----:B------:R-:W-:Y:S01]  /*22e0*/  SHF.R.U64 R33, R6, 0x1f, R33 ;  /* 0x0000001f06217819 */ /* 0x000fe20000001221 */
[----:B------:R0:W-:Y:S01]  /*22f0*/  STG.E desc[UR10][R20.64], R31 ;  /* 0x0000001f14007986 */ /* 0x0001e2000c10190a */
[----:B------:R-:W-:Y:S01]  /*2300*/  SHF.R.S32.HI R24, RZ, 0x1f, R19 ;  /* 0x0000001fff187819 */ /* 0x000fe20000011413 */
[----:B------:R-:W-:Y:S01]  /*2310*/  IMAD.WIDE.U32 R6, R27, -0x7796a0e8, R12 ;  /* 0x88695f181b067825 */ /* 0x000fe200078e000c */
[----:B------:R-:W-:-:S03]  /*2320*/  SHF.R.S32.HI R25, RZ, 0x1f, R39 ;  /* 0x0000001fff197819 */ /* 0x000fc60000011427 */
[----:B------:R-:W-:Y:S01]  /*2330*/  IMAD R27, R18, -0x7796a0e8, RZ ;  /* 0x88695f18121b7824 */ /* 0x000fe200078e02ff */
[----:B------:R1:W-:Y:S01]  /*2340*/  STG.E desc[UR10][R20.64+0x380], R37 ;  /* 0x0003802514007986 */ /* 0x0003e2000c10190a */
[----:B------:R-:W-:-:S04]  /*2350*/  IMAD.WIDE.U32 R14, R19, -0x7796a0e8, R12 ;  /* 0x88695f18130e7825 */ /* 0x000fc800078e000c */
[----:B0-----:R-:W-:Y:S02]  /*2360*/  IMAD R31, R22, -0x7796a0e8, RZ ;  /* 0x88695f18161f7824 */ /* 0x001fe400078e02ff */
[----:B------:R-:W-:Y:S01]  /*2370*/  IMAD.WIDE.U32 R18, R39, -0x7796a0e8, R12 ;  /* 0x88695f1827127825 */ /* 0x000fe200078e000c */
[----:B------:R-:W-:-:S03]  /*2380*/  IADD3 R27, PT, PT, R3, R27, RZ ;  /* 0x0000001b031b7210 */ /* 0x000fc60007ffe0ff */
[----:B------:R-:W-:Y:S01]  /*2390*/  IMAD R39, R25, -0x7796a0e8, RZ ;  /* 0x88695f1819277824 */ /* 0x000fe200078e02ff */
[----:B------:R-:W-:Y:S01]  /*23a0*/  IADD3 R25, PT, PT, R7, R31, RZ ;  /* 0x0000001f07197210 */ /* 0x000fe20007ffe0ff */
[----:B-1----:R-:W-:Y:S01]  /*23b0*/  IMAD R37, R24, -0x7796a0e8, RZ ;  /* 0x88695f1818257824 */ /* 0x002fe200078e02ff */
[C---:B------:R-:W-:Y:S02]  /*23c0*/  IADD3 R3, PT, PT, R29.reuse, R4, RZ ;  /* 0x000000041d037210 */ /* 0x040fe40007ffe0ff */
[----:B------:R-:W-:Y:S02]  /*23d0*/  IADD3 R7, PT, PT, R29, R10, RZ ;  /* 0x0000000a1d077210 */ /* 0x000fe40007ffe0ff */
[----:B------:R-:W-:Y:S02]  /*23e0*/  IADD3 R15, PT, PT, R15, R37, RZ ;  /* 0x000000250f0f7210 */ /* 0x000fe40007ffe0ff */
[----:B------:R-:W-:Y:S02]  /*23f0*/  SHF.R.U64 R27, R2, 0x1f, R27 ;  /* 0x0000001f021b7819 */ /* 0x000fe4000000121b */
[----:B------:R-:W-:-:S02]  /*2400*/  SHF.R.U64 R25, R6, 0x1f, R25 ;  /* 0x0000001f06197819 */ /* 0x000fc40000001219 */
[C---:B------:R-:W-:Y:S02]  /*2410*/  IADD3 R11, PT, PT, R8.reuse, R11, RZ ;  /* 0x0000000b080b7210 */ /* 0x040fe40007ffe0ff */
[----:B------:R-:W-:Y:S02]  /*2420*/  IADD3 R23, PT, PT, R8, R23, RZ ;  /* 0x0000001708177210 */ /* 0x000fe40007ffe0ff */
[----:B------:R-:W-:Y:S02]  /*2430*/  SHF.R.S32.HI R8, RZ, 0x1f, R3 ;  /* 0x0000001fff087819 */ /* 0x000fe40000011403 */
[----:B------:R-:W-:Y:S01]  /*2440*/  SHF.R.S32.HI R4, RZ, 0x1f, R7 ;  /* 0x0000001fff047819 */ /* 0x000fe20000011407 */
[----:B------:R0:W-:Y:S01]  /*2450*/  STG.E desc[UR10][R20.64+0x8], R27 ;  /* 0x0000081b14007986 */ /* 0x0001e2000c10190a */
[----:B------:R-:W-:Y:S01]  /*2460*/  SHF.R.U64 R15, R14, 0x1f, R15 ;  /* 0x0000001f0e0f7819 */ /* 0x000fe2000000120f */
[--C-:B------:R-:W-:Y:S01]  /*2470*/  IMAD.WIDE.U32 R2, R3, -0x7796a0e8, R12.reuse ;  /* 0x88695f1803027825 */ /* 0x100fe200078e000c */
[----:B------:R-:W-:Y:S01]  /*2480*/  IADD3 R19, PT, PT, R19, R39, RZ ;  /* 0x0000002713137210 */ /* 0x000fe20007ffe0ff */
[----:B------:R1:W-:Y:S02]  /*2490*/  STG.E desc[UR10][R20.64+0x388], R25 ;  /* 0x0003881914007986 */ /* 0x0003e4000c10190a */
[----:B------:R-:W-:Y:S01]  /*24a0*/  IMAD.WIDE.U32 R6, R7, -0x7796a0e8, R12 ;  /* 0x88695f1807067825 */ /* 0x000fe200078e000c */
[----:B------:R-:W-:Y:S01]  /*24b0*/  SHF.R.U64 R19, R18, 0x1f, R19 ;  /* 0x0000001f12137819 */ /* 0x000fe20000001213 */
[----:B------:R2:W-:Y:S02]  /*24c0*/  STG.E desc[UR10][R20.64+0xc], R15 ;  /* 0x00000c0f14007986 */ /* 0x0005e4000c10190a */
[----:B0-----:R-:W-:-:S02]  /*24d0*/  IMAD R27, R8, -0x7796a0e8, RZ ;  /* 0x88695f18081b7824 */ /* 0x001fc400078e02ff */
[----:B-1----:R-:W-:Y:S01]  /*24e0*/  IMAD R25, R4, -0x7796a0e8, RZ ;  /* 0x88695f1804197824 */ /* 0x002fe200078e02ff */
[----:B------:R-:W-:Y:S02]  /*24f0*/  SHF.R.S32.HI R4, RZ, 0x1f, R11 ;  /* 0x0000001fff047819 */ /* 0x000fe4000001140b */
[----:B------:R-:W-:Y:S01]  /*2500*/  SHF.R.S32.HI R18, RZ, 0x1f, R23 ;  /* 0x0000001fff127819 */ /* 0x000fe20000011417 */
[----:B--2---:R-:W-:Y:S01]  /*2510*/  IMAD.WIDE.U32 R14, R23, -0x7796a0e8, R12 ;  /* 0x88695f18170e7825 */ /* 0x004fe200078e000c */
[----:B------:R-:W-:-:S03]  /*2520*/  IADD3 R23, PT, PT, R3, R27, RZ ;  /* 0x0000001b03177210 */ /* 0x000fc60007ffe0ff */
[----:B------:R-:W-:Y:S01]  /*2530*/  IMAD.WIDE.U32 R10, R11, -0x7796a0e8, R12 ;  /* 0x88695f180b0a7825 */ /* 0x000fe200078e000c */
[----:B------:R-:W-:-:S03]  /*2540*/  IADD3 R25, PT, PT, R7, R25, RZ ;  /* 0x0000001907197210 */ /* 0x000fc60007ffe0ff */
[----:B------:R-:W-:Y:S02]  /*2550*/  IMAD R3, R4, -0x7796a0e8, RZ ;  /* 0x88695f1804037824 */ /* 0x000fe400078e02ff */
[----:B------:R-:W-:-:S03]  /*2560*/  IMAD R7, R18, -0x7796a0e8, RZ ;  /* 0x88695f1812077824 */ /* 0x000fc600078e02ff */
[----:B------:R-:W-:Y:S02]  /*2570*/  IADD3 R11, PT, PT, R11, R3, RZ ;  /* 0x000000030b0b7210 */ /* 0x000fe40007ffe0ff */
[C---:B------:R-:W-:Y:S02]  /*2580*/  IADD3 R3, PT, PT, R9.reuse, R0, RZ ;  /* 0x0000000009037210 */ /* 0x040fe40007ffe0ff */
[----:B------:R-:W-:Y:S02]  /*2590*/  IADD3 R9, PT, PT, R9, R16, RZ ;  /* 0x0000001009097210 */ /* 0x000fe40007ffe0ff */
[----:B------:R-:W-:Y:S02]  /*25a0*/  IADD3 R15, PT, PT, R15, R7, RZ ;  /* 0x000000070f0f7210 */ /* 0x000fe40007ffe0ff */
[C---:B------:R-:W-:Y:S02]  /*25b0*/  IADD3 R7, PT, PT, R32.reuse, R5, RZ ;  /* 0x0000000520077210 */ /* 0x040fe40007ffe0ff */
[----:B------:R-:W-:Y:S01]  /*25c0*/  IADD3 R17, PT, PT, R32, R17, RZ ;  /* 0x0000001120117210 */ /* 0x000fe20007ffe0ff */
[----:B------:R-:W-:Y:S01]  /*25d0*/  IMAD.WIDE.U32 R4, R9, -0x7796a0e8, R12 ;  /* 0x88695f1809047825 */ /* 0x000fe200078e000c */
[----:B------:R-:W-:-:S02]  /*25e0*/  SHF.R.U64 R23, R2, 0x1f, R23 ;  /* 0x0000001f02177819 */ /* 0x000fc40000001217 */
[----:B------:R-:W-:Y:S02]  /*25f0*/  SHF.R.U64 R11, R10, 0x1f, R11 ;  /* 0x0000001f0a0b7819 */ /* 0x000fe4000000120b */
[----:B------:R-:W-:Y:S02]  /*2600*/  SHF.R.S32.HI R0, RZ, 0x1f, R9 ;  /* 0x0000001fff007819 */ /* 0x000fe40000011409 */
[----:B------:R-:W-:Y:S02]  /*2610*/  SHF.R.S32.HI R8, RZ, 0x1f, R3 ;  /* 0x0000001fff087819 */ /* 0x000fe40000011403 */
[----:B------:R-:W-:Y:S02]  /*2620*/  SHF.R.S32.HI R9, RZ, 0x1f, R7 ;  /* 0x0000001fff097819 */ /* 0x000fe40000011407 */
[----:B------:R-:W-:Y:S01]  /*2630*/  SHF.R.S32.HI R10, RZ, 0x1f, R17 ;  /* 0x0000001fff0a7819 */ /* 0x000fe20000011411 */
[----:B------:R-:W-:Y:S01]  /*2640*/  IMAD.WIDE.U32 R2, R3, -0x7796a0e8, R12 ;  /* 0x88695f1803027825 */ /* 0x000fe200078e000c */
[----:B------:R-:W-:Y:S01]  /*2650*/  SHF.R.U64 R25, R6, 0x1f, R25 ;  /* 0x0000001f06197819 */ /* 0x000fe20000001219 */
[----:B------:R0:W-:Y:S02]  /*2660*/  STG.E desc[UR10][R20.64+0x38c], R19 ;  /* 0x00038c1314007986 */ /* 0x0001e4000c10190a */
[----:B------:R-:W-:-:S02]  /*2670*/  IMAD.WIDE.U32 R6, R7, -0x7796a0e8, R12 ;  /* 0x88695f1807067825 */ /* 0x000fc400078e000c */
[----:B------:R1:W-:Y:S02]  /*2680*/  STG.E desc[UR10][R20.64+0xc780], R23 ;  /* 0x00c7801714007986 */ /* 0x0003e4000c10190a */
[----:B------:R-:W-:-:S04]  /*2690*/  IMAD.WIDE.U32 R12, R17, -0x7796a0e8, R12 ;  /* 0x88695f18110c7825 */ /* 0x000fc800078e000c */
[----:B------:R-:W-:Y:S02]  /*26a0*/  IMAD R17, R0, -0x7796a0e8, RZ ;  /* 0x88695f1800117824 */ /* 0x000fe400078e02ff */
[----:B0-----:R-:W-:Y:S02]  /*26b0*/  IMAD R19, R8, -0x7796a0e8, RZ ;  /* 0x88695f1808137824 */ /* 0x001fe400078e02ff */
[----:B------:R-:W-:Y:S02]  /*26c0*/  IMAD R9, R9, -0x7796a0e8, RZ ;  /* 0x88695f1809097824 */ /* 0x000fe400078e02ff */
[----:B-1----:R-:W-:Y:S01]  /*26d0*/  IMAD R23, R10, -0x7796a0e8, RZ ;  /* 0x88695f180a177824 */ /* 0x002fe200078e02ff */
[----:B------:R-:W-:Y:S02]  /*26e0*/  IADD3 R3, PT, PT, R3, R19, RZ ;  /* 0x0000001303037210 */ /* 0x000fe40007ffe0ff */
[----:B------:R-:W-:Y:S02]  /*26f0*/  IADD3 R5, PT, PT, R5, R17, RZ ;  /* 0x0000001105057210 */ /* 0x000fe40007ffe0ff */
[----:B------:R-:W-:-:S02]  /*2700*/  IADD3 R7, PT, PT, R7, R9, RZ ;  /* 0x0000000907077210 */ /* 0x000fc40007ffe0ff */
[----:B------:R-:W-:Y:S02]  /*2710*/  IADD3 R13, PT, PT, R13, R23, RZ ;  /* 0x000000170d0d7210 */ /* 0x000fe40007ffe0ff */
[----:B------:R-:W-:Y:S02]  /*2720*/  SHF.R.U64 R15, R14, 0x1f, R15 ;  /* 0x0000001f0e0f7819 */ /* 0x000fe4000000120f */
[----:B------:R-:W-:Y:S02]  /*2730*/  SHF.R.U64 R3, R2, 0x1f, R3 ;  /* 0x0000001f02037819 */ /* 0x000fe40000001203 */
[----:B------:R-:W-:Y:S02]  /*2740*/  SHF.R.U64 R5, R4, 0x1f, R5 ;  /* 0x0000001f04057819 */ /* 0x000fe40000001205 */
        /* <DEDUP_REMOVED lines=12> */
.L_x_226:
        /* <DEDUP_REMOVED lines=15> */
.L_x_476:


//--------------------- .text.fused_nn_conv2d_cast_fixed_point_multiply_add_cast_nn_relu_cast_fixed_point_mult_18399029763786111876__8_kernel0 --------------------------
	.section	.text.fused_nn_conv2d_cast_fixed_point_multiply_add_cast_nn_relu_cast_fixed_point_mult_18399029763786111876__8_kernel0,"ax",@progbits
	.align	128
        .global         fused_nn_conv2d_cast_fixed_point_multiply_add_cast_nn_relu_cast_fixed_point_mult_18399029763786111876__8_kernel0
        .type           fused_nn_conv2d_cast_fixed_point_multiply_add_cast_nn_relu_cast_fixed_point_mult_18399029763786111876__8_kernel0,@function
        .size           fused_nn_conv2d_cast_fixed_point_multiply_add_cast_nn_relu_cast_fixed_point_mult_18399029763786111876__8_kernel0,(.L_x_477 - fused_nn_conv2d_cast_fixed_point_multiply_add_cast_nn_relu_cast_fixed_point_mult_18399029763786111876__8_kernel0)
        .other          fused_nn_conv2d_cast_fixed_point_multiply_add_cast_nn_relu_cast_fixed_point_mult_18399029763786111876__8_kernel0,@"STO_CUDA_ENTRY STV_DEFAULT"
fused_nn_conv2d_cast_fixed_point_multiply_add_cast_nn_relu_cast_fixed_point_mult_18399029763786111876__8_kernel0:
.text.fused_nn_conv2d_cast_fixed_point_multiply_add_cast_nn_relu_cast_fixed_point_mult_18399029763786111876__8_kernel0:
        /* <DEDUP_REMOVED lines=28> */
.L_x_228:
[----:B------:R-:W-:Y:S05]  /*01c0*/  BSYNC.RECONVERGENT B0 ;  /* 0x0000000000007941 */ /* 0x000fea0003800200 */
.L_x_227:
        /* <DEDUP_REMOVED lines=139> */
.L_x_229:
        /* <DEDUP_REMOVED lines=1066> */
.L_x_230:
        /* <DEDUP_REMOVED lines=14> */
.L_x_477:


//--------------------- .text.fused_nn_conv2d_cast_fixed_point_multiply_add_cast_fixed_point_multiply_add_cast_15119380522063600768__2_kernel0 --------------------------
	.section	.text.fused_nn_conv2d_cast_fixed_point_multiply_add_cast_fixed_point_multiply_add_cast_15119380522063600768__2_kernel0,"ax",@progbits
	.align	128
        .global         fused_nn_conv2d_cast_fixed_point_multiply_add_cast_fixed_point_multiply_add_cast_15119380522063600768__2_kernel0
        .type           fused_nn_conv2d_cast_fixed_point_multiply_add_cast_fixed_point_multiply_add_cast_15119380522063600768__2_kernel0,@function
        .size           fused_nn_conv2d_cast_fixed_point_multiply_add_cast_fixed_point_multiply_add_cast_15119380522063600768__2_kernel0,(.L_x_478 - fused_nn_conv2d_cast_fixed_point_multiply_add_cast_fixed_point_multiply_add_cast_15119380522063600768__2_kernel0)
        .other          fused_nn_conv2d_cast_fixed_point_multiply_add_cast_fixed_point_multiply_add_cast_15119380522063600768__2_kernel0,@"STO_CUDA_ENTRY STV_DEFAULT"
fused_nn_conv2d_cast_fixed_point_multiply_add_cast_fixed_point_multiply_add_cast_15119380522063600768__2_kernel0:
.text.fused_nn_conv2d_cast_fixed_point_multiply_add_cast_fixed_point_multiply_add_cast_15119380522063600768__2_kernel0:
[----:B------:R-:W-:Y:S01]  /*0000*/  LDC R1, c[0x0][0x37c] ;  /* 0x0000df00ff017b82 */ /* 0x000fe20000000800 */
[----:B------:R-:W0:Y:S07]  /*0010*/  S2R R27, SR_TID.X ;  /* 0x00000000001b7919 */ /* 0x000e2e0000002100 */
[----:B------:R-:W1:Y:S01]  /*0020*/  S2UR UR9, SR_CTAID.Y ;  /* 0x00000000000979c3 */ /* 0x000e620000002600 */
[----:B------:R-:W2:Y:S01]  /*0030*/  LDCU.64 UR6, c[0x0][0x380] ;  /* 0x00007000ff0677ac */ /* 0x000ea20008000a00 */
[----:B------:R-:W3:Y:S01]  /*0040*/  S2R R0, SR_TID.Y ;  /* 0x0000000000007919 */ /* 0x000ee20000002200 */
[----:B------:R-:W4:Y:S05]  /*0050*/  LDCU.64 UR12, c[0x0][0x358] ;  /* 0x00006b00ff0c77ac */ /* 0x000f2a0008000a00 */
[----:B------:R-:W5:Y:S08]  /*0060*/  S2UR UR5, SR_CTAID.X ;  /* 0x00000000000579c3 */ /* 0x000f700000002500 */
[----:B------:R-:W2:Y:S01]  /*0070*/  S2UR UR8, SR_CTAID.Z ;  /* 0x00000000000879c3 */ /* 0x000ea20000002700 */
[----:B------:R-:W-:Y:S01]  /*0080*/  UMOV UR4, 0x400 ;  /* 0x0000040000047882 */ /* 0x000fe20000000000 */
[----:B------:R-:W-:Y:S01]  /*0090*/  MOV R41, RZ ;  /* 0x000000ff00297202 */ /* 0x000fe20000000f00 */
[----:B------:R-:W2:Y:S01]  /*00a0*/  LDCU.64 UR14, c[0x0][0x380] ;  /* 0x00007000ff0e77ac */ /* 0x000ea20008000a00 */
[----:B-1----:R-:W-:-:S02]  /*00b0*/  MOV R5, UR9 ;  /* 0x0000000900057c02 */ /* 0x002fc40008000f00 */
[--C-:B0-----:R-:W-:Y:S01]  /*00c0*/  SHF.R.U32.HI R3, RZ, 0x2, R27.reuse ;  /* 0x00000002ff037819 */ /* 0x101fe2000001161b */
[----:B-----5:R-:W-:Y:S01]  /*00d0*/  UIMAD UR5, UR5, 0x70, URZ ;  /* 0x00000070050578a4 */ /* 0x020fe2000f8e02ff */
[C---:B---3--:R-:W-:Y:S01]  /*00e0*/  IMAD R4, R0.reuse, 0x1c, R27 ;  /* 0x0000001c00047824 */ /* 0x048fe200078e021b */
[----:B------:R-:W-:Y:S02]  /*00f0*/  SHF.L.U32 R27, R27, 0x2, RZ ;  /* 0x000000021b1b7819 */ /* 0x000fe400000006ff */
[C---:B------:R-:W-:Y:S01]  /*0100*/  IMAD R3, R0.reuse, 0x7, R3 ;  /* 0x0000000700037824 */ /* 0x040fe200078e0203 */
[----:B------:R-:W-:Y:S02]  /*0110*/  IADD3 R25, PT, PT, R0, 0x10, RZ ;  /* 0x0000001000197810 */ /* 0x000fe40007ffe0ff */
[C---:B------:R-:W-:Y:S01]  /*0120*/  ISETP.GE.U32.AND P1, PT, R4.reuse, 0x320, PT ;  /* 0x000003200400780c */ /* 0x040fe20003f26070 */
[----:B--2---:R-:W-:Y:S01]  /*0130*/  UIMAD UR10, UR8, 0x18800, UR5 ;  /* 0x00018800080a78a4 */ /* 0x004fe2000f8e0205 */
[----:B------:R-:W-:-:S02]  /*0140*/  ISETP.GE.U32.AND P3, PT, R4, 0x240, PT ;  /* 0x000002400400780c */ /* 0x000fc40003f66070 */
[C---:B------:R-:W-:Y:S02]  /*0150*/  ISETP.LT.U32.AND P1, PT, R3.reuse, 0xc8, !P1 ;  /* 0x000000c80300780c */ /* 0x040fe40004f21070 */
[----:B------:R-:W-:Y:S02]  /*0160*/  ISETP.GE.U32.AND P0, PT, R4, 0x160, PT ;  /* 0x000001600400780c */ /* 0x000fe40003f06070 */
[----:B------:R-:W-:Y:S02]  /*0170*/  ISETP.LT.U32.AND P1, PT, R0, 0x1d, P1 ;  /* 0x0000001d0000780c */ /* 0x000fe40000f21070 */
[C---:B------:R-:W-:Y:S02]  /*0180*/  ISETP.GE.U32.AND P4, PT, R4.reuse, 0x400, PT ;  /* 0x000004000400780c */ /* 0x040fe40003f86070 */
[----:B------:R-:W-:Y:S02]  /*0190*/  ISETP.LT.U32.AND P3, PT, R3, 0x90, !P3 ;  /* 0x000000900300780c */ /* 0x000fe40005f61070 */
[----:B------:R-:W-:-:S02]  /*01a0*/  ISETP.GE.U32.AND P2, PT, R4, 0x80, PT ;  /* 0x000000800400780c */ /* 0x000fc40003f46070 */
[C---:B------:R-:W-:Y:S02]  /*01b0*/  ISETP.LT.U32.AND P0, PT, R3.reuse, 0x58, !P0 ;  /* 0x000000580300780c */ /* 0x040fe40004701070 */
[C---:B------:R-:W-:Y:S02]  /*01c0*/  ISETP.LT.U32.AND P4, PT, R3.reuse, 0x100, !P4 ;  /* 0x000001000300780c */ /* 0x040fe40006781070 */
[C---:B------:R-:W-:Y:S01]  /*01d0*/  ISETP.LT.U32.AND P3, PT, R0.reuse, 0x15, P3 ;  /* 0x000000150000780c */ /* 0x040fe20001f61070 */
[----:B------:R-:W0:Y:S01]  /*01e0*/  @P1 LDC.64 R10, c[0x0][0x388] ;  /* 0x0000e200ff0a1b82 */ /* 0x000e220000000a00 */
[C---:B------:R-:W-:Y:S02]  /*01f0*/  ISETP.LT.U32.AND P5, PT, R3.reuse, 0x20, !P2 ;  /* 0x000000200300780c */ /* 0x040fe400057a1070 */
[----:B------:R-:W-:Y:S02]  /*0200*/  ISETP.LT.U32.AND P0, PT, R0, 0xd, P0 ;  /* 0x0000000d0000780c */ /* 0x000fe40000701070 */
[----:B------:R-:W-:-:S02]  /*0210*/  SHF.L.U32 R21, R3, 0x4, RZ ;  /* 0x0000000403157819 */ /* 0x000fc400000006ff */
[C---:B------:R-:W-:Y:S02]  /*0220*/  ISETP.LT.U32.AND P2, PT, R0.reuse, 0x25, P4 ;  /* 0x000000250000780c */ /* 0x040fe40002741070 */
[----:B------:R-:W-:Y:S02]  /*0230*/  ISETP.LT.U32.AND P4, PT, R0, 0x5, P5 ;  /* 0x000000050000780c */ /* 0x000fe40002f81070 */
[----:B------:R-:W-:Y:S02]  /*0240*/  LOP3.LUT R2, R27, 0xc, RZ, 0xc0, !PT ;  /* 0x0000000c1b027812 */ /* 0x000fe400078ec0ff */
[----:B------:R-:W-:Y:S02]  /*0250*/  LOP3.LUT R21, R21, 0xf0, RZ, 0xc0, !PT ;  /* 0x000000f015157812 */ /* 0x000fe400078ec0ff */
[----:B------:R-:W-:Y:S02]  /*0260*/  @P1 LEA R4, R3, 0xe00, 0x6 ;  /* 0x00000e0003041811 */ /* 0x000fe400078e30ff */
[----:B------:R-:W-:-:S02]  /*0270*/  LEA R2, R5, R2, 0xe ;  /* 0x0000000205027211 */ /* 0x000fc400078e70ff */
[----:B------:R-:W-:Y:S02]  /*0280*/  @P1 LOP3.LUT R5, R21, 0x80, RZ, 0x3c, !PT ;  /* 0x0000008015051812 */ /* 0x000fe400078e3cff */
[----:B------:R-:W-:Y:S02]  /*0290*/  @P1 LOP3.LUT R13, R4, 0x3c00, RZ, 0xc0, !PT ;  /* 0x00003c00040d1812 */ /* 0x000fe400078ec0ff */
[----:B------:R-:W-:Y:S02]  /*02a0*/  @P3 LEA R4, R3, 0x1c00, 0x6 ;  /* 0x00001c0003043811 */ /* 0x000fe400078e30ff */
[----:B------:R-:W-:Y:S02]  /*02b0*/  @P1 IADD3 R13, PT, PT, R5, R2, R13 ;  /* 0x00000002050d1210 */ /* 0x000fe40007ffe00d */
[C---:B------:R-:W-:Y:S02]  /*02c0*/  @P0 LEA R6, R3.reuse, 0x2a00, 0x6 ;  /* 0x00002a0003060811 */ /* 0x040fe400078e30ff */
[----:B------:R-:W-:-:S02]  /*02d0*/  SHF.L.U32 R19, R3, 0x6, RZ ;  /* 0x0000000603137819 */ /* 0x000fc400000006ff */
[----:B------:R-:W-:Y:S02]  /*02e0*/  @P3 LOP3.LUT R4, R4, 0x3c00, RZ, 0xc0, !PT ;  /* 0x00003c0004043812 */ /* 0x000fe400078ec0ff */
[----:B------:R-:W-:Y:S02]  /*02f0*/  IADD3 R5, PT, PT, R27, UR10, RZ ;  /* 0x0000000a1b057c10 */ /* 0x000fe4000fffe0ff */
[----:B------:R-:W-:Y:S02]  /*0300*/  SHF.R.U32.HI R25, RZ, 0x4, R25 ;  /* 0x00000004ff197819 */ /* 0x000fe40000011619 */
[----:B------:R-:W-:Y:S02]  /*0310*/  @P4 LEA R3, R3, 0x3800, 0x6 ;  /* 0x0000380003034811 */ /* 0x000fe400078e30ff */
[C---:B------:R-:W-:Y:S02]  /*0320*/  IADD3 R26, PT, PT, R0.reuse, 0x8, RZ ;  /* 0x00000008001a7810 */ /* 0x040fe40007ffe0ff */
[----:B------:R-:W-:-:S02]  /*0330*/  IADD3 R20, PT, PT, R0, 0x18, RZ ;  /* 0x0000001800147810 */ /* 0x000fc40007ffe0ff */
[----:B------:R-:W-:Y:S01]  /*0340*/  @P3 IADD3 R35, PT, PT, R21, R2, R4 ;  /* 0x0000000215233210 */ /* 0x000fe20007ffe004 */
[----:B------:R-:W-:Y:S01]  /*0350*/  IMAD R4, R25, 0xc400, R5 ;  /* 0x0000c40019047824 */ /* 0x000fe200078e0205 */
[----:B------:R-:W-:Y:S02]  /*0360*/  @P0 LOP3.LUT R7, R21, 0x80, RZ, 0x3c, !PT ;  /* 0x0000008015070812 */ /* 0x000fe400078e3cff */
[----:B------:R-:W-:Y:S02]  /*0370*/  @P0 LOP3.LUT R37, R6, 0x3c00, RZ, 0xc0, !PT ;  /* 0x00003c0006250812 */ /* 0x000fe400078ec0ff */
[----:B------:R-:W-:Y:S02]  /*0380*/  @P2 LOP3.LUT R15, R19, 0x3c00, RZ, 0xc0, !PT ;  /* 0x00003c00130f2812 */ /* 0x000fe400078ec0ff */
[----:B------:R-:W-:Y:S02]  /*0390*/  @P4 LOP3.LUT R3, R3, 0x3c00, RZ, 0xc0, !PT ;  /* 0x00003c0003034812 */ /* 0x000fe400078ec0ff */
[----:B------:R-:W-:-:S02]  /*03a0*/  SHF.R.U32.HI R30, RZ, 0x4, R0 ;  /* 0x00000004ff1e7819 */ /* 0x000fc40000011600 */
[----:B------:R-:W-:Y:S02]  /*03b0*/  LOP3.LUT R31, R0, 0xf, RZ, 0xc0, !PT ;  /* 0x0000000f001f7812 */ /* 0x000fe400078ec0ff */
[----:B------:R-:W-:Y:S02]  /*03c0*/  SHF.R.U32.HI R24, RZ, 0x4, R26 ;  /* 0x00000004ff187819 */ /* 0x000fe4000001161a */
[----:B------:R-:W-:Y:S01]  /*03d0*/  SHF.R.U32.HI R20, RZ, 0x4, R20 ;  /* 0x00000004ff147819 */ /* 0x000fe20000011614 */
[----:B------:R-:W-:Y:S01]  /*03e0*/  IMAD R22, R31, 0x310, R4 ;  /* 0x000003101f167824 */ /* 0x000fe200078e0204 */
[-C--:B------:R-:W-:Y:S01]  /*03f0*/  @P0 IADD3 R37, PT, PT, R7, R2.reuse, R37 ;  /* 0x0000000207250210 */ /* 0x080fe20007ffe025 */
[----:B------:R-:W-:Y:S01]  /*0400*/  IMAD R9, R24, 0xc400, R5 ;  /* 0x0000c40018097824 */ /* 0x000fe200078e0205 */
[CC--:B------:R-:W-:Y:S01]  /*0410*/  @P2 IADD3 R15, PT, PT, R21.reuse, R2.reuse, R15 ;  /* 0x00000002150f2210 */ /* 0x0c0fe20007ffe00f */
[----:B------:R-:W-:Y:S01]  /*0420*/  IMAD R17, R20, 0xc400, R5 ;  /* 0x0000c40014117824 */ /* 0x000fe200078e0205 */
[----:B------:R-:W-:Y:S01]  /*0430*/  @P4 IADD3 R33, PT, PT, R21, R2, R3 ;  /* 0x0000000215214210 */ /* 0x000fe20007ffe003 */
[----:B------:R-:W-:Y:S01]  /*0440*/  IMAD R2, R30, 0xc400, R5 ;  /* 0x0000c4001e027824 */ /* 0x000fe200078e0205 */
[----:B------:R-:W-:Y:S01]  /*0450*/  LOP3.LUT R26, R26, 0xf, RZ, 0xc0, !PT ;  /* 0x0000000f1a1a7812 */ /* 0x000fe200078ec0ff */
[----:B------:R-:W1:Y:S01]  /*0460*/  @P2 LDC.64 R4, c[0x0][0x388] ;  /* 0x0000e200ff042b82 */ /* 0x000e620000000a00 */
[----:B------:R-:W-:Y:S01]  /*0470*/  IADD3 R22, P6, PT, R22, UR6, RZ ;  /* 0x0000000616167c10 */ /* 0x000fe2000ffde0ff */
[----:B------:R-:W-:-:S02]  /*0480*/  IMAD R28, R31, 0x310, R2 ;  /* 0x000003101f1c7824 */ /* 0x000fc400078e0202 */
[C---:B------:R-:W-:Y:S01]  /*0490*/  IMAD R16, R26.reuse, 0x310, R9 ;  /* 0x000003101a107824 */ /* 0x040fe200078e0209 */
[----:B------:R-:W-:Y:S01]  /*04a0*/  IADD3.X R23, PT, PT, RZ, UR7, RZ, P6, !PT ;  /* 0x00000007ff177c10 */ /* 0x000fe2000b7fe4ff */
[----:B------:R-:W-:Y:S01]  /*04b0*/  IMAD R17, R26, 0x310, R17 ;  /* 0x000003101a117824 */ /* 0x000fe200078e0211 */
[----:B------:R-:W-:Y:S01]  /*04c0*/  IADD3 R28, P5, PT, R28, UR6, RZ ;  /* 0x000000061c1c7c10 */ /* 0x000fe2000ffbe0ff */
[----:B------:R-:W2:Y:S02]  /*04d0*/  @P0 LDC.64 R2, c[0x0][0x388] ;  /* 0x0000e200ff020b82 */ /* 0x000ea40000000a00 */
[----:B----4-:R-:W3:Y:S01]  /*04e0*/  LDG.E.CONSTANT R22, desc[UR12][R22.64] ;  /* 0x0000000c16167981 */ /* 0x010ee2000c1e9900 */
[----:B------:R-:W-:Y:S02]  /*04f0*/  IADD3.X R29, PT, PT, RZ, UR7, RZ, P5, !PT ;  /* 0x00000007ff1d7c10 */ /* 0x000fe4000affe4ff */
[----:B------:R-:W-:-:S03]  /*0500*/  IADD3 R16, P5, PT, R16, UR6, RZ ;  /* 0x0000000610107c10 */ /* 0x000fc6000ffbe0ff */
[----:B------:R-:W4:Y:S01]  /*0510*/  @P4 LDC.64 R8, c[0x0][0x388] ;  /* 0x0000e200ff084b82 */ /* 0x000f220000000a00 */
[----:B------:R-:W-:Y:S01]  /*0520*/  IADD3 R12, P6, PT, R17, UR6, RZ ;  /* 0x00000006110c7c10 */ /* 0x000fe2000ffde0ff */
[----:B------:R-:W5:Y:S01]  /*0530*/  LDG.E.CONSTANT R18, desc[UR12][R28.64] ;  /* 0x0000000c1c127981 */ /* 0x000f62000c1e9900 */
[----:B------:R-:W-:Y:S02]  /*0540*/  IADD3.X R17, PT, PT, RZ, UR7, RZ, P5, !PT ;  /* 0x00000007ff117c10 */ /* 0x000fe4000affe4ff */
[----:B0-----:R-:W-:-:S03]  /*0550*/  @P1 IADD3 R10, P5, PT, R13, R10, RZ ;  /* 0x0000000a0d0a1210 */ /* 0x001fc60007fbe0ff */
[----:B------:R-:W0:Y:S01]  /*0560*/  @P3 LDC.64 R6, c[0x0][0x388] ;  /* 0x0000e200ff063b82 */ /* 0x000e220000000a00 */
[----:B------:R-:W-:Y:S01]  /*0570*/  @P1 IADD3.X R11, PT, PT, RZ, R11, RZ, P5, !PT ;  /* 0x0000000bff0b1210 */ /* 0x000fe20002ffe4ff */
[----:B------:R-:W5:Y:S01]  /*0580*/  LDG.E.CONSTANT R16, desc[UR12][R16.64] ;  /* 0x0000000c10107981 */ /* 0x000f62000c1e9900 */
[----:B-1----:R-:W-:Y:S02]  /*0590*/  @P2 IADD3 R4, P5, PT, R15, R4, RZ ;  /* 0x000000040f042210 */ /* 0x002fe40007fbe0ff */
[----:B------:R-:W-:Y:S01]  /*05a0*/  IADD3.X R13, PT, PT, RZ, UR7, RZ, P6, !PT ;  /* 0x00000007ff0d7c10 */ /* 0x000fe2000b7fe4ff */
[----:B------:R-:W5:Y:S01]  /*05b0*/  @P1 LDG.E.CONSTANT R10, desc[UR12][R10.64] ;  /* 0x0000000c0a0a1981 */ /* 0x000f62000c1e9900 */
[----:B------:R-:W-:Y:S02]  /*05c0*/  @P2 IADD3.X R5, PT, PT, RZ, R5, RZ, P5, !PT ;  /* 0x00000005ff052210 */ /* 0x000fe40002ffe4ff */
[----:B--2---:R-:W-:Y:S01]  /*05d0*/  @P0 IADD3 R14, P6, PT, R37, R2, RZ ;  /* 0x00000002250e0210 */ /* 0x004fe20007fde0ff */
[----:B------:R-:W2:Y:S01]  /*05e0*/  LDG.E.CONSTANT R12, desc[UR12][R12.64] ;  /* 0x0000000c0c0c7981 */ /* 0x000ea2000c1e9900 */
[----:B----4-:R-:W-:-:S03]  /*05f0*/  @P4 IADD3 R8, P5, PT, R33, R8, RZ ;  /* 0x0000000821084210 */ /* 0x010fc60007fbe0ff */
[----:B------:R-:W4:Y:S01]  /*0600*/  @P2 LDG.E.CONSTANT R34, desc[UR12][R4.64] ;  /* 0x0000000c04222981 */ /* 0x000f22000c1e9900 */
[----:B------:R-:W-:Y:S02]  /*0610*/  @P0 IADD3.X R15, PT, PT, RZ, R3, RZ, P6, !PT ;  /* 0x00000003ff0f0210 */ /* 0x000fe400037fe4ff */
[----:B------:R-:W-:-:S03]  /*0620*/  @P4 IADD3.X R9, PT, PT, RZ, R9, RZ, P5, !PT ;  /* 0x00000009ff094210 */ /* 0x000fc60002ffe4ff */
[----:B------:R-:W4:Y:S04]  /*0630*/  @P0 LDG.E.CONSTANT R14, desc[UR12][R14.64] ;  /* 0x0000000c0e0e0981 */ /* 0x000f28000c1e9900 */
[----:B------:R1:W4:Y:S01]  /*0640*/  @P4 LDG.E.CONSTANT R8, desc[UR12][R8.64] ;  /* 0x0000000c08084981 */ /* 0x000322000c1e9900 */
[----:B0-----:R-:W-:-:S04]  /*0650*/  @P3 IADD3 R6, P6, PT, R35, R6, RZ ;  /* 0x0000000623063210 */ /* 0x001fc80007fde0ff */
[----:B------:R-:W-:-:S05]  /*0660*/  @P3 IADD3.X R7, PT, PT, RZ, R7, RZ, P6, !PT ;  /* 0x00000007ff073210 */ /* 0x000fca00037fe4ff */
[----:B------:R0:W4:Y:S01]  /*0670*/  @P3 LDG.E.CONSTANT R6, desc[UR12][R6.64] ;  /* 0x0000000c06063981 */ /* 0x000122000c1e9900 */
[----:B------:R-:W0:Y:S01]  /*0680*/  S2UR UR7, SR_CgaCtaId ;  /* 0x00000000000779c3 */ /* 0x000e220000008800 */
[----:B------:R-:W-:Y:S01]  /*0690*/  UIADD3 UR6, UPT, UPT, UR4, 0x1c00, URZ ;  /* 0x00001c0004067890 */ /* 0x000fe2000fffe0ff */
[----:B-1----:R-:W-:Y:S02]  /*06a0*/  IMAD R9, R0, 0x70, R27 ;  /* 0x0000007000097824 */ /* 0x002fe400078e021b */
[----:B------:R-:W-:Y:S01]  /*06b0*/  IMAD R11, R26, 0x310, RZ ;  /* 0x000003101a0b7824 */ /* 0x000fe200078e02ff */
[----:B0-----:R-:W-:Y:S02]  /*06c0*/  ULEA UR4, UR7, UR4, 0x18 ;  /* 0x0000000407047291 */ /* 0x001fe4000f8ec0ff */
[----:B------:R-:W-:Y:S01]  /*06d0*/  ULEA UR6, UR7, UR6, 0x18 ;  /* 0x0000000607067291 */ /* 0x000fe2000f8ec0ff */
[--C-:B------:R-:W-:Y:S01]  /*06e0*/  IMAD R4, R24, 0xc400, R11.reuse ;  /* 0x0000c40018047824 */ /* 0x100fe200078e020b */
[C---:B------:R-:W-:Y:S01]  /*06f0*/  IADD3 R7, PT, PT, R19.reuse, 0xe00, RZ ;  /* 0x00000e0013077810 */ /* 0x040fe20007ffe0ff */
[----:B------:R-:W-:Y:S01]  /*0700*/  IMAD R5, R20, 0xc400, R11 ;  /* 0x0000c40014057824 */ /* 0x000fe200078e020b */
[----:B------:R-:W-:Y:S01]  /*0710*/  IADD3 R11, PT, PT, R19, 0x2a00, RZ ;  /* 0x00002a00130b7810 */ /* 0x000fe20007ffe0ff */
[----:B------:R-:W-:Y:S01]  /*0720*/  IMAD R3, R31, 0x310, RZ ;  /* 0x000003101f037824 */ /* 0x000fe200078e02ff */
[----:B------:R-:W-:-:S02]  /*0730*/  IADD3 R24, PT, PT, R19, 0x1c00, RZ ;  /* 0x00001c0013187810 */ /* 0x000fc40007ffe0ff */
[----:B------:R-:W-:Y:S02]  /*0740*/  IADD3 R28, PT, PT, R19, 0x3800, RZ ;  /* 0x00003800131c7810 */ /* 0x000fe40007ffe0ff */
[----:B------:R-:W-:Y:S01]  /*0750*/  LOP3.LUT R20, R7, 0x3c00, RZ, 0xc0, !PT ;  /* 0x00003c0007147812 */ /* 0x000fe200078ec0ff */
[--C-:B------:R-:W-:Y:S01]  /*0760*/  IMAD R2, R30, 0xc400, R3.reuse ;  /* 0x0000c4001e027824 */ /* 0x100fe200078e0203 */
[----:B------:R-:W-:Y:S01]  /*0770*/  LOP3.LUT R26, R11, 0x3c00, RZ, 0xc0, !PT ;  /* 0x00003c000b1a7812 */ /* 0x000fe200078ec0ff */
[----:B------:R-:W-:Y:S01]  /*0780*/  IMAD R3, R25, 0xc400, R3 ;  /* 0x0000c40019037824 */ /* 0x000fe200078e0203 */
[C---:B------:R-:W-:Y:S02]  /*0790*/  LOP3.LUT R23, R21.reuse, 0x3c00, R24, 0xf8, !PT ;  /* 0x00003c0015177812 */ /* 0x040fe400078ef818 */
[----:B------:R-:W-:Y:S02]  /*07a0*/  LOP3.LUT R7, R21, 0x3c00, R28, 0xf8, !PT ;  /* 0x00003c0015077812 */ /* 0x000fe400078ef81c */
[----:B------:R-:W-:-:S02]  /*07b0*/  LOP3.LUT R25, R20, 0x80, R21, 0xf6, !PT ;  /* 0x0000008014197812 */ /* 0x000fc400078ef615 */
[----:B------:R-:W-:Y:S02]  /*07c0*/  IADD3 RZ, P5, PT, R27, UR10, RZ ;  /* 0x0000000a1bff7c10 */ /* 0x000fe4000ffbe0ff */
[----:B------:R-:W-:Y:S01]  /*07d0*/  LOP3.LUT R21, R26, 0x80, R21, 0xf6, !PT ;  /* 0x000000801a157812 */ /* 0x000fe200078ef615 */
[----:B------:R-:W-:Y:S01]  /*07e0*/  HFMA2 R26, -RZ, RZ, 0, 0 ;  /* 0x00000000ff1a7431 */ /* 0x000fe200000001ff */
[----:B------:R-:W-:Y:S02]  /*07f0*/  CS2R R28, SRZ ;  /* 0x00000000001c7805 */ /* 0x000fe4000001ff00 */
[----:B------:R-:W-:Y:S02]  /*0800*/  CS2R R32, SRZ ;  /* 0x0000000000207805 */ /* 0x000fe4000001ff00 */
[----:B------:R-:W-:Y:S02]  /*0810*/  CS2R R36, SRZ ;  /* 0x0000000000247805 */ /* 0x000fe4000001ff00 */
[----:B------:R-:W-:-:S02]  /*0820*/  CS2R R30, SRZ ;  /* 0x00000000001e7805 */ /* 0x000fc4000001ff00 */
[----:B------:R-:W-:Y:S02]  /*0830*/  MOV R39, RZ ;  /* 0x000000ff00277202 */ /* 0x000fe40000000f00 */
[----:B------:R-:W-:Y:S01]  /*0840*/  IADD3 R20, PT, PT, R9, UR4, RZ ;  /* 0x0000000409147c10 */ /* 0x000fe2000fffe0ff */
[----:B---3--:R-:W-:Y:S04]  /*0850*/  STS [R9+UR4+0x700], R22 ;  /* 0x0007001609007988 */ /* 0x008fe80008000804 */
[----:B-----5:R0:W-:Y:S04]  /*0860*/  STS [R9+UR4], R18 ;  /* 0x0000001209007988 */ /* 0x0201e80008000804 */
[----:B------:R1:W-:Y:S04]  /*0870*/  STS [R9+UR4+0x380], R16 ;  /* 0x0003801009007988 */ /* 0x0003e80008000804 */
[----:B--2---:R-:W-:Y:S04]  /*0880*/  STS [R9+UR4+0xa80], R12 ;  /* 0x000a800c09007988 */ /* 0x004fe80008000804 */
[----:B------:R-:W-:Y:S04]  /*0890*/  @P1 STS [R9+UR6+0x380], R10 ;  /* 0x0003800a09001988 */ /* 0x000fe80008000806 */
[----:B----4-:R-:W-:Y:S04]  /*08a0*/  @P0 STS [R9+UR6+0xa80], R14 ;  /* 0x000a800e09000988 */ /* 0x010fe80008000806 */
[----:B------:R-:W-:Y:S01]  /*08b0*/  @P4 STS [R9+UR6+0xe00], R8 ;  /* 0x000e000809004988 */ /* 0x000fe20008000806 */
[----:B0-----:R-:W-:Y:S01]  /*08c0*/  HFMA2 R18, -RZ, RZ, 0, 0 ;  /* 0x00000000ff127431 */ /* 0x001fe200000001ff */
[----:B-1----:R-:W-:-:S02]  /*08d0*/  CS2R R16, SRZ ;  /* 0x0000000000107805 */ /* 0x002fc4000001ff00 */
[----:B------:R0:W-:Y:S01]  /*08e0*/  @P2 STS [R9+UR6], R34 ;  /* 0x0000002209002988 */ /* 0x0001e20008000806 */
[----:B------:R-:W-:-:S03]  /*08f0*/  UMOV UR4, URZ ;  /* 0x000000ff00047c82 */ /* 0x000fc60008000000 */
[----:B------:R1:W-:Y:S01]  /*0900*/  @P3 STS [R9+UR6+0x700], R6 ;  /* 0x0007000609003988 */ /* 0x0003e20008000806 */
[----:B0-----:R-:W-:Y:S02]  /*0910*/  CS2R R34, SRZ ;  /* 0x0000000000227805 */ /* 0x001fe4000001ff00 */
[----:B-1----:R-:W-:-:S07]  /*0920*/  IADD3.X R6, PT, PT, RZ, RZ, RZ, P5, !PT ;  /* 0x000000ffff067210 */ /* 0x002fce0002ffe4ff */
.L_x_231:
[----:B------:R-:W0:Y:S01]  /*0930*/  @P2 S2R R8, SR_TID.X ;  /* 0x0000000000082919 */ /* 0x000e220000002100 */
[----:B------:R-:W-:Y:S01]  /*0940*/  MOV R51, UR4 ;  /* 0x0000000400337c02 */ /* 0x000fe20008000f00 */
[----:B------:R-:W-:Y:S01]  /*0950*/  UIMAD UR7, UR8, 0x18800, UR5 ;  /* 0x00018800080778a4 */ /* 0x000fe2000f8e0205 */
[----:B------:R-:W-:Y:S01]  /*0960*/  MOV R11, UR4 ;  /* 0x00000004000b7c02 */ /* 0x000fe20008000f00 */
[----:B------:R-:W1:Y:S01]  /*0970*/  @P2 LDC.64 R12, c[0x0][0x388] ;  /* 0x0000e200ff0c2b82 */ /* 0x000e620000000a00 */
[----:B------:R-:W-:Y:S01]  /*0980*/  LOP3.LUT R22, R27, 0xc, RZ, 0xc0, !PT ;  /* 0x0000000c1b167812 */ /* 0x000fe200078ec0ff */
[----:B------:R-:W-:Y:S02]  /*0990*/  IMAD R51, R51, 0x3100, RZ ;  /* 0x0000310033337824 */ /* 0x000fe400078e02ff */
[----:B------:R-:W-:-:S04]  /*09a0*/  IADD3 R46, PT, PT, R27, UR7, RZ ;  /* 0x000000071b2e7c10 */ /* 0x000fc8000fffe0ff */
[----:B------:R-:W-:Y:S01]  /*09b0*/  BAR.SYNC.DEFER_BLOCKING 0x0 ;  /* 0x0000000000007b1d */ /* 0x000fe20000010000 */
[----:B------:R-:W-:Y:S01]  /*09c0*/  IADD3 R51, P5, PT, R51, R46, RZ ;  /* 0x0000002e33337210 */ /* 0x000fe20007fbe0ff */
[----:B------:R-:W-:Y:S01]  /*09d0*/  IMAD R46, R11, 0x3100, R46 ;  /* 0x000031000b2e7824 */ /* 0x000fe200078e022e */
[----:B0-----:R-:W-:Y:S02]  /*09e0*/  @P2 SHF.R.U32.HI R9, RZ, 0x2, R8 ;  /* 0x00000002ff092819 */ /* 0x001fe40000011608 */
[----:B------:R-:W-:Y:S02]  /*09f0*/  IADD3.X R8, PT, PT, RZ, R6, RZ, P5, !PT ;  /* 0x00000006ff087210 */ /* 0x000fe40002ffe4ff */
[----:B------:R-:W-:Y:S01]  /*0a00*/  IADD3 R50, P5, P6, R51, UR14, R2 ;  /* 0x0000000e33327c10 */ /* 0x000fe2000febe002 */
[----:B------:R-:W-:-:S03]  /*0a10*/  @P2 IMAD R9, R0, 0x7, R9 ;  /* 0x0000000700092824 */ /* 0x000fc600078e0209 */
[----:B------:R-:W-:Y:S02]  /*0a20*/  IADD3.X R51, PT, PT, R8, UR15, RZ, P5, P6 ;  /* 0x0000000f08337c10 */ /* 0x000fe4000afec4ff */
[----:B------:R-:W-:Y:S02]  /*0a30*/  IADD3 R48, P5, P6, R46, UR14, R4 ;  /* 0x0000000e2e307c10 */ /* 0x000fe4000febe004 */
[C---:B------:R-:W-:Y:S01]  /*0a40*/  @P2 SHF.L.U32 R10, R9.reuse, 0x6, RZ ;  /* 0x00000006090a2819 */ /* 0x040fe200000006ff */
[----:B------:R0:W2:Y:S01]  /*0a50*/  LDG.E.CONSTANT R19, desc[UR12][R50.64+0x3100] ;  /* 0x0031000c32137981 */ /* 0x0000a2000c1e9900 */
[----:B------:R-:W-:Y:S02]  /*0a60*/  @P2 SHF.L.U32 R43, R9, 0x4, RZ ;  /* 0x00000004092b2819 */ /* 0x000fe400000006ff */
[----:B------:R-:W-:Y:S02]  /*0a70*/  MOV R9, UR9 ;  /* 0x0000000900097c02 */ /* 0x000fe40008000f00 */
[----:B------:R-:W-:-:S02]  /*0a80*/  IADD3.X R49, PT, PT, R8, UR15, RZ, P5, P6 ;  /* 0x0000000f08317c10 */ /* 0x000fc4000afec4ff */
[----:B------:R-:W-:Y:S02]  /*0a90*/  IADD3 R44, P5, P6, R46, UR14, R3 ;  /* 0x0000000e2e2c7c10 */ /* 0x000fe4000febe003 */
[----:B------:R-:W-:Y:S01]  /*0aa0*/  LEA R22, R9, R22, 0xe ;  /* 0x0000001609167211 */ /* 0x000fe200078e70ff */
[----:B------:R-:W3:Y:S01]  /*0ab0*/  LDG.E.CONSTANT R14, desc[UR12][R48.64+0x3100] ;  /* 0x0031000c300e7981 */ /* 0x000ee2000c1e9900 */
[----:B------:R-:W-:Y:S02]  /*0ac0*/  @P2 LOP3.LUT R10, R10, 0x3c00, RZ, 0xc0, !PT ;  /* 0x00003c000a0a2812 */ /* 0x000fe400078ec0ff */
[----:B------:R-:W-:Y:S02]  /*0ad0*/  MOV R9, UR4 ;  /* 0x0000000400097c02 */ /* 0x000fe40008000f00 */
[----:B------:R-:W-:Y:S02]  /*0ae0*/  IADD3.X R45, PT, PT, R8, UR15, RZ, P5, P6 ;  /* 0x0000000f082d7c10 */ /* 0x000fe4000afec4ff */
[----:B------:R-:W-:-:S02]  /*0af0*/  IADD3 R46, P5, P6, R46, UR14, R5 ;  /* 0x0000000e2e2e7c10 */ /* 0x000fc4000febe005 */
[----:B------:R-:W-:Y:S01]  /*0b00*/  @P2 LOP3.LUT R43, R10, 0xf0, R43, 0xf8, !PT ;  /* 0x000000f00a2b2812 */ /* 0x000fe200078ef82b */
[----:B------:R4:W5:Y:S01]  /*0b10*/  LDG.E.CONSTANT R15, desc[UR12][R44.64+0x3100] ;  /* 0x0031000c2c0f7981 */ /* 0x000962000c1e9900 */
[----:B------:R-:W-:Y:S01]  /*0b20*/  @P2 LEA R42, R9, R22, 0x8 ;  /* 0x00000016092a2211 */ /* 0x000fe200078e40ff */
[----:B------:R-:W4:Y:S01]  /*0b30*/  @P1 LDC.64 R10, c[0x0][0x388] ;  /* 0x0000e200ff0a1b82 */ /* 0x000f220000000a00 */
[----:B------:R-:W-:Y:S02]  /*0b40*/  IADD3.X R47, PT, PT, R8, UR15, RZ, P5, P6 ;  /* 0x0000000f082f7c10 */ /* 0x000fe4000afec4ff */
[----:B-1----:R-:W-:Y:S02]  /*0b50*/  @P2 IADD3 R42, P5, P6, R42, R12, R43 ;  /* 0x0000000c2a2a2210 */ /* 0x002fe40007ebe02b */
[----:B0-----:R-:W-:Y:S01]  /*0b60*/  MOV R51, UR4 ;  /* 0x0000000400337c02 */ /* 0x001fe20008000f00 */
[----:B------:R0:W5:Y:S01]  /*0b70*/  LDG.E.CONSTANT R40, desc[UR12][R46.64+0x3100] ;  /* 0x0031000c2e287981 */ /* 0x000162000c1e9900 */
[----:B------:R-:W-:Y:S01]  /*0b80*/  @P2 IADD3.X R43, PT, PT, RZ, R13, RZ, P5, P6 ;  /* 0x0000000dff2b2210 */ /* 0x000fe20002fec4ff */
[----:B------:R-:W1:Y:S01]  /*0b90*/  @P3 LDC.64 R8, c[0x0][0x388] ;  /* 0x0000e200ff083b82 */ /* 0x000e620000000a00 */
[----:B------:R-:W-:-:S02]  /*0ba0*/  MOV R13, UR4 ;  /* 0x00000004000d7c02 */ /* 0x000fc40008000f00 */
[----:B----4-:R-:W-:Y:S01]  /*0bb0*/  MOV R45, UR4 ;  /* 0x00000004002d7c02 */ /* 0x010fe20008000f00 */
[----:B------:R-:W4:Y:S01]  /*0bc0*/  @P2 LDG.E.CONSTANT R42, desc[UR12][R42.64+0x100] ;  /* 0x0001000c2a2a2981 */ /* 0x000f22000c1e9900 */
[----:B------:R-:W-:-:S03]  /*0bd0*/  @P1 LEA R24, R13, R22, 0x8 ;  /* 0x000000160d181211 */ /* 0x000fc600078e40ff */
[----:B------:R-:W0:Y:S01]  /*0be0*/  @P0 LDC.64 R12, c[0x0][0x388] ;  /* 0x0000e200ff0c0b82 */ /* 0x000e220000000a00 */
[----:B------:R-:W-:Y:S02]  /*0bf0*/  @P1 IADD3 R10, P5, P6, R24, R10, R25 ;  /* 0x0000000a180a1210 */ /* 0x000fe40007ebe019 */
[----:B------:R-:W-:Y:S02]  /*0c00*/  @P3 LEA R24, R51, R22, 0x8 ;  /* 0x0000001633183211 */ /* 0x000fe400078e40ff */
[----:B------:R-:W-:Y:S02]  /*0c10*/  @P1 IADD3.X R11, PT, PT, RZ, R11, RZ, P5, P6 ;  /* 0x0000000bff0b1210 */ /* 0x000fe40002fec4ff */
[----:B-1----:R-:W-:-:S03]  /*0c20*/  @P3 IADD3 R44, P5, P6, R24, R8, R23 ;  /* 0x00000008182c3210 */ /* 0x002fc60007ebe017 */
[----:B------:R1:W4:Y:S01]  /*0c30*/  @P1 LDG.E.CONSTANT R43, desc[UR12][R10.64+0x100] ;  /* 0x0001000c0a2b1981 */ /* 0x000322000c1e9900 */
[----:B------:R-:W-:Y:S02]  /*0c40*/  @P0 LEA R8, R45, R22, 0x8 ;  /* 0x000000162d080211 */ /* 0x000fe400078e40ff */
[----:B------:R-:W-:Y:S02]  /*0c50*/  @P3 IADD3.X R45, PT, PT, RZ, R9, RZ, P5, P6 ;  /* 0x00000009ff2d3210 */ /* 0x000fe40002fec4ff */
[----:B0-----:R-:W-:-:S03]  /*0c60*/  @P0 IADD3 R12, P5, P6, R8, R12, R21 ;  /* 0x0000000c080c0210 */ /* 0x001fc60007ebe015 */
[----:B------:R0:W4:Y:S01]  /*0c70*/  @P3 LDG.E.CONSTANT R44, desc[UR12][R44.64+0x100] ;  /* 0x0001000c2c2c3981 */ /* 0x000122000c1e9900 */
[----:B------:R-:W1:Y:S01]  /*0c80*/  @P4 LDC.64 R8, c[0x0][0x388] ;  /* 0x0000e200ff084b82 */ /* 0x000e620000000a00 */
[----:B------:R-:W-:-:S04]  /*0c90*/  MOV R47, UR4 ;  /* 0x00000004002f7c02 */ /* 0x000fc80008000f00 */
[----:B------:R-:W-:Y:S02]  /*0ca0*/  @P4 LEA R22, R47, R22, 0x8 ;  /* 0x000000162f164211 */ /* 0x000fe400078e40ff */
[----:B------:R-:W-:-:S05]  /*0cb0*/  @P0 IADD3.X R13, PT, PT, RZ, R13, RZ, P5, P6 ;  /* 0x0000000dff0d0210 */ /* 0x000fca0002fec4ff */
[----:B------:R-:W4:Y:S01]  /*0cc0*/  @P0 LDG.E.CONSTANT R46, desc[UR12][R12.64+0x100] ;  /* 0x0001000c0c2e0981 */ /* 0x000f22000c1e9900 */
[----:B-1----:R-:W-:-:S04]  /*0cd0*/  @P4 IADD3 R8, P5, P6, R22, R8, R7 ;  /* 0x0000000816084210 */ /* 0x002fc80007ebe007 */
[----:B------:R-:W-:-:S05]  /*0ce0*/  @P4 IADD3.X R9, PT, PT, RZ, R9, RZ, P5, P6 ;  /* 0x00000009ff094210 */ /* 0x000fca0002fec4ff */
[----:B------:R1:W4:Y:S01]  /*0cf0*/  @P4 LDG.E.CONSTANT R47, desc[UR12][R8.64+0x100] ;  /* 0x0001000c082f4981 */ /* 0x000322000c1e9900 */
[----:B------:R-:W1:Y:S01]  /*0d00*/  S2UR UR10, SR_CgaCtaId ;  /* 0x00000000000a79c3 */ /* 0x000e620000008800 */
[----:B------:R-:W-:-:S04]  /*0d10*/  ULOP3.LUT UR11, UR4, 0x1, URZ, 0xc0, !UPT ;  /* 0x00000001040b7892 */ /* 0x000fc8000f8ec0ff */
[----:B------:R-:W-:Y:S02]  /*0d20*/  ULOP3.LUT UR7, UR11, 0x1, URZ, 0x3c, !UPT ;  /* 0x000000010b077892 */ /* 0x000fe4000f8e3cff */
[----:B------:R-:W-:Y:S01]  /*0d30*/  UISETP.NE.U32.AND UP0, UPT, UR11, 0x1, UPT ;  /* 0x000000010b00788c */ /* 0x000fe2000bf05070 */
[----:B------:R-:W-:-:S03]  /*0d40*/  IMAD R10, R0, 0x70, R27 ;  /* 0x00000070000a7824 */ /* 0x000fc600078e021b */
[----:B------:R-:W-:Y:S01]  /*0d50*/  MOV R49, UR7 ;  /* 0x0000000700317c02 */ /* 0x000fe20008000f00 */
[----:B------:R-:W-:Y:S01]  /*0d60*/  USHF.L.U32 UR7, UR4, 0x9, URZ ;  /* 0x0000000904077899 */ /* 0x000fe200080006ff */
[----:B------:R-:W-:Y:S01]  /*0d70*/  PLOP3.LUT P5, PT, PT, PT, UP0, 0x80, 0x8 ;  /* 0x000000000008781c */ /* 0x000fe20003faf008 */
[----:B------:R-:W-:Y:S01]  /*0d80*/  ULOP3.LUT UR16, UR11, 0x1, URZ, 0x3c, !UPT ;  /* 0x000000010b107892 */ /* 0x000fe2000f8e3cff */
[----:B0-----:R-:W-:Y:S01]  /*0d90*/  MOV R45, UR6 ;  /* 0x00000006002d7c02 */ /* 0x001fe20008000f00 */
[----:B------:R-:W-:Y:S01]  /*0da0*/  ULOP3.LUT UR7, UR7, 0x200, URZ, 0xc, !UPT ;  /* 0x0000020007077892 */ /* 0x000fe2000f8e0cff */
[----:B------:R-:W-:Y:S01]  /*0db0*/  IMAD R10, R49, 0xe00, R10 ;  /* 0x00000e00310a7824 */ /* 0x000fe200078e020a */
[----:B------:R-:W-:Y:S01]  /*0dc0*/  UMOV UR6, 0x400 ;  /* 0x0000040000067882 */ /* 0x000fe20000000000 */
[----:B-1----:R-:W-:Y:S01]  /*0dd0*/  MOV R9, UR11 ;  /* 0x0000000b00097c02 */ /* 0x002fe20008000f00 */
[----:B------:R-:W-:Y:S01]  /*0de0*/  UIADD3 UR11, UPT, UPT, UR6, 0x1c00, URZ ;  /* 0x00001c00060b7890 */ /* 0x000fe2000fffe0ff */
[----:B------:R-:W-:-:S02]  /*0df0*/  MOV R51, UR16 ;  /* 0x0000001000337c02 */ /* 0x000fc40008000f00 */
[----:B------:R-:W-:Y:S01]  /*0e00*/  IADD3 R45, PT, PT, R45, UR7, R10 ;  /* 0x000000072d2d7c10 */ /* 0x000fe2000fffe00a */
[----:B------:R-:W-:Y:S01]  /*0e10*/  ULEA UR7, UR10, UR6, 0x18 ;  /* 0x000000060a077291 */ /* 0x000fe2000f8ec0ff */
[----:B------:R-:W-:Y:S01]  /*0e20*/  SHF.L.U32 R22, R0, 0x8, RZ ;  /* 0x0000000800167819 */ /* 0x000fe200000006ff */
[----:B------:R-:W-:Y:S01]  /*0e30*/  ULEA UR6, UR10, UR11, 0x18 ;  /* 0x0000000b0a067291 */ /* 0x000fe2000f8ec0ff */
[----:B------:R-:W-:Y:S01]  /*0e40*/  IMAD R48, R51, 0xe00, R20 ;  /* 0x00000e0033307824 */ /* 0x000fe200078e0214 */
[----:B------:R-:W-:Y:S02]  /*0e50*/  IADD3 R24, PT, PT, R27, 0xe00, RZ ;  /* 0x00000e001b187810 */ /* 0x000fe40007ffe0ff */
[----:B------:R-:W-:Y:S02]  /*0e60*/  LEA R22, R9, R22, 0xc ;  /* 0x0000001609167211 */ /* 0x000fe400078e60ff */
[----:B------:R-:W-:Y:S01]  /*0e70*/  @P5 IADD3 R24, PT, PT, R27, RZ, RZ ;  /* 0x000000ff1b185210 */ /* 0x000fe20007ffe0ff */
[----:B--2---:R-:W-:Y:S04]  /*0e80*/  STS [R48], R19 ;  /* 0x0000001330007388 */ /* 0x004fe80000000800 */
[----:B---3--:R-:W-:Y:S04]  /*0e90*/  STS [R48+0x380], R14 ;  /* 0x0003800e30007388 */ /* 0x008fe80000000800 */
[----:B-----5:R-:W-:Y:S04]  /*0ea0*/  STS [R48+0x700], R15 ;  /* 0x0007000f30007388 */ /* 0x020fe80000000800 */
[----:B------:R-:W-:Y:S04]  /*0eb0*/  STS [R48+0xa80], R40 ;  /* 0x000a802830007388 */ /* 0x000fe80000000800 */
[----:B----4-:R-:W-:Y:S04]  /*0ec0*/  @P2 STS [R45], R42 ;  /* 0x0000002a2d002388 */ /* 0x010fe80000000800 */
[----:B------:R-:W-:Y:S04]  /*0ed0*/  @P1 STS [R45+0x380], R43 ;  /* 0x0003802b2d001388 */ /* 0x000fe80000000800 */
[----:B------:R-:W-:Y:S04]  /*0ee0*/  @P3 STS [R45+0x700], R44 ;  /* 0x0007002c2d003388 */ /* 0x000fe80000000800 */
[----:B------:R-:W-:Y:S04]  /*0ef0*/  @P0 STS [R45+0xa80], R46 ;  /* 0x000a802e2d000388 */ /* 0x000fe80000000800 */
[----:B------:R-:W-:Y:S04]  /*0f00*/  @P4 STS [R45+0xe00], R47 ;  /* 0x000e002f2d004388 */ /* 0x000fe80000000800 */
[----:B------:R-:W-:Y:S04]  /*0f10*/  LDS R19, [R24+UR7] ;  /* 0x0000000718137984 */ /* 0x000fe80008000800 */
[----:B------:R-:W0:Y:S04]  /*0f20*/  LDS.128 R8, [R22+UR6] ;  /* 0x0000000616087984 */ /* 0x000e280008000c00 */
[----:B------:R-:W1:Y:S04]  /*0f30*/  LDS R38, [R24+UR7+0x700] ;  /* 0x0007000718267984 */ /* 0x000e680008000800 */
[----:B------:R-:W2:Y:S01]  /*0f40*/  LDS.128 R12, [R22+UR6+0x800] ;  /* 0x00080006160c7984 */ /* 0x000ea20008000c00 */
[----:B0-----:R-:W-:-:S02]  /*0f50*/  IDP.4A.S8.S8 R39, R19, R8, R39 ;  /* 0x0000000813277226 */ /* 0x001fc40000000627 */
[CC--:B------:R-:W-:Y:S02]  /*0f60*/  IDP.4A.S8.S8 R30, R19.reuse, R9.reuse, R30 ;  /* 0x00000009131e7226 */ /* 0x0c0fe4000000061e */
[C---:B-1----:R-:W-:Y:S02]  /*0f70*/  IDP.4A.S8.S8 R41, R38.reuse, R8, R41 ;  /* 0x0000000826297226 */ /* 0x042fe40000000629 */
[C---:B------:R-:W-:Y:S02]  /*0f80*/  IDP.4A.S8.S8 R32, R38.reuse, R9, R32 ;  /* 0x0000000926207226 */ /* 0x040fe40000000620 */
[CC--:B------:R-:W-:Y:S02]  /*0f90*/  IDP.4A.S8.S8 R35, R19.reuse, R10.reuse, R35 ;  /* 0x0000000a13237226 */ /* 0x0c0fe40000000623 */
[----:B------:R-:W-:Y:S02]  /*0fa0*/  IDP.4A.S8.S8 R37, R38, R10, R37 ;  /* 0x0000000a26257226 */ /* 0x000fe40000000625 */
[----:B------:R-:W-:-:S02]  /*0fb0*/  IDP.4A.S8.S8 R40, R19, R11, R34 ;  /* 0x0000000b13287226 */ /* 0x000fc40000000622 */
[----:B------:R-:W-:Y:S01]  /*0fc0*/  IDP.4A.S8.S8 R42, R38, R11, R36 ;  /* 0x0000000b262a7226 */ /* 0x000fe20000000624 */
[----:B------:R-:W-:Y:S04]  /*0fd0*/  LDS R34, [R24+UR7+0x770] ;  /* 0x0007700718227984 */ /* 0x000fe80008000800 */
[----:B------:R-:W-:Y:S04]  /*0fe0*/  LDS R36, [R24+UR7+0x70] ;  /* 0x0000700718247984 */ /* 0x000fe80008000800 */
[----:B------:R-:W0:Y:S01]  /*0ff0*/  LDS.128 R8, [R22+UR6+0x10] ;  /* 0x0000100616087984 */ /* 0x000e220008000c00 */
        /* <DEDUP_REMOVED lines=8> */
[----:B------:R-:W-:Y:S04]  /*1080*/  LDS R19, [R24+UR7+0x7e0] ;  /* 0x0007e00718137984 */ /* 0x000fe80008000800 */
[----:B------:R-:W1:Y:S04]  /*1090*/  LDS.128 R12, [R22+UR6+0x810] ;  /* 0x00081006160c7984 */ /* 0x000e680008000c00 */
        /* <DEDUP_REMOVED lines=9> */
[----:B------:R-:W0:Y:S01]  /*1130*/  LDS.128 R8, [R22+UR6+0x20] ;  /* 0x0000200616087984 */ /* 0x000e220008000c00 */
        /* <DEDUP_REMOVED lines=9> */
[----:B------:R-:W1:Y:S04]  /*11d0*/  LDS.128 R12, [R22+UR6+0x820] ;  /* 0x00082006160c7984 */ /* 0x000e680008000c00 */
        /* <DEDUP_REMOVED lines=9> */
[----:B------:R-:W0:Y:S01]  /*1270*/  LDS.128 R8, [R22+UR6+0x30] ;  /* 0x0000300616087984 */ /* 0x000e220008000c00 */
        /* <DEDUP_REMOVED lines=58> */
[C---:B------:R-:W-:Y:S02]  /*1620*/  IDP.4A.S8.S8 R42, R34.reuse, R11, R42 ;  /* 0x0000000b222a7226 */ /* 0x040fe4000000062a */
[----:B------:R-:W0:Y:S01]  /*1630*/  LDS.128 R8, [R22+UR6+0x60] ;  /* 0x0000600616087984 */ /* 0x000e220008000c00 */
[C---:B-1----:R-:W-:Y:S02]  /*1640*/  IDP.4A.S8.S8 R33, R34.reuse, R12, R33 ;  /* 0x0000000c22217226 */ /* 0x042fe40000000621 */
[CC--:B------:R-:W-:Y:S02]  /*1650*/  IDP.4A.S8.S8 R26, R34.reuse, R13.reuse, R26 ;  /* 0x0000000d221a7226 */ /* 0x0c0fe4000000061a */
[----:B------:R-:W-:Y:S02]  /*1660*/  IDP.4A.S8.S8 R29, R34, R14, R29 ;  /* 0x0000000e221d7226 */ /* 0x000fe4000000061d */
[C---:B------:R-:W-:Y:S02]  /*1670*/  IDP.4A.S8.S8 R31, R36.reuse, R12, R31 ;  /* 0x0000000c241f7226 */ /* 0x040fe4000000061f */
        /* <DEDUP_REMOVED lines=23> */
[----:B------:R-:W-:Y:S02]  /*17f0*/  IDP.4A.S8.S8 R34, R19, R15, R34 ;  /* 0x0000000f13227226 */ /* 0x000fe40000000622 */
[----:B------:R-:W1:Y:S04]  /*1800*/  LDS.128 R12, [R22+UR6+0x870] ;  /* 0x00087006160c7984 */ /* 0x000e680008000c00 */
[----:B------:R-:W-:Y:S01]  /*1810*/  LDS.128 R16, [R22+UR6+0x80] ;  /* 0x0000800616107984 */ /* 0x000fe20008000c00 */
[----:B0-----:R-:W-:-:S02]  /*1820*/  IDP.4A.S8.S8 R44, R36, R9, R30 ;  /* 0x00000009242c7226 */ /* 0x001fc4000000061e */
[C---:B------:R-:W-:Y:S01]  /*1830*/  IDP.4A.S8.S8 R46, R36.reuse, R11, R40 ;  /* 0x0000000b242e7226 */ /* 0x040fe20000000628 */
[----:B------:R-:W-:Y:S04]  /*1840*/  LDS R30, [R24+UR7+0xa80] ;  /* 0x000a8007181e7984 */ /* 0x000fe80008000800 */
[----:B------:R-:W0:Y:S01]  /*1850*/  LDS R40, [R24+UR7+0x380] ;  /* 0x0003800718287984 */ /* 0x000e220008000800 */
[-C--:B------:R-:W-:Y:S02]  /*1860*/  IDP.4A.S8.S8 R39, R36, R8.reuse, R39 ;  /* 0x0000000824277226 */ /* 0x080fe40000000627 */
[C---:B------:R-:W-:Y:S02]  /*1870*/  IDP.4A.S8.S8 R41, R28.reuse, R8, R41 ;  /* 0x000000081c297226 */ /* 0x040fe40000000629 */
[----:B------:R-:W-:-:S02]  /*1880*/  IDP.4A.S8.S8 R32, R28, R9, R32 ;  /* 0x000000091c207226 */ /* 0x000fc40000000620 */
[-C--:B------:R-:W-:Y:S02]  /*1890*/  IDP.4A.S8.S8 R35, R36, R10.reuse, R35 ;  /* 0x0000000a24237226 */ /* 0x080fe40000000623 */
[C---:B------:R-:W-:Y:S02]  /*18a0*/  IDP.4A.S8.S8 R37, R28.reuse, R10, R37 ;  /* 0x0000000a1c257226 */ /* 0x040fe40000000625 */
[----:B------:R-:W-:Y:S02]  /*18b0*/  IDP.4A.S8.S8 R42, R28, R11, R42 ;  /* 0x0000000b1c2a7226 */ /* 0x000fe4000000062a */
[----:B------:R-:W2:Y:S01]  /*18c0*/  LDS.128 R8, [R22+UR6+0x880] ;  /* 0x0008800616087984 */ /* 0x000ea20008000c00 */
        /* <DEDUP_REMOVED lines=8> */
[----:B------:R-:W-:Y:S01]  /*1950*/  LDS R36, [R24+UR7+0x3f0] ;  /* 0x0003f00718247984 */ /* 0x000fe20008000800 */
[----:B0-----:R-:W-:-:S02]  /*1960*/  IDP.4A.S8.S8 R39, R40, R16, R39 ;  /* 0x0000001028277226 */ /* 0x001fc40000000627 */
[----:B------:R-:W-:Y:S01]  /*1970*/  IDP.4A.S8.S8 R41, R30, R16, R41 ;  /* 0x000000101e297226 */ /* 0x000fe20000000629 */
[----:B------:R-:W-:Y:S01]  /*1980*/  LDS R28, [R24+UR7+0xaf0] ;  /* 0x000af007181c7984 */ /* 0x000fe20008000800 */
[-C--:B------:R-:W-:Y:S02]  /*1990*/  IDP.4A.S8.S8 R44, R40, R17.reuse, R44 ;  /* 0x00000011282c7226 */ /* 0x080fe4000000062c */
[----:B------:R-:W-:Y:S01]  /*19a0*/  IDP.4A.S8.S8 R32, R30, R17, R32 ;  /* 0x000000111e207226 */ /* 0x000fe20000000620 */
[----:B------:R-:W-:Y:S01]  /*19b0*/  LDS.128 R12, [R22+UR6+0x890] ;  /* 0x00089006160c7984 */ /* 0x000fe20008000c00 */
[-C--:B------:R-:W-:Y:S02]  /*19c0*/  IDP.4A.S8.S8 R35, R40, R18.reuse, R35 ;  /* 0x0000001228237226 */ /* 0x080fe40000000623 */
[----:B------:R-:W-:Y:S02]  /*19d0*/  IDP.4A.S8.S8 R37, R30, R18, R37 ;  /* 0x000000121e257226 */ /* 0x000fe40000000625 */
[----:B------:R-:W-:-:S02]  /*19e0*/  IDP.4A.S8.S8 R46, R40, R19, R46 ;  /* 0x00000013282e7226 */ /* 0x000fc4000000062e */
[----:B------:R-:W-:Y:S02]  /*19f0*/  IDP.4A.S8.S8 R42, R30, R19, R42 ;  /* 0x000000131e2a7226 */ /* 0x000fe4000000062a */
[----:B------:R-:W0:Y:S01]  /*1a00*/  LDS.128 R16, [R22+UR6+0x90] ;  /* 0x0000900616107984 */ /* 0x000e220008000c00 */
[-C--:B--2---:R-:W-:Y:S02]  /*1a10*/  IDP.4A.S8.S8 R31, R40, R8.reuse, R31 ;  /* 0x00000008281f7226 */ /* 0x084fe4000000061f */
        /* <DEDUP_REMOVED lines=9> */
[----:B------:R-:W-:Y:S01]  /*1ab0*/  LDS.128 R8, [R22+UR6+0x8a0] ;  /* 0x0008a00616087984 */ /* 0x000fe20008000c00 */
        /* <DEDUP_REMOVED lines=9> */
[-C--:B------:R-:W-:Y:S02]  /*1b50*/  IDP.4A.S8.S8 R31, R36, R12.reuse, R31 ;  /* 0x0000000c241f7226 */ /* 0x080fe4000000061f */
        /* <DEDUP_REMOVED lines=9> */
[----:B0-----:R-:W-:-:S03]  /*1bf0*/  IDP.4A.S8.S8 R39, R40, R16, R39 ;  /* 0x0000001028277226 */ /* 0x001fc60000000627 */
[----:B------:R-:W-:Y:S01]  /*1c00*/  LDS.128 R12, [R22+UR6+0x8b0] ;  /* 0x0008b006160c7984 */ /* 0x000fe20008000c00 */
        /* <DEDUP_REMOVED lines=48> */
[C---:B------:R-:W-:Y:S02]  /*1f10*/  IDP.4A.S8.S8 R31, R40.reuse, R8, R31 ;  /* 0x00000008281f7226 */ /* 0x040fe4000000061f */
[C---:B------:R-:W-:Y:S02]  /*1f20*/  IDP.4A.S8.S8 R43, R40.reuse, R9, R43 ;  /* 0x00000009282b7226 */ /* 0x040fe4000000062b */
[C---:B------:R-:W-:Y:S02]  /*1f30*/  IDP.4A.S8.S8 R45, R40.reuse, R10, R45 ;  /* 0x0000000a282d7226 */ /* 0x040fe4000000062d */
[----:B------:R-:W-:Y:S02]  /*1f40*/  IDP.4A.S8.S8 R38, R40, R11, R38 ;  /* 0x0000000b28267226 */ /* 0x000fe40000000626 */
[----:B------:R-:W-:-:S02]  /*1f50*/  IDP.4A.S8.S8 R33, R30, R8, R33 ;  /* 0x000000081e217226 */ /* 0x000fc40000000621 */
[C---:B------:R-:W-:Y:S02]  /*1f60*/  IDP.4A.S8.S8 R26, R30.reuse, R9, R26 ;  /* 0x000000091e1a7226 */ /* 0x040fe4000000061a */
[C---:B------:R-:W-:Y:S02]  /*1f70*/  IDP.4A.S8.S8 R29, R30.reuse, R10, R29 ;  /* 0x0000000a1e1d7226 */ /* 0x040fe4000000061d */
[----:B------:R-:W-:Y:S02]  /*1f80*/  IDP.4A.S8.S8 R34, R30, R11, R34 ;  /* 0x0000000b1e227226 */ /* 0x000fe40000000622 */
[----:B------:R-:W-:Y:S04]  /*1f90*/  LDS R30, [R24+UR7+0xd20] ;  /* 0x000d2007181e7984 */ /* 0x000fe80008000800 */
[----:B------:R-:W-:Y:S01]  /*1fa0*/  LDS.128 R8, [R22+UR6+0x8e0] ;  /* 0x0008e00616087984 */ /* 0x000fe20008000c00 */
[----:B0-----:R-:W-:-:S02]  /*1fb0*/  IDP.4A.S8.S8 R39, R36, R16, R39 ;  /* 0x0000001024277226 */ /* 0x001fc40000000627 */
[----:B------:R-:W-:Y:S02]  /*1fc0*/  IDP.4A.S8.S8 R41, R28, R16, R41 ;  /* 0x000000101c297226 */ /* 0x000fe40000000629 */
[-C--:B------:R-:W-:Y:S02]  /*1fd0*/  IDP.4A.S8.S8 R44, R36, R17.reuse, R44 ;  /* 0x00000011242c7226 */ /* 0x080fe4000000062c */
[----:B------:R-:W-:Y:S02]  /*1fe0*/  IDP.4A.S8.S8 R40, R28, R17, R32 ;  /* 0x000000111c287226 */ /* 0x000fe40000000620 */
[-C--:B------:R-:W-:Y:S01]  /*1ff0*/  IDP.4A.S8.S8 R35, R36, R18.reuse, R35 ;  /* 0x0000001224237226 */ /* 0x080fe20000000623 */
[----:B------:R-:W-:Y:S01]  /*2000*/  LDS R32, [R24+UR7+0x620] ;  /* 0x0006200718207984 */ /* 0x000fe20008000800 */
        /* <DEDUP_REMOVED lines=13> */
[----:B------:R-:W1:Y:S01]  /*20e0*/  LDS.128 R12, [R22+UR6+0xf0] ;  /* 0x0000f006160c7984 */ /* 0x000e620008000c00 */
[----:B0-----:R-:W-:-:S02]  /*20f0*/  IDP.4A.S8.S8 R39, R32, R16, R39 ;  /* 0x0000001020277226 */ /* 0x001fc40000000627 */
[----:B------:R-:W-:Y:S02]  /*2100*/  IDP.4A.S8.S8 R41, R30, R16, R41 ;  /* 0x000000101e297226 */ /* 0x000fe40000000629 */
[-C--:B------:R-:W-:Y:S02]  /*2110*/  IDP.4A.S8.S8 R44, R32, R17.reuse, R44 ;  /* 0x00000011202c7226 */ /* 0x080fe4000000062c */
[----:B------:R-:W-:Y:S02]  /*2120*/  IDP.4A.S8.S8 R36, R30, R17, R40 ;  /* 0x000000111e247226 */ /* 0x000fe40000000628 */
[-C--:B------:R-:W-:Y:S01]  /*2130*/  IDP.4A.S8.S8 R35, R32, R18.reuse, R35 ;  /* 0x0000001220237226 */ /* 0x080fe20000000623 */
[----:B------:R-:W0:Y:S01]  /*2140*/  LDS R40, [R24+UR7+0x690] ;  /* 0x0006900718287984 */ /* 0x000e220008000800 */
[----:B------:R-:W-:Y:S02]  /*2150*/  IDP.4A.S8.S8 R37, R30, R18, R37 ;  /* 0x000000121e257226 */ /* 0x000fe40000000625 */
[----:B------:R-:W-:-:S02]  /*2160*/  IDP.4A.S8.S8 R46, R32, R19, R46 ;  /* 0x00000013202e7226 */ /* 0x000fc4000000062e */
[----:B------:R-:W-:Y:S02]  /*2170*/  IDP.4A.S8.S8 R42, R30, R19, R42 ;  /* 0x000000131e2a7226 */ /* 0x000fe4000000062a */
[----:B------:R-:W2:Y:S01]  /*2180*/  LDS.128 R16, [R22+UR6+0x8f0] ;  /* 0x0008f00616107984 */ /* 0x000ea20008000c00 */
[----:B------:R-:W-:-:S04]  /*2190*/  UIADD3 UR4, UPT, UPT, UR4, 0x1, URZ ;  /* 0x0000000104047890 */ /* 0x000fc8000fffe0ff */
[----:B------:R-:W-:Y:S01]  /*21a0*/  UISETP.NE.AND UP0, UPT, UR4, 0x3, UPT ;  /* 0x000000030400788c */ /* 0x000fe2000bf05270 */
[-C--:B------:R-:W-:Y:S02]  /*21b0*/  IDP.4A.S8.S8 R31, R32, R8.reuse, R31 ;  /* 0x00000008201f7226 */ /* 0x080fe4000000061f */
[----:B------:R-:W-:Y:S02]  /*21c0*/  IDP.4A.S8.S8 R33, R30, R8, R33 ;  /* 0x000000081e217226 */ /* 0x000fe40000000621 */
[-C--:B------:R-:W-:Y:S02]  /*21d0*/  IDP.4A.S8.S8 R43, R32, R9.reuse, R43 ;  /* 0x00000009202b7226 */ /* 0x080fe4000000062b */
[----:B------:R-:W-:Y:S02]  /*21e0*/  IDP.4A.S8.S8 R26, R30, R9, R26 ;  /* 0x000000091e1a7226 */ /* 0x000fe4000000061a */
        /* <DEDUP_REMOVED lines=8> */
[C---:B0-----:R-:W-:Y:S02]  /*2270*/  IDP.4A.S8.S8 R39, R40.reuse, R12, R39 ;  /* 0x0000000c28277226 */ /* 0x041fe40000000627 */
[C---:B------:R-:W-:Y:S02]  /*2280*/  IDP.4A.S8.S8 R30, R40.reuse, R13, R44 ;  /* 0x0000000d281e7226 */ /* 0x040fe4000000062c */
[C---:B------:R-:W-:Y:S02]  /*2290*/  IDP.4A.S8.S8 R35, R40.reuse, R14, R35 ;  /* 0x0000000e28237226 */ /* 0x040fe40000000623 */
[-C--:B--2---:R-:W-:Y:S02]  /*22a0*/  IDP.4A.S8.S8 R31, R40, R16.reuse, R31 ;  /* 0x00000010281f7226 */ /* 0x084fe4000000061f */
[----:B------:R-:W-:Y:S02]  /*22b0*/  IDP.4A.S8.S8 R33, R28, R16, R33 ;  /* 0x000000101c217226 */ /* 0x000fe40000000621 */
[----:B------:R-:W-:-:S02]  /*22c0*/  IDP.4A.S8.S8 R16, R40, R17, R43 ;  /* 0x0000001128107226 */ /* 0x000fc4000000062b */
[----:B------:R-:W-:Y:S02]  /*22d0*/  IDP.4A.S8.S8 R26, R28, R17, R26 ;  /* 0x000000111c1a7226 */ /* 0x000fe4000000061a */
[-C--:B------:R-:W-:Y:S02]  /*22e0*/  IDP.4A.S8.S8 R17, R40, R18.reuse, R45 ;  /* 0x0000001228117226 */ /* 0x080fe4000000062d */
[----:B------:R-:W-:Y:S02]  /*22f0*/  IDP.4A.S8.S8 R29, R28, R18, R29 ;  /* 0x000000121c1d7226 */ /* 0x000fe4000000061d */
[C---:B------:R-:W-:Y:S02]  /*2300*/  IDP.4A.S8.S8 R34, R40.reuse, R15, R46 ;  /* 0x0000000f28227226 */ /* 0x040fe4000000062e */
[-C--:B------:R-:W-:Y:S02]  /*2310*/  IDP.4A.S8.S8 R18, R40, R19.reuse, R38 ;  /* 0x0000001328127226 */ /* 0x080fe40000000626 */
[----:B------:R-:W-:Y:S01]  /*2320*/  IDP.4A.S8.S8 R28, R28, R19, R11 ;  /* 0x000000131c1c7226 */ /* 0x000fe2000000060b */
[----:B------:R-:W-:Y:S06]  /*2330*/  BRA.U UP0, `(.L_x_231) ;  /* 0xffffffe5007c7547 */ /* 0x000fec000b83ffff */
[----:B------:R-:W0:Y:S08]  /*2340*/  S2UR UR7, SR_CgaCtaId ;  /* 0x00000000000779c3 */ /* 0x000e300000008800 */
[----:B------:R-:W-:Y:S01]  /*2350*/  BAR.SYNC.DEFER_BLOCKING 0x0 ;  /* 0x0000000000007b1d */ /* 0x000fe20000010000 */
[----:B------:R-:W-:Y:S01]  /*2360*/  SHF.L.U32 R2, R0, 0x8, RZ ;  /* 0x0000000800027819 */ /* 0x000fe200000006ff */
[----:B------:R-:W-:-:S04]  /*2370*/  ULEA UR8, UR8, UR9, 0x5 ;  /* 0x0000000908087291 */ /* 0x000fc8000f8e28ff */
[----:B------:R-:W-:Y:S02]  /*2380*/  UMOV UR4, 0x400 ;  /* 0x0000040000047882 */ /* 0x000fe40000000000 */
[----:B0-----:R-:W-:Y:S01]  /*2390*/  ULEA UR4, UR7, UR4, 0x18 ;  /* 0x0000000407047291 */ /* 0x001fe2000f8ec0ff */
[----:B------:R-:W-:Y:S04]  /*23a0*/  LDS.128 R20, [R2+UR6+0x1000] ;  /* 0x0010000602147984 */ /* 0x000fe80008000c00 */
[----:B------:R-:W-:Y:S04]  /*23b0*/  LDS.128 R4, [R2+UR6+0x1800] ;  /* 0x0018000602047984 */ /* 0x000fe80008000c00 */
[----:B------:R-:W0:Y:S04]  /*23c0*/  LDS R25, [R27+UR4+0xe00] ;  /* 0x000e00041b197984 */ /* 0x000e280008000800 */
[----:B------:R-:W1:Y:S04]  /*23d0*/  LDS R24, [R27+UR4+0x1500] ;  /* 0x001500041b187984 */ /* 0x000e680008000800 */
[----:B------:R-:W-:Y:S04]  /*23e0*/  LDS.128 R8, [R2+UR6+0x1010] ;  /* 0x0010100602087984 */ /* 0x000fe80008000c00 */
[----:B------:R-:W2:Y:S04]  /*23f0*/  LDS R3, [R27+UR4+0xe70] ;  /* 0x000e70041b037984 */ /* 0x000ea80008000800 */
[----:B------:R-:W3:Y:S04]  /*2400*/  LDS R19, [R27+UR4+0x1570] ;  /* 0x001570041b137984 */ /* 0x000ee80008000800 */
[----:B------:R-:W4:Y:S01]  /*2410*/  LDS.128 R12, [R2+UR6+0x1810] ;  /* 0x00181006020c7984 */ /* 0x000f220008000c00 */
        /* <DEDUP_REMOVED lines=8> */
[CC--:B------:R-:W-:Y:S01]  /*24a0*/  IDP.4A.S8.S8 R43, R25.reuse, R4.reuse, R31 ;  /* 0x00000004192b7226 */ /* 0x0c0fe2000000061f */
[----:B------:R-:W-:Y:S01]  /*24b0*/  LDS.128 R20, [R2+UR6+0x1020] ;  /* 0x0010200602147984 */ /* 0x000fe20008000c00 */
[C---:B------:R-:W-:Y:S02]  /*24c0*/  IDP.4A.S8.S8 R44, R24.reuse, R4, R33 ;  /* 0x00000004182c7226 */ /* 0x040fe40000000621 */
[CC--:B------:R-:W-:Y:S01]  /*24d0*/  IDP.4A.S8.S8 R17, R25.reuse, R6.reuse, R17 ;  /* 0x0000000619117226 */ /* 0x0c0fe20000000611 */
[----:B------:R-:W0:Y:S01]  /*24e0*/  LDS R4, [R27+UR4+0xee0] ;  /* 0x000ee0041b047984 */ /* 0x000e220008000800 */
[-C--:B------:R-:W-:Y:S02]  /*24f0*/  IDP.4A.S8.S8 R16, R25, R5.reuse, R16 ;  /* 0x0000000519107226 */ /* 0x080fe40000000610 */
[C---:B------:R-:W-:Y:S01]  /*2500*/  IDP.4A.S8.S8 R26, R24.reuse, R5, R26 ;  /* 0x00000005181a7226 */ /* 0x040fe2000000061a */
[----:B------:R-:W1:Y:S01]  /*2510*/  LDS R31, [R27+UR4+0x15e0] ;  /* 0x0015e0041b1f7984 */ /* 0x000e620008000800 */
[----:B------:R-:W-:-:S02]  /*2520*/  IDP.4A.S8.S8 R6, R24, R6, R29 ;  /* 0x0000000618067226 */ /* 0x000fc4000000061d */
[-C--:B------:R-:W-:Y:S01]  /*2530*/  IDP.4A.S8.S8 R18, R25, R7.reuse, R18 ;  /* 0x0000000719127226 */ /* 0x080fe20000000612 */
[----:B------:R-:W5:Y:S01]  /*2540*/  LDS.128 R32, [R2+UR6+0x1820] ;  /* 0x0018200602207984 */ /* 0x000f620008000c00 */
[----:B------:R-:W-:Y:S02]  /*2550*/  IDP.4A.S8.S8 R24, R24, R7, R28 ;  /* 0x0000000718187226 */ /* 0x000fe4000000061c */
[-C--:B--2---:R-:W-:Y:S01]  /*2560*/  IDP.4A.S8.S8 R39, R3, R8.reuse, R39 ;  /* 0x0000000803277226 */ /* 0x084fe20000000627 */
[----:B------:R-:W-:Y:S01]  /*2570*/  LDS R7, [R27+UR4+0xf50] ;  /* 0x000f50041b077984 */ /* 0x000fe20008000800 */
[----:B---3--:R-:W-:Y:S02]  /*2580*/  IDP.4A.S8.S8 R41, R19, R8, R41 ;  /* 0x0000000813297226 */ /* 0x008fe40000000629 */
[-C--:B------:R-:W-:Y:S01]  /*2590*/  IDP.4A.S8.S8 R30, R3, R9.reuse, R30 ;  /* 0x00000009031e7226 */ /* 0x080fe2000000061e */
[----:B------:R-:W-:Y:S01]  /*25a0*/  LDS R5, [R27+UR4+0x1650] ;  /* 0x001650041b057984 */ /* 0x000fe20008000800 */
[----:B------:R-:W-:-:S02]  /*25b0*/  IDP.4A.S8.S8 R38, R19, R9, R38 ;  /* 0x0000000913267226 */ /* 0x000fc40000000626 */
[-C--:B------:R-:W-:Y:S02]  /*25c0*/  IDP.4A.S8.S8 R25, R3, R10.reuse, R40 ;  /* 0x0000000a03197226 */ /* 0x080fe40000000628 */
[----:B------:R-:W-:Y:S02]  /*25d0*/  IDP.4A.S8.S8 R37, R19, R10, R37 ;  /* 0x0000000a13257226 */ /* 0x000fe40000000625 */
[-C--:B------:R-:W-:Y:S02]  /*25e0*/  IDP.4A.S8.S8 R42, R3, R11.reuse, R42 ;  /* 0x0000000b032a7226 */ /* 0x080fe4000000062a */
[----:B------:R-:W-:Y:S02]  /*25f0*/  IDP.4A.S8.S8 R36, R19, R11, R36 ;  /* 0x0000000b13247226 */ /* 0x000fe40000000624 */
[----:B------:R-:W2:Y:S01]  /*2600*/  LDS.128 R8, [R2+UR6+0x1030] ;  /* 0x0010300602087984 */ /* 0x000ea20008000c00 */
[C---:B----4-:R-:W-:Y:S02]  /*2610*/  IDP.4A.S8.S8 R43, R3.reuse, R12, R43 ;  /* 0x0000000c032b7226 */ /* 0x050fe4000000062b */
[----:B------:R-:W-:-:S02]  /*2620*/  IDP.4A.S8.S8 R28, R3, R13, R16 ;  /* 0x0000000d031c7226 */ /* 0x000fc40000000610 */
[----:B------:R-:W-:Y:S02]  /*2630*/  IDP.4A.S8.S8 R29, R3, R14, R17 ;  /* 0x0000000e031d7226 */ /* 0x000fe40000000611 */
[C---:B------:R-:W-:Y:S02]  /*2640*/  IDP.4A.S8.S8 R44, R19.reuse, R12, R44 ;  /* 0x0000000c132c7226 */ /* 0x040fe4000000062c */
[C---:B------:R-:W-:Y:S02]  /*2650*/  IDP.4A.S8.S8 R26, R19.reuse, R13, R26 ;  /* 0x0000000d131a7226 */ /* 0x040fe4000000061a */
[----:B------:R-:W-:Y:S02]  /*2660*/  IDP.4A.S8.S8 R6, R19, R14, R6 ;  /* 0x0000000e13067226 */ /* 0x000fe40000000606 */
[-C--:B------:R-:W-:Y:S02]  /*2670*/  IDP.4A.S8.S8 R3, R3, R15.reuse, R18 ;  /* 0x0000000f03037226 */ /* 0x080fe40000000612 */
[----:B------:R-:W-:-:S02]  /*2680*/  IDP.4A.S8.S8 R24, R19, R15, R24 ;  /* 0x0000000f13187226 */ /* 0x000fc40000000618 */
[----:B------:R-:W3:Y:S01]  /*2690*/  LDS.128 R12, [R2+UR6+0x1830] ;  /* 0x00183006020c7984 */ /* 0x000ee20008000c00 */
[CC--:B0-----:R-:W-:Y:S02]  /*26a0*/  IDP.4A.S8.S8 R39, R4.reuse, R20.reuse, R39 ;  /* 0x0000001404277226 */ /* 0x0c1fe40000000627 */
[C---:B-1----:R-:W-:Y:S01]  /*26b0*/  IDP.4A.S8.S8 R41, R31.reuse, R20, R41 ;  /* 0x000000141f297226 */ /* 0x042fe20000000629 */
[----:B------:R-:W-:Y:S01]  /*26c0*/  LDS.128 R16, [R2+UR6+0x1040] ;  /* 0x0010400602107984 */ /* 0x000fe20008000c00 */
[CC--:B------:R-:W-:Y:S02]  /*26d0*/  IDP.4A.S8.S8 R30, R4.reuse, R21.reuse, R30 ;  /* 0x00000015041e7226 */ /* 0x0c0fe4000000061e */
[C---:B------:R-:W-:Y:S02]  /*26e0*/  IDP.4A.S8.S8 R38, R31.reuse, R21, R38 ;  /* 0x000000151f267226 */ /* 0x040fe40000000626 */
[-C--:B------:R-:W-:Y:S02]  /*26f0*/  IDP.4A.S8.S8 R25, R4, R22.reuse, R25 ;  /* 0x0000001604197226 */ /* 0x080fe40000000619 */
[----:B------:R-:W-:-:S02]  /*2700*/  IDP.4A.S8.S8 R37, R31, R22, R37 ;  /* 0x000000161f257226 */ /* 0x000fc40000000625 */
[CC--:B------:R-:W-:Y:S02]  /*2710*/  IDP.4A.S8.S8 R42, R4.reuse, R23.reuse, R42 ;  /* 0x00000017042a7226 */ /* 0x0c0fe4000000062a */
[C---:B------:R-:W-:Y:S02]  /*2720*/  IDP.4A.S8.S8 R40, R31.reuse, R23, R36 ;  /* 0x000000171f287226 */ /* 0x040fe40000000624 */
[CC--:B-----5:R-:W-:Y:S01]  /*2730*/  IDP.4A.S8.S8 R43, R4.reuse, R32.reuse, R43 ;  /* 0x00000020042b7226 */ /* 0x0e0fe2000000062b */
[----:B------:R-:W-:Y:S01]  /*2740*/  LDS R36, [R27+UR4+0x16c0] ;  /* 0x0016c0041b247984 */ /* 0x000fe20008000800 */
[C---:B------:R-:W-:Y:S02]  /*2750*/  IDP.4A.S8.S8 R44, R31.reuse, R32, R44 ;  /* 0x000000201f2c7226 */ /* 0x040fe4000000062c */
[-C--:B------:R-:W-:Y:S01]  /*2760*/  IDP.4A.S8.S8 R28, R4, R33.reuse, R28 ;  /* 0x00000021041c7226 */ /* 0x080fe2000000061c */
[----:B------:R-:W0:Y:S01]  /*2770*/  LDS R32, [R27+UR4+0xfc0] ;  /* 0x000fc0041b207984 */ /* 0x000e220008000800 */
[----:B------:R-:W-:-:S02]  /*2780*/  IDP.4A.S8.S8 R26, R31, R33, R26 ;  /* 0x000000211f1a7226 */ /* 0x000fc4000000061a */
[CC--:B------:R-:W-:Y:S01]  /*2790*/  IDP.4A.S8.S8 R29, R4.reuse, R34.reuse, R29 ;  /* 0x00000022041d7226 */ /* 0x0c0fe2000000061d */
[----:B------:R-:W1:Y:S01]  /*27a0*/  LDS.128 R20, [R2+UR6+0x1840] ;  /* 0x0018400602147984 */ /* 0x000e620008000c00 */
[C---:B------:R-:W-:Y:S02]  /*27b0*/  IDP.4A.S8.S8 R6, R31.reuse, R34, R6 ;  /* 0x000000221f067226 */ /* 0x040fe40000000606 */
[-C--:B------:R-:W-:Y:S02]  /*27c0*/  IDP.4A.S8.S8 R24, R31, R35.reuse, R24 ;  /* 0x000000231f187226 */ /* 0x080fe40000000618 */
[----:B------:R-:W-:Y:S02]  /*27d0*/  IDP.4A.S8.S8 R4, R4, R35, R3 ;  /* 0x0000002304047226 */ /* 0x000fe40000000603 */
[-C--:B--2---:R-:W-:Y:S01]  /*27e0*/  IDP.4A.S8.S8 R39, R7, R8.reuse, R39 ;  /* 0x0000000807277226 */ /* 0x084fe20000000627 */
[----:B------:R-:W-:Y:S01]  /*27f0*/  LDS R3, [R27+UR4+0x1030] ;  /* 0x001030041b037984 */ /* 0x000fe20008000800 */
[----:B------:R-:W-:-:S02]  /*2800*/  IDP.4A.S8.S8 R41, R5, R8, R41 ;  /* 0x0000000805297226 */ /* 0x000fc40000000629 */
[-C--:B------:R-:W-:Y:S02]  /*2810*/  IDP.4A.S8.S8 R31, R7, R9.reuse, R30 ;  /* 0x00000009071f7226 */ /* 0x080fe4000000061e */
[----:B------:R-:W-:Y:S01]  /*2820*/  IDP.4A.S8.S8 R38, R5, R9, R38 ;  /* 0x0000000905267226 */ /* 0x000fe20000000626 */
[----:B------:R-:W-:Y:S01]  /*2830*/  LDS R30, [R27+UR4+0x1730] ;  /* 0x001730041b1e7984 */ /* 0x000fe20008000800 */
[-C--:B------:R-:W-:Y:S02]  /*2840*/  IDP.4A.S8.S8 R25, R7, R10.reuse, R25 ;  /* 0x0000000a07197226 */ /* 0x080fe40000000619 */
[----:B------:R-:W-:Y:S02]  /*2850*/  IDP.4A.S8.S8 R37, R5, R10, R37 ;  /* 0x0000000a05257226 */ /* 0x000fe40000000625 */
[-C--:B------:R-:W-:Y:S02]  /*2860*/  IDP.4A.S8.S8 R42, R7, R11.reuse, R42 ;  /* 0x0000000b072a7226 */ /* 0x080fe4000000062a */
[----:B------:R-:W-:-:S02]  /*2870*/  IDP.4A.S8.S8 R40, R5, R11, R40 ;  /* 0x0000000b05287226 */ /* 0x000fc40000000628 */
[----:B------:R-:W2:Y:S01]  /*2880*/  LDS.128 R8, [R2+UR6+0x1050] ;  /* 0x0010500602087984 */ /* 0x000ea20008000c00 */
[C---:B---3--:R-:W-:Y:S02]  /*2890*/  IDP.4A.S8.S8 R33, R7.reuse, R14, R29 ;  /* 0x0000000e07217226 */ /* 0x048fe4000000061d */
[-C--:B------:R-:W-:Y:S02]  /*28a0*/  IDP.4A.S8.S8 R43, R7, R12.reuse, R43 ;  /* 0x0000000c072b7226 */ /* 0x080fe4000000062b */
[----:B------:R-:W-:Y:S02]  /*28b0*/  IDP.4A.S8.S8 R35, R5, R12, R44 ;  /* 0x0000000c05237226 */ /* 0x000fe4000000062c */
[-C--:B------:R-:W-:Y:S02]  /*28c0*/  IDP.4A.S8.S8 R28, R7, R13.reuse, R28 ;  /* 0x0000000d071c7226 */ /* 0x080fe4000000061c */
[C---:B------:R-:W-:Y:S02]  /*28d0*/  IDP.4A.S8.S8 R26, R5.reuse, R13, R26 ;  /* 0x0000000d051a7226 */ /* 0x040fe4000000061a */
[----:B------:R-:W-:-:S02]  /*28e0*/  IDP.4A.S8.S8 R45, R5, R14, R6 ;  /* 0x0000000e052d7226 */ /* 0x000fc40000000606 */
[-C--:B------:R-:W-:Y:S02]  /*28f0*/  IDP.4A.S8.S8 R29, R7, R15.reuse, R4 ;  /* 0x0000000f071d7226 */ /* 0x080fe40000000604 */
[----:B------:R-:W-:Y:S02]  /*2900*/  IDP.4A.S8.S8 R24, R5, R15, R24 ;  /* 0x0000000f05187226 */ /* 0x000fe40000000618 */
[----:B------:R-:W3:Y:S01]  /*2910*/  LDS.128 R4, [R2+UR6+0x1850] ;  /* 0x0018500602047984 */ /* 0x000ee20008000c00 */
[-C--:B0-----:R-:W-:Y:S02]  /*2920*/  IDP.4A.S8.S8 R39, R32, R16.reuse, R39 ;  /* 0x0000001020277226 */ /* 0x081fe40000000627 */
[----:B------:R-:W-:Y:S01]  /*2930*/  IDP.4A.S8.S8 R41, R36, R16, R41 ;  /* 0x0000001024297226 */ /* 0x000fe20000000629 */
[----:B------:R-:W-:Y:S01]  /*2940*/  LDS.128 R12, [R2+UR6+0x1060] ;  /* 0x00106006020c7984 */ /* 0x000fe20008000c00 */
[-C--:B------:R-:W-:Y:S02]  /*2950*/  IDP.4A.S8.S8 R34, R32, R17.reuse, R31 ;  /* 0x0000001120227226 */ /* 0x080fe4000000061f */
[----:B------:R-:W-:Y:S01]  /*2960*/  IDP.4A.S8.S8 R38, R36, R17, R38 ;  /* 0x0000001124267226 */ /* 0x000fe20000000626 */
[----:B------:R-:W0:Y:S01]  /*2970*/  LDS R31, [R27+UR4+0x10a0] ;  /* 0x0010a0041b1f7984 */ /* 0x000e220008000800 */
[----:B------:R-:W-:-:S02]  /*2980*/  IDP.4A.S8.S8 R25, R32, R18, R25 ;  /* 0x0000001220197226 */ /* 0x000fc40000000619 */
[----:B------:R-:W-:Y:S02]  /*2990*/  IDP.4A.S8.S8 R37, R36, R18, R37 ;  /* 0x0000001224257226 */ /* 0x000fe40000000625 */
[-C--:B------:R-:W-:Y:S02]  /*29a0*/  IDP.4A.S8.S8 R42, R32, R19.reuse, R42 ;  /* 0x00000013202a7226 */ /* 0x080fe4000000062a */
[----:B------:R-:W-:Y:S02]  /*29b0*/  IDP.4A.S8.S8 R40, R36, R19, R40 ;  /* 0x0000001324287226 */ /* 0x000fe40000000628 */
[-C--:B-1----:R-:W-:Y:S01]  /*29c0*/  IDP.4A.S8.S8 R43, R32, R20.reuse, R43 ;  /* 0x00000014202b7226 */ /* 0x082fe2000000062b */
[----:B------:R-:W-:Y:S01]  /*29d0*/  LDS.128 R16, [R2+UR6+0x1860] ;  /* 0x0018600602107984 */ /* 0x000fe20008000c00 */
[----:B------:R-:W-:Y:S02]  /*29e0*/  IDP.4A.S8.S8 R35, R36, R20, R35 ;  /* 0x0000001424237226 */ /* 0x000fe40000000623 */
[-C--:B------:R-:W-:Y:S01]  /*29f0*/  IDP.4A.S8.S8 R28, R32, R21.reuse, R28 ;  /* 0x00000015201c7226 */ /* 0x080fe2000000061c */
[----:B------:R-:W1:Y:S01]  /*2a00*/  LDS R20, [R27+UR4+0x17a0] ;  /* 0x0017a0041b147984 */ /* 0x000e620008000800 */
[----:B------:R-:W-:-:S02]  /*2a10*/  IDP.4A.S8.S8 R26, R36, R21, R26 ;  /* 0x00000015241a7226 */ /* 0x000fc4000000061a */
[-C--:B------:R-:W-:Y:S01]  /*2a20*/  IDP.4A.S8.S8 R33, R32, R22.reuse, R33 ;  /* 0x0000001620217226 */ /* 0x080fe20000000621 */
[----:B------:R-:W-:Y:S01]  /*2a30*/  LDS R21, [R27+UR4+0x1110] ;  /* 0x001110041b157984 */ /* 0x000fe20008000800 */
[----:B------:R-:W-:Y:S02]  /*2a40*/  IDP.4A.S8.S8 R45, R36, R22, R45 ;  /* 0x00000016242d7226 */ /* 0x000fe4000000062d */
[CC--:B--2---:R-:W-:Y:S01]  /*2a50*/  IDP.4A.S8.S8 R39, R3.reuse, R8.reuse, R39 ;  /* 0x0000000803277226 */ /* 0x0c4fe20000000627 */
[----:B------:R-:W-:Y:S01]  /*2a60*/  LDS R22, [R27+UR4+0x1810] ;  /* 0x001810041b167984 */ /* 0x000fe20008000800 */
[C---:B------:R-:W-:Y:S02]  /*2a70*/  IDP.4A.S8.S8 R41, R30.reuse, R8, R41 ;  /* 0x000000081e297226 */ /* 0x040fe40000000629 */
[-C--:B------:R-:W-:Y:S02]  /*2a80*/  IDP.4A.S8.S8 R34, R3, R9.reuse, R34 ;  /* 0x0000000903227226 */ /* 0x080fe40000000622 */
[----:B------:R-:W-:-:S02]  /*2a90*/  IDP.4A.S8.S8 R38, R30, R9, R38 ;  /* 0x000000091e267226 */ /* 0x000fc40000000626 */
[CC--:B------:R-:W-:Y:S02]  /*2aa0*/  IDP.4A.S8.S8 R25, R3.reuse, R10.reuse, R25 ;  /* 0x0000000a03197226 */ /* 0x0c0fe40000000619 */
[C---:B------:R-:W-:Y:S02]  /*2ab0*/  IDP.4A.S8.S8 R37, R30.reuse, R10, R37 ;  /* 0x0000000a1e257226 */ /* 0x040fe40000000625 */
[-C--:B------:R-:W-:Y:S02]  /*2ac0*/  IDP.4A.S8.S8 R42, R3, R11.reuse, R42 ;  /* 0x0000000b032a7226 */ /* 0x080fe4000000062a */
[----:B------:R-:W-:Y:S02]  /*2ad0*/  IDP.4A.S8.S8 R40, R30, R11, R40 ;  /* 0x0000000b1e287226 */ /* 0x000fe40000000628 */
[----:B------:R-:W2:Y:S01]  /*2ae0*/  LDS.128 R8, [R2+UR6+0x1070] ;  /* 0x0010700602087984 */ /* 0x000ea20008000c00 */
[-C--:B------:R-:W-:Y:S02]  /*2af0*/  IDP.4A.S8.S8 R32, R32, R23.reuse, R29 ;  /* 0x0000001720207226 */ /* 0x080fe4000000061d */
[----:B------:R-:W-:-:S02]  /*2b00*/  IDP.4A.S8.S8 R24, R36, R23, R24 ;  /* 0x0000001724187226 */ /* 0x000fc40000000618 */
[CC--:B---3--:R-:W-:Y:S01]  /*2b10*/  IDP.4A.S8.S8 R28, R3.reuse, R5.reuse, R28 ;  /* 0x00000005031c7226 */ /* 0x0c8fe2000000061c */
[----:B------:R-:W-:Y:S01]  /*2b20*/  LDS R23, [R27+UR4+0x1180] ;  /* 0x001180041b177984 */ /* 0x000fe20008000800 */
[CC--:B------:R-:W-:Y:S02]  /*2b30*/  IDP.4A.S8.S8 R43, R3.reuse, R4.reuse, R43 ;  /* 0x00000004032b7226 */ /* 0x0c0fe4000000062b */
[C---:B------:R-:W-:Y:S02]  /*2b40*/  IDP.4A.S8.S8 R35, R30.reuse, R4, R35 ;  /* 0x000000041e237226 */ /* 0x040fe40000000623 */
[C---:B------:R-:W-:Y:S02]  /*2b50*/  IDP.4A.S8.S8 R26, R30.reuse, R5, R26 ;  /* 0x000000051e1a7226 */ /* 0x040fe4000000061a */
[-C--:B------:R-:W-:Y:S02]  /*2b60*/  IDP.4A.S8.S8 R33, R3, R6.reuse, R33 ;  /* 0x0000000603217226 */ /* 0x080fe40000000621 */
[----:B------:R-:W-:-:S02]  /*2b70*/  IDP.4A.S8.S8 R45, R30, R6, R45 ;  /* 0x000000061e2d7226 */ /* 0x000fc4000000062d */
[-C--:B------:R-:W-:Y:S02]  /*2b80*/  IDP.4A.S8.S8 R32, R3, R7.reuse, R32 ;  /* 0x0000000703207226 */ /* 0x080fe40000000620 */
[----:B------:R-:W-:Y:S01]  /*2b90*/  IDP.4A.S8.S8 R24, R30, R7, R24 ;  /* 0x000000071e187226 */ /* 0x000fe20000000618 */
[----:B------:R-:W-:Y:S01]  /*2ba0*/  LDS R3, [R27+UR4+0x1880] ;  /* 0x001880041b037984 */ /* 0x000fe20008000800 */
[CC--:B0-----:R-:W-:Y:S02]  /*2bb0*/  IDP.4A.S8.S8 R39, R31.reuse, R12.reuse, R39 ;  /* 0x0000000c1f277226 */ /* 0x0c1fe40000000627 */
[C---:B-1----:R-:W-:Y:S01]  /*2bc0*/  IDP.4A.S8.S8 R41, R20.reuse, R12, R41 ;  /* 0x0000000c14297226 */ /* 0x042fe20000000629 */
[----:B------:R-:W0:Y:S01]  /*2bd0*/  LDS.128 R4, [R2+UR6+0x1870] ;  /* 0x0018700602047984 */ /* 0x000e220008000c00 */
[-C--:B------:R-:W-:Y:S02]  /*2be0*/  IDP.4A.S8.S8 R34, R31, R13.reuse, R34 ;  /* 0x0000000d1f227226 */ /* 0x080fe40000000622 */
[----:B------:R-:W-:-:S02]  /*2bf0*/  IDP.4A.S8.S8 R38, R20, R13, R38 ;  /* 0x0000000d14267226 */ /* 0x000fc40000000626 */
[CC--:B------:R-:W-:Y:S02]  /*2c00*/  IDP.4A.S8.S8 R25, R31.reuse, R14.reuse, R25 ;  /* 0x0000000e1f197226 */ /* 0x0c0fe40000000619 */
[C---:B------:R-:W-:Y:S02]  /*2c10*/  IDP.4A.S8.S8 R37, R20.reuse, R14, R37 ;  /* 0x0000000e14257226 */ /* 0x040fe40000000625 */
[CC--:B------:R-:W-:Y:S02]  /*2c20*/  IDP.4A.S8.S8 R42, R31.reuse, R15.reuse, R42 ;  /* 0x0000000f1f2a7226 */ /* 0x0c0fe4000000062a */
[----:B------:R-:W-:Y:S02]  /*2c30*/  IDP.4A.S8.S8 R40, R20, R15, R40 ;  /* 0x0000000f14287226 */ /* 0x000fe40000000628 */
[C---:B------:R-:W-:Y:S01]  /*2c40*/  IDP.4A.S8.S8 R43, R31.reuse, R16, R43 ;  /* 0x000000101f2b7226 */ /* 0x040fe2000000062b */
[----:B------:R-:W1:Y:S01]  /*2c50*/  LDS.128 R12, [R2+UR6+0x1080] ;  /* 0x00108006020c7984 */ /* 0x000e620008000c00 */
[----:B------:R-:W-:-:S02]  /*2c60*/  IDP.4A.S8.S8 R36, R31, R17, R28 ;  /* 0x000000111f247226 */ /* 0x000fc4000000061c */
[C---:B------:R-:W-:Y:S02]  /*2c70*/  IDP.4A.S8.S8 R33, R31.reuse, R18, R33 ;  /* 0x000000121f217226 */ /* 0x040fe40000000621 */
[----:B------:R-:W-:Y:S02]  /*2c80*/  IDP.4A.S8.S8 R32, R31, R19, R32 ;  /* 0x000000131f207226 */ /* 0x000fe40000000620 */
[----:B------:R-:W3:Y:S01]  /*2c90*/  LDS.128 R28, [R2+UR6+0x1880] ;  /* 0x00188006021c7984 */ /* 0x000ee20008000c00 */
[C---:B------:R-:W-:Y:S02]  /*2ca0*/  IDP.4A.S8.S8 R35, R20.reuse, R16, R35 ;  /* 0x0000001014237226 */ /* 0x040fe40000000623 */
[C---:B------:R-:W-:Y:S02]  /*2cb0*/  IDP.4A.S8.S8 R26, R20.reuse, R17, R26 ;  /* 0x00000011141a7226 */ /* 0x040fe4000000061a */
[C---:B------:R-:W-:Y:S02]  /*2cc0*/  IDP.4A.S8.S8 R45, R20.reuse, R18, R45 ;  /* 0x00000012142d7226 */ /* 0x040fe4000000062d */
[----:B------:R-:W-:-:S02]  /*2cd0*/  IDP.4A.S8.S8 R24, R20, R19, R24 ;  /* 0x0000001314187226 */ /* 0x000fc40000000618 */
[CC--:B--2---:R-:W-:Y:S01]  /*2ce0*/  IDP.4A.S8.S8 R34, R21.reuse, R9.reuse, R34 ;  /* 0x0000000915227226 */ /* 0x0c4fe20000000622 */
[----:B------:R-:W-:Y:S01]  /*2cf0*/  LDS.128 R16, [R2+UR6+0x1090] ;  /* 0x0010900602107984 */ /* 0x000fe20008000c00 */
[C---:B------:R-:W-:Y:S02]  /*2d00*/  IDP.4A.S8.S8 R38, R22.reuse, R9, R38 ;  /* 0x0000000916267226 */ /* 0x040fe40000000626 */
[CC--:B------:R-:W-:Y:S01]  /*2d10*/  IDP.4A.S8.S8 R39, R21.reuse, R8.reuse, R39 ;  /* 0x0000000815277226 */ /* 0x0c0fe20000000627 */
[----:B------:R-:W2:Y:S01]  /*2d20*/  LDS R9, [R27+UR4+0x11f0] ;  /* 0x0011f0041b097984 */ /* 0x000ea20008000800 */
[----:B------:R-:W-:Y:S02]  /*2d30*/  IDP.4A.S8.S8 R41, R22, R8, R41 ;  /* 0x0000000816297226 */ /* 0x000fe40000000629 */
[C---:B------:R-:W-:Y:S01]  /*2d40*/  IDP.4A.S8.S8 R25, R21.reuse, R10, R25 ;  /* 0x0000000a15197226 */ /* 0x040fe20000000619 */
[----:B------:R-:W4:Y:S01]  /*2d50*/  LDS R8, [R27+UR4+0x18f0] ;  /* 0x0018f0041b087984 */ /* 0x000f220008000800 */
[----:B------:R-:W-:-:S02]  /*2d60*/  IDP.4A.S8.S8 R42, R21, R11, R42 ;  /* 0x0000000b152a7226 */ /* 0x000fc4000000062a */
[CC--:B0-----:R-:W-:Y:S02]  /*2d70*/  IDP.4A.S8.S8 R43, R21.reuse, R4.reuse, R43 ;  /* 0x00000004152b7226 */ /* 0x0c1fe4000000062b */
[C---:B------:R-:W-:Y:S02]  /*2d80*/  IDP.4A.S8.S8 R35, R22.reuse, R4, R35 ;  /* 0x0000000416237226 */ /* 0x040fe40000000623 */
[CC--:B------:R-:W-:Y:S02]  /*2d90*/  IDP.4A.S8.S8 R36, R21.reuse, R5.reuse, R36 ;  /* 0x0000000515247226 */ /* 0x0c0fe40000000624 */
[C---:B------:R-:W-:Y:S02]  /*2da0*/  IDP.4A.S8.S8 R26, R22.reuse, R5, R26 ;  /* 0x00000005161a7226 */ /* 0x040fe4000000061a */
[-C--:B------:R-:W-:Y:S02]  /*2db0*/  IDP.4A.S8.S8 R33, R21, R6.reuse, R33 ;  /* 0x0000000615217226 */ /* 0x080fe40000000621 */
[----:B------:R-:W-:-:S02]  /*2dc0*/  IDP.4A.S8.S8 R45, R22, R6, R45 ;  /* 0x00000006162d7226 */ /* 0x000fc4000000062d */
[-C--:B------:R-:W-:Y:S02]  /*2dd0*/  IDP.4A.S8.S8 R32, R21, R7.reuse, R32 ;  /* 0x0000000715207226 */ /* 0x080fe40000000620 */
[C---:B------:R-:W-:Y:S02]  /*2de0*/  IDP.4A.S8.S8 R24, R22.reuse, R7, R24 ;  /* 0x0000000716187226 */ /* 0x040fe40000000618 */
[C---:B------:R-:W-:Y:S01]  /*2df0*/  IDP.4A.S8.S8 R37, R22.reuse, R10, R37 ;  /* 0x0000000a16257226 */ /* 0x040fe20000000625 */
[----:B------:R-:W0:Y:S01]  /*2e00*/  LDS.128 R4, [R2+UR6+0x1890] ;  /* 0x0018900602047984 */ /* 0x000e220008000c00 */
[----:B------:R-:W-:Y:S02]  /*2e10*/  IDP.4A.S8.S8 R40, R22, R11, R40 ;  /* 0x0000000b16287226 */ /* 0x000fe40000000628 */
[C---:B-1----:R-:W-:Y:S01]  /*2e20*/  IDP.4A.S8.S8 R39, R23.reuse, R12, R39 ;  /* 0x0000000c17277226 */ /* 0x042fe20000000627 */
[----:B------:R-:W-:Y:S01]  /*2e30*/  LDS R11, [R27+UR4+0x1260] ;  /* 0x001260041b0b7984 */ /* 0x000fe20008000800 */
[----:B------:R-:W-:-:S02]  /*2e40*/  IDP.4A.S8.S8 R34, R23, R13, R34 ;  /* 0x0000000d17227226 */ /* 0x000fc40000000622 */
[C---:B------:R-:W-:Y:S01]  /*2e50*/  IDP.4A.S8.S8 R25, R23.reuse, R14, R25 ;  /* 0x0000000e17197226 */ /* 0x040fe20000000619 */
[----:B------:R-:W-:Y:S01]  /*2e60*/  LDS R10, [R27+UR4+0x1960] ;  /* 0x001960041b0a7984 */ /* 0x000fe20008000800 */
[C---:B------:R-:W-:Y:S02]  /*2e70*/  IDP.4A.S8.S8 R42, R23.reuse, R15, R42 ;  /* 0x0000000f172a7226 */ /* 0x040fe4000000062a */
[C---:B---3--:R-:W-:Y:S02]  /*2e80*/  IDP.4A.S8.S8 R43, R23.reuse, R28, R43 ;  /* 0x0000001c172b7226 */ /* 0x048fe4000000062b */
[C---:B------:R-:W-:Y:S02]  /*2e90*/  IDP.4A.S8.S8 R36, R23.reuse, R29, R36 ;  /* 0x0000001d17247226 */ /* 0x040fe40000000624 */
[C---:B------:R-:W-:Y:S02]  /*2ea0*/  IDP.4A.S8.S8 R33, R23.reuse, R30, R33 ;  /* 0x0000001e17217226 */ /* 0x040fe40000000621 */
[----:B------:R-:W-:-:S02]  /*2eb0*/  IDP.4A.S8.S8 R32, R23, R31, R32 ;  /* 0x0000001f17207226 */ /* 0x000fc40000000620 */
[C---:B------:R-:W-:Y:S01]  /*2ec0*/  IDP.4A.S8.S8 R41, R3.reuse, R12, R41 ;  /* 0x0000000c03297226 */ /* 0x040fe20000000629 */
[----:B------:R-:W1:Y:S01]  /*2ed0*/  LDS.128 R20, [R2+UR6+0x18a0] ;  /* 0x0018a00602147984 */ /* 0x000e620008000c00 */
[C---:B------:R-:W-:Y:S02]  /*2ee0*/  IDP.4A.S8.S8 R38, R3.reuse, R13, R38 ;  /* 0x0000000d03267226 */ /* 0x040fe40000000626 */
[C---:B------:R-:W-:Y:S02]  /*2ef0*/  IDP.4A.S8.S8 R37, R3.reuse, R14, R37 ;  /* 0x0000000e03257226 */ /* 0x040fe40000000625 */
[C---:B------:R-:W-:Y:S02]  /*2f00*/  IDP.4A.S8.S8 R40, R3.reuse, R15, R40 ;  /* 0x0000000f03287226 */ /* 0x040fe40000000628 */
[----:B------:R-:W3:Y:S01]  /*2f10*/  LDS.128 R12, [R2+UR6+0x10a0] ;  /* 0x0010a006020c7984 */ /* 0x000ee20008000c00 */
[C---:B------:R-:W-:Y:S02]  /*2f20*/  IDP.4A.S8.S8 R35, R3.reuse, R28, R35 ;  /* 0x0000001c03237226 */ /* 0x040fe40000000623 */
[----:B------:R-:W-:-:S02]  /*2f30*/  IDP.4A.S8.S8 R26, R3, R29, R26 ;  /* 0x0000001d031a7226 */ /* 0x000fc4000000061a */
[C---:B------:R-:W-:Y:S02]  /*2f40*/  IDP.4A.S8.S8 R45, R3.reuse, R30, R45 ;  /* 0x0000001e032d7226 */ /* 0x040fe4000000062d */
[----:B------:R-:W-:Y:S02]  /*2f50*/  IDP.4A.S8.S8 R24, R3, R31, R24 ;  /* 0x0000001f03187226 */ /* 0x000fe40000000618 */
[C---:B--2---:R-:W-:Y:S01]  /*2f60*/  IDP.4A.S8.S8 R44, R9.reuse, R18, R25 ;  /* 0x00000012092c7226 */ /* 0x044fe20000000619 */
[----:B------:R-:W-:Y:S01]  /*2f70*/  LDS R3, [R27+UR4+0x19d0] ;  /* 0x0019d0041b037984 */ /* 0x000fe20008000800 */
[CC--:B------:R-:W-:Y:S02]  /*2f80*/  IDP.4A.S8.S8 R39, R9.reuse, R16.reuse, R39 ;  /* 0x0000001009277226 */ /* 0x0c0fe40000000627 */
[----:B----4-:R-:W-:Y:S01]  /*2f90*/  IDP.4A.S8.S8 R41, R8, R16, R41 ;  /* 0x0000001008297226 */ /* 0x010fe20000000629 */
[----:B------:R-:W-:Y:S01]  /*2fa0*/  LDS R25, [R27+UR4+0x12d0] ;  /* 0x0012d0041b197984 */ /* 0x000fe20008000800 */
[----:B------:R-:W-:-:S02]  /*2fb0*/  IDP.4A.S8.S8 R34, R9, R17, R34 ;  /* 0x0000001109227226 */ /* 0x000fc40000000622 */
[C---:B------:R-:W-:Y:S01]  /*2fc0*/  IDP.4A.S8.S8 R38, R8.reuse, R17, R38 ;  /* 0x0000001108267226 */ /* 0x040fe20000000626 */
[----:B------:R-:W2:Y:S01]  /*2fd0*/  LDS.128 R28, [R2+UR6+0x10b0] ;  /* 0x0010b006021c7984 */ /* 0x000ea20008000c00 */
[C---:B------:R-:W-:Y:S02]  /*2fe0*/  IDP.4A.S8.S8 R37, R8.reuse, R18, R37 ;  /* 0x0000001208257226 */ /* 0x040fe40000000625 */
[CC--:B------:R-:W-:Y:S02]  /*2ff0*/  IDP.4A.S8.S8 R42, R9.reuse, R19.reuse, R42 ;  /* 0x00000013092a7226 */ /* 0x0c0fe4000000062a */
[C---:B------:R-:W-:Y:S02]  /*3000*/  IDP.4A.S8.S8 R40, R8.reuse, R19, R40 ;  /* 0x0000001308287226 */ /* 0x040fe40000000628 */
[----:B------:R-:W4:Y:S01]  /*3010*/  LDS.128 R16, [R2+UR6+0x18b0] ;  /* 0x0018b00602107984 */ /* 0x000f220008000c00 */
[-C--:B0-----:R-:W-:Y:S02]  /*3020*/  IDP.4A.S8.S8 R43, R9, R4.reuse, R43 ;  /* 0x00000004092b7226 */ /* 0x081fe4000000062b */
[----:B------:R-:W-:-:S02]  /*3030*/  IDP.4A.S8.S8 R35, R8, R4, R35 ;  /* 0x0000000408237226 */ /* 0x000fc40000000623 */
[CC--:B------:R-:W-:Y:S02]  /*3040*/  IDP.4A.S8.S8 R26, R8.reuse, R5.reuse, R26 ;  /* 0x00000005081a7226 */ /* 0x0c0fe4000000061a */
[C---:B------:R-:W-:Y:S02]  /*3050*/  IDP.4A.S8.S8 R36, R9.reuse, R5, R36 ;  /* 0x0000000509247226 */ /* 0x040fe40000000624 */
[CC--:B------:R-:W-:Y:S02]  /*3060*/  IDP.4A.S8.S8 R33, R9.reuse, R6.reuse, R33 ;  /* 0x0000000609217226 */ /* 0x0c0fe40000000621 */
[C---:B------:R-:W-:Y:S02]  /*3070*/  IDP.4A.S8.S8 R45, R8.reuse, R6, R45 ;  /* 0x00000006082d7226 */ /* 0x040fe4000000062d */
[-C--:B------:R-:W-:Y:S02]  /*3080*/  IDP.4A.S8.S8 R32, R9, R7.reuse, R32 ;  /* 0x0000000709207226 */ /* 0x080fe40000000620 */
[----:B------:R-:W-:-:S02]  /*3090*/  IDP.4A.S8.S8 R24, R8, R7, R24 ;  /* 0x0000000708187226 */ /* 0x000fc40000000618 */
[C---:B-1----:R-:W-:Y:S01]  /*30a0*/  IDP.4A.S8.S8 R43, R11.reuse, R20, R43 ;  /* 0x000000140b2b7226 */ /* 0x042fe2000000062b */
[----:B------:R-:W-:Y:S01]  /*30b0*/  LDS.128 R4, [R2+UR6+0x10c0] ;  /* 0x0010c00602047984 */ /* 0x000fe20008000c00 */
[CC--:B---3--:R-:W-:Y:S02]  /*30c0*/  IDP.4A.S8.S8 R39, R11.reuse, R12.reuse, R39 ;  /* 0x0000000c0b277226 */ /* 0x0c8fe40000000627 */
[C---:B------:R-:W-:Y:S02]  /*30d0*/  IDP.4A.S8.S8 R41, R10.reuse, R12, R41 ;  /* 0x0000000c0a297226 */ /* 0x040fe40000000629 */
[CC--:B------:R-:W-:Y:S02]  /*30e0*/  IDP.4A.S8.S8 R34, R11.reuse, R13.reuse, R34 ;  /* 0x0000000d0b227226 */ /* 0x0c0fe40000000622 */
[----:B------:R-:W-:Y:S02]  /*30f0*/  IDP.4A.S8.S8 R38, R10, R13, R38 ;  /* 0x0000000d0a267226 */ /* 0x000fe40000000626 */
[----:B------:R-:W-:-:S02]  /*3100*/  IDP.4A.S8.S8 R44, R11, R14, R44 ;  /* 0x0000000e0b2c7226 */ /* 0x000fc4000000062c */
[C---:B------:R-:W-:Y:S02]  /*3110*/  IDP.4A.S8.S8 R37, R10.reuse, R14, R37 ;  /* 0x0000000e0a257226 */ /* 0x040fe40000000625 */
[CC--:B------:R-:W-:Y:S02]  /*3120*/  IDP.4A.S8.S8 R42, R11.reuse, R15.reuse, R42 ;  /* 0x0000000f0b2a7226 */ /* 0x0c0fe4000000062a */
[C---:B------:R-:W-:Y:S02]  /*3130*/  IDP.4A.S8.S8 R40, R10.reuse, R15, R40 ;  /* 0x0000000f0a287226 */ /* 0x040fe40000000628 */
[C---:B------:R-:W-:Y:S01]  /*3140*/  IDP.4A.S8.S8 R20, R10.reuse, R20, R35 ;  /* 0x000000140a147226 */ /* 0x040fe20000000623 */
[----:B------:R-:W-:Y:S01]  /*3150*/  LDS.128 R12, [R2+UR6+0x10d0] ;  /* 0x0010d006020c7984 */ /* 0x000fe20008000c00 */
[CC--:B------:R-:W-:Y:S02]  /*3160*/  IDP.4A.S8.S8 R36, R11.reuse, R21.reuse, R36 ;  /* 0x000000150b247226 */ /* 0x0c0fe40000000624 */
[----:B------:R-:W-:Y:S01]  /*3170*/  IDP.4A.S8.S8 R46, R10, R21, R26 ;  /* 0x000000150a2e7226 */ /* 0x000fe2000000061a */
[----:B------:R-:W0:Y:S01]  /*3180*/  LDS R35, [R27+UR4+0x1340] ;  /* 0x001340041b237984 */ /* 0x000e220008000800 */
[----:B------:R-:W-:-:S02]  /*3190*/  IDP.4A.S8.S8 R33, R11, R22, R33 ;  /* 0x000000160b217226 */ /* 0x000fc40000000621 */
[C---:B------:R-:W-:Y:S01]  /*31a0*/  IDP.4A.S8.S8 R45, R10.reuse, R22, R45 ;  /* 0x000000160a2d7226 */ /* 0x040fe2000000062d */
[----:B------:R-:W1:Y:S01]  /*31b0*/  LDS R26, [R27+UR4+0x1a40] ;  /* 0x001a40041b1a7984 */ /* 0x000e620008000800 */
[-C--:B------:R-:W-:Y:S02]  /*31c0*/  IDP.4A.S8.S8 R32, R11, R23.reuse, R32 ;  /* 0x000000170b207226 */ /* 0x080fe40000000620 */
[----:B------:R-:W-:Y:S02]  /*31d0*/  IDP.4A.S8.S8 R24, R10, R23, R24 ;  /* 0x000000170a187226 */ /* 0x000fe40000000618 */
[----:B------:R-:W3:Y:S01]  /*31e0*/  LDS.128 R8, [R2+UR6+0x18c0] ;  /* 0x0018c00602087984 */ /* 0x000ee20008000c00 */
[-C--:B--2---:R-:W-:Y:S02]  /*31f0*/  IDP.4A.S8.S8 R42, R25, R31.reuse, R42 ;  /* 0x0000001f192a7226 */ /* 0x084fe4000000062a */
[----:B------:R-:W-:Y:S02]  /*3200*/  IDP.4A.S8.S8 R40, R3, R31, R40 ;  /* 0x0000001f03287226 */ /* 0x000fe40000000628 */
[----:B------:R-:W-:-:S02]  /*3210*/  IDP.4A.S8.S8 R34, R25, R29, R34 ;  /* 0x0000001d19227226 */ /* 0x000fc40000000622 */
[C---:B------:R-:W-:Y:S02]  /*3220*/  IDP.4A.S8.S8 R38, R3.reuse, R29, R38 ;  /* 0x0000001d03267226 */ /* 0x040fe40000000626 */
[----:B----4-:R-:W-:Y:S01]  /*3230*/  IDP.4A.S8.S8 R31, R3, R16, R20 ;  /* 0x00000010031f7226 */ /* 0x010fe20000000614 */
[----:B------:R-:W2:Y:S01]  /*3240*/  LDS R29, [R27+UR4+0x1ab0] ;  /* 0x001ab0041b1d7984 */ /* 0x000ea20008000800 */
[-C--:B------:R-:W-:Y:S02]  /*3250*/  IDP.4A.S8.S8 R39, R25, R28.reuse, R39 ;  /* 0x0000001c19277226 */ /* 0x080fe40000000627 */
[----:B------:R-:W-:Y:S01]  /*3260*/  IDP.4A.S8.S8 R41, R3, R28, R41 ;  /* 0x0000001c03297226 */ /* 0x000fe20000000629 */
[----:B------:R-:W4:Y:S01]  /*3270*/  LDS.128 R20, [R2+UR6+0x18d0] ;  /* 0x0018d00602147984 */ /* 0x000f220008000c00 */
[-C--:B------:R-:W-:Y:S02]  /*3280*/  IDP.4A.S8.S8 R44, R25, R30.reuse, R44 ;  /* 0x0000001e192c7226 */ /* 0x080fe4000000062c */
[----:B------:R-:W-:Y:S01]  /*3290*/  IDP.4A.S8.S8 R37, R3, R30, R37 ;  /* 0x0000001e03257226 */ /* 0x000fe20000000625 */
[----:B------:R-:W5:Y:S01]  /*32a0*/  LDS R28, [R27+UR4+0x13b0] ;  /* 0x0013b0041b1c7984 */ /* 0x000f620008000800 */
[----:B------:R-:W-:-:S02]  /*32b0*/  IDP.4A.S8.S8 R33, R25, R18, R33 ;  /* 0x0000001219217226 */ /* 0x000fc40000000621 */
[----:B------:R-:W-:Y:S02]  /*32c0*/  IDP.4A.S8.S8 R45, R3, R18, R45 ;  /* 0x00000012032d7226 */ /* 0x000fe4000000062d */
[-C--:B------:R-:W-:Y:S02]  /*32d0*/  IDP.4A.S8.S8 R32, R25, R19.reuse, R32 ;  /* 0x0000001319207226 */ /* 0x080fe40000000620 */
[----:B------:R-:W-:Y:S02]  /*32e0*/  IDP.4A.S8.S8 R24, R3, R19, R24 ;  /* 0x0000001303187226 */ /* 0x000fe40000000618 */
[C---:B------:R-:W-:Y:S02]  /*32f0*/  IDP.4A.S8.S8 R43, R25.reuse, R16, R43 ;  /* 0x00000010192b7226 */ /* 0x040fe4000000062b */
[-C--:B------:R-:W-:Y:S01]  /*3300*/  IDP.4A.S8.S8 R36, R25, R17.reuse, R36 ;  /* 0x0000001119247226 */ /* 0x080fe20000000624 */
[----:B------:R-:W-:Y:S01]  /*3310*/  MOV R25, UR9 ;  /* 0x0000000900197c02 */ /* 0x000fe20008000f00 */
[----:B------:R-:W-:-:S02]  /*3320*/  IDP.4A.S8.S8 R46, R3, R17, R46 ;  /* 0x00000011032e7226 */ /* 0x000fc4000000062e */
[----:B0-----:R-:W-:Y:S01]  /*3330*/  IDP.4A.S8.S8 R39, R35, R4, R39 ;  /* 0x0000000423277226 */ /* 0x001fe20000000627 */
[----:B------:R-:W-:Y:S01]  /*3340*/  LEA R25, R25, R0, 0x4 ;  /* 0x0000000019197211 */ /* 0x000fe200078e20ff */
[C---:B-1----:R-:W-:Y:S01]  /*3350*/  IDP.4A.S8.S8 R41, R26.reuse, R4, R41 ;  /* 0x000000041a297226 */ /* 0x042fe20000000629 */
[----:B------:R-:W-:Y:S01]  /*3360*/  LDS.128 R16, [R2+UR6+0x10f0] ;  /* 0x0010f00602107984 */ /* 0x000fe20008000c00 */
[-C--:B------:R-:W-:Y:S01]  /*3370*/  IDP.4A.S8.S8 R34, R35, R5.reuse, R34 ;  /* 0x0000000523227226 */ /* 0x080fe20000000622 */
[----:B------:R-:W-:Y:S01]  /*3380*/  SHF.L.U32 R25, R25, 0x2, RZ ;  /* 0x0000000219197819 */ /* 0x000fe200000006ff */
[C---:B------:R-:W-:Y:S02]  /*3390*/  IDP.4A.S8.S8 R38, R26.reuse, R5, R38 ;  /* 0x000000051a267226 */ /* 0x040fe40000000626 */
[-C--:B------:R-:W-:Y:S02]  /*33a0*/  IDP.4A.S8.S8 R3, R35, R6.reuse, R44 ;  /* 0x0000000623037226 */ /* 0x080fe4000000062c */
[----:B------:R-:W-:-:S02]  /*33b0*/  IDP.4A.S8.S8 R37, R26, R6, R37 ;  /* 0x000000061a257226 */ /* 0x000fc40000000625 */
[CC--:B------:R-:W-:Y:S02]  /*33c0*/  IDP.4A.S8.S8 R42, R35.reuse, R7.reuse, R42 ;  /* 0x00000007232a7226 */ /* 0x0c0fe4000000062a */
[C---:B------:R-:W-:Y:S02]  /*33d0*/  IDP.4A.S8.S8 R40, R26.reuse, R7, R40 ;  /* 0x000000071a287226 */ /* 0x040fe40000000628 */
[CC--:B---3--:R-:W-:Y:S01]  /*33e0*/  IDP.4A.S8.S8 R33, R35.reuse, R10.reuse, R33 ;  /* 0x0000000a23217226 */ /* 0x0c8fe20000000621 */
[----:B------:R-:W-:Y:S01]  /*33f0*/  LDS.128 R4, [R2+UR6+0x10e0] ;  /* 0x0010e00602047984 */ /* 0x000fe20008000c00 */
[C---:B------:R-:W-:Y:S02]  /*3400*/  IDP.4A.S8.S8 R45, R26.reuse, R10, R45 ;  /* 0x0000000a1a2d7226 */ /* 0x040fe4000000062d */
[-C--:B------:R-:W-:Y:S01]  /*3410*/  IDP.4A.S8.S8 R32, R35, R11.reuse, R32 ;  /* 0x0000000b23207226 */ /* 0x080fe20000000620 */
[----:B------:R-:W-:Y:S01]  /*3420*/  LDS R10, [R27+UR4+0x1b20] ;  /* 0x001b20041b0a7984 */ /* 0x000fe20008000800 */
[----:B------:R-:W-:-:S02]  /*3430*/  IDP.4A.S8.S8 R24, R26, R11, R24 ;  /* 0x0000000b1a187226 */ /* 0x000fc40000000618 */
[CC--:B------:R-:W-:Y:S01]  /*3440*/  IDP.4A.S8.S8 R43, R35.reuse, R8.reuse, R43 ;  /* 0x00000008232b7226 */ /* 0x0c0fe2000000062b */
[----:B------:R-:W0:Y:S01]  /*3450*/  LDS R11, [R27+UR4+0x1420] ;  /* 0x001420041b0b7984 */ /* 0x000e220008000800 */
[C---:B------:R-:W-:Y:S02]  /*3460*/  IDP.4A.S8.S8 R31, R26.reuse, R8, R31 ;  /* 0x000000081a1f7226 */ /* 0x040fe4000000061f */
[-C--:B------:R-:W-:Y:S01]  /*3470*/  IDP.4A.S8.S8 R36, R35, R9.reuse, R36 ;  /* 0x0000000923247226 */ /* 0x080fe20000000624 */
[----:B------:R-:W-:Y:S01]  /*3480*/  MOV R35, UR8 ;  /* 0x0000000800237c02 */ /* 0x000fe20008000f00 */
[----:B------:R-:W-:Y:S02]  /*3490*/  IDP.4A.S8.S8 R46, R26, R9, R46 ;  /* 0x000000091a2e7226 */ /* 0x000fe4000000062e */
[----:B------:R-:W1:Y:S01]  /*34a0*/  LDC.64 R8, c[0x0][0x398] ;  /* 0x0000e600ff087b82 */ /* 0x000e620000000a00 */
[----:B--2---:R-:W-:Y:S01]  /*34b0*/  IDP.4A.S8.S8 R41, R29, R12, R41 ;  /* 0x0000000c1d297226 */ /* 0x004fe20000000629 */
[----:B------:R-:W-:Y:S01]  /*34c0*/  LEA R26, R35, R0, 0x4 ;  /* 0x00000000231a7211 */ /* 0x000fe200078e20ff */
[----:B------:R-:W-:-:S02]  /*34d0*/  IDP.4A.S8.S8 R38, R29, R13, R38 ;  /* 0x0000000d1d267226 */ /* 0x000fc40000000626 */
[C---:B------:R-:W-:Y:S02]  /*34e0*/  IDP.4A.S8.S8 R37, R29.reuse, R14, R37 ;  /* 0x0000000e1d257226 */ /* 0x040fe40000000625 */
[C---:B------:R-:W-:Y:S02]  /*34f0*/  IDP.4A.S8.S8 R40, R29.reuse, R15, R40 ;  /* 0x0000000f1d287226 */ /* 0x040fe40000000628 */
[C---:B----4-:R-:W-:Y:S02]  /*3500*/  IDP.4A.S8.S8 R31, R29.reuse, R20, R31 ;  /* 0x000000141d1f7226 */ /* 0x050fe4000000061f */
[C---:B------:R-:W-:Y:S02]  /*3510*/  IDP.4A.S8.S8 R46, R29.reuse, R21, R46 ;  /* 0x000000151d2e7226 */ /* 0x040fe4000000062e */
[C---:B------:R-:W-:Y:S02]  /*3520*/  IDP.4A.S8.S8 R45, R29.reuse, R22, R45 ;  /* 0x000000161d2d7226 */ /* 0x040fe4000000062d */
[----:B------:R-:W-:-:S02]  /*3530*/  IDP.4A.S8.S8 R29, R29, R23, R24 ;  /* 0x000000171d1d7226 */ /* 0x000fc40000000618 */
[----:B------:R-:W2:Y:S01]  /*3540*/  LDS R24, [R27+UR4+0x1490] ;  /* 0x001490041b187984 */ /* 0x000ea20008000800 */
[C---:B-----5:R-:W-:Y:S02]  /*3550*/  IDP.4A.S8.S8 R43, R28.reuse, R20, R43 ;  /* 0x000000141c2b7226 */ /* 0x060fe4000000062b */
[C---:B------:R-:W-:Y:S02]  /*3560*/  IDP.4A.S8.S8 R36, R28.reuse, R21, R36 ;  /* 0x000000151c247226 */ /* 0x040fe40000000624 */
[C---:B------:R-:W-:Y:S01]  /*3570*/  IDP.4A.S8.S8 R39, R28.reuse, R12, R39 ;  /* 0x0000000c1c277226 */ /* 0x040fe20000000627 */
[----:B------:R-:W3:Y:S01]  /*3580*/  LDC.64 R20, c[0x0][0x3a0] ;  /* 0x0000e800ff147b82 */ /* 0x000ee20000000a00 */
[C---:B------:R-:W-:Y:S02]  /*3590*/  IDP.4A.S8.S8 R34, R28.reuse, R13, R34 ;  /* 0x0000000d1c227226 */ /* 0x040fe40000000622 */
[C---:B------:R-:W-:Y:S02]  /*35a0*/  IDP.4A.S8.S8 R3, R28.reuse, R14, R3 ;  /* 0x0000000e1c037226 */ /* 0x040fe40000000603 */
[----:B------:R-:W-:-:S02]  /*35b0*/  IDP.4A.S8.S8 R42, R28, R15, R42 ;  /* 0x0000000f1c2a7226 */ /* 0x000fc4000000062a */
[C---:B------:R-:W-:Y:S01]  /*35c0*/  IDP.4A.S8.S8 R33, R28.reuse, R22, R33 ;  /* 0x000000161c217226 */ /* 0x040fe20000000621 */
[----:B------:R-:W4:Y:S01]  /*35d0*/  LDS.128 R12, [R2+UR6+0x18e0] ;  /* 0x0018e006020c7984 */ /* 0x000f220008000c00 */
[----:B------:R-:W-:Y:S02]  /*35e0*/  IDP.4A.S8.S8 R32, R28, R23, R32 ;  /* 0x000000171c207226 */ /* 0x000fe40000000620 */
[----:B-1----:R-:W-:Y:S02]  /*35f0*/  IMAD.WIDE.U32 R22, R25, 0x4, R8 ;  /* 0x0000000419167825 */ /* 0x002fe400078e0008 */
[----:B------:R-:W1:Y:S02]  /*3600*/  LDC.64 R8, c[0x0][0x3a8] ;  /* 0x0000ea00ff087b82 */ /* 0x000e640000000a00 */
[-C--:B0-----:R-:W-:Y:S01]  /*3610*/  IDP.4A.S8.S8 R39, R11, R4.reuse, R39 ;  /* 0x000000040b277226 */ /* 0x081fe20000000627 */
[----:B------:R-:W5:Y:S01]  /*3620*/  LDG.E.CONSTANT R0, desc[UR12][R22.64] ;  /* 0x0000000c16007981 */ /* 0x000f62000c1e9900 */
[----:B------:R-:W-:-:S02]  /*3630*/  IDP.4A.S8.S8 R41, R10, R4, R41 ;  /* 0x000000040a297226 */ /* 0x000fc40000000629 */
[----:B------:R-:W-:Y:S02]  /*3640*/  IMAD R4, R26, 0x310, RZ ;  /* 0x000003101a047824 */ /* 0x000fe400078e02ff */
[-C--:B------:R-:W-:Y:S02]  /*3650*/  IDP.4A.S8.S8 R34, R11, R5.reuse, R34 ;  /* 0x000000050b227226 */ /* 0x080fe40000000622 */
[----:B------:R-:W-:Y:S01]  /*3660*/  IDP.4A.S8.S8 R38, R10, R5, R38 ;  /* 0x000000050a267226 */ /* 0x000fe20000000626 */
[----:B------:R-:W-:Y:S01]  /*3670*/  IADD3 R5, PT, PT, R27, UR5, R4 ;  /* 0x000000051b057c10 */ /* 0x000fe2000fffe004 */
[----:B---3--:R-:W-:-:S04]  /*3680*/  IMAD.WIDE.U32 R20, R25, 0x4, R20 ;  /* 0x0000000419147825 */ /* 0x008fc800078e0014 */
[-C--:B------:R-:W-:Y:S01]  /*3690*/  IDP.4A.S8.S8 R3, R11, R6.reuse, R3 ;  /* 0x000000060b037226 */ /* 0x080fe20000000603 */
[----:B------:R-:W3:Y:S01]  /*36a0*/  LDG.E.CONSTANT R4, desc[UR12][R20.64] ;  /* 0x0000000c14047981 */ /* 0x000ee2000c1e9900 */
[----:B------:R-:W-:-:S03]  /*36b0*/  IDP.4A.S8.S8 R37, R10, R6, R37 ;  /* 0x000000060a257226 */ /* 0x000fc60000000625 */
[----:B------:R0:W0:Y:S01]  /*36c0*/  LDS R6, [R27+UR4+0x1b90] ;  /* 0x001b90041b067984 */ /* 0x0000220008000800 */
[----:B-1----:R-:W-:-:S04]  /*36d0*/  IMAD.WIDE.U32 R8, R5, 0x4, R8 ;  /* 0x0000000405087825 */ /* 0x002fc800078e0008 */
[CC--:B------:R-:W-:Y:S02]  /*36e0*/  IDP.4A.S8.S8 R42, R11.reuse, R7.reuse, R42 ;  /* 0x000000070b2a7226 */ /* 0x0c0fe4000000062a */
[----:B------:R-:W-:Y:S02]  /*36f0*/  IDP.4A.S8.S8 R40, R10, R7, R40 ;  /* 0x000000070a287226 */ /* 0x000fe40000000628 */
[----:B--2---:R-:W-:Y:S01]  /*3700*/  IDP.4A.S8.S8 R39, R24, R16, R39 ;  /* 0x0000001018277226 */ /* 0x004fe20000000627 */
[----:B------:R-:W2:Y:S01]  /*3710*/  LDG.E.CONSTANT R7, desc[UR12][R8.64] ;  /* 0x0000000c08077981 */ /* 0x000ea2000c1e9900 */
[----:B------:R-:W-:Y:S02]  /*3720*/  HFMA2 R26, -RZ, RZ, 2, 0 ;  /* 0x40000000ff1a7431 */ /* 0x000fe400000001ff */
[CC--:B----4-:R-:W-:Y:S02]  /*3730*/  IDP.4A.S8.S8 R43, R11.reuse, R12.reuse, R43 ;  /* 0x0000000c0b2b7226 */ /* 0x0d0fe4000000062b */
[C---:B------:R-:W-:Y:S01]  /*3740*/  IDP.4A.S8.S8 R31, R10.reuse, R12, R31 ;  /* 0x0000000c0a1f7226 */ /* 0x040fe2000000061f */
[----:B------:R-:W-:Y:S01]  /*3750*/  SHF.R.S32.HI R12, RZ, 0x1f, R39 ;  /* 0x0000001fff0c7819 */ /* 0x000fe20000011427 */
[----:B------:R-:W4:Y:S01]  /*3760*/  LDG.E.CONSTANT R25, desc[UR12][R22.64+0x80] ;  /* 0x0000800c16197981 */ /* 0x000f22000c1e9900 */
[-C--:B------:R-:W-:Y:S01]  /*3770*/  IDP.4A.S8.S8 R36, R11, R13.reuse, R36 ;  /* 0x0000000d0b247226 */ /* 0x080fe20000000624 */
[----:B0-----:R-:W-:Y:S01]  /*3780*/  MOV R27, 0x0 ;  /* 0x00000000001b7802 */ /* 0x001fe20000000f00 */
[----:B------:R-:W-:Y:S01]  /*3790*/  IDP.4A.S8.S8 R46, R10, R13, R46 ;  /* 0x0000000d0a2e7226 */ /* 0x000fe2000000062e */
[----:B------:R-:W4:Y:S01]  /*37a0*/  LDG.E.CONSTANT R30, desc[UR12][R20.64+0x80] ;  /* 0x0000800c141e7981 */ /* 0x000f22000c1e9900 */
[----:B------:R-:W-:-:S02]  /*37b0*/  IMAD R12, R12, -0x17780000, RZ ;  /* 0xe88800000c0c7824 */ /* 0x000fc400078e02ff */
[----:B------:R-:W-:Y:S02]  /*37c0*/  IDP.4A.S8.S8 R13, R24, R17, R34 ;  /* 0x00000011180d7226 */ /* 0x000fe40000000622 */
[----:B------:R-:W-:Y:S01]  /*37d0*/  IDP.4A.S8.S8 R28, R10, R15, R29 ;  /* 0x0000000f0a1c7226 */ /* 0x000fe2000000061d */
[----:B------:R-:W4:Y:S01]  /*37e0*/  LDG.E.CONSTANT R34, desc[UR12][R22.64+0x4] ;  /* 0x0000040c16227981 */ /* 0x000f22000c1e9900 */
[----:B------:R-:W-:-:S03]  /*37f0*/  IDP.4A.S8.S8 R33, R11, R14, R33 ;  /* 0x0000000e0b217226 */ /* 0x000fc60000000621 */
[----:B------:R-:W4:Y:S01]  /*3800*/  LDG.E.CONSTANT R29, desc[UR12][R8.64+0xc4000] ;  /* 0x0c40000c081d7981 */ /* 0x000f22000c1e9900 */
[----:B------:R-:W-:Y:S02]  /*3810*/  IDP.4A.S8.S8 R45, R10, R14, R45 ;  /* 0x0000000e0a2d7226 */ /* 0x000fe4000000062d */
[----:B------:R-:W-:Y:S02]  /*3820*/  IDP.4A.S8.S8 R32, R11, R15, R32 ;  /* 0x0000000f0b207226 */ /* 0x000fe40000000620 */
[C---:B------:R-:W-:Y:S01]  /*3830*/  IMAD R35, R39.reuse, 0x256bb, R12 ;  /* 0x000256bb27237824 */ /* 0x040fe200078e020c */
[----:B------:R-:W-:Y:S01]  /*3840*/  SHF.R.S32.HI R12, RZ, 0x1f, R13 ;  /* 0x0000001fff0c7819 */ /* 0x000fe2000001140d */
[----:B------:R-:W-:Y:S02]  /*3850*/  IMAD.WIDE.U32 R10, R39, -0x17780000, R26 ;  /* 0xe8880000270a7825 */ /* 0x000fe400078e001a */
[----:B------:R-:W4:Y:S02]  /*3860*/  LDG.E.CONSTANT R39, desc[UR12][R8.64+0xca200] ;  /* 0x0ca2000c08277981 */ /* 0x000f24000c1e9900 */
[----:B------:R-:W-:Y:S01]  /*3870*/  IMAD R12, R12, -0x17780000, RZ ;  /* 0xe88800000c0c7824 */ /* 0x000fe200078e02ff */
[----:B------:R-:W-:-:S03]  /*3880*/  IADD3 R35, PT, PT, R11, R35, RZ ;  /* 0x000000230b237210 */ /* 0x000fc60007ffe0ff */
[C---:B------:R-:W-:Y:S01]  /*3890*/  IMAD R15, R13.reuse, 0x256bb, R12 ;  /* 0x000256bb0d0f7824 */ /* 0x040fe200078e020c */
[----:B------:R-:W-:Y:S01]  /*38a0*/  SHF.R.U64 R35, R10, 0x1f, R35 ;  /* 0x0000001f0a237819 */ /* 0x000fe20000001223 */
[----:B------:R-:W-:-:S05]  /*38b0*/  IMAD.WIDE.U32 R10, R13, -0x17780000, R26 ;  /* 0xe88800000d0a7825 */ /* 0x000fca00078e001a */
[----:B------:R-:W-:Y:S01]  /*38c0*/  IADD3 R13, PT, PT, R11, R15, RZ ;  /* 0x0000000f0b0d7210 */ /* 0x000fe20007ffe0ff */
[C---:B------:R-:W-:Y:S02]  /*38d0*/  IDP.4A.S8.S8 R11, R6.reuse, R16, R41 ;  /* 0x00000010060b7226 */ /* 0x040fe40000000629 */
[----:B------:R-:W-:Y:S01]  /*38e0*/  IDP.4A.S8.S8 R17, R6, R17, R38 ;  /* 0x0000001106117226 */ /* 0x000fe20000000626 */
[----:B------:R-:W-:Y:S01]  /*38f0*/  SHF.R.U64 R41, R10, 0x1f, R13 ;  /* 0x0000001f0a297819 */ /* 0x000fe2000000120d */
[----:B------:R-:W-:Y:S01]  /*3900*/  IDP.4A.S8.S8 R3, R24, R18, R3 ;  /* 0x0000001218037226 */ /* 0x000fe20000000603 */
[----:B------:R-:W-:Y:S01]  /*3910*/  SHF.R.S32.HI R10, RZ, 0x1f, R11 ;  /* 0x0000001fff0a7819 */ /* 0x000fe2000001140b */
[----:B------:R0:W1:Y:S04]  /*3920*/  LDS.128 R12, [R2+UR6+0x18f0] ;  /* 0x0018f006020c7984 */ /* 0x0000680008000c00 */
[----:B------:R-:W-:Y:S01]  /*3930*/  IMAD R10, R10, -0x17780000, RZ ;  /* 0xe88800000a0a7824 */ /* 0x000fe200078e02ff */
[----:B------:R-:W4:Y:S03]  /*3940*/  LDG.E.CONSTANT R16, desc[UR12][R20.64+0x4] ;  /* 0x0000040c14107981 */ /* 0x000f26000c1e9900 */
[----:B------:R-:W-:-:S02]  /*3950*/  IMAD R47, R11, 0x256bb, R10 ;  /* 0x000256bb0b2f7824 */ /* 0x000fc400078e020a */
[----:B------:R-:W-:-:S05]  /*3960*/  IMAD.WIDE.U32 R10, R11, -0x17780000, R26 ;  /* 0xe88800000b0a7825 */ /* 0x000fca00078e001a */
[----:B------:R-:W-:Y:S02]  /*3970*/  IADD3 R47, PT, PT, R11, R47, RZ ;  /* 0x0000002f0b2f7210 */ /* 0x000fe40007ffe0ff */
[----:B------:R-:W4:Y:S02]  /*3980*/  LDG.E.CONSTANT R11, desc[UR12][R8.64+0x4] ;  /* 0x0000040c080b7981 */ /* 0x000f24000c1e9900 */
[----:B------:R-:W-:Y:S02]  /*3990*/  SHF.R.U64 R47, R10, 0x1f, R47 ;  /* 0x0000001f0a2f7819 */ /* 0x000fe4000000122f */
[----:B------:R-:W-:Y:S02]  /*39a0*/  SHF.R.S32.HI R10, RZ, 0x1f, R17 ;  /* 0x0000001fff0a7819 */ /* 0x000fe40000011411 */
[----:B0-----:R-:W-:-:S03]  /*39b0*/  SHF.R.S32.HI R2, RZ, 0x1f, R3 ;  /* 0x0000001fff027819 */ /* 0x001fc60000011403 */
[----:B------:R-:W-:Y:S02]  /*39c0*/  IMAD R10, R10, -0x17780000, RZ ;  /* 0xe88800000a0a7824 */ /* 0x000fe400078e02ff */
[----:B------:R-:W-:Y:S02]  /*39d0*/  IMAD R2, R2, -0x17780000, RZ ;  /* 0xe888000002027824 */ /* 0x000fe400078e02ff */
[----:B------:R-:W-:Y:S02]  /*39e0*/  IDP.4A.S8.S8 R37, R6, R18, R37 ;  /* 0x0000001206257226 */ /* 0x000fe40000000625 */
[-C--:B------:R-:W-:Y:S02]  /*39f0*/  IDP.4A.S8.S8 R49, R24, R19.reuse, R42 ;  /* 0x0000001318317226 */ /* 0x080fe4000000062a */
[----:B------:R-:W-:Y:S02]  /*3a00*/  IDP.4A.S8.S8 R51, R6, R19, R40 ;  /* 0x0000001306337226 */ /* 0x000fe40000000628 */
[----:B------:R-:W-:-:S02]  /*3a10*/  IMAD R53, R17, 0x256bb, R10 ;  /* 0x000256bb11357824 */ /* 0x000fc400078e020a */
[----:B------:R-:W-:-:S04]  /*3a20*/  IMAD.WIDE.U32 R18, R17, -0x17780000, R26 ;  /* 0xe888000011127825 */ /* 0x000fc800078e001a */
        /* <DEDUP_REMOVED lines=9> */
[-C--:B-1----:R-:W-:Y:S02]  /*3ac0*/  IDP.4A.S8.S8 R43, R24, R12.reuse, R43 ;  /* 0x0000000c182b7226 */ /* 0x082fe4000000062b */
[----:B------:R-:W-:Y:S01]  /*3ad0*/  IDP.4A.S8.S8 R31, R6, R12, R31 ;  /* 0x0000000c061f7226 */ /* 0x000fe2000000061f */
        /* <DEDUP_REMOVED lines=10> */
[----:B------:R-:W-:Y:S01]  /*3b80*/  IMAD.WIDE.U32 R2, R51, -0x17780000, R26 ;  /* 0xe888000033027825 */ /* 0x000fe200078e001a */
[----:B------:R-:W-:-:S03]  /*3b90*/  IADD3 R19, PT, PT, R19, R53, RZ ;  /* 0x0000003513137210 */ /* 0x000fc60007ffe0ff */
[-C--:B------:R-:W-:Y:S01]  /*3ba0*/  IDP.4A.S8.S8 R45, R6, R14.reuse, R45 ;  /* 0x0000000e062d7226 */ /* 0x080fe2000000062d */
[----:B------:R-:W-:Y:S01]  /*3bb0*/  IADD3 R3, PT, PT, R3, R37, RZ ;  /* 0x0000002503037210 */ /* 0x000fe20007ffe0ff */
[----:B------:R-:W-:Y:S01]  /*3bc0*/  IDP.4A.S8.S8 R37, R24, R14, R33 ;  /* 0x0000000e18257226 */ /* 0x000fe20000000621 */
[----:B------:R-:W-:Y:S02]  /*3bd0*/  SHF.R.U64 R19, R18, 0x1f, R19 ;  /* 0x0000001f12137819 */ /* 0x000fe40000001213 */
[----:B------:R-:W-:Y:S02]  /*3be0*/  SHF.R.S32.HI R14, RZ, 0x1f, R43 ;  /* 0x0000001fff0e7819 */ /* 0x000fe4000001142b */
[----:B------:R-:W-:Y:S02]  /*3bf0*/  SHF.R.S32.HI R18, RZ, 0x1f, R31 ;  /* 0x0000001fff127819 */ /* 0x000fe4000001141f */
[----:B------:R-:W-:Y:S01]  /*3c00*/  SHF.R.U64 R2, R2, 0x1f, R3 ;  /* 0x0000001f02027819 */ /* 0x000fe20000001203 */
[----:B------:R-:W-:-:S02]  /*3c10*/  IMAD R14, R14, -0x17780000, RZ ;  /* 0xe88800000e0e7824 */ /* 0x000fc400078e02ff */
[----:B------:R-:W-:Y:S02]  /*3c20*/  IDP.4A.S8.S8 R3, R24, R13, R36 ;  /* 0x0000000d18037226 */ /* 0x000fe40000000624 */
[----:B------:R-:W-:Y:S02]  /*3c30*/  IMAD R18, R18, -0x17780000, RZ ;  /* 0xe888000012127824 */ /* 0x000fe400078e02ff */
[----:B------:R-:W-:Y:S02]  /*3c40*/  IDP.4A.S8.S8 R33, R24, R15, R32 ;  /* 0x0000000f18217226 */ /* 0x000fe40000000620 */
[C---:B------:R-:W-:Y:S01]  /*3c50*/  IMAD R51, R43.reuse, 0x256bb, R14 ;  /* 0x000256bb2b337824 */ /* 0x040fe200078e020e */
[----:B------:R-:W4:Y:S01]  /*3c60*/  LDG.E.CONSTANT R24, desc[UR12][R20.64+0x84] ;  /* 0x0000840c14187981 */ /* 0x000f22000c1e9900 */
[----:B------:R-:W-:-:S04]  /*3c70*/  IMAD.WIDE.U32 R48, R43, -0x17780000, R26 ;  /* 0xe88800002b307825 */ /* 0x000fc800078e001a */
[C---:B------:R-:W-:Y:S02]  /*3c80*/  IDP.4A.S8.S8 R13, R6.reuse, R13, R46 ;  /* 0x0000000d060d7226 */ /* 0x040fe4000000062e */
[----:B------:R-:W-:Y:S01]  /*3c90*/  IDP.4A.S8.S8 R15, R6, R15, R28 ;  /* 0x0000000f060f7226 */ /* 0x000fe2000000061c */
[----:B------:R-:W-:Y:S01]  /*3ca0*/  SHF.R.S32.HI R6, RZ, 0x1f, R3 ;  /* 0x0000001fff067819 */ /* 0x000fe20000011403 */
[C---:B------:R-:W-:Y:S02]  /*3cb0*/  IMAD R53, R31.reuse, 0x256bb, R18 ;  /* 0x000256bb1f357824 */ /* 0x040fe400078e0212 */
[----:B------:R-:W-:Y:S01]  /*3cc0*/  IMAD.WIDE.U32 R42, R31, -0x17780000, R26 ;  /* 0xe88800001f2a7825 */ /* 0x000fe200078e001a */
[----:B------:R-:W-:Y:S02]  /*3cd0*/  IADD3 R49, PT, PT, R49, R51, RZ ;  /* 0x0000003331317210 */ /* 0x000fe40007ffe0ff */
[----:B------:R-:W-:Y:S01]  /*3ce0*/  SHF.R.S32.HI R14, RZ, 0x1f, R37 ;  /* 0x0000001fff0e7819 */ /* 0x000fe20000011425 */
[----:B------:R-:W-:Y:S01]  /*3cf0*/  IMAD R18, R6, -0x17780000, RZ ;  /* 0xe888000006127824 */ /* 0x000fe200078e02ff */
[----:B------:R-:W-:Y:S01]  /*3d00*/  IADD3 R31, PT, PT, R43, R53, RZ ;  /* 0x000000352b1f7210 */ /* 0x000fe20007ffe0ff */
[----:B------:R-:W4:Y:S01]  /*3d10*/  LDG.E.CONSTANT R51, desc[UR12][R8.64+0xca20c] ;  /* 0x0ca20c0c08337981 */ /* 0x000f22000c1e9900 */
[----:B------:R-:W-:-:S02]  /*3d20*/  SHF.R.S32.HI R6, RZ, 0x1f, R13 ;  /* 0x0000001fff067819 */ /* 0x000fc4000001140d */
[----:B------:R-:W-:Y:S01]  /*3d30*/  SHF.R.U64 R28, R48, 0x1f, R49 ;  /* 0x0000001f301c7819 */ /* 0x000fe20000001231 */
[----:B------:R-:W-:Y:S01]  /*3d40*/  IMAD.WIDE.U32 R48, R3, -0x17780000, R26 ;  /* 0xe888000003307825 */ /* 0x000fe200078e001a */
[----:B------:R-:W-:-:S03]  /*3d50*/  SHF.R.U64 R32, R42, 0x1f, R31 ;  /* 0x0000001f2a207819 */ /* 0x000fc6000000121f */
[----:B------:R-:W-:Y:S02]  /*3d60*/  IMAD R31, R3, 0x256bb, R18 ;  /* 0x000256bb031f7824 */ /* 0x000fe400078e0212 */
[----:B------:R-:W-:Y:S02]  /*3d70*/  IMAD R6, R6, -0x17780000, RZ ;  /* 0xe888000006067824 */ /* 0x000fe400078e02ff */
[----:B------:R-:W-:Y:S01]  /*3d80*/  IMAD R14, R14, -0x17780000, RZ ;  /* 0xe88800000e0e7824 */ /* 0x000fe200078e02ff */
[----:B------:R-:W-:Y:S01]  /*3d90*/  IADD3 R3, PT, PT, R49, R31, RZ ;  /* 0x0000001f31037210 */ /* 0x000fe20007ffe0ff */
[C---:B------:R-:W-:Y:S02]  /*3da0*/  IMAD R31, R13.reuse, 0x256bb, R6 ;  /* 0x000256bb0d1f7824 */ /* 0x040fe400078e0206 */
[----:B------:R-:W-:Y:S01]  /*3db0*/  IMAD.WIDE.U32 R42, R13, -0x17780000, R26 ;  /* 0xe88800000d2a7825 */ /* 0x000fe200078e001a */
[----:B------:R-:W-:-:S03]  /*3dc0*/  SHF.R.S32.HI R13, RZ, 0x1f, R45 ;  /* 0x0000001fff0d7819 */ /* 0x000fc6000001142d */
[C---:B------:R-:W-:Y:S02]  /*3dd0*/  IMAD R49, R37.reuse, 0x256bb, R14 ;  /* 0x000256bb25317824 */ /* 0x040fe400078e020e */
[----:B------:R-:W-:Y:S01]  /*3de0*/  IMAD.WIDE.U32 R36, R37, -0x17780000, R26 ;  /* 0xe888000025247825 */ /* 0x000fe200078e001a */
[----:B------:R-:W-:Y:S02]  /*3df0*/  SHF.R.U64 R6, R48, 0x1f, R3 ;  /* 0x0000001f30067819 */ /* 0x000fe40000001203 */
[----:B------:R-:W-:Y:S01]  /*3e00*/  IADD3 R3, PT, PT, R43, R31, RZ ;  /* 0x0000001f2b037210 */ /* 0x000fe20007ffe0ff */
[----:B------:R-:W-:Y:S01]  /*3e10*/  IMAD R18, R13, -0x17780000, RZ ;  /* 0xe88800000d127824 */ /* 0x000fe200078e02ff */
[----:B------:R-:W-:Y:S02]  /*3e20*/  IADD3 R31, PT, PT, R37, R49, RZ ;  /* 0x00000031251f7210 */ /* 0x000fe40007ffe0ff */
[----:B------:R-:W-:Y:S02]  /*3e30*/  SHF.R.S32.HI R14, RZ, 0x1f, R33 ;  /* 0x0000001fff0e7819 */ /* 0x000fe40000011421 */
[----:B------:R-:W-:Y:S01]  /*3e40*/  SHF.R.U64 R13, R36, 0x1f, R31 ;  /* 0x0000001f240d7819 */ /* 0x000fe2000000121f */
[----:B------:R-:W-:-:S02]  /*3e50*/  IMAD R31, R45, 0x256bb, R18 ;  /* 0x000256bb2d1f7824 */ /* 0x000fc400078e0212 */
[----:B------:R-:W-:Y:S01]  /*3e60*/  IMAD.WIDE.U32 R36, R45, -0x17780000, R26 ;  /* 0xe88800002d247825 */ /* 0x000fe200078e001a */
[----:B------:R-:W-:Y:S01]  /*3e70*/  SHF.R.U64 R3, R42, 0x1f, R3 ;  /* 0x0000001f2a037819 */ /* 0x000fe20000001203 */
[----:B------:R-:W4:Y:S02]  /*3e80*/  LDG.E.CONSTANT R18, desc[UR12][R22.64+0x84] ;  /* 0x0000840c16127981 */ /* 0x000f24000c1e9900 */
[----:B------:R-:W-:Y:S01]  /*3e90*/  IMAD R14, R14, -0x17780000, RZ ;  /* 0xe88800000e0e7824 */ /* 0x000fe200078e02ff */
[----:B------:R-:W-:Y:S01]  /*3ea0*/  IADD3 R31, PT, PT, R37, R31, RZ ;  /* 0x0000001f251f7210 */ /* 0x000fe20007ffe0ff */
[----:B------:R-:W-:-:S04]  /*3eb0*/  IMAD.WIDE.U32 R42, R33, -0x17780000, R26 ;  /* 0xe8880000212a7825 */ /* 0x000fc800078e001a */
[----:B------:R-:W-:Y:S01]  /*3ec0*/  IMAD R49, R33, 0x256bb, R14 ;  /* 0x000256bb21317824 */ /* 0x000fe200078e020e */
[----:B------:R-:W-:Y:S02]  /*3ed0*/  SHF.R.U64 R14, R36, 0x1f, R31 ;  /* 0x0000001f240e7819 */ /* 0x000fe4000000121f */
[----:B------:R-:W0:Y:S02]  /*3ee0*/  LDC.64 R36, c[0x0][0x390] ;  /* 0x0000e400ff247b82 */ /* 0x000e240000000a00 */
[----:B------:R-:W-:Y:S02]  /*3ef0*/  IADD3 R31, PT, PT, R43, R49, RZ ;  /* 0x000000312b1f7210 */ /* 0x000fe40007ffe0ff */
[----:B------:R-:W4:Y:S01]  /*3f00*/  LDG.E.CONSTANT R49, desc[UR12][R8.64+0x6200] ;  /* 0x0062000c08317981 */ /* 0x000f22000c1e9900 */
[C---:B-----5:R-:W-:Y:S02]  /*3f10*/  IADD3 R35, PT, PT, R0.reuse, R35, RZ ;  /* 0x0000002300237210 */ /* 0x060fe40007ffe0ff */
[----:B------:R-:W-:-:S03]  /*3f20*/  IADD3 R47, PT, PT, R0, R47, RZ ;  /* 0x0000002f002f7210 */ /* 0x000fc60007ffe0ff */
[----:B------:R-:W-:Y:S01]  /*3f30*/  IMAD.WIDE R44, R35, 0x7fff4fb3, R26 ;  /* 0x7fff4fb3232c7825 */ /* 0x000fe200078e021a */
[----:B------:R-:W-:Y:S02]  /*3f40*/  SHF.R.U64 R0, R42, 0x1f, R31 ;  /* 0x0000001f2a007819 */ /* 0x000fe4000000121f */
[----:B------:R-:W5:Y:S01]  /*3f50*/  LDG.E.CONSTANT R31, desc[UR12][R8.64+0xc4004] ;  /* 0x0c40040c081f7981 */ /* 0x000f62000c1e9900 */
[----:B------:R-:W-:Y:S01]  /*3f60*/  IMAD.WIDE R42, R47, 0x7fff4fb3, R26 ;  /* 0x7fff4fb32f2a7825 */ /* 0x000fe200078e021a */
[----:B------:R-:W-:-:S04]  /*3f70*/  SHF.R.U64 R45, R44, 0x1f, R45 ;  /* 0x0000001f2c2d7819 */ /* 0x000fc8000000122d */
[----:B---3--:R-:W-:Y:S02]  /*3f80*/  IADD3 R45, PT, PT, R4, R45, RZ ;  /* 0x0000002d042d7210 */ /* 0x008fe40007ffe0ff */
[----:B------:R-:W-:-:S03]  /*3f90*/  SHF.R.U64 R33, R42, 0x1f, R43 ;  /* 0x0000001f2a217819 */ /* 0x000fc6000000122b */
[----:B------:R-:W-:-:S04]  /*3fa0*/  IMAD.WIDE R44, R45, 0x61c47442, R26 ;  /* 0x61c474422d2c7825 */ /* 0x000fc800078e021a */
[----:B--2---:R-:W-:Y:S02]  /*3fb0*/  IMAD.WIDE R42, R7, 0x75f49d53, R26 ;  /* 0x75f49d53072a7825 */ /* 0x004fe400078e021a */
[----:B------:R-:W2:Y:S01]  /*3fc0*/  LDG.E.CONSTANT R7, desc[UR12][R22.64+0x8] ;  /* 0x0000080c16077981 */ /* 0x000ea2000c1e9900 */
[----:B------:R-:W-:Y:S02]  /*3fd0*/  SHF.R.U64 R44, R44, 0x1f, R45 ;  /* 0x0000001f2c2c7819 */ /* 0x000fe4000000122d */
[----:B------:R-:W-:Y:S02]  /*3fe0*/  IADD3 R45, PT, PT, R4, R33, RZ ;  /* 0x00000021042d7210 */ /* 0x000fe40007ffe0ff */
[----:B------:R-:W3:Y:S01]  /*3ff0*/  LDG.E.CONSTANT R33, desc[UR12][R8.64+0xca204] ;  /* 0x0ca2040c08217981 */ /* 0x000ee2000c1e9900 */
[----:B------:R-:W-:Y:S02]  /*4000*/  SHF.R.U64 R35, R42, 0x1f, R43 ;  /* 0x0000001f2a237819 */ /* 0x000fe4000000122b */
[----:B----4-:R-:W-:-:S02]  /*4010*/  IADD3 R43, PT, PT, R25, R28, RZ ;  /* 0x0000001c192b7210 */ /* 0x010fc40007ffe0ff */
[----:B------:R-:W-:Y:S01]  /*4020*/  IADD3 R25, PT, PT, R25, R32, RZ ;  /* 0x0000002019197210 */ /* 0x000fe20007ffe0ff */
[----:B0-----:R-:W-:Y:S01]  /*4030*/  IMAD.WIDE.U32 R4, R5, 0x4, R36 ;  /* 0x0000000405047825 */ /* 0x001fe200078e0024 */
[----:B------:R-:W4:Y:S03]  /*4040*/  LDG.E.CONSTANT R32, desc[UR12][R20.64+0x8] ;  /* 0x0000080c14207981 */ /* 0x000f26000c1e9900 */
[----:B------:R-:W-:-:S04]  /*4050*/  IMAD.WIDE R36, R45, 0x61c47442, R26 ;  /* 0x61c474422d247825 */ /* 0x000fc800078e021a */
[----:B------:R-:W-:Y:S01]  /*4060*/  IMAD.WIDE R28, R29, 0x75f49d53, R26 ;  /* 0x75f49d531d1c7825 */ /* 0x000fe200078e021a */
[----:B------:R-:W-:-:S04]  /*4070*/  SHF.R.U64 R38, R36, 0x1f, R37 ;  /* 0x0000001f24267819 */ /* 0x000fc80000001225 */
[----:B------:R-:W-:Y:S01]  /*4080*/  SHF.R.U64 R45, R28, 0x1f, R29 ;  /* 0x0000001f1c2d7819 */ /* 0x000fe2000000121d */
[--C-:B------:R-:W-:Y:S01]  /*4090*/  IMAD.WIDE R36, R25, 0x7fff4fb3, R26.reuse ;  /* 0x7fff4fb319247825 */ /* 0x100fe200078e021a */
[----:B------:R-:W4:Y:S03]  /*40a0*/  LDG.E.CONSTANT R29, desc[UR12][R8.64+0x8] ;  /* 0x0000080c081d7981 */ /* 0x000f26000c1e9900 */
[----:B------:R-:W-:Y:S01]  /*40b0*/  IMAD.WIDE R42, R43, 0x7fff4fb3, R26 ;  /* 0x7fff4fb32b2a7825 */ /* 0x000fe200078e021a */
[----:B------:R-:W4:Y:S01]  /*40c0*/  LDG.E.CONSTANT R28, desc[UR12][R22.64+0x88] ;  /* 0x0000880c161c7981 */ /* 0x000f22000c1e9900 */
[----:B------:R-:W-:-:S03]  /*40d0*/  SHF.R.U64 R37, R36, 0x1f, R37 ;  /* 0x0000001f24257819 */ /* 0x000fc60000001225 */
[----:B------:R-:W4:Y:S01]  /*40e0*/  LDG.E.CONSTANT R25, desc[UR12][R8.64+0xc4008] ;  /* 0x0c40080c08197981 */ /* 0x000f22000c1e9900 */
[----:B------:R-:W-:Y:S02]  /*40f0*/  SHF.R.U64 R47, R42, 0x1f, R43 ;  /* 0x0000001f2a2f7819 */ /* 0x000fe4000000122b */
[C---:B------:R-:W-:Y:S02]  /*4100*/  IADD3 R43, PT, PT, R30.reuse, R37, RZ ;  /* 0x000000251e2b7210 */ /* 0x040fe40007ffe0ff */
[----:B------:R-:W-:Y:S02]  /*4110*/  IADD3 R37, PT, PT, R30, R47, RZ ;  /* 0x0000002f1e257210 */ /* 0x000fe40007ffe0ff */
[----:B------:R-:W4:Y:S01]  /*4120*/  LDG.E.CONSTANT R30, desc[UR12][R22.64+0xc] ;  /* 0x00000c0c161e7981 */ /* 0x000f22000c1e9900 */
[----:B------:R-:W-:Y:S02]  /*4130*/  VIADDMNMX R35, R44, R35, RZ, !PT ;  /* 0x000000232c237246 */ /* 0x000fe400078001ff */
[----:B------:R-:W-:Y:S01]  /*4140*/  VIADDMNMX R45, R38, R45, RZ, !PT ;  /* 0x0000002d262d7246 */ /* 0x000fe200078001ff */
[----:B------:R-:W-:Y:S01]  /*4150*/  IMAD.WIDE R38, R39, 0x75f49d53, R26 ;  /* 0x75f49d5327267825 */ /* 0x000fe200078e021a */
[----:B------:R-:W-:Y:S01]  /*4160*/  IADD3 R41, PT, PT, R34, R41, RZ ;  /* 0x0000002922297210 */ /* 0x000fe20007ffe0ff */
[----:B------:R0:W-:Y:S03]  /*4170*/  STG.E desc[UR12][R4.64], R35 ;  /* 0x0000002304007986 */ /* 0x0001e6000c10190c */
[----:B------:R-:W-:Y:S01]  /*4180*/  SHF.R.U64 R47, R38, 0x1f, R39 ;  /* 0x0000001f262f7819 */ /* 0x000fe20000001227 */
[----:B------:R-:W-:Y:S01]  /*4190*/  IMAD.WIDE R38, R41, 0x7fff4fb3, R26 ;  /* 0x7fff4fb329267825 */ /* 0x000fe200078e021a */
[----:B------:R-:W-:-:S02]  /*41a0*/  IADD3 R41, PT, PT, R34, R19, RZ ;  /* 0x0000001322297210 */ /* 0x000fc40007ffe0ff */
[----:B------:R-:W4:Y:S01]  /*41b0*/  LDG.E.CONSTANT R19, desc[UR12][R8.64+0xca208] ;  /* 0x0ca2080c08137981 */ /* 0x000f22000c1e9900 */
[----:B------:R-:W-:-:S03]  /*41c0*/  IMAD.WIDE R42, R43, 0x61c47442, R26 ;  /* 0x61c474422b2a7825 */ /* 0x000fc600078e021a */
[----:B------:R-:W4:Y:S04]  /*41d0*/  LDG.E.CONSTANT R34, desc[UR12][R20.64+0xc] ;  /* 0x00000c0c14227981 */ /* 0x000f28000c1e9900 */
[----:B0-----:R-:W4:Y:S01]  /*41e0*/  LDG.E.CONSTANT R35, desc[UR12][R20.64+0x88] ;  /* 0x0000880c14237981 */ /* 0x001f22000c1e9900 */
[----:B------:R-:W-:-:S03]  /*41f0*/  IMAD.WIDE R40, R41, 0x7fff4fb3, R26 ;  /* 0x7fff4fb329287825 */ /* 0x000fc600078e021a */
[----:B------:R0:W-:Y:S01]  /*4200*/  STG.E desc[UR12][R4.64+0xc4000], R45 ;  /* 0x0c40002d04007986 */ /* 0x0001e2000c10190c */
[----:B------:R-:W-:Y:S02]  /*4210*/  SHF.R.U64 R42, R42, 0x1f, R43 ;  /* 0x0000001f2a2a7819 */ /* 0x000fe4000000122b */
[----:B------:R-:W-:Y:S01]  /*4220*/  SHF.R.U64 R43, R40, 0x1f, R41 ;  /* 0x0000001f282b7819 */ /* 0x000fe20000001229 */
[----:B------:R-:W-:Y:S01]  /*4230*/  IMAD.WIDE R40, R11, 0x75f49d53, R26 ;  /* 0x75f49d530b287825 */ /* 0x000fe200078e021a */
[----:B------:R-:W-:Y:S01]  /*4240*/  SHF.R.S32.HI R36, RZ, 0x1f, R15 ;  /* 0x0000001fff247819 */ /* 0x000fe2000001140f */
[----:B------:R-:W4:Y:S01]  /*4250*/  LDG.E.CONSTANT R11, desc[UR12][R8.64+0xc] ;  /* 0x00000c0c080b7981 */ /* 0x000f22000c1e9900 */
[----:B0-----:R-:W-:-:S03]  /*4260*/  SHF.R.U64 R45, R38, 0x1f, R39 ;  /* 0x0000001f262d7819 */ /* 0x001fc60000001227 */
[----:B------:R0:W4:Y:S01]  /*4270*/  LDG.E.CONSTANT R39, desc[UR12][R22.64+0x8c] ;  /* 0x00008c0c16277981 */ /* 0x000122000c1e9900 */
[----:B------:R-:W-:Y:S02]  /*4280*/  SHF.R.U64 R38, R40, 0x1f, R41 ;  /* 0x0000001f28267819 */ /* 0x000fe40000001229 */
[----:B------:R-:W-:Y:S01]  /*4290*/  VIADDMNMX R47, R42, R47, RZ, !PT ;  /* 0x0000002f2a2f7246 */ /* 0x000fe200078001ff */
[----:B------:R-:W4:Y:S01]  /*42a0*/  LDG.E.CONSTANT R41, desc[UR12][R8.64+0xc400c] ;  /* 0x0c400c0c08297981 */ /* 0x000f22000c1e9900 */
[----:B------:R-:W-:-:S03]  /*42b0*/  IMAD R40, R36, -0x17780000, RZ ;  /* 0xe888000024287824 */ /* 0x000fc600078e02ff */
[----:B------:R1:W-:Y:S01]  /*42c0*/  STG.E desc[UR12][R4.64+0xca200], R47 ;  /* 0x0ca2002f04007986 */ /* 0x0003e2000c10190c */
[----:B0-----:R-:W-:-:S03]  /*42d0*/  IMAD.WIDE.U32 R22, R15, -0x17780000, R26 ;  /* 0xe88800000f167825 */ /* 0x001fc600078e001a */
[----:B------:R0:W4:Y:S01]  /*42e0*/  LDG.E.CONSTANT R36, desc[UR12][R20.64+0x8c] ;  /* 0x00008c0c14247981 */ /* 0x000122000c1e9900 */
[----:B-1----:R-:W-:-:S03]  /*42f0*/  IMAD R47, R15, 0x256bb, R40 ;  /* 0x000256bb0f2f7824 */ /* 0x002fc600078e0228 */
[----:B------:R-:W4:Y:S02]  /*4300*/  LDG.E.CONSTANT R15, desc[UR12][R8.64+0x620c] ;  /* 0x00620c0c080f7981 */ /* 0x000f24000c1e9900 */
[----:B------:R-:W-:Y:S02]  /*4310*/  IADD3 R23, PT, PT, R23, R47, RZ ;  /* 0x0000002f17177210 */ /* 0x000fe40007ffe0ff */
[----:B------:R-:W4:Y:S02]  /*4320*/  LDG.E.CONSTANT R47, desc[UR12][R8.64+0x6208] ;  /* 0x0062080c082f7981 */ /* 0x000f24000c1e9900 */
[----:B------:R-:W-:Y:S02]  /*4330*/  SHF.R.U64 R22, R22, 0x1f, R23 ;  /* 0x0000001f16167819 */ /* 0x000fe40000001217 */
[----:B------:R1:W4:Y:S01]  /*4340*/  LDG.E.CONSTANT R23, desc[UR12][R8.64+0x6204] ;  /* 0x0062040c08177981 */ /* 0x000322000c1e9900 */
[----:B0-----:R-:W-:Y:S01]  /*4350*/  IMAD.WIDE R20, R37, 0x61c47442, R26 ;  /* 0x61c4744225147825 */ /* 0x001fe200078e021a */
[----:B------:R-:W-:-:S02]  /*4360*/  IADD3 R53, PT, PT, R16, R43, RZ ;  /* 0x0000002b10357210 */ /* 0x000fc40007ffe0ff */
[----:B------:R-:W-:-:S05]  /*4370*/  IADD3 R45, PT, PT, R16, R45, RZ ;  /* 0x0000002d102d7210 */ /* 0x000fca0007ffe0ff */
[----:B------:R-:W-:-:S05]  /*4380*/  IMAD.WIDE R44, R45, 0x61c47442, R26 ;  /* 0x61c474422d2c7825 */ /* 0x000fca00078e021a */
[----:B------:R-:W-:-:S04]  /*4390*/  SHF.R.U64 R45, R44, 0x1f, R45 ;  /* 0x0000001f2c2d7819 */ /* 0x000fc8000000122d */
[----:B------:R-:W-:-:S05]  /*43a0*/  VIADDMNMX R45, R45, R38, RZ, !PT ;  /* 0x000000262d2d7246 */ /* 0x000fca00078001ff */
[----:B------:R0:W-:Y:S01]  /*43b0*/  STG.E desc[UR12][R4.64+0x4], R45 ;  /* 0x0000042d04007986 */ /* 0x0001e2000c10190c */
[----:B------:R-:W-:Y:S02]  /*43c0*/  IADD3 R43, PT, PT, R18, R3, RZ ;  /* 0x00000003122b7210 */ /* 0x000fe40007ffe0ff */
[----:B------:R-:W-:Y:S01]  /*43d0*/  SHF.R.U64 R3, R20, 0x1f, R21 ;  /* 0x0000001f14037819 */ /* 0x000fe20000001215 */
[----:B------:R-:W-:Y:S01]  /*43e0*/  IMAD.WIDE R20, R53, 0x61c47442, R26 ;  /* 0x61c4744235147825 */ /* 0x000fe200078e021a */
[----:B------:R-:W-:-:S03]  /*43f0*/  IADD3 R37, PT, PT, R18, R6, RZ ;  /* 0x0000000612257210 */ /* 0x000fc60007ffe0ff */
[----:B------:R-:W-:-:S04]  /*4400*/  IMAD.WIDE R42, R43, 0x7fff4fb3, R26 ;  /* 0x7fff4fb32b2a7825 */ /* 0x000fc800078e021a */
[----:B-1----:R-:W-:-:S04]  /*4410*/  IMAD.WIDE R8, R37, 0x7fff4fb3, R26 ;  /* 0x7fff4fb325087825 */ /* 0x002fc800078e021a */
[----:B-----5:R-:W-:Y:S01]  /*4420*/  IMAD.WIDE R52, R31, 0x75f49d53, R26 ;  /* 0x75f49d531f347825 */ /* 0x020fe200078e021a */
[----:B------:R-:W-:Y:S02]  /*4430*/  SHF.R.U64 R31, R20, 0x1f, R21 ;  /* 0x0000001f141f7819 */ /* 0x000fe40000001215 */
[----:B------:R-:W-:Y:S02]  /*4440*/  SHF.R.U64 R21, R42, 0x1f, R43 ;  /* 0x0000001f2a157819 */ /* 0x000fe4000000122b */
[----:B------:R-:W-:Y:S02]  /*4450*/  SHF.R.U64 R43, R8, 0x1f, R9 ;  /* 0x0000001f082b7819 */ /* 0x000fe40000001209 */
[----:B------:R-:W-:Y:S02]  /*4460*/  IADD3 R21, PT, PT, R24, R21, RZ ;  /* 0x0000001518157210 */ /* 0x000fe40007ffe0ff */
[----:B--2---:R-:W-:-:S05]  /*4470*/  IADD3 R37, PT, PT, R7, R10, RZ ;  /* 0x0000000a07257210 */ /* 0x004fca0007ffe0ff */
[----:B------:R-:W-:Y:S01]  /*4480*/  IMAD.WIDE R8, R37, 0x7fff4fb3, R26 ;  /* 0x7fff4fb325087825 */ /* 0x000fe200078e021a */
[----:B------:R-:W-:-:S03]  /*4490*/  IADD3 R37, PT, PT, R7, R12, RZ ;  /* 0x0000000c07257210 */ /* 0x000fc60007ffe0ff */
[----:B------:R-:W-:-:S04]  /*44a0*/  IMAD.WIDE R6, R21, 0x61c47442, R26 ;  /* 0x61c4744215067825 */ /* 0x000fc800078e021a */
[----:B---3--:R-:W-:Y:S01]  /*44b0*/  IMAD.WIDE R20, R33, 0x75f49d53, R26 ;  /* 0x75f49d5321147825 */ /* 0x008fe200078e021a */
[----:B------:R-:W-:Y:S02]  /*44c0*/  IADD3 R33, PT, PT, R24, R43, RZ ;  /* 0x0000002b18217210 */ /* 0x000fe40007ffe0ff */
[----:B------:R-:W-:Y:S01]  /*44d0*/  SHF.R.U64 R43, R8, 0x1f, R9 ;  /* 0x0000001f082b7819 */ /* 0x000fe20000001209 */
[----:B------:R-:W-:Y:S01]  /*44e0*/  IMAD.WIDE R8, R37, 0x7fff4fb3, R26 ;  /* 0x7fff4fb325087825 */ /* 0x000fe200078e021a */
[----:B0-----:R-:W-:Y:S02]  /*44f0*/  SHF.R.U64 R45, R6, 0x1f, R7 ;  /* 0x0000001f062d7819 */ /* 0x001fe40000001207 */
[----:B----4-:R-:W-:Y:S02]  /*4500*/  IADD3 R7, PT, PT, R32, R43, RZ ;  /* 0x0000002b20077210 */ /* 0x010fe40007ffe0ff */
[----:B------:R-:W-:Y:S02]  /*4510*/  SHF.R.U64 R20, R20, 0x1f, R21 ;  /* 0x0000001f14147819 */ /* 0x000fe40000001215 */
[----:B------:R-:W-:Y:S01]  /*4520*/  SHF.R.U64 R37, R8, 0x1f, R9 ;  /* 0x0000001f08257819 */ /* 0x000fe20000001209 */
[----:B------:R-:W-:Y:S01]  /*4530*/  IMAD.WIDE R8, R33, 0x61c47442, R26 ;  /* 0x61c4744221087825 */ /* 0x000fe200078e021a */
[----:B------:R-:W-:-:S02]  /*4540*/  VIADDMNMX R33, R45, R20, RZ, !PT ;  /* 0x000000142d217246 */ /* 0x000fc400078001ff */
[----:B------:R-:W-:Y:S01]  /*4550*/  IADD3 R37, PT, PT, R32, R37, RZ ;  /* 0x0000002520257210 */ /* 0x000fe20007ffe0ff */
[----:B------:R-:W-:-:S04]  /*4560*/  IMAD.WIDE R6, R7, 0x61c47442, R26 ;  /* 0x61c4744207067825 */ /* 0x000fc800078e021a */
[----:B------:R-:W-:Y:S01]  /*4570*/  IMAD.WIDE R20, R29, 0x75f49d53, R26 ;  /* 0x75f49d531d147825 */ /* 0x000fe200078e021a */
[----:B------:R-:W-:Y:S02]  /*4580*/  SHF.R.U64 R43, R6, 0x1f, R7 ;  /* 0x0000001f062b7819 */ /* 0x000fe40000001207 */
[----:B------:R-:W-:Y:S01]  /*4590*/  SHF.R.U64 R10, R8, 0x1f, R9 ;  /* 0x0000001f080a7819 */ /* 0x000fe20000001209 */
[----:B------:R-:W-:Y:S01]  /*45a0*/  IMAD.WIDE R6, R37, 0x61c47442, R26 ;  /* 0x61c4744225067825 */ /* 0x000fe200078e021a */
[----:B------:R-:W-:Y:S02]  /*45b0*/  SHF.R.U64 R20, R20, 0x1f, R21 ;  /* 0x0000001f14147819 */ /* 0x000fe40000001215 */
[C---:B------:R-:W-:Y:S01]  /*45c0*/  IADD3 R29, PT, PT, R28.reuse, R14, RZ ;  /* 0x0000000e1c1d7210 */ /* 0x040fe20007ffe0ff */
[----:B------:R-:W-:Y:S01]  /*45d0*/  IMAD.WIDE R8, R25, 0x75f49d53, R26 ;  /* 0x75f49d5319087825 */ /* 0x000fe200078e021a */
[----:B------:R-:W-:Y:S02]  /*45e0*/  IADD3 R21, PT, PT, R28, R13, RZ ;  /* 0x0000000d1c157210 */ /* 0x000fe40007ffe0ff */
[----:B------:R-:W-:Y:S01]  /*45f0*/  SHF.R.U64 R25, R6, 0x1f, R7 ;  /* 0x0000001f06197819 */ /* 0x000fe20000001207 */
[----:B------:R-:W-:Y:S01]  /*4600*/  IMAD.WIDE R6, R29, 0x7fff4fb3, R26 ;  /* 0x7fff4fb31d067825 */ /* 0x000fe200078e021a */
[----:B------:R-:W-:-:S02]  /*4610*/  SHF.R.U64 R14, R8, 0x1f, R9 ;  /* 0x0000001f080e7819 */ /* 0x000fc40000001209 */
[----:B------:R-:W-:Y:S01]  /*4620*/  IADD3 R17, PT, PT, R30, R17, RZ ;  /* 0x000000111e117210 */ /* 0x000fe20007ffe0ff */
[----:B------:R-:W-:Y:S01]  /*4630*/  IMAD.WIDE R8, R21, 0x7fff4fb3, R26 ;  /* 0x7fff4fb315087825 */ /* 0x000fe200078e021a */
[----:B------:R-:W-:-:S03]  /*4640*/  SHF.R.U64 R12, R6, 0x1f, R7 ;  /* 0x0000001f060c7819 */ /* 0x000fc60000001207 */
[----:B------:R-:W-:Y:S01]  /*4650*/  IMAD.WIDE R6, R17, 0x7fff4fb3, R26 ;  /* 0x7fff4fb311067825 */ /* 0x000fe200078e021a */
[----:B------:R-:W-:Y:S02]  /*4660*/  SHF.R.U64 R8, R8, 0x1f, R9 ;  /* 0x0000001f08087819 */ /* 0x000fe40000001209 */
[----:B------:R-:W-:Y:S02]  /*4670*/  VIADDMNMX R13, R43, R20, RZ, !PT ;  /* 0x000000142b0d7246 */ /* 0x000fe400078001ff */
[----:B------:R-:W-:Y:S02]  /*4680*/  VIADDMNMX R21, R25, R14, RZ, !PT ;  /* 0x0000000e19157246 */ /* 0x000fe400078001ff */
[----:B------:R-:W-:Y:S02]  /*4690*/  IADD3 R25, PT, PT, R30, R2, RZ ;  /* 0x000000021e197210 */ /* 0x000fe40007ffe0ff */
[C---:B------:R-:W-:Y:S02]  /*46a0*/  IADD3 R9, PT, PT, R35.reuse, R12, RZ ;  /* 0x0000000c23097210 */ /* 0x040fe40007ffe0ff */
[----:B------:R-:W-:-:S02]  /*46b0*/  IADD3 R17, PT, PT, R35, R8, RZ ;  /* 0x0000000823117210 */ /* 0x000fc40007ffe0ff */
[----:B------:R-:W-:Y:S01]  /*46c0*/  SHF.R.U64 R29, R6, 0x1f, R7 ;  /* 0x0000001f061d7819 */ /* 0x000fe20000001207 */
[----:B------:R0:W-:Y:S01]  /*46d0*/  STG.E desc[UR12][R4.64+0x8], R13 ;  /* 0x0000080d04007986 */ /* 0x0001e2000c10190c */
[----:B------:R-:W-:-:S04]  /*46e0*/  IMAD.WIDE R8, R9, 0x61c47442, R26 ;  /* 0x61c4744209087825 */ /* 0x000fc800078e021a */
[----:B------:R-:W-:-:S04]  /*46f0*/  IMAD.WIDE R6, R25, 0x7fff4fb3, R26 ;  /* 0x7fff4fb319067825 */ /* 0x000fc800078e021a */
[----:B------:R-:W-:-:S04]  /*4700*/  IMAD.WIDE R16, R17, 0x61c47442, R26 ;  /* 0x61c4744211107825 */ /* 0x000fc800078e021a */
[----:B0-----:R-:W-:Y:S01]  /*4710*/  IMAD.WIDE R12, R19, 0x75f49d53, R26 ;  /* 0x75f49d53130c7825 */ /* 0x001fe200078e021a */
[----:B------:R-:W-:Y:S02]  /*4720*/  IADD3 R19, PT, PT, R34, R29, RZ ;  /* 0x0000001d22137210 */ /* 0x000fe40007ffe0ff */
[----:B------:R-:W-:Y:S02]  /*4730*/  SHF.R.U64 R25, R8, 0x1f, R9 ;  /* 0x0000001f08197819 */ /* 0x000fe40000001209 */
[----:B------:R-:W-:Y:S01]  /*4740*/  SHF.R.U64 R9, R6, 0x1f, R7 ;  /* 0x0000001f06097819 */ /* 0x000fe20000001207 */
[----:B------:R-:W-:Y:S01]  /*4750*/  IMAD.WIDE R6, R19, 0x61c47442, R26 ;  /* 0x61c4744213067825 */ /* 0x000fe200078e021a */
[----:B------:R-:W-:Y:S02]  /*4760*/  SHF.R.U64 R2, R16, 0x1f, R17 ;  /* 0x0000001f10027819 */ /* 0x000fe40000001211 */
[C---:B------:R-:W-:Y:S02]  /*4770*/  IADD3 R17, PT, PT, R39.reuse, R0, RZ ;  /* 0x0000000027117210 */ /* 0x040fe40007ffe0ff */
[----:B------:R-:W-:-:S02]  /*4780*/  IADD3 R19, PT, PT, R39, R22, RZ ;  /* 0x0000001627137210 */ /* 0x000fc40007ffe0ff */
[----:B------:R-:W-:Y:S01]  /*4790*/  SHF.R.U64 R12, R12, 0x1f, R13 ;  /* 0x0000001f0c0c7819 */ /* 0x000fe2000000120d */
[----:B------:R-:W-:Y:S01]  /*47a0*/  IMAD.WIDE R16, R17, 0x7fff4fb3, R26 ;  /* 0x7fff4fb311107825 */ /* 0x000fe200078e021a */
[----:B------:R-:W-:Y:S01]  /*47b0*/  IADD3 R9, PT, PT, R34, R9, RZ ;  /* 0x0000000922097210 */ /* 0x000fe20007ffe0ff */
[----:B------:R0:W-:Y:S01]  /*47c0*/  STG.E desc[UR12][R4.64+0xc4008], R21 ;  /* 0x0c40081504007986 */ /* 0x0001e2000c10190c */
[----:B------:R-:W-:Y:S01]  /*47d0*/  SHF.R.U64 R0, R6, 0x1f, R7 ;  /* 0x0000001f06007819 */ /* 0x000fe20000001207 */
[----:B------:R-:W-:Y:S01]  /*47e0*/  IMAD.WIDE R18, R19, 0x7fff4fb3, R26 ;  /* 0x7fff4fb313127825 */ /* 0x000fe200078e021a */
[----:B------:R-:W-:-:S03]  /*47f0*/  SHF.R.U64 R17, R16, 0x1f, R17 ;  /* 0x0000001f10117819 */ /* 0x000fc60000001211 */
[----:B------:R-:W-:Y:S01]  /*4800*/  IMAD.WIDE R6, R11, 0x75f49d53, R26 ;  /* 0x75f49d530b067825 */ /* 0x000fe200078e021a */
[----:B------:R-:W-:-:S03]  /*4810*/  SHF.R.U64 R19, R18, 0x1f, R19 ;  /* 0x0000001f12137819 */ /* 0x000fc60000001213 */
[----:B------:R-:W-:Y:S01]  /*4820*/  IMAD.WIDE R8, R9, 0x61c47442, R26 ;  /* 0x61c4744209087825 */ /* 0x000fe200078e021a */
[----:B0-----:R-:W-:-:S03]  /*4830*/  VIADDMNMX R21, R25, R12, RZ, !PT ;  /* 0x0000000c19157246 */ /* 0x001fc600078001ff */
[----:B------:R-:W-:Y:S01]  /*4840*/  IMAD.WIDE R12, R41, 0x75f49d53, R26 ;  /* 0x75f49d53290c7825 */ /* 0x000fe200078e021a */
[----:B------:R-:W-:Y:S02]  /*4850*/  SHF.R.U64 R11, R6, 0x1f, R7 ;  /* 0x0000001f060b7819 */ /* 0x000fe40000001207 */
[----:B------:R-:W-:Y:S02]  /*4860*/  IADD3 R7, PT, PT, R36, R17, RZ ;  /* 0x0000001124077210 */ /* 0x000fe40007ffe0ff */
[----:B------:R-:W-:Y:S02]  /*4870*/  SHF.R.U64 R12, R12, 0x1f, R13 ;  /* 0x0000001f0c0c7819 */ /* 0x000fe4000000120d */
[----:B------:R-:W-:Y:S02]  /*4880*/  SHF.R.U64 R9, R8, 0x1f, R9 ;  /* 0x0000001f08097819 */ /* 0x000fe40000001209 */
[----:B------:R-:W-:Y:S01]  /*4890*/  IADD3 R13, PT, PT, R36, R19, RZ ;  /* 0x00000013240d7210 */ /* 0x000fe20007ffe0ff */
[----:B------:R-:W-:Y:S01]  /*48a0*/  IMAD.WIDE R6, R7, 0x61c47442, R26 ;  /* 0x61c4744207067825 */ /* 0x000fe200078e021a */
[----:B------:R-:W-:-:S03]  /*48b0*/  VIADDMNMX R17, R9, R12, RZ, !PT ;  /* 0x0000000c09117246 */ /* 0x000fc600078001ff */
[----:B------:R-:W-:-:S04]  /*48c0*/  IMAD.WIDE R12, R13, 0x61c47442, R26 ;  /* 0x61c474420d0c7825 */ /* 0x000fc800078e021a */
[----:B------:R-:W-:Y:S01]  /*48d0*/  IMAD.WIDE R8, R15, 0x75f49d53, R26 ;  /* 0x75f49d530f087825 */ /* 0x000fe200078e021a */
[----:B------:R-:W-:Y:S02]  /*48e0*/  VIADDMNMX R11, R0, R11, RZ, !PT ;  /* 0x0000000b000b7246 */ /* 0x000fe400078001ff */
[----:B------:R-:W-:Y:S01]  /*48f0*/  SHF.R.U64 R14, R6, 0x1f, R7 ;  /* 0x0000001f060e7819 */ /* 0x000fe20000001207 */
[----:B------:R-:W-:Y:S01]  /*4900*/  IMAD.WIDE R6, R49, 0x75f49d53, R26 ;  /* 0x75f49d5331067825 */ /* 0x000fe200078e021a */
[----:B------:R-:W-:Y:S02]  /*4910*/  SHF.R.U64 R0, R12, 0x1f, R13 ;  /* 0x0000001f0c007819 */ /* 0x000fe4000000120d */
[----:B------:R-:W-:Y:S01]  /*4920*/  SHF.R.U64 R15, R8, 0x1f, R9 ;  /* 0x0000001f080f7819 */ /* 0x000fe20000001209 */
[----:B------:R-:W-:-:S04]  /*4930*/  IMAD.WIDE R8, R23, 0x75f49d53, R26 ;  /* 0x75f49d5317087825 */ /* 0x000fc800078e021a */
[----:B------:R-:W-:Y:S01]  /*4940*/  IMAD.WIDE R12, R47, 0x75f49d53, R26 ;  /* 0x75f49d532f0c7825 */ /* 0x000fe200078e021a */
[----:B------:R-:W-:-:S03]  /*4950*/  SHF.R.U64 R6, R6, 0x1f, R7 ;  /* 0x0000001f06067819 */ /* 0x000fc60000001207 */
[----:B------:R-:W-:Y:S01]  /*4960*/  IMAD.WIDE R26, R51, 0x75f49d53, R26 ;  /* 0x75f49d53331a7825 */ /* 0x000fe200078e021a */
[----:B------:R0:W-:Y:S01]  /*4970*/  STG.E desc[UR12][R4.64+0xc], R11 ;  /* 0x00000c0b04007986 */ /* 0x0001e2000c10190c */
[----:B------:R-:W-:Y:S02]  /*4980*/  SHF.R.U64 R7, R8, 0x1f, R9 ;  /* 0x0000001f08077819 */ /* 0x000fe40000001209 */
[----:B------:R-:W-:Y:S02]  /*4990*/  SHF.R.U64 R52, R52, 0x1f, R53 ;  /* 0x0000001f34347819 */ /* 0x000fe40000001235 */
[----:B------:R-:W-:Y:S02]  /*49a0*/  SHF.R.U64 R9, R12, 0x1f, R13 ;  /* 0x0000001f0c097819 */ /* 0x000fe4000000120d */
[----:B------:R-:W-:Y:S02]  /*49b0*/  VIADDMNMX R31, R31, R52, RZ, !PT ;  /* 0x000000341f1f7246 */ /* 0x000fe400078001ff */
[----:B0-----:R-:W-:-:S02]  /*49c0*/  SHF.R.U64 R11, R26, 0x1f, R27 ;  /* 0x0000001f1a0b7819 */ /* 0x001fc4000000121b */
[----:B------:R-:W-:Y:S02]  /*49d0*/  VIADDMNMX R15, R14, R15, RZ, !PT ;  /* 0x0000000f0e0f7246 */ /* 0x000fe400078001ff */
        /* <DEDUP_REMOVED lines=14> */
.L_x_232:
        /* <DEDUP_REMOVED lines=12> */
.L_x_478:


//--------------------- .text.fused_cast_fixed_point_multiply_clip_cast_11_kernel0 --------------------------
	.section	.text.fused_cast_fixed_point_multiply_clip_cast_11_kernel0,"ax",@progbits
	.align	128
        .global         fused_cast_fixed_point_multiply_clip_cast_11_kernel0
        .type           fused_cast_fixed_point_multiply_clip_cast_11_kernel0,@function
        .size           fused_cast_fixed_point_multiply_clip_cast_11_kernel0,(.L_x_479 - fused_cast_fixed_point_multiply_clip_cast_11_kernel0)
        .other          fused_cast_fixed_point_multiply_clip_cast_11_kernel0,@"STO_CUDA_ENTRY STV_DEFAULT"
fused_cast_fixed_point_multiply_clip_cast_11_kernel0:
.text.fused_cast_fixed_point_multiply_clip_cast_11_kernel0:
[----:B------:R-:W-:Y:S01]  /*0000*/  LDC R1, c[0x0][0x37c] ;  /* 0x0000df00ff017b82 */ /* 0x000fe20000000800 */
[----:B------:R-:W0:Y:S07]  /*0010*/  S2R R0, SR_TID.X ;  /* 0x0000000000007919 */ /* 0x000e2e0000002100 */
[----:B------:R-:W1:Y:S01]  /*0020*/  S2UR UR4, SR_CTAID.X ;  /* 0x00000000000479c3 */ /* 0x000e620000002500 */
[----:B------:R-:W2:Y:S07]  /*0030*/  LDCU.64 UR8, c[0x0][0x358] ;  /* 0x00006b00ff0877ac */ /* 0x000eae0008000a00 */
[----:B------:R-:W3:Y:S08]  /*0040*/  LDC.64 R4, c[0x0][0x388] ;  /* 0x0000e200ff047b82 */ /* 0x000ef00000000a00 */
[----:B------:R-:W4:Y:S01]  /*0050*/  LDC.64 R20, c[0x0][0x388] ;  /* 0x0000e200ff147b82 */ /* 0x000f220000000a00 */
[----:B-1----:R-:W-:-:S07]  /*0060*/  USHF.L.U32 UR5, UR4, 0xa, URZ ;  /* 0x0000000a04057899 */ /* 0x002fce00080006ff */
[----:B------:R-:W1:Y:S01]  /*0070*/  LDC.64 R16, c[0x0][0x380] ;  /* 0x0000e000ff107b82 */ /* 0x000e620000000a00 */
[----:B------:R-:W-:Y:S01]  /*0080*/  UIMAD.WIDE.U32 UR6, UR4, 0x1000, URZ ;  /* 0x00001000040678a5 */ /* 0x000fe2000f8e00ff */
[C---:B0-----:R-:W-:Y:S01]  /*0090*/  IMAD.WIDE.U32 R2, R0.reuse, 0x4, RZ ;  /* 0x0000000400027825 */ /* 0x041fe200078e00ff */
[----:B------:R-:W-:-:S04]  /*00a0*/  LOP3.LUT R7, R0, UR5, RZ, 0xfc, !PT ;  /* 0x0000000500077c12 */ /* 0x000fc8000f8efcff */
[----:B------:R-:W-:Y:S01]  /*00b0*/  LOP3.LUT R15, R2, UR6, RZ, 0xfc, !PT ;  /* 0x00000006020f7c12 */ /* 0x000fe2000f8efcff */
[----:B------:R-:W-:Y:S01]  /*00c0*/  VIADD R29, R7, 0x40000 ;  /* 0x00040000071d7836 */ /* 0x000fe20000000000 */
[----:B------:R-:W-:Y:S02]  /*00d0*/  LOP3.LUT R2, R3, UR7, RZ, 0xfc, !PT ;  /* 0x0000000703027c12 */ /* 0x000fe4000f8efcff */
[----:B---3--:R-:W-:Y:S01]  /*00e0*/  IADD3 R14, P0, PT, R15, R4, RZ ;  /* 0x000000040f0e7210 */ /* 0x008fe20007f1e0ff */
[----:B----4-:R-:W-:-:S04]  /*00f0*/  IMAD.WIDE.U32 R8, R29, 0x4, R20 ;  /* 0x000000041d087825 */ /* 0x010fc800078e0014 */
[----:B------:R-:W-:Y:S01]  /*0100*/  IMAD.X R15, R2, 0x1, R5, P0 ;  /* 0x00000001020f7824 */ /* 0x000fe200000e0605 */
[----:B------:R-:W-:Y:S01]  /*0110*/  IADD3 R27, PT, PT, R7, 0x80000, RZ ;  /* 0x00080000071b7810 */ /* 0x000fe20007ffe0ff */
[----:B--2---:R-:W2:Y:S04]  /*0120*/  LDG.E.CONSTANT R9, desc[UR8][R8.64] ;  /* 0x0000000808097981 */ /* 0x004ea8000c1e9900 */
[----:B------:R-:W3:Y:S01]  /*0130*/  LDG.E.CONSTANT R11, desc[UR8][R14.64] ;  /* 0x000000080e0b7981 */ /* 0x000ee2000c1e9900 */
[----:B------:R-:W-:-:S03]  /*0140*/  IMAD.WIDE.U32 R22, R27, 0x4, R20 ;  /* 0x000000041b167825 */ /* 0x000fc600078e0014 */
[----:B------:R-:W4:Y:S01]  /*0150*/  LDG.E.CONSTANT R25, desc[UR8][R14.64+0x400000] ;  /* 0x400000080e197981 */ /* 0x000f22000c1e9900 */
[----:B------:R-:W-:-:S03]  /*0160*/  VIADD R5, R7, 0xc0000 ;  /* 0x000c000007057836 */ /* 0x000fc60000000000 */
[----:B------:R-:W5:Y:S01]  /*0170*/  LDG.E.CONSTANT R23, desc[UR8][R22.64] ;  /* 0x0000000816177981 */ /* 0x000f62000c1e9900 */
[----:B------:R-:W-:-:S06]  /*0180*/  IMAD.WIDE.U32 R2, R5, 0x4, R20 ;  /* 0x0000000405027825 */ /* 0x000fcc00078e0014 */
[----:B------:R-:W4:Y:S01]  /*0190*/  LDG.E.CONSTANT R3, desc[UR8][R2.64] ;  /* 0x0000000802037981 */ /* 0x000f22000c1e9900 */
[----:B------:R-:W-:-:S04]  /*01a0*/  VIADD R18, R7, 0x140000 ;  /* 0x0014000007127836 */ /* 0x000fc80000000000 */
[----:B------:R-:W-:Y:S01]  /*01b0*/  IMAD.WIDE.U32 R12, R18, 0x4, R20 ;  /* 0x00000004120c7825 */ /* 0x000fe200078e0014 */
[----:B------:R-:W-:-:S04]  /*01c0*/  UIMAD.WIDE.U32 UR4, UR4, 0x400, URZ ;  /* 0x00000400040478a5 */ /* 0x000fc8000f8e00ff */
[----:B------:R0:W4:Y:S02]  /*01d0*/  LDG.E.CONSTANT R19, desc[UR8][R12.64] ;  /* 0x000000080c137981 */ /* 0x000124000c1e9900 */
[----:B------:R-:W-:Y:S01]  /*01e0*/  LOP3.LUT R0, R0, UR4, RZ, 0xfc, !PT ;  /* 0x0000000400007c12 */ /* 0x000fe2000f8efcff */
[----:B0-----:R-:W-:Y:S02]  /*01f0*/  HFMA2 R12, -RZ, RZ, 0, 0 ;  /* 0x00000000ff0c7431 */ /* 0x001fe400000001ff */
[----:B------:R-:W-:Y:S01]  /*0200*/  IMAD.MOV.U32 R13, RZ, RZ, 0x400000 ;  /* 0x00400000ff0d7424 */ /* 0x000fe200078e00ff */
[-C--:B-1----:R-:W-:Y:S02]  /*0210*/  IADD3 R10, P0, PT, R0, R16.reuse, RZ ;  /* 0x00000010000a7210 */ /* 0x082fe40007f1e0ff */
[----:B------:R-:W-:Y:S02]  /*0220*/  IADD3 R2, PT, PT, R7, 0x180000, RZ ;  /* 0x0018000007027810 */ /* 0x000fe40007ffe0ff */
[----:B------:R-:W-:-:S05]  /*0230*/  IADD3 R28, P1, PT, R29, R16, RZ ;  /* 0x000000101d1c7210 */ /* 0x000fca0007f3e0ff */
[----:B------:R-:W-:Y:S02]  /*0240*/  IMAD.X R29, RZ, RZ, R17, P1 ;  /* 0x000000ffff1d7224 */ /* 0x000fe400008e0611 */
[----:B--2---:R-:W-:-:S04]  /*0250*/  IMAD.HI R9, R9, 0x7ac28387, R12 ;  /* 0x7ac2838709097827 */ /* 0x004fc800078e020c */
[----:B---3--:R-:W-:Y:S01]  /*0260*/  IMAD.HI R0, R11, 0x7ac28387, R12 ;  /* 0x7ac283870b007827 */ /* 0x008fe200078e020c */
[----:B------:R-:W-:Y:S02]  /*0270*/  SHF.R.U32.HI R24, RZ, 0x17, R9 ;  /* 0x00000017ff187819 */ /* 0x000fe40000011609 */
[----:B------:R-:W-:Y:S01]  /*0280*/  IADD3.X R11, PT, PT, R17, UR5, RZ, P0, !PT ;  /* 0x00000005110b7c10 */ /* 0x000fe200087fe4ff */
[----:B------:R-:W-:Y:S01]  /*0290*/  IMAD.WIDE.U32 R8, R2, 0x4, R20 ;  /* 0x0000000402087825 */ /* 0x000fe200078e0014 */
[----:B------:R-:W-:Y:S02]  /*02a0*/  SHF.R.U32.HI R26, RZ, 0x17, R0 ;  /* 0x00000017ff1a7819 */ /* 0x000fe40000011600 */
[----:B------:R-:W-:Y:S01]  /*02b0*/  IADD3 R22, P0, PT, R27, R16, RZ ;  /* 0x000000101b167210 */ /* 0x000fe20007f1e0ff */
[----:B-----5:R-:W-:Y:S01]  /*02c0*/  IMAD.HI R4, R23, 0x7ac28387, R12 ;  /* 0x7ac2838717047827 */ /* 0x020fe200078e020c */
[----:B------:R0:W2:Y:S04]  /*02d0*/  LDG.E.CONSTANT R0, desc[UR8][R8.64] ;  /* 0x0000000808007981 */ /* 0x0000a8000c1e9900 */
[----:B------:R-:W-:Y:S01]  /*02e0*/  STG.E.U8 desc[UR8][R10.64], R26 ;  /* 0x0000001a0a007986 */ /* 0x000fe2000c101108 */
[----:B------:R-:W-:-:S03]  /*02f0*/  VIADD R27, R7, 0x1c0000 ;  /* 0x001c0000071b7836 */ /* 0x000fc60000000000 */
[----:B------:R1:W-:Y:S01]  /*0300*/  STG.E.U8 desc[UR8][R28.64], R24 ;  /* 0x000000181c007986 */ /* 0x0003e2000c101108 */
[----:B------:R-:W-:Y:S01]  /*0310*/  IMAD.X R23, RZ, RZ, R17, P0 ;  /* 0x000000ffff177224 */ /* 0x000fe200000e0611 */
[----:B------:R-:W-:Y:S01]  /*0320*/  SHF.R.U32.HI R6, RZ, 0x17, R4 ;  /* 0x00000017ff067819 */ /* 0x000fe20000011604 */
[----:B----4-:R-:W-:Y:S01]  /*0330*/  IMAD.HI R3, R3, 0x7ac28387, R12 ;  /* 0x7ac2838703037827 */ /* 0x010fe200078e020c */
[----:B-1----:R-:W-:-:S03]  /*0340*/  IADD3 R28, P1, PT, R14, 0x1000000, RZ ;  /* 0x010000000e1c7810 */ /* 0x002fc60007f3e0ff */
[----:B0-----:R-:W-:Y:S01]  /*0350*/  IMAD.WIDE.U32 R8, R27, 0x4, R20 ;  /* 0x000000041b087825 */ /* 0x001fe200078e0014 */
[----:B------:R0:W-:Y:S03]  /*0360*/  STG.E.U8 desc[UR8][R22.64], R6 ;  /* 0x0000000616007986 */ /* 0x0001e6000c101108 */
[----:B------:R-:W-:Y:S01]  /*0370*/  IMAD.X R29, RZ, RZ, R15, P1 ;  /* 0x000000ffff1d7224 */ /* 0x000fe200008e060f */
[----:B------:R-:W-:Y:S02]  /*0380*/  SHF.R.U32.HI R26, RZ, 0x17, R3 ;  /* 0x00000017ff1a7819 */ /* 0x000fe40000011603 */
[----:B------:R1:W3:Y:S01]  /*0390*/  LDG.E.CONSTANT R3, desc[UR8][R8.64] ;  /* 0x0000000808037981 */ /* 0x0002e2000c1e9900 */
[----:B0-----:R-:W-:-:S03]  /*03a0*/  IMAD.HI R6, R25, 0x7ac28387, R12 ;  /* 0x7ac2838719067827 */ /* 0x001fc600078e020c */
[----:B------:R-:W4:Y:S01]  /*03b0*/  LDG.E.CONSTANT R25, desc[UR8][R28.64+-0x800000] ;  /* 0x800000081c197981 */ /* 0x000f22000c1e9900 */
[-C--:B------:R-:W-:Y:S02]  /*03c0*/  IADD3 R4, P0, PT, R5, R16.reuse, RZ ;  /* 0x0000001005047210 */ /* 0x080fe40007f1e0ff */
[----:B------:R-:W-:Y:S01]  /*03d0*/  SHF.R.U32.HI R24, RZ, 0x17, R6 ;  /* 0x00000017ff187819 */ /* 0x000fe20000011606 */
[----:B------:R-:W-:Y:S01]  /*03e0*/  IMAD.HI R6, R19, 0x7ac28387, R12 ;  /* 0x7ac2838713067827 */ /* 0x000fe200078e020c */
[-C--:B------:R-:W-:Y:S02]  /*03f0*/  IADD3.X R5, PT, PT, RZ, R17.reuse, RZ, P0, !PT ;  /* 0x00000011ff057210 */ /* 0x080fe400007fe4ff */
[----:B------:R-:W-:Y:S02]  /*0400*/  IADD3 R18, P0, PT, R18, R16, RZ ;  /* 0x0000001012127210 */ /* 0x000fe40007f1e0ff */
[----:B------:R-:W-:Y:S01]  /*0410*/  SHF.R.U32.HI R22, RZ, 0x17, R6 ;  /* 0x00000017ff167819 */ /* 0x000fe20000011606 */
[----:B------:R0:W-:Y:S01]  /*0420*/  STG.E.U8 desc[UR8][R4.64], R26 ;  /* 0x0000001a04007986 */ /* 0x0001e2000c101108 */
[----:B------:R-:W-:Y:S01]  /*0430*/  IADD3.X R19, PT, PT, RZ, R17, RZ, P0, !PT ;  /* 0x00000011ff137210 */ /* 0x000fe200007fe4ff */
[----:B------:R-:W-:-:S02]  /*0440*/  VIADD R23, R7, 0x240000 ;  /* 0x0024000007177836 */ /* 0x000fc40000000000 */
[----:B------:R-:W-:Y:S04]  /*0450*/  STG.E.U8 desc[UR8][R10.64+0x100000], R24 ;  /* 0x100000180a007986 */ /* 0x000fe8000c101108 */
[----:B------:R5:W-:Y:S01]  /*0460*/  STG.E.U8 desc[UR8][R18.64], R22 ;  /* 0x0000001612007986 */ /* 0x000be2000c101108 */
[----:B0-----:R-:W-:Y:S02]  /*0470*/  VIADD R4, R7, 0x280000 ;  /* 0x0028000007047836 */ /* 0x001fe40000000000 */
[----:B-1----:R-:W-:-:S04]  /*0480*/  IMAD.WIDE.U32 R8, R23, 0x4, R20 ;  /* 0x0000000417087825 */ /* 0x002fc800078e0014 */
[----:B-----5:R-:W-:Y:S02]  /*0490*/  IMAD.WIDE.U32 R18, R4, 0x4, R20 ;  /* 0x0000000404127825 */ /* 0x020fe400078e0014 */
[----:B------:R-:W5:Y:S04]  /*04a0*/  LDG.E.CONSTANT R9, desc[UR8][R8.64] ;  /* 0x0000000808097981 */ /* 0x000f68000c1e9900 */
[----:B------:R0:W5:Y:S01]  /*04b0*/  LDG.E.CONSTANT R5, desc[UR8][R18.64] ;  /* 0x0000000812057981 */ /* 0x000162000c1e9900 */
[----:B------:R-:W-:Y:S02]  /*04c0*/  IADD3 R26, PT, PT, R7, 0x2c0000, RZ ;  /* 0x002c0000071a7810 */ /* 0x000fe40007ffe0ff */
[----:B0-----:R-:W-:-:S05]  /*04d0*/  IADD3 R18, P0, PT, R2, R16, RZ ;  /* 0x0000001002127210 */ /* 0x001fca0007f1e0ff */
[----:B------:R-:W-:Y:S01]  /*04e0*/  IMAD.X R19, RZ, RZ, R17, P0 ;  /* 0x000000ffff137224 */ /* 0x000fe200000e0611 */
[----:B------:R-:W-:Y:S01]  /*04f0*/  IADD3 R2, P0, PT, R27, R16, RZ ;  /* 0x000000101b027210 */ /* 0x000fe20007f1e0ff */
[----:B--2---:R-:W-:-:S05]  /*0500*/  IMAD.HI R0, R0, 0x7ac28387, R12 ;  /* 0x7ac2838700007827 */ /* 0x004fca00078e020c */
[----:B------:R-:W-:-:S05]  /*0510*/  SHF.R.U32.HI R6, RZ, 0x17, R0 ;  /* 0x00000017ff067819 */ /* 0x000fca0000011600 */
[----:B------:R0:W-:Y:S02]  /*0520*/  STG.E.U8 desc[UR8][R18.64], R6 ;  /* 0x0000000612007986 */ /* 0x0001e4000c101108 */
[----:B0-----:R-:W-:-:S05]  /*0530*/  IMAD.WIDE.U32 R18, R26, 0x4, R20 ;  /* 0x000000041a127825 */ /* 0x001fca00078e0014 */
[----:B------:R0:W2:Y:S01]  /*0540*/  LDG.E.CONSTANT R27, desc[UR8][R18.64] ;  /* 0x00000008121b7981 */ /* 0x0000a2000c1e9900 */
[----:B---3--:R-:W-:-:S04]  /*0550*/  IMAD.HI R0, R3, 0x7ac28387, R12 ;  /* 0x7ac2838703007827 */ /* 0x008fc800078e020c */
[----:B----4-:R-:W-:Y:S01]  /*0560*/  IMAD.HI R25, R25, 0x7ac28387, R12 ;  /* 0x7ac2838719197827 */ /* 0x010fe200078e020c */
[----:B------:R-:W-:-:S03]  /*0570*/  SHF.R.U32.HI R0, RZ, 0x17, R0 ;  /* 0x00000017ff007819 */ /* 0x000fc60000011600 */
[----:B------:R-:W-:Y:S01]  /*0580*/  IMAD.X R3, RZ, RZ, R17, P0 ;  /* 0x000000ffff037224 */ /* 0x000fe200000e0611 */
[----:B------:R-:W-:Y:S01]  /*0590*/  SHF.R.U32.HI R22, RZ, 0x17, R25 ;  /* 0x00000017ff167819 */ /* 0x000fe20000011619 */
[----:B------:R-:W-:-:S03]  /*05a0*/  VIADD R25, R7, 0x340000 ;  /* 0x0034000007197836 */ /* 0x000fc60000000000 */
[----:B------:R1:W-:Y:S01]  /*05b0*/  STG.E.U8 desc[UR8][R2.64], R0 ;  /* 0x0000000002007986 */ /* 0x0003e2000c101108 */
[----:B0-----:R-:W-:Y:S01]  /*05c0*/  IMAD.WIDE.U32 R18, R25, 0x4, R20 ;  /* 0x0000000419127825 */ /* 0x001fe200078e0014 */
[----:B------:R-:W-:-:S03]  /*05d0*/  IADD3 R8, P0, PT, R23, R16, RZ ;  /* 0x0000001017087210 */ /* 0x000fc60007f1e0ff */
[----:B------:R-:W-:Y:S02]  /*05e0*/  VIADD R23, R7, 0x380000 ;  /* 0x0038000007177836 */ /* 0x000fe40000000000 */
[----:B------:R0:W3:Y:S04]  /*05f0*/  LDG.E.CONSTANT R19, desc[UR8][R18.64] ;  /* 0x0000000812137981 */ /* 0x0000e8000c1e9900 */
[----:B-1----:R-:W4:Y:S01]  /*0600*/  LDG.E.CONSTANT R0, desc[UR8][R28.64+-0x400000] ;  /* 0xc00000081c007981 */ /* 0x002f22000c1e9900 */
[----:B------:R-:W-:-:S06]  /*0610*/  IMAD.WIDE.U32 R2, R23, 0x4, R20 ;  /* 0x0000000417027825 */ /* 0x000fcc00078e0014 */
[----:B------:R3:W4:Y:S01]  /*0620*/  LDG.E.CONSTANT R3, desc[UR8][R2.64] ;  /* 0x0000000802037981 */ /* 0x000722000c1e9900 */
[----:B-----5:R-:W-:Y:S01]  /*0630*/  IMAD.HI R6, R9, 0x7ac28387, R12 ;  /* 0x7ac2838709067827 */ /* 0x020fe200078e020c */
[----:B------:R-:W-:-:S04]  /*0640*/  IADD3.X R9, PT, PT, RZ, R17, RZ, P0, !PT ;  /* 0x00000011ff097210 */ /* 0x000fc800007fe4ff */
[----:B------:R-:W-:Y:S01]  /*0650*/  SHF.R.U32.HI R24, RZ, 0x17, R6 ;  /* 0x00000017ff187819 */ /* 0x000fe20000011606 */
[----:B------:R-:W-:Y:S01]  /*0660*/  IMAD.HI R6, R5, 0x7ac28387, R12 ;  /* 0x7ac2838705067827 */ /* 0x000fe200078e020c */
[-C--:B------:R-:W-:Y:S01]  /*0670*/  IADD3 R4, P0, PT, R4, R16.reuse, RZ ;  /* 0x0000001004047210 */ /* 0x080fe20007f1e0ff */
[----:B------:R1:W-:Y:S03]  /*0680*/  STG.E.U8 desc[UR8][R10.64+0x200000], R22 ;  /* 0x200000160a007986 */ /* 0x0003e6000c101108 */
[----:B------:R-:W-:Y:S02]  /*0690*/  IADD3.X R5, PT, PT, RZ, R17, RZ, P0, !PT ;  /* 0x00000011ff057210 */ /* 0x000fe400007fe4ff */
[----:B------:R-:W-:Y:S01]  /*06a0*/  IADD3 R26, P0, PT, R26, R16, RZ ;  /* 0x000000101a1a7210 */ /* 0x000fe20007f1e0ff */
[----:B------:R5:W-:Y:S01]  /*06b0*/  STG.E.U8 desc[UR8][R8.64], R24 ;  /* 0x0000001808007986 */ /* 0x000be2000c101108 */
[----:B-1----:R-:W-:Y:S01]  /*06c0*/  SHF.R.U32.HI R22, RZ, 0x17, R6 ;  /* 0x00000017ff167819 */ /* 0x002fe20000011606 */
[----:B0-----:R-:W-:-:S02]  /*06d0*/  VIADD R18, R7, 0x440000 ;  /* 0x0044000007127836 */ /* 0x001fc40000000000 */
[----:B-----5:R-:W-:Y:S02]  /*06e0*/  VIADD R9, R7, 0x3c0000 ;  /* 0x003c000007097836 */ /* 0x020fe40000000000 */
[----:B------:R0:W-:Y:S02]  /*06f0*/  STG.E.U8 desc[UR8][R4.64], R22 ;  /* 0x0000001604007986 */ /* 0x0001e4000c101108 */
[----:B0-----:R-:W-:-:S04]  /*0700*/  IMAD.WIDE.U32 R4, R9, 0x4, R20 ;  /* 0x0000000409047825 */ /* 0x001fc800078e0014 */
[----:B------:R-:W-:Y:S02]  /*0710*/  VIADD R22, R7, 0x480000 ;  /* 0x0048000007167836 */ /* 0x000fe40000000000 */
[----:B------:R-:W5:Y:S01]  /*0720*/  LDG.E.CONSTANT R5, desc[UR8][R4.64] ;  /* 0x0000000804057981 */ /* 0x000f62000c1e9900 */
[----:B--2---:R-:W-:Y:S01]  /*0730*/  IMAD.HI R6, R27, 0x7ac28387, R12 ;  /* 0x7ac283871b067827 */ /* 0x004fe200078e020c */
[----:B------:R-:W-:-:S04]  /*0740*/  IADD3.X R27, PT, PT, RZ, R17, RZ, P0, !PT ;  /* 0x00000011ff1b7210 */ /* 0x000fc800007fe4ff */
[----:B------:R-:W-:Y:S02]  /*0750*/  SHF.R.U32.HI R6, RZ, 0x17, R6 ;  /* 0x00000017ff067819 */ /* 0x000fe40000011606 */
[----:B------:R-:W-:-:S03]  /*0760*/  IADD3 R24, P0, PT, R25, R16, RZ ;  /* 0x0000001019187210 */ /* 0x000fc60007f1e0ff */
[----:B------:R0:W-:Y:S01]  /*0770*/  STG.E.U8 desc[UR8][R26.64], R6 ;  /* 0x000000061a007986 */ /* 0x0001e2000c101108 */
[----:B------:R-:W-:Y:S01]  /*0780*/  IADD3.X R25, PT, PT, RZ, R17, RZ, P0, !PT ;  /* 0x00000011ff197210 */ /* 0x000fe200007fe4ff */
[----:B0-----:R-:W-:-:S04]  /*0790*/  IMAD.WIDE.U32 R26, R18, 0x4, R20 ;  /* 0x00000004121a7825 */ /* 0x001fc800078e0014 */
[--C-:B---3--:R-:W-:Y:S02]  /*07a0*/  IMAD.HI R2, R19, 0x7ac28387, R12.reuse ;  /* 0x7ac2838713027827 */ /* 0x108fe400078e020c */
[----:B------:R0:W2:Y:S02]  /*07b0*/  LDG.E.CONSTANT R19, desc[UR8][R26.64] ;  /* 0x000000081a137981 */ /* 0x0000a4000c1e9900 */
[----:B----4-:R-:W-:Y:S01]  /*07c0*/  IMAD.HI R0, R0, 0x7ac28387, R12 ;  /* 0x7ac2838700007827 */ /* 0x010fe200078e020c */
[----:B------:R-:W-:-:S04]  /*07d0*/  SHF.R.U32.HI R6, RZ, 0x17, R2 ;  /* 0x00000017ff067819 */ /* 0x000fc80000011602 */
[----:B------:R-:W-:Y:S02]  /*07e0*/  SHF.R.U32.HI R8, RZ, 0x17, R0 ;  /* 0x00000017ff087819 */ /* 0x000fe40000011600 */
[----:B------:R-:W3:Y:S01]  /*07f0*/  LDG.E.CONSTANT R0, desc[UR8][R28.64] ;  /* 0x000000081c007981 */ /* 0x000ee2000c1e9900 */
[----:B0-----:R-:W-:-:S03]  /*0800*/  IMAD.WIDE.U32 R26, R22, 0x4, R20 ;  /* 0x00000004161a7825 */ /* 0x001fc600078e0014 */
[----:B------:R0:W-:Y:S01]  /*0810*/  STG.E.U8 desc[UR8][R10.64+0x300000], R8 ;  /* 0x300000080a007986 */ /* 0x0001e2000c101108 */
[----:B------:R-:W-:Y:S01]  /*0820*/  IADD3 R2, P0, PT, R23, R16, RZ ;  /* 0x0000001017027210 */ /* 0x000fe20007f1e0ff */
[----:B------:R-:W-:Y:S02]  /*0830*/  IMAD.HI R4, R3, 0x7ac28387, R12 ;  /* 0x7ac2838703047827 */ /* 0x000fe400078e020c */
[----:B------:R1:W-:Y:S04]  /*0840*/  STG.E.U8 desc[UR8][R24.64], R6 ;  /* 0x0000000618007986 */ /* 0x0003e8000c101108 */
[----:B------:R4:W3:Y:S01]  /*0850*/  LDG.E.CONSTANT R23, desc[UR8][R26.64] ;  /* 0x000000081a177981 */ /* 0x0008e2000c1e9900 */
[----:B0-----:R-:W-:Y:S01]  /*0860*/  VIADD R8, R7, 0x4c0000 ;  /* 0x004c000007087836 */ /* 0x001fe20000000000 */
[----:B------:R-:W-:-:S02]  /*0870*/  IADD3.X R3, PT, PT, RZ, R17, RZ, P0, !PT ;  /* 0x00000011ff037210 */ /* 0x000fc400007fe4ff */
[----:B------:R0:W3:Y:S01]  /*0880*/  LDG.E.CONSTANT R29, desc[UR8][R28.64+0x400000] ;  /* 0x400000081c1d7981 */ /* 0x0000e2000c1e9900 */
[----:B-1----:R-:W-:Y:S01]  /*0890*/  IMAD.WIDE.U32 R24, R8, 0x4, R20 ;  /* 0x0000000408187825 */ /* 0x002fe200078e0014 */
[----:B----4-:R-:W-:Y:S02]  /*08a0*/  SHF.R.U32.HI R26, RZ, 0x17, R4 ;  /* 0x00000017ff1a7819 */ /* 0x010fe40000011604 */
[----:B------:R-:W-:Y:S01]  /*08b0*/  IADD3 R4, P0, PT, R9, R16, RZ ;  /* 0x0000001009047210 */ /* 0x000fe20007f1e0ff */
[----:B------:R-:W-:Y:S01]  /*08c0*/  VIADD R27, R7, 0x540000 ;  /* 0x00540000071b7836 */ /* 0x000fe20000000000 */
[----:B------:R1:W4:Y:S04]  /*08d0*/  LDG.E.CONSTANT R9, desc[UR8][R24.64] ;  /* 0x0000000818097981 */ /* 0x000328000c1e9900 */
[----:B------:R0:W-:Y:S02]  /*08e0*/  STG.E.U8 desc[UR8][R2.64], R26 ;  /* 0x0000001a02007986 */ /* 0x0001e4000c101108 */
[----:B0-----:R-:W-:-:S06]  /*08f0*/  IMAD.WIDE.U32 R2, R27, 0x4, R20 ;  /* 0x000000041b027825 */ /* 0x001fcc00078e0014 */
[----:B------:R0:W4:Y:S01]  /*0900*/  LDG.E.CONSTANT R3, desc[UR8][R2.64] ;  /* 0x0000000802037981 */ /* 0x000122000c1e9900 */
[----:B-----5:R-:W-:Y:S01]  /*0910*/  IMAD.HI R6, R5, 0x7ac28387, R12 ;  /* 0x7ac2838705067827 */ /* 0x020fe200078e020c */
[----:B------:R-:W-:Y:S02]  /*0920*/  IADD3.X R5, PT, PT, RZ, R17, RZ, P0, !PT ;  /* 0x00000011ff057210 */ /* 0x000fe400007fe4ff */
[----:B------:R-:W-:Y:S02]  /*0930*/  IADD3 R18, P0, PT, R18, R16, RZ ;  /* 0x0000001012127210 */ /* 0x000fe40007f1e0ff */
[----:B------:R-:W-:Y:S01]  /*0940*/  SHF.R.U32.HI R28, RZ, 0x17, R6 ;  /* 0x00000017ff1c7819 */ /* 0x000fe20000011606 */
[----:B-1----:R-:W-:-:S04]  /*0950*/  VIADD R25, R7, 0x580000 ;  /* 0x0058000007197836 */ /* 0x002fc80000000000 */
[----:B------:R1:W-:Y:S02]  /*0960*/  STG.E.U8 desc[UR8][R4.64], R28 ;  /* 0x0000001c04007986 */ /* 0x0003e4000c101108 */
[----:B-1----:R-:W-:-:S06]  /*0970*/  IMAD.WIDE.U32 R4, R25, 0x4, R20 ;  /* 0x0000000419047825 */ /* 0x002fcc00078e0014 */
[----:B------:R1:W5:Y:S01]  /*0980*/  LDG.E.CONSTANT R5, desc[UR8][R4.64] ;  /* 0x0000000804057981 */ /* 0x000362000c1e9900 */
[----:B0-----:R-:W-:Y:S01]  /*0990*/  IADD3 R2, P1, PT, R14, 0x2000000, RZ ;  /* 0x020000000e027810 */ /* 0x001fe20007f3e0ff */
[----:B-1----:R-:W-:Y:S02]  /*09a0*/  VIADD R4, R7, 0x5c0000 ;  /* 0x005c000007047836 */ /* 0x002fe40000000000 */
[----:B--2---:R-:W-:Y:S01]  /*09b0*/  IMAD.HI R6, R19, 0x7ac28387, R12 ;  /* 0x7ac2838713067827 */ /* 0x004fe200078e020c */
[----:B------:R-:W-:-:S03]  /*09c0*/  IADD3.X R19, PT, PT, RZ, R17, RZ, P0, !PT ;  /* 0x00000011ff137210 */ /* 0x000fc600007fe4ff */
[----:B---3--:R-:W-:Y:S01]  /*09d0*/  IMAD.HI R0, R0, 0x7ac28387, R12 ;  /* 0x7ac2838700007827 */ /* 0x008fe200078e020c */
[----:B------:R-:W-:-:S04]  /*09e0*/  IADD3 R22, P0, PT, R22, R16, RZ ;  /* 0x0000001016167210 */ /* 0x000fc80007f1e0ff */
[----:B------:R-:W-:Y:S02]  /*09f0*/  SHF.R.U32.HI R26, RZ, 0x17, R0 ;  /* 0x00000017ff1a7819 */ /* 0x000fe40000011600 */
[----:B------:R-:W-:Y:S01]  /*0a00*/  SHF.R.U32.HI R24, RZ, 0x17, R6 ;  /* 0x00000017ff187819 */ /* 0x000fe20000011606 */
[----:B------:R-:W-:Y:S01]  /*0a10*/  IMAD.HI R0, R23, 0x7ac28387, R12 ;  /* 0x7ac2838717007827 */ /* 0x000fe200078e020c */
[-C--:B------:R-:W-:Y:S02]  /*0a20*/  IADD3.X R23, PT, PT, RZ, R17.reuse, RZ, P0, !PT ;  /* 0x00000011ff177210 */ /* 0x080fe400007fe4ff */
[----:B------:R-:W-:Y:S02]  /*0a30*/  IADD3 R8, P0, PT, R8, R16, RZ ;  /* 0x0000001008087210 */ /* 0x000fe40007f1e0ff */
[----:B------:R-:W-:Y:S01]  /*0a40*/  SHF.R.U32.HI R6, RZ, 0x17, R0 ;  /* 0x00000017ff067819 */ /* 0x000fe20000011600 */
[----:B------:R0:W-:Y:S01]  /*0a50*/  STG.E.U8 desc[UR8][R10.64+0x400000], R26 ;  /* 0x4000001a0a007986 */ /* 0x0001e2000c101108 */
[----:B----4-:R-:W-:Y:S01]  /*0a60*/  IMAD.HI R0, R9, 0x7ac28387, R12 ;  /* 0x7ac2838709007827 */ /* 0x010fe200078e020c */
[----:B------:R-:W-:-:S02]  /*0a70*/  IADD3.X R9, PT, PT, RZ, R17, RZ, P0, !PT ;  /* 0x00000011ff097210 */ /* 0x000fc400007fe4ff */
[----:B------:R1:W-:Y:S02]  /*0a80*/  STG.E.U8 desc[UR8][R18.64], R24 ;  /* 0x0000001812007986 */ /* 0x0003e4000c101108 */
[----:B------:R-:W-:Y:S02]  /*0a90*/  SHF.R.U32.HI R0, RZ, 0x17, R0 ;  /* 0x00000017ff007819 */ /* 0x000fe40000011600 */
[----:B------:R2:W-:Y:S01]  /*0aa0*/  STG.E.U8 desc[UR8][R22.64], R6 ;  /* 0x0000000616007986 */ /* 0x0005e2000c101108 */
[----:B------:R-:W-:Y:S01]  /*0ab0*/  IMAD.HI R29, R29, 0x7ac28387, R12 ;  /* 0x7ac283871d1d7827 */ /* 0x000fe200078e020c */
[----:B0-----:R-:W-:Y:S02]  /*0ac0*/  IADD3 R26, P0, PT, R27, R16, RZ ;  /* 0x000000101b1a7210 */ /* 0x001fe40007f1e0ff */
[----:B------:R0:W-:Y:S01]  /*0ad0*/  STG.E.U8 desc[UR8][R8.64], R0 ;  /* 0x0000000008007986 */ /* 0x0001e2000c101108 */
[----:B-1----:R-:W-:Y:S01]  /*0ae0*/  IMAD.WIDE.U32 R18, R4, 0x4, R20 ;  /* 0x0000000404127825 */ /* 0x002fe200078e0014 */
[----:B--2---:R-:W-:-:S05]  /*0af0*/  IADD3 R6, PT, PT, R7, 0x640000, RZ ;  /* 0x0064000007067810 */ /* 0x004fca0007ffe0ff */
[----:B------:R1:W2:Y:S01]  /*0b00*/  LDG.E.CONSTANT R19, desc[UR8][R18.64] ;  /* 0x0000000812137981 */ /* 0x0002a2000c1e9900 */
[----:B0-----:R-:W-:Y:S01]  /*0b10*/  IMAD.HI R0, R3, 0x7ac28387, R12 ;  /* 0x7ac2838703007827 */ /* 0x001fe200078e020c */
[----:B------:R-:W-:-:S03]  /*0b20*/  SHF.R.U32.HI R24, RZ, 0x17, R29 ;  /* 0x00000017ff187819 */ /* 0x000fc6000001161d */
[----:B------:R-:W-:Y:S01]  /*0b30*/  IMAD.X R3, RZ, RZ, R15, P1 ;  /* 0x000000ffff037224 */ /* 0x000fe200008e060f */
[----:B------:R-:W-:Y:S01]  /*0b40*/  SHF.R.U32.HI R28, RZ, 0x17, R0 ;  /* 0x00000017ff1c7819 */ /* 0x000fe20000011600 */
[----:B------:R-:W-:Y:S02]  /*0b50*/  IMAD.X R27, RZ, RZ, R17, P0 ;  /* 0x000000ffff1b7224 */ /* 0x000fe400000e0611 */
[----:B------:R-:W-:Y:S01]  /*0b60*/  IMAD.WIDE.U32 R22, R6, 0x4, R20 ;  /* 0x0000000406167825 */ /* 0x000fe200078e0014 */
[----:B------:R-:W-:Y:S04]  /*0b70*/  STG.E.U8 desc[UR8][R10.64+0x500000], R24 ;  /* 0x500000180a007986 */ /* 0x000fe8000c101108 */
[----:B------:R-:W3:Y:S04]  /*0b80*/  LDG.E.CONSTANT R29, desc[UR8][R2.64+-0x800000] ;  /* 0x80000008021d7981 */ /* 0x000ee8000c1e9900 */
[----:B------:R0:W-:Y:S04]  /*0b90*/  STG.E.U8 desc[UR8][R26.64], R28 ;  /* 0x0000001c1a007986 */ /* 0x0001e8000c101108 */
[----:B------:R4:W3:Y:S01]  /*0ba0*/  LDG.E.CONSTANT R23, desc[UR8][R22.64] ;  /* 0x0000000816177981 */ /* 0x0008e2000c1e9900 */
[----:B0-----:R-:W-:-:S05]  /*0bb0*/  IADD3 R27, PT, PT, R7, 0x680000, RZ ;  /* 0x00680000071b7810 */ /* 0x001fca0007ffe0ff */
[----:B------:R-:W-:-:S06]  /*0bc0*/  IMAD.WIDE.U32 R8, R27, 0x4, R20 ;  /* 0x000000041b087825 */ /* 0x000fcc00078e0014 */
[----:B------:R3:W3:Y:S01]  /*0bd0*/  LDG.E.CONSTANT R9, desc[UR8][R8.64] ;  /* 0x0000000808097981 */ /* 0x0006e2000c1e9900 */
[----:B------:R-:W-:Y:S01]  /*0be0*/  IADD3 R24, P0, PT, R25, R16, RZ ;  /* 0x0000001019187210 */ /* 0x000fe20007f1e0ff */
[----:B-----5:R-:W-:Y:S01]  /*0bf0*/  IMAD.HI R5, R5, 0x7ac28387, R12 ;  /* 0x7ac2838705057827 */ /* 0x020fe200078e020c */
[----:B-1----:R-:W-:-:S03]  /*0c00*/  IADD3 R18, PT, PT, R7, 0x6c0000, RZ ;  /* 0x006c000007127810 */ /* 0x002fc60007ffe0ff */
[----:B------:R-:W-:Y:S01]  /*0c10*/  IMAD.X R25, RZ, RZ, R17, P0 ;  /* 0x000000ffff197224 */ /* 0x000fe200000e0611 */
[----:B------:R-:W-:Y:S02]  /*0c20*/  SHF.R.U32.HI R0, RZ, 0x17, R5 ;  /* 0x00000017ff007819 */ /* 0x000fe40000011605 */
[----:B------:R-:W-:-:S03]  /*0c30*/  IADD3 R4, P0, PT, R4, R16, RZ ;  /* 0x0000001004047210 */ /* 0x000fc60007f1e0ff */
[----:B------:R0:W-:Y:S02]  /*0c40*/  STG.E.U8 desc[UR8][R24.64], R0 ;  /* 0x0000000018007986 */ /* 0x0001e4000c101108 */
[----:B------:R-:W-:Y:S02]  /*0c50*/  IMAD.X R5, RZ, RZ, R17, P0 ;  /* 0x000000ffff057224 */ /* 0x000fe400000e0611 */
[----:B0-----:R-:W-:Y:S01]  /*0c60*/  IMAD.WIDE.U32 R24, R18, 0x4, R20 ;  /* 0x0000000412187825 */ /* 0x001fe200078e0014 */
[----:B------:R-:W5:Y:S03]  /*0c70*/  LDG.E.CONSTANT R0, desc[UR8][R2.64+-0x400000] ;  /* 0xc000000802007981 */ /* 0x000f66000c1e9900 */
[----:B--2---:R-:W-:-:S05]  /*0c80*/  IMAD.HI R19, R19, 0x7ac28387, R12 ;  /* 0x7ac2838713137827 */ /* 0x004fca00078e020c */
[----:B----4-:R-:W-:Y:S02]  /*0c90*/  SHF.R.U32.HI R22, RZ, 0x17, R19 ;  /* 0x00000017ff167819 */ /* 0x010fe40000011613 */
[----:B------:R0:W2:Y:S01]  /*0ca0*/  LDG.E.CONSTANT R19, desc[UR8][R24.64] ;  /* 0x0000000818137981 */ /* 0x0000a2000c1e9900 */
[--C-:B---3--:R-:W-:Y:S01]  /*0cb0*/  IMAD.HI R8, R29, 0x7ac28387, R12.reuse ;  /* 0x7ac283871d087827 */ /* 0x108fe200078e020c */
[----:B------:R-:W-:Y:S02]  /*0cc0*/  IADD3 R29, PT, PT, R7, 0x740000, RZ ;  /* 0x00740000071d7810 */ /* 0x000fe40007ffe0ff */
[----:B0-----:R-:W-:Y:S01]  /*0cd0*/  IADD3 R24, P0, PT, R6, R16, RZ ;  /* 0x0000001006187210 */ /* 0x001fe20007f1e0ff */
[----:B------:R0:W-:Y:S01]  /*0ce0*/  STG.E.U8 desc[UR8][R4.64], R22 ;  /* 0x0000001604007986 */ /* 0x0001e2000c101108 */
[----:B------:R-:W-:Y:S01]  /*0cf0*/  IMAD.HI R6, R23, 0x7ac28387, R12 ;  /* 0x7ac2838717067827 */ /* 0x000fe200078e020c */
[----:B------:R-:W-:-:S03]  /*0d00*/  SHF.R.U32.HI R8, RZ, 0x17, R8 ;  /* 0x00000017ff087819 */ /* 0x000fc60000011608 */
[----:B------:R-:W-:Y:S01]  /*0d10*/  IMAD.X R25, RZ, RZ, R17, P0 ;  /* 0x000000ffff197224 */ /* 0x000fe200000e0611 */
[----:B------:R-:W-:Y:S01]  /*0d20*/  SHF.R.U32.HI R6, RZ, 0x17, R6 ;  /* 0x00000017ff067819 */ /* 0x000fe20000011606 */
[----:B0-----:R-:W-:Y:S01]  /*0d30*/  IMAD.WIDE.U32 R4, R29, 0x4, R20 ;  /* 0x000000041d047825 */ /* 0x001fe200078e0014 */
[----:B------:R0:W-:Y:S01]  /*0d40*/  STG.E.U8 desc[UR8][R10.64+0x600000], R8 ;  /* 0x600000080a007986 */ /* 0x0001e2000c101108 */
[----:B------:R-:W-:-:S03]  /*0d50*/  IADD3 R26, P0, PT, R27, R16, RZ ;  /* 0x000000101b1a7210 */ /* 0x000fc60007f1e0ff */
[----:B------:R1:W3:Y:S04]  /*0d60*/  LDG.E.CONSTANT R23, desc[UR8][R4.64] ;  /* 0x0000000804177981 */ /* 0x0002e8000c1e9900 */
[----:B------:R4:W-:Y:S01]  /*0d70*/  STG.E.U8 desc[UR8][R24.64], R6 ;  /* 0x0000000618007986 */ /* 0x0009e2000c101108 */
[----:B------:R-:W-:Y:S01]  /*0d80*/  IMAD.HI R9, R9, 0x7ac28387, R12 ;  /* 0x7ac2838709097827 */ /* 0x000fe200078e020c */
[----:B------:R-:W-:Y:S02]  /*0d90*/  IADD3.X R27, PT, PT, RZ, R17, RZ, P0, !PT ;  /* 0x00000011ff1b7210 */ /* 0x000fe400007fe4ff */
[C---:B0-----:R-:W-:Y:S02]  /*0da0*/  IADD3 R8, PT, PT, R7.reuse, 0x7c0000, RZ ;  /* 0x007c000007087810 */ /* 0x041fe40007ffe0ff */
[----:B------:R-:W-:Y:S01]  /*0db0*/  SHF.R.U32.HI R22, RZ, 0x17, R9 ;  /* 0x00000017ff167819 */ /* 0x000fe20000011609 */
[----:B----4-:R-:W-:-:S04]  /*0dc0*/  VIADD R25, R7, 0x780000 ;  /* 0x0078000007197836 */ /* 0x010fc80000000000 */
[--C-:B-1----:R-:W-:Y:S01]  /*0dd0*/  IMAD.WIDE.U32 R4, R25, 0x4, R20.reuse ;  /* 0x0000000419047825 */ /* 0x102fe200078e0014 */
[----:B------:R0:W-:Y:S05]  /*0de0*/  STG.E.U8 desc[UR8][R26.64], R22 ;  /* 0x000000161a007986 */ /* 0x0001ea000c101108 */
[----:B------:R-:W4:Y:S01]  /*0df0*/  LDG.E.CONSTANT R5, desc[UR8][R4.64] ;  /* 0x0000000804057981 */ /* 0x000f22000c1e9900 */
[----:B0-----:R-:W-:Y:S01]  /*0e00*/  IMAD.WIDE.U32 R26, R8, 0x4, R20 ;  /* 0x00000004081a7825 */ /* 0x001fe200078e0014 */
[----:B------:R-:W-:Y:S02]  /*0e10*/  IADD3 R18, P0, PT, R18, R16, RZ ;  /* 0x0000001012127210 */ /* 0x000fe40007f1e0ff */
[----:B------:R-:W-:Y:S01]  /*0e20*/  IADD3 R28, PT, PT, R7, 0x840000, RZ ;  /* 0x00840000071c7810 */ /* 0x000fe20007ffe0ff */
[--C-:B-----5:R-:W-:Y:S01]  /*0e30*/  IMAD.HI R0, R0, 0x7ac28387, R12.reuse ;  /* 0x7ac2838700007827 */ /* 0x120fe200078e020c */
[----:B------:R0:W5:Y:S04]  /*0e40*/  LDG.E.CONSTANT R9, desc[UR8][R26.64] ;  /* 0x000000081a097981 */ /* 0x000168000c1e9900 */
[----:B------:R-:W5:Y:S01]  /*0e50*/  LDG.E.CONSTANT R4, desc[UR8][R2.64] ;  /* 0x0000000802047981 */ /* 0x000f62000c1e9900 */
[----:B--2---:R-:W-:-:S04]  /*0e60*/  IMAD.HI R6, R19, 0x7ac28387, R12 ;  /* 0x7ac2838713067827 */ /* 0x004fc800078e020c */
[--C-:B------:R-:W-:Y:S01]  /*0e70*/  IMAD.X R19, RZ, RZ, R17.reuse, P0 ;  /* 0x000000ffff137224 */ /* 0x100fe200000e0611 */
[----:B------:R-:W-:Y:S02]  /*0e80*/  SHF.R.U32.HI R24, RZ, 0x17, R6 ;  /* 0x00000017ff187819 */ /* 0x000fe40000011606 */
[----:B------:R-:W-:Y:S02]  /*0e90*/  SHF.R.U32.HI R6, RZ, 0x17, R0 ;  /* 0x00000017ff067819 */ /* 0x000fe40000011600 */
[----:B0-----:R-:W-:Y:S01]  /*0ea0*/  IADD3 R26, P0, PT, R29, R16, RZ ;  /* 0x000000101d1a7210 */ /* 0x001fe20007f1e0ff */
[----:B------:R0:W-:Y:S04]  /*0eb0*/  STG.E.U8 desc[UR8][R18.64], R24 ;  /* 0x0000001812007986 */ /* 0x0001e8000c101108 */
[----:B------:R-:W-:Y:S01]  /*0ec0*/  IMAD.X R27, RZ, RZ, R17, P0 ;  /* 0x000000ffff1b7224 */ /* 0x000fe200000e0611 */
[----:B------:R-:W-:Y:S01]  /*0ed0*/  STG.E.U8 desc[UR8][R10.64+0x700000], R6 ;  /* 0x700000060a007986 */ /* 0x000fe2000c101108 */
[----:B---3--:R-:W-:-:S05]  /*0ee0*/  IMAD.HI R0, R23, 0x7ac28387, R12 ;  /* 0x7ac2838717007827 */ /* 0x008fca00078e020c */
[----:B------:R-:W-:Y:S01]  /*0ef0*/  SHF.R.U32.HI R0, RZ, 0x17, R0 ;  /* 0x00000017ff007819 */ /* 0x000fe20000011600 */
[----:B------:R-:W-:Y:S01]  /*0f00*/  IMAD.WIDE.U32 R22, R28, 0x4, R20 ;  /* 0x000000041c167825 */ /* 0x000fe200078e0014 */
[----:B0-----:R-:W-:-:S03]  /*0f10*/  IADD3 R18, PT, PT, R7, 0x880000, RZ ;  /* 0x0088000007127810 */ /* 0x001fc60007ffe0ff */
[----:B------:R4:W-:Y:S01]  /*0f20*/  STG.E.U8 desc[UR8][R26.64], R0 ;  /* 0x000000001a007986 */ /* 0x0009e2000c101108 */
[----:B------:R-:W-:-:S03]  /*0f30*/  IADD3 R24, P0, PT, R25, R16, RZ ;  /* 0x0000001019187210 */ /* 0x000fc60007f1e0ff */
[----:B------:R0:W2:Y:S01]  /*0f40*/  LDG.E.CONSTANT R29, desc[UR8][R22.64] ;  /* 0x00000008161d7981 */ /* 0x0000a2000c1e9900 */
[----:B------:R-:W-:Y:S02]  /*0f50*/  IADD3.X R25, PT, PT, RZ, R17, RZ, P0, !PT ;  /* 0x00000011ff197210 */ /* 0x000fe400007fe4ff */
[----:B------:R-:W-:Y:S01]  /*0f60*/  IADD3 R8, P0, PT, R8, R16, RZ ;  /* 0x0000001008087210 */ /* 0x000fe20007f1e0ff */
[----:B----4-:R-:W-:-:S04]  /*0f70*/  IMAD.HI R0, R5, 0x7ac28387, R12 ;  /* 0x7ac2838705007827 */ /* 0x010fc800078e020c */
[----:B0-----:R-:W-:Y:S01]  /*0f80*/  IMAD.WIDE.U32 R22, R18, 0x4, R20 ;  /* 0x0000000412167825 */ /* 0x001fe200078e0014 */
[----:B------:R-:W-:-:S03]  /*0f90*/  SHF.R.U32.HI R6, RZ, 0x17, R0 ;  /* 0x00000017ff067819 */ /* 0x000fc60000011600 */
[----:B------:R-:W-:Y:S01]  /*0fa0*/  VIADD R27, R7, 0x8c0000 ;  /* 0x008c0000071b7836 */ /* 0x000fe20000000000 */
[----:B------:R0:W3:Y:S01]  /*0fb0*/  LDG.E.CONSTANT R19, desc[UR8][R22.64] ;  /* 0x0000000816137981 */ /* 0x0000e2000c1e9900 */
[----:B-----5:R-:W-:-:S03]  /*0fc0*/  IMAD.HI R0, R9, 0x7ac28387, R12 ;  /* 0x7ac2838709007827 */ /* 0x020fc600078e020c */
[----:B------:R1:W-:Y:S01]  /*0fd0*/  STG.E.U8 desc[UR8][R24.64], R6 ;  /* 0x0000000618007986 */ /* 0x0003e2000c101108 */
[----:B------:R-:W-:Y:S01]  /*0fe0*/  IMAD.X R9, RZ, RZ, R17, P0 ;  /* 0x000000ffff097224 */ /* 0x000fe200000e0611 */
[----:B------:R-:W-:Y:S01]  /*0ff0*/  SHF.R.U32.HI R26, RZ, 0x17, R0 ;  /* 0x00000017ff1a7819 */ /* 0x000fe20000011600 */
[----:B0-----:R-:W-:Y:S01]  /*1000*/  IMAD.WIDE.U32 R22, R27, 0x4, R20 ;  /* 0x000000041b167825 */ /* 0x001fe200078e0014 */
[----:B------:R-:W4:Y:S04]  /*1010*/  LDG.E.CONSTANT R0, desc[UR8][R2.64+0x400000] ;  /* 0x4000000802007981 */ /* 0x000f28000c1e9900 */
[----:B------:R0:W5:Y:S01]  /*1020*/  LDG.E.CONSTANT R5, desc[UR8][R22.64] ;  /* 0x0000000816057981 */ /* 0x000162000c1e9900 */
[----:B-1----:R-:W-:-:S03]  /*1030*/  IADD3 R25, PT, PT, R7, 0x940000, RZ ;  /* 0x0094000007197810 */ /* 0x002fc60007ffe0ff */
[----:B------:R1:W-:Y:S02]  /*1040*/  STG.E.U8 desc[UR8][R8.64], R26 ;  /* 0x0000001a08007986 */ /* 0x0003e4000c101108 */
[----:B0-----:R-:W-:-:S04]  /*1050*/  IMAD.WIDE.U32 R22, R25, 0x4, R20 ;  /* 0x0000000419167825 */ /* 0x001fc800078e0014 */
[----:B-1----:R-:W-:Y:S02]  /*1060*/  VIADD R9, R7, 0x980000 ;  /* 0x0098000007097836 */ /* 0x002fe40000000000 */
[----:B------:R0:W5:Y:S02]  /*1070*/  LDG.E.CONSTANT R23, desc[UR8][R22.64] ;  /* 0x0000000816177981 */ /* 0x000164000c1e9900 */
[----:B------:R-:W-:-:S06]  /*1080*/  IMAD.WIDE.U32 R2, R9, 0x4, R20 ;  /* 0x0000000409027825 */ /* 0x000fcc00078e0014 */
[----:B------:R3:W5:Y:S01]  /*1090*/  LDG.E.CONSTANT R3, desc[UR8][R2.64] ;  /* 0x0000000802037981 */ /* 0x000762000c1e9900 */
[----:B------:R-:W-:Y:S01]  /*10a0*/  IMAD.HI R4, R4, 0x7ac28387, R12 ;  /* 0x7ac2838704047827 */ /* 0x000fe200078e020c */
[----:B------:R-:W-:Y:S02]  /*10b0*/  IADD3 R28, P0, PT, R28, R16, RZ ;  /* 0x000000101c1c7210 */ /* 0x000fe40007f1e0ff */
[----:B------:R-:W-:Y:S02]  /*10c0*/  IADD3 R10, P1, PT, R10, 0x1000000, RZ ;  /* 0x010000000a0a7810 */ /* 0x000fe40007f3e0ff */
[----:B------:R-:W-:Y:S02]  /*10d0*/  SHF.R.U32.HI R26, RZ, 0x17, R4 ;  /* 0x00000017ff1a7819 */ /* 0x000fe40000011604 */
[----:B------:R-:W-:-:S05]  /*10e0*/  IADD3.X R11, PT, PT, RZ, R11, RZ, P1, !PT ;  /* 0x0000000bff0b7210 */ /* 0x000fca0000ffe4ff */
[----:B------:R1:W-:Y:S01]  /*10f0*/  STG.E.U8 desc[UR8][R10.64+-0x800000], R26 ;  /* 0x8000001a0a007986 */ /* 0x0003e2000c101108 */
[----:B0-----:R-:W-:Y:S01]  /*1100*/  VIADD R22, R7, 0x9c0000 ;  /* 0x009c000007167836 */ /* 0x001fe20000000000 */
[----:B------:R-:W-:-:S03]  /*1110*/  IADD3 R4, P1, PT, R27, R16, RZ ;  /* 0x000000101b047210 */ /* 0x000fc60007f3e0ff */
[----:B-1----:R-:W-:-:S06]  /*1120*/  IMAD.WIDE.U32 R26, R22, 0x4, R20 ;  /* 0x00000004161a7825 */ /* 0x002fcc00078e0014 */
[----:B------:R-:W5:Y:S01]  /*1130*/  LDG.E.CONSTANT R27, desc[UR8][R26.64] ;  /* 0x000000081a1b7981 */ /* 0x000f62000c1e9900 */
[----:B--2---:R-:W-:-:S04]  /*1140*/  IMAD.HI R6, R29, 0x7ac28387, R12 ;  /* 0x7ac283871d067827 */ /* 0x004fc800078e020c */
[----:B------:R-:W-:Y:S01]  /*1150*/  IMAD.X R29, RZ, RZ, R17, P0 ;  /* 0x000000ffff1d7224 */ /* 0x000fe200000e0611 */
[----:B------:R-:W-:Y:S02]  /*1160*/  SHF.R.U32.HI R8, RZ, 0x17, R6 ;  /* 0x00000017ff087819 */ /* 0x000fe40000011606 */
[----:B------:R-:W-:-:S03]  /*1170*/  IADD3 R18, P0, PT, R18, R16, RZ ;  /* 0x0000001012127210 */ /* 0x000fc60007f1e0ff */
[----:B------:R0:W-:Y:S01]  /*1180*/  STG.E.U8 desc[UR8][R28.64], R8 ;  /* 0x000000081c007986 */ /* 0x0001e2000c101108 */
[----:B---3--:R-:W-:Y:S01]  /*1190*/  IMAD.HI R2, R19, 0x7ac28387, R12 ;  /* 0x7ac2838713027827 */ /* 0x008fe200078e020c */
[----:B------:R-:W-:-:S04]  /*11a0*/  IADD3.X R19, PT, PT, RZ, R17, RZ, P0, !PT ;  /* 0x00000011ff137210 */ /* 0x000fc800007fe4ff */
[----:B------:R-:W-:Y:S01]  /*11b0*/  SHF.R.U32.HI R24, RZ, 0x17, R2 ;  /* 0x00000017ff187819 */ /* 0x000fe20000011602 */
[----:B0-----:R-:W-:-:S04]  /*11c0*/  VIADD R8, R7, 0xa40000 ;  /* 0x00a4000007087836 */ /* 0x001fc80000000000 */
[----:B------:R0:W-:Y:S01]  /*11d0*/  STG.E.U8 desc[UR8][R18.64], R24 ;  /* 0x0000001812007986 */ /* 0x0001e2000c101108 */
[----:B----4-:R-:W-:-:S04]  /*11e0*/  IMAD.HI R2, R0, 0x7ac28387, R12 ;  /* 0x7ac2838700027827 */ /* 0x010fc800078e020c */
[----:B-----5:R-:W-:Y:S01]  /*11f0*/  IMAD.HI R6, R5, 0x7ac28387, R12 ;  /* 0x7ac2838705067827 */ /* 0x020fe200078e020c */
[----:B------:R-:W-:-:S03]  /*1200*/  IADD3.X R5, PT, PT, RZ, R17, RZ, P1, !PT ;  /* 0x00000011ff057210 */ /* 0x000fc60000ffe4ff */
[----:B0-----:R-:W-:Y:S01]  /*1210*/  IMAD.WIDE.U32 R18, R8, 0x4, R20 ;  /* 0x0000000408127825 */ /* 0x001fe200078e0014 */
[----:B------:R-:W-:Y:S02]  /*1220*/  IADD3 R24, P0, PT, R25, R16, RZ ;  /* 0x0000001019187210 */ /* 0x000fe40007f1e0ff */
[----:B------:R-:W-:Y:S02]  /*1230*/  SHF.R.U32.HI R6, RZ, 0x17, R6 ;  /* 0x00000017ff067819 */ /* 0x000fe40000011606 */
[----:B------:R0:W2:Y:S01]  /*1240*/  LDG.E.CONSTANT R0, desc[UR8][R18.64] ;  /* 0x0000000812007981 */ /* 0x0000a2000c1e9900 */
[----:B------:R-:W-:Y:S01]  /*1250*/  SHF.R.U32.HI R2, RZ, 0x17, R2 ;  /* 0x00000017ff027819 */ /* 0x000fe20000011602 */
[----:B------:R-:W-:Y:S01]  /*1260*/  IMAD.HI R23, R23, 0x7ac28387, R12 ;  /* 0x7ac2838717177827 */ /* 0x000fe200078e020c */
[----:B------:R-:W-:Y:S02]  /*1270*/  IADD3.X R25, PT, PT, RZ, R17, RZ, P0, !PT ;  /* 0x00000011ff197210 */ /* 0x000fe400007fe4ff */
[----:B------:R-:W-:-:S02]  /*1280*/  IADD3 R14, P1, PT, R14, 0x3000000, RZ ;  /* 0x030000000e0e7810 */ /* 0x000fc40007f3e0ff */
[----:B------:R-:W-:Y:S02]  /*1290*/  SHF.R.U32.HI R28, RZ, 0x17, R23 ;  /* 0x00000017ff1c7819 */ /* 0x000fe40000011617 */
[----:B0-----:R-:W-:Y:S01]  /*12a0*/  IADD3 R18, P0, PT, R9, R16, RZ ;  /* 0x0000001009127210 */ /* 0x001fe20007f1e0ff */
[----:B------:R-:W-:Y:S01]  /*12b0*/  IMAD.HI R3, R3, 0x7ac28387, R12 ;  /* 0x7ac2838703037827 */ /* 0x000fe200078e020c */
[C---:B------:R-:W-:Y:S01]  /*12c0*/  IADD3 R29, PT, PT, R7.reuse, 0xa80000, RZ ;  /* 0x00a80000071d7810 */ /* 0x040fe20007ffe0ff */
[----:B------:R0:W-:Y:S01]  /*12d0*/  STG.E.U8 desc[UR8][R4.64], R6 ;  /* 0x0000000604007986 */ /* 0x0001e2000c101108 */
[----:B------:R-:W-:Y:S01]  /*12e0*/  IADD3.X R19, PT, PT, RZ, R17, RZ, P0, !PT ;  /* 0x00000011ff137210 */ /* 0x000fe200007fe4ff */
[----:B------:R-:W-:Y:S01]  /*12f0*/  IMAD.X R15, RZ, RZ, R15, P1 ;  /* 0x000000ffff0f7224 */ /* 0x000fe200008e060f */
[----:B------:R-:W-:Y:S01]  /*1300*/  SHF.R.U32.HI R26, RZ, 0x17, R3 ;  /* 0x00000017ff1a7819 */ /* 0x000fe20000011603 */
[----:B------:R1:W-:Y:S01]  /*1310*/  STG.E.U8 desc[UR8][R10.64+-0x700000], R2 ;  /* 0x900000020a007986 */ /* 0x0003e2000c101108 */
[----:B------:R-:W-:-:S03]  /*1320*/  VIADD R23, R7, 0xac0000 ;  /* 0x00ac000007177836 */ /* 0x000fc60000000000 */
[----:B------:R3:W-:Y:S01]  /*1330*/  STG.E.U8 desc[UR8][R24.64], R28 ;  /* 0x0000001c18007986 */ /* 0x0007e2000c101108 */
[----:B0-----:R-:W-:-:S03]  /*1340*/  IMAD.WIDE.U32 R4, R29, 0x4, R20 ;  /* 0x000000041d047825 */ /* 0x001fc600078e0014 */
[----:B------:R0:W-:Y:S01]  /*1350*/  STG.E.U8 desc[UR8][R18.64], R26 ;  /* 0x0000001a12007986 */ /* 0x0001e2000c101108 */
[----:B------:R-:W-:Y:S01]  /*1360*/  IADD3 R9, PT, PT, R7, 0xb80000, RZ ;  /* 0x00b8000007097810 */ /* 0x000fe20007ffe0ff */
[--C-:B-1----:R-:W-:Y:S02]  /*1370*/  IMAD.WIDE.U32 R2, R23, 0x4, R20.reuse ;  /* 0x0000000417027825 */ /* 0x102fe400078e0014 */
[----:B------:R-:W4:Y:S02]  /*1380*/  LDG.E.CONSTANT R6, desc[UR8][R14.64+-0x800000] ;  /* 0x800000080e067981 */ /* 0x000f24000c1e9900 */
[C---:B---3--:R-:W-:Y:S02]  /*1390*/  VIADD R25, R7.reuse, 0xb40000 ;  /* 0x00b4000007197836 */ /* 0x048fe40000000000 */
[----:B------:R-:W3:Y:S01]  /*13a0*/  LDG.E.CONSTANT R5, desc[UR8][R4.64] ;  /* 0x0000000804057981 */ /* 0x000ee2000c1e9900 */
[----:B------:R-:W-:Y:S02]  /*13b0*/  VIADD R7, R7, 0xbc0000 ;  /* 0x00bc000007077836 */ /* 0x000fe40000000000 */
[--C-:B0-----:R-:W-:Y:S01]  /*13c0*/  IMAD.WIDE.U32 R18, R25, 0x4, R20.reuse ;  /* 0x0000000419127825 */ /* 0x101fe200078e0014 */
[----:B------:R-:W5:Y:S04]  /*13d0*/  LDG.E.CONSTANT R26, desc[UR8][R14.64] ;  /* 0x000000080e1a7981 */ /* 0x000f68000c1e9900 */
[----:B------:R-:W5:Y:S04]  /*13e0*/  LDG.E.CONSTANT R4, desc[UR8][R2.64] ;  /* 0x0000000802047981 */ /* 0x000f68000c1e9900 */
[----:B------:R0:W5:Y:S04]  /*13f0*/  LDG.E.CONSTANT R3, desc[UR8][R18.64] ;  /* 0x0000000812037981 */ /* 0x000168000c1e9900 */
[----:B------:R-:W5:Y:S01]  /*1400*/  LDG.E.CONSTANT R2, desc[UR8][R14.64+-0x400000] ;  /* 0xc00000080e027981 */ /* 0x000f62000c1e9900 */
[----:B0-----:R-:W-:-:S04]  /*1410*/  IMAD.WIDE.U32 R18, R9, 0x4, R20 ;  /* 0x0000000409127825 */ /* 0x001fc800078e0014 */
[----:B------:R-:W-:Y:S02]  /*1420*/  IMAD.WIDE.U32 R20, R7, 0x4, R20 ;  /* 0x0000000407147825 */ /* 0x000fe400078e0014 */
[----:B------:R0:W5:Y:S04]  /*1430*/  LDG.E.CONSTANT R19, desc[UR8][R18.64] ;  /* 0x0000000812137981 */ /* 0x000168000c1e9900 */
[----:B------:R1:W5:Y:S01]  /*1440*/  LDG.E.CONSTANT R21, desc[UR8][R20.64] ;  /* 0x0000000814157981 */ /* 0x000362000c1e9900 */
[----:B------:R-:W-:Y:S01]  /*1450*/  IMAD.HI R27, R27, 0x7ac28387, R12 ;  /* 0x7ac283871b1b7827 */ /* 0x000fe200078e020c */
[-C--:B------:R-:W-:Y:S02]  /*1460*/  IADD3 R22, P4, PT, R22, R16.reuse, RZ ;  /* 0x0000001016167210 */ /* 0x080fe40007f9e0ff */
[----:B------:R-:W-:-:S02]  /*1470*/  IADD3 R8, P3, PT, R8, R16, RZ ;  /* 0x0000001008087210 */ /* 0x000fc40007f7e0ff */
[-C--:B------:R-:W-:Y:S02]  /*1480*/  IADD3 R28, P1, PT, R23, R16.reuse, RZ ;  /* 0x00000010171c7210 */ /* 0x080fe40007f3e0ff */
[----:B------:R-:W-:Y:S02]  /*1490*/  IADD3.X R23, PT, PT, RZ, R17, RZ, P4, !PT ;  /* 0x00000011ff177210 */ /* 0x000fe400027fe4ff */
[----:B------:R-:W-:Y:S02]  /*14a0*/  SHF.R.U32.HI R27, RZ, 0x17, R27 ;  /* 0x00000017ff1b7819 */ /* 0x000fe4000001161b */
[-C--:B0-----:R-:W-:Y:S01]  /*14b0*/  IADD3 R18, P4, PT, R9, R16.reuse, RZ ;  /* 0x0000001009127210 */ /* 0x081fe20007f9e0ff */
[--C-:B------:R-:W-:Y:S01]  /*14c0*/  IMAD.X R9, RZ, RZ, R17.reuse, P3 ;  /* 0x000000ffff097224 */ /* 0x100fe200018e0611 */
[-C--:B------:R-:W-:Y:S01]  /*14d0*/  IADD3 R24, P2, PT, R29, R16.reuse, RZ ;  /* 0x000000101d187210 */ /* 0x080fe20007f5e0ff */
[----:B------:R0:W-:Y:S01]  /*14e0*/  STG.E.U8 desc[UR8][R22.64], R27 ;  /* 0x0000001b16007986 */ /* 0x0001e2000c101108 */
[-C--:B------:R-:W-:Y:S01]  /*14f0*/  IADD3 R14, P0, PT, R25, R16.reuse, RZ ;  /* 0x00000010190e7210 */ /* 0x080fe20007f1e0ff */
[----:B------:R-:W-:Y:S01]  /*1500*/  IMAD.X R29, RZ, RZ, R17, P1 ;  /* 0x000000ffff1d7224 */ /* 0x000fe200008e0611 */
[----:B------:R-:W-:-:S02]  /*1510*/  IADD3 R16, P5, PT, R7, R16, RZ ;  /* 0x0000001007107210 */ /* 0x000fc40007fbe0ff */
[-C--:B------:R-:W-:Y:S02]  /*1520*/  IADD3.X R25, PT, PT, RZ, R17.reuse, RZ, P2, !PT ;  /* 0x00000011ff197210 */ /* 0x080fe400017fe4ff */
[----:B------:R-:W-:Y:S01]  /*1530*/  IADD3.X R15, PT, PT, RZ, R17, RZ, P0, !PT ;  /* 0x00000011ff0f7210 */ /* 0x000fe200007fe4ff */
[----:B--2---:R-:W-:-:S05]  /*1540*/  IMAD.HI R0, R0, 0x7ac28387, R12 ;  /* 0x7ac2838700007827 */ /* 0x004fca00078e020c */
[----:B------:R-:W-:Y:S01]  /*1550*/  SHF.R.U32.HI R0, RZ, 0x17, R0 ;  /* 0x00000017ff007819 */ /* 0x000fe20000011600 */
[----:B----4-:R-:W-:-:S05]  /*1560*/  IMAD.HI R6, R6, 0x7ac28387, R12 ;  /* 0x7ac2838706067827 */ /* 0x010fca00078e020c */
[----:B-1----:R-:W-:Y:S01]  /*1570*/  SHF.R.U32.HI R20, RZ, 0x17, R6 ;  /* 0x00000017ff147819 */ /* 0x002fe20000011606 */
[----:B---3--:R-:W-:-:S04]  /*1580*/  IMAD.HI R5, R5, 0x7ac28387, R12 ;  /* 0x7ac2838705057827 */ /* 0x008fc800078e020c */
[----:B------:R-:W-:Y:S01]  /*1590*/  STG.E.U8 desc[UR8][R10.64+-0x600000], R20 ;  /* 0xa00000140a007986 */ /* 0x000fe2000c101108 */
[----:B-----5:R-:W-:-:S03]  /*15a0*/  IMAD.HI R4, R4, 0x7ac28387, R12 ;  /* 0x7ac2838704047827 */ /* 0x020fc600078e020c */
[----:B------:R1:W-:Y:S01]  /*15b0*/  STG.E.U8 desc[UR8][R8.64], R0 ;  /* 0x0000000008007986 */ /* 0x0003e2000c101108 */
[----:B------:R-:W-:Y:S01]  /*15c0*/  SHF.R.U32.HI R6, RZ, 0x17, R5 ;  /* 0x00000017ff067819 */ /* 0x000fe20000011605 */
[----:B------:R-:W-:Y:S01]  /*15d0*/  IMAD.HI R26, R26, 0x7ac28387, R12 ;  /* 0x7ac283871a1a7827 */ /* 0x000fe200078e020c */
[----:B------:R-:W-:-:S03]  /*15e0*/  SHF.R.U32.HI R7, RZ, 0x17, R4 ;  /* 0x00000017ff077819 */ /* 0x000fc60000011604 */
[----:B------:R-:W-:-:S04]  /*15f0*/  IMAD.HI R3, R3, 0x7ac28387, R12 ;  /* 0x7ac2838703037827 */ /* 0x000fc800078e020c */
[----:B------:R-:W-:Y:S01]  /*1600*/  IMAD.HI R2, R2, 0x7ac28387, R12 ;  /* 0x7ac2838702027827 */ /* 0x000fe200078e020c */
[----:B0-----:R-:W-:Y:S01]  /*1610*/  SHF.R.U32.HI R23, RZ, 0x17, R3 ;  /* 0x00000017ff177819 */ /* 0x001fe20000011603 */
[----:B------:R-:W-:Y:S03]  /*1620*/  STG.E.U8 desc[UR8][R24.64], R6 ;  /* 0x0000000618007986 */ /* 0x000fe6000c101108 */
[----:B------:R-:W-:Y:S01]  /*1630*/  SHF.R.U32.HI R5, RZ, 0x17, R2 ;  /* 0x00000017ff057819 */ /* 0x000fe20000011602 */
[----:B-1----:R-:W-:-:S04]  /*1640*/  IMAD.HI R0, R19, 0x7ac28387, R12 ;  /* 0x7ac2838713007827 */ /* 0x002fc800078e020c */
[----:B------:R-:W-:Y:S01]  /*1650*/  IMAD.HI R21, R21, 0x7ac28387, R12 ;  /* 0x7ac2838715157827 */ /* 0x000fe200078e020c */
[----:B------:R-:W-:Y:S01]  /*1660*/  SHF.R.U32.HI R9, RZ, 0x17, R0 ;  /* 0x00000017ff097819 */ /* 0x000fe20000011600 */
[----:B------:R-:W-:Y:S02]  /*1670*/  STG.E.U8 desc[UR8][R28.64], R7 ;  /* 0x000000071c007986 */ /* 0x000fe4000c101108 */
[----:B------:R-:W-:Y:S01]  /*1680*/  IMAD.X R19, RZ, RZ, R17, P4 ;  /* 0x000000ffff137224 */ /* 0x000fe200020e0611 */
[----:B------:R-:W-:Y:S02]  /*1690*/  IADD3.X R17, PT, PT, RZ, R17, RZ, P5, !PT ;  /* 0x00000011ff117210 */ /* 0x000fe40002ffe4ff */
[----:B------:R-:W-:Y:S01]  /*16a0*/  SHF.R.U32.HI R21, RZ, 0x17, R21 ;  /* 0x00000017ff157819 */ /* 0x000fe20000011615 */
[----:B------:R-:W-:Y:S01]  /*16b0*/  STG.E.U8 desc[UR8][R10.64+-0x500000], R5 ;  /* 0xb00000050a007986 */ /* 0x000fe2000c101108 */
[----:B------:R-:W-:-:S03]  /*16c0*/  SHF.R.U32.HI R3, RZ, 0x17, R26 ;  /* 0x00000017ff037819 */ /* 0x000fc6000001161a */
[----:B------:R-:W-:Y:S04]  /*16d0*/  STG.E.U8 desc[UR8][R14.64], R23 ;  /* 0x000000170e007986 */ /* 0x000fe8000c101108 */
[----:B------:R-:W-:Y:S04]  /*16e0*/  STG.E.U8 desc[UR8][R18.64], R9 ;  /* 0x0000000912007986 */ /* 0x000fe8000c101108 */
[----:B------:R-:W-:Y:S04]  /*16f0*/  STG.E.U8 desc[UR8][R16.64], R21 ;  /* 0x0000001510007986 */ /* 0x000fe8000c101108 */
[----:B------:R-:W-:Y:S01]  /*1700*/  STG.E.U8 desc[UR8][R10.64+-0x400000], R3 ;  /* 0xc00000030a007986 */ /* 0x000fe2000c101108 */
[----:B------:R-:W-:Y:S05]  /*1710*/  EXIT ;  /* 0x000000000000794d */ /* 0x000fea0003800000 */
.L_x_233:
        /* <DEDUP_REMOVED lines=14> */
.L_x_479:


//--------------------- .text.fused_nn_conv2d_cast_fixed_point_multiply_add_cast_fixed_point_multiply_add_cast_16086763325481941859__4_kernel0 --------------------------
	.section	.text.fused_nn_conv2d_cast_fixed_point_multiply_add_cast_fixed_point_multiply_add_cast_16086763325481941859__4_kernel0,"ax",@progbits
	.align	128
        .global         fused_nn_conv2d_cast_fixed_point_multiply_add_cast_fixed_point_multiply_add_cast_16086763325481941859__4_kernel0
        .type           fused_nn_conv2d_cast_fixed_point_multiply_add_cast_fixed_point_multiply_add_cast_16086763325481941859__4_kernel0,@function
        .size           fused_nn_conv2d_cast_fixed_point_multiply_add_cast_fixed_point_multiply_add_cast_16086763325481941859__4_kernel0,(.L_x_480 - fused_nn_conv2d_cast_fixed_point_multiply_add_cast_fixed_point_multiply_add_cast_16086763325481941859__4_kernel0)
        .other          fused_nn_conv2d_cast_fixed_point_multiply_add_cast_fixed_point_multiply_add_cast_16086763325481941859__4_kernel0,@"STO_CUDA_ENTRY STV_DEFAULT"
fused_nn_conv2d_cast_fixed_point_multiply_add_cast_fixed_point_multiply_add_cast_16086763325481941859__4_kernel0:
.text.fused_nn_conv2d_cast_fixed_point_multiply_add_cast_fixed_point_multiply_add_cast_16086763325481941859__4_kernel0:
        /* <DEDUP_REMOVED lines=121> */
.L_x_234:
        /* <DEDUP_REMOVED lines=735> */
[----:B------:R-:W-:Y:S01]  /*3580*/  IMAD R18, R11, 0xb700000, RZ ;  /* 0x0b7000000b127824 */ /* 0x000fe200078e02ff */
        /* <DEDUP_REMOVED lines=9> */
[----:B------:R-:W-:Y:S01]  /*3620*/  IMAD.WIDE.U32 R18, R25, 0xb700000, R8 ;  /* 0x0b70000019127825 */ /* 0x000fe200078e0008 */
[----:B------:R-:W-:-:S03]  /*3630*/  SHF.R.S32.HI R20, RZ, 0x1f, R29 ;  /* 0x0000001fff147819 */ /* 0x000fc6000001141d */
[----:B------:R-:W-:Y:S01]  /*3640*/  IDP.4A.S8.S8 R45, R33, R14, R45 ;  /* 0x0000000e212d7226 */ /* 0x000fe2000000062d */
[----:B------:R-:W-:Y:S01]  /*3650*/  IADD3 R21, PT, PT, R19, R21, RZ ;  /* 0x0000001513157210 */ /* 0x000fe20007ffe0ff */
[C---:B------:R-:W-:Y:S02]  /*3660*/  IDP.4A.S8.S8 R41, R24.reuse, R28, R41 ;  /* 0x0000001c18297226 */ /* 0x040fe40000000629 */
[C---:B------:R-:W-:Y:S01]  /*3670*/  IDP.4A.S8.S8 R35, R24.reuse, R30, R35 ;  /* 0x0000001e18237226 */ /* 0x040fe20000000623 */
[----:B------:R-:W-:Y:S01]  /*3680*/  SHF.R.S32.HI R19, RZ, 0x1f, R45 ;  /* 0x0000001fff137819 */ /* 0x000fe2000001142d */
[----:B------:R-:W-:Y:S02]  /*3690*/  IDP.4A.S8.S8 R32, R24, R31, R32 ;  /* 0x0000001f18207226 */ /* 0x000fe40000000620 */
[----:B------:R-:W-:Y:S01]  /*36a0*/  IMAD R24, R20, 0xb700000, RZ ;  /* 0x0b70000014187824 */ /* 0x000fe200078e02ff */
[----:B------:R-:W-:Y:S01]  /*36b0*/  SHF.R.U64 R21, R18, 0x1f, R21 ;  /* 0x0000001f12157819 */ /* 0x000fe20000001215 */
[----:B------:R-:W-:-:S02]  /*36c0*/  IDP.4A.S8.S8 R23, R34, R28, R23 ;  /* 0x0000001c22177226 */ /* 0x000fc40000000617 */
[----:B-1----:R-:W-:-:S04]  /*36d0*/  IMAD.WIDE.U32 R4, R7, 0x4, R4 ;  /* 0x0000000407047825 */ /* 0x002fc800078e0004 */
[----:B------:R-:W-:Y:S01]  /*36e0*/  IMAD R28, R19, 0xb700000, RZ ;  /* 0x0b700000131c7824 */ /* 0x000fe200078e02ff */
[----:B------:R-:W5:Y:S01]  /*36f0*/  LDG.E.CONSTANT R7, desc[UR12][R4.64] ;  /* 0x0000000c04077981 */ /* 0x000f62000c1e9900 */
[C---:B------:R-:W-:Y:S02]  /*3700*/  IMAD R43, R29.reuse, 0xa979, R24 ;  /* 0x0000a9791d2b7824 */ /* 0x040fe400078e0218 */
[----:B------:R-:W-:Y:S01]  /*3710*/  IMAD.WIDE.U32 R18, R29, 0xb700000, R8 ;  /* 0x0b7000001d127825 */ /* 0x000fe200078e0008 */
        /* <DEDUP_REMOVED lines=9> */
[----:B------:R-:W-:-:S04]  /*37b0*/  IMAD.WIDE.U32 R24, R45, 0xb700000, R8 ;  /* 0x0b7000002d187825 */ /* 0x000fc800078e0008 */
[----:B------:R-:W-:Y:S01]  /*37c0*/  IDP.4A.S8.S8 R39, R34, R30, R39 ;  /* 0x0000001e22277226 */ /* 0x000fe20000000627 */
[----:B------:R-:W-:Y:S02]  /*37d0*/  SHF.R.U64 R34, R18, 0x1f, R29 ;  /* 0x0000001f12227819 */ /* 0x000fe4000000121d */
[----:B------:R-:W-:Y:S01]  /*37e0*/  SHF.R.S32.HI R18, RZ, 0x1f, R37 ;  /* 0x0000001fff127819 */ /* 0x000fe20000011425 */
[----:B------:R-:W-:Y:S01]  /*37f0*/  IMAD R12, R12, 0xb700000, RZ ;  /* 0x0b7000000c0c7824 */ /* 0x000fe200078e02ff */
[----:B------:R-:W-:Y:S01]  /*3800*/  IADD3 R19, PT, PT, R25, R47, RZ ;  /* 0x0000002f19137210 */ /* 0x000fe20007ffe0ff */
[----:B------:R-:W-:Y:S01]  /*3810*/  IDP.4A.S8.S8 R29, R6, R13, R44 ;  /* 0x0000000d061d7226 */ /* 0x000fe2000000062c */
[----:B------:R-:W2:Y:S01]  /*3820*/  LDG.E.CONSTANT R25, desc[UR12][R16.64+0x8] ;  /* 0x0000080c10197981 */ /* 0x000ea2000c1e9900 */
[----:B------:R-:W-:Y:S01]  /*3830*/  IMAD R28, R18, 0xb700000, RZ ;  /* 0x0b700000121c7824 */ /* 0x000fe200078e02ff */
[----:B------:R-:W-:Y:S01]  /*3840*/  SHF.R.U64 R24, R24, 0x1f, R19 ;  /* 0x0000001f18187819 */ /* 0x000fe20000001213 */
[----:B------:R-:W-:-:S02]  /*3850*/  IMAD R43, R31, 0xa979, R12 ;  /* 0x0000a9791f2b7824 */ /* 0x000fc400078e020c */
[----:B------:R-:W-:-:S04]  /*3860*/  IMAD.WIDE.U32 R18, R31, 0xb700000, R8 ;  /* 0x0b7000001f127825 */ /* 0x000fc800078e0008 */
[C---:B------:R-:W-:Y:S02]  /*3870*/  IMAD R45, R37.reuse, 0xa979, R28 ;  /* 0x0000a979252d7824 */ /* 0x040fe400078e021c */
[----:B------:R-:W-:-:S04]  /*3880*/  IMAD.WIDE.U32 R12, R37, 0xb700000, R8 ;  /* 0x0b700000250c7825 */ /* 0x000fc800078e0008 */
[----:B------:R-:W-:Y:S01]  /*3890*/  IDP.4A.S8.S8 R31, R6, R14, R3 ;  /* 0x0000000e061f7226 */ /* 0x000fe20000000603 */
[----:B------:R-:W-:Y:S02]  /*38a0*/  SHF.R.S32.HI R14, RZ, 0x1f, R29 ;  /* 0x0000001fff0e7819 */ /* 0x000fe4000001141d */
[----:B------:R-:W-:Y:S02]  /*38b0*/  IADD3 R3, PT, PT, R19, R43, RZ ;  /* 0x0000002b13037210 */ /* 0x000fe40007ffe0ff */
[----:B------:R-:W-:Y:S01]  /*38c0*/  IADD3 R37, PT, PT, R13, R45, RZ ;  /* 0x0000002d0d257210 */ /* 0x000fe20007ffe0ff */
[----:B------:R-:W-:Y:S01]  /*38d0*/  IMAD R14, R14, 0xb700000, RZ ;  /* 0x0b7000000e0e7824 */ /* 0x000fe200078e02ff */
[----:B------:R-:W-:Y:S01]  /*38e0*/  SHF.R.U64 R3, R18, 0x1f, R3 ;  /* 0x0000001f12037819 */ /* 0x000fe20000001203 */
[----:B------:R-:W2:Y:S01]  /*38f0*/  LDG.E.CONSTANT R43, desc[UR12][R16.64+0x88] ;  /* 0x0000880c102b7981 */ /* 0x000ea2000c1e9900 */
[----:B------:R-:W-:Y:S01]  /*3900*/  SHF.R.S32.HI R18, RZ, 0x1f, R31 ;  /* 0x0000001fff127819 */ /* 0x000fe2000001141f */
[C---:B------:R-:W-:Y:S01]  /*3910*/  IMAD R19, R29.reuse, 0xa979, R14 ;  /* 0x0000a9791d137824 */ /* 0x040fe200078e020e */
[----:B------:R-:W-:Y:S01]  /*3920*/  SHF.R.U64 R37, R12, 0x1f, R37 ;  /* 0x0000001f0c257819 */ /* 0x000fe20000001225 */
[----:B------:R-:W-:Y:S01]  /*3930*/  IMAD.WIDE.U32 R12, R29, 0xb700000, R8 ;  /* 0x0b7000001d0c7825 */ /* 0x000fe200078e0008 */
[----:B------:R-:W2:Y:S03]  /*3940*/  LDG.E.CONSTANT R14, desc[UR12][R16.64+0x84] ;  /* 0x0000840c100e7981 */ /* 0x000ea6000c1e9900 */
[----:B------:R-:W-:Y:S01]  /*3950*/  IMAD R18, R18, 0xb700000, RZ ;  /* 0x0b70000012127824 */ /* 0x000fe200078e02ff */
[----:B------:R-:W-:Y:S01]  /*3960*/  IADD3 R13, PT, PT, R13, R19, RZ ;  /* 0x000000130d0d7210 */ /* 0x000fe20007ffe0ff */
[----:B------:R-:W2:Y:S02]  /*3970*/  LDG.E.CONSTANT R45, desc[UR12][R4.64+0x84] ;  /* 0x0000840c042d7981 */ /* 0x000ea4000c1e9900 */
[----:B------:R-:W-:-:S02]  /*3980*/  IMAD R29, R31, 0xa979, R18 ;  /* 0x0000a9791f1d7824 */ /* 0x000fc400078e0212 */
[----:B------:R-:W-:Y:S01]  /*3990*/  IMAD.WIDE.U32 R18, R31, 0xb700000, R8 ;  /* 0x0b7000001f127825 */ /* 0x000fe200078e0008 */
        /* <DEDUP_REMOVED lines=12> */
[----:B------:R-:W-:-:S04]  /*3a60*/  IMAD R12, R12, 0xb700000, RZ ;  /* 0x0b7000000c0c7824 */ /* 0x000fc800078e02ff */
[C---:B------:R-:W-:Y:S02]  /*3a70*/  IMAD R17, R13.reuse, 0xa979, R12 ;  /* 0x0000a9790d117824 */ /* 0x040fe400078e020c */
[----:B------:R-:W-:-:S04]  /*3a80*/  IMAD.WIDE.U32 R12, R13, 0xb700000, R8 ;  /* 0x0b7000000d0c7825 */ /* 0x000fc800078e0008 */
[----:B------:R-:W-:Y:S01]  /*3a90*/  IDP.4A.S8.S8 R23, R33, R28, R23 ;  /* 0x0000001c21177226 */ /* 0x000fe20000000617 */
[----:B------:R-:W-:-:S04]  /*3aa0*/  IADD3 R13, PT, PT, R13, R17, RZ ;  /* 0x000000110d0d7210 */ /* 0x000fc80007ffe0ff */
[----:B------:R-:W-:Y:S02]  /*3ab0*/  SHF.R.U64 R13, R12, 0x1f, R13 ;  /* 0x0000001f0c0d7819 */ /* 0x000fe4000000120d */
[----:B------:R-:W-:Y:S01]  /*3ac0*/  SHF.R.S32.HI R12, RZ, 0x1f, R23 ;  /* 0x0000001fff0c7819 */ /* 0x000fe20000011417 */
[----:B------:R-:W-:-:S04]  /*3ad0*/  IDP.4A.S8.S8 R39, R33, R30, R39 ;  /* 0x0000001e21277226 */ /* 0x000fc80000000627 */
[----:B------:R-:W-:Y:S02]  /*3ae0*/  IMAD R12, R12, 0xb700000, RZ ;  /* 0x0b7000000c0c7824 */ /* 0x000fe400078e02ff */
[----:B------:R-:W-:Y:S02]  /*3af0*/  IDP.4A.S8.S8 R33, R33, R31, R42 ;  /* 0x0000001f21217226 */ /* 0x000fe4000000062a */
[C---:B------:R-:W-:Y:S02]  /*3b00*/  IDP.4A.S8.S8 R41, R6.reuse, R28, R41 ;  /* 0x0000001c06297226 */ /* 0x040fe40000000629 */
[C---:B------:R-:W-:Y:S02]  /*3b10*/  IDP.4A.S8.S8 R29, R6.reuse, R29, R36 ;  /* 0x0000001d061d7226 */ /* 0x040fe40000000624 */
[C---:B------:R-:W-:Y:S02]  /*3b20*/  IDP.4A.S8.S8 R35, R6.reuse, R30, R35 ;  /* 0x0000001e06237226 */ /* 0x040fe40000000623 */
[----:B------:R-:W-:Y:S01]  /*3b30*/  IDP.4A.S8.S8 R31, R6, R31, R32 ;  /* 0x0000001f061f7226 */ /* 0x000fe20000000620 */
[----:B------:R-:W-:Y:S01]  /*3b40*/  SHF.R.S32.HI R6, RZ, 0x1f, R47 ;  /* 0x0000001fff067819 */ /* 0x000fe2000001142f */
[----:B------:R-:W-:-:S02]  /*3b50*/  IMAD R17, R23, 0xa979, R12 ;  /* 0x0000a97917117824 */ /* 0x000fc400078e020c */
[----:B0-----:R-:W-:-:S04]  /*3b60*/  IMAD.WIDE.U32 R4, R23, 0xb700000, R8 ;  /* 0x0b70000017047825 */ /* 0x001fc800078e0008 */
[----:B------:R-:W-:Y:S01]  /*3b70*/  IMAD R6, R6, 0xb700000, RZ ;  /* 0x0b70000006067824 */ /* 0x000fe200078e02ff */
[----:B------:R-:W-:-:S03]  /*3b80*/  IADD3 R23, PT, PT, R5, R17, RZ ;  /* 0x0000001105177210 */ /* 0x000fc60007ffe0ff */
[C---:B------:R-:W-:Y:S01]  /*3b90*/  IMAD R17, R47.reuse, 0xa979, R6 ;  /* 0x0000a9792f117824 */ /* 0x040fe200078e0206 */
[----:B------:R-:W-:Y:S01]  /*3ba0*/  SHF.R.U64 R23, R4, 0x1f, R23 ;  /* 0x0000001f04177819 */ /* 0x000fe20000001217 */
[----:B------:R-:W-:Y:S01]  /*3bb0*/  IMAD.WIDE.U32 R4, R47, 0xb700000, R8 ;  /* 0x0b7000002f047825 */ /* 0x000fe200078e0008 */
[----:B------:R-:W-:-:S04]  /*3bc0*/  SHF.R.S32.HI R6, RZ, 0x1f, R39 ;  /* 0x0000001fff067819 */ /* 0x000fc80000011427 */
[----:B------:R-:W-:Y:S01]  /*3bd0*/  IADD3 R47, PT, PT, R5, R17, RZ ;  /* 0x00000011052f7210 */ /* 0x000fe20007ffe0ff */
[----:B------:R-:W-:-:S03]  /*3be0*/  IMAD R6, R6, 0xb700000, RZ ;  /* 0x0b70000006067824 */ /* 0x000fc600078e02ff */
[----:B------:R-:W-:Y:S01]  /*3bf0*/  SHF.R.U64 R47, R4, 0x1f, R47 ;  /* 0x0000001f042f7819 */ /* 0x000fe2000000122f */
[C---:B------:R-:W-:Y:S01]  /*3c00*/  IMAD R17, R39.reuse, 0xa979, R6 ;  /* 0x0000a97927117824 */ /* 0x040fe200078e0206 */
[----:B------:R-:W-:Y:S01]  /*3c10*/  SHF.R.S32.HI R6, RZ, 0x1f, R33 ;  /* 0x0000001fff067819 */ /* 0x000fe20000011421 */
[----:B------:R-:W-:Y:S01]  /*3c20*/  IMAD.WIDE.U32 R4, R39, 0xb700000, R8 ;  /* 0x0b70000027047825 */ /* 0x000fe200078e0008 */
[----:B------:R-:W-:-:S03]  /*3c30*/  SHF.R.S32.HI R12, RZ, 0x1f, R41 ;  /* 0x0000001fff0c7819 */ /* 0x000fc60000011429 */
[----:B------:R-:W-:Y:S01]  /*3c40*/  IMAD R16, R6, 0xb700000, RZ ;  /* 0x0b70000006107824 */ /* 0x000fe200078e02ff */
[----:B------:R-:W-:-:S03]  /*3c50*/  IADD3 R5, PT, PT, R5, R17, RZ ;  /* 0x0000001105057210 */ /* 0x000fc60007ffe0ff */
[C---:B------:R-:W-:Y:S01]  /*3c60*/  IMAD R17, R33.reuse, 0xa979, R16 ;  /* 0x0000a97921117824 */ /* 0x040fe200078e0210 */
[----:B------:R-:W-:Y:S01]  /*3c70*/  SHF.R.U64 R6, R4, 0x1f, R5 ;  /* 0x0000001f04067819 */ /* 0x000fe20000001205 */
[----:B------:R-:W-:Y:S01]  /*3c80*/  IMAD.WIDE.U32 R4, R33, 0xb700000, R8 ;  /* 0x0b70000021047825 */ /* 0x000fe200078e0008 */
[----:B------:R-:W-:-:S03]  /*3c90*/  ULEA UR8, UR9, UR8, 0x3 ;  /* 0x0000000809087291 */ /* 0x000fc6000f8e18ff */
[----:B------:R-:W-:Y:S01]  /*3ca0*/  IMAD R12, R12, 0xb700000, RZ ;  /* 0x0b7000000c0c7824 */ /* 0x000fe200078e02ff */
[----:B------:R-:W-:Y:S01]  /*3cb0*/  IADD3 R5, PT, PT, R5, R17, RZ ;  /* 0x0000001105057210 */ /* 0x000fe20007ffe0ff */
[----:B------:R-:W-:-:S04]  /*3cc0*/  IMAD.WIDE.U32 R16, R41, 0xb700000, R8 ;  /* 0x0b70000029107825 */ /* 0x000fc800078e0008 */
[----:B------:R-:W-:Y:S01]  /*3cd0*/  IMAD R33, R41, 0xa979, R12 ;  /* 0x0000a97929217824 */ /* 0x000fe200078e020c */
[----:B------:R-:W-:Y:S02]  /*3ce0*/  SHF.R.U64 R12, R4, 0x1f, R5 ;  /* 0x0000001f040c7819 */ /* 0x000fe40000001205 */
[----:B------:R-:W-:Y:S02]  /*3cf0*/  MOV R5, UR8 ;  /* 0x0000000800057c02 */ /* 0x000fe40008000f00 */
[----:B------:R-:W-:Y:S02]  /*3d00*/  SHF.R.S32.HI R4, RZ, 0x1f, R29 ;  /* 0x0000001fff047819 */ /* 0x000fe4000001141d */
[----:B------:R-:W-:Y:S02]  /*3d10*/  LEA R0, R5, R0, 0x4 ;  /* 0x0000000005007211 */ /* 0x000fe400078e20ff */
[----:B------:R-:W-:Y:S01]  /*3d20*/  IADD3 R33, PT, PT, R17, R33, RZ ;  /* 0x0000002111217210 */ /* 0x000fe20007ffe0ff */
[----:B------:R-:W-:Y:S01]  /*3d30*/  IMAD R4, R4, 0xb700000, RZ ;  /* 0x0b70000004047824 */ /* 0x000fe200078e02ff */
[----:B------:R-:W-:-:S02]  /*3d40*/  SHF.R.S32.HI R5, RZ, 0x1f, R35 ;  /* 0x0000001fff057819 */ /* 0x000fc40000011423 */
[----:B------:R-:W-:Y:S01]  /*3d50*/  SHF.R.U64 R33, R16, 0x1f, R33 ;  /* 0x0000001f10217819 */ /* 0x000fe20000001221 */
[----:B------:R-:W-:Y:S02]  /*3d60*/  IMAD R39, R29, 0xa979, R4 ;  /* 0x0000a9791d277824 */ /* 0x000fe400078e0204 */
[----:B------:R-:W-:Y:S02]  /*3d70*/  IMAD R16, R5, 0xb700000, RZ ;  /* 0x0b70000005107824 */ /* 0x000fe400078e02ff */
[----:B------:R-:W-:-:S04]  /*3d80*/  IMAD.WIDE.U32 R4, R29, 0xb700000, R8 ;  /* 0x0b7000001d047825 */ /* 0x000fc800078e0008 */
[----:B------:R-:W-:Y:S01]  /*3d90*/  IMAD R41, R35, 0xa979, R16 ;  /* 0x0000a97923297824 */ /* 0x000fe200078e0210 */
[----:B------:R-:W-:Y:S01]  /*3da0*/  IADD3 R29, PT, PT, R5, R39, RZ ;  /* 0x00000027051d7210 */ /* 0x000fe20007ffe0ff */
[----:B------:R-:W-:Y:S01]  /*3db0*/  IMAD.WIDE.U32 R16, R35, 0xb700000, R8 ;  /* 0x0b70000023107825 */ /* 0x000fe200078e0008 */
[----:B------:R-:W-:-:S03]  /*3dc0*/  SHF.R.S32.HI R28, RZ, 0x1f, R31 ;  /* 0x0000001fff1c7819 */ /* 0x000fc6000001141f */
[----:B------:R-:W-:Y:S01]  /*3dd0*/  IMAD R0, R0, 0x310, RZ ;  /* 0x0000031000007824 */ /* 0x000fe200078e02ff */
[----:B------:R-:W-:Y:S01]  /*3de0*/  IADD3 R17, PT, PT, R17, R41, RZ ;  /* 0x0000002911117210 */ /* 0x000fe20007ffe0ff */
[----:B------:R-:W-:-:S03]  /*3df0*/  IMAD R28, R28, 0xb700000, RZ ;  /* 0x0b7000001c1c7824 */ /* 0x000fc600078e02ff */
        /* <DEDUP_REMOVED lines=10> */
[----:B------:R-:W-:-:S04]  /*3ea0*/  IMAD.WIDE.U32 R4, R31, 0xb700000, R8 ;  /* 0x0b7000001f047825 */ /* 0x000fc800078e0008 */
        /* <DEDUP_REMOVED lines=130> */
.L_x_235:
        /* <DEDUP_REMOVED lines=11> */
.L_x_480:


//--------------------- .text.fused_cast_fixed_point_multiply_clip_cast_1_kernel0 --------------------------
	.section	.text.fused_cast_fixed_point_multiply_clip_cast_1_kernel0,"ax",@progbits
	.align	128
        .global         fused_cast_fixed_point_multiply_clip_cast_1_kernel0
        .type           fused_cast_fixed_point_multiply_clip_cast_1_kernel0,@function
        .size           fused_cast_fixed_point_multiply_clip_cast_1_kernel0,(.L_x_481 - fused_cast_fixed_point_multiply_clip_cast_1_kernel0)
        .other          fused_cast_fixed_point_multiply_clip_cast_1_kernel0,@"STO_CUDA_ENTRY STV_DEFAULT"
fused_cast_fixed_point_multiply_clip_cast_1_kernel0:
.text.fused_cast_fixed_point_multiply_clip_cast_1_kernel0:
        /* <DEDUP_REMOVED lines=11> */
[----:B------:R-:W-:Y:S02]  /*00b0*/  ISETP.GT.U32.AND P3, PT, R6, 0xcffff, PT ;  /* 0x000cffff0600780c */ /* 0x000fe40003f64070 */
[----:B------:R-:W-:Y:S02]  /*00c0*/  ISETP.GT.U32.OR P2, PT, R0, 0x43fff, P2 ;  /* 0x00043fff0000780c */ /* 0x000fe40001744470 */
[----:B------:R-:W-:Y:S02]  /*00d0*/  ISETP.GT.U32.AND P4, PT, R6, 0x8ffff, PT ;  /* 0x0008ffff0600780c */ /* 0x000fe40003f84070 */
[----:B------:R-:W-:Y:S02]  /*00e0*/  ISETP.GT.U32.OR P3, PT, R0, 0x33fff, P3 ;  /* 0x00033fff0000780c */ /* 0x000fe40001f64470 */
[----:B------:R-:W-:-:S02]  /*00f0*/  ISETP.GT.U32.AND P5, PT, R6, 0x4ffff, PT ;  /* 0x0004ffff0600780c */ /* 0x000fc40003fa4070 */
[C---:B------:R-:W-:Y:S02]  /*0100*/  ISETP.GT.U32.OR P4, PT, R0.reuse, 0x23fff, P4 ;  /* 0x00023fff0000780c */ /* 0x040fe40002784470 */
[----:B------:R-:W-:Y:S02]  /*0110*/  ISETP.GT.U32.OR P5, PT, R0, 0x13fff, P5 ;  /* 0x00013fff0000780c */ /* 0x000fe40002fa4470 */
[----:B------:R-:W-:Y:S02]  /*0120*/  ISETP.GT.U32.AND P6, PT, R6, 0x30ffff, PT ;  /* 0x0030ffff0600780c */ /* 0x000fe40003fc4070 */
[----:B------:R-:W-:-:S03]  /*0130*/  @!P2 IADD3 R4, P1, PT, R2, 0x1000000, RZ ;  /* 0x010000000204a810 */ /* 0x000fc60007f3e0ff */
[----:B------:R-:W-:Y:S02]  /*0140*/  @!P3 IADD3 R10, P0, PT, R2, 0x1000000, RZ ;  /* 0x01000000020ab810 */ /* 0x000fe40007f1e0ff */
[--C-:B------:R-:W-:Y:S01]  /*0150*/  @!P2 IMAD.X R5, RZ, RZ, R3.reuse, P1 ;  /* 0x000000ffff05a224 */ /* 0x100fe200008e0603 */
[----:B------:R-:W-:Y:S02]  /*0160*/  ISETP.GT.U32.OR P6, PT, R0, 0xc3fff, P6 ;  /* 0x000c3fff0000780c */ /* 0x000fe400037c4470 */
[C---:B------:R-:W-:Y:S01]  /*0170*/  @!P4 IADD3 R12, P1, PT, R2.reuse, 0x1000000, RZ ;  /* 0x01000000020cc810 */ /* 0x040fe20007f3e0ff */
[--C-:B------:R-:W-:Y:S01]  /*0180*/  @!P3 IMAD.X R11, RZ, RZ, R3.reuse, P0 ;  /* 0x000000ffff0bb224 */ /* 0x100fe200000e0603 */
[----:B------:R-:W-:Y:S01]  /*0190*/  @!P5 IADD3 R16, P0, PT, R2, 0x1000000, RZ ;  /* 0x010000000210d810 */ /* 0x000fe20007f1e0ff */
[----:B--2---:R0:W2:Y:S02]  /*01a0*/  @!P2 LDG.E.CONSTANT R19, desc[UR4][R4.64+-0x800000] ;  /* 0x800000040413a981 */ /* 0x0040a4000c1e9900 */
[----:B------:R-:W-:-:S02]  /*01b0*/  @!P4 IMAD.X R13, RZ, RZ, R3, P1 ;  /* 0x000000ffff0dc224 */ /* 0x000fc400008e0603 */
[----:B------:R1:W3:Y:S01]  /*01c0*/  @!P3 LDG.E.CONSTANT R11, desc[UR4][R10.64+-0x700000] ;  /* 0x900000040a0bb981 */ /* 0x0002e2000c1e9900 */
[----:B------:R-:W-:-:S03]  /*01d0*/  @!P5 IMAD.X R17, RZ, RZ, R3, P0 ;  /* 0x000000ffff11d224 */ /* 0x000fc600000e0603 */
[----:B------:R-:W5:Y:S04]  /*01e0*/  @!P4 LDG.E.CONSTANT R13, desc[UR4][R12.64+-0x600000] ;  /* 0xa00000040c0dc981 */ /* 0x000f68000c1e9900 */
[----:B------:R-:W5:Y:S04]  /*01f0*/  @!P6 LDG.E.CONSTANT R7, desc[UR4][R2.64] ;  /* 0x000000040207e981 */ /* 0x000f68000c1e9900 */
[----:B------:R-:W5:Y:S01]  /*0200*/  @!P5 LDG.E.CONSTANT R17, desc[UR4][R16.64+-0x500000] ;  /* 0xb00000041011d981 */ /* 0x000f62000c1e9900 */
[----:B------:R-:W-:Y:S02]  /*0210*/  @!P2 IMAD.MOV.U32 R8, RZ, RZ, 0x0 ;  /* 0x00000000ff08a424 */ /* 0x000fe400078e00ff */
[----:B------:R-:W-:-:S02]  /*0220*/  @!P2 IMAD.MOV.U32 R9, RZ, RZ, 0x400000 ;  /* 0x00400000ff09a424 */ /* 0x000fc400078e00ff */
[----:B0-----:R-:W-:Y:S02]  /*0230*/  @!P3 IMAD.MOV.U32 R4, RZ, RZ, 0x0 ;  /* 0x00000000ff04b424 */ /* 0x001fe400078e00ff */
[----:B------:R-:W-:Y:S01]  /*0240*/  @!P3 IMAD.MOV.U32 R5, RZ, RZ, 0x400000 ;  /* 0x00400000ff05b424 */ /* 0x000fe200078e00ff */
[----:B------:R-:W-:Y:S01]  /*0250*/  ISETP.GT.U32.AND P1, PT, R6, 0x2cffff, PT ;  /* 0x002cffff0600780c */ /* 0x000fe20003f24070 */
[----:B------:R-:W-:Y:S02]  /*0260*/  @!P4 IMAD.MOV.U32 R14, RZ, RZ, 0x0 ;  /* 0x00000000ff0ec424 */ /* 0x000fe400078e00ff */
[----:B------:R-:W-:Y:S02]  /*0270*/  @!P4 IMAD.MOV.U32 R15, RZ, RZ, 0x400000 ;  /* 0x00400000ff0fc424 */ /* 0x000fe400078e00ff */
[----:B-1----:R-:W-:Y:S01]  /*0280*/  @!P5 IMAD.MOV.U32 R10, RZ, RZ, 0x0 ;  /* 0x00000000ff0ad424 */ /* 0x002fe200078e00ff */
[----:B------:R-:W-:Y:S01]  /*0290*/  ISETP.GT.U32.OR P1, PT, R0, 0xb3fff, P1 ;  /* 0x000b3fff0000780c */ /* 0x000fe20000f24470 */
[----:B--2---:R-:W-:-:S04]  /*02a0*/  @!P2 IMAD.HI R19, R19, 0x7a90249f, R8 ;  /* 0x7a90249f1313a827 */ /* 0x004fc800078e0208 */
[----:B---3--:R-:W-:Y:S01]  /*02b0*/  @!P3 IMAD.HI R18, R11, 0x7a90249f, R4 ;  /* 0x7a90249f0b12b827 */ /* 0x008fe200078e0204 */
[----:B----4-:R-:W-:-:S03]  /*02c0*/  IADD3 R4, P0, PT, R6, UR6, RZ ;  /* 0x0000000606047c10 */ /* 0x010fc6000ff1e0ff */
[----:B------:R-:W-:Y:S02]  /*02d0*/  @!P6 IMAD.MOV.U32 R8, RZ, RZ, 0x0 ;  /* 0x00000000ff08e424 */ /* 0x000fe400078e00ff */
[----:B------:R-:W-:Y:S02]  /*02e0*/  @!P6 IMAD.MOV.U32 R9, RZ, RZ, 0x400000 ;  /* 0x00400000ff09e424 */ /* 0x000fe400078e00ff */
[----:B------:R-:W-:Y:S02]  /*02f0*/  @!P5 IMAD.MOV.U32 R11, RZ, RZ, 0x400000 ;  /* 0x00400000ff0bd424 */ /* 0x000fe400078e00ff */
[----:B-----5:R-:W-:Y:S01]  /*0300*/  @!P4 IMAD.HI R13, R13, 0x7a90249f, R14 ;  /* 0x7a90249f0d0dc827 */ /* 0x020fe200078e020e */
[----:B------:R-:W-:Y:S01]  /*0310*/  @!P2 SHF.R.U32.HI R19, RZ, 0x17, R19 ;  /* 0x00000017ff13a819 */ /* 0x000fe20000011613 */
[----:B------:R-:W2:Y:S02]  /*0320*/  @!P1 LDG.E.CONSTANT R15, desc[UR4][R2.64+0x100000] ;  /* 0x10000004020f9981 */ /* 0x000ea4000c1e9900 */
[----:B------:R-:W-:Y:S01]  /*0330*/  @!P6 IMAD.HI R7, R7, 0x7a90249f, R8 ;  /* 0x7a90249f0707e827 */ /* 0x000fe200078e0208 */
[----:B------:R-:W-:-:S03]  /*0340*/  @!P4 SHF.R.U32.HI R13, RZ, 0x17, R13 ;  /* 0x00000017ff0dc819 */ /* 0x000fc6000001160d */
[----:B------:R-:W-:Y:S01]  /*0350*/  IMAD.X R5, RZ, RZ, UR7, P0 ;  /* 0x00000007ff057e24 */ /* 0x000fe200080e06ff */
[----:B------:R-:W-:Y:S01]  /*0360*/  ISETP.GT.U32.AND P0, PT, R6, 0x28ffff, PT ;  /* 0x0028ffff0600780c */ /* 0x000fe20003f04070 */
[----:B------:R-:W-:Y:S01]  /*0370*/  @!P5 IMAD.HI R10, R17, 0x7a90249f, R10 ;  /* 0x7a90249f110ad827 */ /* 0x000fe200078e020a */
[----:B------:R-:W-:Y:S02]  /*0380*/  @!P6 SHF.R.U32.HI R7, RZ, 0x17, R7 ;  /* 0x00000017ff07e819 */ /* 0x000fe40000011607 */
[----:B------:R-:W-:Y:S02]  /*0390*/  ISETP.GT.U32.OR P0, PT, R0, 0xa3fff, P0 ;  /* 0x000a3fff0000780c */ /* 0x000fe40000704470 */
[----:B------:R-:W-:Y:S02]  /*03a0*/  @!P3 SHF.R.U32.HI R11, RZ, 0x17, R18 ;  /* 0x00000017ff0bb819 */ /* 0x000fe40000011612 */
        /* <DEDUP_REMOVED lines=22> */
[----:B------:R-:W-:Y:S01]  /*0510*/  @!P1 MOV R12, 0x0 ;  /* 0x00000000000c9802 */ /* 0x000fe20000000f00 */
[----:B------:R-:W-:Y:S01]  /*0520*/  @!P1 IMAD.MOV.U32 R13, RZ, RZ, 0x400000 ;  /* 0x00400000ff0d9424 */ /* 0x000fe200078e00ff */
[----:B------:R-:W-:Y:S01]  /*0530*/  @!P6 MOV R21, 0x400000 ;  /* 0x004000000015e802 */ /* 0x000fe20000000f00 */
[----:B------:R-:W-:-:S02]  /*0540*/  @!P4 IMAD.MOV.U32 R16, RZ, RZ, 0x0 ;  /* 0x00000000ff10c424 */ /* 0x000fc400078e00ff */
[----:B------:R-:W-:Y:S02]  /*0550*/  @!P6 IMAD.MOV.U32 R20, RZ, RZ, 0x0 ;  /* 0x00000000ff14e424 */ /* 0x000fe400078e00ff */
[----:B------:R-:W-:Y:S02]  /*0560*/  @!P5 IMAD.MOV.U32 R18, RZ, RZ, 0x0 ;  /* 0x00000000ff12d424 */ /* 0x000fe400078e00ff */
[----:B------:R-:W-:Y:S02]  /*0570*/  @!P5 IMAD.MOV.U32 R19, RZ, RZ, 0x400000 ;  /* 0x00400000ff13d424 */ /* 0x000fe400078e00ff */
        /* <DEDUP_REMOVED lines=40> */
.L_x_236:
        /* <DEDUP_REMOVED lines=16> */
.L_x_481:


//--------------------- .text.fused_nn_conv2d_cast_fixed_point_multiply_add_cast_fixed_point_multiply_add_cast_15119380522063600768__4_kernel0 --------------------------
	.section	.text.fused_nn_conv2d_cast_fixed_point_multiply_add_cast_fixed_point_multiply_add_cast_15119380522063600768__4_kernel0,"ax",@progbits
	.align	128
        .global         fused_nn_conv2d_cast_fixed_point_multiply_add_cast_fixed_point_multiply_add_cast_15119380522063600768__4_kernel0
        .type           fused_nn_conv2d_cast_fixed_point_multiply_add_cast_fixed_point_multiply_add_cast_15119380522063600768__4_kernel0,@function
        .size           fused_nn_conv2d_cast_fixed_point_multiply_add_cast_fixed_point_multiply_add_cast_15119380522063600768__4_kernel0,(.L_x_482 - fused_nn_conv2d_cast_fixed_point_multiply_add_cast_fixed_point_multiply_add_cast_15119380522063600768__4_kernel0)
        .other          fused_nn_conv2d_cast_fixed_point_multiply_add_cast_fixed_point_multiply_add_cast_15119380522063600768__4_kernel0,@"STO_CUDA_ENTRY STV_DEFAULT"
fused_nn_conv2d_cast_fixed_point_multiply_add_cast_fixed_point_multiply_add_cast_15119380522063600768__4_kernel0:
.text.fused_nn_conv2d_cast_fixed_point_multiply_add_cast_fixed_point_multiply_add_cast_15119380522063600768__4_kernel0:
        /* <DEDUP_REMOVED lines=147> */
.L_x_237:
        /* <DEDUP_REMOVED lines=427> */
[----:B------:R-:W-:Y:S04]  /*23e0*/  LDS R19, [R27+UR4+0x1570] ;  /* 0x001570041b137984 */ /* 0x000fe80008000800 */
[----:B------:R-:W2:Y:S04]  /*23f0*/  LDS.128 R12, [R3+UR6+0x1810] ;  /* 0x00181006030c7984 */ /* 0x000ea80008000c00 */
        /* <DEDUP_REMOVED lines=9> */
[C---:B------:R-:W-:Y:S01]  /*2490*/  IDP.4A.S8.S8 R36, R24.reuse, R23, R36 ;  /* 0x0000001718247226 */ /* 0x040fe20000000624 */
[----:B------:R-:W-:Y:S01]  /*24a0*/  LDS R34, [R27+UR4+0xee0] ;  /* 0x000ee0041b227984 */ /* 0x000fe20008000800 */
[C---:B------:R-:W-:Y:S02]  /*24b0*/  IDP.4A.S8.S8 R40, R24.reuse, R4, R33 ;  /* 0x0000000418287226 */ /* 0x040fe40000000621 */
[CC--:B------:R-:W-:Y:S01]  /*24c0*/  IDP.4A.S8.S8 R26, R24.reuse, R5.reuse, R26 ;  /* 0x00000005181a7226 */ /* 0x0c0fe2000000061a */
[----:B------:R-:W0:Y:S01]  /*24d0*/  LDS.128 R20, [R3+UR6+0x1020] ;  /* 0x0010200603147984 */ /* 0x000e220008000c00 */
[----:B------:R-:W-:Y:S02]  /*24e0*/  IDP.4A.S8.S8 R29, R24, R6, R29 ;  /* 0x00000006181d7226 */ /* 0x000fe4000000061d */
[C---:B------:R-:W-:Y:S01]  /*24f0*/  IDP.4A.S8.S8 R31, R25.reuse, R4, R31 ;  /* 0x00000004191f7226 */ /* 0x040fe2000000061f */
[----:B------:R-:W1:Y:S01]  /*2500*/  LDS R33, [R27+UR4+0x15e0] ;  /* 0x0015e0041b217984 */ /* 0x000e620008000800 */
[----:B------:R-:W-:-:S02]  /*2510*/  IDP.4A.S8.S8 R16, R25, R5, R16 ;  /* 0x0000000519107226 */ /* 0x000fc40000000610 */
[C---:B------:R-:W-:Y:S02]  /*2520*/  IDP.4A.S8.S8 R17, R25.reuse, R6, R17 ;  /* 0x0000000619117226 */ /* 0x040fe40000000611 */
[-C--:B------:R-:W-:Y:S02]  /*2530*/  IDP.4A.S8.S8 R18, R25, R7.reuse, R18 ;  /* 0x0000000719127226 */ /* 0x080fe40000000612 */
[----:B------:R-:W-:Y:S02]  /*2540*/  IDP.4A.S8.S8 R24, R24, R7, R28 ;  /* 0x0000000718187226 */ /* 0x000fe4000000061c */
[----:B------:R-:W5:Y:S01]  /*2550*/  LDS.128 R4, [R3+UR6+0x1820] ;  /* 0x0018200603047984 */ /* 0x000f620008000c00 */
[C---:B--2---:R-:W-:Y:S02]  /*2560*/  IDP.4A.S8.S8 R44, R19.reuse, R12, R40 ;  /* 0x0000000c132c7226 */ /* 0x044fe40000000628 */
[-C--:B---3--:R-:W-:Y:S02]  /*2570*/  IDP.4A.S8.S8 R40, R2, R13.reuse, R16 ;  /* 0x0000000d02287226 */ /* 0x088fe40000000610 */
[----:B------:R-:W-:-:S02]  /*2580*/  IDP.4A.S8.S8 R26, R19, R13, R26 ;  /* 0x0000000d131a7226 */ /* 0x000fc4000000061a */
[CC--:B----4-:R-:W-:Y:S02]  /*2590*/  IDP.4A.S8.S8 R39, R2.reuse, R8.reuse, R39 ;  /* 0x0000000802277226 */ /* 0x0d0fe40000000627 */
[C---:B------:R-:W-:Y:S02]  /*25a0*/  IDP.4A.S8.S8 R41, R19.reuse, R8, R41 ;  /* 0x0000000813297226 */ /* 0x040fe40000000629 */
[CC--:B------:R-:W-:Y:S02]  /*25b0*/  IDP.4A.S8.S8 R25, R2.reuse, R9.reuse, R30 ;  /* 0x0000000902197226 */ /* 0x0c0fe4000000061e */
[C---:B------:R-:W-:Y:S02]  /*25c0*/  IDP.4A.S8.S8 R32, R19.reuse, R9, R32 ;  /* 0x0000000913207226 */ /* 0x040fe40000000620 */
[-C--:B------:R-:W-:Y:S02]  /*25d0*/  IDP.4A.S8.S8 R35, R2, R10.reuse, R35 ;  /* 0x0000000a02237226 */ /* 0x080fe40000000623 */
[----:B------:R-:W-:-:S02]  /*25e0*/  IDP.4A.S8.S8 R37, R19, R10, R37 ;  /* 0x0000000a13257226 */ /* 0x000fc40000000625 */
[CC--:B------:R-:W-:Y:S02]  /*25f0*/  IDP.4A.S8.S8 R38, R2.reuse, R11.reuse, R38 ;  /* 0x0000000b02267226 */ /* 0x0c0fe40000000626 */
[C---:B------:R-:W-:Y:S02]  /*2600*/  IDP.4A.S8.S8 R42, R19.reuse, R11, R36 ;  /* 0x0000000b132a7226 */ /* 0x040fe40000000624 */
[C---:B------:R-:W-:Y:S01]  /*2610*/  IDP.4A.S8.S8 R43, R2.reuse, R12, R31 ;  /* 0x0000000c022b7226 */ /* 0x040fe2000000061f */
[----:B------:R-:W-:Y:S01]  /*2620*/  LDS.128 R8, [R3+UR6+0x1030] ;  /* 0x0010300603087984 */ /* 0x000fe20008000c00 */
[CC--:B------:R-:W-:Y:S02]  /*2630*/  IDP.4A.S8.S8 R13, R2.reuse, R14.reuse, R17 ;  /* 0x0000000e020d7226 */ /* 0x0c0fe40000000611 */
[----:B------:R-:W-:Y:S01]  /*2640*/  IDP.4A.S8.S8 R14, R19, R14, R29 ;  /* 0x0000000e130e7226 */ /* 0x000fe2000000061d */
[----:B------:R-:W2:Y:S01]  /*2650*/  LDS R12, [R27+UR4+0xf50] ;  /* 0x000f50041b0c7984 */ /* 0x000ea20008000800 */
[----:B------:R-:W-:-:S02]  /*2660*/  IDP.4A.S8.S8 R2, R2, R15, R18 ;  /* 0x0000000f02027226 */ /* 0x000fc40000000612 */
[----:B------:R-:W-:Y:S01]  /*2670*/  IDP.4A.S8.S8 R24, R19, R15, R24 ;  /* 0x0000000f13187226 */ /* 0x000fe20000000618 */
[----:B------:R-:W3:Y:S01]  /*2680*/  LDS R36, [R27+UR4+0x1650] ;  /* 0x001650041b247984 */ /* 0x000ee20008000800 */
[CC--:B0-----:R-:W-:Y:S02]  /*2690*/  IDP.4A.S8.S8 R25, R34.reuse, R21.reuse, R25 ;  /* 0x0000001522197226 */ /* 0x0c1fe40000000619 */
[C---:B-1----:R-:W-:Y:S01]  /*26a0*/  IDP.4A.S8.S8 R32, R33.reuse, R21, R32 ;  /* 0x0000001521207226 */ /* 0x042fe20000000620 */
[----:B------:R-:W0:Y:S01]  /*26b0*/  LDS.128 R28, [R3+UR6+0x1830] ;  /* 0x00183006031c7984 */ /* 0x000e220008000c00 */
[C---:B------:R-:W-:Y:S02]  /*26c0*/  IDP.4A.S8.S8 R21, R34.reuse, R22, R35 ;  /* 0x0000001622157226 */ /* 0x040fe40000000623 */
[-C--:B------:R-:W-:Y:S01]  /*26d0*/  IDP.4A.S8.S8 R38, R34, R23.reuse, R38 ;  /* 0x0000001722267226 */ /* 0x080fe20000000626 */
[----:B------:R-:W-:Y:S01]  /*26e0*/  LDS.128 R16, [R3+UR6+0x1040] ;  /* 0x0010400603107984 */ /* 0x000fe20008000c00 */
[----:B------:R-:W-:-:S02]  /*26f0*/  IDP.4A.S8.S8 R42, R33, R23, R42 ;  /* 0x00000017212a7226 */ /* 0x000fc4000000062a */
[CC--:B-----5:R-:W-:Y:S01]  /*2700*/  IDP.4A.S8.S8 R43, R34.reuse, R4.reuse, R43 ;  /* 0x00000004222b7226 */ /* 0x0e0fe2000000062b */
[----:B------:R-:W1:Y:S01]  /*2710*/  LDS R35, [R27+UR4+0xfc0] ;  /* 0x000fc0041b237984 */ /* 0x000e620008000800 */
[C---:B------:R-:W-:Y:S02]  /*2720*/  IDP.4A.S8.S8 R23, R33.reuse, R4, R44 ;  /* 0x0000000421177226 */ /* 0x040fe4000000062c */
[CC--:B------:R-:W-:Y:S01]  /*2730*/  IDP.4A.S8.S8 R40, R34.reuse, R5.reuse, R40 ;  /* 0x0000000522287226 */ /* 0x0c0fe20000000628 */
[----:B------:R-:W4:Y:S01]  /*2740*/  LDS R15, [R27+UR4+0x16c0] ;  /* 0x0016c0041b0f7984 */ /* 0x000f220008000800 */
[C---:B------:R-:W-:Y:S02]  /*2750*/  IDP.4A.S8.S8 R26, R33.reuse, R5, R26 ;  /* 0x00000005211a7226 */ /* 0x040fe4000000061a */
[-C--:B------:R-:W-:Y:S02]  /*2760*/  IDP.4A.S8.S8 R13, R34, R6.reuse, R13 ;  /* 0x00000006220d7226 */ /* 0x080fe4000000060d */
[----:B------:R-:W-:-:S02]  /*2770*/  IDP.4A.S8.S8 R45, R33, R6, R14 ;  /* 0x00000006212d7226 */ /* 0x000fc4000000060e */
[CC--:B------:R-:W-:Y:S02]  /*2780*/  IDP.4A.S8.S8 R2, R34.reuse, R7.reuse, R2 ;  /* 0x0000000722027226 */ /* 0x0c0fe40000000602 */
[C---:B------:R-:W-:Y:S02]  /*2790*/  IDP.4A.S8.S8 R24, R33.reuse, R7, R24 ;  /* 0x0000000721187226 */ /* 0x040fe40000000618 */
[----:B------:R-:W5:Y:S01]  /*27a0*/  LDS.128 R4, [R3+UR6+0x1840] ;  /* 0x0018400603047984 */ /* 0x000f620008000c00 */
[-C--:B------:R-:W-:Y:S02]  /*27b0*/  IDP.4A.S8.S8 R39, R34, R20.reuse, R39 ;  /* 0x0000001422277226 */ /* 0x080fe40000000627 */
[C---:B------:R-:W-:Y:S02]  /*27c0*/  IDP.4A.S8.S8 R41, R33.reuse, R20, R41 ;  /* 0x0000001421297226 */ /* 0x040fe40000000629 */
[----:B------:R-:W-:Y:S02]  /*27d0*/  IDP.4A.S8.S8 R37, R33, R22, R37 ;  /* 0x0000001621257226 */ /* 0x000fe40000000625 */
[----:B------:R-:W-:Y:S01]  /*27e0*/  LDS R33, [R27+UR4+0x1730] ;  /* 0x001730041b217984 */ /* 0x000fe20008000800 */
[----:B--2---:R-:W-:-:S02]  /*27f0*/  IDP.4A.S8.S8 R14, R12, R9, R25 ;  /* 0x000000090c0e7226 */ /* 0x004fc40000000619 */
[C---:B------:R-:W-:Y:S02]  /*2800*/  IDP.4A.S8.S8 R25, R12.reuse, R10, R21 ;  /* 0x0000000a0c197226 */ /* 0x040fe40000000615 */
[-C--:B------:R-:W-:Y:S02]  /*2810*/  IDP.4A.S8.S8 R39, R12, R8.reuse, R39 ;  /* 0x000000080c277226 */ /* 0x080fe40000000627 */
[----:B---3--:R-:W-:Y:S02]  /*2820*/  IDP.4A.S8.S8 R41, R36, R8, R41 ;  /* 0x0000000824297226 */ /* 0x008fe40000000629 */
[-C--:B0-----:R-:W-:Y:S02]  /*2830*/  IDP.4A.S8.S8 R43, R12, R28.reuse, R43 ;  /* 0x0000001c0c2b7226 */ /* 0x081fe4000000062b */
[C---:B------:R-:W-:Y:S02]  /*2840*/  IDP.4A.S8.S8 R34, R36.reuse, R28, R23 ;  /* 0x0000001c24227226 */ /* 0x040fe40000000617 */
[C---:B------:R-:W-:Y:S01]  /*2850*/  IDP.4A.S8.S8 R32, R36.reuse, R9, R32 ;  /* 0x0000000924207226 */ /* 0x040fe20000000620 */
[----:B------:R-:W-:Y:S01]  /*2860*/  LDS R28, [R27+UR4+0x1030] ;  /* 0x001030041b1c7984 */ /* 0x000fe20008000800 */
[----:B------:R-:W-:-:S02]  /*2870*/  IDP.4A.S8.S8 R37, R36, R10, R37 ;  /* 0x0000000a24257226 */ /* 0x000fc40000000625 */
[-C--:B------:R-:W-:Y:S01]  /*2880*/  IDP.4A.S8.S8 R38, R12, R11.reuse, R38 ;  /* 0x0000000b0c267226 */ /* 0x080fe20000000626 */
[----:B------:R-:W0:Y:S01]  /*2890*/  LDS.128 R20, [R3+UR6+0x1850] ;  /* 0x0018500603147984 */ /* 0x000e220008000c00 */
[----:B------:R-:W-:Y:S02]  /*28a0*/  IDP.4A.S8.S8 R42, R36, R11, R42 ;  /* 0x0000000b242a7226 */ /* 0x000fe4000000062a */
[-C--:B------:R-:W-:Y:S01]  /*28b0*/  IDP.4A.S8.S8 R40, R12, R29.reuse, R40 ;  /* 0x0000001d0c287226 */ /* 0x080fe20000000628 */
[----:B------:R-:W2:Y:S01]  /*28c0*/  LDS.128 R8, [R3+UR6+0x1050] ;  /* 0x0010500603087984 */ /* 0x000ea20008000c00 */
[----:B------:R-:W-:Y:S02]  /*28d0*/  IDP.4A.S8.S8 R26, R36, R29, R26 ;  /* 0x0000001d241a7226 */ /* 0x000fe4000000061a */
[-C--:B------:R-:W-:Y:S01]  /*28e0*/  IDP.4A.S8.S8 R13, R12, R30.reuse, R13 ;  /* 0x0000001e0c0d7226 */ /* 0x080fe2000000060d */
[----:B------:R-:W-:Y:S01]  /*28f0*/  LDS R29, [R27+UR4+0x10a0] ;  /* 0x0010a0041b1d7984 */ /* 0x000fe20008000800 */
[----:B------:R-:W-:-:S02]  /*2900*/  IDP.4A.S8.S8 R45, R36, R30, R45 ;  /* 0x0000001e242d7226 */ /* 0x000fc4000000062d */
[-C--:B------:R-:W-:Y:S02]  /*2910*/  IDP.4A.S8.S8 R2, R12, R31.reuse, R2 ;  /* 0x0000001f0c027226 */ /* 0x080fe40000000602 */
[----:B------:R-:W-:Y:S02]  /*2920*/  IDP.4A.S8.S8 R24, R36, R31, R24 ;  /* 0x0000001f24187226 */ /* 0x000fe40000000618 */
[-C--:B-1----:R-:W-:Y:S02]  /*2930*/  IDP.4A.S8.S8 R39, R35, R16.reuse, R39 ;  /* 0x0000001023277226 */ /* 0x082fe40000000627 */
[----:B----4-:R-:W-:Y:S02]  /*2940*/  IDP.4A.S8.S8 R41, R15, R16, R41 ;  /* 0x000000100f297226 */ /* 0x010fe40000000629 */
[-C--:B------:R-:W-:Y:S02]  /*2950*/  IDP.4A.S8.S8 R14, R35, R17.reuse, R14 ;  /* 0x00000011230e7226 */ /* 0x080fe4000000060e */
[----:B------:R-:W-:-:S02]  /*2960*/  IDP.4A.S8.S8 R32, R15, R17, R32 ;  /* 0x000000110f207226 */ /* 0x000fc40000000620 */
[-C--:B------:R-:W-:Y:S02]  /*2970*/  IDP.4A.S8.S8 R31, R35, R18.reuse, R25 ;  /* 0x00000012231f7226 */ /* 0x080fe40000000619 */
[----:B------:R-:W-:Y:S01]  /*2980*/  IDP.4A.S8.S8 R37, R15, R18, R37 ;  /* 0x000000120f257226 */ /* 0x000fe20000000625 */
[----:B------:R-:W-:Y:S01]  /*2990*/  LDS R25, [R27+UR4+0x17a0] ;  /* 0x0017a0041b197984 */ /* 0x000fe20008000800 */
[-C--:B------:R-:W-:Y:S02]  /*29a0*/  IDP.4A.S8.S8 R38, R35, R19.reuse, R38 ;  /* 0x0000001323267226 */ /* 0x080fe40000000626 */
[----:B------:R-:W-:Y:S02]  /*29b0*/  IDP.4A.S8.S8 R42, R15, R19, R42 ;  /* 0x000000130f2a7226 */ /* 0x000fe4000000062a */
[-C--:B-----5:R-:W-:Y:S01]  /*29c0*/  IDP.4A.S8.S8 R43, R35, R4.reuse, R43 ;  /* 0x00000004232b7226 */ /* 0x0a0fe2000000062b */
[----:B------:R-:W1:Y:S01]  /*29d0*/  LDS.128 R16, [R3+UR6+0x1060] ;  /* 0x0010600603107984 */ /* 0x000e620008000c00 */
[----:B------:R-:W-:-:S02]  /*29e0*/  IDP.4A.S8.S8 R34, R15, R4, R34 ;  /* 0x000000040f227226 */ /* 0x000fc40000000622 */
[-C--:B------:R-:W-:Y:S02]  /*29f0*/  IDP.4A.S8.S8 R40, R35, R5.reuse, R40 ;  /* 0x0000000523287226 */ /* 0x080fe40000000628 */
[----:B------:R-:W-:Y:S02]  /*2a00*/  IDP.4A.S8.S8 R26, R15, R5, R26 ;  /* 0x000000050f1a7226 */ /* 0x000fe4000000061a */
[-C--:B------:R-:W-:Y:S02]  /*2a10*/  IDP.4A.S8.S8 R13, R35, R6.reuse, R13 ;  /* 0x00000006230d7226 */ /* 0x080fe4000000060d */
[----:B------:R-:W-:Y:S02]  /*2a20*/  IDP.4A.S8.S8 R45, R15, R6, R45 ;  /* 0x000000060f2d7226 */ /* 0x000fe4000000062d */
[-C--:B------:R-:W-:Y:S02]  /*2a30*/  IDP.4A.S8.S8 R2, R35, R7.reuse, R2 ;  /* 0x0000000723027226 */ /* 0x080fe40000000602 */
[----:B------:R-:W-:-:S02]  /*2a40*/  IDP.4A.S8.S8 R24, R15, R7, R24 ;  /* 0x000000070f187226 */ /* 0x000fc40000000618 */
[----:B------:R-:W3:Y:S01]  /*2a50*/  LDS.128 R4, [R3+UR6+0x1860] ;  /* 0x0018600603047984 */ /* 0x000ee20008000c00 */
[CC--:B0-----:R-:W-:Y:S02]  /*2a60*/  IDP.4A.S8.S8 R40, R28.reuse, R21.reuse, R40 ;  /* 0x000000151c287226 */ /* 0x0c1fe40000000628 */
[C---:B------:R-:W-:Y:S02]  /*2a70*/  IDP.4A.S8.S8 R26, R33.reuse, R21, R26 ;  /* 0x00000015211a7226 */ /* 0x040fe4000000061a */
[CC--:B--2---:R-:W-:Y:S02]  /*2a80*/  IDP.4A.S8.S8 R39, R28.reuse, R8.reuse, R39 ;  /* 0x000000081c277226 */ /* 0x0c4fe40000000627 */
[C---:B------:R-:W-:Y:S02]  /*2a90*/  IDP.4A.S8.S8 R41, R33.reuse, R8, R41 ;  /* 0x0000000821297226 */ /* 0x040fe40000000629 */
[-C--:B------:R-:W-:Y:S02]  /*2aa0*/  IDP.4A.S8.S8 R30, R28, R9.reuse, R14 ;  /* 0x000000091c1e7226 */ /* 0x080fe4000000060e */
[----:B------:R-:W-:-:S02]  /*2ab0*/  IDP.4A.S8.S8 R32, R33, R9, R32 ;  /* 0x0000000921207226 */ /* 0x000fc40000000620 */
[CC--:B------:R-:W-:Y:S02]  /*2ac0*/  IDP.4A.S8.S8 R31, R28.reuse, R10.reuse, R31 ;  /* 0x0000000a1c1f7226 */ /* 0x0c0fe4000000061f */
[C---:B------:R-:W-:Y:S02]  /*2ad0*/  IDP.4A.S8.S8 R37, R33.reuse, R10, R37 ;  /* 0x0000000a21257226 */ /* 0x040fe40000000625 */
[CC--:B------:R-:W-:Y:S02]  /*2ae0*/  IDP.4A.S8.S8 R38, R28.reuse, R11.reuse, R38 ;  /* 0x0000000b1c267226 */ /* 0x0c0fe40000000626 */
[C---:B------:R-:W-:Y:S02]  /*2af0*/  IDP.4A.S8.S8 R42, R33.reuse, R11, R42 ;  /* 0x0000000b212a7226 */ /* 0x040fe4000000062a */
[-C--:B------:R-:W-:Y:S01]  /*2b00*/  IDP.4A.S8.S8 R43, R28, R20.reuse, R43 ;  /* 0x000000141c2b7226 */ /* 0x080fe2000000062b */
[----:B------:R-:W-:Y:S01]  /*2b10*/  LDS.128 R8, [R3+UR6+0x1070] ;  /* 0x0010700603087984 */ /* 0x000fe20008000c00 */
[----:B------:R-:W-:-:S02]  /*2b20*/  IDP.4A.S8.S8 R35, R33, R20, R34 ;  /* 0x0000001421237226 */ /* 0x000fc40000000622 */
[CC--:B------:R-:W-:Y:S01]  /*2b30*/  IDP.4A.S8.S8 R21, R28.reuse, R22.reuse, R13 ;  /* 0x000000161c157226 */ /* 0x0c0fe2000000060d */
[----:B------:R-:W0:Y:S01]  /*2b40*/  LDS R20, [R27+UR4+0x1110] ;  /* 0x001110041b147984 */ /* 0x000e220008000800 */
[C---:B------:R-:W-:Y:S02]  /*2b50*/  IDP.4A.S8.S8 R45, R33.reuse, R22, R45 ;  /* 0x00000016212d7226 */ /* 0x040fe4000000062d */
[-C--:B------:R-:W-:Y:S01]  /*2b60*/  IDP.4A.S8.S8 R2, R28, R23.reuse, R2 ;  /* 0x000000171c027226 */ /* 0x080fe20000000602 */
[----:B------:R-:W2:Y:S01]  /*2b70*/  LDS R34, [R27+UR4+0x1810] ;  /* 0x001810041b227984 */ /* 0x000ea20008000800 */
[----:B------:R-:W-:Y:S02]  /*2b80*/  IDP.4A.S8.S8 R24, R33, R23, R24 ;  /* 0x0000001721187226 */ /* 0x000fe40000000618 */
[-C--:B-1----:R-:W-:Y:S01]  /*2b90*/  IDP.4A.S8.S8 R39, R29, R16.reuse, R39 ;  /* 0x000000101d277226 */ /* 0x082fe20000000627 */
[----:B------:R-:W1:Y:S01]  /*2ba0*/  LDS.128 R12, [R3+UR6+0x1870] ;  /* 0x00187006030c7984 */ /* 0x000e620008000c00 */
[----:B------:R-:W-:-:S02]  /*2bb0*/  IDP.4A.S8.S8 R41, R25, R16, R41 ;  /* 0x0000001019297226 */ /* 0x000fc40000000629 */
[-C--:B------:R-:W-:Y:S01]  /*2bc0*/  IDP.4A.S8.S8 R30, R29, R17.reuse, R30 ;  /* 0x000000111d1e7226 */ /* 0x080fe2000000061e */
[----:B------:R-:W-:Y:S01]  /*2bd0*/  LDS R23, [R27+UR4+0x1180] ;  /* 0x001180041b177984 */ /* 0x000fe20008000800 */
[----:B------:R-:W-:Y:S02]  /*2be0*/  IDP.4A.S8.S8 R32, R25, R17, R32 ;  /* 0x0000001119207226 */ /* 0x000fe40000000620 */
[-C--:B------:R-:W-:Y:S01]  /*2bf0*/  IDP.4A.S8.S8 R31, R29, R18.reuse, R31 ;  /* 0x000000121d1f7226 */ /* 0x080fe2000000061f */
[----:B------:R-:W-:Y:S01]  /*2c00*/  LDS R22, [R27+UR4+0x1880] ;  /* 0x001880041b167984 */ /* 0x000fe20008000800 */
[----:B------:R-:W-:Y:S02]  /*2c10*/  IDP.4A.S8.S8 R37, R25, R18, R37 ;  /* 0x0000001219257226 */ /* 0x000fe40000000625 */
[-C--:B------:R-:W-:Y:S01]  /*2c20*/  IDP.4A.S8.S8 R38, R29, R19.reuse, R38 ;  /* 0x000000131d267226 */ /* 0x080fe20000000626 */
[----:B------:R-:W-:Y:S01]  /*2c30*/  LDS R33, [R27+UR4+0x18f0] ;  /* 0x0018f0041b217984 */ /* 0x000fe20008000800 */
[----:B------:R-:W-:-:S02]  /*2c40*/  IDP.4A.S8.S8 R42, R25, R19, R42 ;  /* 0x00000013192a7226 */ /* 0x000fc4000000062a */
[-C--:B---3--:R-:W-:Y:S01]  /*2c50*/  IDP.4A.S8.S8 R43, R29, R4.reuse, R43 ;  /* 0x000000041d2b7226 */ /* 0x088fe2000000062b */
[----:B------:R-:W3:Y:S01]  /*2c60*/  LDS.128 R16, [R3+UR6+0x1080] ;  /* 0x0010800603107984 */ /* 0x000ee20008000c00 */
[----:B------:R-:W-:Y:S02]  /*2c70*/  IDP.4A.S8.S8 R35, R25, R4, R35 ;  /* 0x0000000419237226 */ /* 0x000fe40000000623 */
[-C--:B------:R-:W-:Y:S02]  /*2c80*/  IDP.4A.S8.S8 R40, R29, R5.reuse, R40 ;  /* 0x000000051d287226 */ /* 0x080fe40000000628 */
[----:B------:R-:W-:Y:S02]  /*2c90*/  IDP.4A.S8.S8 R26, R25, R5, R26 ;  /* 0x00000005191a7226 */ /* 0x000fe4000000061a */
[-C--:B------:R-:W-:Y:S02]  /*2ca0*/  IDP.4A.S8.S8 R21, R29, R6.reuse, R21 ;  /* 0x000000061d157226 */ /* 0x080fe40000000615 */
[----:B------:R-:W-:-:S02]  /*2cb0*/  IDP.4A.S8.S8 R45, R25, R6, R45 ;  /* 0x00000006192d7226 */ /* 0x000fc4000000062d */
[-C--:B------:R-:W-:Y:S02]  /*2cc0*/  IDP.4A.S8.S8 R2, R29, R7.reuse, R2 ;  /* 0x000000071d027226 */ /* 0x080fe40000000602 */
[----:B------:R-:W-:Y:S02]  /*2cd0*/  IDP.4A.S8.S8 R24, R25, R7, R24 ;  /* 0x0000000719187226 */ /* 0x000fe40000000618 */
[----:B------:R-:W4:Y:S01]  /*2ce0*/  LDS.128 R4, [R3+UR6+0x1880] ;  /* 0x0018800603047984 */ /* 0x000f220008000c00 */
[CC--:B0-----:R-:W-:Y:S02]  /*2cf0*/  IDP.4A.S8.S8 R39, R20.reuse, R8.reuse, R39 ;  /* 0x0000000814277226 */ /* 0x0c1fe40000000627 */
[-C--:B------:R-:W-:Y:S02]  /*2d00*/  IDP.4A.S8.S8 R36, R20, R9.reuse, R30 ;  /* 0x0000000914247226 */ /* 0x080fe4000000061e */
[C---:B--2---:R-:W-:Y:S02]  /*2d10*/  IDP.4A.S8.S8 R41, R34.reuse, R8, R41 ;  /* 0x0000000822297226 */ /* 0x044fe40000000629 */
[----:B------:R-:W-:-:S02]  /*2d20*/  IDP.4A.S8.S8 R32, R34, R9, R32 ;  /* 0x0000000922207226 */ /* 0x000fc40000000620 */
[-C--:B------:R-:W-:Y:S02]  /*2d30*/  IDP.4A.S8.S8 R25, R20, R10.reuse, R31 ;  /* 0x0000000a14197226 */ /* 0x080fe4000000061f */
[----:B------:R-:W-:Y:S01]  /*2d40*/  IDP.4A.S8.S8 R37, R34, R10, R37 ;  /* 0x0000000a22257226 */ /* 0x000fe20000000625 */
[----:B------:R-:W-:Y:S01]  /*2d50*/  LDS.128 R28, [R3+UR6+0x1890] ;  /* 0x00189006031c7984 */ /* 0x000fe20008000c00 */
[-C--:B------:R-:W-:Y:S02]  /*2d60*/  IDP.4A.S8.S8 R38, R20, R11.reuse, R38 ;  /* 0x0000000b14267226 */ /* 0x080fe40000000626 */
[----:B------:R-:W-:Y:S02]  /*2d70*/  IDP.4A.S8.S8 R42, R34, R11, R42 ;  /* 0x0000000b222a7226 */ /* 0x000fe4000000062a */
[-C--:B-1----:R-:W-:Y:S01]  /*2d80*/  IDP.4A.S8.S8 R43, R20, R12.reuse, R43 ;  /* 0x0000000c142b7226 */ /* 0x082fe2000000062b */
[----:B------:R-:W-:Y:S01]  /*2d90*/  LDS.128 R8, [R3+UR6+0x1090] ;  /* 0x0010900603087984 */ /* 0x000fe20008000c00 */
[----:B------:R-:W-:-:S02]  /*2da0*/  IDP.4A.S8.S8 R35, R34, R12, R35 ;  /* 0x0000000c22237226 */ /* 0x000fc40000000623 */
[-C--:B------:R-:W-:Y:S01]  /*2db0*/  IDP.4A.S8.S8 R40, R20, R13.reuse, R40 ;  /* 0x0000000d14287226 */ /* 0x080fe20000000628 */
[----:B------:R-:W0:Y:S01]  /*2dc0*/  LDS R12, [R27+UR4+0x11f0] ;  /* 0x0011f0041b0c7984 */ /* 0x000e220008000800 */
[----:B------:R-:W-:Y:S02]  /*2dd0*/  IDP.4A.S8.S8 R26, R34, R13, R26 ;  /* 0x0000000d221a7226 */ /* 0x000fe4000000061a */
[-C--:B------:R-:W-:Y:S01]  /*2de0*/  IDP.4A.S8.S8 R21, R20, R14.reuse, R21 ;  /* 0x0000000e14157226 */ /* 0x080fe20000000615 */
[----:B------:R-:W-:Y:S01]  /*2df0*/  LDS R13, [R27+UR4+0x1960] ;  /* 0x001960041b0d7984 */ /* 0x000fe20008000800 */
[----:B------:R-:W-:Y:S02]  /*2e00*/  IDP.4A.S8.S8 R45, R34, R14, R45 ;  /* 0x0000000e222d7226 */ /* 0x000fe4000000062d */
[-C--:B------:R-:W-:Y:S01]  /*2e10*/  IDP.4A.S8.S8 R2, R20, R15.reuse, R2 ;  /* 0x0000000f14027226 */ /* 0x080fe20000000602 */
[----:B------:R-:W-:Y:S01]  /*2e20*/  LDS R14, [R27+UR4+0x1260] ;  /* 0x001260041b0e7984 */ /* 0x000fe20008000800 */
[----:B------:R-:W-:-:S02]  /*2e30*/  IDP.4A.S8.S8 R24, R34, R15, R24 ;  /* 0x0000000f22187226 */ /* 0x000fc40000000618 */
[CC--:B---3--:R-:W-:Y:S01]  /*2e40*/  IDP.4A.S8.S8 R39, R23.reuse, R16.reuse, R39 ;  /* 0x0000001017277226 */ /* 0x0c8fe20000000627 */
[----:B------:R-:W-:Y:S01]  /*2e50*/  LDS R15, [R27+UR4+0x12d0] ;  /* 0x0012d0041b0f7984 */ /* 0x000fe20008000800 */
[C---:B------:R-:W-:Y:S02]  /*2e60*/  IDP.4A.S8.S8 R41, R22.reuse, R16, R41 ;  /* 0x0000001016297226 */ /* 0x040fe40000000629 */
[CC--:B------:R-:W-:Y:S02]  /*2e70*/  IDP.4A.S8.S8 R36, R23.reuse, R17.reuse, R36 ;  /* 0x0000001117247226 */ /* 0x0c0fe40000000624 */
[C---:B------:R-:W-:Y:S02]  /*2e80*/  IDP.4A.S8.S8 R32, R22.reuse, R17, R32 ;  /* 0x0000001116207226 */ /* 0x040fe40000000620 */
[-C--:B------:R-:W-:Y:S02]  /*2e90*/  IDP.4A.S8.S8 R25, R23, R18.reuse, R25 ;  /* 0x0000001217197226 */ /* 0x080fe40000000619 */
[----:B------:R-:W-:-:S02]  /*2ea0*/  IDP.4A.S8.S8 R37, R22, R18, R37 ;  /* 0x0000001216257226 */ /* 0x000fc40000000625 */
[CC--:B------:R-:W-:Y:S02]  /*2eb0*/  IDP.4A.S8.S8 R38, R23.reuse, R19.reuse, R38 ;  /* 0x0000001317267226 */ /* 0x0c0fe40000000626 */
[C---:B------:R-:W-:Y:S02]  /*2ec0*/  IDP.4A.S8.S8 R42, R22.reuse, R19, R42 ;  /* 0x00000013162a7226 */ /* 0x040fe4000000062a */
[CC--:B----4-:R-:W-:Y:S01]  /*2ed0*/  IDP.4A.S8.S8 R43, R23.reuse, R4.reuse, R43 ;  /* 0x00000004172b7226 */ /* 0x0d0fe2000000062b */
[----:B------:R-:W1:Y:S01]  /*2ee0*/  LDS.128 R16, [R3+UR6+0x10a0] ;  /* 0x0010a00603107984 */ /* 0x000e620008000c00 */
        /* <DEDUP_REMOVED lines=17> */
[----:B------:R-:W0:Y:S01]  /*3000*/  LDS.128 R8, [R3+UR6+0x10b0] ;  /* 0x0010b00603087984 */ /* 0x000e220008000c00 */
[C---:B------:R-:W-:Y:S02]  /*3010*/  IDP.4A.S8.S8 R35, R33.reuse, R28, R35 ;  /* 0x0000001c21237226 */ /* 0x040fe40000000623 */
[CC--:B------:R-:W-:Y:S01]  /*3020*/  IDP.4A.S8.S8 R40, R12.reuse, R29.reuse, R40 ;  /* 0x0000001d0c287226 */ /* 0x0c0fe20000000628 */
[----:B------:R-:W3:Y:S01]  /*3030*/  LDS R28, [R27+UR4+0x19d0] ;  /* 0x0019d0041b1c7984 */ /* 0x000ee20008000800 */
[C---:B------:R-:W-:Y:S02]  /*3040*/  IDP.4A.S8.S8 R26, R33.reuse, R29, R26 ;  /* 0x0000001d211a7226 */ /* 0x040fe4000000061a */
[-C--:B------:R-:W-:Y:S02]  /*3050*/  IDP.4A.S8.S8 R29, R12, R30.reuse, R21 ;  /* 0x0000001e0c1d7226 */ /* 0x080fe40000000615 */
[----:B------:R-:W4:Y:S01]  /*3060*/  LDS.128 R20, [R3+UR6+0x18b0] ;  /* 0x0018b00603147984 */ /* 0x000f220008000c00 */
[----:B------:R-:W-:-:S02]  /*3070*/  IDP.4A.S8.S8 R45, R33, R30, R45 ;  /* 0x0000001e212d7226 */ /* 0x000fc4000000062d */
[-C--:B------:R-:W-:Y:S02]  /*3080*/  IDP.4A.S8.S8 R2, R12, R31.reuse, R2 ;  /* 0x0000001f0c027226 */ /* 0x080fe40000000602 */
[----:B------:R-:W-:Y:S01]  /*3090*/  IDP.4A.S8.S8 R24, R33, R31, R24 ;  /* 0x0000001f21187226 */ /* 0x000fe20000000618 */
[----:B------:R-:W-:Y:S01]  /*30a0*/  LDS R12, [R27+UR4+0x1a40] ;  /* 0x001a40041b0c7984 */ /* 0x000fe20008000800 */
[CC--:B-1----:R-:W-:Y:S02]  /*30b0*/  IDP.4A.S8.S8 R39, R14.reuse, R16.reuse, R39 ;  /* 0x000000100e277226 */ /* 0x0c2fe40000000627 */
[C---:B------:R-:W-:Y:S02]  /*30c0*/  IDP.4A.S8.S8 R41, R13.reuse, R16, R41 ;  /* 0x000000100d297226 */ /* 0x040fe40000000629 */
[-C--:B------:R-:W-:Y:S02]  /*30d0*/  IDP.4A.S8.S8 R36, R14, R17.reuse, R36 ;  /* 0x000000110e247226 */ /* 0x080fe40000000624 */
[----:B------:R-:W-:-:S02]  /*30e0*/  IDP.4A.S8.S8 R32, R13, R17, R32 ;  /* 0x000000110d207226 */ /* 0x000fc40000000620 */
[CC--:B------:R-:W-:Y:S02]  /*30f0*/  IDP.4A.S8.S8 R30, R14.reuse, R18.reuse, R25 ;  /* 0x000000120e1e7226 */ /* 0x0c0fe40000000619 */
[C---:B------:R-:W-:Y:S01]  /*3100*/  IDP.4A.S8.S8 R37, R13.reuse, R18, R37 ;  /* 0x000000120d257226 */ /* 0x040fe20000000625 */
[----:B------:R-:W-:Y:S01]  /*3110*/  LDS R25, [R27+UR4+0x1340] ;  /* 0x001340041b197984 */ /* 0x000fe20008000800 */
[CC--:B------:R-:W-:Y:S02]  /*3120*/  IDP.4A.S8.S8 R38, R14.reuse, R19.reuse, R38 ;  /* 0x000000130e267226 */ /* 0x0c0fe40000000626 */
[C---:B------:R-:W-:Y:S02]  /*3130*/  IDP.4A.S8.S8 R42, R13.reuse, R19, R42 ;  /* 0x000000130d2a7226 */ /* 0x040fe4000000062a */
[-C--:B--2---:R-:W-:Y:S01]  /*3140*/  IDP.4A.S8.S8 R43, R14, R4.reuse, R43 ;  /* 0x000000040e2b7226 */ /* 0x084fe2000000062b */
[----:B------:R-:W1:Y:S01]  /*3150*/  LDS.128 R16, [R3+UR6+0x10c0] ;  /* 0x0010c00603107984 */ /* 0x000e620008000c00 */
[----:B------:R-:W-:-:S02]  /*3160*/  IDP.4A.S8.S8 R35, R13, R4, R35 ;  /* 0x000000040d237226 */ /* 0x000fc40000000623 */
[CC--:B------:R-:W-:Y:S02]  /*3170*/  IDP.4A.S8.S8 R40, R14.reuse, R5.reuse, R40 ;  /* 0x000000050e287226 */ /* 0x0c0fe40000000628 */
[C---:B------:R-:W-:Y:S02]  /*3180*/  IDP.4A.S8.S8 R26, R13.reuse, R5, R26 ;  /* 0x000000050d1a7226 */ /* 0x040fe4000000061a */
[CC--:B------:R-:W-:Y:S02]  /*3190*/  IDP.4A.S8.S8 R29, R14.reuse, R6.reuse, R29 ;  /* 0x000000060e1d7226 */ /* 0x0c0fe4000000061d */
[C---:B------:R-:W-:Y:S02]  /*31a0*/  IDP.4A.S8.S8 R45, R13.reuse, R6, R45 ;  /* 0x000000060d2d7226 */ /* 0x040fe4000000062d */
[-C--:B------:R-:W-:Y:S02]  /*31b0*/  IDP.4A.S8.S8 R2, R14, R7.reuse, R2 ;  /* 0x000000070e027226 */ /* 0x080fe40000000602 */
[----:B------:R-:W-:Y:S01]  /*31c0*/  IDP.4A.S8.S8 R24, R13, R7, R24 ;  /* 0x000000070d187226 */ /* 0x000fe20000000618 */
[----:B------:R-:W-:Y:S01]  /*31d0*/  LDS R14, [R27+UR4+0x13b0] ;  /* 0x0013b0041b0e7984 */ /* 0x000fe20008000800 */
[----:B0-----:R-:W-:-:S02]  /*31e0*/  IDP.4A.S8.S8 R39, R15, R8, R39 ;  /* 0x000000080f277226 */ /* 0x001fc40000000627 */
[C---:B---3--:R-:W-:Y:S01]  /*31f0*/  IDP.4A.S8.S8 R41, R28.reuse, R8, R41 ;  /* 0x000000081c297226 */ /* 0x048fe20000000629 */
[----:B------:R-:W0:Y:S01]  /*3200*/  LDS.128 R4, [R3+UR6+0x18c0] ;  /* 0x0018c00603047984 */ /* 0x000e220008000c00 */
[CC--:B------:R-:W-:Y:S02]  /*3210*/  IDP.4A.S8.S8 R36, R15.reuse, R9.reuse, R36 ;  /* 0x000000090f247226 */ /* 0x0c0fe40000000624 */
[C---:B------:R-:W-:Y:S02]  /*3220*/  IDP.4A.S8.S8 R13, R28.reuse, R9, R32 ;  /* 0x000000091c0d7226 */ /* 0x040fe40000000620 */
[CC--:B------:R-:W-:Y:S02]  /*3230*/  IDP.4A.S8.S8 R30, R15.reuse, R10.reuse, R30 ;  /* 0x0000000a0f1e7226 */ /* 0x0c0fe4000000061e */
[----:B------:R-:W-:Y:S02]  /*3240*/  IDP.4A.S8.S8 R37, R28, R10, R37 ;  /* 0x0000000a1c257226 */ /* 0x000fe40000000625 */
[----:B------:R-:W-:-:S02]  /*3250*/  IDP.4A.S8.S8 R38, R15, R11, R38 ;  /* 0x0000000b0f267226 */ /* 0x000fc40000000626 */
[C---:B------:R-:W-:Y:S02]  /*3260*/  IDP.4A.S8.S8 R42, R28.reuse, R11, R42 ;  /* 0x0000000b1c2a7226 */ /* 0x040fe4000000062a */
[----:B------:R-:W2:Y:S01]  /*3270*/  LDS.128 R8, [R3+UR6+0x10d0] ;  /* 0x0010d00603087984 */ /* 0x000ea20008000c00 */
[CC--:B----4-:R-:W-:Y:S02]  /*3280*/  IDP.4A.S8.S8 R43, R15.reuse, R20.reuse, R43 ;  /* 0x000000140f2b7226 */ /* 0x0d0fe4000000062b */
[C---:B------:R-:W-:Y:S02]  /*3290*/  IDP.4A.S8.S8 R31, R28.reuse, R20, R35 ;  /* 0x000000141c1f7226 */ /* 0x040fe40000000623 */
[----:B------:R-:W-:Y:S01]  /*32a0*/  LDS R20, [R27+UR4+0x1ab0] ;  /* 0x001ab0041b147984 */ /* 0x000fe20008000800 */
[C---:B------:R-:W-:Y:S02]  /*32b0*/  IDP.4A.S8.S8 R40, R15.reuse, R21, R40 ;  /* 0x000000150f287226 */ /* 0x040fe40000000628 */
[CC--:B------:R-:W-:Y:S01]  /*32c0*/  IDP.4A.S8.S8 R29, R15.reuse, R22.reuse, R29 ;  /* 0x000000160f1d7226 */ /* 0x0c0fe2000000061d */
[----:B------:R-:W3:Y:S01]  /*32d0*/  LDS.128 R32, [R3+UR6+0x18d0] ;  /* 0x0018d00603207984 */ /* 0x000ee20008000c00 */
[----:B------:R-:W-:Y:S01]  /*32e0*/  IDP.4A.S8.S8 R2, R15, R23, R2 ;  /* 0x000000170f027226 */ /* 0x000fe20000000602 */
[----:B------:R-:W-:Y:S01]  /*32f0*/  MOV R15, UR11 ;  /* 0x0000000b000f7c02 */ /* 0x000fe20008000f00 */
[C---:B------:R-:W-:Y:S01]  /*3300*/  IDP.4A.S8.S8 R26, R28.reuse, R21, R26 ;  /* 0x000000151c1a7226 */ /* 0x040fe2000000061a */
[----:B------:R-:W-:Y:S01]  /*3310*/  MOV R21, UR8 ;  /* 0x0000000800157c02 */ /* 0x000fe20008000f00 */
[C---:B------:R-:W-:Y:S01]  /*3320*/  IDP.4A.S8.S8 R45, R28.reuse, R22, R45 ;  /* 0x000000161c2d7226 */ /* 0x040fe2000000062d */
[-C--:B------:R-:W-:Y:S01]  /*3330*/  LEA R15, R15, R0.reuse, 0x4 ;  /* 0x000000000f0f7211 */ /* 0x080fe200078e20ff */
[----:B------:R-:W-:Y:S01]  /*3340*/  IDP.4A.S8.S8 R24, R28, R23, R24 ;  /* 0x000000171c187226 */ /* 0x000fe20000000618 */
[----:B------:R-:W-:Y:S01]  /*3350*/  LEA R0, R21, R0, 0x4 ;  /* 0x0000000015007211 */ /* 0x000fe200078e20ff */
[----:B-1----:R-:W-:-:S02]  /*3360*/  IDP.4A.S8.S8 R36, R25, R17, R36 ;  /* 0x0000001119247226 */ /* 0x002fc40000000624 */
[----:B------:R-:W-:Y:S02]  /*3370*/  IDP.4A.S8.S8 R13, R12, R17, R13 ;  /* 0x000000110c0d7226 */ /* 0x000fe4000000060d */
[C---:B------:R-:W-:Y:S02]  /*3380*/  IDP.4A.S8.S8 R39, R25.reuse, R16, R39 ;  /* 0x0000001019277226 */ /* 0x040fe40000000627 */
[C---:B------:R-:W-:Y:S02]  /*3390*/  IDP.4A.S8.S8 R17, R25.reuse, R18, R30 ;  /* 0x0000001219117226 */ /* 0x040fe4000000061e */
[C---:B------:R-:W-:Y:S02]  /*33a0*/  IDP.4A.S8.S8 R38, R25.reuse, R19, R38 ;  /* 0x0000001319267226 */ /* 0x040fe40000000626 */
[C---:B0-----:R-:W-:Y:S02]  /*33b0*/  IDP.4A.S8.S8 R43, R25.reuse, R4, R43 ;  /* 0x00000004192b7226 */ /* 0x041fe4000000062b */
[----:B------:R-:W-:-:S02]  /*33c0*/  IDP.4A.S8.S8 R40, R25, R5, R40 ;  /* 0x0000000519287226 */ /* 0x000fc40000000628 */
[----:B------:R-:W-:Y:S02]  /*33d0*/  IDP.4A.S8.S8 R29, R25, R6, R29 ;  /* 0x00000006191d7226 */ /* 0x000fe4000000061d */
[C---:B------:R-:W-:Y:S02]  /*33e0*/  IDP.4A.S8.S8 R41, R12.reuse, R16, R41 ;  /* 0x000000100c297226 */ /* 0x040fe40000000629 */
[C---:B------:R-:W-:Y:S02]  /*33f0*/  IDP.4A.S8.S8 R37, R12.reuse, R18, R37 ;  /* 0x000000120c257226 */ /* 0x040fe40000000625 */
[C---:B------:R-:W-:Y:S02]  /*3400*/  IDP.4A.S8.S8 R42, R12.reuse, R19, R42 ;  /* 0x000000130c2a7226 */ /* 0x040fe4000000062a */
[C---:B------:R-:W-:Y:S01]  /*3410*/  IDP.4A.S8.S8 R31, R12.reuse, R4, R31 ;  /* 0x000000040c1f7226 */ /* 0x040fe2000000061f */
[----:B------:R-:W0:Y:S01]  /*3420*/  LDC.64 R18, c[0x0][0x3a8] ;  /* 0x0000ea00ff127b82 */ /* 0x000e220000000a00 */
[----:B------:R-:W-:-:S02]  /*3430*/  IDP.4A.S8.S8 R26, R12, R5, R26 ;  /* 0x000000050c1a7226 */ /* 0x000fc4000000061a */
[C---:B------:R-:W-:Y:S02]  /*3440*/  IDP.4A.S8.S8 R45, R12.reuse, R6, R45 ;  /* 0x000000060c2d7226 */ /* 0x040fe4000000062d */
[-C--:B------:R-:W-:Y:S02]  /*3450*/  IDP.4A.S8.S8 R25, R25, R7.reuse, R2 ;  /* 0x0000000719197226 */ /* 0x080fe40000000602 */
[----:B------:R-:W-:Y:S01]  /*3460*/  IDP.4A.S8.S8 R24, R12, R7, R24 ;  /* 0x000000070c187226 */ /* 0x000fe20000000618 */
[----:B------:R-:W-:Y:S01]  /*3470*/  LDS R2, [R27+UR4+0x1b20] ;  /* 0x001b20041b027984 */ /* 0x000fe20008000800 */
[----:B--2---:R-:W-:Y:S02]  /*3480*/  IDP.4A.S8.S8 R47, R14, R10, R17 ;  /* 0x0000000a0e2f7226 */ /* 0x004fe40000000611 */
[----:B------:R-:W1:Y:S01]  /*3490*/  LDC.64 R16, c[0x0][0x398] ;  /* 0x0000e600ff107b82 */ /* 0x000e620000000a00 */
[----:B------:R-:W2:Y:S01]  /*34a0*/  LDS.128 R4, [R3+UR6+0x10e0] ;  /* 0x0010e00603047984 */ /* 0x000ea20008000c00 */
[----:B------:R-:W-:-:S02]  /*34b0*/  IMAD R0, R0, 0x310, RZ ;  /* 0x0000031000007824 */ /* 0x000fc400078e02ff */
[-C--:B---3--:R-:W-:Y:S01]  /*34c0*/  IDP.4A.S8.S8 R40, R14, R33.reuse, R40 ;  /* 0x000000210e287226 */ /* 0x088fe20000000628 */
[----:B------:R-:W3:Y:S01]  /*34d0*/  LDS R12, [R27+UR4+0x1420] ;  /* 0x001420041b0c7984 */ /* 0x000ee20008000800 */
[----:B------:R-:W-:Y:S01]  /*34e0*/  IDP.4A.S8.S8 R26, R20, R33, R26 ;  /* 0x00000021141a7226 */ /* 0x000fe2000000061a */
[----:B------:R-:W-:Y:S01]  /*34f0*/  IADD3 R33, PT, PT, R27, UR5, R0 ;  /* 0x000000051b217c10 */ /* 0x000fe2000fffe000 */
[C---:B------:R-:W-:Y:S01]  /*3500*/  IDP.4A.S8.S8 R39, R14.reuse, R8, R39 ;  /* 0x000000080e277226 */ /* 0x040fe20000000627 */
[----:B------:R-:W-:Y:S01]  /*3510*/  LDS R0, [R27+UR4+0x1490] ;  /* 0x001490041b007984 */ /* 0x000fe20008000800 */
[C---:B------:R-:W-:Y:S02]  /*3520*/  IDP.4A.S8.S8 R36, R14.reuse, R9, R36 ;  /* 0x000000090e247226 */ /* 0x040fe40000000624 */
[C---:B------:R-:W-:Y:S02]  /*3530*/  IDP.4A.S8.S8 R38, R14.reuse, R11, R38 ;  /* 0x0000000b0e267226 */ /* 0x040fe40000000626 */
[----:B------:R-:W-:-:S02]  /*3540*/  IDP.4A.S8.S8 R43, R14, R32, R43 ;  /* 0x000000200e2b7226 */ /* 0x000fc4000000062b */
[C---:B------:R-:W-:Y:S02]  /*3550*/  IDP.4A.S8.S8 R29, R14.reuse, R34, R29 ;  /* 0x000000220e1d7226 */ /* 0x040fe4000000061d */
[----:B------:R-:W-:Y:S02]  /*3560*/  IDP.4A.S8.S8 R14, R14, R35, R25 ;  /* 0x000000230e0e7226 */ /* 0x000fe40000000619 */
[C---:B------:R-:W-:Y:S02]  /*3570*/  IDP.4A.S8.S8 R41, R20.reuse, R8, R41 ;  /* 0x0000000814297226 */ /* 0x040fe40000000629 */
[C---:B------:R-:W-:Y:S02]  /*3580*/  IDP.4A.S8.S8 R13, R20.reuse, R9, R13 ;  /* 0x00000009140d7226 */ /* 0x040fe4000000060d */
[C---:B------:R-:W-:Y:S02]  /*3590*/  IDP.4A.S8.S8 R37, R20.reuse, R10, R37 ;  /* 0x0000000a14257226 */ /* 0x040fe40000000625 */
[----:B------:R-:W-:-:S02]  /*35a0*/  IDP.4A.S8.S8 R42, R20, R11, R42 ;  /* 0x0000000b142a7226 */ /* 0x000fc4000000062a */
[C---:B------:R-:W-:Y:S01]  /*35b0*/  IDP.4A.S8.S8 R31, R20.reuse, R32, R31 ;  /* 0x00000020141f7226 */ /* 0x040fe2000000061f */
[----:B------:R-:W-:Y:S01]  /*35c0*/  SHF.L.U32 R15, R15, 0x2, RZ ;  /* 0x000000020f0f7819 */ /* 0x000fe200000006ff */
[C---:B------:R-:W-:Y:S01]  /*35d0*/  IDP.4A.S8.S8 R45, R20.reuse, R34, R45 ;  /* 0x00000022142d7226 */ /* 0x040fe2000000062d */
[----:B------:R-:W-:Y:S01]  /*35e0*/  LDS.128 R8, [R3+UR6+0x18e0] ;  /* 0x0018e00603087984 */ /* 0x000fe20008000c00 */
[----:B------:R-:W-:Y:S02]  /*35f0*/  IDP.4A.S8.S8 R35, R20, R35, R24 ;  /* 0x0000002314237226 */ /* 0x000fe40000000618 */
[----:B0-----:R-:W-:Y:S01]  /*3600*/  IMAD.WIDE.U32 R24, R33, 0x4, R18 ;  /* 0x0000000421187825 */ /* 0x001fe200078e0012 */
[----:B------:R-:W0:Y:S01]  /*3610*/  LDS.128 R20, [R3+UR6+0x10f0] ;  /* 0x0010f00603147984 */ /* 0x000e220008000c00 */
[----:B------:R-:W4:Y:S03]  /*3620*/  LDC.64 R18, c[0x0][0x3a0] ;  /* 0x0000e800ff127b82 */ /* 0x000f260000000a00 */
[----:B------:R-:W5:Y:S01]  /*3630*/  LDG.E.CONSTANT R28, desc[UR12][R24.64] ;  /* 0x0000000c181c7981 */ /* 0x000f62000c1e9900 */
[----:B-1----:R-:W-:-:S03]  /*3640*/  IMAD.WIDE.U32 R16, R15, 0x4, R16 ;  /* 0x000000040f107825 */ /* 0x002fc600078e0010 */
[----:B------:R1:W1:Y:S01]  /*3650*/  LDS R32, [R27+UR4+0x1b90] ;  /* 0x001b90041b207984 */ /* 0x0002620008000800 */
[-C--:B--2---:R-:W-:Y:S02]  /*3660*/  IDP.4A.S8.S8 R41, R2, R4.reuse, R41 ;  /* 0x0000000402297226 */ /* 0x084fe40000000629 */
[C---:B---3--:R-:W-:Y:S02]  /*3670*/  IDP.4A.S8.S8 R39, R12.reuse, R4, R39 ;  /* 0x000000040c277226 */ /* 0x048fe40000000627 */
[----:B------:R-:W2:Y:S01]  /*3680*/  LDG.E.CONSTANT R4, desc[UR12][R16.64] ;  /* 0x0000000c10047981 */ /* 0x000ea2000c1e9900 */
[-C--:B------:R-:W-:Y:S02]  /*3690*/  IDP.4A.S8.S8 R36, R12, R5.reuse, R36 ;  /* 0x000000050c247226 */ /* 0x080fe40000000624 */
[----:B------:R-:W-:Y:S02]  /*36a0*/  IDP.4A.S8.S8 R30, R2, R5, R13 ;  /* 0x00000005021e7226 */ /* 0x000fe4000000060d */
[----:B------:R-:W3:Y:S01]  /*36b0*/  LDG.E.CONSTANT R5, desc[UR12][R24.64+0xc4000] ;  /* 0x0c40000c18057981 */ /* 0x000ee2000c1e9900 */
[----:B------:R-:W-:-:S02]  /*36c0*/  IDP.4A.S8.S8 R47, R12, R6, R47 ;  /* 0x000000060c2f7226 */ /* 0x000fc4000000062f */
[----:B------:R-:W-:Y:S02]  /*36d0*/  IDP.4A.S8.S8 R37, R2, R6, R37 ;  /* 0x0000000602257226 */ /* 0x000fe40000000625 */
[----:B----4-:R-:W-:Y:S02]  /*36e0*/  IMAD.WIDE.U32 R18, R15, 0x4, R18 ;  /* 0x000000040f127825 */ /* 0x010fe400078e0012 */
[----:B------:R-:W4:Y:S04]  /*36f0*/  LDG.E.CONSTANT R15, desc[UR12][R24.64+0x4] ;  /* 0x0000040c180f7981 */ /* 0x000f28000c1e9900 */
[----:B------:R-:W4:Y:S01]  /*3700*/  LDG.E.CONSTANT R6, desc[UR12][R18.64] ;  /* 0x0000000c12067981 */ /* 0x000f22000c1e9900 */
[-C--:B------:R-:W-:Y:S02]  /*3710*/  IDP.4A.S8.S8 R38, R12, R7.reuse, R38 ;  /* 0x000000070c267226 */ /* 0x080fe40000000626 */
[----:B------:R-:W-:-:S02]  /*3720*/  IDP.4A.S8.S8 R42, R2, R7, R42 ;  /* 0x00000007022a7226 */ /* 0x000fc4000000062a */
[----:B0-----:R-:W-:Y:S02]  /*3730*/  IDP.4A.S8.S8 R39, R0, R20, R39 ;  /* 0x0000001400277226 */ /* 0x001fe40000000627 */
[C---:B------:R-:W-:Y:S02]  /*3740*/  IDP.4A.S8.S8 R31, R2.reuse, R8, R31 ;  /* 0x00000008021f7226 */ /* 0x040fe4000000061f */
[C---:B------:R-:W-:Y:S01]  /*3750*/  IDP.4A.S8.S8 R26, R2.reuse, R9, R26 ;  /* 0x00000009021a7226 */ /* 0x040fe2000000061a */
[----:B------:R-:W-:Y:S01]  /*3760*/  SHF.R.S32.HI R7, RZ, 0x1f, R39 ;  /* 0x0000001fff077819 */ /* 0x000fe20000011427 */
[C---:B------:R-:W-:Y:S02]  /*3770*/  IDP.4A.S8.S8 R45, R2.reuse, R10, R45 ;  /* 0x0000000a022d7226 */ /* 0x040fe4000000062d */
[----:B------:R-:W-:Y:S02]  /*3780*/  IDP.4A.S8.S8 R35, R2, R11, R35 ;  /* 0x0000000b02237226 */ /* 0x000fe40000000623 */
[----:B------:R-:W-:-:S02]  /*3790*/  IDP.4A.S8.S8 R43, R12, R8, R43 ;  /* 0x000000080c2b7226 */ /* 0x000fc4000000062b */
[C---:B------:R-:W-:Y:S02]  /*37a0*/  IDP.4A.S8.S8 R40, R12.reuse, R9, R40 ;  /* 0x000000090c287226 */ /* 0x040fe40000000628 */
[C---:B------:R-:W-:Y:S02]  /*37b0*/  IDP.4A.S8.S8 R29, R12.reuse, R10, R29 ;  /* 0x0000000a0c1d7226 */ /* 0x040fe4000000061d */
[----:B------:R-:W-:Y:S01]  /*37c0*/  IDP.4A.S8.S8 R14, R12, R11, R14 ;  /* 0x0000000b0c0e7226 */ /* 0x000fe2000000060e */
[----:B------:R-:W-:Y:S01]  /*37d0*/  MOV R13, 0x0 ;  /* 0x00000000000d7802 */ /* 0x000fe20000000f00 */
[----:B------:R-:W-:Y:S01]  /*37e0*/  IMAD R2, R7, 0x779c0000, RZ ;  /* 0x779c000007027824 */ /* 0x000fe200078e02ff */
[----:B------:R-:W4:Y:S04]  /*37f0*/  LDG.E.CONSTANT R34, desc[UR12][R18.64+0x80] ;  /* 0x0000800c12227981 */ /* 0x000f28000c1e9900 */
[----:B------:R-:W4:Y:S01]  /*3800*/  LDG.E.CONSTANT R7, desc[UR12][R24.64+0xca200] ;  /* 0x0ca2000c18077981 */ /* 0x000f22000c1e9900 */
[----:B------:R-:W-:-:S02]  /*3810*/  HFMA2 R12, -RZ, RZ, 2, 0 ;  /* 0x40000000ff0c7431 */ /* 0x000fc400000001ff */
[C---:B-1----:R-:W-:Y:S02]  /*3820*/  IMAD R27, R39.reuse, 0x14849, R2 ;  /* 0x00014849271b7824 */ /* 0x042fe400078e0202 */
[----:B------:R-:W4:Y:S01]  /*3830*/  LDG.E.CONSTANT R2, desc[UR12][R16.64+0x80] ;  /* 0x0000800c10027981 */ /* 0x000f22000c1e9900 */
[----:B------:R-:W-:-:S03]  /*3840*/  IMAD.WIDE.U32 R8, R39, 0x779c0000, R12 ;  /* 0x779c000027087825 */ /* 0x000fc600078e000c */
[----:B------:R-:W4:Y:S02]  /*3850*/  LDG.E.CONSTANT R39, desc[UR12][R24.64+0xc4004] ;  /* 0x0c40040c18277981 */ /* 0x000f24000c1e9900 */
[----:B------:R-:W-:Y:S01]  /*3860*/  IADD3 R27, PT, PT, R9, R27, RZ ;  /* 0x0000001b091b7210 */ /* 0x000fe20007ffe0ff */
[-C--:B------:R-:W-:Y:S02]  /*3870*/  IDP.4A.S8.S8 R9, R0, R21.reuse, R36 ;  /* 0x0000001500097226 */ /* 0x080fe40000000624 */
[----:B------:R-:W-:Y:S02]  /*3880*/  IDP.4A.S8.S8 R21, R32, R21, R30 ;  /* 0x0000001520157226 */ /* 0x000fe4000000061e */
[----:B------:R-:W4:Y:S01]  /*3890*/  LDG.E.CONSTANT R30, desc[UR12][R16.64+0x4] ;  /* 0x0000040c101e7981 */ /* 0x000f22000c1e9900 */
[----:B------:R-:W-:Y:S02]  /*38a0*/  SHF.R.U64 R27, R8, 0x1f, R27 ;  /* 0x0000001f081b7819 */ /* 0x000fe4000000121b */
[----:B------:R-:W-:-:S05]  /*38b0*/  SHF.R.S32.HI R8, RZ, 0x1f, R9 ;  /* 0x0000001fff087819 */ /* 0x000fca0000011409 */
[----:B------:R-:W-:-:S04]  /*38c0*/  IMAD R8, R8, 0x779c0000, RZ ;  /* 0x779c000008087824 */ /* 0x000fc800078e02ff */
[C---:B------:R-:W-:Y:S02]  /*38d0*/  IMAD R11, R9.reuse, 0x14849, R8 ;  /* 0x00014849090b7824 */ /* 0x040fe400078e0208 */
[----:B------:R-:W-:-:S04]  /*38e0*/  IMAD.WIDE.U32 R8, R9, 0x779c0000, R12 ;  /* 0x779c000009087825 */ /* 0x000fc800078e000c */
[----:B------:R-:W-:Y:S01]  /*38f0*/  IDP.4A.S8.S8 R41, R32, R20, R41 ;  /* 0x0000001420297226 */ /* 0x000fe20000000629 */
        /* <DEDUP_REMOVED lines=14> */
[----:B------:R-:W0:Y:S01]  /*39e0*/  LDS.128 R8, [R3+UR6+0x18f0] ;  /* 0x0018f00603087984 */ /* 0x000e220008000c00 */
[-C--:B------:R-:W-:Y:S02]  /*39f0*/  IDP.4A.S8.S8 R47, R0, R22.reuse, R47 ;  /* 0x00000016002f7226 */ /* 0x080fe4000000062f */
[----:B------:R-:W-:-:S03]  /*3a00*/  IDP.4A.S8.S8 R37, R32, R22, R37 ;  /* 0x0000001620257226 */ /* 0x000fc60000000625 */
[----:B------:R-:W-:Y:S01]  /*3a10*/  SHF.R.S32.HI R22, RZ, 0x1f, R47 ;  /* 0x0000001fff167819 */ /* 0x000fe2000001142f */
[----:B------:R-:W-:-:S04]  /*3a20*/  IDP.4A.S8.S8 R49, R0, R23, R38 ;  /* 0x0000001700317226 */ /* 0x000fc80000000626 */
[----:B------:R-:W-:-:S04]  /*3a30*/  IMAD R22, R22, 0x779c0000, RZ ;  /* 0x779c000016167824 */ /* 0x000fc800078e02ff */
[C---:B------:R-:W-:Y:S02]  /*3a40*/  IMAD R51, R47.reuse, 0x14849, R22 ;  /* 0x000148492f337824 */ /* 0x040fe400078e0216 */
[----:B------:R-:W-:-:S04]  /*3a50*/  IMAD.WIDE.U32 R46, R47, 0x779c0000, R12 ;  /* 0x779c00002f2e7825 */ /* 0x000fc800078e000c */
[----:B------:R-:W-:Y:S01]  /*3a60*/  IDP.4A.S8.S8 R23, R32, R23, R42 ;  /* 0x0000001720177226 */ /* 0x000fe2000000062a */
[----:B------:R-:W-:Y:S01]  /*3a70*/  IADD3 R47, PT, PT, R47, R51, RZ ;  /* 0x000000332f2f7210 */ /* 0x000fe20007ffe0ff */
[-C--:B0-----:R-:W-:Y:S02]  /*3a80*/  IDP.4A.S8.S8 R43, R0, R8.reuse, R43 ;  /* 0x00000008002b7226 */ /* 0x081fe4000000062b */
[----:B------:R-:W-:Y:S01]  /*3a90*/  IDP.4A.S8.S8 R31, R32, R8, R31 ;  /* 0x00000008201f7226 */ /* 0x000fe2000000061f */
[----:B------:R-:W-:-:S05]  /*3aa0*/  SHF.R.S32.HI R8, RZ, 0x1f, R37 ;  /* 0x0000001fff087819 */ /* 0x000fca0000011425 */
[----:B------:R-:W-:-:S04]  /*3ab0*/  IMAD R8, R8, 0x779c0000, RZ ;  /* 0x779c000008087824 */ /* 0x000fc800078e02ff */
[C---:B------:R-:W-:Y:S01]  /*3ac0*/  IMAD R3, R37.reuse, 0x14849, R8 ;  /* 0x0001484925037824 */ /* 0x040fe200078e0208 */
[----:B------:R-:W-:Y:S01]  /*3ad0*/  SHF.R.S32.HI R8, RZ, 0x1f, R49 ;  /* 0x0000001fff087819 */ /* 0x000fe20000011431 */
[----:B------:R-:W-:Y:S01]  /*3ae0*/  IMAD.WIDE.U32 R36, R37, 0x779c0000, R12 ;  /* 0x779c000025247825 */ /* 0x000fe200078e000c */
[----:B------:R-:W-:-:S03]  /*3af0*/  SHF.R.U64 R22, R46, 0x1f, R47 ;  /* 0x0000001f2e167819 */ /* 0x000fc6000000122f */
        /* <DEDUP_REMOVED lines=11> */
[----:B------:R-:W-:-:S04]  /*3bb0*/  IMAD.WIDE.U32 R46, R23, 0x779c0000, R12 ;  /* 0x779c0000172e7825 */ /* 0x000fc800078e000c */
[----:B------:R-:W-:Y:S01]  /*3bc0*/  IMAD R8, R8, 0x779c0000, RZ ;  /* 0x779c000008087824 */ /* 0x000fe200078e02ff */
[----:B------:R-:W-:Y:S01]  /*3bd0*/  IADD3 R23, PT, PT, R47, R37, RZ ;  /* 0x000000252f177210 */ /* 0x000fe20007ffe0ff */
[-C--:B------:R-:W-:Y:S02]  /*3be0*/  IDP.4A.S8.S8 R37, R0, R9.reuse, R40 ;  /* 0x0000000900257226 */ /* 0x080fe40000000628 */
[----:B------:R-:W-:Y:S02]  /*3bf0*/  IDP.4A.S8.S8 R47, R32, R9, R26 ;  /* 0x00000009202f7226 */ /* 0x000fe4000000061a */
[----:B------:R-:W-:Y:S02]  /*3c00*/  IMAD R49, R43, 0x14849, R8 ;  /* 0x000148492b317824 */ /* 0x000fe400078e0208 */
[-C--:B------:R-:W-:Y:S02]  /*3c10*/  IDP.4A.S8.S8 R29, R0, R10.reuse, R29 ;  /* 0x0000000a001d7226 */ /* 0x080fe4000000061d */
[----:B------:R-:W-:-:S02]  /*3c20*/  IDP.4A.S8.S8 R45, R32, R10, R45 ;  /* 0x0000000a202d7226 */ /* 0x000fc4000000062d */
[-C--:B------:R-:W-:Y:S01]  /*3c30*/  IDP.4A.S8.S8 R35, R32, R11.reuse, R35 ;  /* 0x0000000b20237226 */ /* 0x080fe20000000623 */
[----:B------:R-:W-:Y:S01]  /*3c40*/  SHF.R.U64 R23, R46, 0x1f, R23 ;  /* 0x0000001f2e177819 */ /* 0x000fe20000001217 */
[----:B------:R-:W-:Y:S01]  /*3c50*/  IMAD.WIDE.U32 R8, R43, 0x779c0000, R12 ;  /* 0x779c00002b087825 */ /* 0x000fe200078e000c */
[----:B------:R-:W4:Y:S03]  /*3c60*/  LDG.E.CONSTANT R26, desc[UR12][R18.64+0x4] ;  /* 0x0000040c121a7981 */ /* 0x000f26000c1e9900 */
[----:B------:R-:W-:Y:S01]  /*3c70*/  IDP.4A.S8.S8 R43, R0, R11, R14 ;  /* 0x0000000b002b7226 */ /* 0x000fe2000000060e */
[----:B------:R-:W-:Y:S02]  /*3c80*/  SHF.R.S32.HI R0, RZ, 0x1f, R31 ;  /* 0x0000001fff007819 */ /* 0x000fe4000001141f */
[----:B------:R-:W-:-:S03]  /*3c90*/  IADD3 R9, PT, PT, R9, R49, RZ ;  /* 0x0000003109097210 */ /* 0x000fc60007ffe0ff */
[----:B------:R-:W-:Y:S01]  /*3ca0*/  IMAD R10, R0, 0x779c0000, RZ ;  /* 0x779c0000000a7824 */ /* 0x000fe200078e02ff */
[----:B------:R-:W-:Y:S02]  /*3cb0*/  SHF.R.S32.HI R0, RZ, 0x1f, R37 ;  /* 0x0000001fff007819 */ /* 0x000fe40000011425 */
[----:B------:R-:W-:Y:S01]  /*3cc0*/  SHF.R.U64 R9, R8, 0x1f, R9 ;  /* 0x0000001f08097819 */ /* 0x000fe20000001209 */
[C---:B------:R-:W-:Y:S01]  /*3cd0*/  IMAD R49, R31.reuse, 0x14849, R10 ;  /* 0x000148491f317824 */ /* 0x040fe200078e020a */
[----:B------:R-:W-:Y:S01]  /*3ce0*/  SHF.R.S32.HI R8, RZ, 0x1f, R47 ;  /* 0x0000001fff087819 */ /* 0x000fe2000001142f */
[----:B------:R-:W-:-:S04]  /*3cf0*/  IMAD.WIDE.U32 R10, R31, 0x779c0000, R12 ;  /* 0x779c00001f0a7825 */ /* 0x000fc800078e000c */
[----:B------:R-:W-:Y:S01]  /*3d00*/  IMAD R0, R0, 0x779c0000, RZ ;  /* 0x779c000000007824 */ /* 0x000fe200078e02ff */
[----:B------:R-:W-:Y:S01]  /*3d10*/  IADD3 R11, PT, PT, R11, R49, RZ ;  /* 0x000000310b0b7210 */ /* 0x000fe20007ffe0ff */
[----:B------:R-:W-:Y:S02]  /*3d20*/  IMAD R8, R8, 0x779c0000, RZ ;  /* 0x779c000008087824 */ /* 0x000fe400078e02ff */
[C---:B------:R-:W-:Y:S02]  /*3d30*/  IMAD R31, R37.reuse, 0x14849, R0 ;  /* 0x00014849251f7824 */ /* 0x040fe400078e0200 */
[----:B------:R-:W-:-:S04]  /*3d40*/  IMAD.WIDE.U32 R48, R37, 0x779c0000, R12 ;  /* 0x779c000025307825 */ /* 0x000fc800078e000c */
[----:B------:R-:W-:Y:S01]  /*3d50*/  IMAD R37, R47, 0x14849, R8 ;  /* 0x000148492f257824 */ /* 0x000fe200078e0208 */
[----:B------:R-:W-:Y:S01]  /*3d60*/  IADD3 R31, PT, PT, R49, R31, RZ ;  /* 0x0000001f311f7210 */ /* 0x000fe20007ffe0ff */
[----:B------:R-:W-:Y:S01]  /*3d70*/  IMAD.WIDE.U32 R46, R47, 0x779c0000, R12 ;  /* 0x779c00002f2e7825 */ /* 0x000fe200078e000c */
[----:B------:R-:W-:Y:S02]  /*3d80*/  SHF.R.S32.HI R8, RZ, 0x1f, R29 ;  /* 0x0000001fff087819 */ /* 0x000fe4000001141d */
[----:B------:R-:W-:Y:S02]  /*3d90*/  SHF.R.U64 R0, R48, 0x1f, R31 ;  /* 0x0000001f30007819 */ /* 0x000fe4000000121f */
[----:B------:R-:W-:Y:S01]  /*3da0*/  IADD3 R31, PT, PT, R47, R37, RZ ;  /* 0x000000252f1f7210 */ /* 0x000fe20007ffe0ff */
[----:B------:R-:W-:Y:S01]  /*3db0*/  IMAD R14, R8, 0x779c0000, RZ ;  /* 0x779c0000080e7824 */ /* 0x000fe200078e02ff */
[----:B------:R-:W-:Y:S02]  /*3dc0*/  SHF.R.U64 R11, R10, 0x1f, R11 ;  /* 0x0000001f0a0b7819 */ /* 0x000fe4000000120b */
[----:B------:R-:W-:-:S02]  /*3dd0*/  SHF.R.S32.HI R10, RZ, 0x1f, R45 ;  /* 0x0000001fff0a7819 */ /* 0x000fc4000001142d */
[----:B------:R-:W-:Y:S01]  /*3de0*/  SHF.R.U64 R8, R46, 0x1f, R31 ;  /* 0x0000001f2e087819 */ /* 0x000fe2000000121f */
[C---:B------:R-:W-:Y:S02]  /*3df0*/  IMAD R31, R29.reuse, 0x14849, R14 ;  /* 0x000148491d1f7824 */ /* 0x040fe400078e020e */
[----:B------:R-:W-:-:S04]  /*3e00*/  IMAD.WIDE.U32 R46, R29, 0x779c0000, R12 ;  /* 0x779c00001d2e7825 */ /* 0x000fc800078e000c */
[----:B------:R-:W-:Y:S01]  /*3e10*/  IMAD R10, R10, 0x779c0000, RZ ;  /* 0x779c00000a0a7824 */ /* 0x000fe200078e02ff */
[----:B------:R-:W-:-:S03]  /*3e20*/  IADD3 R29, PT, PT, R47, R31, RZ ;  /* 0x0000001f2f1d7210 */ /* 0x000fc60007ffe0ff */
[C---:B------:R-:W-:Y:S02]  /*3e30*/  IMAD R31, R45.reuse, 0x14849, R10 ;  /* 0x000148492d1f7824 */ /* 0x040fe400078e020a */
[----:B------:R-:W-:Y:S01]  /*3e40*/  IMAD.WIDE.U32 R44, R45, 0x779c0000, R12 ;  /* 0x779c00002d2c7825 */ /* 0x000fe200078e000c */
[----:B-----5:R-:W-:Y:S02]  /*3e50*/  SHF.R.S32.HI R14, RZ, 0x1f, R28 ;  /* 0x0000001fff0e7819 */ /* 0x020fe4000001141c */
[----:B------:R-:W-:Y:S01]  /*3e60*/  SHF.R.U64 R10, R46, 0x1f, R29 ;  /* 0x0000001f2e0a7819 */ /* 0x000fe2000000121d */
[----:B------:R-:W-:Y:S01]  /*3e70*/  IMAD.WIDE.U32 R28, R28, -0x7498e996, R12 ;  /* 0x8b67166a1c1c7825 */ /* 0x000fe200078e000c */
[----:B------:R-:W-:-:S03]  /*3e80*/  IADD3 R31, PT, PT, R45, R31, RZ ;  /* 0x0000001f2d1f7210 */ /* 0x000fc60007ffe0ff */
[----:B------:R-:W-:Y:S01]  /*3e90*/  IMAD R37, R14, -0x7498e996, RZ ;  /* 0x8b67166a0e257824 */ /* 0x000fe200078e02ff */
[----:B------:R-:W-:-:S04]  /*3ea0*/  SHF.R.U64 R14, R44, 0x1f, R31 ;  /* 0x0000001f2c0e7819 */ /* 0x000fc8000000121f */
[----:B------:R-:W-:Y:S02]  /*3eb0*/  IADD3 R31, PT, PT, R29, R37, RZ ;  /* 0x000000251d1f7210 */ /* 0x000fe40007ffe0ff */
[C---:B--2---:R-:W-:Y:S02]  /*3ec0*/  IADD3 R29, PT, PT, R4.reuse, R41, RZ ;  /* 0x00000029041d7210 */ /* 0x044fe40007ffe0ff */
[----:B------:R-:W-:Y:S01]  /*3ed0*/  IADD3 R27, PT, PT, R4, R27, RZ ;  /* 0x0000001b041b7210 */ /* 0x000fe20007ffe0ff */
[----:B------:R-:W0:Y:S01]  /*3ee0*/  LDC.64 R40, c[0x0][0x390] ;  /* 0x0000e400ff287b82 */ /* 0x000e220000000a00 */
[----:B------:R-:W-:Y:S01]  /*3ef0*/  SHF.R.U64 R31, R28, 0x1f, R31 ;  /* 0x0000001f1c1f7819 */ /* 0x000fe2000000121f */
[----:B------:R-:W-:-:S04]  /*3f00*/  IMAD.WIDE R28, R29, 0x7ffee755, R12 ;  /* 0x7ffee7551d1c7825 */ /* 0x000fc800078e020c */
[----:B------:R-:W-:Y:S01]  /*3f10*/  IMAD.WIDE R44, R27, 0x7ffee755, R12 ;  /* 0x7ffee7551b2c7825 */ /* 0x000fe200078e020c */
[----:B---3--:R-:W-:Y:S02]  /*3f20*/  SHF.R.S32.HI R27, RZ, 0x1f, R5 ;  /* 0x0000001fff1b7819 */ /* 0x008fe40000011405 */
[----:B------:R-:W-:Y:S01]  /*3f30*/  SHF.R.U64 R29, R28, 0x1f, R29 ;  /* 0x0000001f1c1d7819 */ /* 0x000fe2000000121d */
[----:B------:R-:W-:Y:S01]  /*3f40*/  IMAD.WIDE.U32 R4, R5, -0x7498e996, R12 ;  /* 0x8b67166a05047825 */ /* 0x000fe200078e000c */
[----:B------:R-:W-:Y:S01]  /*3f50*/  SHF.R.U64 R45, R44, 0x1f, R45 ;  /* 0x0000001f2c2d7819 */ /* 0x000fe2000000122d */
[----:B------:R-:W2:Y:S02]  /*3f60*/  LDG.E.CONSTANT R28, desc[UR12][R18.64+0x84] ;  /* 0x0000840c121c7981 */ /* 0x000ea4000c1e9900 */
[----:B------:R-:W-:Y:S01]  /*3f70*/  IMAD R37, R27, -0x7498e996, RZ ;  /* 0x8b67166a1b257824 */ /* 0x000fe200078e02ff */
[----:B----4-:R-:W-:Y:S02]  /*3f80*/  IADD3 R27, PT, PT, R6, R29, RZ ;  /* 0x0000001d061b7210 */ /* 0x010fe40007ffe0ff */
[----:B------:R-:W3:Y:S02]  /*3f90*/  LDG.E.CONSTANT R29, desc[UR12][R16.64+0x84] ;  /* 0x0000840c101d7981 */ /* 0x000ee4000c1e9900 */
[----:B------:R-:W-:-:S02]  /*3fa0*/  IADD3 R5, PT, PT, R5, R37, RZ ;  /* 0x0000002505057210 */ /* 0x000fc40007ffe0ff */
[----:B------:R-:W-:Y:S02]  /*3fb0*/  IADD3 R45, PT, PT, R6, R45, RZ ;  /* 0x0000002d062d7210 */ /* 0x000fe40007ffe0ff */
[----:B------:R-:W-:Y:S01]  /*3fc0*/  SHF.R.U64 R6, R4, 0x1f, R5 ;  /* 0x0000001f04067819 */ /* 0x000fe20000001205 */
[--C-:B------:R-:W-:Y:S02]  /*3fd0*/  IMAD.WIDE R4, R27, 0x6a84d654, R12.reuse ;  /* 0x6a84d6541b047825 */ /* 0x100fe400078e020c */
[----:B------:R-:W4:Y:S02]  /*3fe0*/  LDG.E.CONSTANT R27, desc[UR12][R24.64+0xca204] ;  /* 0x0ca2040c181b7981 */ /* 0x000f24000c1e9900 */
[----:B------:R-:W-:Y:S01]  /*3ff0*/  IMAD.WIDE R44, R45, 0x6a84d654, R12 ;  /* 0x6a84d6542d2c7825 */ /* 0x000fe200078e020c */
[----:B------:R-:W-:-:S03]  /*4000*/  SHF.R.U64 R37, R4, 0x1f, R5 ;  /* 0x0000001f04257819 */ /* 0x000fc60000001205 */
[----:B0-----:R-:W-:Y:S01]  /*4010*/  IMAD.WIDE.U32 R4, R33, 0x4, R40 ;  /* 0x0000000421047825 */ /* 0x001fe200078e0028 */
[----:B------:R-:W-:Y:S02]  /*4020*/  SHF.R.S32.HI R33, RZ, 0x1f, R15 ;  /* 0x0000001fff217819 */ /* 0x000fe4000001140f */
[----:B------:R-:W-:Y:S02]  /*4030*/  VIADDMNMX R37, R37, R6, RZ, !PT ;  /* 0x0000000625257246 */ /* 0x000fe400078001ff */
[----:B------:R-:W5:Y:S01]  /*4040*/  LDG.E.CONSTANT R6, desc[UR12][R16.64+0x8] ;  /* 0x0000080c10067981 */ /* 0x000f62000c1e9900 */
[----:B------:R-:W-:Y:S02]  /*4050*/  SHF.R.U64 R44, R44, 0x1f, R45 ;  /* 0x0000001f2c2c7819 */ /* 0x000fe4000000122d */
[----:B------:R-:W-:Y:S01]  /*4060*/  SHF.R.S32.HI R32, RZ, 0x1f, R7 ;  /* 0x0000001fff207819 */ /* 0x000fe20000011407 */
[----:B------:R-:W-:-:S04]  /*4070*/  IMAD.WIDE.U32 R40, R7, -0x7498e996, R12 ;  /* 0x8b67166a07287825 */ /* 0x000fc800078e000c */
[----:B------:R-:W-:Y:S02]  /*4080*/  IMAD R45, R32, -0x7498e996, RZ ;  /* 0x8b67166a202d7824 */ /* 0x000fe400078e02ff */
[----:B------:R-:W-:Y:S02]  /*4090*/  IMAD R7, R33, -0x7498e996, RZ ;  /* 0x8b67166a21077824 */ /* 0x000fe400078e02ff */
[----:B------:R-:W-:Y:S01]  /*40a0*/  IMAD.WIDE.U32 R32, R15, -0x7498e996, R12 ;  /* 0x8b67166a0f207825 */ /* 0x000fe200078e000c */
[----:B------:R-:W-:-:S04]  /*40b0*/  IADD3 R45, PT, PT, R41, R45, RZ ;  /* 0x0000002d292d7210 */ /* 0x000fc80007ffe0ff */
[----:B------:R-:W-:Y:S02]  /*40c0*/  IADD3 R15, PT, PT, R33, R7, RZ ;  /* 0x00000007210f7210 */ /* 0x000fe40007ffe0ff */
[----:B------:R-:W5:Y:S01]  /*40d0*/  LDG.E.CONSTANT R7, desc[UR12][R24.64+0x8] ;  /* 0x0000080c18077981 */ /* 0x000f62000c1e9900 */
[----:B------:R-:W-:Y:S02]  /*40e0*/  VIADDMNMX R31, R44, R31, RZ, !PT ;  /* 0x0000001f2c1f7246 */ /* 0x000fe400078001ff */
[C---:B------:R-:W-:Y:S02]  /*40f0*/  IADD3 R41, PT, PT, R2.reuse, R9, RZ ;  /* 0x0000000902297210 */ /* 0x040fe40007ffe0ff */
[----:B------:R-:W-:Y:S01]  /*4100*/  IADD3 R11, PT, PT, R2, R11, RZ ;  /* 0x0000000b020b7210 */ /* 0x000fe20007ffe0ff */
[----:B------:R0:W-:Y:S01]  /*4110*/  STG.E desc[UR12][R4.64], R31 ;  /* 0x0000001f04007986 */ /* 0x0001e2000c10190c */
[----:B------:R-:W-:-:S03]  /*4120*/  SHF.R.U64 R2, R32, 0x1f, R15 ;  /* 0x0000001f20027819 */ /* 0x000fc6000000120f */
[----:B------:R-:W5:Y:S01]  /*4130*/  LDG.E.CONSTANT R15, desc[UR12][R18.64+0x8] ;  /* 0x0000080c120f7981 */ /* 0x000f62000c1e9900 */
[----:B------:R-:W-:-:S03]  /*4140*/  IMAD.WIDE R32, R11, 0x7ffee755, R12 ;  /* 0x7ffee7550b207825 */ /* 0x000fc600078e020c */
[----:B------:R-:W5:Y:S01]  /*4150*/  LDG.E.CONSTANT R9, desc[UR12][R24.64+0xc4008] ;  /* 0x0c40080c18097981 */ /* 0x000f62000c1e9900 */
[----:B0-----:R-:W-:-:S03]  /*4160*/  SHF.R.S32.HI R31, RZ, 0x1f, R39 ;  /* 0x0000001fff1f7819 */ /* 0x001fc60000011427 */
[----:B------:R0:W-:Y:S01]  /*4170*/  STG.E desc[UR12][R4.64+0xc4000], R37 ;  /* 0x0c40002504007986 */ /* 0x0001e2000c10190c */
[----:B------:R-:W-:Y:S01]  /*4180*/  SHF.R.U64 R38, R40, 0x1f, R45 ;  /* 0x0000001f28267819 */ /* 0x000fe2000000122d */
[----:B------:R-:W-:Y:S02]  /*4190*/  IMAD.WIDE R40, R41, 0x7ffee755, R12 ;  /* 0x7ffee75529287825 */ /* 0x000fe400078e020c */
[----:B------:R-:W5:Y:S02]  /*41a0*/  LDG.E.CONSTANT R11, desc[UR12][R16.64+0x88] ;  /* 0x0000880c100b7981 */ /* 0x000f64000c1e9900 */
[----:B------:R-:W-:Y:S01]  /*41b0*/  IMAD R31, R31, -0x7498e996, RZ ;  /* 0x8b67166a1f1f7824 */ /* 0x000fe200078e02ff */
[----:B0-----:R-:W-:Y:S01]  /*41c0*/  SHF.R.U64 R37, R32, 0x1f, R33 ;  /* 0x0000001f20257819 */ /* 0x001fe20000001221 */
[----:B------:R-:W-:Y:S01]  /*41d0*/  IMAD.WIDE.U32 R32, R39, -0x7498e996, R12 ;  /* 0x8b67166a27207825 */ /* 0x000fe200078e000c */
[----:B------:R-:W-:-:S04]  /*41e0*/  SHF.R.U64 R41, R40, 0x1f, R41 ;  /* 0x0000001f28297819 */ /* 0x000fc80000001229 */
[----:B------:R-:W-:Y:S02]  /*41f0*/  IADD3 R31, PT, PT, R33, R31, RZ ;  /* 0x0000001f211f7210 */ /* 0x000fe40007ffe0ff */
[C---:B------:R-:W-:Y:S02]  /*4200*/  IADD3 R33, PT, PT, R34.reuse, R37, RZ ;  /* 0x0000002522217210 */ /* 0x040fe40007ffe0ff */
[----:B------:R-:W-:Y:S01]  /*4210*/  IADD3 R39, PT, PT, R34, R41, RZ ;  /* 0x0000002922277210 */ /* 0x000fe20007ffe0ff */
[----:B------:R-:W5:Y:S02]  /*4220*/  LDG.E.CONSTANT R37, desc[UR12][R24.64+0xca208] ;  /* 0x0ca2080c18257981 */ /* 0x000f64000c1e9900 */
[----:B------:R-:W-:Y:S01]  /*4230*/  IMAD.WIDE R40, R33, 0x6a84d654, R12 ;  /* 0x6a84d65421287825 */ /* 0x000fe200078e020c */
[----:B------:R-:W-:Y:S01]  /*4240*/  SHF.R.U64 R31, R32, 0x1f, R31 ;  /* 0x0000001f201f7819 */ /* 0x000fe2000000121f */
[----:B------:R-:W5:Y:S03]  /*4250*/  LDG.E.CONSTANT R33, desc[UR12][R18.64+0x88] ;  /* 0x0000880c12217981 */ /* 0x000f66000c1e9900 */
[----:B------:R-:W-:Y:S01]  /*4260*/  SHF.R.U64 R49, R40, 0x1f, R41 ;  /* 0x0000001f28317819 */ /* 0x000fe20000001229 */
[----:B------:R-:W5:Y:S01]  /*4270*/  LDG.E.CONSTANT R32, desc[UR12][R16.64+0xc] ;  /* 0x00000c0c10207981 */ /* 0x000f62000c1e9900 */
[----:B------:R-:W-:-:S02]  /*4280*/  IADD3 R41, PT, PT, R30, R20, RZ ;  /* 0x000000141e297210 */ /* 0x000fc40007ffe0ff */
[----:B------:R-:W-:Y:S01]  /*4290*/  IADD3 R47, PT, PT, R30, R21, RZ ;  /* 0x000000151e2f7210 */ /* 0x000fe20007ffe0ff */
[----:B------:R0:W5:Y:S02]  /*42a0*/  LDG.E.CONSTANT R20, desc[UR12][R16.64+0x8c] ;  /* 0x00008c0c10147981 */ /* 0x000164000c1e9900 */
[----:B------:R-:W-:Y:S02]  /*42b0*/  IMAD.WIDE R40, R41, 0x7ffee755, R12 ;  /* 0x7ffee75529287825 */ /* 0x000fe400078e020c */
[----:B------:R-:W5:Y:S01]  /*42c0*/  LDG.E.CONSTANT R21, desc[UR12][R24.64+0xc] ;  /* 0x00000c0c18157981 */ /* 0x000f62000c1e9900 */
[----:B------:R-:W-:Y:S02]  /*42d0*/  SHF.R.S32.HI R34, RZ, 0x1f, R43 ;  /* 0x0000001fff227819 */ /* 0x000fe4000001142b */
[----:B------:R-:W-:Y:S01]  /*42e0*/  SHF.R.U64 R45, R40, 0x1f, R41 ;  /* 0x0000001f282d7819 */ /* 0x000fe20000001229 */
[----:B------:R-:W-:Y:S01]  /*42f0*/  IMAD.WIDE R40, R47, 0x7ffee755, R12 ;  /* 0x7ffee7552f287825 */ /* 0x000fe200078e020c */
[----:B------:R-:W5:Y:S03]  /*4300*/  LDG.E.CONSTANT R30, desc[UR12][R18.64+0xc] ;  /* 0x00000c0c121e7981 */ /* 0x000f66000c1e9900 */
[----:B------:R-:W-:Y:S01]  /*4310*/  IMAD R34, R34, 0x779c0000, RZ ;  /* 0x779c000022227824 */ /* 0x000fe200078e02ff */
[----:B------:R-:W-:Y:S01]  /*4320*/  SHF.R.U64 R47, R40, 0x1f, R41 ;  /* 0x0000001f282f7819 */ /* 0x000fe20000001229 */
[----:B------:R-:W-:-:S04]  /*4330*/  IMAD.WIDE.U32 R40, R43, 0x779c0000, R12 ;  /* 0x779c00002b287825 */ /* 0x000fc800078e000c */
[----:B------:R-:W-:Y:S02]  /*4340*/  IMAD R51, R43, 0x14849, R34 ;  /* 0x000148492b337824 */ /* 0x000fe400078e0222 */
[----:B------:R-:W5:Y:S01]  /*4350*/  LDG.E.CONSTANT R43, desc[UR12][R24.64+0xc400c] ;  /* 0x0c400c0c182b7981 */ /* 0x000f62000c1e9900 */
[----:B------:R-:W-:Y:S02]  /*4360*/  VIADDMNMX R49, R49, R38, RZ, !PT ;  /* 0x0000002631317246 */ /* 0x000fe400078001ff */
[----:B0-----:R-:W-:Y:S01]  /*4370*/  SHF.R.S32.HI R16, RZ, 0x1f, R35 ;  /* 0x0000001fff107819 */ /* 0x001fe20000011423 */
[----:B------:R-:W5:Y:S04]  /*4380*/  LDG.E.CONSTANT R34, desc[UR12][R18.64+0x8c] ;  /* 0x00008c0c12227981 */ /* 0x000f68000c1e9900 */
[----:B------:R0:W-:Y:S01]  /*4390*/  STG.E desc[UR12][R4.64+0xca200], R49 ;  /* 0x0ca2003104007986 */ /* 0x0001e2000c10190c */
[----:B------:R-:W-:Y:S01]  /*43a0*/  IMAD R16, R16, 0x779c0000, RZ ;  /* 0x779c000010107824 */ /* 0x000fe200078e02ff */
[----:B------:R-:W-:-:S02]  /*43b0*/  IADD3 R41, PT, PT, R41, R51, RZ ;  /* 0x0000003329297210 */ /* 0x000fc40007ffe0ff */
[----:B------:R-:W5:Y:S04]  /*43c0*/  LDG.E.CONSTANT R38, desc[UR12][R24.64+0x6200] ;  /* 0x0062000c18267981 */ /* 0x000f68000c1e9900 */
[----:B0-----:R-:W5:Y:S01]  /*43d0*/  LDG.E.CONSTANT R49, desc[UR12][R24.64+0x620c] ;  /* 0x00620c0c18317981 */ /* 0x001f62000c1e9900 */
[C---:B------:R-:W-:Y:S01]  /*43e0*/  IMAD R53, R35.reuse, 0x14849, R16 ;  /* 0x0001484923357824 */ /* 0x040fe200078e0210 */
[----:B------:R-:W-:Y:S01]  /*43f0*/  SHF.R.U64 R41, R40, 0x1f, R41 ;  /* 0x0000001f28297819 */ /* 0x000fe20000001229 */
[----:B------:R-:W-:Y:S01]  /*4400*/  IMAD.WIDE.U32 R16, R35, 0x779c0000, R12 ;  /* 0x779c000023107825 */ /* 0x000fe200078e000c */
[----:B------:R-:W5:Y:S04]  /*4410*/  LDG.E.CONSTANT R51, desc[UR12][R24.64+0x6208] ;  /* 0x0062080c18337981 */ /* 0x000f68000c1e9900 */
[----:B------:R-:W5:Y:S04]  /*4420*/  LDG.E.CONSTANT R35, desc[UR12][R24.64+0x6204] ;  /* 0x0062040c18237981 */ /* 0x000f68000c1e9900 */
[----:B------:R0:W5:Y:S01]  /*4430*/  LDG.E.CONSTANT R40, desc[UR12][R24.64+0xca20c] ;  /* 0x0ca20c0c18287981 */ /* 0x000162000c1e9900 */
[----:B------:R-:W-:-:S04]  /*4440*/  IADD3 R53, PT, PT, R17, R53, RZ ;  /* 0x0000003511357210 */ /* 0x000fc80007ffe0ff */
[----:B------:R-:W-:Y:S01]  /*4450*/  SHF.R.U64 R53, R16, 0x1f, R53 ;  /* 0x0000001f10357819 */ /* 0x000fe20000001235 */
[----:B0-----:R-:W-:-:S05]  /*4460*/  IMAD.WIDE R24, R39, 0x6a84d654, R12 ;  /* 0x6a84d65427187825 */ /* 0x001fca00078e020c */
[----:B------:R-:W-:Y:S02]  /*4470*/  SHF.R.U64 R24, R24, 0x1f, R25 ;  /* 0x0000001f18187819 */ /* 0x000fe40000001219 */
[C---:B------:R-:W-:Y:S02]  /*4480*/  IADD3 R17, PT, PT, R26.reuse, R45, RZ ;  /* 0x0000002d1a117210 */ /* 0x040fe40007ffe0ff */
[----:B------:R-:W-:-:S03]  /*4490*/  IADD3 R47, PT, PT, R26, R47, RZ ;  /* 0x0000002f1a2f7210 */ /* 0x000fc60007ffe0ff */
[----:B------:R-:W-:-:S05]  /*44a0*/  IMAD.WIDE R16, R17, 0x6a84d654, R12 ;  /* 0x6a84d65411107825 */ /* 0x000fca00078e020c */
[----:B------:R-:W-:Y:S01]  /*44b0*/  SHF.R.U64 R18, R16, 0x1f, R17 ;  /* 0x0000001f10127819 */ /* 0x000fe20000001211 */
[----:B------:R-:W-:Y:S01]  /*44c0*/  IMAD.WIDE R16, R47, 0x6a84d654, R12 ;  /* 0x6a84d6542f107825 */ /* 0x000fe200078e020c */
[C---:B---3--:R-:W-:Y:S02]  /*44d0*/  IADD3 R45, PT, PT, R29.reuse, R8, RZ ;  /* 0x000000081d2d7210 */ /* 0x048fe40007ffe0ff */
[----:B------:R-:W-:Y:S02]  /*44e0*/  IADD3 R19, PT, PT, R29, R0, RZ ;  /* 0x000000001d137210 */ /* 0x000fe40007ffe0ff */
[----:B------:R-:W-:Y:S01]  /*44f0*/  SHF.R.U64 R8, R16, 0x1f, R17 ;  /* 0x0000001f10087819 */ /* 0x000fe20000001211 */
[----:B------:R-:W-:Y:S01]  /*4500*/  IMAD.WIDE R16, R45, 0x7ffee755, R12 ;  /* 0x7ffee7552d107825 */ /* 0x000fe200078e020c */
[----:B------:R-:W-:-:S03]  /*4510*/  VIADDMNMX R29, R18, R2, RZ, !PT ;  /* 0x00000002121d7246 */ /* 0x000fc600078001ff */
[----:B------:R-:W-:Y:S01]  /*4520*/  IMAD.WIDE R18, R19, 0x7ffee755, R12 ;  /* 0x7ffee75513127825 */ /* 0x000fe200078e020c */
[----:B------:R-:W-:Y:S02]  /*4530*/  SHF.R.U64 R39, R16, 0x1f, R17 ;  /* 0x0000001f10277819 */ /* 0x000fe40000001211 */
[----:B----4-:R-:W-:Y:S02]  /*4540*/  SHF.R.S32.HI R0, RZ, 0x1f, R27 ;  /* 0x0000001fff007819 */ /* 0x010fe4000001141b */
[----:B------:R-:W-:Y:S01]  /*4550*/  SHF.R.U64 R25, R18, 0x1f, R19 ;  /* 0x0000001f12197819 */ /* 0x000fe20000001213 */
[----:B------:R-:W-:Y:S01]  /*4560*/  IMAD.WIDE.U32 R16, R27, -0x7498e996, R12 ;  /* 0x8b67166a1b107825 */ /* 0x000fe200078e000c */
[----:B--2---:R-:W-:-:S03]  /*4570*/  IADD3 R19, PT, PT, R28, R39, RZ ;  /* 0x000000271c137210 */ /* 0x004fc60007ffe0ff */
[----:B------:R-:W-:Y:S02]  /*4580*/  IMAD R39, R0, -0x7498e996, RZ ;  /* 0x8b67166a00277824 */ /* 0x000fe400078e02ff */
[----:B------:R-:W-:Y:S01]  /*4590*/  IMAD.WIDE R18, R19, 0x6a84d654, R12 ;  /* 0x6a84d65413127825 */ /* 0x000fe200078e020c */
[----:B------:R-:W-:Y:S02]  /*45a0*/  IADD3 R25, PT, PT, R28, R25, RZ ;  /* 0x000000191c197210 */ /* 0x000fe40007ffe0ff */
[----:B------:R-:W-:Y:S02]  /*45b0*/  IADD3 R39, PT, PT, R17, R39, RZ ;  /* 0x0000002711277210 */ /* 0x000fe40007ffe0ff */
[----:B-----5:R-:W-:Y:S02]  /*45c0*/  IADD3 R17, PT, PT, R6, R22, RZ ;  /* 0x0000001606117210 */ /* 0x020fe40007ffe0ff */
[----:B------:R-:W-:Y:S02]  /*45d0*/  VIADDMNMX R31, R8, R31, RZ, !PT ;  /* 0x0000001f081f7246 */ /* 0x000fe400078001ff */
[----:B------:R-:W-:-:S02]  /*45e0*/  IADD3 R27, PT, PT, R6, R3, RZ ;  /* 0x00000003061b7210 */ /* 0x000fc40007ffe0ff */
[----:B------:R-:W-:Y:S01]  /*45f0*/  SHF.R.U64 R8, R18, 0x1f, R19 ;  /* 0x0000001f12087819 */ /* 0x000fe20000001213 */
[----:B------:R-:W-:-:S04]  /*4600*/  IMAD.WIDE R18, R17, 0x7ffee755, R12 ;  /* 0x7ffee75511127825 */ /* 0x000fc800078e020c */
[----:B------:R-:W-:Y:S01]  /*4610*/  IMAD.WIDE R2, R25, 0x6a84d654, R12 ;  /* 0x6a84d65419027825 */ /* 0x000fe200078e020c */
[----:B------:R-:W-:-:S03]  /*4620*/  SHF.R.U64 R25, R16, 0x1f, R39 ;  /* 0x0000001f10197819 */ /* 0x000fc60000001227 */
[----:B------:R-:W-:Y:S01]  /*4630*/  IMAD.WIDE R16, R27, 0x7ffee755, R12 ;  /* 0x7ffee7551b107825 */ /* 0x000fe200078e020c */
[----:B------:R-:W-:Y:S02]  /*4640*/  SHF.R.S32.HI R6, RZ, 0x1f, R7 ;  /* 0x0000001fff067819 */ /* 0x000fe40000011407 */
[----:B------:R-:W-:Y:S02]  /*4650*/  SHF.R.U64 R18, R18, 0x1f, R19 ;  /* 0x0000001f12127819 */ /* 0x000fe40000001213 */
[----:B------:R-:W-:Y:S01]  /*4660*/  SHF.R.U64 R0, R2, 0x1f, R3 ;  /* 0x0000001f02007819 */ /* 0x000fe20000001203 */
[----:B------:R-:W-:Y:S01]  /*4670*/  IMAD.WIDE.U32 R2, R7, -0x7498e996, R12 ;  /* 0x8b67166a07027825 */ /* 0x000fe200078e000c */
[----:B------:R-:W-:Y:S02]  /*4680*/  VIADDMNMX R25, R8, R25, RZ, !PT ;  /* 0x0000001908197246 */ /* 0x000fe400078001ff */
[----:B------:R-:W-:Y:S01]  /*4690*/  SHF.R.U64 R8, R16, 0x1f, R17 ;  /* 0x0000001f10087819 */ /* 0x000fe20000001211 */
[----:B------:R-:W-:Y:S01]  /*46a0*/  IMAD R17, R6, -0x7498e996, RZ ;  /* 0x8b67166a06117824 */ /* 0x000fe200078e02ff */
[----:B------:R-:W-:-:S02]  /*46b0*/  IADD3 R7, PT, PT, R15, R18, RZ ;  /* 0x000000120f077210 */ /* 0x000fc40007ffe0ff */
[----:B------:R-:W-:Y:S02]  /*46c0*/  SHF.R.S32.HI R16, RZ, 0x1f, R9 ;  /* 0x0000001fff107819 */ /* 0x000fe40000011409 */
[----:B------:R-:W-:Y:S01]  /*46d0*/  IADD3 R17, PT, PT, R3, R17, RZ ;  /* 0x0000001103117210 */ /* 0x000fe20007ffe0ff */
[----:B------:R-:W-:Y:S01]  /*46e0*/  IMAD.WIDE R6, R7, 0x6a84d654, R12 ;  /* 0x6a84d65407067825 */ /* 0x000fe200078e020c */
[----:B------:R-:W-:-:S03]  /*46f0*/  IADD3 R15, PT, PT, R15, R8, RZ ;  /* 0x000000080f0f7210 */ /* 0x000fc60007ffe0ff */
[----:B------:R-:W-:Y:S01]  /*4700*/  IMAD.WIDE.U32 R8, R9, -0x7498e996, R12 ;  /* 0x8b67166a09087825 */ /* 0x000fe200078e000c */
[----:B------:R-:W-:-:S03]  /*4710*/  IADD3 R3, PT, PT, R11, R14, RZ ;  /* 0x0000000e0b037210 */ /* 0x000fc60007ffe0ff */
[----:B------:R-:W-:Y:S01]  /*4720*/  IMAD R19, R16, -0x7498e996, RZ ;  /* 0x8b67166a10137824 */ /* 0x000fe200078e02ff */
[----:B------:R-:W-:Y:S02]  /*4730*/  SHF.R.U64 R14, R2, 0x1f, R17 ;  /* 0x0000001f020e7819 */ /* 0x000fe40000001211 */
[----:B------:R-:W-:Y:S01]  /*4740*/  SHF.R.U64 R17, R6, 0x1f, R7 ;  /* 0x0000001f06117819 */ /* 0x000fe20000001207 */
[--C-:B------:R-:W-:Y:S01]  /*4750*/  IMAD.WIDE R6, R15, 0x6a84d654, R12.reuse ;  /* 0x6a84d6540f067825 */ /* 0x100fe200078e020c */
[----:B------:R-:W-:Y:S02]  /*4760*/  IADD3 R15, PT, PT, R9, R19, RZ ;  /* 0x00000013090f7210 */ /* 0x000fe40007ffe0ff */
[----:B------:R-:W-:Y:S01]  /*4770*/  IADD3 R11, PT, PT, R11, R10, RZ ;  /* 0x0000000a0b0b7210 */ /* 0x000fe20007ffe0ff */
[----:B------:R-:W-:Y:S01]  /*4780*/  IMAD.WIDE R2, R3, 0x7ffee755, R12 ;  /* 0x7ffee75503027825 */ /* 0x000fe200078e020c */
[----:B------:R-:W-:Y:S02]  /*4790*/  SHF.R.U64 R10, R6, 0x1f, R7 ;  /* 0x0000001f060a7819 */ /* 0x000fe40000001207 */
[----:B------:R-:W-:-:S02]  /*47a0*/  SHF.R.U64 R7, R8, 0x1f, R15 ;  /* 0x0000001f08077819 */ /* 0x000fc4000000120f */
[----:B------:R-:W-:Y:S01]  /*47b0*/  SHF.R.U64 R8, R2, 0x1f, R3 ;  /* 0x0000001f02087819 */ /* 0x000fe20000001203 */
[----:B------:R-:W-:Y:S01]  /*47c0*/  IMAD.WIDE R2, R11, 0x7ffee755, R12 ;  /* 0x7ffee7550b027825 */ /* 0x000fe200078e020c */
[----:B------:R-:W-:Y:S02]  /*47d0*/  VIADDMNMX R11, R10, R7, RZ, !PT ;  /* 0x000000070a0b7246 */ /* 0x000fe400078001ff */
[----:B------:R-:W-:Y:S02]  /*47e0*/  SHF.R.S32.HI R6, RZ, 0x1f, R37 ;  /* 0x0000001fff067819 */ /* 0x000fe40000011425 */
[----:B------:R-:W-:Y:S02]  /*47f0*/  VIADDMNMX R9, R17, R14, RZ, !PT ;  /* 0x0000000e11097246 */ /* 0x000fe400078001ff */
[----:B------:R-:W-:Y:S02]  /*4800*/  IADD3 R7, PT, PT, R33, R8, RZ ;  /* 0x0000000821077210 */ /* 0x000fe40007ffe0ff */
[----:B------:R-:W-:-:S02]  /*4810*/  SHF.R.U64 R8, R2, 0x1f, R3 ;  /* 0x0000001f02087819 */ /* 0x000fc40000001203 */
[----:B------:R-:W-:Y:S01]  /*4820*/  IADD3 R15, PT, PT, R32, R36, RZ ;  /* 0x00000024200f7210 */ /* 0x000fe20007ffe0ff */
[--C-:B------:R-:W-:Y:S01]  /*4830*/  IMAD.WIDE.U32 R2, R37, -0x7498e996, R12.reuse ;  /* 0x8b67166a25027825 */ /* 0x100fe200078e000c */
[----:B------:R0:W-:Y:S01]  /*4840*/  STG.E desc[UR12][R4.64+0x8], R9 ;  /* 0x0000080904007986 */ /* 0x0001e2000c10190c */
[----:B------:R-:W-:Y:S02]  /*4850*/  IADD3 R33, PT, PT, R33, R8, RZ ;  /* 0x0000000821217210 */ /* 0x000fe40007ffe0ff */
[----:B------:R-:W-:Y:S01]  /*4860*/  IMAD R17, R6, -0x7498e996, RZ ;  /* 0x8b67166a06117824 */ /* 0x000fe200078e02ff */
[----:B------:R-:W-:Y:S01]  /*4870*/  IADD3 R23, PT, PT, R32, R23, RZ ;  /* 0x0000001720177210 */ /* 0x000fe20007ffe0ff */
[----:B------:R-:W-:-:S03]  /*4880*/  IMAD.WIDE R6, R7, 0x6a84d654, R12 ;  /* 0x6a84d65407067825 */ /* 0x000fc600078e020c */
[----:B------:R-:W-:Y:S01]  /*4890*/  IADD3 R17, PT, PT, R3, R17, RZ ;  /* 0x0000001103117210 */ /* 0x000fe20007ffe0ff */
[----:B0-----:R-:W-:Y:S01]  /*48a0*/  IMAD.WIDE R8, R15, 0x7ffee755, R12 ;  /* 0x7ffee7550f087825 */ /* 0x001fe200078e020c */
[----:B------:R-:W-:Y:S02]  /*48b0*/  SHF.R.S32.HI R3, RZ, 0x1f, R21 ;  /* 0x0000001fff037819 */ /* 0x000fe40000011415 */
[----:B------:R-:W-:Y:S02]  /*48c0*/  SHF.R.U64 R19, R6, 0x1f, R7 ;  /* 0x0000001f06137819 */ /* 0x000fe40000001207 */
[----:B------:R-:W-:Y:S01]  /*48d0*/  SHF.R.U64 R15, R8, 0x1f, R9 ;  /* 0x0000001f080f7819 */ /* 0x000fe20000001209 */
[----:B------:R-:W-:Y:S01]  /*48e0*/  IMAD.WIDE R8, R23, 0x7ffee755, R12 ;  /* 0x7ffee75517087825 */ /* 0x000fe200078e020c */
[----:B------:R0:W-:Y:S01]  /*48f0*/  STG.E desc[UR12][R4.64+0xc4008], R11 ;  /* 0x0c40080b04007986 */ /* 0x0001e2000c10190c */
[----:B------:R-:W-:Y:S02]  /*4900*/  SHF.R.U64 R10, R2, 0x1f, R17 ;  /* 0x0000001f020a7819 */ /* 0x000fe40000001211 */
[----:B------:R-:W-:Y:S01]  /*4910*/  IMAD.WIDE.U32 R6, R21, -0x7498e996, R12 ;  /* 0x8b67166a15067825 */ /* 0x000fe200078e000c */
[----:B------:R-:W-:-:S03]  /*4920*/  SHF.R.U64 R17, R8, 0x1f, R9 ;  /* 0x0000001f08117819 */ /* 0x000fc60000001209 */
[----:B------:R-:W-:Y:S02]  /*4930*/  IMAD R21, R3, -0x7498e996, RZ ;  /* 0x8b67166a03157824 */ /* 0x000fe400078e02ff */
[----:B------:R-:W-:Y:S01]  /*4940*/  IMAD.WIDE R2, R33, 0x6a84d654, R12 ;  /* 0x6a84d65421027825 */ /* 0x000fe200078e020c */
[----:B0-----:R-:W-:Y:S02]  /*4950*/  IADD3 R11, PT, PT, R30, R15, RZ ;  /* 0x0000000f1e0b7210 */ /* 0x001fe40007ffe0ff */
[----:B------:R-:W-:Y:S02]  /*4960*/  VIADDMNMX R15, R19, R10, RZ, !PT ;  /* 0x0000000a130f7246 */ /* 0x000fe400078001ff */
[----:B------:R-:W-:Y:S01]  /*4970*/  SHF.R.U64 R2, R2, 0x1f, R3 ;  /* 0x0000001f02027819 */ /* 0x000fe20000001203 */
[----:B------:R-:W-:Y:S01]  /*4980*/  IMAD.WIDE R8, R11, 0x6a84d654, R12 ;  /* 0x6a84d6540b087825 */ /* 0x000fe200078e020c */
[----:B------:R-:W-:Y:S02]  /*4990*/  IADD3 R3, PT, PT, R30, R17, RZ ;  /* 0x000000111e037210 */ /* 0x000fe40007ffe0ff */
[----:B------:R-:W-:-:S02]  /*49a0*/  SHF.R.S32.HI R10, RZ, 0x1f, R43 ;  /* 0x0000001fff0a7819 */ /* 0x000fc4000001142b */
[C---:B------:R-:W-:Y:S02]  /*49b0*/  IADD3 R11, PT, PT, R20.reuse, R41, RZ ;  /* 0x00000029140b7210 */ /* 0x040fe40007ffe0ff */
[----:B------:R-:W-:Y:S01]  /*49c0*/  IADD3 R53, PT, PT, R20, R53, RZ ;  /* 0x0000003514357210 */ /* 0x000fe20007ffe0ff */
[----:B------:R-:W-:Y:S01]  /*49d0*/  IMAD R19, R10, -0x7498e996, RZ ;  /* 0x8b67166a0a137824 */ /* 0x000fe200078e02ff */
[----:B------:R-:W-:Y:S01]  /*49e0*/  SHF.R.U64 R17, R8, 0x1f, R9 ;  /* 0x0000001f08117819 */ /* 0x000fe20000001209 */
[--C-:B------:R-:W-:Y:S01]  /*49f0*/  IMAD.WIDE R8, R3, 0x6a84d654, R12.reuse ;  /* 0x6a84d65403087825 */ /* 0x100fe200078e020c */
[----:B------:R0:W-:Y:S01]  /*4a00*/  STG.E desc[UR12][R4.64+0xca208], R15 ;  /* 0x0ca2080f04007986 */ /* 0x0001e2000c10190c */
[----:B------:R-:W-:Y:S02]  /*4a10*/  IADD3 R7, PT, PT, R7, R21, RZ ;  /* 0x0000001507077210 */ /* 0x000fe40007ffe0ff */
[----:B------:R-:W-:Y:S01]  /*4a20*/  IMAD.WIDE R10, R11, 0x7ffee755, R12 ;  /* 0x7ffee7550b0a7825 */ /* 0x000fe200078e020c */
[----:B------:R-:W-:-:S02]  /*4a30*/  SHF.R.U64 R16, R8, 0x1f, R9 ;  /* 0x0000001f08107819 */ /* 0x000fc40000001209 */
[----:B------:R-:W-:Y:S01]  /*4a40*/  SHF.R.U64 R18, R6, 0x1f, R7 ;  /* 0x0000001f06127819 */ /* 0x000fe20000001207 */
[----:B------:R-:W-:Y:S01]  /*4a50*/  IMAD.WIDE.U32 R6, R43, -0x7498e996, R12 ;  /* 0x8b67166a2b067825 */ /* 0x000fe200078e000c */
[----:B------:R-:W-:-:S03]  /*4a60*/  SHF.R.U64 R9, R10, 0x1f, R11 ;  /* 0x0000001f0a097819 */ /* 0x000fc6000000120b */
[----:B0-----:R-:W-:-:S05]  /*4a70*/  IMAD.WIDE R14, R53, 0x7ffee755, R12 ;  /* 0x7ffee755350e7825 */ /* 0x001fca00078e020c */
[----:B------:R-:W-:Y:S02]  /*4a80*/  SHF.R.U64 R11, R14, 0x1f, R15 ;  /* 0x0000001f0e0b7819 */ /* 0x000fe4000000120f */
[----:B------:R-:W-:Y:S02]  /*4a90*/  IADD3 R7, PT, PT, R7, R19, RZ ;  /* 0x0000001307077210 */ /* 0x000fe40007ffe0ff */
[----:B------:R-:W-:Y:S02]  /*4aa0*/  IADD3 R11, PT, PT, R34, R11, RZ ;  /* 0x0000000b220b7210 */ /* 0x000fe40007ffe0ff */
[----:B------:R-:W-:Y:S02]  /*4ab0*/  SHF.R.S32.HI R8, RZ, 0x1f, R49 ;  /* 0x0000001fff087819 */ /* 0x000fe40000011431 */
[----:B------:R-:W-:Y:S01]  /*4ac0*/  VIADDMNMX R3, R17, R18, RZ, !PT ;  /* 0x0000001211037246 */ /* 0x000fe200078001ff */
[----:B------:R-:W-:Y:S01]  /*4ad0*/  IMAD.WIDE R10, R11, 0x6a84d654, R12 ;  /* 0x6a84d6540b0a7825 */ /* 0x000fe200078e020c */
[----:B------:R-:W-:-:S02]  /*4ae0*/  SHF.R.U64 R15, R6, 0x1f, R7 ;  /* 0x0000001f060f7819 */ /* 0x000fc40000001207 */
[----:B------:R-:W-:Y:S01]  /*4af0*/  IADD3 R9, PT, PT, R34, R9, RZ ;  /* 0x0000000922097210 */ /* 0x000fe20007ffe0ff */
[----:B------:R-:W-:Y:S01]  /*4b00*/  IMAD.WIDE.U32 R6, R49, -0x7498e996, R12 ;  /* 0x8b67166a31067825 */ /* 0x000fe200078e000c */
[----:B------:R-:W-:-:S03]  /*4b10*/  VIADDMNMX R15, R16, R15, RZ, !PT ;  /* 0x0000000f100f7246 */ /* 0x000fc600078001ff */
[----:B------:R-:W-:Y:S01]  /*4b20*/  IMAD R17, R8, -0x7498e996, RZ ;  /* 0x8b67166a08117824 */ /* 0x000fe200078e02ff */
[----:B------:R-:W-:Y:S01]  /*4b30*/  SHF.R.U64 R16, R10, 0x1f, R11 ;  /* 0x0000001f0a107819 */ /* 0x000fe2000000120b */
[----:B------:R-:W-:Y:S01]  /*4b40*/  IMAD.WIDE R8, R9, 0x6a84d654, R12 ;  /* 0x6a84d65409087825 */ /* 0x000fe200078e020c */
[----:B------:R0:W-:Y:S01]  /*4b50*/  STG.E desc[UR12][R4.64+0xc], R3 ;  /* 0x00000c0304007986 */ /* 0x0001e2000c10190c */
[----:B------:R-:W-:Y:S02]  /*4b60*/  SHF.R.S32.HI R11, RZ, 0x1f, R35 ;  /* 0x0000001fff0b7819 */ /* 0x000fe40000011423 */
[----:B------:R-:W-:Y:S02]  /*4b70*/  IADD3 R17, PT, PT, R7, R17, RZ ;  /* 0x0000001107117210 */ /* 0x000fe40007ffe0ff */
[----:B------:R-:W-:Y:S02]  /*4b80*/  SHF.R.S32.HI R10, RZ, 0x1f, R38 ;  /* 0x0000001fff0a7819 */ /* 0x000fe40000011426 */
[----:B------:R-:W-:Y:S01]  /*4b90*/  SHF.R.S32.HI R14, RZ, 0x1f, R51 ;  /* 0x0000001fff0e7819 */ /* 0x000fe20000011433 */
[----:B------:R1:W-:Y:S01]  /*4ba0*/  STG.E desc[UR12][R4.64+0xc400c], R15 ;  /* 0x0c400c0f04007986 */ /* 0x0003e2000c10190c */
[----:B------:R-:W-:-:S02]  /*4bb0*/  SHF.R.U64 R18, R8, 0x1f, R9 ;  /* 0x0000001f08127819 */ /* 0x000fc40000001209 */
[----:B0-----:R-:W-:Y:S01]  /*4bc0*/  SHF.R.S32.HI R3, RZ, 0x1f, R40 ;  /* 0x0000001fff037819 */ /* 0x001fe20000011428 */
[----:B------:R-:W-:Y:S01]  /*4bd0*/  IMAD.WIDE.U32 R38, R38, -0x7498e996, R12 ;  /* 0x8b67166a26267825 */ /* 0x000fe200078e000c */
[----:B------:R-:W-:-:S03]  /*4be0*/  SHF.R.U64 R17, R6, 0x1f, R17 ;  /* 0x0000001f06117819 */ /* 0x000fc60000001211 */
[----:B------:R-:W-:-:S04]  /*4bf0*/  IMAD.WIDE.U32 R8, R35, -0x7498e996, R12 ;  /* 0x8b67166a23087825 */ /* 0x000fc800078e000c */
[----:B------:R-:W-:-:S04]  /*4c00*/  IMAD.WIDE.U32 R6, R51, -0x7498e996, R12 ;  /* 0x8b67166a33067825 */ /* 0x000fc800078e000c */
[----:B------:R-:W-:Y:S02]  /*4c10*/  IMAD R19, R11, -0x7498e996, RZ ;  /* 0x8b67166a0b137824 */ /* 0x000fe400078e02ff */
[----:B------:R-:W-:-:S04]  /*4c20*/  IMAD.WIDE.U32 R12, R40, -0x7498e996, R12 ;  /* 0x8b67166a280c7825 */ /* 0x000fc800078e000c */
[----:B-1----:R-:W-:Y:S02]  /*4c30*/  IMAD R15, R10, -0x7498e996, RZ ;  /* 0x8b67166a0a0f7824 */ /* 0x002fe400078e02ff */
[----:B------:R-:W-:Y:S02]  /*4c40*/  IMAD R21, R14, -0x7498e996, RZ ;  /* 0x8b67166a0e157824 */ /* 0x000fe400078e02ff */
[----:B------:R-:W-:Y:S01]  /*4c50*/  IMAD R23, R3, -0x7498e996, RZ ;  /* 0x8b67166a03177824 */ /* 0x000fe200078e02ff */
[----:B------:R-:W-:Y:S02]  /*4c60*/  IADD3 R3, PT, PT, R9, R19, RZ ;  /* 0x0000001309037210 */ /* 0x000fe40007ffe0ff */
[----:B------:R-:W-:Y:S02]  /*4c70*/  IADD3 R39, PT, PT, R39, R15, RZ ;  /* 0x0000000f27277210 */ /* 0x000fe40007ffe0ff */
        /* <DEDUP_REMOVED lines=20> */
.L_x_238:
        /* <DEDUP_REMOVED lines=12> */
.L_x_482:


//--------------------- .text.fused_nn_conv2d_cast_fixed_point_multiply_add_cast_fixed_point_multiply_add_cast_16086763325481941859__10_kernel0 --------------------------
	.section	.text.fused_nn_conv2d_cast_fixed_point_multiply_add_cast_fixed_point_multiply_add_cast_16086763325481941859__10_kernel0,"ax",@progbits
	.align	128
        .global         fused_nn_conv2d_cast_fixed_point_multiply_add_cast_fixed_point_multiply_add_cast_16086763325481941859__10_kernel0
        .type           fused_nn_conv2d_cast_fixed_point_multiply_add_cast_fixed_point_multiply_add_cast_16086763325481941859__10_kernel0,@function
        .size           fused_nn_conv2d_cast_fixed_point_multiply_add_cast_fixed_point_multiply_add_cast_16086763325481941859__10_kernel0,(.L_x_483 - fused_nn_conv2d_cast_fixed_point_multiply_add_cast_fixed_point_multiply_add_cast_16086763325481941859__10_kernel0)
        .other          fused_nn_conv2d_cast_fixed_point_multiply_add_cast_fixed_point_multiply_add_cast_16086763325481941859__10_kernel0,@"STO_CUDA_ENTRY STV_DEFAULT"
fused_nn_conv2d_cast_fixed_point_multiply_add_cast_fixed_point_multiply_add_cast_16086763325481941859__10_kernel0:
.text.fused_nn_conv2d_cast_fixed_point_multiply_add_cast_fixed_point_multiply_add_cast_16086763325481941859__10_kernel0:
[----:B------:R-:W-:Y:S01]  /*0000*/  LDC R1, c[0x0][0x37c] ;  /* 0x0000df00ff017b82 */ /* 0x000fe20000000800 */
[----:B------:R-:W0:Y:S01]  /*0010*/  S2R R0, SR_TID.Z ;  /* 0x0000000000007919 */ /* 0x000e220000002300 */
[----:B------:R-:W1:Y:S06]  /*0020*/  LDCU.64 UR4, c[0x0][0x388] ;  /* 0x00007100ff0477ac */ /* 0x000e6c0008000a00 */
[----:B------:R-:W2:Y:S01]  /*0030*/  S2UR UR7, SR_CgaCtaId ;  /* 0x00000000000779c3 */ /* 0x000ea20000008800 */
[----:B------:R-:W-:Y:S01]  /*0040*/  CS2R R48, SRZ ;  /* 0x0000000000307805 */ /* 0x000fe2000001ff00 */
[----:B------:R-:W0:Y:S01]  /*0050*/  S2R R15, SR_TID.X ;  /* 0x00000000000f7919 */ /* 0x000e220000002100 */
[----:B------:R-:W-:-:S02]  /*0060*/  CS2R R46, SRZ ;  /* 0x00000000002e7805 */ /* 0x000fc4000001ff00 */
[----:B------:R-:W-:Y:S02]  /*0070*/  CS2R R44, SRZ ;  /* 0x00000000002c7805 */ /* 0x000fe4000001ff00 */
[----:B------:R-:W-:Y:S01]  /*0080*/  CS2R R50, SRZ ;  /* 0x0000000000327805 */ /* 0x000fe2000001ff00 */
[----:B------:R-:W3:Y:S01]  /*0090*/  S2R R13, SR_TID.Y ;  /* 0x00000000000d7919 */ /* 0x000ee20000002200 */
[----:B------:R-:W-:Y:S02]  /*00a0*/  CS2R R42, SRZ ;  /* 0x00000000002a7805 */ /* 0x000fe4000001ff00 */
[----:B------:R-:W-:Y:S02]  /*00b0*/  CS2R R40, SRZ ;  /* 0x0000000000287805 */ /* 0x000fe4000001ff00 */
[----:B------:R-:W-:Y:S01]  /*00c0*/  CS2R R38, SRZ ;  /* 0x0000000000267805 */ /* 0x000fe2000001ff00 */
[----:B------:R-:W4:Y:S01]  /*00d0*/  S2R R3, SR_CTAID.Y ;  /* 0x0000000000037919 */ /* 0x000f220000002600 */
[----:B------:R-:W-:-:S02]  /*00e0*/  CS2R R36, SRZ ;  /* 0x0000000000247805 */ /* 0x000fc4000001ff00 */
[----:B------:R-:W-:Y:S02]  /*00f0*/  CS2R R34, SRZ ;  /* 0x0000000000227805 */ /* 0x000fe4000001ff00 */
[----:B------:R-:W-:Y:S02]  /*0100*/  CS2R R32, SRZ ;  /* 0x0000000000207805 */ /* 0x000fe4000001ff00 */
[----:B------:R-:W-:Y:S01]  /*0110*/  CS2R R30, SRZ ;  /* 0x00000000001e7805 */ /* 0x000fe2000001ff00 */
[----:B------:R-:W1:Y:S01]  /*0120*/  LDCU.64 UR8, c[0x0][0x358] ;  /* 0x00006b00ff0877ac */ /* 0x000e620008000a00 */
[----:B------:R-:W1:Y:S01]  /*0130*/  LDCU.64 UR10, c[0x0][0x380] ;  /* 0x00007000ff0a77ac */ /* 0x000e620008000a00 */
[----:B0-----:R-:W-:Y:S02]  /*0140*/  LEA R2, R0, R15, 0x3 ;  /* 0x0000000f00027211 */ /* 0x001fe400078e18ff */
[----:B------:R-:W-:Y:S02]  /*0150*/  SHF.L.U32 R8, R15, 0x2, RZ ;  /* 0x000000020f087819 */ /* 0x000fe400000006ff */
[----:B---3--:R-:W-:-:S02]  /*0160*/  LEA R10, R13, R2, 0x2 ;  /* 0x000000020d0a7211 */ /* 0x008fc400078e10ff */
[----:B------:R-:W-:Y:S01]  /*0170*/  LEA R21, R0, R13, 0x1 ;  /* 0x0000000d00157211 */ /* 0x000fe200078e08ff */
[----:B------:R-:W-:Y:S01]  /*0180*/  IMAD R20, R13, 0x70, R8 ;  /* 0x000000700d147824 */ /* 0x000fe200078e0208 */
[C---:B------:R-:W-:Y:S02]  /*0190*/  IADD3 R6, PT, PT, R10.reuse, 0x80, RZ ;  /* 0x000000800a067810 */ /* 0x040fe40007ffe0ff */
[----:B------:R-:W-:Y:S02]  /*01a0*/  LOP3.LUT R4, R10, 0xffff, RZ, 0xc0, !PT ;  /* 0x0000ffff0a047812 */ /* 0x000fe400078ec0ff */
[----:B------:R-:W-:Y:S02]  /*01b0*/  LOP3.LUT R2, R6, 0xffff, RZ, 0xc0, !PT ;  /* 0x0000ffff06027812 */ /* 0x000fe400078ec0ff */
[----:B------:R-:W-:Y:S01]  /*01c0*/  SHF.L.U32 R5, R21, 0x4, RZ ;  /* 0x0000000415057819 */ /* 0x000fe200000006ff */
[----:B------:R-:W-:Y:S01]  /*01d0*/  IMAD R4, R4, 0x2493, RZ ;  /* 0x0000249304047824 */ /* 0x000fe200078e02ff */
[----:B------:R-:W-:Y:S01]  /*01e0*/  IADD3 R14, PT, PT, R10, 0x100, RZ ;  /* 0x000001000a0e7810 */ /* 0x000fe20007ffe0ff */
[----:B------:R-:W-:Y:S01]  /*01f0*/  IMAD R9, R2, 0x4925, RZ ;  /* 0x0000492502097824 */ /* 0x000fe200078e02ff */
[----:B------:R-:W-:Y:S01]  /*0200*/  LOP3.LUT R5, R5, 0xf0, RZ, 0xc0, !PT ;  /* 0x000000f005057812 */ /* 0x000fe200078ec0ff */
[----:B------:R-:W0:Y:S01]  /*0210*/  S2R R2, SR_CTAID.Z ;  /* 0x0000000000027919 */ /* 0x000e220000002700 */
[----:B------:R-:W-:-:S02]  /*0220*/  SHF.R.U32.HI R17, RZ, 0x13, R4 ;  /* 0x00000013ff117819 */ /* 0x000fc40000011604 */
[----:B------:R-:W-:Y:S02]  /*0230*/  SHF.R.U32.HI R9, RZ, 0x14, R9 ;  /* 0x00000014ff097819 */ /* 0x000fe40000011609 */
[----:B------:R-:W-:Y:S02]  /*0240*/  SHF.L.U32 R4, R21, 0x7, RZ ;  /* 0x0000000715047819 */ /* 0x000fe400000006ff */
[----:B------:R-:W-:Y:S02]  /*0250*/  PRMT R7, R9, 0x9910, RZ ;  /* 0x0000991009077816 */ /* 0x000fe400000000ff */
[----:B------:R-:W-:Y:S02]  /*0260*/  PRMT R11, R17, 0x9910, RZ ;  /* 0x00009910110b7816 */ /* 0x000fe400000000ff */
[----:B------:R-:W-:Y:S01]  /*0270*/  LOP3.LUT R4, R4, 0x3f800, RZ, 0xc0, !PT ;  /* 0x0003f80004047812 */ /* 0x000fe200078ec0ff */
[----:B------:R-:W-:Y:S01]  /*0280*/  IMAD R7, R7, 0x38, RZ ;  /* 0x0000003807077824 */ /* 0x000fe200078e02ff */
[----:B------:R-:W-:-:S04]  /*0290*/  LEA R21, R21, R8, 0x4 ;  /* 0x0000000815157211 */ /* 0x000fc800078e20ff */
[----:B------:R-:W-:Y:S02]  /*02a0*/  IADD3 R12, PT, PT, RZ, -R7, RZ ;  /* 0x80000007ff0c7210 */ /* 0x000fe40007ffe0ff */
[----:B----4-:R-:W-:Y:S01]  /*02b0*/  LEA R7, R3, R4, 0xf ;  /* 0x0000000403077211 */ /* 0x010fe200078e78ff */
[----:B------:R-:W-:Y:S01]  /*02c0*/  IMAD R4, R11, 0x38, RZ ;  /* 0x000000380b047824 */ /* 0x000fe200078e02ff */
[----:B------:R-:W-:Y:S02]  /*02d0*/  PRMT R11, R12, 0x7710, RZ ;  /* 0x000077100c0b7816 */ /* 0x000fe400000000ff */
[----:B------:R-:W-:Y:S02]  /*02e0*/  IADD3 R8, PT, PT, R8, R7, R5 ;  /* 0x0000000708087210 */ /* 0x000fe40007ffe005 */
[----:B------:R-:W-:Y:S02]  /*02f0*/  IADD3 R13, PT, PT, RZ, -R4, RZ ;  /* 0x80000004ff0d7210 */ /* 0x000fe40007ffe0ff */
[----:B------:R-:W-:Y:S01]  /*0300*/  IADD3 R5, PT, PT, R6, R11, RZ ;  /* 0x0000000b06057210 */ /* 0x000fe20007ffe0ff */
[----:B------:R-:W3:Y:S01]  /*0310*/  S2R R4, SR_CTAID.X ;  /* 0x0000000000047919 */ /* 0x000ee20000002500 */
[----:B------:R-:W-:-:S02]  /*0320*/  PRMT R13, R13, 0x7710, RZ ;  /* 0x000077100d0d7816 */ /* 0x000fc400000000ff */
[----:B------:R-:W-:Y:S01]  /*0330*/  IADD3 R12, PT, PT, R10, 0x180, RZ ;  /* 0x000001800a0c7810 */ /* 0x000fe20007ffe0ff */
[----:B0-----:R-:W-:Y:S01]  /*0340*/  IMAD R16, R2, 0x62000, RZ ;  /* 0x0006200002107824 */ /* 0x001fe200078e02ff */
[C---:B------:R-:W-:Y:S02]  /*0350*/  IADD3 R11, PT, PT, R10.reuse, 0x200, RZ ;  /* 0x000002000a0b7810 */ /* 0x040fe40007ffe0ff */
[C---:B------:R-:W-:Y:S01]  /*0360*/  IADD3 R7, PT, PT, R10.reuse, 0x280, RZ ;  /* 0x000002800a077810 */ /* 0x040fe20007ffe0ff */
[--C-:B------:R-:W-:Y:S01]  /*0370*/  IMAD R25, R9, 0xc40, R16.reuse ;  /* 0x00000c4009197824 */ /* 0x100fe200078e0210 */
[C---:B------:R-:W-:Y:S01]  /*0380*/  IADD3 R6, PT, PT, R10.reuse, R13, RZ ;  /* 0x0000000d0a067210 */ /* 0x040fe20007ffe0ff */
[----:B------:R-:W-:Y:S01]  /*0390*/  IMAD R17, R17, 0xc40, R16 ;  /* 0x00000c4011117824 */ /* 0x000fe200078e0210 */
[----:B------:R-:W-:Y:S02]  /*03a0*/  IADD3 R10, PT, PT, R10, 0x300, RZ ;  /* 0x000003000a0a7810 */ /* 0x000fe40007ffe0ff */
[----:B------:R-:W-:-:S02]  /*03b0*/  LOP3.LUT R13, R14, 0xffff, RZ, 0xc0, !PT ;  /* 0x0000ffff0e0d7812 */ /* 0x000fc400078ec0ff */
[----:B------:R-:W-:Y:S02]  /*03c0*/  LOP3.LUT R15, R12, 0xffff, RZ, 0xc0, !PT ;  /* 0x0000ffff0c0f7812 */ /* 0x000fe400078ec0ff */
[----:B------:R-:W-:Y:S01]  /*03d0*/  LOP3.LUT R18, R11, 0xffff, RZ, 0xc0, !PT ;  /* 0x0000ffff0b127812 */ /* 0x000fe200078ec0ff */
[----:B------:R-:W-:Y:S01]  /*03e0*/  IMAD R13, R13, 0x4925, RZ ;  /* 0x000049250d0d7824 */ /* 0x000fe200078e02ff */
[----:B------:R-:W-:Y:S01]  /*03f0*/  LOP3.LUT R19, R7, 0xffff, RZ, 0xc0, !PT ;  /* 0x0000ffff07137812 */ /* 0x000fe200078ec0ff */
[----:B------:R-:W-:Y:S01]  /*0400*/  IMAD R15, R15, 0x4925, RZ ;  /* 0x000049250f0f7824 */ /* 0x000fe200078e02ff */
[----:B------:R-:W-:Y:S01]  /*0410*/  LOP3.LUT R23, R10, 0xffff, RZ, 0xc0, !PT ;  /* 0x0000ffff0a177812 */ /* 0x000fe200078ec0ff */
[----:B------:R-:W-:Y:S01]  /*0420*/  IMAD R18, R18, 0x4925, RZ ;  /* 0x0000492512127824 */ /* 0x000fe200078e02ff */
[----:B------:R-:W-:Y:S01]  /*0430*/  SHF.L.U32 R6, R6, 0x2, RZ ;  /* 0x0000000206067819 */ /* 0x000fe200000006ff */
[----:B------:R-:W-:Y:S01]  /*0440*/  IMAD R22, R19, 0x4925, RZ ;  /* 0x0000492513167824 */ /* 0x000fe200078e02ff */
[----:B------:R-:W-:Y:S01]  /*0450*/  SHF.R.U32.HI R19, RZ, 0x14, R13 ;  /* 0x00000014ff137819 */ /* 0x000fe2000001160d */
[----:B------:R-:W-:Y:S01]  /*0460*/  IMAD R27, R23, 0x4925, RZ ;  /* 0x00004925171b7824 */ /* 0x000fe200078e02ff */
[----:B------:R-:W-:-:S02]  /*0470*/  SHF.R.U32.HI R23, RZ, 0x14, R15 ;  /* 0x00000014ff177819 */ /* 0x000fc4000001160f */
[----:B------:R-:W-:Y:S02]  /*0480*/  SHF.R.U32.HI R15, RZ, 0x14, R18 ;  /* 0x00000014ff0f7819 */ /* 0x000fe40000011612 */
[----:B------:R-:W-:Y:S01]  /*0490*/  SHF.R.U32.HI R13, RZ, 0x14, R22 ;  /* 0x00000014ff0d7819 */ /* 0x000fe20000011616 */
[----:B---3--:R-:W-:Y:S01]  /*04a0*/  IMAD R17, R4, 0xe0, R17 ;  /* 0x000000e004117824 */ /* 0x008fe200078e0211 */
[----:B------:R-:W-:Y:S02]  /*04b0*/  SHF.R.U32.HI R27, RZ, 0x14, R27 ;  /* 0x00000014ff1b7819 */ /* 0x000fe4000001161b */
[C---:B------:R-:W-:Y:S01]  /*04c0*/  PRMT R18, R19.reuse, 0x9910, RZ ;  /* 0x0000991013127816 */ /* 0x040fe200000000ff */
[--C-:B------:R-:W-:Y:S01]  /*04d0*/  IMAD R19, R19, 0xc40, R16.reuse ;  /* 0x00000c4013137824 */ /* 0x100fe200078e0210 */
[C---:B------:R-:W-:Y:S01]  /*04e0*/  PRMT R22, R23.reuse, 0x9910, RZ ;  /* 0x0000991017167816 */ /* 0x040fe200000000ff */
[--C-:B------:R-:W-:Y:S01]  /*04f0*/  IMAD R23, R23, 0xc40, R16.reuse ;  /* 0x00000c4017177824 */ /* 0x100fe200078e0210 */
[C---:B------:R-:W-:Y:S01]  /*0500*/  PRMT R24, R15.reuse, 0x9910, RZ ;  /* 0x000099100f187816 */ /* 0x040fe200000000ff */
[--C-:B------:R-:W-:Y:S01]  /*0510*/  IMAD R15, R15, 0xc40, R16.reuse ;  /* 0x00000c400f0f7824 */ /* 0x100fe200078e0210 */
[C---:B------:R-:W-:Y:S01]  /*0520*/  PRMT R26, R13.reuse, 0x9910, RZ ;  /* 0x000099100d1a7816 */ /* 0x040fe200000000ff */
[--C-:B------:R-:W-:Y:S01]  /*0530*/  IMAD R13, R13, 0xc40, R16.reuse ;  /* 0x00000c400d0d7824 */ /* 0x100fe200078e0210 */
[C---:B------:R-:W-:Y:S01]  /*0540*/  PRMT R28, R27.reuse, 0x9910, RZ ;  /* 0x000099101b1c7816 */ /* 0x040fe200000000ff */
[----:B------:R-:W-:Y:S01]  /*0550*/  IMAD R9, R27, 0xc40, R16 ;  /* 0x00000c401b097824 */ /* 0x000fe200078e0210 */
[----:B------:R-:W-:Y:S01]  /*0560*/  SHF.L.U32 R5, R5, 0x2, RZ ;  /* 0x0000000205057819 */ /* 0x000fe200000006ff */
[----:B------:R-:W-:Y:S01]  /*0570*/  IMAD R16, R18, 0x38, RZ ;  /* 0x0000003812107824 */ /* 0x000fe200078e02ff */
[----:B------:R-:W-:Y:S01]  /*0580*/  MOV R18, R22 ;  /* 0x0000001600127202 */ /* 0x000fe20000000f00 */
[C---:B------:R-:W-:Y:S01]  /*0590*/  IMAD R19, R4.reuse, 0xe0, R19 ;  /* 0x000000e004137824 */ /* 0x040fe200078e0213 */
[----:B------:R-:W-:Y:S01]  /*05a0*/  MOV R22, R24 ;  /* 0x0000001800167202 */ /* 0x000fe20000000f00 */
[C---:B------:R-:W-:Y:S01]  /*05b0*/  IMAD R23, R4.reuse, 0xe0, R23 ;  /* 0x000000e004177824 */ /* 0x040fe200078e0217 */
[----:B------:R-:W-:Y:S01]  /*05c0*/  MOV R24, R26 ;  /* 0x0000001a00187202 */ /* 0x000fe20000000f00 */
[----:B------:R-:W-:Y:S01]  /*05d0*/  IMAD R15, R4, 0xe0, R15 ;  /* 0x000000e0040f7824 */ /* 0x000fe200078e020f */
        /* <DEDUP_REMOVED lines=8> */
[----:B------:R-:W-:Y:S01]  /*0660*/  IADD3 R14, PT, PT, R14, R27, RZ ;  /* 0x0000001b0e0e7210 */ /* 0x000fe20007ffe0ff */
[----:B------:R-:W-:Y:S01]  /*0670*/  IMAD R13, R4, 0xe0, R13 ;  /* 0x000000e0040d7824 */ /* 0x000fe200078e020d */
[----:B------:R-:W-:-:S02]  /*0680*/  IADD3 R18, PT, PT, RZ, -R18, RZ ;  /* 0x80000012ff127210 */ /* 0x000fc40007ffe0ff */
[----:B------:R-:W-:Y:S02]  /*0690*/  CS2R R28, SRZ ;  /* 0x00000000001c7805 */ /* 0x000fe4000001ff00 */
[----:B------:R-:W-:Y:S02]  /*06a0*/  PRMT R27, R16, 0x7710, RZ ;  /* 0x00007710101b7816 */ /* 0x000fe400000000ff */
[----:B------:R-:W-:Y:S02]  /*06b0*/  IADD3 R22, PT, PT, RZ, -R22, RZ ;  /* 0x80000016ff167210 */ /* 0x000fe40007ffe0ff */
[----:B------:R-:W-:Y:S02]  /*06c0*/  IADD3 R24, PT, PT, RZ, -R24, RZ ;  /* 0x80000018ff187210 */ /* 0x000fe40007ffe0ff */
[----:B------:R-:W-:Y:S02]  /*06d0*/  PRMT R16, R18, 0x7710, RZ ;  /* 0x0000771012107816 */ /* 0x000fe400000000ff */
[----:B------:R-:W-:-:S02]  /*06e0*/  IADD3 R12, PT, PT, R12, R27, RZ ;  /* 0x0000001b0c0c7210 */ /* 0x000fc40007ffe0ff */
[----:B------:R-:W-:Y:S01]  /*06f0*/  PRMT R18, R22, 0x7710, RZ ;  /* 0x0000771016127816 */ /* 0x000fe200000000ff */
[----:B------:R-:W-:Y:S01]  /*0700*/  IMAD R22, R4, 0xe0, R25 ;  /* 0x000000e004167824 */ /* 0x000fe200078e0219 */
[----:B------:R-:W-:Y:S02]  /*0710*/  PRMT R27, R24, 0x7710, RZ ;  /* 0x00007710181b7816 */ /* 0x000fe400000000ff */
[----:B------:R-:W-:Y:S02]  /*0720*/  CS2R R24, SRZ ;  /* 0x0000000000187805 */ /* 0x000fe4000001ff00 */
[----:B------:R-:W-:Y:S02]  /*0730*/  IADD3 R16, PT, PT, R11, R16, RZ ;  /* 0x000000100b107210 */ /* 0x000fe40007ffe0ff */
[----:B------:R-:W-:Y:S02]  /*0740*/  IADD3 R18, PT, PT, R7, R18, RZ ;  /* 0x0000001207127210 */ /* 0x000fe40007ffe0ff */
[----:B------:R-:W-:-:S02]  /*0750*/  IADD3 R10, PT, PT, R10, R27, RZ ;  /* 0x0000001b0a0a7210 */ /* 0x000fc40007ffe0ff */
[----:B------:R-:W-:Y:S02]  /*0760*/  CS2R R26, SRZ ;  /* 0x00000000001a7805 */ /* 0x000fe4000001ff00 */
[----:B------:R-:W-:Y:S02]  /*0770*/  LOP3.LUT R6, R6, 0xffff, RZ, 0xc0, !PT ;  /* 0x0000ffff06067812 */ /* 0x000fe400078ec0ff */
[----:B------:R-:W-:Y:S02]  /*0780*/  SHF.L.U32 R14, R14, 0x2, RZ ;  /* 0x000000020e0e7819 */ /* 0x000fe400000006ff */
[----:B------:R-:W-:Y:S02]  /*0790*/  SHF.L.U32 R12, R12, 0x2, RZ ;  /* 0x000000020c0c7819 */ /* 0x000fe400000006ff */
[----:B------:R-:W-:Y:S02]  /*07a0*/  LOP3.LUT R5, R5, 0xffff, RZ, 0xc0, !PT ;  /* 0x0000ffff05057812 */ /* 0x000fe400078ec0ff */
[----:B------:R-:W-:-:S02]  /*07b0*/  SHF.L.U32 R16, R16, 0x2, RZ ;  /* 0x0000000210107819 */ /* 0x000fc400000006ff */
[----:B------:R-:W-:Y:S02]  /*07c0*/  SHF.L.U32 R18, R18, 0x2, RZ ;  /* 0x0000000212127819 */ /* 0x000fe400000006ff */
[----:B------:R-:W-:Y:S02]  /*07d0*/  SHF.L.U32 R10, R10, 0x2, RZ ;  /* 0x000000020a0a7819 */ /* 0x000fe400000006ff */
[----:B-1----:R-:W-:Y:S01]  /*07e0*/  IADD3 R8, P0, PT, R8, UR4, RZ ;  /* 0x0000000408087c10 */ /* 0x002fe2000ff1e0ff */
[----:B------:R-:W-:Y:S01]  /*07f0*/  UMOV UR4, 0x400 ;  /* 0x0000040000047882 */ /* 0x000fe20000000000 */
[----:B------:R-:W-:Y:S01]  /*0800*/  IADD3 R11, PT, PT, R6, R17, RZ ;  /* 0x00000011060b7210 */ /* 0x000fe20007ffe0ff */
[----:B------:R-:W-:Y:S01]  /*0810*/  IMAD R17, R4, 0xe0, R9 ;  /* 0x000000e004117824 */ /* 0x000fe200078e0209 */
[----:B------:R-:W-:Y:S01]  /*0820*/  LOP3.LUT R14, R14, 0xffff, RZ, 0xc0, !PT ;  /* 0x0000ffff0e0e7812 */ /* 0x000fe200078ec0ff */
[----:B------:R-:W-:Y:S01]  /*0830*/  UIADD3 UR6, UPT, UPT, UR4, 0xe00, URZ ;  /* 0x00000e0004067890 */ /* 0x000fe2000fffe0ff */
[----:B------:R-:W-:-:S02]  /*0840*/  LOP3.LUT R12, R12, 0xffff, RZ, 0xc0, !PT ;  /* 0x0000ffff0c0c7812 */ /* 0x000fc400078ec0ff */
[----:B------:R-:W-:Y:S01]  /*0850*/  IADD3 R5, PT, PT, R5, R22, RZ ;  /* 0x0000001605057210 */ /* 0x000fe20007ffe0ff */
[----:B--2---:R-:W-:Y:S01]  /*0860*/  ULEA UR6, UR7, UR6, 0x18 ;  /* 0x0000000607067291 */ /* 0x004fe2000f8ec0ff */
[----:B------:R-:W-:Y:S02]  /*0870*/  LOP3.LUT R16, R16, 0xffff, RZ, 0xc0, !PT ;  /* 0x0000ffff10107812 */ /* 0x000fe400078ec0ff */
[----:B------:R-:W-:Y:S02]  /*0880*/  LOP3.LUT R18, R18, 0xffff, RZ, 0xc0, !PT ;  /* 0x0000ffff12127812 */ /* 0x000fe400078ec0ff */
[----:B------:R-:W-:Y:S02]  /*0890*/  LOP3.LUT R10, R10, 0xffff, RZ, 0xc0, !PT ;  /* 0x0000ffff0a0a7812 */ /* 0x000fe400078ec0ff */
[----:B------:R-:W-:Y:S02]  /*08a0*/  IADD3 R22, P1, PT, R8, 0x4000, RZ ;  /* 0x0000400008167810 */ /* 0x000fe40007f3e0ff */
[----:B------:R-:W-:-:S02]  /*08b0*/  IADD3 R6, PT, PT, R14, R19, RZ ;  /* 0x000000130e067210 */ /* 0x000fc40007ffe0ff */
[----:B------:R-:W-:Y:S02]  /*08c0*/  IADD3 R7, PT, PT, R12, R23, RZ ;  /* 0x000000170c077210 */ /* 0x000fe40007ffe0ff */
[----:B------:R-:W-:Y:S02]  /*08d0*/  IADD3 R8, PT, PT, R16, R15, RZ ;  /* 0x0000000f10087210 */ /* 0x000fe40007ffe0ff */
[----:B------:R-:W-:Y:S02]  /*08e0*/  IADD3 R9, PT, PT, R18, R13, RZ ;  /* 0x0000000d12097210 */ /* 0x000fe40007ffe0ff */
[----:B------:R-:W-:Y:S02]  /*08f0*/  IADD3 R10, PT, PT, R10, R17, RZ ;  /* 0x000000110a0a7210 */ /* 0x000fe40007ffe0ff */
[----:B------:R-:W-:Y:S01]  /*0900*/  IADD3.X R23, PT, PT, RZ, UR5, RZ, P1, P0 ;  /* 0x00000005ff177c10 */ /* 0x000fe20008fe04ff */
[----:B------:R-:W-:-:S03]  /*0910*/  ULEA UR5, UR7, UR4, 0x18 ;  /* 0x0000000407057291 */ /* 0x000fc6000f8ec0ff */
[----:B------:R-:W-:-:S09]  /*0920*/  UMOV UR4, URZ ;  /* 0x000000ff00047c82 */ /* 0x000fd20008000000 */
.L_x_239:
[----:B------:R-:W-:Y:S01]  /*0930*/  BAR.SYNC.DEFER_BLOCKING 0x0 ;  /* 0x0000000000007b1d */ /* 0x000fe20000010000 */
[----:B------:R-:W-:-:S04]  /*0940*/  IADD3 R14, P0, PT, R11, UR10, RZ ;  /* 0x0000000a0b0e7c10 */ /* 0x000fc8000ff1e0ff */
[----:B------:R-:W-:Y:S02]  /*0950*/  IADD3.X R15, PT, PT, RZ, UR11, RZ, P0, !PT ;  /* 0x0000000bff0f7c10 */ /* 0x000fe400087fe4ff */
[----:B------:R-:W-:Y:S02]  /*0960*/  IADD3 R12, P0, PT, R5, UR10, RZ ;  /* 0x0000000a050c7c10 */ /* 0x000fe4000ff1e0ff */
[----:B------:R-:W-:Y:S01]  /*0970*/  IADD3 R16, P1, PT, R6, UR10, RZ ;  /* 0x0000000a06107c10 */ /* 0x000fe2000ff3e0ff */
[----:B------:R-:W2:Y:S01]  /*0980*/  LDG.E.CONSTANT R19, desc[UR8][R14.64] ;  /* 0x000000080e137981 */ /* 0x000ea2000c1e9900 */
[----:B------:R-:W-:Y:S02]  /*0990*/  IADD3.X R13, PT, PT, RZ, UR11, RZ, P0, !PT ;  /* 0x0000000bff0d7c10 */ /* 0x000fe400087fe4ff */
[----:B------:R-:W-:Y:S02]  /*09a0*/  IADD3 R52, P0, PT, R7, UR10, RZ ;  /* 0x0000000a07347c10 */ /* 0x000fe4000ff1e0ff */
[----:B------:R-:W-:Y:S01]  /*09b0*/  IADD3.X R17, PT, PT, RZ, UR11, RZ, P1, !PT ;  /* 0x0000000bff117c10 */ /* 0x000fe20008ffe4ff */
[----:B------:R0:W3:Y:S01]  /*09c0*/  LDG.E.CONSTANT R18, desc[UR8][R12.64] ;  /* 0x000000080c127981 */ /* 0x0000e2000c1e9900 */
[----:B------:R-:W-:-:S03]  /*09d0*/  IADD3.X R53, PT, PT, RZ, UR11, RZ, P0, !PT ;  /* 0x0000000bff357c10 */ /* 0x000fc600087fe4ff */
[----:B------:R-:W4:Y:S04]  /*09e0*/  LDG.E.CONSTANT R16, desc[UR8][R16.64] ;  /* 0x0000000810107981 */ /* 0x000f28000c1e9900 */
[----:B------:R-:W5:Y:S01]  /*09f0*/  LDG.E.CONSTANT R52, desc[UR8][R52.64] ;  /* 0x0000000834347981 */ /* 0x000f62000c1e9900 */
[----:B0-----:R-:W-:-:S04]  /*0a00*/  IADD3 R12, P0, PT, R8, UR10, RZ ;  /* 0x0000000a080c7c10 */ /* 0x001fc8000ff1e0ff */
[----:B------:R-:W-:Y:S02]  /*0a10*/  IADD3.X R13, PT, PT, RZ, UR11, RZ, P0, !PT ;  /* 0x0000000bff0d7c10 */ /* 0x000fe400087fe4ff */
[----:B------:R-:W-:-:S03]  /*0a20*/  IADD3 R14, P0, PT, R9, UR10, RZ ;  /* 0x0000000a090e7c10 */ /* 0x000fc6000ff1e0ff */
[----:B------:R0:W4:Y:S01]  /*0a30*/  LDG.E.CONSTANT R17, desc[UR8][R12.64] ;  /* 0x000000080c117981 */ /* 0x000122000c1e9900 */
[----:B------:R-:W-:-:S05]  /*0a40*/  IADD3.X R15, PT, PT, RZ, UR11, RZ, P0, !PT ;  /* 0x0000000bff0f7c10 */ /* 0x000fca00087fe4ff */
[----:B------:R-:W4:Y:S01]  /*0a50*/  LDG.E.CONSTANT R14, desc[UR8][R14.64] ;  /* 0x000000080e0e7981 */ /* 0x000f22000c1e9900 */
[----:B0-----:R-:W-:-:S04]  /*0a60*/  IADD3 R12, P0, PT, R10, UR10, RZ ;  /* 0x0000000a0a0c7c10 */ /* 0x001fc8000ff1e0ff */
[----:B------:R-:W-:Y:S01]  /*0a70*/  IADD3.X R13, PT, PT, RZ, UR11, RZ, P0, !PT ;  /* 0x0000000bff0d7c10 */ /* 0x000fe200087fe4ff */
[----:B------:R-:W4:Y:S04]  /*0a80*/  LDG.E.CONSTANT R15, desc[UR8][R22.64+-0x4000] ;  /* 0xffc00008160f7981 */ /* 0x000f28000c1e9900 */
[----:B------:R-:W4:Y:S04]  /*0a90*/  LDG.E.CONSTANT R53, desc[UR8][R12.64] ;  /* 0x000000080c357981 */ /* 0x000f28000c1e9900 */
[----:B------:R-:W4:Y:S04]  /*0aa0*/  LDG.E.CONSTANT R12, desc[UR8][R22.64+-0x1000] ;  /* 0xfff00008160c7981 */ /* 0x000f28000c1e9900 */
[----:B------:R-:W4:Y:S04]  /*0ab0*/  LDG.E.CONSTANT R13, desc[UR8][R22.64+0x1000] ;  /* 0x00100008160d7981 */ /* 0x000f28000c1e9900 */
[----:B--2---:R0:W-:Y:S04]  /*0ac0*/  STS [R21+UR5], R19 ;  /* 0x0000001315007988 */ /* 0x0041e80008000805 */
[----:B---3--:R1:W-:Y:S04]  /*0ad0*/  STS [R21+UR5+0x200], R18 ;  /* 0x0002001215007988 */ /* 0x0083e80008000805 */
[----:B0-----:R-:W2:Y:S04]  /*0ae0*/  LDG.E.CONSTANT R19, desc[UR8][R22.64+-0x3000] ;  /* 0xffd0000816137981 */ /* 0x001ea8000c1e9900 */
[----:B-----5:R0:W-:Y:S04]  /*0af0*/  STS [R21+UR5+0x600], R52 ;  /* 0x0006003415007988 */ /* 0x0201e80008000805 */
[----:B-1----:R-:W3:Y:S04]  /*0b00*/  LDG.E.CONSTANT R18, desc[UR8][R22.64+-0x2000] ;  /* 0xffe0000816127981 */ /* 0x002ee8000c1e9900 */
[----:B0-----:R-:W5:Y:S04]  /*0b10*/  LDG.E.CONSTANT R52, desc[UR8][R22.64] ;  /* 0x0000000816347981 */ /* 0x001f68000c1e9900 */
[----:B----4-:R0:W-:Y:S04]  /*0b20*/  STS [R21+UR5+0xa00], R14 ;  /* 0x000a000e15007988 */ /* 0x0101e80008000805 */
[----:B0-----:R-:W4:Y:S04]  /*0b30*/  LDG.E.CONSTANT R14, desc[UR8][R22.64+0x3000] ;  /* 0x00300008160e7981 */ /* 0x001f28000c1e9900 */
[----:B------:R0:W-:Y:S04]  /*0b40*/  STS [R21+UR5+0xc00], R53 ;  /* 0x000c003515007988 */ /* 0x0001e80008000805 */
[----:B0-----:R-:W4:Y:S04]  /*0b50*/  LDG.E.CONSTANT R53, desc[UR8][R22.64+0x2000] ;  /* 0x0020000816357981 */ /* 0x001f28000c1e9900 */
[----:B------:R0:W-:Y:S04]  /*0b60*/  STS [R21+UR5+0x400], R16 ;  /* 0x0004001015007988 */ /* 0x0001e80008000805 */
[----:B------:R-:W-:Y:S04]  /*0b70*/  STS [R21+UR5+0x800], R17 ;  /* 0x0008001115007988 */ /* 0x000fe80008000805 */
[----:B------:R-:W-:Y:S04]  /*0b80*/  STS [R21+UR6], R15 ;  /* 0x0000000f15007988 */ /* 0x000fe80008000806 */
[----:B------:R-:W-:Y:S04]  /*0b90*/  STS [R21+UR6+0x600], R12 ;  /* 0x0006000c15007988 */ /* 0x000fe80008000806 */
[----:B------:R-:W-:Y:S01]  /*0ba0*/  STS [R21+UR6+0xa00], R13 ;  /* 0x000a000d15007988 */ /* 0x000fe20008000806 */
[----:B0-----:R-:W-:-:S03]  /*0bb0*/  LEA R16, R0, UR6, 0x8 ;  /* 0x0000000600107c11 */ /* 0x001fc6000f8e40ff */
[----:B--2---:R-:W-:Y:S04]  /*0bc0*/  STS [R21+UR6+0x200], R19 ;  /* 0x0002001315007988 */ /* 0x004fe80008000806 */
[----:B---3--:R-:W-:Y:S04]  /*0bd0*/  STS [R21+UR6+0x400], R18 ;  /* 0x0004001215007988 */ /* 0x008fe80008000806 */
[----:B-----5:R-:W-:Y:S04]  /*0be0*/  STS [R21+UR6+0x800], R52 ;  /* 0x0008003415007988 */ /* 0x020fe80008000806 */
[----:B----4-:R-:W-:Y:S04]  /*0bf0*/  STS [R21+UR6+0xe00], R14 ;  /* 0x000e000e15007988 */ /* 0x010fe80008000806 */
[----:B------:R-:W-:Y:S01]  /*0c00*/  STS [R21+UR6+0xc00], R53 ;  /* 0x000c003515007988 */ /* 0x000fe20008000806 */
[----:B------:R-:W-:Y:S06]  /*0c10*/  BAR.SYNC.DEFER_BLOCKING 0x0 ;  /* 0x0000000000007b1d */ /* 0x000fec0000010000 */
[----:B------:R-:W-:Y:S04]  /*0c20*/  LDS R17, [R20+UR5] ;  /* 0x0000000514117984 */ /* 0x000fe80008000800 */
[----:B------:R-:W0:Y:S04]  /*0c30*/  LDS.128 R12, [R16] ;  /* 0x00000000100c7984 */ /* 0x000e280000000c00 */
        /* <DEDUP_REMOVED lines=20> */
[CC--:B------:R-:W-:Y:S02]  /*0d80*/  IDP.4A.S8.S8 R39, R18.reuse, R14.reuse, R39 ;  /* 0x0000000e12277226 */ /* 0x0c0fe40000000627 */
[----:B------:R-:W-:Y:S02]  /*0d90*/  IDP.4A.S8.S8 R40, R18, R15, R40 ;  /* 0x0000000f12287226 */ /* 0x000fe40000000628 */
[C---:B------:R-:W-:Y:S02]  /*0da0*/  IDP.4A.S8.S8 R18, R53.reuse, R13, R50 ;  /* 0x0000000d35127226 */ /* 0x040fe40000000632 */
[C---:B------:R-:W-:Y:S01]  /*0db0*/  IDP.4A.S8.S8 R19, R53.reuse, R14, R51 ;  /* 0x0000000e35137226 */ /* 0x040fe20000000633 */
[----:B------:R-:W-:Y:S01]  /*0dc0*/  LDS R50, [R20+UR5+0xf0] ;  /* 0x0000f00514327984 */ /* 0x000fe20008000800 */
[----:B------:R-:W-:-:S02]  /*0dd0*/  IDP.4A.S8.S8 R24, R53, R15, R24 ;  /* 0x0000000f35187226 */ /* 0x000fc40000000618 */
[C---:B------:R-:W-:Y:S02]  /*0de0*/  IDP.4A.S8.S8 R45, R52.reuse, R12, R45 ;  /* 0x0000000c342d7226 */ /* 0x040fe4000000062d */
[C---:B------:R-:W-:Y:S02]  /*0df0*/  IDP.4A.S8.S8 R46, R52.reuse, R13, R46 ;  /* 0x0000000d342e7226 */ /* 0x040fe4000000062e */
[C---:B------:R-:W-:Y:S02]  /*0e00*/  IDP.4A.S8.S8 R47, R52.reuse, R14, R47 ;  /* 0x0000000e342f7226 */ /* 0x040fe4000000062f */
[----:B------:R-:W-:Y:S02]  /*0e10*/  IDP.4A.S8.S8 R48, R52, R15, R48 ;  /* 0x0000000f34307226 */ /* 0x000fe40000000630 */
[----:B------:R-:W-:Y:S01]  /*0e20*/  LDS R52, [R20+UR5+0xca0] ;  /* 0x000ca00514347984 */ /* 0x000fe20008000800 */
[C---:B0-----:R-:W-:Y:S02]  /*0e30*/  IDP.4A.S8.S8 R41, R17.reuse, R12, R41 ;  /* 0x0000000c11297226 */ /* 0x041fe40000000629 */
[----:B------:R-:W-:-:S02]  /*0e40*/  IDP.4A.S8.S8 R44, R17, R13, R44 ;  /* 0x0000000d112c7226 */ /* 0x000fc4000000062c */
[C---:B------:R-:W-:Y:S02]  /*0e50*/  IDP.4A.S8.S8 R43, R17.reuse, R14, R43 ;  /* 0x0000000e112b7226 */ /* 0x040fe4000000062b */
[----:B------:R-:W-:Y:S02]  /*0e60*/  IDP.4A.S8.S8 R42, R17, R15, R42 ;  /* 0x0000000f112a7226 */ /* 0x000fe4000000062a */
[----:B------:R-:W-:Y:S02]  /*0e70*/  IDP.4A.S8.S8 R17, R53, R12, R49 ;  /* 0x0000000c35117226 */ /* 0x000fe40000000631 */
[----:B------:R-:W-:Y:S04]  /*0e80*/  LDS R49, [R20+UR5+0xe0] ;  /* 0x0000e00514317984 */ /* 0x000fe80008000800 */
[----:B------:R-:W0:Y:S04]  /*0e90*/  LDS.128 R12, [R16+0x10] ;  /* 0x00001000100c7984 */ /* 0x000e280000000c00 */
[----:B------:R-:W-:Y:S01]  /*0ea0*/  LDS R53, [R20+UR5+0xc90] ;  /* 0x000c900514357984 */ /* 0x000fe20008000800 */
[----:B0-----:R-:W-:-:S02]  /*0eb0*/  IDP.4A.S8.S8 R25, R49, R12, R25 ;  /* 0x0000000c31197226 */ /* 0x001fc40000000619 */
[C---:B------:R-:W-:Y:S02]  /*0ec0*/  IDP.4A.S8.S8 R26, R49.reuse, R13, R26 ;  /* 0x0000000d311a7226 */ /* 0x040fe4000000061a */
[C---:B------:R-:W-:Y:S02]  /*0ed0*/  IDP.4A.S8.S8 R27, R49.reuse, R14, R27 ;  /* 0x0000000e311b7226 */ /* 0x040fe4000000061b */
[----:B------:R-:W-:Y:S02]  /*0ee0*/  IDP.4A.S8.S8 R28, R49, R15, R28 ;  /* 0x0000000f311c7226 */ /* 0x000fe4000000061c */
[----:B------:R-:W0:Y:S01]  /*0ef0*/  LDS R49, [R20+UR5+0x100] ;  /* 0x0001000514317984 */ /* 0x000e220008000800 */
[C---:B------:R-:W-:Y:S02]  /*0f00*/  IDP.4A.S8.S8 R29, R50.reuse, R12, R29 ;  /* 0x0000000c321d7226 */ /* 0x040fe4000000061d */
        /* <DEDUP_REMOVED lines=26> */
[C---:B------:R-:W-:Y:S02]  /*10b0*/  IDP.4A.S8.S8 R47, R49.reuse, R14, R47 ;  /* 0x0000000e312f7226 */ /* 0x040fe4000000062f */
[----:B------:R-:W-:Y:S02]  /*10c0*/  IDP.4A.S8.S8 R48, R49, R15, R48 ;  /* 0x0000000f31307226 */ /* 0x000fe40000000630 */
[----:B------:R-:W-:Y:S04]  /*10d0*/  LDS R49, [R20+UR5+0x1c0] ;  /* 0x0001c00514317984 */ /* 0x000fe80008000800 */
[----:B------:R-:W0:Y:S02]  /*10e0*/  LDS.128 R12, [R16+0x20] ;  /* 0x00002000100c7984 */ /* 0x000e240000000c00 */
        /* <DEDUP_REMOVED lines=452> */
[----:B------:R-:W-:Y:S02]  /*2d30*/  IDP.4A.S8.S8 R51, R53, R14, R19 ;  /* 0x0000000e35337226 */ /* 0x000fe40000000613 */
[----:B------:R-:W-:-:S02]  /*2d40*/  IDP.4A.S8.S8 R45, R52, R12, R45 ;  /* 0x0000000c342d7226 */ /* 0x000fc4000000062d */
[C---:B0-----:R-:W-:Y:S02]  /*2d50*/  IDP.4A.S8.S8 R41, R49.reuse, R12, R41 ;  /* 0x0000000c31297226 */ /* 0x041fe40000000629 */
[C---:B------:R-:W-:Y:S02]  /*2d60*/  IDP.4A.S8.S8 R44, R49.reuse, R13, R44 ;  /* 0x0000000d312c7226 */ /* 0x040fe4000000062c */
[C---:B------:R-:W-:Y:S02]  /*2d70*/  IDP.4A.S8.S8 R43, R49.reuse, R14, R43 ;  /* 0x0000000e312b7226 */ /* 0x040fe4000000062b */
[----:B------:R-:W-:Y:S02]  /*2d80*/  IDP.4A.S8.S8 R42, R49, R15, R42 ;  /* 0x0000000f312a7226 */ /* 0x000fe4000000062a */
[----:B------:R-:W-:Y:S02]  /*2d90*/  IDP.4A.S8.S8 R49, R53, R12, R17 ;  /* 0x0000000c35317226 */ /* 0x000fe40000000611 */
[----:B------:R-:W-:Y:S04]  /*2da0*/  LDS R12, [R20+UR5+0xd20] ;  /* 0x000d2005140c7984 */ /* 0x000fe80008000800 */
[----:B------:R-:W0:Y:S01]  /*2db0*/  LDS.128 R16, [R16+0xf0] ;  /* 0x0000f00010107984 */ /* 0x000e220000000c00 */
[----:B------:R-:W-:-:S02]  /*2dc0*/  IDP.4A.S8.S8 R46, R52, R13, R46 ;  /* 0x0000000d342e7226 */ /* 0x000fc4000000062e */
[----:B------:R-:W-:Y:S01]  /*2dd0*/  IDP.4A.S8.S8 R47, R52, R14, R47 ;  /* 0x0000000e342f7226 */ /* 0x000fe2000000062f */
[----:B------:R-:W-:Y:S04]  /*2de0*/  LDS R13, [R20+UR5+0xd40] ;  /* 0x000d4005140d7984 */ /* 0x000fe80008000800 */
        /* <DEDUP_REMOVED lines=15> */
[----:B------:R-:W2:Y:S01]  /*2ee0*/  LDS R13, [R20+UR5+0xd70] ;  /* 0x000d7005140d7984 */ /* 0x000ea20008000800 */
[C---:B0-----:R-:W-:Y:S02]  /*2ef0*/  IDP.4A.S8.S8 R37, R12.reuse, R16, R37 ;  /* 0x000000100c257226 */ /* 0x041fe40000000625 */
[C---:B------:R-:W-:Y:S02]  /*2f00*/  IDP.4A.S8.S8 R38, R12.reuse, R17, R38 ;  /* 0x000000110c267226 */ /* 0x040fe40000000626 */
[C---:B------:R-:W-:Y:S02]  /*2f10*/  IDP.4A.S8.S8 R39, R12.reuse, R18, R39 ;  /* 0x000000120c277226 */ /* 0x040fe40000000627 */
[----:B------:R-:W-:-:S02]  /*2f20*/  IDP.4A.S8.S8 R40, R12, R19, R40 ;  /* 0x000000130c287226 */ /* 0x000fc40000000628 */
[----:B------:R-:W0:Y:S01]  /*2f30*/  LDS R12, [R20+UR5+0xd80] ;  /* 0x000d8005140c7984 */ /* 0x000e220008000800 */
[----:B------:R-:W-:-:S04]  /*2f40*/  UIADD3 UR4, UPT, UPT, UR4, 0x1, URZ ;  /* 0x0000000104047890 */ /* 0x000fc8000fffe0ff */
[----:B------:R-:W-:Y:S01]  /*2f50*/  UISETP.NE.AND UP0, UPT, UR4, 0x8, UPT ;  /* 0x000000080400788c */ /* 0x000fe2000bf05270 */
[-C--:B------:R-:W-:Y:S01]  /*2f60*/  IDP.4A.S8.S8 R24, R53, R15.reuse, R24 ;  /* 0x0000000f35187226 */ /* 0x080fe20000000618 */
[----:B------:R-:W-:Y:S01]  /*2f70*/  IADD3 R22, P0, PT, R22, 0x100, RZ ;  /* 0x0000010016167810 */ /* 0x000fe20007f1e0ff */
[----:B------:R-:W-:Y:S01]  /*2f80*/  IDP.4A.S8.S8 R48, R52, R15, R48 ;  /* 0x0000000f34307226 */ /* 0x000fe20000000630 */
[----:B------:R-:W-:Y:S01]  /*2f90*/  IADD3 R11, PT, PT, R11, 0xc400, RZ ;  /* 0x0000c4000b0b7810 */ /* 0x000fe20007ffe0ff */
[C---:B-1----:R-:W-:Y:S01]  /*2fa0*/  IDP.4A.S8.S8 R41, R14.reuse, R16, R41 ;  /* 0x000000100e297226 */ /* 0x042fe20000000629 */
[----:B------:R-:W-:Y:S01]  /*2fb0*/  IADD3.X R23, PT, PT, RZ, R23, RZ, P0, !PT ;  /* 0x00000017ff177210 */ /* 0x000fe200007fe4ff */
[C---:B------:R-:W-:Y:S01]  /*2fc0*/  IDP.4A.S8.S8 R44, R14.reuse, R17, R44 ;  /* 0x000000110e2c7226 */ /* 0x040fe2000000062c */
[----:B------:R-:W-:Y:S01]  /*2fd0*/  IADD3 R5, PT, PT, R5, 0xc400, RZ ;  /* 0x0000c40005057810 */ /* 0x000fe20007ffe0ff */
[----:B------:R-:W-:Y:S01]  /*2fe0*/  IDP.4A.S8.S8 R43, R14, R18, R43 ;  /* 0x000000120e2b7226 */ /* 0x000fe2000000062b */
[----:B------:R-:W-:Y:S01]  /*2ff0*/  IADD3 R6, PT, PT, R6, 0xc400, RZ ;  /* 0x0000c40006067810 */ /* 0x000fe20007ffe0ff */
[----:B------:R-:W-:Y:S01]  /*3000*/  IDP.4A.S8.S8 R42, R14, R19, R42 ;  /* 0x000000130e2a7226 */ /* 0x000fe2000000062a */
[----:B------:R-:W-:Y:S01]  /*3010*/  IADD3 R7, PT, PT, R7, 0xc400, RZ ;  /* 0x0000c40007077810 */ /* 0x000fe20007ffe0ff */
[C---:B--2---:R-:W-:Y:S01]  /*3020*/  IDP.4A.S8.S8 R49, R13.reuse, R16, R49 ;  /* 0x000000100d317226 */ /* 0x044fe20000000631 */
[----:B------:R-:W-:Y:S01]  /*3030*/  IADD3 R8, PT, PT, R8, 0xc400, RZ ;  /* 0x0000c40008087810 */ /* 0x000fe20007ffe0ff */
[----:B------:R-:W-:Y:S01]  /*3040*/  IDP.4A.S8.S8 R50, R13, R17, R50 ;  /* 0x000000110d327226 */ /* 0x000fe20000000632 */
[----:B------:R-:W-:Y:S01]  /*3050*/  IADD3 R9, PT, PT, R9, 0xc400, RZ ;  /* 0x0000c40009097810 */ /* 0x000fe20007ffe0ff */
[C---:B------:R-:W-:Y:S01]  /*3060*/  IDP.4A.S8.S8 R51, R13.reuse, R18, R51 ;  /* 0x000000120d337226 */ /* 0x040fe20000000633 */
[----:B------:R-:W-:Y:S01]  /*3070*/  IADD3 R10, PT, PT, R10, 0xc400, RZ ;  /* 0x0000c4000a0a7810 */ /* 0x000fe20007ffe0ff */
[----:B------:R-:W-:-:S02]  /*3080*/  IDP.4A.S8.S8 R24, R13, R19, R24 ;  /* 0x000000130d187226 */ /* 0x000fc40000000618 */
[C---:B0-----:R-:W-:Y:S02]  /*3090*/  IDP.4A.S8.S8 R45, R12.reuse, R16, R45 ;  /* 0x000000100c2d7226 */ /* 0x041fe4000000062d */
[C---:B------:R-:W-:Y:S02]  /*30a0*/  IDP.4A.S8.S8 R46, R12.reuse, R17, R46 ;  /* 0x000000110c2e7226 */ /* 0x040fe4000000062e */
[C---:B------:R-:W-:Y:S02]  /*30b0*/  IDP.4A.S8.S8 R47, R12.reuse, R18, R47 ;  /* 0x000000120c2f7226 */ /* 0x040fe4000000062f */
[----:B------:R-:W-:Y:S01]  /*30c0*/  IDP.4A.S8.S8 R48, R12, R19, R48 ;  /* 0x000000130c307226 */ /* 0x000fe20000000630 */
[----:B------:R-:W-:Y:S06]  /*30d0*/  BRA.U UP0, `(.L_x_239) ;  /* 0xffffffd900147547 */ /* 0x000fec000b83ffff */
[----:B------:R-:W0:Y:S01]  /*30e0*/  LDC.64 R10, c[0x0][0x398] ;  /* 0x0000e600ff0a7b82 */ /* 0x000e220000000a00 */
[----:B------:R-:W-:Y:S01]  /*30f0*/  SHF.R.S32.HI R12, RZ, 0x1f, R25 ;  /* 0x0000001fff0c7819 */ /* 0x000fe20000011419 */
[----:B------:R-:W-:Y:S01]  /*3100*/  HFMA2 R6, -RZ, RZ, 2, 0 ;  /* 0x40000000ff067431 */ /* 0x000fe200000001ff */
[----:B------:R-:W-:Y:S01]  /*3110*/  MOV R7, 0x0 ;  /* 0x0000000000077802 */ /* 0x000fe20000000f00 */
[----:B------:R-:W1:Y:S01]  /*3120*/  LDCU.64 UR4, c[0x0][0x390] ;  /* 0x00007200ff0477ac */ /* 0x000e620008000a00 */
[----:B------:R-:W-:Y:S01]  /*3130*/  SHF.R.S32.HI R14, RZ, 0x1f, R29 ;  /* 0x0000001fff0e7819 */ /* 0x000fe2000001141d */
[----:B------:R-:W-:Y:S01]  /*3140*/  IMAD R12, R12, 0x2fb80000, RZ ;  /* 0x2fb800000c0c7824 */ /* 0x000fe200078e02ff */
[----:B------:R-:W-:Y:S01]  /*3150*/  SHF.R.S32.HI R15, RZ, 0x1f, R33 ;  /* 0x0000001fff0f7819 */ /* 0x000fe20000011421 */
[----:B------:R-:W2:Y:S01]  /*3160*/  LDC.64 R8, c[0x0][0x3a0] ;  /* 0x0000e800ff087b82 */ /* 0x000ea20000000a00 */
[----:B------:R-:W-:Y:S01]  /*3170*/  LEA R5, R3, R0, 0x4 ;  /* 0x0000000003057211 */ /* 0x000fe200078e20ff */
[----:B------:R-:W-:-:S02]  /*3180*/  IMAD R17, R25, 0xb58c, R12 ;  /* 0x0000b58c19117824 */ /* 0x000fc400078e020c */
[----:B------:R-:W-:Y:S01]  /*3190*/  IMAD.WIDE.U32 R12, R25, 0x2fb80000, R6 ;  /* 0x2fb80000190c7825 */ /* 0x000fe200078e0006 */
[----:B------:R-:W-:-:S03]  /*31a0*/  SHF.L.U32 R5, R5, 0x2, RZ ;  /* 0x0000000205057819 */ /* 0x000fc600000006ff */
[----:B------:R-:W-:Y:S02]  /*31b0*/  IMAD R14, R14, 0x2fb80000, RZ ;  /* 0x2fb800000e0e7824 */ /* 0x000fe400078e02ff */
[----:B------:R-:W-:Y:S01]  /*31c0*/  IMAD R18, R15, 0x2fb80000, RZ ;  /* 0x2fb800000f127824 */ /* 0x000fe200078e02ff */
[----:B------:R-:W-:Y:S01]  /*31d0*/  IADD3 R17, PT, PT, R13, R17, RZ ;  /* 0x000000110d117210 */ /* 0x000fe20007ffe0ff */
[----:B------:R-:W-:Y:S02]  /*31e0*/  IMAD R19, R29, 0xb58c, R14 ;  /* 0x0000b58c1d137824 */ /* 0x000fe400078e020e */
[C---:B------:R-:W-:Y:S02]  /*31f0*/  IMAD R21, R33.reuse, 0xb58c, R18 ;  /* 0x0000b58c21157824 */ /* 0x040fe400078e0212 */
[----:B------:R-:W-:Y:S01]  /*3200*/  IMAD.WIDE.U32 R14, R33, 0x2fb80000, R6 ;  /* 0x2fb80000210e7825 */ /* 0x000fe200078e0006 */
[----:B------:R-:W-:-:S03]  /*3210*/  SHF.R.U64 R17, R12, 0x1f, R17 ;  /* 0x0000001f0c117819 */ /* 0x000fc60000001211 */
[----:B0-----:R-:W-:Y:S01]  /*3220*/  IMAD.WIDE.U32 R10, R5, 0x4, R10 ;  /* 0x00000004050a7825 */ /* 0x001fe200078e000a */
[----:B------:R-:W-:Y:S02]  /*3230*/  IADD3 R21, PT, PT, R15, R21, RZ ;  /* 0x000000150f157210 */ /* 0x000fe40007ffe0ff */
[----:B------:R-:W-:Y:S01]  /*3240*/  SHF.R.S32.HI R18, RZ, 0x1f, R37 ;  /* 0x0000001fff127819 */ /* 0x000fe20000011425 */
[----:B------:R-:W-:Y:S01]  /*3250*/  IMAD.WIDE.U32 R12, R29, 0x2fb80000, R6 ;  /* 0x2fb800001d0c7825 */ /* 0x000fe200078e0006 */
[----:B------:R-:W3:Y:S01]  /*3260*/  LDG.E.CONSTANT R16, desc[UR8][R10.64] ;  /* 0x000000080a107981 */ /* 0x000ee2000c1e9900 */
[----:B------:R-:W-:Y:S02]  /*3270*/  SHF.R.U64 R21, R14, 0x1f, R21 ;  /* 0x0000001f0e157819 */ /* 0x000fe40000001215 */
[----:B------:R-:W-:Y:S01]  /*3280*/  SHF.R.S32.HI R14, RZ, 0x1f, R41 ;  /* 0x0000001fff0e7819 */ /* 0x000fe20000011429 */
[----:B------:R-:W-:Y:S01]  /*3290*/  IMAD R18, R18, 0x2fb80000, RZ ;  /* 0x2fb8000012127824 */ /* 0x000fe200078e02ff */
[----:B------:R-:W-:Y:S01]  /*32a0*/  IADD3 R19, PT, PT, R13, R19, RZ ;  /* 0x000000130d137210 */ /* 0x000fe20007ffe0ff */
[----:B--2---:R-:W-:Y:S01]  /*32b0*/  IMAD.WIDE.U32 R8, R5, 0x4, R8 ;  /* 0x0000000405087825 */ /* 0x004fe200078e0008 */
[----:B------:R-:W-:-:S02]  /*32c0*/  SHF.R.S32.HI R15, RZ, 0x1f, R49 ;  /* 0x0000001fff0f7819 */ /* 0x000fc40000011431 */
[----:B------:R-:W-:Y:S01]  /*32d0*/  SHF.R.U64 R19, R12, 0x1f, R19 ;  /* 0x0000001f0c137819 */ /* 0x000fe20000001213 */
[C---:B------:R-:W-:Y:S01]  /*32e0*/  IMAD R23, R37.reuse, 0xb58c, R18 ;  /* 0x0000b58c25177824 */ /* 0x040fe200078e0212 */
[----:B------:R-:W2:Y:S01]  /*32f0*/  LDG.E.CONSTANT R5, desc[UR8][R8.64] ;  /* 0x0000000808057981 */ /* 0x000ea2000c1e9900 */
[----:B------:R-:W-:-:S04]  /*3300*/  IMAD.WIDE.U32 R12, R37, 0x2fb80000, R6 ;  /* 0x2fb80000250c7825 */ /* 0x000fc800078e0006 */
[----:B------:R-:W-:Y:S01]  /*3310*/  IMAD R14, R14, 0x2fb80000, RZ ;  /* 0x2fb800000e0e7824 */ /* 0x000fe200078e02ff */
[----:B------:R-:W-:Y:S01]  /*3320*/  IADD3 R23, PT, PT, R13, R23, RZ ;  /* 0x000000170d177210 */ /* 0x000fe20007ffe0ff */
[----:B------:R-:W-:Y:S02]  /*3330*/  IMAD R18, R15, 0x2fb80000, RZ ;  /* 0x2fb800000f127824 */ /* 0x000fe400078e02ff */
[C---:B------:R-:W-:Y:S01]  /*3340*/  IMAD R25, R41.reuse, 0xb58c, R14 ;  /* 0x0000b58c29197824 */ /* 0x040fe200078e020e */
[----:B------:R-:W-:Y:S01]  /*3350*/  SHF.R.U64 R23, R12, 0x1f, R23 ;  /* 0x0000001f0c177819 */ /* 0x000fe20000001217 */
[----:B------:R-:W-:-:S04]  /*3360*/  IMAD.WIDE.U32 R14, R41, 0x2fb80000, R6 ;  /* 0x2fb80000290e7825 */ /* 0x000fc800078e0006 */
[----:B------:R-:W-:Y:S01]  /*3370*/  IMAD R29, R49, 0xb58c, R18 ;  /* 0x0000b58c311d7824 */ /* 0x000fe200078e0212 */
[----:B------:R-:W-:Y:S01]  /*3380*/  IADD3 R25, PT, PT, R15, R25, RZ ;  /* 0x000000190f197210 */ /* 0x000fe20007ffe0ff */
[----:B------:R-:W-:Y:S01]  /*3390*/  IMAD.WIDE.U32 R12, R49, 0x2fb80000, R6 ;  /* 0x2fb80000310c7825 */ /* 0x000fe200078e0006 */
[----:B------:R-:W-:Y:S01]  /*33a0*/  SHF.R.S32.HI R15, RZ, 0x1f, R45 ;  /* 0x0000001fff0f7819 */ /* 0x000fe2000001142d */
[----:B------:R-:W4:Y:S01]  /*33b0*/  LDG.E.CONSTANT R18, desc[UR8][R10.64+0x4] ;  /* 0x000004080a127981 */ /* 0x000f22000c1e9900 */
[----:B------:R-:W-:Y:S02]  /*33c0*/  SHF.R.U64 R25, R14, 0x1f, R25 ;  /* 0x0000001f0e197819 */ /* 0x000fe40000001219 */
[----:B------:R-:W-:Y:S01]  /*33d0*/  IADD3 R29, PT, PT, R13, R29, RZ ;  /* 0x0000001d0d1d7210 */ /* 0x000fe20007ffe0ff */
[----:B------:R-:W-:Y:S01]  /*33e0*/  IMAD R22, R15, 0x2fb80000, RZ ;  /* 0x2fb800000f167824 */ /* 0x000fe200078e02ff */
[----:B------:R-:W-:Y:S02]  /*33f0*/  SHF.R.S32.HI R14, RZ, 0x1f, R26 ;  /* 0x0000001fff0e7819 */ /* 0x000fe4000001141a */
[----:B------:R-:W-:Y:S01]  /*3400*/  SHF.R.U64 R29, R12, 0x1f, R29 ;  /* 0x0000001f0c1d7819 */ /* 0x000fe2000000121d */
[----:B------:R-:W-:-:S02]  /*3410*/  IMAD R33, R45, 0xb58c, R22 ;  /* 0x0000b58c2d217824 */ /* 0x000fc400078e0216 */
[----:B------:R-:W-:Y:S01]  /*3420*/  IMAD.WIDE.U32 R12, R45, 0x2fb80000, R6 ;  /* 0x2fb800002d0c7825 */ /* 0x000fe200078e0006 */
[----:B------:R-:W5:Y:S03]  /*3430*/  LDG.E.CONSTANT R22, desc[UR8][R8.64+0x4] ;  /* 0x0000040808167981 */ /* 0x000f66000c1e9900 */
[----:B------:R-:W-:Y:S01]  /*3440*/  IMAD R15, R14, 0x2fb80000, RZ ;  /* 0x2fb800000e0f7824 */ /* 0x000fe200078e02ff */
[----:B------:R-:W-:-:S03]  /*3450*/  IADD3 R33, PT, PT, R13, R33, RZ ;  /* 0x000000210d217210 */ /* 0x000fc60007ffe0ff */
[----:B------:R-:W-:Y:S01]  /*3460*/  IMAD R37, R26, 0xb58c, R15 ;  /* 0x0000b58c1a257824 */ /* 0x000fe200078e020f */
[----:B------:R-:W-:Y:S01]  /*3470*/  SHF.R.U64 R33, R12, 0x1f, R33 ;  /* 0x0000001f0c217819 */ /* 0x000fe20000001221 */
[----:B------:R-:W-:Y:S01]  /*3480*/  IMAD.WIDE.U32 R14, R26, 0x2fb80000, R6 ;  /* 0x2fb800001a0e7825 */ /* 0x000fe200078e0006 */
[----:B------:R-:W-:Y:S01]  /*3490*/  SHF.R.S32.HI R12, RZ, 0x1f, R30 ;  /* 0x0000001fff0c7819 */ /* 0x000fe2000001141e */
[----:B------:R-:W5:Y:S03]  /*34a0*/  LDG.E.CONSTANT R26, desc[UR8][R8.64+0x8] ;  /* 0x00000808081a7981 */ /* 0x000f66000c1e9900 */
[----:B------:R-:W-:Y:S01]  /*34b0*/  IADD3 R37, PT, PT, R15, R37, RZ ;  /* 0x000000250f257210 */ /* 0x000fe20007ffe0ff */
[----:B------:R-:W-:-:S03]  /*34c0*/  IMAD R13, R12, 0x2fb80000, RZ ;  /* 0x2fb800000c0d7824 */ /* 0x000fc600078e02ff */
[----:B------:R-:W-:Y:S01]  /*34d0*/  SHF.R.U64 R37, R14, 0x1f, R37 ;  /* 0x0000001f0e257819 */ /* 0x000fe20000001225 */
[C---:B------:R-:W-:Y:S01]  /*34e0*/  IMAD R41, R30.reuse, 0xb58c, R13 ;  /* 0x0000b58c1e297824 */ /* 0x040fe200078e020d */
[----:B------:R-:W-:Y:S01]  /*34f0*/  SHF.R.S32.HI R14, RZ, 0x1f, R34 ;  /* 0x0000001fff0e7819 */ /* 0x000fe20000011422 */
[----:B------:R-:W-:-:S04]  /*3500*/  IMAD.WIDE.U32 R12, R30, 0x2fb80000, R6 ;  /* 0x2fb800001e0c7825 */ /* 0x000fc800078e0006 */
[----:B------:R-:W-:Y:S01]  /*3510*/  IMAD R15, R14, 0x2fb80000, RZ ;  /* 0x2fb800000e0f7824 */ /* 0x000fe200078e02ff */
[----:B------:R-:W-:-:S03]  /*3520*/  IADD3 R41, PT, PT, R13, R41, RZ ;  /* 0x000000290d297210 */ /* 0x000fc60007ffe0ff */
[----:B------:R-:W-:Y:S01]  /*3530*/  IMAD R13, R34, 0xb58c, R15 ;  /* 0x0000b58c220d7824 */ /* 0x000fe200078e020f */
[----:B------:R-:W-:Y:S01]  /*3540*/  SHF.R.U64 R41, R12, 0x1f, R41 ;  /* 0x0000001f0c297819 */ /* 0x000fe20000001229 */
[----:B------:R-:W-:Y:S01]  /*3550*/  IMAD.WIDE.U32 R14, R34, 0x2fb80000, R6 ;  /* 0x2fb80000220e7825 */ /* 0x000fe200078e0006 */
[----:B------:R-:W-:-:S04]  /*3560*/  SHF.R.S32.HI R12, RZ, 0x1f, R38 ;  /* 0x0000001fff0c7819 */ /* 0x000fc80000011426 */
[----:B------:R-:W-:Y:S01]  /*3570*/  IADD3 R15, PT, PT, R15, R13, RZ ;  /* 0x0000000d0f0f7210 */ /* 0x000fe20007ffe0ff */
[----:B------:R-:W-:Y:S01]  /*3580*/  IMAD R45, R12, 0x2fb80000, RZ ;  /* 0x2fb800000c2d7824 */ /* 0x000fe200078e02ff */
[----:B------:R-:W-:Y:S02]  /*3590*/  SHF.R.S32.HI R13, RZ, 0x1f, R44 ;  /* 0x0000001fff0d7819 */ /* 0x000fe4000001142c */
[----:B------:R-:W-:Y:S01]  /*35a0*/  SHF.R.U64 R15, R14, 0x1f, R15 ;  /* 0x0000001f0e0f7819 */ /* 0x000fe2000000120f */
[C---:B------:R-:W-:Y:S01]  /*35b0*/  IMAD R45, R38.reuse, 0xb58c, R45 ;  /* 0x0000b58c262d7824 */ /* 0x040fe200078e022d */
[----:B------:R-:W5:Y:S01]  /*35c0*/  LDG.E.CONSTANT R14, desc[UR8][R10.64+0x8] ;  /* 0x000008080a0e7981 */ /* 0x000f62000c1e9900 */
[----:B------:R-:W-:Y:S02]  /*35d0*/  IMAD R49, R13, 0x2fb80000, RZ ;  /* 0x2fb800000d317824 */ /* 0x000fe400078e02ff */
[----:B------:R-:W-:-:S04]  /*35e0*/  IMAD.WIDE.U32 R12, R38, 0x2fb80000, R6 ;  /* 0x2fb80000260c7825 */ /* 0x000fc800078e0006 */
[----:B------:R-:W-:Y:S01]  /*35f0*/  IMAD R53, R44, 0xb58c, R49 ;  /* 0x0000b58c2c357824 */ /* 0x000fe200078e0231 */
[----:B------:R-:W-:-:S04]  /*3600*/  IADD3 R49, PT, PT, R13, R45, RZ ;  /* 0x0000002d0d317210 */ /* 0x000fc80007ffe0ff */
[----:B------:R-:W-:Y:S02]  /*3610*/  SHF.R.U64 R49, R12, 0x1f, R49 ;  /* 0x0000001f0c317819 */ /* 0x000fe40000001231 */
[----:B------:R-:W-:Y:S01]  /*3620*/  SHF.R.S32.HI R12, RZ, 0x1f, R50 ;  /* 0x0000001fff0c7819 */ /* 0x000fe20000011432 */
[----:B------:R-:W-:-:S04]  /*3630*/  IMAD.WIDE.U32 R44, R44, 0x2fb80000, R6 ;  /* 0x2fb800002c2c7825 */ /* 0x000fc800078e0006 */
[----:B------:R-:W-:Y:S01]  /*3640*/  IMAD R13, R12, 0x2fb80000, RZ ;  /* 0x2fb800000c0d7824 */ /* 0x000fe200078e02ff */
[----:B------:R-:W-:-:S03]  /*3650*/  IADD3 R45, PT, PT, R45, R53, RZ ;  /* 0x000000352d2d7210 */ /* 0x000fc60007ffe0ff */
[C---:B------:R-:W-:Y:S02]  /*3660*/  IMAD R53, R50.reuse, 0xb58c, R13 ;  /* 0x0000b58c32357824 */ /* 0x040fe400078e020d */
[----:B------:R-:W-:-:S05]  /*3670*/  IMAD.WIDE.U32 R12, R50, 0x2fb80000, R6 ;  /* 0x2fb80000320c7825 */ /* 0x000fca00078e0006 */
[----:B------:R-:W-:Y:S02]  /*3680*/  IADD3 R53, PT, PT, R13, R53, RZ ;  /* 0x000000350d357210 */ /* 0x000fe40007ffe0ff */
[----:B------:R-:W-:-:S05]  /*3690*/  SHF.R.S32.HI R13, RZ, 0x1f, R46 ;  /* 0x0000001fff0d7819 */ /* 0x000fca000001142e */
[----:B------:R-:W-:Y:S01]  /*36a0*/  IMAD R13, R13, 0x2fb80000, RZ ;  /* 0x2fb800000d0d7824 */ /* 0x000fe200078e02ff */
[----:B------:R-:W-:-:S03]  /*36b0*/  SHF.R.U64 R53, R12, 0x1f, R53 ;  /* 0x0000001f0c357819 */ /* 0x000fc60000001235 */
[C---:B------:R-:W-:Y:S02]  /*36c0*/  IMAD R30, R46.reuse, 0xb58c, R13 ;  /* 0x0000b58c2e1e7824 */ /* 0x040fe400078e020d */
[----:B------:R-:W-:-:S05]  /*36d0*/  IMAD.WIDE.U32 R12, R46, 0x2fb80000, R6 ;  /* 0x2fb800002e0c7825 */ /* 0x000fca00078e0006 */
[----:B------:R-:W-:Y:S02]  /*36e0*/  IADD3 R30, PT, PT, R13, R30, RZ ;  /* 0x0000001e0d1e7210 */ /* 0x000fe40007ffe0ff */
[----:B------:R-:W-:Y:S02]  /*36f0*/  SHF.R.S32.HI R13, RZ, 0x1f, R27 ;  /* 0x0000001fff0d7819 */ /* 0x000fe4000001141b */
[----:B------:R-:W-:-:S03]  /*3700*/  SHF.R.U64 R30, R12, 0x1f, R30 ;  /* 0x0000001f0c1e7819 */ /* 0x000fc6000000121e */
[----:B------:R-:W-:-:S04]  /*3710*/  IMAD R12, R13, 0x2fb80000, RZ ;  /* 0x2fb800000d0c7824 */ /* 0x000fc800078e02ff */
[C---:B------:R-:W-:Y:S02]  /*3720*/  IMAD R34, R27.reuse, 0xb58c, R12 ;  /* 0x0000b58c1b227824 */ /* 0x040fe400078e020c */
[----:B------:R-:W-:Y:S02]  /*3730*/  IMAD.WIDE.U32 R12, R27, 0x2fb80000, R6 ;  /* 0x2fb800001b0c7825 */ /* 0x000fe400078e0006 */
[----:B------:R0:W5:Y:S03]  /*3740*/  LDG.E.CONSTANT R27, desc[UR8][R10.64+0xc] ;  /* 0x00000c080a1b7981 */ /* 0x000166000c1e9900 */
[----:B------:R-:W-:Y:S02]  /*3750*/  IADD3 R34, PT, PT, R13, R34, RZ ;  /* 0x000000220d227210 */ /* 0x000fe40007ffe0ff */
[----:B------:R-:W-:Y:S02]  /*3760*/  SHF.R.S32.HI R13, RZ, 0x1f, R31 ;  /* 0x0000001fff0d7819 */ /* 0x000fe4000001141f */
[----:B------:R-:W-:-:S03]  /*3770*/  SHF.R.U64 R34, R12, 0x1f, R34 ;  /* 0x0000001f0c227819 */ /* 0x000fc60000001222 */
[----:B------:R-:W-:Y:S01]  /*3780*/  IMAD R12, R13, 0x2fb80000, RZ ;  /* 0x2fb800000d0c7824 */ /* 0x000fe200078e02ff */
[----:B------:R-:W-:-:S03]  /*3790*/  SHF.R.U64 R45, R44, 0x1f, R45 ;  /* 0x0000001f2c2d7819 */ /* 0x000fc6000000122d */
[C---:B------:R-:W-:Y:S02]  /*37a0*/  IMAD R44, R31.reuse, 0xb58c, R12 ;  /* 0x0000b58c1f2c7824 */ /* 0x040fe400078e020c */
[----:B------:R-:W-:Y:S02]  /*37b0*/  IMAD.WIDE.U32 R12, R31, 0x2fb80000, R6 ;  /* 0x2fb800001f0c7825 */ /* 0x000fe400078e0006 */
[----:B------:R1:W5:Y:S01]  /*37c0*/  LDG.E.CONSTANT R31, desc[UR8][R8.64+0xc] ;  /* 0x00000c08081f7981 */ /* 0x000362000c1e9900 */
[----:B------:R-:W-:Y:S01]  /*37d0*/  SHF.R.S32.HI R38, RZ, 0x1f, R35 ;  /* 0x0000001fff267819 */ /* 0x000fe20000011423 */
[----:B0-----:R-:W-:Y:S01]  /*37e0*/  IMAD.WIDE.U32 R10, R35, 0x2fb80000, R6 ;  /* 0x2fb80000230a7825 */ /* 0x001fe200078e0006 */
[----:B------:R-:W-:-:S03]  /*37f0*/  IADD3 R13, PT, PT, R13, R44, RZ ;  /* 0x0000002c0d0d7210 */ /* 0x000fc60007ffe0ff */
[----:B------:R-:W-:Y:S01]  /*3800*/  IMAD R38, R38, 0x2fb80000, RZ ;  /* 0x2fb8000026267824 */ /* 0x000fe200078e02ff */
[----:B------:R-:W-:-:S03]  /*3810*/  SHF.R.U64 R13, R12, 0x1f, R13 ;  /* 0x0000001f0c0d7819 */ /* 0x000fc6000000120d */
[----:B------:R-:W-:Y:S01]  /*3820*/  IMAD R38, R35, 0xb58c, R38 ;  /* 0x0000b58c23267824 */ /* 0x000fe200078e0226 */
[----:B------:R-:W-:-:S04]  /*3830*/  SHF.R.S32.HI R12, RZ, 0x1f, R39 ;  /* 0x0000001fff0c7819 */ /* 0x000fc80000011427 */
[----:B------:R-:W-:Y:S01]  /*3840*/  IADD3 R35, PT, PT, R11, R38, RZ ;  /* 0x000000260b237210 */ /* 0x000fe20007ffe0ff */
[----:B------:R-:W-:-:S03]  /*3850*/  IMAD R12, R12, 0x2fb80000, RZ ;  /* 0x2fb800000c0c7824 */ /* 0x000fc600078e02ff */
[----:B------:R-:W-:Y:S02]  /*3860*/  SHF.R.U64 R35, R10, 0x1f, R35 ;  /* 0x0000001f0a237819 */ /* 0x000fe40000001223 */
[----:B------:R-:W-:Y:S01]  /*3870*/  SHF.R.S32.HI R10, RZ, 0x1f, R43 ;  /* 0x0000001fff0a7819 */ /* 0x000fe2000001142b */
[C---:B------:R-:W-:Y:S02]  /*3880*/  IMAD R11, R39.reuse, 0xb58c, R12 ;  /* 0x0000b58c270b7824 */ /* 0x040fe400078e020c */
[----:B-1----:R-:W-:-:S04]  /*3890*/  IMAD.WIDE.U32 R8, R39, 0x2fb80000, R6 ;  /* 0x2fb8000027087825 */ /* 0x002fc800078e0006 */
[----:B------:R-:W-:Y:S01]  /*38a0*/  IMAD R10, R10, 0x2fb80000, RZ ;  /* 0x2fb800000a0a7824 */ /* 0x000fe200078e02ff */
[----:B------:R-:W-:-:S03]  /*38b0*/  IADD3 R39, PT, PT, R9, R11, RZ ;  /* 0x0000000b09277210 */ /* 0x000fc60007ffe0ff */
[C---:B------:R-:W-:Y:S02]  /*38c0*/  IMAD R9, R43.reuse, 0xb58c, R10 ;  /* 0x0000b58c2b097824 */ /* 0x040fe400078e020a */
[----:B------:R-:W-:Y:S01]  /*38d0*/  IMAD.WIDE.U32 R10, R43, 0x2fb80000, R6 ;  /* 0x2fb800002b0a7825 */ /* 0x000fe200078e0006 */
[----:B------:R-:W-:Y:S02]  /*38e0*/  SHF.R.U64 R39, R8, 0x1f, R39 ;  /* 0x0000001f08277819 */ /* 0x000fe40000001227 */
[----:B------:R-:W-:Y:S02]  /*38f0*/  SHF.R.S32.HI R8, RZ, 0x1f, R51 ;  /* 0x0000001fff087819 */ /* 0x000fe40000011433 */
[----:B------:R-:W-:-:S03]  /*3900*/  IADD3 R43, PT, PT, R11, R9, RZ ;  /* 0x000000090b2b7210 */ /* 0x000fc60007ffe0ff */
[----:B------:R-:W-:Y:S01]  /*3910*/  IMAD R8, R8, 0x2fb80000, RZ ;  /* 0x2fb8000008087824 */ /* 0x000fe200078e02ff */
[----:B------:R-:W-:Y:S02]  /*3920*/  SHF.R.U64 R43, R10, 0x1f, R43 ;  /* 0x0000001f0a2b7819 */ /* 0x000fe4000000122b */
[----:B------:R-:W-:Y:S01]  /*3930*/  SHF.R.S32.HI R10, RZ, 0x1f, R47 ;  /* 0x0000001fff0a7819 */ /* 0x000fe2000001142f */
[C---:B------:R-:W-:Y:S02]  /*3940*/  IMAD R11, R51.reuse, 0xb58c, R8 ;  /* 0x0000b58c330b7824 */ /* 0x040fe400078e0208 */
[----:B------:R-:W-:-:S04]  /*3950*/  IMAD.WIDE.U32 R8, R51, 0x2fb80000, R6 ;  /* 0x2fb8000033087825 */ /* 0x000fc800078e0006 */
        /* <DEDUP_REMOVED lines=23> */
[----:B------:R-:W-:Y:S01]  /*3ad0*/  IMAD.WIDE.U32 R8, R36, 0x2fb80000, R6 ;  /* 0x2fb8000024087825 */ /* 0x000fe200078e0006 */
[----:B------:R-:W-:-:S03]  /*3ae0*/  LEA R11, R2, R3, 0x1 ;  /* 0x00000003020b7211 */ /* 0x000fc600078e08ff */
[----:B------:R-:W-:Y:S01]  /*3af0*/  IMAD R10, R10, 0x2fb80000, RZ ;  /* 0x2fb800000a0a7824 */ /* 0x000fe200078e02ff */
[----:B------:R-:W-:Y:S01]  /*3b00*/  IADD3 R9, PT, PT, R9, R32, RZ ;  /* 0x0000002009097210 */ /* 0x000fe20007ffe0ff */
[----:B------:R-:W-:Y:S01]  /*3b10*/  IMAD.WIDE.U32 R2, R40, 0x2fb80000, R6 ;  /* 0x2fb8000028027825 */ /* 0x000fe200078e0006 */
[----:B------:R-:W-:-:S03]  /*3b20*/  LEA R36, R11, R0, 0x4 ;  /* 0x000000000b247211 */ /* 0x000fc600078e20ff */
[----:B------:R-:W-:Y:S01]  /*3b30*/  IMAD R10, R40, 0xb58c, R10 ;  /* 0x0000b58c280a7824 */ /* 0x000fe200078e020a */
[----:B------:R-:W-:Y:S02]  /*3b40*/  SHF.R.U64 R0, R8, 0x1f, R9 ;  /* 0x0000001f08007819 */ /* 0x000fe40000001209 */
[----:B------:R-:W-:Y:S02]  /*3b50*/  SHF.R.S32.HI R8, RZ, 0x1f, R42 ;  /* 0x0000001fff087819 */ /* 0x000fe4000001142a */
[----:B------:R-:W-:Y:S02]  /*3b60*/  IADD3 R11, PT, PT, R3, R10, RZ ;  /* 0x0000000a030b7210 */ /* 0x000fe40007ffe0ff */
[----:B------:R-:W-:Y:S01]  /*3b70*/  SHF.R.S32.HI R3, RZ, 0x1f, R48 ;  /* 0x0000001fff037819 */ /* 0x000fe20000011430 */
[----:B------:R-:W-:Y:S01]  /*3b80*/  IMAD R8, R8, 0x2fb80000, RZ ;  /* 0x2fb8000008087824 */ /* 0x000fe200078e02ff */
[----:B------:R-:W-:Y:S02]  /*3b90*/  SHF.R.S32.HI R9, RZ, 0x1f, R24 ;  /* 0x0000001fff097819 */ /* 0x000fe40000011418 */
[----:B------:R-:W-:Y:S01]  /*3ba0*/  SHF.R.U64 R32, R2, 0x1f, R11 ;  /* 0x0000001f02207819 */ /* 0x000fe2000000120b */
[----:B------:R-:W-:-:S02]  /*3bb0*/  IMAD R11, R3, 0x2fb80000, RZ ;  /* 0x2fb80000030b7824 */ /* 0x000fc400078e02ff */
[----:B------:R-:W-:Y:S02]  /*3bc0*/  IMAD R9, R9, 0x2fb80000, RZ ;  /* 0x2fb8000009097824 */ /* 0x000fe400078e02ff */
[C---:B------:R-:W-:Y:S02]  /*3bd0*/  IMAD R38, R42.reuse, 0xb58c, R8 ;  /* 0x0000b58c2a267824 */ /* 0x040fe400078e0208 */
[----:B------:R-:W-:-:S04]  /*3be0*/  IMAD.WIDE.U32 R2, R42, 0x2fb80000, R6 ;  /* 0x2fb800002a027825 */ /* 0x000fc800078e0006 */
[C---:B------:R-:W-:Y:S02]  /*3bf0*/  IMAD R42, R48.reuse, 0xb58c, R11 ;  /* 0x0000b58c302a7824 */ /* 0x040fe400078e020b */
[----:B------:R-:W-:-:S04]  /*3c00*/  IMAD.WIDE.U32 R10, R48, 0x2fb80000, R6 ;  /* 0x2fb80000300a7825 */ /* 0x000fc800078e0006 */
[C---:B------:R-:W-:Y:S02]  /*3c10*/  IMAD R40, R24.reuse, 0xb58c, R9 ;  /* 0x0000b58c18287824 */ /* 0x040fe400078e0209 */
[----:B------:R-:W-:Y:S01]  /*3c20*/  IMAD.WIDE.U32 R8, R24, 0x2fb80000, R6 ;  /* 0x2fb8000018087825 */ /* 0x000fe200078e0006 */
[----:B------:R-:W-:Y:S02]  /*3c30*/  IADD3 R24, PT, PT, R3, R38, RZ ;  /* 0x0000002603187210 */ /* 0x000fe40007ffe0ff */
[----:B------:R-:W-:Y:S01]  /*3c40*/  IADD3 R3, PT, PT, R11, R42, RZ ;  /* 0x0000002a0b037210 */ /* 0x000fe20007ffe0ff */
[----:B------:R-:W-:Y:S01]  /*3c50*/  IMAD R4, R36, 0xe, R4 ;  /* 0x0000000e24047824 */ /* 0x000fe200078e0204 */
[----:B---3--:R-:W-:Y:S02]  /*3c60*/  IADD3 R17, PT, PT, R16, R17, RZ ;  /* 0x0000001110117210 */ /* 0x008fe40007ffe0ff */
[----:B------:R-:W-:Y:S02]  /*3c70*/  SHF.R.U64 R38, R10, 0x1f, R3 ;  /* 0x0000001f0a267819 */ /* 0x000fe40000001203 */
[----:B------:R-:W-:Y:S01]  /*3c80*/  IADD3 R3, PT, PT, R16, R23, RZ ;  /* 0x0000001710037210 */ /* 0x000fe20007ffe0ff */
[----:B------:R-:W-:Y:S01]  /*3c90*/  IMAD R4, R4, 0xe0, R20 ;  /* 0x000000e004047824 */ /* 0x000fe200078e0214 */
[----:B------:R-:W-:-:S02]  /*3ca0*/  IADD3 R9, PT, PT, R9, R40, RZ ;  /* 0x0000002809097210 */ /* 0x000fc40007ffe0ff */
[C---:B------:R-:W-:Y:S02]  /*3cb0*/  IADD3 R19, PT, PT, R16.reuse, R19, RZ ;  /* 0x0000001310137210 */ /* 0x040fe40007ffe0ff */
[----:B------:R-:W-:Y:S01]  /*3cc0*/  IADD3 R11, PT, PT, R16, R21, RZ ;  /* 0x00000015100b7210 */ /* 0x000fe20007ffe0ff */
[----:B------:R-:W-:Y:S01]  /*3cd0*/  IMAD.WIDE R20, R17, 0x7fffd84b, R6 ;  /* 0x7fffd84b11147825 */ /* 0x000fe200078e0206 */
[----:B------:R-:W-:Y:S02]  /*3ce0*/  SHF.R.U64 R24, R2, 0x1f, R24 ;  /* 0x0000001f02187819 */ /* 0x000fe40000001218 */
[----:B------:R-:W-:Y:S01]  /*3cf0*/  SHF.R.U64 R36, R8, 0x1f, R9 ;  /* 0x0000001f08247819 */ /* 0x000fe20000001209 */
[----:B------:R-:W-:Y:S01]  /*3d00*/  IMAD.WIDE R2, R3, 0x7fffd84b, R6 ;  /* 0x7fffd84b03027825 */ /* 0x000fe200078e0206 */
[C---:B------:R-:W-:Y:S02]  /*3d10*/  IADD3 R9, PT, PT, R16.reuse, R25, RZ ;  /* 0x0000001910097210 */ /* 0x040fe40007ffe0ff */
[----:B------:R-:W-:-:S02]  /*3d20*/  IADD3 R29, PT, PT, R16, R29, RZ ;  /* 0x0000001d101d7210 */ /* 0x000fc40007ffe0ff */
[----:B------:R-:W-:Y:S01]  /*3d30*/  IADD3 R33, PT, PT, R16, R33, RZ ;  /* 0x0000002110217210 */ /* 0x000fe20007ffe0ff */
[----:B------:R-:W-:Y:S01]  /*3d40*/  IMAD.WIDE R16, R19, 0x7fffd84b, R6 ;  /* 0x7fffd84b13107825 */ /* 0x000fe200078e0206 */
[----:B------:R-:W-:Y:S02]  /*3d50*/  SHF.R.U64 R44, R20, 0x1f, R21 ;  /* 0x0000001f142c7819 */ /* 0x000fe40000001215 */
[----:B------:R-:W-:Y:S01]  /*3d60*/  SHF.R.U64 R20, R2, 0x1f, R3 ;  /* 0x0000001f02147819 */ /* 0x000fe20000001203 */
[----:B------:R-:W-:Y:S01]  /*3d70*/  HFMA2 R2, -RZ, RZ, 0, 0 ;  /* 0x00000000ff027431 */ /* 0x000fe200000001ff */
[----:B------:R-:W-:Y:S01]  /*3d80*/  SHF.R.U64 R42, R16, 0x1f, R17 ;  /* 0x0000001f102a7819 */ /* 0x000fe20000001211 */
[--C-:B------:R-:W-:Y:S01]  /*3d90*/  IMAD.WIDE R8, R9, 0x7fffd84b, R6.reuse ;  /* 0x7fffd84b09087825 */ /* 0x100fe200078e0206 */
[----:B------:R-:W-:Y:S02]  /*3da0*/  MOV R3, 0x200000 ;  /* 0x0020000000037802 */ /* 0x000fe40000000f00 */
[----:B--2---:R-:W-:Y:S01]  /*3db0*/  VIADDMNMX R17, R5, R44, RZ, !PT ;  /* 0x0000002c05117246 */ /* 0x004fe200078001ff */
[----:B------:R-:W-:Y:S01]  /*3dc0*/  IMAD.WIDE R10, R11, 0x7fffd84b, R6 ;  /* 0x7fffd84b0b0a7825 */ /* 0x000fe200078e0206 */
[----:B------:R-:W-:-:S02]  /*3dd0*/  VIADDMNMX R19, R5, R42, RZ, !PT ;  /* 0x0000002a05137246 */ /* 0x000fc400078001ff */
[----:B------:R-:W-:Y:S01]  /*3de0*/  SHF.R.U64 R40, R8, 0x1f, R9 ;  /* 0x0000001f08287819 */ /* 0x000fe20000001209 */
[----:B------:R-:W-:Y:S01]  /*3df0*/  IMAD.WIDE R8, R33, 0x7fffd84b, R6 ;  /* 0x7fffd84b21087825 */ /* 0x000fe200078e0206 */
[----:B------:R-:W-:-:S03]  /*3e00*/  SHF.R.U64 R16, R10, 0x1f, R11 ;  /* 0x0000001f0a107819 */ /* 0x000fc6000000120b */
[----:B------:R-:W-:-:S04]  /*3e10*/  IMAD.WIDE R10, R29, 0x7fffd84b, R6 ;  /* 0x7fffd84b1d0a7825 */ /* 0x000fc800078e0206 */
[----:B------:R-:W-:Y:S01]  /*3e20*/  IMAD.HI.U32 R17, R17, 0x5b569bd9, R2 ;  /* 0x5b569bd911117827 */ /* 0x000fe200078e0002 */
[----:B------:R-:W-:-:S03]  /*3e30*/  SHF.R.U64 R8, R8, 0x1f, R9 ;  /* 0x0000001f08087819 */ /* 0x000fc60000001209 */
[----:B------:R-:W-:Y:S01]  /*3e40*/  IMAD.HI.U32 R19, R19, 0x5b569bd9, R2 ;  /* 0x5b569bd913137827 */ /* 0x000fe200078e0002 */
[----:B------:R-:W-:Y:S02]  /*3e50*/  SHF.R.U64 R42, R10, 0x1f, R11 ;  /* 0x0000001f0a2a7819 */ /* 0x000fe4000000120b */
[----:B------:R-:W-:Y:S02]  /*3e60*/  SHF.R.U32.HI R9, RZ, 0x16, R17 ;  /* 0x00000016ff097819 */ /* 0x000fe40000011611 */
[----:B------:R-:W-:Y:S02]  /*3e70*/  SHF.R.U32.HI R17, RZ, 0x16, R19 ;  /* 0x00000016ff117819 */ /* 0x000fe40000011613 */
[C---:B------:R-:W-:Y:S02]  /*3e80*/  VIADDMNMX R21, R5.reuse, R16, RZ, !PT ;  /* 0x0000001005157246 */ /* 0x040fe400078001ff */
[C---:B------:R-:W-:Y:S02]  /*3e90*/  VIADDMNMX R19, R5.reuse, R20, RZ, !PT ;  /* 0x0000001405137246 */ /* 0x040fe400078001ff */
[----:B------:R-:W-:-:S02]  /*3ea0*/  VIADDMNMX R23, R5, R40, RZ, !PT ;  /* 0x0000002805177246 */ /* 0x000fc400078001ff */
[C---:B------:R-:W-:Y:S02]  /*3eb0*/  VIADDMNMX R25, R5.reuse, R42, RZ, !PT ;  /* 0x0000002a05197246 */ /* 0x040fe400078001ff */
[----:B------:R-:W-:Y:S01]  /*3ec0*/  VIADDMNMX R5, R5, R8, RZ, !PT ;  /* 0x0000000805057246 */ /* 0x000fe200078001ff */
[----:B------:R-:W-:-:S04]  /*3ed0*/  IMAD.HI.U32 R21, R21, 0x5b569bd9, R2 ;  /* 0x5b569bd915157827 */ /* 0x000fc800078e0002 */
[----:B------:R-:W-:Y:S01]  /*3ee0*/  IMAD.HI.U32 R19, R19, 0x5b569bd9, R2 ;  /* 0x5b569bd913137827 */ /* 0x000fe200078e0002 */
[----:B------:R-:W-:-:S03]  /*3ef0*/  IADD3 R10, P0, PT, R4, UR4, RZ ;  /* 0x00000004040a7c10 */ /* 0x000fc6000ff1e0ff */
[----:B------:R-:W-:Y:S01]  /*3f00*/  IMAD.HI.U32 R23, R23, 0x5b569bd9, R2 ;  /* 0x5b569bd917177827 */ /* 0x000fe200078e0002 */
[----:B------:R-:W-:-:S03]  /*3f10*/  SHF.R.U32.HI R21, RZ, 0x16, R21 ;  /* 0x00000016ff157819 */ /* 0x000fc60000011615 */
[----:B------:R-:W-:Y:S01]  /*3f20*/  IMAD.HI.U32 R25, R25, 0x5b569bd9, R2 ;  /* 0x5b569bd919197827 */ /* 0x000fe200078e0002 */
[----:B------:R-:W-:-:S03]  /*3f30*/  SHF.R.U32.HI R4, RZ, 0x16, R19 ;  /* 0x00000016ff047819 */ /* 0x000fc60000011613 */
[----:B------:R-:W-:Y:S01]  /*3f40*/  IMAD.HI.U32 R5, R5, 0x5b569bd9, R2 ;  /* 0x5b569bd905057827 */ /* 0x000fe200078e0002 */
[----:B------:R-:W-:Y:S02]  /*3f50*/  SHF.R.U32.HI R19, RZ, 0x16, R23 ;  /* 0x00000016ff137819 */ /* 0x000fe40000011617 */
[----:B------:R-:W-:Y:S02]  /*3f60*/  SHF.R.U32.HI R23, RZ, 0x16, R25 ;  /* 0x00000016ff177819 */ /* 0x000fe40000011619 */
[----:B------:R-:W-:Y:S02]  /*3f70*/  SHF.R.U32.HI R25, RZ, 0x16, R5 ;  /* 0x00000016ff197819 */ /* 0x000fe40000011605 */
[----:B------:R-:W-:Y:S02]  /*3f80*/  IADD3.X R11, PT, PT, RZ, UR5, RZ, P0, !PT ;  /* 0x00000005ff0b7c10 */ /* 0x000fe400087fe4ff */
[----:B------:R-:W-:Y:S02]  /*3f90*/  VIMNMX.U32 R17, PT, PT, R17, 0x7f, PT ;  /* 0x0000007f11117848 */ /* 0x000fe40003fe0000 */
[----:B------:R-:W-:-:S02]  /*3fa0*/  VIMNMX.U32 R5, PT, PT, R21, 0x7f, PT ;  /* 0x0000007f15057848 */ /* 0x000fc40003fe0000 */
[C---:B----4-:R-:W-:Y:S02]  /*3fb0*/  IADD3 R21, PT, PT, R18.reuse, R37, RZ ;  /* 0x0000002512157210 */ /* 0x050fe40007ffe0ff */
[----:B------:R-:W-:Y:S01]  /*3fc0*/  VIMNMX.U32 R9, PT, PT, R9, 0x7f, PT ;  /* 0x0000007f09097848 */ /* 0x000fe20003fe0000 */
[----:B------:R0:W-:Y:S01]  /*3fd0*/  STG.E.U8 desc[UR8][R10.64+0x10], R17 ;  /* 0x000010110a007986 */ /* 0x0001e2000c101108 */
[----:B------:R-:W-:Y:S01]  /*3fe0*/  IADD3 R15, PT, PT, R18, R15, RZ ;  /* 0x0000000f120f7210 */ /* 0x000fe20007ffe0ff */
[----:B------:R-:W-:Y:S01]  /*3ff0*/  IMAD.WIDE R20, R21, 0x7fffd84b, R6 ;  /* 0x7fffd84b15147825 */ /* 0x000fe200078e0206 */
[----:B------:R-:W-:Y:S01]  /*4000*/  VIMNMX.U32 R23, PT, PT, R23, 0x7f, PT ;  /* 0x0000007f17177848 */ /* 0x000fe20003fe0000 */
[----:B------:R1:W-:Y:S01]  /*4010*/  STG.E.U8 desc[UR8][R10.64], R9 ;  /* 0x000000090a007986 */ /* 0x0003e2000c101108 */
[----:B------:R-:W-:-:S03]  /*4020*/  VIMNMX.U32 R19, PT, PT, R19, 0x7f, PT ;  /* 0x0000007f13137848 */ /* 0x000fc60003fe0000 */
[----:B------:R2:W-:Y:S01]  /*4030*/  STG.E.U8 desc[UR8][R10.64+0x20], R5 ;  /* 0x000020050a007986 */ /* 0x0005e2000c101108 */
[----:B0-----:R-:W-:Y:S02]  /*4040*/  IADD3 R17, PT, PT, R18, R41, RZ ;  /* 0x0000002912117210 */ /* 0x001fe40007ffe0ff */
[----:B-1----:R-:W-:-:S03]  /*4050*/  VIMNMX.U32 R9, PT, PT, R4, 0x7f, PT ;  /* 0x0000007f04097848 */ /* 0x002fc60003fe0000 */
[----:B------:R-:W-:Y:S01]  /*4060*/  IMAD.WIDE R16, R17, 0x7fffd84b, R6 ;  /* 0x7fffd84b11107825 */ /* 0x000fe200078e0206 */
[----:B------:R-:W-:-:S03]  /*4070*/  IADD3 R49, PT, PT, R18, R49, RZ ;  /* 0x0000003112317210 */ /* 0x000fc60007ffe0ff */
[----:B--2---:R-:W-:Y:S01]  /*4080*/  IMAD.WIDE R4, R15, 0x7fffd84b, R6 ;  /* 0x7fffd84b0f047825 */ /* 0x004fe200078e0206 */
[----:B------:R-:W-:Y:S01]  /*4090*/  SHF.R.U64 R15, R20, 0x1f, R21 ;  /* 0x0000001f140f7819 */ /* 0x000fe20000001215 */
[----:B------:R0:W-:Y:S01]  /*40a0*/  STG.E.U8 desc[UR8][R10.64+0x50], R23 ;  /* 0x000050170a007986 */ /* 0x0001e2000c101108 */
[----:B------:R-:W-:Y:S02]  /*40b0*/  IADD3 R53, PT, PT, R18, R53, RZ ;  /* 0x0000003512357210 */ /* 0x000fe40007ffe0ff */
[----:B-----5:R-:W-:Y:S01]  /*40c0*/  VIADDMNMX R15, R22, R15, RZ, !PT ;  /* 0x0000000f160f7246 */ /* 0x020fe200078001ff */
[----:B------:R1:W-:Y:S01]  /*40d0*/  STG.E.U8 desc[UR8][R10.64+0x40], R19 ;  /* 0x000040130a007986 */ /* 0x0003e2000c101108 */
[----:B------:R-:W-:-:S03]  /*40e0*/  SHF.R.U64 R33, R4, 0x1f, R5 ;  /* 0x0000001f04217819 */ /* 0x000fc60000001205 */
[----:B------:R2:W-:Y:S01]  /*40f0*/  STG.E.U8 desc[UR8][R10.64+0x30], R9 ;  /* 0x000030090a007986 */ /* 0x0005e2000c101108 */
[----:B0-----:R-:W-:Y:S02]  /*4100*/  IADD3 R23, PT, PT, R18, R30, RZ ;  /* 0x0000001e12177210 */ /* 0x001fe40007ffe0ff */
[----:B-1----:R-:W-:-:S03]  /*4110*/  SHF.R.U64 R19, R16, 0x1f, R17 ;  /* 0x0000001f10137819 */ /* 0x002fc60000001211 */
[----:B------:R-:W-:Y:S01]  /*4120*/  IMAD.WIDE R4, R23, 0x7fffd84b, R6 ;  /* 0x7fffd84b17047825 */ /* 0x000fe200078e0206 */
[----:B------:R-:W-:-:S03]  /*4130*/  IADD3 R45, PT, PT, R18, R45, RZ ;  /* 0x0000002d122d7210 */ /* 0x000fc60007ffe0ff */
[----:B--2---:R-:W-:Y:S01]  /*4140*/  IMAD.WIDE R8, R49, 0x7fffd84b, R6 ;  /* 0x7fffd84b31087825 */ /* 0x004fe200078e0206 */
[----:B------:R-:W-:-:S03]  /*4150*/  VIADDMNMX R19, R22, R19, RZ, !PT ;  /* 0x0000001316137246 */ /* 0x000fc600078001ff */
[----:B------:R-:W-:Y:S01]  /*4160*/  IMAD.WIDE R16, R53, 0x7fffd84b, R6 ;  /* 0x7fffd84b35107825 */ /* 0x000fe200078e0206 */
[----:B------:R-:W-:-:S03]  /*4170*/  SHF.R.U64 R29, R8, 0x1f, R9 ;  /* 0x0000001f081d7819 */ /* 0x000fc60000001209 */
[----:B------:R-:W-:Y:S01]  /*4180*/  IMAD.HI.U32 R15, R15, 0x5b569bd9, R2 ;  /* 0x5b569bd90f0f7827 */ /* 0x000fe200078e0002 */
[----:B------:R-:W-:Y:S02]  /*4190*/  VIMNMX.U32 R25, PT, PT, R25, 0x7f, PT ;  /* 0x0000007f19197848 */ /* 0x000fe40003fe0000 */
[----:B------:R-:W-:Y:S01]  /*41a0*/  SHF.R.U64 R23, R4, 0x1f, R5 ;  /* 0x0000001f04177819 */ /* 0x000fe20000001205 */
[----:B------:R-:W-:Y:S01]  /*41b0*/  IMAD.WIDE R8, R45, 0x7fffd84b, R6 ;  /* 0x7fffd84b2d087825 */ /* 0x000fe200078e0206 */
[----:B------:R-:W-:Y:S02]  /*41c0*/  SHF.R.U64 R21, R16, 0x1f, R17 ;  /* 0x0000001f10157819 */ /* 0x000fe40000001211 */
[----:B------:R-:W-:Y:S01]  /*41d0*/  SHF.R.U32.HI R5, RZ, 0x16, R15 ;  /* 0x00000016ff057819 */ /* 0x000fe2000001160f */
[--C-:B------:R-:W-:Y:S01]  /*41e0*/  IMAD.HI.U32 R19, R19, 0x5b569bd9, R2.reuse ;  /* 0x5b569bd913137827 */ /* 0x100fe200078e0002 */
[C---:B------:R-:W-:Y:S02]  /*41f0*/  VIADDMNMX R15, R22.reuse, R33, RZ, !PT ;  /* 0x00000021160f7246 */ /* 0x040fe400078001ff */
[----:B------:R-:W-:Y:S01]  /*4200*/  VIADDMNMX R17, R22, R29, RZ, !PT ;  /* 0x0000001d16117246 */ /* 0x000fe200078001ff */
[----:B------:R0:W-:Y:S02]  /*4210*/  STG.E.U8 desc[UR8][R10.64+0x60], R25 ;  /* 0x000060190a007986 */ /* 0x0001e4000c101108 */
[----:B------:R-:W-:Y:S01]  /*4220*/  IMAD.HI.U32 R15, R15, 0x5b569bd9, R2 ;  /* 0x5b569bd90f0f7827 */ /* 0x000fe200078e0002 */
[----:B------:R-:W-:-:S03]  /*4230*/  VIMNMX.U32 R5, PT, PT, R5, 0x7f, PT ;  /* 0x0000007f05057848 */ /* 0x000fc60003fe0000 */
[----:B------:R-:W-:Y:S01]  /*4240*/  IMAD.HI.U32 R17, R17, 0x5b569bd9, R2 ;  /* 0x5b569bd911117827 */ /* 0x000fe200078e0002 */
[----:B0-----:R-:W-:Y:S02]  /*4250*/  SHF.R.U64 R25, R8, 0x1f, R9 ;  /* 0x0000001f08197819 */ /* 0x001fe40000001209 */
[----:B------:R-:W-:Y:S02]  /*4260*/  SHF.R.U32.HI R9, RZ, 0x16, R19 ;  /* 0x00000016ff097819 */ /* 0x000fe40000011613 */
[C---:B------:R-:W-:Y:S02]  /*4270*/  VIADDMNMX R19, R22.reuse, R25, RZ, !PT ;  /* 0x0000001916137246 */ /* 0x040fe400078001ff */
[----:B------:R-:W-:Y:S02]  /*4280*/  VIMNMX.U32 R9, PT, PT, R9, 0x7f, PT ;  /* 0x0000007f09097848 */ /* 0x000fe40003fe0000 */
[----:B------:R-:W-:Y:S02]  /*4290*/  VIADDMNMX R21, R22, R21, RZ, !PT ;  /* 0x0000001516157246 */ /* 0x000fe400078001ff */
[----:B------:R-:W-:-:S02]  /*42a0*/  SHF.R.U32.HI R4, RZ, 0x16, R15 ;  /* 0x00000016ff047819 */ /* 0x000fc4000001160f */
[----:B------:R-:W-:Y:S01]  /*42b0*/  SHF.R.U32.HI R17, RZ, 0x16, R17 ;  /* 0x00000016ff117819 */ /* 0x000fe20000011611 */
[----:B------:R0:W-:Y:S01]  /*42c0*/  STG.E.U8 desc[UR8][R10.64+0x1], R5 ;  /* 0x000001050a007986 */ /* 0x0001e2000c101108 */
[----:B------:R-:W-:-:S03]  /*42d0*/  IMAD.HI.U32 R19, R19, 0x5b569bd9, R2 ;  /* 0x5b569bd913137827 */ /* 0x000fc600078e0002 */
[----:B------:R1:W-:Y:S01]  /*42e0*/  STG.E.U8 desc[UR8][R10.64+0x11], R9 ;  /* 0x000011090a007986 */ /* 0x0003e2000c101108 */
[----:B------:R-:W-:Y:S01]  /*42f0*/  IMAD.HI.U32 R21, R21, 0x5b569bd9, R2 ;  /* 0x5b569bd915157827 */ /* 0x000fe200078e0002 */
[----:B------:R-:W-:Y:S02]  /*4300*/  IADD3 R13, PT, PT, R14, R13, RZ ;  /* 0x0000000d0e0d7210 */ /* 0x000fe40007ffe0ff */
[----:B------:R-:W-:Y:S02]  /*4310*/  VIADDMNMX R23, R22, R23, RZ, !PT ;  /* 0x0000001716177246 */ /* 0x000fe400078001ff */
[----:B0-----:R-:W-:Y:S02]  /*4320*/  VIMNMX.U32 R5, PT, PT, R4, 0x7f, PT ;  /* 0x0000007f04057848 */ /* 0x001fe40003fe0000 */
[----:B-1----:R-:W-:Y:S02]  /*4330*/  VIMNMX.U32 R9, PT, PT, R17, 0x7f, PT ;  /* 0x0000007f11097848 */ /* 0x002fe40003fe0000 */
[----:B------:R-:W-:Y:S01]  /*4340*/  IADD3 R17, PT, PT, R14, R34, RZ ;  /* 0x000000220e117210 */ /* 0x000fe20007ffe0ff */
[----:B------:R0:W-:Y:S01]  /*4350*/  STG.E.U8 desc[UR8][R10.64+0x21], R5 ;  /* 0x000021050a007986 */ /* 0x0001e2000c101108 */
[----:B------:R-:W-:-:S02]  /*4360*/  SHF.R.U32.HI R15, RZ, 0x16, R19 ;  /* 0x00000016ff0f7819 */ /* 0x000fc40000011613 */
[----:B------:R-:W-:Y:S01]  /*4370*/  SHF.R.U32.HI R19, RZ, 0x16, R21 ;  /* 0x00000016ff137819 */ /* 0x000fe20000011615 */
[----:B------:R1:W-:Y:S01]  /*4380*/  STG.E.U8 desc[UR8][R10.64+0x31], R9 ;  /* 0x000031090a007986 */ /* 0x0003e2000c101108 */
[----:B------:R-:W-:Y:S01]  /*4390*/  IADD3 R35, PT, PT, R14, R35, RZ ;  /* 0x000000230e237210 */ /* 0x000fe20007ffe0ff */
[----:B------:R-:W-:Y:S01]  /*43a0*/  IMAD.HI.U32 R23, R23, 0x5b569bd9, R2 ;  /* 0x5b569bd917177827 */ /* 0x000fe200078e0002 */
[----:B------:R-:W-:-:S03]  /*43b0*/  VIMNMX.U32 R15, PT, PT, R15, 0x7f, PT ;  /* 0x0000007f0f0f7848 */ /* 0x000fc60003fe0000 */
[----:B0-----:R-:W-:Y:S01]  /*43c0*/  IMAD.WIDE R4, R17, 0x7fffd84b, R6 ;  /* 0x7fffd84b11047825 */ /* 0x001fe200078e0206 */
[----:B------:R-:W-:-:S03]  /*43d0*/  VIMNMX.U32 R19, PT, PT, R19, 0x7f, PT ;  /* 0x0000007f13137848 */ /* 0x000fc60003fe0000 */
[----:B-1----:R-:W-:Y:S01]  /*43e0*/  IMAD.WIDE R8, R13, 0x7fffd84b, R6 ;  /* 0x7fffd84b0d087825 */ /* 0x002fe200078e0206 */
[----:B------:R-:W-:Y:S02]  /*43f0*/  IADD3 R39, PT, PT, R14, R39, RZ ;  /* 0x000000270e277210 */ /* 0x000fe40007ffe0ff */
[----:B------:R-:W-:Y:S01]  /*4400*/  SHF.R.U64 R13, R4, 0x1f, R5 ;  /* 0x0000001f040d7819 */ /* 0x000fe20000001205 */
[----:B------:R-:W-:Y:S01]  /*4410*/  IMAD.WIDE R16, R35, 0x7fffd84b, R6 ;  /* 0x7fffd84b23107825 */ /* 0x000fe200078e0206 */
[----:B------:R0:W-:Y:S01]  /*4420*/  STG.E.U8 desc[UR8][R10.64+0x41], R15 ;  /* 0x0000410f0a007986 */ /* 0x0001e2000c101108 */
[----:B------:R-:W-:Y:S02]  /*4430*/  SHF.R.U64 R9, R8, 0x1f, R9 ;  /* 0x0000001f08097819 */ /* 0x000fe40000001209 */
[----:B------:R-:W-:Y:S01]  /*4440*/  SHF.R.U32.HI R21, RZ, 0x16, R23 ;  /* 0x00000016ff157819 */ /* 0x000fe20000011617 */
[----:B------:R1:W-:Y:S01]  /*4450*/  STG.E.U8 desc[UR8][R10.64+0x51], R19 ;  /* 0x000051130a007986 */ /* 0x0003e2000c101108 */
[----:B------:R-:W-:-:S02]  /*4460*/  IADD3 R43, PT, PT, R14, R43, RZ ;  /* 0x0000002b0e2b7210 */ /* 0x000fc40007ffe0ff */
[----:B------:R-:W-:Y:S02]  /*4470*/  VIADDMNMX R13, R26, R13, RZ, !PT ;  /* 0x0000000d1a0d7246 */ /* 0x000fe400078001ff */
[C---:B------:R-:W-:Y:S02]  /*4480*/  IADD3 R47, PT, PT, R14.reuse, R47, RZ ;  /* 0x0000002f0e2f7210 */ /* 0x040fe40007ffe0ff */
[----:B0-----:R-:W-:Y:S02]  /*4490*/  IADD3 R15, PT, PT, R14, R51, RZ ;  /* 0x000000330e0f7210 */ /* 0x001fe40007ffe0ff */
[----:B------:R-:W-:Y:S01]  /*44a0*/  SHF.R.U64 R29, R16, 0x1f, R17 ;  /* 0x0000001f101d7819 */ /* 0x000fe20000001211 */
[--C-:B-1----:R-:W-:Y:S01]  /*44b0*/  IMAD.WIDE R18, R39, 0x7fffd84b, R6.reuse ;  /* 0x7fffd84b27127825 */ /* 0x102fe200078e0206 */
[----:B------:R-:W-:Y:S02]  /*44c0*/  VIADDMNMX R17, R26, R9, RZ, !PT ;  /* 0x000000091a117246 */ /* 0x000fe400078001ff */
[----:B------:R-:W-:Y:S01]  /*44d0*/  VIMNMX.U32 R21, PT, PT, R21, 0x7f, PT ;  /* 0x0000007f15157848 */ /* 0x000fe20003fe0000 */
[----:B------:R-:W-:Y:S01]  /*44e0*/  IMAD.WIDE R4, R43, 0x7fffd84b, R6 ;  /* 0x7fffd84b2b047825 */ /* 0x000fe200078e0206 */
[----:B------:R-:W-:-:S03]  /*44f0*/  SHF.R.U64 R25, R18, 0x1f, R19 ;  /* 0x0000001f12197819 */ /* 0x000fc60000001213 */
[----:B------:R-:W-:Y:S01]  /*4500*/  IMAD.WIDE R14, R15, 0x7fffd84b, R6 ;  /* 0x7fffd84b0f0e7825 */ /* 0x000fe200078e0206 */
[----:B------:R0:W-:Y:S03]  /*4510*/  STG.E.U8 desc[UR8][R10.64+0x61], R21 ;  /* 0x000061150a007986 */ /* 0x0001e6000c101108 */
[----:B------:R-:W-:Y:S01]  /*4520*/  IMAD.HI.U32 R13, R13, 0x5b569bd9, R2 ;  /* 0x5b569bd90d0d7827 */ /* 0x000fe200078e0002 */
[----:B------:R-:W-:-:S03]  /*4530*/  SHF.R.U64 R23, R4, 0x1f, R5 ;  /* 0x0000001f04177819 */ /* 0x000fc60000001205 */
[----:B------:R-:W-:Y:S01]  /*4540*/  IMAD.WIDE R8, R47, 0x7fffd84b, R6 ;  /* 0x7fffd84b2f087825 */ /* 0x000fe200078e0206 */
[----:B------:R-:W-:-:S03]  /*4550*/  SHF.R.U32.HI R5, RZ, 0x16, R13 ;  /* 0x00000016ff057819 */ /* 0x000fc6000001160d */
[----:B------:R-:W-:Y:S01]  /*4560*/  IMAD.HI.U32 R17, R17, 0x5b569bd9, R2 ;  /* 0x5b569bd911117827 */ /* 0x000fe200078e0002 */
[----:B0-----:R-:W-:Y:S02]  /*4570*/  SHF.R.U64 R21, R14, 0x1f, R15 ;  /* 0x0000001f0e157819 */ /* 0x001fe4000000120f */
[----:B------:R-:W-:Y:S02]  /*4580*/  VIADDMNMX R15, R26, R25, RZ, !PT ;  /* 0x000000191a0f7246 */ /* 0x000fe400078001ff */
[----:B------:R-:W-:Y:S02]  /*4590*/  SHF.R.U64 R19, R8, 0x1f, R9 ;  /* 0x0000001f08137819 */ /* 0x000fe40000001209 */
[C---:B------:R-:W-:Y:S02]  /*45a0*/  VIADDMNMX R13, R26.reuse, R29, RZ, !PT ;  /* 0x0000001d1a0d7246 */ /* 0x040fe400078001ff */
[----:B------:R-:W-:Y:S02]  /*45b0*/  SHF.R.U32.HI R9, RZ, 0x16, R17 ;  /* 0x00000016ff097819 */ /* 0x000fe40000011611 */
[C---:B------:R-:W-:Y:S01]  /*45c0*/  VIADDMNMX R17, R26.reuse, R23, RZ, !PT ;  /* 0x000000171a117246 */ /* 0x040fe200078001ff */
[----:B------:R-:W-:Y:S01]  /*45d0*/  IMAD.HI.U32 R15, R15, 0x5b569bd9, R2 ;  /* 0x5b569bd90f0f7827 */ /* 0x000fe200078e0002 */
[----:B------:R-:W-:-:S02]  /*45e0*/  VIADDMNMX R21, R26, R21, RZ, !PT ;  /* 0x000000151a157246 */ /* 0x000fc400078001ff */
[----:B------:R-:W-:Y:S01]  /*45f0*/  VIADDMNMX R19, R26, R19, RZ, !PT ;  /* 0x000000131a137246 */ /* 0x000fe200078001ff */
[--C-:B------:R-:W-:Y:S01]  /*4600*/  IMAD.HI.U32 R13, R13, 0x5b569bd9, R2.reuse ;  /* 0x5b569bd90d0d7827 */ /* 0x100fe200078e0002 */
[----:B------:R-:W-:Y:S02]  /*4610*/  VIMNMX.U32 R9, PT, PT, R9, 0x7f, PT ;  /* 0x0000007f09097848 */ /* 0x000fe40003fe0000 */
[----:B------:R-:W-:Y:S01]  /*4620*/  VIMNMX.U32 R5, PT, PT, R5, 0x7f, PT ;  /* 0x0000007f05057848 */ /* 0x000fe20003fe0000 */
[----:B------:R-:W-:Y:S01]  /*4630*/  IMAD.HI.U32 R17, R17, 0x5b569bd9, R2 ;  /* 0x5b569bd911117827 */ /* 0x000fe200078e0002 */
[----:B------:R-:W-:-:S03]  /*4640*/  SHF.R.U32.HI R4, RZ, 0x16, R15 ;  /* 0x00000016ff047819 */ /* 0x000fc6000001160f */
[----:B------:R-:W-:Y:S01]  /*4650*/  IMAD.HI.U32 R21, R21, 0x5b569bd9, R2 ;  /* 0x5b569bd915157827 */ /* 0x000fe200078e0002 */
[----:B------:R-:W-:-:S03]  /*4660*/  SHF.R.U32.HI R8, RZ, 0x16, R13 ;  /* 0x00000016ff087819 */ /* 0x000fc6000001160d */
[----:B------:R-:W-:Y:S01]  /*4670*/  IMAD.HI.U32 R19, R19, 0x5b569bd9, R2 ;  /* 0x5b569bd913137827 */ /* 0x000fe200078e0002 */
[----:B------:R0:W-:Y:S01]  /*4680*/  STG.E.U8 desc[UR8][R10.64+0x12], R9 ;  /* 0x000012090a007986 */ /* 0x0001e2000c101108 */
[----:B------:R-:W-:Y:S02]  /*4690*/  SHF.R.U32.HI R13, RZ, 0x16, R17 ;  /* 0x00000016ff0d7819 */ /* 0x000fe40000011611 */
[----:B------:R-:W-:Y:S01]  /*46a0*/  SHF.R.U32.HI R17, RZ, 0x16, R21 ;  /* 0x00000016ff117819 */ /* 0x000fe20000011615 */
[----:B------:R1:W-:Y:S01]  /*46b0*/  STG.E.U8 desc[UR8][R10.64+0x2], R5 ;  /* 0x000002050a007986 */ /* 0x0003e2000c101108 */
[----:B------:R-:W-:Y:S02]  /*46c0*/  SHF.R.U32.HI R15, RZ, 0x16, R19 ;  /* 0x00000016ff0f7819 */ /* 0x000fe40000011613 */
[C---:B------:R-:W-:Y:S02]  /*46d0*/  IADD3 R21, PT, PT, R27.reuse, R28, RZ ;  /* 0x0000001c1b157210 */ /* 0x040fe40007ffe0ff */
[----:B------:R-:W-:-:S02]  /*46e0*/  IADD3 R19, PT, PT, R27, R12, RZ ;  /* 0x0000000c1b137210 */ /* 0x000fc40007ffe0ff */
[----:B0-----:R-:W-:Y:S02]  /*46f0*/  VIMNMX.U32 R9, PT, PT, R4, 0x7f, PT ;  /* 0x0000007f04097848 */ /* 0x001fe40003fe0000 */
[----:B-1----:R-:W-:-:S03]  /*4700*/  VIMNMX.U32 R5, PT, PT, R8, 0x7f, PT ;  /* 0x0000007f08057848 */ /* 0x002fc60003fe0000 */
[----:B------:R0:W-:Y:S01]  /*4710*/  STG.E.U8 desc[UR8][R10.64+0x32], R9 ;  /* 0x000032090a007986 */ /* 0x0001e2000c101108 */
[----:B------:R-:W-:Y:S02]  /*4720*/  VIMNMX.U32 R15, PT, PT, R15, 0x7f, PT ;  /* 0x0000007f0f0f7848 */ /* 0x000fe40003fe0000 */
[----:B------:R-:W-:Y:S01]  /*4730*/  VIMNMX.U32 R13, PT, PT, R13, 0x7f, PT ;  /* 0x0000007f0d0d7848 */ /* 0x000fe20003fe0000 */
[----:B------:R1:W-:Y:S01]  /*4740*/  STG.E.U8 desc[UR8][R10.64+0x22], R5 ;  /* 0x000022050a007986 */ /* 0x0003e2000c101108 */
[----:B------:R-:W-:Y:S02]  /*4750*/  VIMNMX.U32 R17, PT, PT, R17, 0x7f, PT ;  /* 0x0000007f11117848 */ /* 0x000fe40003fe0000 */
[C---:B------:R-:W-:Y:S02]  /*4760*/  IADD3 R25, PT, PT, R27.reuse, R32, RZ ;  /* 0x000000201b197210 */ /* 0x040fe40007ffe0ff */
[C---:B------:R-:W-:Y:S02]  /*4770*/  IADD3 R23, PT, PT, R27.reuse, R0, RZ ;  /* 0x000000001b177210 */ /* 0x040fe40007ffe0ff */
[----:B------:R-:W-:Y:S01]  /*4780*/  IADD3 R29, PT, PT, R27, R24, RZ ;  /* 0x000000181b1d7210 */ /* 0x000fe20007ffe0ff */
[----:B0-----:R-:W-:Y:S01]  /*4790*/  IMAD.WIDE R8, R21, 0x7fffd84b, R6 ;  /* 0x7fffd84b15087825 */ /* 0x001fe200078e0206 */
[----:B------:R-:W-:-:S02]  /*47a0*/  IADD3 R33, PT, PT, R27, R36, RZ ;  /* 0x000000241b217210 */ /* 0x000fc40007ffe0ff */
[----:B------:R-:W-:Y:S01]  /*47b0*/  IADD3 R27, PT, PT, R27, R38, RZ ;  /* 0x000000261b1b7210 */ /* 0x000fe20007ffe0ff */
[----:B-1----:R-:W-:Y:S01]  /*47c0*/  IMAD.WIDE R4, R19, 0x7fffd84b, R6 ;  /* 0x7fffd84b13047825 */ /* 0x002fe200078e0206 */
[----:B------:R0:W-:Y:S01]  /*47d0*/  STG.E.U8 desc[UR8][R10.64+0x52], R15 ;  /* 0x0000520f0a007986 */ /* 0x0001e2000c101108 */
[----:B------:R-:W-:Y:S02]  /*47e0*/  SHF.R.U64 R8, R8, 0x1f, R9 ;  /* 0x0000001f08087819 */ /* 0x000fe40000001209 */
[----:B------:R-:W-:Y:S01]  /*47f0*/  IMAD.WIDE R18, R33, 0x7fffd84b, R6 ;  /* 0x7fffd84b21127825 */ /* 0x000fe200078e0206 */
[----:B------:R1:W-:Y:S01]  /*4800*/  STG.E.U8 desc[UR8][R10.64+0x42], R13 ;  /* 0x0000420d0a007986 */ /* 0x0003e2000c101108 */
[----:B------:R-:W-:-:S03]  /*4810*/  SHF.R.U64 R4, R4, 0x1f, R5 ;  /* 0x0000001f04047819 */ /* 0x000fc60000001205 */
[----:B------:R2:W-:Y:S01]  /*4820*/  STG.E.U8 desc[UR8][R10.64+0x62], R17 ;  /* 0x000062110a007986 */ /* 0x0005e2000c101108 */
[----:B0-----:R-:W-:Y:S01]  /*4830*/  IMAD.WIDE R14, R25, 0x7fffd84b, R6 ;  /* 0x7fffd84b190e7825 */ /* 0x001fe200078e0206 */
[----:B------:R-:W-:-:S03]  /*4840*/  VIADDMNMX R9, R31, R8, RZ, !PT ;  /* 0x000000081f097246 */ /* 0x000fc600078001ff */
[----:B-1----:R-:W-:-:S04]  /*4850*/  IMAD.WIDE R12, R23, 0x7fffd84b, R6 ;  /* 0x7fffd84b170c7825 */ /* 0x002fc800078e0206 */
[----:B--2---:R-:W-:Y:S01]  /*4860*/  IMAD.WIDE R16, R29, 0x7fffd84b, R6 ;  /* 0x7fffd84b1d107825 */ /* 0x004fe200078e0206 */
        /* <DEDUP_REMOVED lines=9> */
[----:B------:R-:W-:Y:S01]  /*4900*/  VIADDMNMX R7, R31, R12, RZ, !PT ;  /* 0x0000000c1f077246 */ /* 0x000fe200078001ff */
[--C-:B------:R-:W-:Y:S01]  /*4910*/  IMAD.HI.U32 R5, R5, 0x5b569bd9, R2.reuse ;  /* 0x5b569bd905057827 */ /* 0x100fe200078e0002 */
[C---:B------:R-:W-:Y:S02]  /*4920*/  VIADDMNMX R15, R31.reuse, R16, RZ, !PT ;  /* 0x000000101f0f7246 */ /* 0x040fe400078001ff */
[C---:B------:R-:W-:Y:S02]  /*4930*/  VIADDMNMX R17, R31.reuse, R18, RZ, !PT ;  /* 0x000000121f117246 */ /* 0x040fe400078001ff */
[----:B------:R-:W-:Y:S01]  /*4940*/  VIADDMNMX R31, R31, R6, RZ, !PT ;  /* 0x000000061f1f7246 */ /* 0x000fe200078001ff */
[----:B------:R-:W-:Y:S01]  /*4950*/  IMAD.HI.U32 R13, R13, 0x5b569bd9, R2 ;  /* 0x5b569bd90d0d7827 */ /* 0x000fe200078e0002 */
[----:B------:R-:W-:Y:S02]  /*4960*/  SHF.R.U32.HI R9, RZ, 0x16, R9 ;  /* 0x00000016ff097819 */ /* 0x000fe40000011609 */
[----:B------:R-:W-:Y:S01]  /*4970*/  SHF.R.U32.HI R5, RZ, 0x16, R5 ;  /* 0x00000016ff057819 */ /* 0x000fe20000011605 */
[----:B------:R-:W-:-:S04]  /*4980*/  IMAD.HI.U32 R15, R15, 0x5b569bd9, R2 ;  /* 0x5b569bd90f0f7827 */ /* 0x000fc800078e0002 */
[----:B------:R-:W-:Y:S01]  /*4990*/  IMAD.HI.U32 R0, R7, 0x5b569bd9, R2 ;  /* 0x5b569bd907007827 */ /* 0x000fe200078e0002 */
[----:B------:R-:W-:-:S03]  /*49a0*/  VIMNMX.U32 R7, PT, PT, R9, 0x7f, PT ;  /* 0x0000007f09077848 */ /* 0x000fc60003fe0000 */
[----:B------:R-:W-:Y:S01]  /*49b0*/  IMAD.HI.U32 R17, R17, 0x5b569bd9, R2 ;  /* 0x5b569bd911117827 */ /* 0x000fe200078e0002 */
[----:B------:R-:W-:-:S03]  /*49c0*/  VIMNMX.U32 R5, PT, PT, R5, 0x7f, PT ;  /* 0x0000007f05057848 */ /* 0x000fc60003fe0000 */
[----:B------:R-:W-:Y:S01]  /*49d0*/  IMAD.HI.U32 R31, R31, 0x5b569bd9, R2 ;  /* 0x5b569bd91f1f7827 */ /* 0x000fe200078e0002 */
        /* <DEDUP_REMOVED lines=18> */
.L_x_240:
        /* <DEDUP_REMOVED lines=16> */
.L_x_483:


//--------------------- .text.fused_nn_conv2d_cast_fixed_point_multiply_add_cast_fixed_point_multiply_add_cast_16086763325481941859__8_kernel0 --------------------------
	.section	.text.fused_nn_conv2d_cast_fixed_point_multiply_add_cast_fixed_point_multiply_add_cast_16086763325481941859__8_kernel0,"ax",@progbits
	.align	128
        .global         fused_nn_conv2d_cast_fixed_point_multiply_add_cast_fixed_point_multiply_add_cast_16086763325481941859__8_kernel0
        .type           fused_nn_conv2d_cast_fixed_point_multiply_add_cast_fixed_point_multiply_add_cast_16086763325481941859__8_kernel0,@function
        .size           fused_nn_conv2d_cast_fixed_point_multiply_add_cast_fixed_point_multiply_add_cast_16086763325481941859__8_kernel0,(.L_x_484 - fused_nn_conv2d_cast_fixed_point_multiply_add_cast_fixed_point_multiply_add_cast_16086763325481941859__8_kernel0)
        .other          fused_nn_conv2d_cast_fixed_point_multiply_add_cast_fixed_point_multiply_add_cast_16086763325481941859__8_kernel0,@"STO_CUDA_ENTRY STV_DEFAULT"
fused_nn_conv2d_cast_fixed_point_multiply_add_cast_fixed_point_multiply_add_cast_16086763325481941859__8_kernel0:
.text.fused_nn_conv2d_cast_fixed_point_multiply_add_cast_fixed_point_multiply_add_cast_16086763325481941859__8_kernel0:
        /* <DEDUP_REMOVED lines=147> */
.L_x_241:
        /* <DEDUP_REMOVED lines=641> */
[----:B------:R-:W-:Y:S01]  /*3140*/  IMAD R12, R12, -0x66e40000, RZ ;  /* 0x991c00000c0c7824 */ /* 0x000fe200078e02ff */
[----:B------:R-:W-:Y:S01]  /*3150*/  SHF.R.S32.HI R15, RZ, 0x1f, R33 ;  /* 0x0000001fff0f7819 */ /* 0x000fe20000011421 */
[----:B------:R-:W2:Y:S01]  /*3160*/  LDC.64 R8, c[0x0][0x3a0] ;  /* 0x0000e800ff087b82 */ /* 0x000ea20000000a00 */
[----:B------:R-:W-:Y:S01]  /*3170*/  LEA R5, R3, R0, 0x4 ;  /* 0x0000000003057211 */ /* 0x000fe200078e20ff */
[----:B------:R-:W-:-:S02]  /*3180*/  IMAD R17, R25, 0x6461, R12 ;  /* 0x0000646119117824 */ /* 0x000fc400078e020c */
[----:B------:R-:W-:Y:S01]  /*3190*/  IMAD.WIDE.U32 R12, R25, -0x66e40000, R6 ;  /* 0x991c0000190c7825 */ /* 0x000fe200078e0006 */
[----:B------:R-:W-:-:S03]  /*31a0*/  SHF.L.U32 R5, R5, 0x2, RZ ;  /* 0x0000000205057819 */ /* 0x000fc600000006ff */
[----:B------:R-:W-:Y:S02]  /*31b0*/  IMAD R14, R14, -0x66e40000, RZ ;  /* 0x991c00000e0e7824 */ /* 0x000fe400078e02ff */
[----:B------:R-:W-:Y:S01]  /*31c0*/  IMAD R18, R15, -0x66e40000, RZ ;  /* 0x991c00000f127824 */ /* 0x000fe200078e02ff */
[----:B------:R-:W-:Y:S01]  /*31d0*/  IADD3 R17, PT, PT, R13, R17, RZ ;  /* 0x000000110d117210 */ /* 0x000fe20007ffe0ff */
[----:B------:R-:W-:Y:S02]  /*31e0*/  IMAD R19, R29, 0x6461, R14 ;  /* 0x000064611d137824 */ /* 0x000fe400078e020e */
[C---:B------:R-:W-:Y:S02]  /*31f0*/  IMAD R21, R33.reuse, 0x6461, R18 ;  /* 0x0000646121157824 */ /* 0x040fe400078e0212 */
[----:B------:R-:W-:Y:S01]  /*3200*/  IMAD.WIDE.U32 R14, R33, -0x66e40000, R6 ;  /* 0x991c0000210e7825 */ /* 0x000fe200078e0006 */
[----:B------:R-:W-:-:S03]  /*3210*/  SHF.R.U64 R17, R12, 0x1f, R17 ;  /* 0x0000001f0c117819 */ /* 0x000fc60000001211 */
[----:B0-----:R-:W-:Y:S01]  /*3220*/  IMAD.WIDE.U32 R10, R5, 0x4, R10 ;  /* 0x00000004050a7825 */ /* 0x001fe200078e000a */
[----:B------:R-:W-:Y:S02]  /*3230*/  IADD3 R21, PT, PT, R15, R21, RZ ;  /* 0x000000150f157210 */ /* 0x000fe40007ffe0ff */
[----:B------:R-:W-:Y:S01]  /*3240*/  SHF.R.S32.HI R18, RZ, 0x1f, R37 ;  /* 0x0000001fff127819 */ /* 0x000fe20000011425 */
[----:B------:R-:W-:Y:S01]  /*3250*/  IMAD.WIDE.U32 R12, R29, -0x66e40000, R6 ;  /* 0x991c00001d0c7825 */ /* 0x000fe200078e0006 */
[----:B------:R-:W3:Y:S01]  /*3260*/  LDG.E.CONSTANT R16, desc[UR8][R10.64] ;  /* 0x000000080a107981 */ /* 0x000ee2000c1e9900 */
[----:B------:R-:W-:Y:S02]  /*3270*/  SHF.R.U64 R21, R14, 0x1f, R21 ;  /* 0x0000001f0e157819 */ /* 0x000fe40000001215 */
[----:B------:R-:W-:Y:S01]  /*3280*/  SHF.R.S32.HI R14, RZ, 0x1f, R41 ;  /* 0x0000001fff0e7819 */ /* 0x000fe20000011429 */
[----:B------:R-:W-:Y:S01]  /*3290*/  IMAD R18, R18, -0x66e40000, RZ ;  /* 0x991c000012127824 */ /* 0x000fe200078e02ff */
[----:B------:R-:W-:Y:S01]  /*32a0*/  IADD3 R19, PT, PT, R13, R19, RZ ;  /* 0x000000130d137210 */ /* 0x000fe20007ffe0ff */
[----:B--2---:R-:W-:Y:S01]  /*32b0*/  IMAD.WIDE.U32 R8, R5, 0x4, R8 ;  /* 0x0000000405087825 */ /* 0x004fe200078e0008 */
[----:B------:R-:W-:-:S02]  /*32c0*/  SHF.R.S32.HI R15, RZ, 0x1f, R49 ;  /* 0x0000001fff0f7819 */ /* 0x000fc40000011431 */
[----:B------:R-:W-:Y:S01]  /*32d0*/  SHF.R.U64 R19, R12, 0x1f, R19 ;  /* 0x0000001f0c137819 */ /* 0x000fe20000001213 */
[C---:B------:R-:W-:Y:S01]  /*32e0*/  IMAD R23, R37.reuse, 0x6461, R18 ;  /* 0x0000646125177824 */ /* 0x040fe200078e0212 */
[----:B------:R-:W2:Y:S01]  /*32f0*/  LDG.E.CONSTANT R5, desc[UR8][R8.64] ;  /* 0x0000000808057981 */ /* 0x000ea2000c1e9900 */
[----:B------:R-:W-:-:S04]  /*3300*/  IMAD.WIDE.U32 R12, R37, -0x66e40000, R6 ;  /* 0x991c0000250c7825 */ /* 0x000fc800078e0006 */
[----:B------:R-:W-:Y:S01]  /*3310*/  IMAD R14, R14, -0x66e40000, RZ ;  /* 0x991c00000e0e7824 */ /* 0x000fe200078e02ff */
[----:B------:R-:W-:Y:S01]  /*3320*/  IADD3 R23, PT, PT, R13, R23, RZ ;  /* 0x000000170d177210 */ /* 0x000fe20007ffe0ff */
[----:B------:R-:W-:Y:S02]  /*3330*/  IMAD R18, R15, -0x66e40000, RZ ;  /* 0x991c00000f127824 */ /* 0x000fe400078e02ff */
[C---:B------:R-:W-:Y:S01]  /*3340*/  IMAD R25, R41.reuse, 0x6461, R14 ;  /* 0x0000646129197824 */ /* 0x040fe200078e020e */
[----:B------:R-:W-:Y:S01]  /*3350*/  SHF.R.U64 R23, R12, 0x1f, R23 ;  /* 0x0000001f0c177819 */ /* 0x000fe20000001217 */
[----:B------:R-:W-:-:S04]  /*3360*/  IMAD.WIDE.U32 R14, R41, -0x66e40000, R6 ;  /* 0x991c0000290e7825 */ /* 0x000fc800078e0006 */
[----:B------:R-:W-:Y:S01]  /*3370*/  IMAD R29, R49, 0x6461, R18 ;  /* 0x00006461311d7824 */ /* 0x000fe200078e0212 */
[----:B------:R-:W-:Y:S01]  /*3380*/  IADD3 R25, PT, PT, R15, R25, RZ ;  /* 0x000000190f197210 */ /* 0x000fe20007ffe0ff */
[----:B------:R-:W-:Y:S01]  /*3390*/  IMAD.WIDE.U32 R12, R49, -0x66e40000, R6 ;  /* 0x991c0000310c7825 */ /* 0x000fe200078e0006 */
[----:B------:R-:W-:Y:S01]  /*33a0*/  SHF.R.S32.HI R15, RZ, 0x1f, R45 ;  /* 0x0000001fff0f7819 */ /* 0x000fe2000001142d */
[----:B------:R-:W4:Y:S01]  /*33b0*/  LDG.E.CONSTANT R18, desc[UR8][R10.64+0x4] ;  /* 0x000004080a127981 */ /* 0x000f22000c1e9900 */
[----:B------:R-:W-:Y:S02]  /*33c0*/  SHF.R.U64 R25, R14, 0x1f, R25 ;  /* 0x0000001f0e197819 */ /* 0x000fe40000001219 */
[----:B------:R-:W-:Y:S01]  /*33d0*/  IADD3 R29, PT, PT, R13, R29, RZ ;  /* 0x0000001d0d1d7210 */ /* 0x000fe20007ffe0ff */
[----:B------:R-:W-:Y:S01]  /*33e0*/  IMAD R22, R15, -0x66e40000, RZ ;  /* 0x991c00000f167824 */ /* 0x000fe200078e02ff */
[----:B------:R-:W-:Y:S02]  /*33f0*/  SHF.R.S32.HI R14, RZ, 0x1f, R26 ;  /* 0x0000001fff0e7819 */ /* 0x000fe4000001141a */
[----:B------:R-:W-:Y:S01]  /*3400*/  SHF.R.U64 R29, R12, 0x1f, R29 ;  /* 0x0000001f0c1d7819 */ /* 0x000fe2000000121d */
[----:B------:R-:W-:-:S02]  /*3410*/  IMAD R33, R45, 0x6461, R22 ;  /* 0x000064612d217824 */ /* 0x000fc400078e0216 */
[----:B------:R-:W-:Y:S01]  /*3420*/  IMAD.WIDE.U32 R12, R45, -0x66e40000, R6 ;  /* 0x991c00002d0c7825 */ /* 0x000fe200078e0006 */
[----:B------:R-:W5:Y:S03]  /*3430*/  LDG.E.CONSTANT R22, desc[UR8][R8.64+0x4] ;  /* 0x0000040808167981 */ /* 0x000f66000c1e9900 */
[----:B------:R-:W-:Y:S01]  /*3440*/  IMAD R15, R14, -0x66e40000, RZ ;  /* 0x991c00000e0f7824 */ /* 0x000fe200078e02ff */
[----:B------:R-:W-:-:S03]  /*3450*/  IADD3 R33, PT, PT, R13, R33, RZ ;  /* 0x000000210d217210 */ /* 0x000fc60007ffe0ff */
[----:B------:R-:W-:Y:S01]  /*3460*/  IMAD R37, R26, 0x6461, R15 ;  /* 0x000064611a257824 */ /* 0x000fe200078e020f */
[----:B------:R-:W-:Y:S01]  /*3470*/  SHF.R.U64 R33, R12, 0x1f, R33 ;  /* 0x0000001f0c217819 */ /* 0x000fe20000001221 */
[----:B------:R-:W-:Y:S01]  /*3480*/  IMAD.WIDE.U32 R14, R26, -0x66e40000, R6 ;  /* 0x991c00001a0e7825 */ /* 0x000fe200078e0006 */
[----:B------:R-:W-:Y:S01]  /*3490*/  SHF.R.S32.HI R12, RZ, 0x1f, R30 ;  /* 0x0000001fff0c7819 */ /* 0x000fe2000001141e */
[----:B------:R-:W5:Y:S03]  /*34a0*/  LDG.E.CONSTANT R26, desc[UR8][R8.64+0x8] ;  /* 0x00000808081a7981 */ /* 0x000f66000c1e9900 */
[----:B------:R-:W-:Y:S01]  /*34b0*/  IADD3 R37, PT, PT, R15, R37, RZ ;  /* 0x000000250f257210 */ /* 0x000fe20007ffe0ff */
[----:B------:R-:W-:-:S03]  /*34c0*/  IMAD R13, R12, -0x66e40000, RZ ;  /* 0x991c00000c0d7824 */ /* 0x000fc600078e02ff */
[----:B------:R-:W-:Y:S01]  /*34d0*/  SHF.R.U64 R37, R14, 0x1f, R37 ;  /* 0x0000001f0e257819 */ /* 0x000fe20000001225 */
[C---:B------:R-:W-:Y:S01]  /*34e0*/  IMAD R41, R30.reuse, 0x6461, R13 ;  /* 0x000064611e297824 */ /* 0x040fe200078e020d */
[----:B------:R-:W-:Y:S01]  /*34f0*/  SHF.R.S32.HI R14, RZ, 0x1f, R34 ;  /* 0x0000001fff0e7819 */ /* 0x000fe20000011422 */
[----:B------:R-:W-:-:S04]  /*3500*/  IMAD.WIDE.U32 R12, R30, -0x66e40000, R6 ;  /* 0x991c00001e0c7825 */ /* 0x000fc800078e0006 */
[----:B------:R-:W-:Y:S01]  /*3510*/  IMAD R15, R14, -0x66e40000, RZ ;  /* 0x991c00000e0f7824 */ /* 0x000fe200078e02ff */
[----:B------:R-:W-:-:S03]  /*3520*/  IADD3 R41, PT, PT, R13, R41, RZ ;  /* 0x000000290d297210 */ /* 0x000fc60007ffe0ff */
[----:B------:R-:W-:Y:S01]  /*3530*/  IMAD R13, R34, 0x6461, R15 ;  /* 0x00006461220d7824 */ /* 0x000fe200078e020f */
[----:B------:R-:W-:Y:S01]  /*3540*/  SHF.R.U64 R41, R12, 0x1f, R41 ;  /* 0x0000001f0c297819 */ /* 0x000fe20000001229 */
[----:B------:R-:W-:Y:S01]  /*3550*/  IMAD.WIDE.U32 R14, R34, -0x66e40000, R6 ;  /* 0x991c0000220e7825 */ /* 0x000fe200078e0006 */
[----:B------:R-:W-:-:S04]  /*3560*/  SHF.R.S32.HI R12, RZ, 0x1f, R38 ;  /* 0x0000001fff0c7819 */ /* 0x000fc80000011426 */
[----:B------:R-:W-:Y:S01]  /*3570*/  IADD3 R15, PT, PT, R15, R13, RZ ;  /* 0x0000000d0f0f7210 */ /* 0x000fe20007ffe0ff */
[----:B------:R-:W-:Y:S01]  /*3580*/  IMAD R45, R12, -0x66e40000, RZ ;  /* 0x991c00000c2d7824 */ /* 0x000fe200078e02ff */
[----:B------:R-:W-:Y:S02]  /*3590*/  SHF.R.S32.HI R13, RZ, 0x1f, R44 ;  /* 0x0000001fff0d7819 */ /* 0x000fe4000001142c */
[----:B------:R-:W-:Y:S01]  /*35a0*/  SHF.R.U64 R15, R14, 0x1f, R15 ;  /* 0x0000001f0e0f7819 */ /* 0x000fe2000000120f */
[C---:B------:R-:W-:Y:S01]  /*35b0*/  IMAD R45, R38.reuse, 0x6461, R45 ;  /* 0x00006461262d7824 */ /* 0x040fe200078e022d */
[----:B------:R-:W5:Y:S01]  /*35c0*/  LDG.E.CONSTANT R14, desc[UR8][R10.64+0x8] ;  /* 0x000008080a0e7981 */ /* 0x000f62000c1e9900 */
[----:B------:R-:W-:Y:S02]  /*35d0*/  IMAD R49, R13, -0x66e40000, RZ ;  /* 0x991c00000d317824 */ /* 0x000fe400078e02ff */
[----:B------:R-:W-:-:S04]  /*35e0*/  IMAD.WIDE.U32 R12, R38, -0x66e40000, R6 ;  /* 0x991c0000260c7825 */ /* 0x000fc800078e0006 */
[----:B------:R-:W-:Y:S01]  /*35f0*/  IMAD R53, R44, 0x6461, R49 ;  /* 0x000064612c357824 */ /* 0x000fe200078e0231 */
[----:B------:R-:W-:-:S04]  /*3600*/  IADD3 R49, PT, PT, R13, R45, RZ ;  /* 0x0000002d0d317210 */ /* 0x000fc80007ffe0ff */
[----:B------:R-:W-:Y:S02]  /*3610*/  SHF.R.U64 R49, R12, 0x1f, R49 ;  /* 0x0000001f0c317819 */ /* 0x000fe40000001231 */
[----:B------:R-:W-:Y:S01]  /*3620*/  SHF.R.S32.HI R12, RZ, 0x1f, R50 ;  /* 0x0000001fff0c7819 */ /* 0x000fe20000011432 */
[----:B------:R-:W-:-:S04]  /*3630*/  IMAD.WIDE.U32 R44, R44, -0x66e40000, R6 ;  /* 0x991c00002c2c7825 */ /* 0x000fc800078e0006 */
[----:B------:R-:W-:Y:S01]  /*3640*/  IMAD R13, R12, -0x66e40000, RZ ;  /* 0x991c00000c0d7824 */ /* 0x000fe200078e02ff */
[----:B------:R-:W-:-:S03]  /*3650*/  IADD3 R45, PT, PT, R45, R53, RZ ;  /* 0x000000352d2d7210 */ /* 0x000fc60007ffe0ff */
[C---:B------:R-:W-:Y:S02]  /*3660*/  IMAD R53, R50.reuse, 0x6461, R13 ;  /* 0x0000646132357824 */ /* 0x040fe400078e020d */
[----:B------:R-:W-:-:S05]  /*3670*/  IMAD.WIDE.U32 R12, R50, -0x66e40000, R6 ;  /* 0x991c0000320c7825 */ /* 0x000fca00078e0006 */
[----:B------:R-:W-:Y:S02]  /*3680*/  IADD3 R53, PT, PT, R13, R53, RZ ;  /* 0x000000350d357210 */ /* 0x000fe40007ffe0ff */
[----:B------:R-:W-:-:S05]  /*3690*/  SHF.R.S32.HI R13, RZ, 0x1f, R46 ;  /* 0x0000001fff0d7819 */ /* 0x000fca000001142e */
[----:B------:R-:W-:Y:S01]  /*36a0*/  IMAD R13, R13, -0x66e40000, RZ ;  /* 0x991c00000d0d7824 */ /* 0x000fe200078e02ff */
[----:B------:R-:W-:-:S03]  /*36b0*/  SHF.R.U64 R53, R12, 0x1f, R53 ;  /* 0x0000001f0c357819 */ /* 0x000fc60000001235 */
[C---:B------:R-:W-:Y:S02]  /*36c0*/  IMAD R30, R46.reuse, 0x6461, R13 ;  /* 0x000064612e1e7824 */ /* 0x040fe400078e020d */
[----:B------:R-:W-:-:S05]  /*36d0*/  IMAD.WIDE.U32 R12, R46, -0x66e40000, R6 ;  /* 0x991c00002e0c7825 */ /* 0x000fca00078e0006 */
[----:B------:R-:W-:Y:S02]  /*36e0*/  IADD3 R30, PT, PT, R13, R30, RZ ;  /* 0x0000001e0d1e7210 */ /* 0x000fe40007ffe0ff */
[----:B------:R-:W-:Y:S02]  /*36f0*/  SHF.R.S32.HI R13, RZ, 0x1f, R27 ;  /* 0x0000001fff0d7819 */ /* 0x000fe4000001141b */
[----:B------:R-:W-:-:S03]  /*3700*/  SHF.R.U64 R30, R12, 0x1f, R30 ;  /* 0x0000001f0c1e7819 */ /* 0x000fc6000000121e */
[----:B------:R-:W-:-:S04]  /*3710*/  IMAD R12, R13, -0x66e40000, RZ ;  /* 0x991c00000d0c7824 */ /* 0x000fc800078e02ff */
[C---:B------:R-:W-:Y:S02]  /*3720*/  IMAD R34, R27.reuse, 0x6461, R12 ;  /* 0x000064611b227824 */ /* 0x040fe400078e020c */
[----:B------:R-:W-:Y:S02]  /*3730*/  IMAD.WIDE.U32 R12, R27, -0x66e40000, R6 ;  /* 0x991c00001b0c7825 */ /* 0x000fe400078e0006 */
[----:B------:R0:W5:Y:S03]  /*3740*/  LDG.E.CONSTANT R27, desc[UR8][R10.64+0xc] ;  /* 0x00000c080a1b7981 */ /* 0x000166000c1e9900 */
[----:B------:R-:W-:Y:S02]  /*3750*/  IADD3 R34, PT, PT, R13, R34, RZ ;  /* 0x000000220d227210 */ /* 0x000fe40007ffe0ff */
[----:B------:R-:W-:Y:S02]  /*3760*/  SHF.R.S32.HI R13, RZ, 0x1f, R31 ;  /* 0x0000001fff0d7819 */ /* 0x000fe4000001141f */
[----:B------:R-:W-:-:S03]  /*3770*/  SHF.R.U64 R34, R12, 0x1f, R34 ;  /* 0x0000001f0c227819 */ /* 0x000fc60000001222 */
[----:B------:R-:W-:Y:S01]  /*3780*/  IMAD R12, R13, -0x66e40000, RZ ;  /* 0x991c00000d0c7824 */ /* 0x000fe200078e02ff */
[----:B------:R-:W-:-:S03]  /*3790*/  SHF.R.U64 R45, R44, 0x1f, R45 ;  /* 0x0000001f2c2d7819 */ /* 0x000fc6000000122d */
[C---:B------:R-:W-:Y:S02]  /*37a0*/  IMAD R44, R31.reuse, 0x6461, R12 ;  /* 0x000064611f2c7824 */ /* 0x040fe400078e020c */
[----:B------:R-:W-:Y:S02]  /*37b0*/  IMAD.WIDE.U32 R12, R31, -0x66e40000, R6 ;  /* 0x991c00001f0c7825 */ /* 0x000fe400078e0006 */
[----:B------:R1:W5:Y:S01]  /*37c0*/  LDG.E.CONSTANT R31, desc[UR8][R8.64+0xc] ;  /* 0x00000c08081f7981 */ /* 0x000362000c1e9900 */
[----:B------:R-:W-:Y:S01]  /*37d0*/  SHF.R.S32.HI R38, RZ, 0x1f, R35 ;  /* 0x0000001fff267819 */ /* 0x000fe20000011423 */
[----:B0-----:R-:W-:Y:S01]  /*37e0*/  IMAD.WIDE.U32 R10, R35, -0x66e40000, R6 ;  /* 0x991c0000230a7825 */ /* 0x001fe200078e0006 */
[----:B------:R-:W-:-:S03]  /*37f0*/  IADD3 R13, PT, PT, R13, R44, RZ ;  /* 0x0000002c0d0d7210 */ /* 0x000fc60007ffe0ff */
[----:B------:R-:W-:Y:S01]  /*3800*/  IMAD R38, R38, -0x66e40000, RZ ;  /* 0x991c000026267824 */ /* 0x000fe200078e02ff */
[----:B------:R-:W-:-:S03]  /*3810*/  SHF.R.U64 R13, R12, 0x1f, R13 ;  /* 0x0000001f0c0d7819 */ /* 0x000fc6000000120d */
[----:B------:R-:W-:Y:S01]  /*3820*/  IMAD R38, R35, 0x6461, R38 ;  /* 0x0000646123267824 */ /* 0x000fe200078e0226 */
[----:B------:R-:W-:-:S04]  /*3830*/  SHF.R.S32.HI R12, RZ, 0x1f, R39 ;  /* 0x0000001fff0c7819 */ /* 0x000fc80000011427 */
[----:B------:R-:W-:Y:S01]  /*3840*/  IADD3 R35, PT, PT, R11, R38, RZ ;  /* 0x000000260b237210 */ /* 0x000fe20007ffe0ff */
[----:B------:R-:W-:-:S03]  /*3850*/  IMAD R12, R12, -0x66e40000, RZ ;  /* 0x991c00000c0c7824 */ /* 0x000fc600078e02ff */
[----:B------:R-:W-:Y:S02]  /*3860*/  SHF.R.U64 R35, R10, 0x1f, R35 ;  /* 0x0000001f0a237819 */ /* 0x000fe40000001223 */
[----:B------:R-:W-:Y:S01]  /*3870*/  SHF.R.S32.HI R10, RZ, 0x1f, R43 ;  /* 0x0000001fff0a7819 */ /* 0x000fe2000001142b */
[C---:B------:R-:W-:Y:S02]  /*3880*/  IMAD R11, R39.reuse, 0x6461, R12 ;  /* 0x00006461270b7824 */ /* 0x040fe400078e020c */
[----:B-1----:R-:W-:-:S04]  /*3890*/  IMAD.WIDE.U32 R8, R39, -0x66e40000, R6 ;  /* 0x991c000027087825 */ /* 0x002fc800078e0006 */
[----:B------:R-:W-:Y:S01]  /*38a0*/  IMAD R10, R10, -0x66e40000, RZ ;  /* 0x991c00000a0a7824 */ /* 0x000fe200078e02ff */
[----:B------:R-:W-:-:S03]  /*38b0*/  IADD3 R39, PT, PT, R9, R11, RZ ;  /* 0x0000000b09277210 */ /* 0x000fc60007ffe0ff */
[C---:B------:R-:W-:Y:S02]  /*38c0*/  IMAD R9, R43.reuse, 0x6461, R10 ;  /* 0x000064612b097824 */ /* 0x040fe400078e020a */
[----:B------:R-:W-:Y:S01]  /*38d0*/  IMAD.WIDE.U32 R10, R43, -0x66e40000, R6 ;  /* 0x991c00002b0a7825 */ /* 0x000fe200078e0006 */
[----:B------:R-:W-:Y:S02]  /*38e0*/  SHF.R.U64 R39, R8, 0x1f, R39 ;  /* 0x0000001f08277819 */ /* 0x000fe40000001227 */
[----:B------:R-:W-:Y:S02]  /*38f0*/  SHF.R.S32.HI R8, RZ, 0x1f, R51 ;  /* 0x0000001fff087819 */ /* 0x000fe40000011433 */
[----:B------:R-:W-:-:S03]  /*3900*/  IADD3 R43, PT, PT, R11, R9, RZ ;  /* 0x000000090b2b7210 */ /* 0x000fc60007ffe0ff */
[----:B------:R-:W-:Y:S01]  /*3910*/  IMAD R8, R8, -0x66e40000, RZ ;  /* 0x991c000008087824 */ /* 0x000fe200078e02ff */
[----:B------:R-:W-:Y:S02]  /*3920*/  SHF.R.U64 R43, R10, 0x1f, R43 ;  /* 0x0000001f0a2b7819 */ /* 0x000fe4000000122b */
[----:B------:R-:W-:Y:S01]  /*3930*/  SHF.R.S32.HI R10, RZ, 0x1f, R47 ;  /* 0x0000001fff0a7819 */ /* 0x000fe2000001142f */
[C---:B------:R-:W-:Y:S02]  /*3940*/  IMAD R11, R51.reuse, 0x6461, R8 ;  /* 0x00006461330b7824 */ /* 0x040fe400078e0208 */
[----:B------:R-:W-:-:S04]  /*3950*/  IMAD.WIDE.U32 R8, R51, -0x66e40000, R6 ;  /* 0x991c000033087825 */ /* 0x000fc800078e0006 */
        /* <DEDUP_REMOVED lines=23> */
[----:B------:R-:W-:Y:S01]  /*3ad0*/  IMAD.WIDE.U32 R8, R36, -0x66e40000, R6 ;  /* 0x991c000024087825 */ /* 0x000fe200078e0006 */
[----:B------:R-:W-:-:S03]  /*3ae0*/  LEA R11, R2, R3, 0x1 ;  /* 0x00000003020b7211 */ /* 0x000fc600078e08ff */
[----:B------:R-:W-:Y:S01]  /*3af0*/  IMAD R10, R10, -0x66e40000, RZ ;  /* 0x991c00000a0a7824 */ /* 0x000fe200078e02ff */
[----:B------:R-:W-:Y:S01]  /*3b00*/  IADD3 R9, PT, PT, R9, R32, RZ ;  /* 0x0000002009097210 */ /* 0x000fe20007ffe0ff */
[----:B------:R-:W-:Y:S01]  /*3b10*/  IMAD.WIDE.U32 R2, R40, -0x66e40000, R6 ;  /* 0x991c000028027825 */ /* 0x000fe200078e0006 */
[----:B------:R-:W-:-:S03]  /*3b20*/  LEA R36, R11, R0, 0x4 ;  /* 0x000000000b247211 */ /* 0x000fc600078e20ff */
[----:B------:R-:W-:Y:S01]  /*3b30*/  IMAD R10, R40, 0x6461, R10 ;  /* 0x00006461280a7824 */ /* 0x000fe200078e020a */
[----:B------:R-:W-:Y:S02]  /*3b40*/  SHF.R.U64 R0, R8, 0x1f, R9 ;  /* 0x0000001f08007819 */ /* 0x000fe40000001209 */
[----:B------:R-:W-:Y:S02]  /*3b50*/  SHF.R.S32.HI R8, RZ, 0x1f, R42 ;  /* 0x0000001fff087819 */ /* 0x000fe4000001142a */
[----:B------:R-:W-:Y:S02]  /*3b60*/  IADD3 R11, PT, PT, R3, R10, RZ ;  /* 0x0000000a030b7210 */ /* 0x000fe40007ffe0ff */
[----:B------:R-:W-:Y:S01]  /*3b70*/  SHF.R.S32.HI R3, RZ, 0x1f, R48 ;  /* 0x0000001fff037819 */ /* 0x000fe20000011430 */
[----:B------:R-:W-:Y:S01]  /*3b80*/  IMAD R8, R8, -0x66e40000, RZ ;  /* 0x991c000008087824 */ /* 0x000fe200078e02ff */
[----:B------:R-:W-:Y:S02]  /*3b90*/  SHF.R.S32.HI R9, RZ, 0x1f, R24 ;  /* 0x0000001fff097819 */ /* 0x000fe40000011418 */
[----:B------:R-:W-:Y:S01]  /*3ba0*/  SHF.R.U64 R32, R2, 0x1f, R11 ;  /* 0x0000001f02207819 */ /* 0x000fe2000000120b */
[----:B------:R-:W-:-:S02]  /*3bb0*/  IMAD R11, R3, -0x66e40000, RZ ;  /* 0x991c0000030b7824 */ /* 0x000fc400078e02ff */
[----:B------:R-:W-:Y:S02]  /*3bc0*/  IMAD R9, R9, -0x66e40000, RZ ;  /* 0x991c000009097824 */ /* 0x000fe400078e02ff */
[C---:B------:R-:W-:Y:S02]  /*3bd0*/  IMAD R38, R42.reuse, 0x6461, R8 ;  /* 0x000064612a267824 */ /* 0x040fe400078e0208 */
[----:B------:R-:W-:-:S04]  /*3be0*/  IMAD.WIDE.U32 R2, R42, -0x66e40000, R6 ;  /* 0x991c00002a027825 */ /* 0x000fc800078e0006 */
[C---:B------:R-:W-:Y:S02]  /*3bf0*/  IMAD R42, R48.reuse, 0x6461, R11 ;  /* 0x00006461302a7824 */ /* 0x040fe400078e020b */
[----:B------:R-:W-:-:S04]  /*3c00*/  IMAD.WIDE.U32 R10, R48, -0x66e40000, R6 ;  /* 0x991c0000300a7825 */ /* 0x000fc800078e0006 */
[C---:B------:R-:W-:Y:S02]  /*3c10*/  IMAD R40, R24.reuse, 0x6461, R9 ;  /* 0x0000646118287824 */ /* 0x040fe400078e0209 */
[----:B------:R-:W-:Y:S01]  /*3c20*/  IMAD.WIDE.U32 R8, R24, -0x66e40000, R6 ;  /* 0x991c000018087825 */ /* 0x000fe200078e0006 */
        /* <DEDUP_REMOVED lines=237> */
.L_x_242:
        /* <DEDUP_REMOVED lines=16> */
.L_x_484:


//--------------------- .text.fused_nn_conv2d_cast_fixed_point_multiply_add_cast_fixed_point_multiply_add_cast_15119380522063600768__5_kernel0 --------------------------
	.section	.text.fused_nn_conv2d_cast_fixed_point_multiply_add_cast_fixed_point_multiply_add_cast_15119380522063600768__5_kernel0,"ax",@progbits
	.align	128
        .global         fused_nn_conv2d_cast_fixed_point_multiply_add_cast_fixed_point_multiply_add_cast_15119380522063600768__5_kernel0
        .type           fused_nn_conv2d_cast_fixed_point_multiply_add_cast_fixed_point_multiply_add_cast_15119380522063600768__5_kernel0,@function
        .size           fused_nn_conv2d_cast_fixed_point_multiply_add_cast_fixed_point_multiply_add_cast_15119380522063600768__5_kernel0,(.L_x_485 - fused_nn_conv2d_cast_fixed_point_multiply_add_cast_fixed_point_multiply_add_cast_15119380522063600768__5_kernel0)
        .other          fused_nn_conv2d_cast_fixed_point_multiply_add_cast_fixed_point_multiply_add_cast_15119380522063600768__5_kernel0,@"STO_CUDA_ENTRY STV_DEFAULT"
fused_nn_conv2d_cast_fixed_point_multiply_add_cast_fixed_point_multiply_add_cast_15119380522063600768__5_kernel0:
.text.fused_nn_conv2d_cast_fixed_point_multiply_add_cast_fixed_point_multiply_add_cast_15119380522063600768__5_kernel0:
        /* <DEDUP_REMOVED lines=147> */
.L_x_243:
        /* <DEDUP_REMOVED lines=439> */
[-C--:B------:R-:W-:Y:S01]  /*24a0*/  IDP.4A.S8.S8 R31, R19, R4.reuse, R31 ;  /* 0x00000004131f7226 */ /* 0x080fe2000000061f */
[----:B------:R-:W-:Y:S01]  /*24b0*/  LDS.128 R20, [R2+UR6+0x1020] ;  /* 0x0010200602147984 */ /* 0x000fe20008000c00 */
[----:B------:R-:W-:Y:S02]  /*24c0*/  IDP.4A.S8.S8 R43, R25, R4, R33 ;  /* 0x00000004192b7226 */ /* 0x000fe40000000621 */
[-C--:B------:R-:W-:Y:S01]  /*24d0*/  IDP.4A.S8.S8 R38, R19, R5.reuse, R16 ;  /* 0x0000000513267226 */ /* 0x080fe20000000610 */
[----:B------:R-:W0:Y:S01]  /*24e0*/  LDS R33, [R27+UR4+0xee0] ;  /* 0x000ee0041b217984 */ /* 0x000e220008000800 */
[----:B------:R-:W-:Y:S02]  /*24f0*/  IDP.4A.S8.S8 R5, R25, R5, R26 ;  /* 0x0000000519057226 */ /* 0x000fe4000000061a */
[-C--:B------:R-:W-:Y:S01]  /*2500*/  IDP.4A.S8.S8 R26, R19, R6.reuse, R17 ;  /* 0x00000006131a7226 */ /* 0x080fe20000000611 */
[----:B------:R-:W1:Y:S01]  /*2510*/  LDS R4, [R27+UR4+0x15e0] ;  /* 0x0015e0041b047984 */ /* 0x000e620008000800 */
[----:B------:R-:W-:-:S02]  /*2520*/  IDP.4A.S8.S8 R29, R25, R6, R29 ;  /* 0x00000006191d7226 */ /* 0x000fc4000000061d */
[-C--:B------:R-:W-:Y:S02]  /*2530*/  IDP.4A.S8.S8 R6, R19, R7.reuse, R18 ;  /* 0x0000000713067226 */ /* 0x080fe40000000612 */
[----:B------:R-:W5:Y:S01]  /*2540*/  LDS.128 R16, [R2+UR6+0x1820] ;  /* 0x0018200602107984 */ /* 0x000f620008000c00 */
[----:B------:R-:W-:Y:S02]  /*2550*/  IDP.4A.S8.S8 R7, R25, R7, R28 ;  /* 0x0000000719077226 */ /* 0x000fe4000000061c */
[CC--:B--2---:R-:W-:Y:S01]  /*2560*/  IDP.4A.S8.S8 R39, R3.reuse, R8.reuse, R39 ;  /* 0x0000000803277226 */ /* 0x0c4fe20000000627 */
[----:B------:R-:W-:Y:S01]  /*2570*/  LDS R25, [R27+UR4+0xf50] ;  /* 0x000f50041b197984 */ /* 0x000fe20008000800 */
[C---:B---3--:R-:W-:Y:S02]  /*2580*/  IDP.4A.S8.S8 R41, R24.reuse, R8, R41 ;  /* 0x0000000818297226 */ /* 0x048fe40000000629 */
[-C--:B------:R-:W-:Y:S02]  /*2590*/  IDP.4A.S8.S8 R40, R3, R9.reuse, R30 ;  /* 0x0000000903287226 */ /* 0x080fe4000000061e */
[----:B------:R-:W-:-:S02]  /*25a0*/  IDP.4A.S8.S8 R32, R24, R9, R32 ;  /* 0x0000000918207226 */ /* 0x000fc40000000620 */
[CC--:B------:R-:W-:Y:S02]  /*25b0*/  IDP.4A.S8.S8 R35, R3.reuse, R10.reuse, R35 ;  /* 0x0000000a03237226 */ /* 0x0c0fe40000000623 */
[C---:B------:R-:W-:Y:S02]  /*25c0*/  IDP.4A.S8.S8 R37, R24.reuse, R10, R37 ;  /* 0x0000000a18257226 */ /* 0x040fe40000000625 */
[CC--:B------:R-:W-:Y:S02]  /*25d0*/  IDP.4A.S8.S8 R34, R3.reuse, R11.reuse, R34 ;  /* 0x0000000b03227226 */ /* 0x0c0fe40000000622 */
[C---:B------:R-:W-:Y:S02]  /*25e0*/  IDP.4A.S8.S8 R36, R24.reuse, R11, R36 ;  /* 0x0000000b18247226 */ /* 0x040fe40000000624 */
[-C--:B----4-:R-:W-:Y:S01]  /*25f0*/  IDP.4A.S8.S8 R42, R3, R12.reuse, R31 ;  /* 0x0000000c032a7226 */ /* 0x090fe2000000061f */
[----:B------:R-:W2:Y:S01]  /*2600*/  LDS.128 R8, [R2+UR6+0x1030] ;  /* 0x0010300602087984 */ /* 0x000ea20008000c00 */
[----:B------:R-:W-:-:S02]  /*2610*/  IDP.4A.S8.S8 R43, R24, R12, R43 ;  /* 0x0000000c182b7226 */ /* 0x000fc4000000062b */
[CC--:B------:R-:W-:Y:S01]  /*2620*/  IDP.4A.S8.S8 R38, R3.reuse, R13.reuse, R38 ;  /* 0x0000000d03267226 */ /* 0x0c0fe20000000626 */
[----:B------:R-:W3:Y:S01]  /*2630*/  LDS R12, [R27+UR4+0x1650] ;  /* 0x001650041b0c7984 */ /* 0x000ee20008000800 */
[C---:B------:R-:W-:Y:S02]  /*2640*/  IDP.4A.S8.S8 R5, R24.reuse, R13, R5 ;  /* 0x0000000d18057226 */ /* 0x040fe40000000605 */
[CC--:B------:R-:W-:Y:S02]  /*2650*/  IDP.4A.S8.S8 R26, R3.reuse, R14.reuse, R26 ;  /* 0x0000000e031a7226 */ /* 0x0c0fe4000000061a */
[C---:B------:R-:W-:Y:S02]  /*2660*/  IDP.4A.S8.S8 R13, R24.reuse, R14, R29 ;  /* 0x0000000e180d7226 */ /* 0x040fe4000000061d */
[-C--:B------:R-:W-:Y:S01]  /*2670*/  IDP.4A.S8.S8 R6, R3, R15.reuse, R6 ;  /* 0x0000000f03067226 */ /* 0x080fe20000000606 */
[----:B------:R-:W4:Y:S01]  /*2680*/  LDS.128 R28, [R2+UR6+0x1830] ;  /* 0x00183006021c7984 */ /* 0x000f220008000c00 */
[----:B------:R-:W-:-:S02]  /*2690*/  IDP.4A.S8.S8 R7, R24, R15, R7 ;  /* 0x0000000f18077226 */ /* 0x000fc40000000607 */
[CC--:B0-----:R-:W-:Y:S01]  /*26a0*/  IDP.4A.S8.S8 R39, R33.reuse, R20.reuse, R39 ;  /* 0x0000001421277226 */ /* 0x0c1fe20000000627 */
[----:B------:R-:W-:Y:S01]  /*26b0*/  LDS R15, [R27+UR4+0xfc0] ;  /* 0x000fc0041b0f7984 */ /* 0x000fe20008000800 */
[C---:B-1----:R-:W-:Y:S02]  /*26c0*/  IDP.4A.S8.S8 R41, R4.reuse, R20, R41 ;  /* 0x0000001404297226 */ /* 0x042fe40000000629 */
[CC--:B------:R-:W-:Y:S01]  /*26d0*/  IDP.4A.S8.S8 R40, R33.reuse, R21.reuse, R40 ;  /* 0x0000001521287226 */ /* 0x0c0fe20000000628 */
[----:B------:R-:W-:Y:S01]  /*26e0*/  LDS R14, [R27+UR4+0x16c0] ;  /* 0x0016c0041b0e7984 */ /* 0x000fe20008000800 */
[C---:B------:R-:W-:Y:S02]  /*26f0*/  IDP.4A.S8.S8 R3, R4.reuse, R21, R32 ;  /* 0x0000001504037226 */ /* 0x040fe40000000620 */
[-C--:B------:R-:W-:Y:S02]  /*2700*/  IDP.4A.S8.S8 R24, R33, R22.reuse, R35 ;  /* 0x0000001621187226 */ /* 0x080fe40000000623 */
[----:B------:R-:W-:-:S02]  /*2710*/  IDP.4A.S8.S8 R37, R4, R22, R37 ;  /* 0x0000001604257226 */ /* 0x000fc40000000625 */
[CC--:B------:R-:W-:Y:S02]  /*2720*/  IDP.4A.S8.S8 R44, R33.reuse, R23.reuse, R34 ;  /* 0x00000017212c7226 */ /* 0x0c0fe40000000622 */
[C---:B------:R-:W-:Y:S02]  /*2730*/  IDP.4A.S8.S8 R36, R4.reuse, R23, R36 ;  /* 0x0000001704247226 */ /* 0x040fe40000000624 */
[----:B------:R-:W0:Y:S01]  /*2740*/  LDS.128 R20, [R2+UR6+0x1040] ;  /* 0x0010400602147984 */ /* 0x000e220008000c00 */
[CC--:B-----5:R-:W-:Y:S02]  /*2750*/  IDP.4A.S8.S8 R42, R33.reuse, R16.reuse, R42 ;  /* 0x00000010212a7226 */ /* 0x0e0fe4000000062a */
[----:B------:R-:W-:Y:S02]  /*2760*/  IDP.4A.S8.S8 R43, R4, R16, R43 ;  /* 0x00000010042b7226 */ /* 0x000fe4000000062b */
[C---:B------:R-:W-:Y:S02]  /*2770*/  IDP.4A.S8.S8 R38, R33.reuse, R17, R38 ;  /* 0x0000001121267226 */ /* 0x040fe40000000626 */
[----:B------:R-:W-:-:S02]  /*2780*/  IDP.4A.S8.S8 R26, R33, R18, R26 ;  /* 0x00000012211a7226 */ /* 0x000fc4000000061a */
[----:B------:R-:W-:Y:S02]  /*2790*/  IDP.4A.S8.S8 R16, R33, R19, R6 ;  /* 0x0000001321107226 */ /* 0x000fe40000000606 */
[----:B------:R-:W1:Y:S01]  /*27a0*/  LDS.128 R32, [R2+UR6+0x1840] ;  /* 0x0018400602207984 */ /* 0x000e620008000c00 */
[C---:B------:R-:W-:Y:S02]  /*27b0*/  IDP.4A.S8.S8 R17, R4.reuse, R17, R5 ;  /* 0x0000001104117226 */ /* 0x040fe40000000605 */
[C---:B------:R-:W-:Y:S02]  /*27c0*/  IDP.4A.S8.S8 R13, R4.reuse, R18, R13 ;  /* 0x00000012040d7226 */ /* 0x040fe4000000060d */
[----:B------:R-:W-:Y:S01]  /*27d0*/  IDP.4A.S8.S8 R19, R4, R19, R7 ;  /* 0x0000001304137226 */ /* 0x000fe20000000607 */
[----:B------:R-:W-:Y:S01]  /*27e0*/  LDS R18, [R27+UR4+0x1730] ;  /* 0x001730041b127984 */ /* 0x000fe20008000800 */
[CC--:B--2---:R-:W-:Y:S02]  /*27f0*/  IDP.4A.S8.S8 R39, R25.reuse, R8.reuse, R39 ;  /* 0x0000000819277226 */ /* 0x0c4fe40000000627 */
[----:B---3--:R-:W-:Y:S01]  /*2800*/  IDP.4A.S8.S8 R41, R12, R8, R41 ;  /* 0x000000080c297226 */ /* 0x008fe20000000629 */
[----:B------:R-:W-:Y:S01]  /*2810*/  LDS.128 R4, [R2+UR6+0x1050] ;  /* 0x0010500602047984 */ /* 0x000fe20008000c00 */
[----:B------:R-:W-:-:S02]  /*2820*/  IDP.4A.S8.S8 R40, R25, R9, R40 ;  /* 0x0000000919287226 */ /* 0x000fc40000000628 */
[C---:B------:R-:W-:Y:S02]  /*2830*/  IDP.4A.S8.S8 R3, R12.reuse, R9, R3 ;  /* 0x000000090c037226 */ /* 0x040fe40000000603 */
[CC--:B------:R-:W-:Y:S02]  /*2840*/  IDP.4A.S8.S8 R45, R25.reuse, R10.reuse, R24 ;  /* 0x0000000a192d7226 */ /* 0x0c0fe40000000618 */
[C---:B------:R-:W-:Y:S01]  /*2850*/  IDP.4A.S8.S8 R37, R12.reuse, R10, R37 ;  /* 0x0000000a0c257226 */ /* 0x040fe20000000625 */
[----:B------:R-:W2:Y:S01]  /*2860*/  LDS R24, [R27+UR4+0x1030] ;  /* 0x001030041b187984 */ /* 0x000ea20008000800 */
[CC--:B------:R-:W-:Y:S02]  /*2870*/  IDP.4A.S8.S8 R44, R25.reuse, R11.reuse, R44 ;  /* 0x0000000b192c7226 */ /* 0x0c0fe4000000062c */
[----:B------:R-:W-:Y:S02]  /*2880*/  IDP.4A.S8.S8 R36, R12, R11, R36 ;  /* 0x0000000b0c247226 */ /* 0x000fe40000000624 */
[----:B------:R-:W3:Y:S01]  /*2890*/  LDS.128 R8, [R2+UR6+0x1850] ;  /* 0x0018500602087984 */ /* 0x000ee20008000c00 */
[----:B----4-:R-:W-:-:S02]  /*28a0*/  IDP.4A.S8.S8 R42, R25, R28, R42 ;  /* 0x0000001c192a7226 */ /* 0x010fc4000000062a */
        /* <DEDUP_REMOVED lines=8> */
[CC--:B0-----:R-:W-:Y:S02]  /*2930*/  IDP.4A.S8.S8 R39, R15.reuse, R20.reuse, R39 ;  /* 0x000000140f277226 */ /* 0x0c1fe40000000627 */
[C---:B------:R-:W-:Y:S01]  /*2940*/  IDP.4A.S8.S8 R41, R14.reuse, R20, R41 ;  /* 0x000000140e297226 */ /* 0x040fe20000000629 */
[----:B------:R-:W-:Y:S01]  /*2950*/  LDS R12, [R27+UR4+0x17a0] ;  /* 0x0017a0041b0c7984 */ /* 0x000fe20008000800 */
[CC--:B------:R-:W-:Y:S02]  /*2960*/  IDP.4A.S8.S8 R40, R15.reuse, R21.reuse, R40 ;  /* 0x000000150f287226 */ /* 0x0c0fe40000000628 */
[----:B------:R-:W-:Y:S01]  /*2970*/  IDP.4A.S8.S8 R3, R14, R21, R3 ;  /* 0x000000150e037226 */ /* 0x000fe20000000603 */
[----:B------:R-:W-:Y:S01]  /*2980*/  LDS.128 R28, [R2+UR6+0x1860] ;  /* 0x00186006021c7984 */ /* 0x000fe20008000c00 */
[----:B------:R-:W-:-:S02]  /*2990*/  IDP.4A.S8.S8 R45, R15, R22, R45 ;  /* 0x000000160f2d7226 */ /* 0x000fc4000000062d */
[C---:B------:R-:W-:Y:S02]  /*29a0*/  IDP.4A.S8.S8 R37, R14.reuse, R22, R37 ;  /* 0x000000160e257226 */ /* 0x040fe40000000625 */
[CC--:B------:R-:W-:Y:S02]  /*29b0*/  IDP.4A.S8.S8 R44, R15.reuse, R23.reuse, R44 ;  /* 0x000000170f2c7226 */ /* 0x0c0fe4000000062c */
[C---:B------:R-:W-:Y:S02]  /*29c0*/  IDP.4A.S8.S8 R36, R14.reuse, R23, R36 ;  /* 0x000000170e247226 */ /* 0x040fe40000000624 */
[----:B------:R-:W0:Y:S01]  /*29d0*/  LDS.128 R20, [R2+UR6+0x1060] ;  /* 0x0010600602147984 */ /* 0x000e220008000c00 */
[CC--:B-1----:R-:W-:Y:S02]  /*29e0*/  IDP.4A.S8.S8 R38, R15.reuse, R33.reuse, R38 ;  /* 0x000000210f267226 */ /* 0x0c2fe40000000626 */
[----:B------:R-:W-:Y:S02]  /*29f0*/  IDP.4A.S8.S8 R17, R14, R33, R17 ;  /* 0x000000210e117226 */ /* 0x000fe40000000611 */
[----:B------:R-:W-:-:S02]  /*2a00*/  IDP.4A.S8.S8 R33, R15, R34, R26 ;  /* 0x000000220f217226 */ /* 0x000fc4000000061a */
[CC--:B------:R-:W-:Y:S01]  /*2a10*/  IDP.4A.S8.S8 R47, R15.reuse, R32.reuse, R42 ;  /* 0x000000200f2f7226 */ /* 0x0c0fe2000000062a */
[----:B------:R-:W-:Y:S01]  /*2a20*/  LDS R26, [R27+UR4+0x1180] ;  /* 0x001180041b1a7984 */ /* 0x000fe20008000800 */
[C---:B------:R-:W-:Y:S02]  /*2a30*/  IDP.4A.S8.S8 R43, R14.reuse, R32, R43 ;  /* 0x000000200e2b7226 */ /* 0x040fe4000000062b */
[-C--:B------:R-:W-:Y:S02]  /*2a40*/  IDP.4A.S8.S8 R16, R15, R35.reuse, R16 ;  /* 0x000000230f107226 */ /* 0x080fe40000000610 */
[C---:B------:R-:W-:Y:S02]  /*2a50*/  IDP.4A.S8.S8 R13, R14.reuse, R34, R13 ;  /* 0x000000220e0d7226 */ /* 0x040fe4000000060d */
[----:B------:R-:W-:Y:S02]  /*2a60*/  IDP.4A.S8.S8 R19, R14, R35, R19 ;  /* 0x000000230e137226 */ /* 0x000fe40000000613 */
[-C--:B--2---:R-:W-:Y:S01]  /*2a70*/  IDP.4A.S8.S8 R39, R24, R4.reuse, R39 ;  /* 0x0000000418277226 */ /* 0x084fe20000000627 */
[----:B------:R-:W-:Y:S01]  /*2a80*/  LDS R14, [R27+UR4+0x1110] ;  /* 0x001110041b0e7984 */ /* 0x000fe20008000800 */
[----:B------:R-:W-:-:S02]  /*2a90*/  IDP.4A.S8.S8 R41, R18, R4, R41 ;  /* 0x0000000412297226 */ /* 0x000fc40000000629 */
[-C--:B------:R-:W-:Y:S02]  /*2aa0*/  IDP.4A.S8.S8 R40, R24, R5.reuse, R40 ;  /* 0x0000000518287226 */ /* 0x080fe40000000628 */
[----:B------:R-:W-:Y:S02]  /*2ab0*/  IDP.4A.S8.S8 R3, R18, R5, R3 ;  /* 0x0000000512037226 */ /* 0x000fe40000000603 */
[-C--:B------:R-:W-:Y:S02]  /*2ac0*/  IDP.4A.S8.S8 R45, R24, R6.reuse, R45 ;  /* 0x00000006182d7226 */ /* 0x080fe4000000062d */
[----:B------:R-:W-:Y:S02]  /*2ad0*/  IDP.4A.S8.S8 R37, R18, R6, R37 ;  /* 0x0000000612257226 */ /* 0x000fe40000000625 */
[-C--:B------:R-:W-:Y:S02]  /*2ae0*/  IDP.4A.S8.S8 R44, R24, R7.reuse, R44 ;  /* 0x00000007182c7226 */ /* 0x080fe4000000062c */
[----:B------:R-:W-:-:S02]  /*2af0*/  IDP.4A.S8.S8 R36, R18, R7, R36 ;  /* 0x0000000712247226 */ /* 0x000fc40000000624 */
[-C--:B---3--:R-:W-:Y:S01]  /*2b00*/  IDP.4A.S8.S8 R47, R24, R8.reuse, R47 ;  /* 0x00000008182f7226 */ /* 0x088fe2000000062f */
[----:B------:R-:W1:Y:S01]  /*2b10*/  LDS.128 R4, [R2+UR6+0x1070] ;  /* 0x0010700602047984 */ /* 0x000e620008000c00 */
[----:B------:R-:W-:Y:S02]  /*2b20*/  IDP.4A.S8.S8 R43, R18, R8, R43 ;  /* 0x00000008122b7226 */ /* 0x000fe4000000062b */
[C---:B------:R-:W-:Y:S01]  /*2b30*/  IDP.4A.S8.S8 R15, R24.reuse, R10, R33 ;  /* 0x0000000a180f7226 */ /* 0x040fe20000000621 */
[----:B------:R-:W-:Y:S01]  /*2b40*/  LDS R8, [R27+UR4+0x1810] ;  /* 0x001810041b087984 */ /* 0x000fe20008000800 */
[C---:B------:R-:W-:Y:S02]  /*2b50*/  IDP.4A.S8.S8 R38, R24.reuse, R9, R38 ;  /* 0x0000000918267226 */ /* 0x040fe40000000626 */
[----:B------:R-:W-:Y:S01]  /*2b60*/  IDP.4A.S8.S8 R24, R24, R11, R16 ;  /* 0x0000000b18187226 */ /* 0x000fe20000000610 */
[----:B------:R-:W2:Y:S01]  /*2b70*/  LDS.128 R32, [R2+UR6+0x1870] ;  /* 0x0018700602207984 */ /* 0x000ea20008000c00 */
[----:B------:R-:W-:-:S02]  /*2b80*/  IDP.4A.S8.S8 R9, R18, R9, R17 ;  /* 0x0000000912097226 */ /* 0x000fc40000000611 */
[C---:B------:R-:W-:Y:S02]  /*2b90*/  IDP.4A.S8.S8 R13, R18.reuse, R10, R13 ;  /* 0x0000000a120d7226 */ /* 0x040fe4000000060d */
[----:B------:R-:W-:Y:S01]  /*2ba0*/  IDP.4A.S8.S8 R11, R18, R11, R19 ;  /* 0x0000000b120b7226 */ /* 0x000fe20000000613 */
[----:B------:R-:W-:Y:S01]  /*2bb0*/  LDS R10, [R27+UR4+0x1880] ;  /* 0x001880041b0a7984 */ /* 0x000fe20008000800 */
[CC--:B0-----:R-:W-:Y:S02]  /*2bc0*/  IDP.4A.S8.S8 R39, R25.reuse, R20.reuse, R39 ;  /* 0x0000001419277226 */ /* 0x0c1fe40000000627 */
[C---:B------:R-:W-:Y:S01]  /*2bd0*/  IDP.4A.S8.S8 R41, R12.reuse, R20, R41 ;  /* 0x000000140c297226 */ /* 0x040fe20000000629 */
[----:B------:R-:W0:Y:S01]  /*2be0*/  LDS.128 R16, [R2+UR6+0x1080] ;  /* 0x0010800602107984 */ /* 0x000e220008000c00 */
[-C--:B------:R-:W-:Y:S02]  /*2bf0*/  IDP.4A.S8.S8 R40, R25, R21.reuse, R40 ;  /* 0x0000001519287226 */ /* 0x080fe40000000628 */
[----:B------:R-:W-:-:S02]  /*2c00*/  IDP.4A.S8.S8 R3, R12, R21, R3 ;  /* 0x000000150c037226 */ /* 0x000fc40000000603 */
[CC--:B------:R-:W-:Y:S02]  /*2c10*/  IDP.4A.S8.S8 R45, R25.reuse, R22.reuse, R45 ;  /* 0x00000016192d7226 */ /* 0x0c0fe4000000062d */
[C---:B------:R-:W-:Y:S02]  /*2c20*/  IDP.4A.S8.S8 R37, R12.reuse, R22, R37 ;  /* 0x000000160c257226 */ /* 0x040fe40000000625 */
[CC--:B------:R-:W-:Y:S02]  /*2c30*/  IDP.4A.S8.S8 R44, R25.reuse, R23.reuse, R44 ;  /* 0x00000017192c7226 */ /* 0x0c0fe4000000062c */
[C---:B------:R-:W-:Y:S02]  /*2c40*/  IDP.4A.S8.S8 R36, R12.reuse, R23, R36 ;  /* 0x000000170c247226 */ /* 0x040fe40000000624 */
[----:B------:R-:W3:Y:S01]  /*2c50*/  LDS.128 R20, [R2+UR6+0x1880] ;  /* 0x0018800602147984 */ /* 0x000ee20008000c00 */
[-C--:B------:R-:W-:Y:S02]  /*2c60*/  IDP.4A.S8.S8 R15, R25, R30.reuse, R15 ;  /* 0x0000001e190f7226 */ /* 0x080fe4000000060f */
[----:B------:R-:W-:-:S02]  /*2c70*/  IDP.4A.S8.S8 R13, R12, R30, R13 ;  /* 0x0000001e0c0d7226 */ /* 0x000fc4000000060d */
[CC--:B------:R-:W-:Y:S02]  /*2c80*/  IDP.4A.S8.S8 R47, R25.reuse, R28.reuse, R47 ;  /* 0x0000001c192f7226 */ /* 0x0c0fe4000000062f */
[C---:B------:R-:W-:Y:S02]  /*2c90*/  IDP.4A.S8.S8 R43, R12.reuse, R28, R43 ;  /* 0x0000001c0c2b7226 */ /* 0x040fe4000000062b */
[C---:B------:R-:W-:Y:S02]  /*2ca0*/  IDP.4A.S8.S8 R38, R25.reuse, R29, R38 ;  /* 0x0000001d19267226 */ /* 0x040fe40000000626 */
[----:B------:R-:W-:Y:S02]  /*2cb0*/  IDP.4A.S8.S8 R24, R25, R31, R24 ;  /* 0x0000001f19187226 */ /* 0x000fe40000000618 */
[C---:B------:R-:W-:Y:S01]  /*2cc0*/  IDP.4A.S8.S8 R9, R12.reuse, R29, R9 ;  /* 0x0000001d0c097226 */ /* 0x040fe20000000609 */
[----:B------:R-:W-:Y:S01]  /*2cd0*/  LDS R25, [R27+UR4+0x18f0] ;  /* 0x0018f0041b197984 */ /* 0x000fe20008000800 */
[----:B------:R-:W-:-:S02]  /*2ce0*/  IDP.4A.S8.S8 R11, R12, R31, R11 ;  /* 0x0000001f0c0b7226 */ /* 0x000fc4000000060b */
[C---:B-1----:R-:W-:Y:S02]  /*2cf0*/  IDP.4A.S8.S8 R39, R14.reuse, R4, R39 ;  /* 0x000000040e277226 */ /* 0x042fe40000000627 */
[C---:B------:R-:W-:Y:S02]  /*2d00*/  IDP.4A.S8.S8 R40, R14.reuse, R5, R40 ;  /* 0x000000050e287226 */ /* 0x040fe40000000628 */
[C---:B------:R-:W-:Y:S02]  /*2d10*/  IDP.4A.S8.S8 R45, R14.reuse, R6, R45 ;  /* 0x000000060e2d7226 */ /* 0x040fe4000000062d */
[C---:B------:R-:W-:Y:S02]  /*2d20*/  IDP.4A.S8.S8 R44, R14.reuse, R7, R44 ;  /* 0x000000070e2c7226 */ /* 0x040fe4000000062c */
[-C--:B--2---:R-:W-:Y:S02]  /*2d30*/  IDP.4A.S8.S8 R47, R14, R32.reuse, R47 ;  /* 0x000000200e2f7226 */ /* 0x084fe4000000062f */
[----:B------:R-:W-:-:S02]  /*2d40*/  IDP.4A.S8.S8 R43, R8, R32, R43 ;  /* 0x00000020082b7226 */ /* 0x000fc4000000062b */
[C---:B------:R-:W-:Y:S01]  /*2d50*/  IDP.4A.S8.S8 R38, R14.reuse, R33, R38 ;  /* 0x000000210e267226 */ /* 0x040fe20000000626 */
[----:B------:R-:W-:Y:S01]  /*2d60*/  LDS R32, [R27+UR4+0x11f0] ;  /* 0x0011f0041b207984 */ /* 0x000fe20008000800 */
[-C--:B------:R-:W-:Y:S02]  /*2d70*/  IDP.4A.S8.S8 R29, R14, R34.reuse, R15 ;  /* 0x000000220e1d7226 */ /* 0x080fe4000000060f */
[----:B------:R-:W-:Y:S02]  /*2d80*/  IDP.4A.S8.S8 R31, R8, R34, R13 ;  /* 0x00000022081f7226 */ /* 0x000fe4000000060d */
[----:B------:R-:W-:Y:S02]  /*2d90*/  IDP.4A.S8.S8 R24, R14, R35, R24 ;  /* 0x000000230e187226 */ /* 0x000fe40000000618 */
[C---:B------:R-:W-:Y:S01]  /*2da0*/  IDP.4A.S8.S8 R41, R8.reuse, R4, R41 ;  /* 0x0000000408297226 */ /* 0x040fe20000000629 */
[----:B------:R-:W1:Y:S01]  /*2db0*/  LDS.128 R12, [R2+UR6+0x1890] ;  /* 0x00189006020c7984 */ /* 0x000e620008000c00 */
[----:B------:R-:W-:-:S02]  /*2dc0*/  IDP.4A.S8.S8 R3, R8, R5, R3 ;  /* 0x0000000508037226 */ /* 0x000fc40000000603 */
[C---:B------:R-:W-:Y:S02]  /*2dd0*/  IDP.4A.S8.S8 R37, R8.reuse, R6, R37 ;  /* 0x0000000608257226 */ /* 0x040fe40000000625 */
[C---:B------:R-:W-:Y:S02]  /*2de0*/  IDP.4A.S8.S8 R36, R8.reuse, R7, R36 ;  /* 0x0000000708247226 */ /* 0x040fe40000000624 */
[----:B------:R-:W2:Y:S01]  /*2df0*/  LDS.128 R4, [R2+UR6+0x1090] ;  /* 0x0010900602047984 */ /* 0x000ea20008000c00 */
[C---:B------:R-:W-:Y:S02]  /*2e00*/  IDP.4A.S8.S8 R9, R8.reuse, R33, R9 ;  /* 0x0000002108097226 */ /* 0x040fe40000000609 */
[----:B------:R-:W-:Y:S01]  /*2e10*/  IDP.4A.S8.S8 R11, R8, R35, R11 ;  /* 0x00000023080b7226 */ /* 0x000fe2000000060b */
[----:B------:R-:W-:Y:S01]  /*2e20*/  LDS R33, [R27+UR4+0x12d0] ;  /* 0x0012d0041b217984 */ /* 0x000fe20008000800 */
[-C--:B0-----:R-:W-:Y:S02]  /*2e30*/  IDP.4A.S8.S8 R39, R26, R16.reuse, R39 ;  /* 0x000000101a277226 */ /* 0x081fe40000000627 */
[----:B------:R-:W-:-:S02]  /*2e40*/  IDP.4A.S8.S8 R41, R10, R16, R41 ;  /* 0x000000100a297226 */ /* 0x000fc40000000629 */
[-C--:B------:R-:W-:Y:S02]  /*2e50*/  IDP.4A.S8.S8 R40, R26, R17.reuse, R40 ;  /* 0x000000111a287226 */ /* 0x080fe40000000628 */
[----:B------:R-:W-:Y:S02]  /*2e60*/  IDP.4A.S8.S8 R8, R10, R17, R3 ;  /* 0x000000110a087226 */ /* 0x000fe40000000603 */
[-C--:B------:R-:W-:Y:S01]  /*2e70*/  IDP.4A.S8.S8 R45, R26, R18.reuse, R45 ;  /* 0x000000121a2d7226 */ /* 0x080fe2000000062d */
[----:B------:R-:W-:Y:S01]  /*2e80*/  LDS R3, [R27+UR4+0x1960] ;  /* 0x001960041b037984 */ /* 0x000fe20008000800 */
[----:B------:R-:W-:Y:S02]  /*2e90*/  IDP.4A.S8.S8 R37, R10, R18, R37 ;  /* 0x000000120a257226 */ /* 0x000fe40000000625 */
[-C--:B------:R-:W-:Y:S02]  /*2ea0*/  IDP.4A.S8.S8 R44, R26, R19.reuse, R44 ;  /* 0x000000131a2c7226 */ /* 0x080fe4000000062c */
[----:B------:R-:W-:-:S02]  /*2eb0*/  IDP.4A.S8.S8 R36, R10, R19, R36 ;  /* 0x000000130a247226 */ /* 0x000fc40000000624 */
[-C--:B---3--:R-:W-:Y:S01]  /*2ec0*/  IDP.4A.S8.S8 R47, R26, R20.reuse, R47 ;  /* 0x000000141a2f7226 */ /* 0x088fe2000000062f */
[----:B------:R-:W-:Y:S01]  /*2ed0*/  LDS.128 R16, [R2+UR6+0x10a0] ;  /* 0x0010a00602107984 */ /* 0x000fe20008000c00 */
[C---:B------:R-:W-:Y:S02]  /*2ee0*/  IDP.4A.S8.S8 R43, R10.reuse, R20, R43 ;  /* 0x000000140a2b7226 */ /* 0x040fe4000000062b */
[-C--:B------:R-:W-:Y:S01]  /*2ef0*/  IDP.4A.S8.S8 R34, R10, R21.reuse, R9 ;  /* 0x000000150a227226 */ /* 0x080fe20000000609 */
[----:B------:R-:W0:Y:S01]  /*2f00*/  LDS R20, [R27+UR4+0x1260] ;  /* 0x001260041b147984 */ /* 0x000e220008000800 */
[-C--:B------:R-:W-:Y:S02]  /*2f10*/  IDP.4A.S8.S8 R9, R26, R22.reuse, R29 ;  /* 0x000000161a097226 */ /* 0x080fe4000000061d */
[----:B------:R-:W-:Y:S02]  /*2f20*/  IDP.4A.S8.S8 R22, R10, R22, R31 ;  /* 0x000000160a167226 */ /* 0x000fe4000000061f */
[----:B------:R-:W3:Y:S01]  /*2f30*/  LDS.128 R28, [R2+UR6+0x18a0] ;  /* 0x0018a006021c7984 */ /* 0x000ee20008000c00 */
[----:B------:R-:W-:-:S02]  /*2f40*/  IDP.4A.S8.S8 R38, R26, R21, R38 ;  /* 0x000000151a267226 */ /* 0x000fc40000000626 */
[----:B------:R-:W-:Y:S02]  /*2f50*/  IDP.4A.S8.S8 R26, R26, R23, R24 ;  /* 0x000000171a1a7226 */ /* 0x000fe40000000618 */
[-C--:B-1----:R-:W-:Y:S02]  /*2f60*/  IDP.4A.S8.S8 R38, R32, R13.reuse, R38 ;  /* 0x0000000d20267226 */ /* 0x082fe40000000626 */
[C---:B------:R-:W-:Y:S02]  /*2f70*/  IDP.4A.S8.S8 R34, R25.reuse, R13, R34 ;  /* 0x0000000d19227226 */ /* 0x040fe40000000622 */
[----:B------:R-:W-:Y:S02]  /*2f80*/  IDP.4A.S8.S8 R24, R10, R23, R11 ;  /* 0x000000170a187226 */ /* 0x000fe4000000060b */
[-C--:B--2---:R-:W-:Y:S02]  /*2f90*/  IDP.4A.S8.S8 R39, R32, R4.reuse, R39 ;  /* 0x0000000420277226 */ /* 0x084fe40000000627 */
        /* <DEDUP_REMOVED lines=8> */
[----:B------:R-:W1:Y:S01]  /*3020*/  LDS.128 R4, [R2+UR6+0x10b0] ;  /* 0x0010b00602047984 */ /* 0x000e620008000c00 */
[C---:B------:R-:W-:Y:S02]  /*3030*/  IDP.4A.S8.S8 R43, R25.reuse, R12, R43 ;  /* 0x0000000c192b7226 */ /* 0x040fe4000000062b */
[CC--:B------:R-:W-:Y:S01]  /*3040*/  IDP.4A.S8.S8 R13, R32.reuse, R14.reuse, R9 ;  /* 0x0000000e200d7226 */ /* 0x0c0fe20000000609 */
[----:B------:R-:W2:Y:S01]  /*3050*/  LDS R12, [R27+UR4+0x19d0] ;  /* 0x0019d0041b0c7984 */ /* 0x000ea20008000800 */
[C---:B------:R-:W-:Y:S02]  /*3060*/  IDP.4A.S8.S8 R22, R25.reuse, R14, R22 ;  /* 0x0000000e19167226 */ /* 0x040fe40000000616 */
[-C--:B------:R-:W-:Y:S01]  /*3070*/  IDP.4A.S8.S8 R26, R32, R15.reuse, R26 ;  /* 0x0000000f201a7226 */ /* 0x080fe2000000061a */
[----:B------:R-:W4:Y:S01]  /*3080*/  LDS.128 R8, [R2+UR6+0x18b0] ;  /* 0x0018b00602087984 */ /* 0x000f220008000c00 */
[----:B------:R-:W-:-:S02]  /*3090*/  IDP.4A.S8.S8 R24, R25, R15, R24 ;  /* 0x0000000f19187226 */ /* 0x000fc40000000618 */
[CC--:B0-----:R-:W-:Y:S01]  /*30a0*/  IDP.4A.S8.S8 R39, R20.reuse, R16.reuse, R39 ;  /* 0x0000001014277226 */ /* 0x0c1fe20000000627 */
[----:B------:R-:W-:Y:S01]  /*30b0*/  LDS R14, [R27+UR4+0x1340] ;  /* 0x001340041b0e7984 */ /* 0x000fe20008000800 */
[C---:B------:R-:W-:Y:S02]  /*30c0*/  IDP.4A.S8.S8 R41, R3.reuse, R16, R41 ;  /* 0x0000001003297226 */ /* 0x040fe40000000629 */
        /* <DEDUP_REMOVED lines=8> */
[C---:B---3--:R-:W-:Y:S02]  /*3150*/  IDP.4A.S8.S8 R47, R20.reuse, R28, R47 ;  /* 0x0000001c142f7226 */ /* 0x048fe4000000062f */
[C---:B------:R-:W-:Y:S02]  /*3160*/  IDP.4A.S8.S8 R38, R20.reuse, R29, R38 ;  /* 0x0000001d14267226 */ /* 0x040fe40000000626 */
[-C--:B------:R-:W-:Y:S02]  /*3170*/  IDP.4A.S8.S8 R13, R20, R30.reuse, R13 ;  /* 0x0000001e140d7226 */ /* 0x080fe4000000060d */
[----:B------:R-:W-:-:S02]  /*3180*/  IDP.4A.S8.S8 R25, R3, R30, R22 ;  /* 0x0000001e03197226 */ /* 0x000fc40000000616 */
[----:B------:R-:W-:Y:S02]  /*3190*/  IDP.4A.S8.S8 R26, R20, R31, R26 ;  /* 0x0000001f141a7226 */ /* 0x000fe4000000061a */
[----:B------:R-:W3:Y:S01]  /*31a0*/  LDS.128 R20, [R2+UR6+0x18c0] ;  /* 0x0018c00602147984 */ /* 0x000ee20008000c00 */
[C---:B------:R-:W-:Y:S02]  /*31b0*/  IDP.4A.S8.S8 R43, R3.reuse, R28, R43 ;  /* 0x0000001c032b7226 */ /* 0x040fe4000000062b */
[C---:B------:R-:W-:Y:S01]  /*31c0*/  IDP.4A.S8.S8 R34, R3.reuse, R29, R34 ;  /* 0x0000001d03227226 */ /* 0x040fe20000000622 */
[----:B------:R-:W-:Y:S01]  /*31d0*/  LDS R28, [R27+UR4+0x1ab0] ;  /* 0x001ab0041b1c7984 */ /* 0x000fe20008000800 */
[----:B------:R-:W-:Y:S02]  /*31e0*/  IDP.4A.S8.S8 R24, R3, R31, R24 ;  /* 0x0000001f03187226 */ /* 0x000fe40000000618 */
[CC--:B-1----:R-:W-:Y:S01]  /*31f0*/  IDP.4A.S8.S8 R39, R33.reuse, R4.reuse, R39 ;  /* 0x0000000421277226 */ /* 0x0c2fe20000000627 */
[----:B------:R-:W-:Y:S01]  /*3200*/  LDS R3, [R27+UR4+0x13b0] ;  /* 0x0013b0041b037984 */ /* 0x000fe20008000800 */
[----:B--2---:R-:W-:Y:S01]  /*3210*/  IDP.4A.S8.S8 R41, R12, R4, R41 ;  /* 0x000000040c297226 */ /* 0x004fe20000000629 */
[----:B------:R-:W1:Y:S01]  /*3220*/  LDC.64 R30, c[0x0][0x3a8] ;  /* 0x0000ea00ff1e7b82 */ /* 0x000e620000000a00 */
[----:B------:R-:W-:-:S02]  /*3230*/  IDP.4A.S8.S8 R40, R33, R5, R40 ;  /* 0x0000000521287226 */ /* 0x000fc40000000628 */
[C---:B------:R-:W-:Y:S02]  /*3240*/  IDP.4A.S8.S8 R42, R12.reuse, R5, R42 ;  /* 0x000000050c2a7226 */ /* 0x040fe4000000062a */
[CC--:B------:R-:W-:Y:S02]  /*3250*/  IDP.4A.S8.S8 R45, R33.reuse, R6.reuse, R45 ;  /* 0x00000006212d7226 */ /* 0x0c0fe4000000062d */
[C---:B------:R-:W-:Y:S02]  /*3260*/  IDP.4A.S8.S8 R37, R12.reuse, R6, R37 ;  /* 0x000000060c257226 */ /* 0x040fe40000000625 */
[CC--:B------:R-:W-:Y:S02]  /*3270*/  IDP.4A.S8.S8 R44, R33.reuse, R7.reuse, R44 ;  /* 0x00000007212c7226 */ /* 0x0c0fe4000000062c */
[C---:B------:R-:W-:Y:S02]  /*3280*/  IDP.4A.S8.S8 R36, R12.reuse, R7, R36 ;  /* 0x000000070c247226 */ /* 0x040fe40000000624 */
[-C--:B----4-:R-:W-:Y:S01]  /*3290*/  IDP.4A.S8.S8 R47, R33, R8.reuse, R47 ;  /* 0x00000008212f7226 */ /* 0x090fe2000000062f */
[----:B------:R-:W2:Y:S01]  /*32a0*/  LDS.128 R4, [R2+UR6+0x10d0] ;  /* 0x0010d00602047984 */ /* 0x000ea20008000c00 */
[----:B------:R-:W-:-:S02]  /*32b0*/  IDP.4A.S8.S8 R43, R12, R8, R43 ;  /* 0x000000080c2b7226 */ /* 0x000fc4000000062b */
[CC--:B------:R-:W-:Y:S02]  /*32c0*/  IDP.4A.S8.S8 R38, R33.reuse, R9.reuse, R38 ;  /* 0x0000000921267226 */ /* 0x0c0fe40000000626 */
[C---:B------:R-:W-:Y:S02]  /*32d0*/  IDP.4A.S8.S8 R34, R12.reuse, R9, R34 ;  /* 0x000000090c227226 */ /* 0x040fe40000000622 */
[CC--:B------:R-:W-:Y:S02]  /*32e0*/  IDP.4A.S8.S8 R13, R33.reuse, R10.reuse, R13 ;  /* 0x0000000a210d7226 */ /* 0x0c0fe4000000060d */
[C---:B------:R-:W-:Y:S02]  /*32f0*/  IDP.4A.S8.S8 R25, R12.reuse, R10, R25 ;  /* 0x0000000a0c197226 */ /* 0x040fe40000000619 */
[-C--:B------:R-:W-:Y:S02]  /*3300*/  IDP.4A.S8.S8 R26, R33, R11.reuse, R26 ;  /* 0x0000000b211a7226 */ /* 0x080fe4000000061a */
[----:B------:R-:W-:-:S02]  /*3310*/  IDP.4A.S8.S8 R24, R12, R11, R24 ;  /* 0x0000000b0c187226 */ /* 0x000fc40000000618 */
[----:B------:R-:W4:Y:S01]  /*3320*/  LDS.128 R8, [R2+UR6+0x18d0] ;  /* 0x0018d00602087984 */ /* 0x000f220008000c00 */
[CC--:B0-----:R-:W-:Y:S02]  /*3330*/  IDP.4A.S8.S8 R39, R14.reuse, R16.reuse, R39 ;  /* 0x000000100e277226 */ /* 0x0c1fe40000000627 */
[C---:B------:R-:W-:Y:S02]  /*3340*/  IDP.4A.S8.S8 R41, R15.reuse, R16, R41 ;  /* 0x000000100f297226 */ /* 0x040fe40000000629 */
[CC--:B------:R-:W-:Y:S02]  /*3350*/  IDP.4A.S8.S8 R40, R14.reuse, R17.reuse, R40 ;  /* 0x000000110e287226 */ /* 0x0c0fe40000000628 */
[----:B------:R-:W-:Y:S02]  /*3360*/  IDP.4A.S8.S8 R42, R15, R17, R42 ;  /* 0x000000110f2a7226 */ /* 0x000fe4000000062a */
[----:B------:R-:W0:Y:S01]  /*3370*/  LDC.64 R16, c[0x0][0x398] ;  /* 0x0000e600ff107b82 */ /* 0x000e220000000a00 */
[----:B------:R-:W-:-:S02]  /*3380*/  IDP.4A.S8.S8 R45, R14, R18, R45 ;  /* 0x000000120e2d7226 */ /* 0x000fc4000000062d */
[C---:B------:R-:W-:Y:S02]  /*3390*/  IDP.4A.S8.S8 R37, R15.reuse, R18, R37 ;  /* 0x000000120f257226 */ /* 0x040fe40000000625 */
[CC--:B------:R-:W-:Y:S02]  /*33a0*/  IDP.4A.S8.S8 R44, R14.reuse, R19.reuse, R44 ;  /* 0x000000130e2c7226 */ /* 0x0c0fe4000000062c */
[C---:B------:R-:W-:Y:S02]  /*33b0*/  IDP.4A.S8.S8 R36, R15.reuse, R19, R36 ;  /* 0x000000130f247226 */ /* 0x040fe40000000624 */
[CC--:B---3--:R-:W-:Y:S01]  /*33c0*/  IDP.4A.S8.S8 R47, R14.reuse, R20.reuse, R47 ;  /* 0x000000140e2f7226 */ /* 0x0c8fe2000000062f */
[----:B------:R-:W-:Y:S01]  /*33d0*/  LDS R19, [R27+UR4+0x1b20] ;  /* 0x001b20041b137984 */ /* 0x000fe20008000800 */
[C---:B------:R-:W-:Y:S02]  /*33e0*/  IDP.4A.S8.S8 R43, R15.reuse, R20, R43 ;  /* 0x000000140f2b7226 */ /* 0x040fe4000000062b */
[CC--:B------:R-:W-:Y:S01]  /*33f0*/  IDP.4A.S8.S8 R38, R14.reuse, R21.reuse, R38 ;  /* 0x000000150e267226 */ /* 0x0c0fe20000000626 */
[----:B------:R-:W-:Y:S01]  /*3400*/  LDS R20, [R27+UR4+0x1420] ;  /* 0x001420041b147984 */ /* 0x000fe20008000800 */
[----:B------:R-:W-:Y:S01]  /*3410*/  IDP.4A.S8.S8 R34, R15, R21, R34 ;  /* 0x000000150f227226 */ /* 0x000fe20000000622 */
[----:B------:R-:W-:Y:S01]  /*3420*/  MOV R21, UR11 ;  /* 0x0000000b00157c02 */ /* 0x000fe20008000f00 */
[----:B------:R-:W-:-:S02]  /*3430*/  IDP.4A.S8.S8 R18, R14, R22, R13 ;  /* 0x000000160e127226 */ /* 0x000fc4000000060d */
[----:B------:R-:W-:Y:S01]  /*3440*/  IDP.4A.S8.S8 R25, R15, R22, R25 ;  /* 0x000000160f197226 */ /* 0x000fe20000000619 */
[----:B------:R-:W-:Y:S01]  /*3450*/  LEA R21, R21, R0, 0x4 ;  /* 0x0000000015157211 */ /* 0x000fe200078e20ff */
[-C--:B------:R-:W-:Y:S02]  /*3460*/  IDP.4A.S8.S8 R26, R14, R23.reuse, R26 ;  /* 0x000000170e1a7226 */ /* 0x080fe4000000061a */
[----:B------:R-:W-:Y:S01]  /*3470*/  IDP.4A.S8.S8 R24, R15, R23, R24 ;  /* 0x000000170f187226 */ /* 0x000fe20000000618 */
[----:B------:R-:W-:Y:S01]  /*3480*/  MOV R23, UR8 ;  /* 0x0000000800177c02 */ /* 0x000fe20008000f00 */
[----:B------:R-:W3:Y:S01]  /*3490*/  LDS.128 R12, [R2+UR6+0x10e0] ;  /* 0x0010e006020c7984 */ /* 0x000ee20008000c00 */
[----:B------:R-:W-:Y:S01]  /*34a0*/  SHF.L.U32 R21, R21, 0x2, RZ ;  /* 0x0000000215157819 */ /* 0x000fe200000006ff */
[----:B--2---:R-:W-:Y:S01]  /*34b0*/  IDP.4A.S8.S8 R39, R3, R4, R39 ;  /* 0x0000000403277226 */ /* 0x004fe20000000627 */
[----:B------:R-:W-:Y:S01]  /*34c0*/  LEA R0, R23, R0, 0x4 ;  /* 0x0000000017007211 */ /* 0x000fe200078e20ff */
[----:B------:R-:W-:Y:S01]  /*34d0*/  IDP.4A.S8.S8 R40, R3, R5, R40 ;  /* 0x0000000503287226 */ /* 0x000fe20000000628 */
[----:B------:R-:W2:Y:S01]  /*34e0*/  LDC.64 R22, c[0x0][0x3a0] ;  /* 0x0000e800ff167b82 */ /* 0x000ea20000000a00 */
[----:B0-----:R-:W-:-:S04]  /*34f0*/  IMAD.WIDE.U32 R16, R21, 0x4, R16 ;  /* 0x0000000415107825 */ /* 0x001fc800078e0010 */
[C---:B------:R-:W-:Y:S01]  /*3500*/  IDP.4A.S8.S8 R45, R3.reuse, R6, R45 ;  /* 0x00000006032d7226 */ /* 0x040fe2000000062d */
[----:B------:R-:W5:Y:S01]  /*3510*/  LDG.E.CONSTANT R29, desc[UR12][R16.64] ;  /* 0x0000000c101d7981 */ /* 0x000f62000c1e9900 */
[C---:B------:R-:W-:Y:S02]  /*3520*/  IDP.4A.S8.S8 R44, R3.reuse, R7, R44 ;  /* 0x00000007032c7226 */ /* 0x040fe4000000062c */
[CC--:B----4-:R-:W-:Y:S02]  /*3530*/  IDP.4A.S8.S8 R47, R3.reuse, R8.reuse, R47 ;  /* 0x00000008032f7226 */ /* 0x0d0fe4000000062f */
[C---:B------:R-:W-:Y:S02]  /*3540*/  IDP.4A.S8.S8 R43, R28.reuse, R8, R43 ;  /* 0x000000081c2b7226 */ /* 0x040fe4000000062b */
[-C--:B------:R-:W-:Y:S02]  /*3550*/  IDP.4A.S8.S8 R38, R3, R9.reuse, R38 ;  /* 0x0000000903267226 */ /* 0x080fe40000000626 */
[----:B------:R-:W-:-:S02]  /*3560*/  IDP.4A.S8.S8 R34, R28, R9, R34 ;  /* 0x000000091c227226 */ /* 0x000fc40000000622 */
[CC--:B------:R-:W-:Y:S02]  /*3570*/  IDP.4A.S8.S8 R33, R3.reuse, R10.reuse, R18 ;  /* 0x0000000a03217226 */ /* 0x0c0fe40000000612 */
[C---:B------:R-:W-:Y:S02]  /*3580*/  IDP.4A.S8.S8 R25, R28.reuse, R10, R25 ;  /* 0x0000000a1c197226 */ /* 0x040fe40000000619 */
[-C--:B------:R-:W-:Y:S02]  /*3590*/  IDP.4A.S8.S8 R26, R3, R11.reuse, R26 ;  /* 0x0000000b031a7226 */ /* 0x080fe4000000061a */
[C---:B------:R-:W-:Y:S01]  /*35a0*/  IDP.4A.S8.S8 R24, R28.reuse, R11, R24 ;  /* 0x0000000b1c187226 */ /* 0x040fe20000000618 */
[----:B------:R-:W-:Y:S01]  /*35b0*/  LDS R3, [R27+UR4+0x1490] ;  /* 0x001490041b037984 */ /* 0x000fe20008000800 */
[C---:B------:R-:W-:Y:S02]  /*35c0*/  IDP.4A.S8.S8 R41, R28.reuse, R4, R41 ;  /* 0x000000041c297226 */ /* 0x040fe40000000629 */
[C---:B------:R-:W-:Y:S01]  /*35d0*/  IDP.4A.S8.S8 R42, R28.reuse, R5, R42 ;  /* 0x000000051c2a7226 */ /* 0x040fe2000000062a */
[----:B------:R-:W0:Y:S01]  /*35e0*/  LDS.128 R8, [R2+UR6+0x10f0] ;  /* 0x0010f00602087984 */ /* 0x000e220008000c00 */
[----:B------:R-:W-:-:S02]  /*35f0*/  IDP.4A.S8.S8 R37, R28, R6, R37 ;  /* 0x000000061c257226 */ /* 0x000fc40000000625 */
[----:B------:R-:W-:Y:S02]  /*3600*/  IDP.4A.S8.S8 R36, R28, R7, R36 ;  /* 0x000000071c247226 */ /* 0x000fe40000000624 */
[----:B------:R-:W4:Y:S01]  /*3610*/  LDS.128 R4, [R2+UR6+0x18e0] ;  /* 0x0018e00602047984 */ /* 0x000f220008000c00 */
[----:B------:R-:W-:Y:S02]  /*3620*/  IMAD R0, R0, 0x310, RZ ;  /* 0x0000031000007824 */ /* 0x000fe400078e02ff */
[----:B--2---:R-:W-:-:S03]  /*3630*/  IMAD.WIDE.U32 R22, R21, 0x4, R22 ;  /* 0x0000000415167825 */ /* 0x004fc600078e0016 */
[----:B------:R-:W-:Y:S01]  /*3640*/  IADD3 R21, PT, PT, R27, UR5, R0 ;  /* 0x000000051b157c10 */ /* 0x000fe2000fffe000 */
[-C--:B---3--:R-:W-:Y:S01]  /*3650*/  IDP.4A.S8.S8 R39, R20, R12.reuse, R39 ;  /* 0x0000000c14277226 */ /* 0x088fe20000000627 */
[----:B------:R-:W2:Y:S01]  /*3660*/  LDG.E.CONSTANT R0, desc[UR12][R16.64+0x80] ;  /* 0x0000800c10007981 */ /* 0x000ea2000c1e9900 */
[----:B------:R-:W-:-:S03]  /*3670*/  IDP.4A.S8.S8 R41, R19, R12, R41 ;  /* 0x0000000c13297226 */ /* 0x000fc60000000629 */
[----:B------:R3:W3:Y:S04]  /*3680*/  LDS R12, [R27+UR4+0x1b90] ;  /* 0x001b90041b0c7984 */ /* 0x0006e80008000800 */
[----:B------:R-:W2:Y:S01]  /*3690*/  LDG.E.CONSTANT R18, desc[UR12][R22.64] ;  /* 0x0000000c16127981 */ /* 0x000ea2000c1e9900 */
[----:B-1----:R-:W-:-:S04]  /*36a0*/  IMAD.WIDE.U32 R30, R21, 0x4, R30 ;  /* 0x00000004151e7825 */ /* 0x002fc800078e001e */
[CC--:B------:R-:W-:Y:S02]  /*36b0*/  IDP.4A.S8.S8 R45, R20.reuse, R14.reuse, R45 ;  /* 0x0000000e142d7226 */ /* 0x0c0fe4000000062d */
[C---:B------:R-:W-:Y:S02]  /*36c0*/  IDP.4A.S8.S8 R37, R19.reuse, R14, R37 ;  /* 0x0000000e13257226 */ /* 0x040fe40000000625 */
[-C--:B------:R-:W-:Y:S01]  /*36d0*/  IDP.4A.S8.S8 R40, R20, R13.reuse, R40 ;  /* 0x0000000d14287226 */ /* 0x080fe20000000628 */
[----:B------:R-:W2:Y:S01]  /*36e0*/  LDG.E.CONSTANT R14, desc[UR12][R16.64+0x4] ;  /* 0x0000040c100e7981 */ /* 0x000ea2000c1e9900 */
[----:B------:R-:W-:-:S03]  /*36f0*/  IDP.4A.S8.S8 R42, R19, R13, R42 ;  /* 0x0000000d132a7226 */ /* 0x000fc6000000062a */
[----:B------:R-:W2:Y:S01]  /*3700*/  LDG.E.CONSTANT R13, desc[UR12][R30.64] ;  /* 0x0000000c1e0d7981 */ /* 0x000ea2000c1e9900 */
[C---:B------:R-:W-:Y:S02]  /*3710*/  IDP.4A.S8.S8 R44, R20.reuse, R15, R44 ;  /* 0x0000000f142c7226 */ /* 0x040fe4000000062c */
[----:B0-----:R-:W-:Y:S02]  /*3720*/  IDP.4A.S8.S8 R39, R3, R8, R39 ;  /* 0x0000000803277226 */ /* 0x001fe40000000627 */
[C---:B----4-:R-:W-:Y:S02]  /*3730*/  IDP.4A.S8.S8 R47, R20.reuse, R4, R47 ;  /* 0x00000004142f7226 */ /* 0x050fe4000000062f */
[C---:B------:R-:W-:Y:S02]  /*3740*/  IDP.4A.S8.S8 R38, R20.reuse, R5, R38 ;  /* 0x0000000514267226 */ /* 0x040fe40000000626 */
[C---:B------:R-:W-:Y:S02]  /*3750*/  IDP.4A.S8.S8 R33, R20.reuse, R6, R33 ;  /* 0x0000000614217226 */ /* 0x040fe40000000621 */
[----:B------:R-:W-:Y:S01]  /*3760*/  IDP.4A.S8.S8 R43, R19, R4, R43 ;  /* 0x00000004132b7226 */ /* 0x000fe2000000062b */
[----:B------:R-:W-:Y:S01]  /*3770*/  SHF.R.S32.HI R4, RZ, 0x1f, R39 ;  /* 0x0000001fff047819 */ /* 0x000fe20000011427 */
[----:B------:R-:W-:-:S02]  /*3780*/  IDP.4A.S8.S8 R20, R20, R7, R26 ;  /* 0x0000000714147226 */ /* 0x000fc4000000061a */
[----:B------:R-:W-:Y:S01]  /*3790*/  HFMA2 R26, -RZ, RZ, 2, 0 ;  /* 0x40000000ff1a7431 */ /* 0x000fe200000001ff */
[----:B---3--:R-:W-:Y:S01]  /*37a0*/  MOV R27, 0x0 ;  /* 0x00000000001b7802 */ /* 0x008fe20000000f00 */
[C---:B------:R-:W-:Y:S01]  /*37b0*/  IDP.4A.S8.S8 R36, R19.reuse, R15, R36 ;  /* 0x0000000f13247226 */ /* 0x040fe20000000624 */
[----:B------:R-:W3:Y:S01]  /*37c0*/  LDG.E.CONSTANT R49, desc[UR12][R30.64+0x4] ;  /* 0x0000040c1e317981 */ /* 0x000ee2000c1e9900 */
[----:B------:R-:W-:Y:S02]  /*37d0*/  IMAD R4, R4, -0x23cc0000, RZ ;  /* 0xdc34000004047824 */ /* 0x000fe400078e02ff */
[C---:B------:R-:W-:Y:S01]  /*37e0*/  IDP.4A.S8.S8 R34, R19.reuse, R5, R34 ;  /* 0x0000000513227226 */ /* 0x040fe20000000622 */
[----:B------:R-:W4:Y:S01]  /*37f0*/  LDG.E.CONSTANT R15, desc[UR12][R16.64+0x84] ;  /* 0x0000840c100f7981 */ /* 0x000f22000c1e9900 */
[C---:B------:R-:W-:Y:S02]  /*3800*/  IDP.4A.S8.S8 R25, R19.reuse, R6, R25 ;  /* 0x0000000613197226 */ /* 0x040fe40000000619 */
[----:B------:R-:W-:-:S02]  /*3810*/  IDP.4A.S8.S8 R24, R19, R7, R24 ;  /* 0x0000000713187226 */ /* 0x000fc40000000618 */
[C---:B------:R-:W-:Y:S02]  /*3820*/  IMAD R19, R39.reuse, 0x12361, R4 ;  /* 0x0001236127137824 */ /* 0x040fe400078e0204 */
[----:B------:R-:W-:-:S05]  /*3830*/  IMAD.WIDE.U32 R4, R39, -0x23cc0000, R26 ;  /* 0xdc34000027047825 */ /* 0x000fca00078e001a */
[----:B------:R-:W-:Y:S01]  /*3840*/  IADD3 R19, PT, PT, R5, R19, RZ ;  /* 0x0000001305137210 */ /* 0x000fe20007ffe0ff */
[----:B------:R-:W-:-:S03]  /*3850*/  IDP.4A.S8.S8 R35, R12, R8, R41 ;  /* 0x000000080c237226 */ /* 0x000fc60000000629 */
[----:B------:R-:W-:Y:S02]  /*3860*/  SHF.R.U64 R8, R4, 0x1f, R19 ;  /* 0x0000001f04087819 */ /* 0x000fe40000001213 */
[----:B------:R-:W3:Y:S01]  /*3870*/  LDG.E.CONSTANT R19, desc[UR12][R30.64+0xc4000] ;  /* 0x0c40000c1e137981 */ /* 0x000ee2000c1e9900 */
[----:B------:R-:W-:Y:S01]  /*3880*/  IDP.4A.S8.S8 R7, R3, R9, R40 ;  /* 0x0000000903077226 */ /* 0x000fe20000000628 */
[----:B------:R-:W-:-:S04]  /*3890*/  SHF.R.S32.HI R4, RZ, 0x1f, R35 ;  /* 0x0000001fff047819 */ /* 0x000fc80000011423 */
[----:B------:R-:W-:Y:S01]  /*38a0*/  SHF.R.S32.HI R5, RZ, 0x1f, R7 ;  /* 0x0000001fff057819 */ /* 0x000fe20000011407 */
[----:B------:R-:W-:-:S04]  /*38b0*/  IMAD R4, R4, -0x23cc0000, RZ ;  /* 0xdc34000004047824 */ /* 0x000fc800078e02ff */
[----:B------:R-:W-:Y:S02]  /*38c0*/  IMAD R6, R5, -0x23cc0000, RZ ;  /* 0xdc34000005067824 */ /* 0x000fe400078e02ff */
[----:B------:R-:W-:Y:S02]  /*38d0*/  IDP.4A.S8.S8 R41, R12, R9, R42 ;  /* 0x000000090c297226 */ /* 0x000fe4000000062a */
[C---:B------:R-:W-:Y:S02]  /*38e0*/  IMAD R9, R7.reuse, 0x12361, R6 ;  /* 0x0001236107097824 */ /* 0x040fe400078e0206 */
[----:B------:R-:W-:-:S04]  /*38f0*/  IMAD.WIDE.U32 R6, R7, -0x23cc0000, R26 ;  /* 0xdc34000007067825 */ /* 0x000fc800078e001a */
[C---:B------:R-:W-:Y:S02]  /*3900*/  IMAD R39, R35.reuse, 0x12361, R4 ;  /* 0x0001236123277824 */ /* 0x040fe400078e0204 */
[----:B------:R-:W-:Y:S01]  /*3910*/  IMAD.WIDE.U32 R4, R35, -0x23cc0000, R26 ;  /* 0xdc34000023047825 */ /* 0x000fe200078e001a */
[----:B------:R-:W-:-:S04]  /*3920*/  IADD3 R9, PT, PT, R7, R9, RZ ;  /* 0x0000000907097210 */ /* 0x000fc80007ffe0ff */
[----:B------:R-:W-:Y:S02]  /*3930*/  IADD3 R7, PT, PT, R5, R39, RZ ;  /* 0x0000002705077210 */ /* 0x000fe40007ffe0ff */
[----:B------:R-:W-:-:S05]  /*3940*/  SHF.R.S32.HI R5, RZ, 0x1f, R41 ;  /* 0x0000001fff057819 */ /* 0x000fca0000011429 */
[----:B------:R-:W-:-:S04]  /*3950*/  IMAD R32, R5, -0x23cc0000, RZ ;  /* 0xdc34000005207824 */ /* 0x000fc800078e02ff */
[C---:B------:R-:W-:Y:S02]  /*3960*/  IMAD R35, R41.reuse, 0x12361, R32 ;  /* 0x0001236129237824 */ /* 0x040fe400078e0220 */
[----:B------:R-:W3:Y:S01]  /*3970*/  LDG.E.CONSTANT R32, desc[UR12][R22.64+0x80] ;  /* 0x0000800c16207981 */ /* 0x000ee2000c1e9900 */
[----:B------:R-:W-:-:S05]  /*3980*/  IMAD.WIDE.U32 R40, R41, -0x23cc0000, R26 ;  /* 0xdc34000029287825 */ /* 0x000fca00078e001a */
[----:B------:R-:W-:Y:S01]  /*3990*/  IADD3 R35, PT, PT, R41, R35, RZ ;  /* 0x0000002329237210 */ /* 0x000fe20007ffe0ff */
[-C--:B------:R-:W-:Y:S02]  /*39a0*/  IDP.4A.S8.S8 R41, R12, R10.reuse, R37 ;  /* 0x0000000a0c297226 */ /* 0x080fe40000000625 */
[----:B------:R-:W3:Y:S01]  /*39b0*/  LDG.E.CONSTANT R37, desc[UR12][R30.64+0xca200] ;  /* 0x0ca2000c1e257981 */ /* 0x000ee2000c1e9900 */
[----:B------:R-:W-:Y:S02]  /*39c0*/  SHF.R.U64 R9, R6, 0x1f, R9 ;  /* 0x0000001f06097819 */ /* 0x000fe40000001209 */
[----:B------:R-:W-:Y:S02]  /*39d0*/  SHF.R.U64 R28, R4, 0x1f, R7 ;  /* 0x0000001f041c7819 */ /* 0x000fe40000001207 */
[----:B------:R0:W1:Y:S04]  /*39e0*/  LDS.128 R4, [R2+UR6+0x18f0] ;  /* 0x0018f00602047984 */ /* 0x0000680008000c00 */
[----:B0-----:R-:W3:Y:S01]  /*39f0*/  LDG.E.CONSTANT R2, desc[UR12][R22.64+0x4] ;  /* 0x0000040c16027981 */ /* 0x001ee2000c1e9900 */
[----:B------:R-:W-:-:S02]  /*3a00*/  IDP.4A.S8.S8 R45, R3, R10, R45 ;  /* 0x0000000a032d7226 */ /* 0x000fc4000000062d */
[CC--:B-1----:R-:W-:Y:S02]  /*3a10*/  IDP.4A.S8.S8 R47, R3.reuse, R4.reuse, R47 ;  /* 0x00000004032f7226 */ /* 0x0c2fe4000000062f */
[C---:B------:R-:W-:Y:S01]  /*3a20*/  IDP.4A.S8.S8 R43, R12.reuse, R4, R43 ;  /* 0x000000040c2b7226 */ /* 0x040fe2000000062b */
[----:B------:R-:W-:Y:S01]  /*3a30*/  SHF.R.S32.HI R4, RZ, 0x1f, R45 ;  /* 0x0000001fff047819 */ /* 0x000fe2000001142d */
[CC--:B------:R-:W-:Y:S02]  /*3a40*/  IDP.4A.S8.S8 R51, R3.reuse, R5.reuse, R38 ;  /* 0x0000000503337226 */ /* 0x0c0fe40000000626 */
[----:B------:R-:W-:Y:S02]  /*3a50*/  IDP.4A.S8.S8 R53, R12, R5, R34 ;  /* 0x000000050c357226 */ /* 0x000fe40000000622 */
[----:B------:R-:W-:Y:S01]  /*3a60*/  IDP.4A.S8.S8 R39, R3, R11, R44 ;  /* 0x0000000b03277226 */ /* 0x000fe2000000062c */
[----:B------:R-:W-:Y:S01]  /*3a70*/  SHF.R.U64 R35, R40, 0x1f, R35 ;  /* 0x0000001f28237819 */ /* 0x000fe20000001223 */
[----:B------:R-:W-:Y:S01]  /*3a80*/  IMAD R4, R4, -0x23cc0000, RZ ;  /* 0xdc34000004047824 */ /* 0x000fe200078e02ff */
[----:B------:R-:W3:Y:S03]  /*3a90*/  LDG.E.CONSTANT R38, desc[UR12][R30.64+0xca20c] ;  /* 0x0ca20c0c1e267981 */ /* 0x000ee6000c1e9900 */
[----:B------:R-:W-:-:S02]  /*3aa0*/  IMAD R10, R45, 0x12361, R4 ;  /* 0x000123612d0a7824 */ /* 0x000fc400078e0204 */
        /* <DEDUP_REMOVED lines=24> */
[-C--:B------:R-:W-:Y:S02]  /*3c30*/  IDP.4A.S8.S8 R33, R3, R6.reuse, R33 ;  /* 0x0000000603217226 */ /* 0x080fe40000000621 */
[C---:B------:R-:W-:Y:S02]  /*3c40*/  IMAD R41, R47.reuse, 0x12361, R4 ;  /* 0x000123612f297824 */ /* 0x040fe400078e0204 */
[----:B------:R-:W-:Y:S01]  /*3c50*/  IDP.4A.S8.S8 R25, R12, R6, R25 ;  /* 0x000000060c197226 */ /* 0x000fe20000000619 */
[----:B------:R-:W-:Y:S01]  /*3c60*/  SHF.R.S32.HI R6, RZ, 0x1f, R43 ;  /* 0x0000001fff067819 */ /* 0x000fe2000001142b */
[----:B------:R-:W-:-:S04]  /*3c70*/  IMAD.WIDE.U32 R4, R47, -0x23cc0000, R26 ;  /* 0xdc3400002f047825 */ /* 0x000fc800078e001a */
[----:B------:R-:W-:Y:S01]  /*3c80*/  IDP.4A.S8.S8 R39, R12, R7, R24 ;  /* 0x000000070c277226 */ /* 0x000fe20000000618 */
[----:B------:R-:W-:Y:S01]  /*3c90*/  IADD3 R41, PT, PT, R5, R41, RZ ;  /* 0x0000002905297210 */ /* 0x000fe20007ffe0ff */
[----:B------:R-:W-:Y:S01]  /*3ca0*/  IMAD R12, R6, -0x23cc0000, RZ ;  /* 0xdc340000060c7824 */ /* 0x000fe200078e02ff */
[----:B------:R-:W-:Y:S01]  /*3cb0*/  SHF.R.S32.HI R6, RZ, 0x1f, R51 ;  /* 0x0000001fff067819 */ /* 0x000fe20000011433 */
[----:B------:R-:W-:Y:S01]  /*3cc0*/  IDP.4A.S8.S8 R3, R3, R7, R20 ;  /* 0x0000000703037226 */ /* 0x000fe20000000614 */
[----:B------:R-:W-:Y:S01]  /*3cd0*/  SHF.R.U64 R41, R4, 0x1f, R41 ;  /* 0x0000001f04297819 */ /* 0x000fe20000001229 */
[C---:B------:R-:W-:Y:S02]  /*3ce0*/  IMAD R7, R43.reuse, 0x12361, R12 ;  /* 0x000123612b077824 */ /* 0x040fe400078e020c */
[----:B------:R-:W-:-:S04]  /*3cf0*/  IMAD.WIDE.U32 R4, R43, -0x23cc0000, R26 ;  /* 0xdc3400002b047825 */ /* 0x000fc800078e001a */
[----:B------:R-:W-:Y:S01]  /*3d00*/  IMAD R6, R6, -0x23cc0000, RZ ;  /* 0xdc34000006067824 */ /* 0x000fe200078e02ff */
[----:B------:R-:W-:-:S03]  /*3d10*/  IADD3 R43, PT, PT, R5, R7, RZ ;  /* 0x00000007052b7210 */ /* 0x000fc60007ffe0ff */
[C---:B------:R-:W-:Y:S01]  /*3d20*/  IMAD R5, R51.reuse, 0x12361, R6 ;  /* 0x0001236133057824 */ /* 0x040fe200078e0206 */
[----:B------:R-:W-:Y:S01]  /*3d30*/  SHF.R.U64 R43, R4, 0x1f, R43 ;  /* 0x0000001f042b7819 */ /* 0x000fe2000000122b */
[----:B------:R-:W-:Y:S01]  /*3d40*/  IMAD.WIDE.U32 R6, R51, -0x23cc0000, R26 ;  /* 0xdc34000033067825 */ /* 0x000fe200078e001a */
[----:B------:R-:W-:Y:S01]  /*3d50*/  SHF.R.S32.HI R4, RZ, 0x1f, R53 ;  /* 0x0000001fff047819 */ /* 0x000fe20000011435 */
[----:B------:R-:W3:Y:S03]  /*3d60*/  LDG.E.CONSTANT R51, desc[UR12][R16.64+0x88] ;  /* 0x0000880c10337981 */ /* 0x000ee6000c1e9900 */
        /* <DEDUP_REMOVED lines=8> */
[C---:B------:R-:W-:Y:S01]  /*3df0*/  IMAD R45, R33.reuse, 0x12361, R6 ;  /* 0x00012361212d7824 */ /* 0x040fe200078e0206 */
[----:B------:R-:W-:Y:S01]  /*3e00*/  SHF.R.U64 R20, R4, 0x1f, R5 ;  /* 0x0000001f04147819 */ /* 0x000fe20000001205 */
[----:B------:R-:W-:Y:S01]  /*3e10*/  IMAD.WIDE.U32 R6, R33, -0x23cc0000, R26 ;  /* 0xdc34000021067825 */ /* 0x000fe200078e001a */
[----:B-----5:R-:W-:Y:S02]  /*3e20*/  IADD3 R5, PT, PT, R29, R8, RZ ;  /* 0x000000081d057210 */ /* 0x020fe40007ffe0ff */
[----:B------:R-:W-:Y:S02]  /*3e30*/  SHF.R.S32.HI R4, RZ, 0x1f, R25 ;  /* 0x0000001fff047819 */ /* 0x000fe40000011419 */
[----:B------:R-:W-:Y:S02]  /*3e40*/  IADD3 R33, PT, PT, R7, R45, RZ ;  /* 0x0000002d07217210 */ /* 0x000fe40007ffe0ff */
[----:B------:R-:W-:Y:S01]  /*3e50*/  SHF.R.S32.HI R7, RZ, 0x1f, R5 ;  /* 0x0000001fff077819 */ /* 0x000fe20000011405 */
[----:B------:R-:W-:-:S02]  /*3e60*/  IMAD R8, R4, -0x23cc0000, RZ ;  /* 0xdc34000004087824 */ /* 0x000fc400078e02ff */
[----:B------:R-:W-:Y:S01]  /*3e70*/  IMAD.WIDE.U32 R4, R5, -0x7ffe96ac, R26 ;  /* 0x8001695405047825 */ /* 0x000fe200078e001a */
[----:B------:R-:W-:-:S03]  /*3e80*/  IADD3 R29, PT, PT, R29, R28, RZ ;  /* 0x0000001c1d1d7210 */ /* 0x000fc60007ffe0ff */
[----:B------:R-:W-:Y:S01]  /*3e90*/  IMAD R7, R7, -0x7ffe96ac, RZ ;  /* 0x8001695407077824 */ /* 0x000fe200078e02ff */
[----:B------:R-:W-:-:S04]  /*3ea0*/  SHF.R.U64 R6, R6, 0x1f, R33 ;  /* 0x0000001f06067819 */ /* 0x000fc80000001221 */
[----:B------:R-:W-:Y:S02]  /*3eb0*/  IADD3 R5, PT, PT, R5, R7, RZ ;  /* 0x0000000705057210 */ /* 0x000fe40007ffe0ff */
[----:B------:R-:W-:Y:S01]  /*3ec0*/  SHF.R.S32.HI R7, RZ, 0x1f, R29 ;  /* 0x0000001fff077819 */ /* 0x000fe2000001141d */
[C---:B------:R-:W-:Y:S02]  /*3ed0*/  IMAD R33, R25.reuse, 0x12361, R8 ;  /* 0x0001236119217824 */ /* 0x040fe400078e0208 */
[----:B------:R-:W-:Y:S01]  /*3ee0*/  IMAD.WIDE.U32 R24, R25, -0x23cc0000, R26 ;  /* 0xdc34000019187825 */ /* 0x000fe200078e001a */
[----:B--2---:R-:W-:-:S03]  /*3ef0*/  IADD3 R41, PT, PT, R0, R41, RZ ;  /* 0x0000002900297210 */ /* 0x004fc60007ffe0ff */
[----:B------:R-:W-:-:S04]  /*3f00*/  IMAD.WIDE.U32 R28, R29, -0x7ffe96ac, R26 ;  /* 0x800169541d1c7825 */ /* 0x000fc800078e001a */
[----:B------:R-:W-:Y:S01]  /*3f10*/  IMAD R7, R7, -0x7ffe96ac, RZ ;  /* 0x8001695407077824 */ /* 0x000fe200078e02ff */
[----:B------:R-:W-:Y:S02]  /*3f20*/  IADD3 R25, PT, PT, R25, R33, RZ ;  /* 0x0000002119197210 */ /* 0x000fe40007ffe0ff */
[----:B------:R-:W-:Y:S02]  /*3f30*/  SHF.R.U64 R5, R4, 0x1f, R5 ;  /* 0x0000001f04057819 */ /* 0x000fe40000001205 */
[----:B------:R-:W-:Y:S02]  /*3f40*/  IADD3 R33, PT, PT, R29, R7, RZ ;  /* 0x000000071d217210 */ /* 0x000fe40007ffe0ff */
[----:B------:R-:W-:Y:S02]  /*3f50*/  SHF.R.S32.HI R7, RZ, 0x1f, R41 ;  /* 0x0000001fff077819 */ /* 0x000fe40000011429 */
[----:B------:R-:W-:Y:S01]  /*3f60*/  SHF.R.U64 R4, R24, 0x1f, R25 ;  /* 0x0000001f18047819 */ /* 0x000fe20000001219 */
[----:B------:R-:W-:Y:S01]  /*3f70*/  IMAD.WIDE.U32 R24, R41, -0x7ffe96ac, R26 ;  /* 0x8001695429187825 */ /* 0x000fe200078e001a */
[----:B------:R-:W-:-:S02]  /*3f80*/  IADD3 R5, PT, PT, R18, R5, RZ ;  /* 0x0000000512057210 */ /* 0x000fc40007ffe0ff */
[----:B------:R-:W-:Y:S01]  /*3f90*/  SHF.R.U64 R33, R28, 0x1f, R33 ;  /* 0x0000001f1c217819 */ /* 0x000fe20000001221 */
[----:B------:R-:W-:Y:S01]  /*3fa0*/  IMAD R7, R7, -0x7ffe96ac, RZ ;  /* 0x8001695407077824 */ /* 0x000fe200078e02ff */
[----:B------:R-:W-:Y:S01]  /*3fb0*/  IADD3 R43, PT, PT, R0, R43, RZ ;  /* 0x0000002b002b7210 */ /* 0x000fe20007ffe0ff */
[--C-:B------:R-:W-:Y:S01]  /*3fc0*/  IMAD.WIDE R28, R5, 0x426375be, R26.reuse ;  /* 0x426375be051c7825 */ /* 0x100fe200078e021a */
[----:B------:R-:W-:Y:S02]  /*3fd0*/  IADD3 R41, PT, PT, R18, R33, RZ ;  /* 0x0000002112297210 */ /* 0x000fe40007ffe0ff */
[----:B------:R-:W-:Y:S02]  /*3fe0*/  IADD3 R5, PT, PT, R25, R7, RZ ;  /* 0x0000000719057210 */ /* 0x000fe40007ffe0ff */
[C---:B------:R-:W-:Y:S01]  /*3ff0*/  IADD3 R9, PT, PT, R14.reuse, R9, RZ ;  /* 0x000000090e097210 */ /* 0x040fe20007ffe0ff */
[----:B------:R-:W2:Y:S01]  /*4000*/  LDG.E.CONSTANT R7, desc[UR12][R16.64+0x8] ;  /* 0x0000080c10077981 */ /* 0x000ea2000c1e9900 */
[----:B------:R-:W-:Y:S01]  /*4010*/  IADD3 R33, PT, PT, R14, R35, RZ ;  /* 0x000000230e217210 */ /* 0x000fe20007ffe0ff */
[----:B------:R-:W-:Y:S01]  /*4020*/  IMAD.WIDE R44, R13, 0x6d870c31, R26 ;  /* 0x6d870c310d2c7825 */ /* 0x000fe200078e021a */
[----:B------:R-:W-:Y:S01]  /*4030*/  SHF.R.S32.HI R0, RZ, 0x1f, R43 ;  /* 0x0000001fff007819 */ /* 0x000fe2000001142b */
[----:B------:R-:W5:Y:S01]  /*4040*/  LDG.E.CONSTANT R35, desc[UR12][R30.64+0xc4004] ;  /* 0x0c40040c1e237981 */ /* 0x000f62000c1e9900 */
[----:B------:R-:W-:-:S02]  /*4050*/  SHF.R.S32.HI R8, RZ, 0x1f, R9 ;  /* 0x0000001fff087819 */ /* 0x000fc40000011409 */
[----:B------:R-:W-:Y:S01]  /*4060*/  SHF.R.S32.HI R14, RZ, 0x1f, R33 ;  /* 0x0000001fff0e7819 */ /* 0x000fe20000011421 */
[----:B------:R-:W5:Y:S01]  /*4070*/  LDG.E.CONSTANT R18, desc[UR12][R22.64+0x8] ;  /* 0x0000080c16127981 */ /* 0x000f62000c1e9900 */
[----:B------:R-:W-:Y:S01]  /*4080*/  SHF.R.U64 R13, R28, 0x1f, R29 ;  /* 0x0000001f1c0d7819 */ /* 0x000fe2000000121d */
[----:B------:R-:W-:Y:S01]  /*4090*/  IMAD.WIDE.U32 R28, R43, -0x7ffe96ac, R26 ;  /* 0x800169542b1c7825 */ /* 0x000fe200078e001a */
[----:B------:R-:W-:Y:S02]  /*40a0*/  SHF.R.U64 R44, R44, 0x1f, R45 ;  /* 0x0000001f2c2c7819 */ /* 0x000fe4000000122d */
[----:B------:R-:W-:Y:S01]  /*40b0*/  SHF.R.U64 R5, R24, 0x1f, R5 ;  /* 0x0000001f18057819 */ /* 0x000fe20000001205 */
[----:B------:R-:W-:Y:S02]  /*40c0*/  IMAD R43, R0, -0x7ffe96ac, RZ ;  /* 0x80016954002b7824 */ /* 0x000fe400078e02ff */
[----:B------:R-:W-:-:S04]  /*40d0*/  IMAD.WIDE.U32 R24, R9, -0x7ffe96ac, R26 ;  /* 0x8001695409187825 */ /* 0x000fc800078e001a */
[----:B------:R-:W-:Y:S02]  /*40e0*/  IMAD R45, R8, -0x7ffe96ac, RZ ;  /* 0x80016954082d7824 */ /* 0x000fe400078e02ff */
[----:B------:R-:W-:Y:S02]  /*40f0*/  IMAD R47, R14, -0x7ffe96ac, RZ ;  /* 0x800169540e2f7824 */ /* 0x000fe400078e02ff */
[--C-:B------:R-:W-:Y:S01]  /*4100*/  IMAD.WIDE.U32 R8, R33, -0x7ffe96ac, R26.reuse ;  /* 0x8001695421087825 */ /* 0x100fe200078e001a */
[----:B------:R-:W-:Y:S01]  /*4110*/  IADD3 R33, PT, PT, R29, R43, RZ ;  /* 0x0000002b1d217210 */ /* 0x000fe20007ffe0ff */
[----:B------:R-:W5:Y:S01]  /*4120*/  LDG.E.CONSTANT R14, desc[UR12][R22.64+0x84] ;  /* 0x0000840c160e7981 */ /* 0x000f62000c1e9900 */
[----:B------:R-:W-:Y:S02]  /*4130*/  IADD3 R29, PT, PT, R25, R45, RZ ;  /* 0x0000002d191d7210 */ /* 0x000fe40007ffe0ff */
[----:B------:R-:W-:Y:S02]  /*4140*/  IADD3 R25, PT, PT, R9, R47, RZ ;  /* 0x0000002f09197210 */ /* 0x000fe40007ffe0ff */
[----:B----4-:R-:W-:Y:S01]  /*4150*/  IADD3 R9, PT, PT, R15, R12, RZ ;  /* 0x0000000c0f097210 */ /* 0x010fe20007ffe0ff */
[----:B------:R-:W-:Y:S01]  /*4160*/  IMAD.WIDE R40, R41, 0x426375be, R26 ;  /* 0x426375be29287825 */ /* 0x000fe200078e021a */
[----:B------:R-:W-:Y:S01]  /*4170*/  VIADDMNMX R0, R13, R44, RZ, !PT ;  /* 0x0000002c0d007246 */ /* 0x000fe200078001ff */
[----:B------:R-:W4:Y:S01]  /*4180*/  LDG.E.CONSTANT R47, desc[UR12][R30.64+0x8] ;  /* 0x0000080c1e2f7981 */ /* 0x000f22000c1e9900 */
[----:B------:R-:W-:-:S02]  /*4190*/  IADD3 R13, PT, PT, R15, R20, RZ ;  /* 0x000000140f0d7210 */ /* 0x000fc40007ffe0ff */
[----:B------:R-:W-:Y:S01]  /*41a0*/  SHF.R.S32.HI R12, RZ, 0x1f, R9 ;  /* 0x0000001fff0c7819 */ /* 0x000fe20000011409 */
[----:B------:R-:W4:Y:S01]  /*41b0*/  LDG.E.CONSTANT R15, desc[UR12][R30.64+0xca204] ;  /* 0x0ca2040c1e0f7981 */ /* 0x000f22000c1e9900 */
[----:B------:R-:W-:Y:S02]  /*41c0*/  SHF.R.S32.HI R20, RZ, 0x1f, R13 ;  /* 0x0000001fff147819 */ /* 0x000fe4000001140d */
[----:B------:R-:W-:Y:S01]  /*41d0*/  SHF.R.U64 R25, R8, 0x1f, R25 ;  /* 0x0000001f08197819 */ /* 0x000fe20000001219 */
[----:B------:R-:W-:-:S04]  /*41e0*/  IMAD.WIDE.U32 R8, R9, -0x7ffe96ac, R26 ;  /* 0x8001695409087825 */ /* 0x000fc800078e001a */
[----:B------:R-:W-:Y:S02]  /*41f0*/  IMAD R43, R12, -0x7ffe96ac, RZ ;  /* 0x800169540c2b7824 */ /* 0x000fe400078e02ff */
[----:B------:R-:W-:Y:S01]  /*4200*/  IMAD R45, R20, -0x7ffe96ac, RZ ;  /* 0x80016954142d7824 */ /* 0x000fe200078e02ff */
[----:B------:R-:W-:Y:S01]  /*4210*/  SHF.R.U64 R20, R40, 0x1f, R41 ;  /* 0x0000001f28147819 */ /* 0x000fe20000001229 */
[----:B---3--:R-:W-:Y:S01]  /*4220*/  IMAD.WIDE R40, R19, 0x6d870c31, R26 ;  /* 0x6d870c3113287825 */ /* 0x008fe200078e021a */
[----:B------:R-:W-:-:S03]  /*4230*/  IADD3 R19, PT, PT, R9, R43, RZ ;  /* 0x0000002b09137210 */ /* 0x000fc60007ffe0ff */
[----:B------:R-:W-:Y:S01]  /*4240*/  IMAD.WIDE.U32 R12, R13, -0x7ffe96ac, R26 ;  /* 0x800169540d0c7825 */ /* 0x000fe200078e001a */
[----:B------:R-:W-:Y:S02]  /*4250*/  SHF.R.U64 R19, R8, 0x1f, R19 ;  /* 0x0000001f08137819 */ /* 0x000fe40000001213 */
[----:B------:R-:W0:Y:S02]  /*4260*/  LDC.64 R8, c[0x0][0x390] ;  /* 0x0000e400ff087b82 */ /* 0x000e240000000a00 */
[----:B------:R-:W-:Y:S02]  /*4270*/  IADD3 R43, PT, PT, R13, R45, RZ ;  /* 0x0000002d0d2b7210 */ /* 0x000fe40007ffe0ff */
[----:B------:R-:W3:Y:S02]  /*4280*/  LDG.E.CONSTANT R45, desc[UR12][R30.64+0xc4008] ;  /* 0x0c40080c1e2d7981 */ /* 0x000ee4000c1e9900 */
[----:B------:R-:W-:Y:S02]  /*4290*/  SHF.R.U64 R43, R12, 0x1f, R43 ;  /* 0x0000001f0c2b7819 */ /* 0x000fe4000000122b */
[----:B------:R-:W-:-:S05]  /*42a0*/  SHF.R.S32.HI R12, RZ, 0x1f, R3 ;  /* 0x0000001fff0c7819 */ /* 0x000fca0000011403 */
[----:B------:R-:W-:Y:S01]  /*42b0*/  IMAD R12, R12, -0x23cc0000, RZ ;  /* 0xdc3400000c0c7824 */ /* 0x000fe200078e02ff */
[----:B------:R-:W-:-:S03]  /*42c0*/  SHF.R.U64 R41, R40, 0x1f, R41 ;  /* 0x0000001f28297819 */ /* 0x000fc60000001229 */
[C---:B------:R-:W-:Y:S02]  /*42d0*/  IMAD R53, R3.reuse, 0x12361, R12 ;  /* 0x0001236103357824 */ /* 0x040fe400078e020c */
[----:B------:R-:W-:-:S05]  /*42e0*/  IMAD.WIDE.U32 R12, R3, -0x23cc0000, R26 ;  /* 0xdc340000030c7825 */ /* 0x000fca00078e001a */
[----:B------:R-:W-:Y:S02]  /*42f0*/  IADD3 R3, PT, PT, R13, R53, RZ ;  /* 0x000000350d037210 */ /* 0x000fe40007ffe0ff */
[----:B------:R-:W-:Y:S02]  /*4300*/  VIADDMNMX R53, R20, R41, RZ, !PT ;  /* 0x0000002914357246 */ /* 0x000fe400078001ff */
[----:B------:R-:W3:Y:S01]  /*4310*/  LDG.E.CONSTANT R20, desc[UR12][R16.64+0xc] ;  /* 0x00000c0c10147981 */ /* 0x000ee2000c1e9900 */
[----:B0-----:R-:W-:-:S03]  /*4320*/  IMAD.WIDE.U32 R8, R21, 0x4, R8 ;  /* 0x0000000415087825 */ /* 0x001fc600078e0008 */
[----:B------:R-:W3:Y:S01]  /*4330*/  LDG.E.CONSTANT R21, desc[UR12][R22.64+0x88] ;  /* 0x0000880c16157981 */ /* 0x000ee2000c1e9900 */
[----:B------:R-:W-:Y:S02]  /*4340*/  SHF.R.U64 R33, R28, 0x1f, R33 ;  /* 0x0000001f1c217819 */ /* 0x000fe40000001221 */
[----:B------:R-:W-:Y:S01]  /*4350*/  SHF.R.U64 R3, R12, 0x1f, R3 ;  /* 0x0000001f0c037819 */ /* 0x000fe20000001203 */
[----:B------:R-:W3:Y:S01]  /*4360*/  LDG.E.CONSTANT R28, desc[UR12][R16.64+0x8c] ;  /* 0x00008c0c101c7981 */ /* 0x000ee2000c1e9900 */
[----:B------:R-:W-:-:S03]  /*4370*/  IADD3 R13, PT, PT, R32, R33, RZ ;  /* 0x00000021200d7210 */ /* 0x000fc60007ffe0ff */
[----:B------:R-:W3:Y:S02]  /*4380*/  LDG.E.CONSTANT R33, desc[UR12][R30.64+0xca208] ;  /* 0x0ca2080c1e217981 */ /* 0x000ee4000c1e9900 */
[----:B------:R-:W-:Y:S01]  /*4390*/  IMAD.WIDE R12, R13, 0x426375be, R26 ;  /* 0x426375be0d0c7825 */ /* 0x000fe200078e021a */
[----:B------:R-:W-:Y:S01]  /*43a0*/  SHF.R.U64 R29, R24, 0x1f, R29 ;  /* 0x0000001f181d7819 */ /* 0x000fe2000000121d */
[----:B------:R0:W-:Y:S03]  /*43b0*/  STG.E desc[UR12][R8.64], R0 ;  /* 0x0000000008007986 */ /* 0x0001e6000c10190c */
[----:B------:R-:W-:Y:S01]  /*43c0*/  SHF.R.U64 R41, R12, 0x1f, R13 ;  /* 0x0000001f0c297819 */ /* 0x000fe2000000120d */
[----:B------:R-:W-:Y:S01]  /*43d0*/  IMAD.WIDE R12, R37, 0x6d870c31, R26 ;  /* 0x6d870c31250c7825 */ /* 0x000fe200078e021a */
[----:B------:R-:W3:Y:S04]  /*43e0*/  LDG.E.CONSTANT R17, desc[UR12][R30.64+0xc400c] ;  /* 0x0c400c0c1e117981 */ /* 0x000ee8000c1e9900 */
[----:B------:R-:W3:Y:S01]  /*43f0*/  LDG.E.CONSTANT R37, desc[UR12][R22.64+0xc] ;  /* 0x00000c0c16257981 */ /* 0x000ee2000c1e9900 */
[----:B------:R-:W-:-:S02]  /*4400*/  SHF.R.U64 R12, R12, 0x1f, R13 ;  /* 0x0000001f0c0c7819 */ /* 0x000fc4000000120d */
[C---:B------:R-:W-:Y:S01]  /*4410*/  IADD3 R13, PT, PT, R2.reuse, R29, RZ ;  /* 0x0000001d020d7210 */ /* 0x040fe20007ffe0ff */
[----:B------:R1:W-:Y:S01]  /*4420*/  STG.E desc[UR12][R8.64+0xc4000], R53 ;  /* 0x0c40003508007986 */ /* 0x0003e2000c10190c */
[----:B------:R-:W-:Y:S02]  /*4430*/  VIADDMNMX R29, R41, R12, RZ, !PT ;  /* 0x0000000c291d7246 */ /* 0x000fe400078001ff */
[----:B------:R-:W-:Y:S01]  /*4440*/  IADD3 R41, PT, PT, R2, R25, RZ ;  /* 0x0000001902297210 */ /* 0x000fe20007ffe0ff */
[----:B------:R-:W3:Y:S01]  /*4450*/  LDG.E.CONSTANT R16, desc[UR12][R30.64+0x6200] ;  /* 0x0062000c1e107981 */ /* 0x000ee2000c1e9900 */
[----:B------:R-:W-:Y:S01]  /*4460*/  SHF.R.S32.HI R2, RZ, 0x1f, R39 ;  /* 0x0000001fff027819 */ /* 0x000fe20000011427 */
[--C-:B------:R-:W-:Y:S02]  /*4470*/  IMAD.WIDE R24, R49, 0x6d870c31, R26.reuse ;  /* 0x6d870c3131187825 */ /* 0x100fe400078e021a */
[----:B------:R-:W3:Y:S02]  /*4480*/  LDG.E.CONSTANT R49, desc[UR12][R30.64+0xc] ;  /* 0x00000c0c1e317981 */ /* 0x000ee4000c1e9900 */
[----:B------:R-:W-:-:S02]  /*4490*/  IMAD.WIDE R12, R13, 0x426375be, R26 ;  /* 0x426375be0d0c7825 */ /* 0x000fc400078e021a */
[----:B------:R-:W3:Y:S02]  /*44a0*/  LDG.E.CONSTANT R22, desc[UR12][R22.64+0x8c] ;  /* 0x00008c0c16167981 */ /* 0x000ee4000c1e9900 */
[----:B------:R-:W-:Y:S01]  /*44b0*/  IMAD R2, R2, -0x23cc0000, RZ ;  /* 0xdc34000002027824 */ /* 0x000fe200078e02ff */
[----:B0-----:R-:W-:Y:S01]  /*44c0*/  SHF.R.U64 R0, R12, 0x1f, R13 ;  /* 0x0000001f0c007819 */ /* 0x001fe2000000120d */
[----:B------:R-:W-:-:S04]  /*44d0*/  IMAD.WIDE.U32 R12, R39, -0x23cc0000, R26 ;  /* 0xdc340000270c7825 */ /* 0x000fc800078e001a */
[----:B-1----:R-:W-:Y:S02]  /*44e0*/  IMAD R53, R39, 0x12361, R2 ;  /* 0x0001236127357824 */ /* 0x002fe400078e0202 */
[----:B------:R-:W3:Y:S03]  /*44f0*/  LDG.E.CONSTANT R39, desc[UR12][R30.64+0x620c] ;  /* 0x00620c0c1e277981 */ /* 0x000ee6000c1e9900 */
[----:B------:R-:W-:Y:S01]  /*4500*/  IADD3 R13, PT, PT, R13, R53, RZ ;  /* 0x000000350d0d7210 */ /* 0x000fe20007ffe0ff */
[----:B------:R-:W3:Y:S04]  /*4510*/  LDG.E.CONSTANT R2, desc[UR12][R30.64+0x6208] ;  /* 0x0062080c1e027981 */ /* 0x000ee8000c1e9900 */
[----:B------:R0:W3:Y:S01]  /*4520*/  LDG.E.CONSTANT R53, desc[UR12][R30.64+0x6204] ;  /* 0x0062040c1e357981 */ /* 0x0000e2000c1e9900 */
[----:B------:R-:W-:-:S02]  /*4530*/  SHF.R.U64 R25, R24, 0x1f, R25 ;  /* 0x0000001f18197819 */ /* 0x000fc40000001219 */
[----:B------:R-:W-:Y:S01]  /*4540*/  SHF.R.U64 R24, R12, 0x1f, R13 ;  /* 0x0000001f0c187819 */ /* 0x000fe2000000120d */
[----:B------:R-:W-:Y:S01]  /*4550*/  IMAD.WIDE R12, R41, 0x426375be, R26 ;  /* 0x426375be290c7825 */ /* 0x000fe200078e021a */
[----:B------:R-:W-:-:S04]  /*4560*/  VIADDMNMX R25, R0, R25, RZ, !PT ;  /* 0x0000001900197246 */ /* 0x000fc800078001ff */
[----:B------:R-:W-:Y:S02]  /*4570*/  SHF.R.U64 R0, R12, 0x1f, R13 ;  /* 0x0000001f0c007819 */ /* 0x000fe4000000120d */
[----:B------:R-:W-:-:S05]  /*4580*/  IADD3 R5, PT, PT, R32, R5, RZ ;  /* 0x0000000520057210 */ /* 0x000fca0007ffe0ff */
[----:B0-----:R-:W-:Y:S01]  /*4590*/  IMAD.WIDE R30, R5, 0x426375be, R26 ;  /* 0x426375be051e7825 */ /* 0x001fe200078e021a */
[----:B------:R0:W-:Y:S04]  /*45a0*/  STG.E desc[UR12][R8.64+0x4], R25 ;  /* 0x0000041908007986 */ /* 0x0001e8000c10190c */
[----:B------:R1:W-:Y:S01]  /*45b0*/  STG.E desc[UR12][R8.64+0xca200], R29 ;  /* 0x0ca2001d08007986 */ /* 0x0003e2000c10190c */
[----:B------:R-:W-:Y:S02]  /*45c0*/  SHF.R.U64 R30, R30, 0x1f, R31 ;  /* 0x0000001f1e1e7819 */ /* 0x000fe4000000121f */
[----:B--2---:R-:W-:-:S04]  /*45d0*/  IADD3 R23, PT, PT, R7, R10, RZ ;  /* 0x0000000a07177210 */ /* 0x004fc80007ffe0ff */
[----:B------:R-:W-:Y:S01]  /*45e0*/  SHF.R.S32.HI R10, RZ, 0x1f, R23 ;  /* 0x0000001fff0a7819 */ /* 0x000fe20000011417 */
[----:B-----5:R-:W-:Y:S01]  /*45f0*/  IMAD.WIDE R40, R35, 0x6d870c31, R26 ;  /* 0x6d870c3123287825 */ /* 0x020fe200078e021a */
[----:B------:R-:W-:-:S03]  /*4600*/  IADD3 R35, PT, PT, R7, R34, RZ ;  /* 0x0000002207237210 */ /* 0x000fc60007ffe0ff */
[----:B------:R-:W-:-:S04]  /*4610*/  IMAD.WIDE.U32 R12, R23, -0x7ffe96ac, R26 ;  /* 0x80016954170c7825 */ /* 0x000fc800078e001a */
[----:B------:R-:W-:Y:S01]  /*4620*/  IMAD R23, R10, -0x7ffe96ac, RZ ;  /* 0x800169540a177824 */ /* 0x000fe200078e02ff */
[----:B------:R-:W-:Y:S01]  /*4630*/  SHF.R.S32.HI R10, RZ, 0x1f, R35 ;  /* 0x0000001fff0a7819 */ /* 0x000fe20000011423 */
[----:B------:R-:W-:-:S03]  /*4640*/  IMAD.WIDE.U32 R34, R35, -0x7ffe96ac, R26 ;  /* 0x8001695423227825 */ /* 0x000fc600078e001a */
[----:B------:R-:W-:Y:S01]  /*4650*/  IADD3 R23, PT, PT, R13, R23, RZ ;  /* 0x000000170d177210 */ /* 0x000fe20007ffe0ff */
[----:B------:R-:W-:-:S03]  /*4660*/  IMAD R5, R10, -0x7ffe96ac, RZ ;  /* 0x800169540a057824 */ /* 0x000fc600078e02ff */
[----:B------:R-:W-:Y:S02]  /*4670*/  SHF.R.U64 R23, R12, 0x1f, R23 ;  /* 0x0000001f0c177819 */ /* 0x000fe40000001217 */
[C---:B------:R-:W-:Y:S02]  /*4680*/  IADD3 R13, PT, PT, R14.reuse, R43, RZ ;  /* 0x0000002b0e0d7210 */ /* 0x040fe40007ffe0ff */
[----:B------:R-:W-:Y:S02]  /*4690*/  IADD3 R19, PT, PT, R14, R19, RZ ;  /* 0x000000130e137210 */ /* 0x000fe40007ffe0ff */
[----:B------:R-:W-:Y:S01]  /*46a0*/  IADD3 R35, PT, PT, R35, R5, RZ ;  /* 0x0000000523237210 */ /* 0x000fe20007ffe0ff */
[----:B------:R-:W-:Y:S01]  /*46b0*/  IMAD.WIDE R12, R13, 0x426375be, R26 ;  /* 0x426375be0d0c7825 */ /* 0x000fe200078e021a */
[----:B------:R-:W-:Y:S02]  /*46c0*/  IADD3 R5, PT, PT, R18, R23, RZ ;  /* 0x0000001712057210 */ /* 0x000fe40007ffe0ff */
[----:B------:R-:W-:Y:S01]  /*46d0*/  SHF.R.U64 R35, R34, 0x1f, R35 ;  /* 0x0000001f22237819 */ /* 0x000fe20000001223 */
[----:B----4-:R-:W-:Y:S01]  /*46e0*/  IMAD.WIDE R14, R15, 0x6d870c31, R26 ;  /* 0x6d870c310f0e7825 */ /* 0x010fe200078e021a */
[----:B------:R-:W-:-:S03]  /*46f0*/  SHF.R.U64 R10, R12, 0x1f, R13 ;  /* 0x0000001f0c0a7819 */ /* 0x000fc6000000120d */
[----:B------:R-:W-:Y:S01]  /*4700*/  IMAD.WIDE R12, R19, 0x426375be, R26 ;  /* 0x426375be130c7825 */ /* 0x000fe200078e021a */
[----:B------:R-:W-:Y:S02]  /*4710*/  SHF.R.U64 R19, R14, 0x1f, R15 ;  /* 0x0000001f0e137819 */ /* 0x000fe4000000120f */
[----:B------:R-:W-:Y:S01]  /*4720*/  SHF.R.U64 R41, R40, 0x1f, R41 ;  /* 0x0000001f28297819 */ /* 0x000fe20000001229 */
[----:B------:R-:W-:Y:S01]  /*4730*/  IMAD.WIDE R14, R5, 0x426375be, R26 ;  /* 0x426375be050e7825 */ /* 0x000fe200078e021a */
[----:B------:R-:W-:Y:S02]  /*4740*/  IADD3 R5, PT, PT, R18, R35, RZ ;  /* 0x0000002312057210 */ /* 0x000fe40007ffe0ff */
[----:B------:R-:W-:Y:S02]  /*4750*/  VIADDMNMX R7, R0, R41, RZ, !PT ;  /* 0x0000002900077246 */ /* 0x000fe400078001ff */
[----:B------:R-:W-:Y:S01]  /*4760*/  SHF.R.U64 R0, R12, 0x1f, R13 ;  /* 0x0000001f0c007819 */ /* 0x000fe2000000120d */
[----:B------:R-:W-:Y:S01]  /*4770*/  IMAD.WIDE R12, R5, 0x426375be, R26 ;  /* 0x426375be050c7825 */ /* 0x000fe200078e021a */
[----:B------:R-:W-:-:S02]  /*4780*/  VIADDMNMX R19, R10, R19, RZ, !PT ;  /* 0x000000130a137246 */ /* 0x000fc400078001ff */
[----:B------:R-:W-:Y:S01]  /*4790*/  SHF.R.U64 R10, R14, 0x1f, R15 ;  /* 0x0000001f0e0a7819 */ /* 0x000fe2000000120f */
[--C-:B------:R-:W-:Y:S01]  /*47a0*/  IMAD.WIDE R14, R47, 0x6d870c31, R26.reuse ;  /* 0x6d870c312f0e7825 */ /* 0x100fe200078e021a */
[C---:B------:R-:W-:Y:S02]  /*47b0*/  IADD3 R23, PT, PT, R51.reuse, R6, RZ ;  /* 0x0000000633177210 */ /* 0x040fe40007ffe0ff */
[----:B------:R-:W-:Y:S01]  /*47c0*/  IADD3 R51, PT, PT, R51, R4, RZ ;  /* 0x0000000433337210 */ /* 0x000fe20007ffe0ff */
[----:B---3--:R-:W-:Y:S01]  /*47d0*/  IMAD.WIDE R4, R45, 0x6d870c31, R26 ;  /* 0x6d870c312d047825 */ /* 0x008fe200078e021a */
[----:B------:R-:W-:Y:S02]  /*47e0*/  SHF.R.U64 R18, R12, 0x1f, R13 ;  /* 0x0000001f0c127819 */ /* 0x000fe4000000120d */
[----:B------:R-:W-:Y:S02]  /*47f0*/  SHF.R.S32.HI R12, RZ, 0x1f, R23 ;  /* 0x0000001fff0c7819 */ /* 0x000fe40000011417 */
[----:B------:R-:W-:-:S02]  /*4800*/  SHF.R.S32.HI R13, RZ, 0x1f, R51 ;  /* 0x0000001fff0d7819 */ /* 0x000fc40000011433 */
[----:B0-----:R-:W-:Y:S02]  /*4810*/  SHF.R.U64 R25, R14, 0x1f, R15 ;  /* 0x0000001f0e197819 */ /* 0x001fe4000000120f */
[----:B------:R-:W-:Y:S01]  /*4820*/  SHF.R.U64 R15, R4, 0x1f, R5 ;  /* 0x0000001f040f7819 */ /* 0x000fe20000001205 */
[----:B------:R-:W-:Y:S01]  /*4830*/  IMAD.WIDE.U32 R4, R23, -0x7ffe96ac, R26 ;  /* 0x8001695417047825 */ /* 0x000fe200078e001a */
[----:B------:R0:W-:Y:S03]  /*4840*/  STG.E desc[UR12][R8.64+0xc4004], R7 ;  /* 0x0c40040708007986 */ /* 0x0001e6000c10190c */
[----:B------:R-:W-:Y:S02]  /*4850*/  IMAD R23, R12, -0x7ffe96ac, RZ ;  /* 0x800169540c177824 */ /* 0x000fe400078e02ff */
[----:B-1----:R-:W-:-:S03]  /*4860*/  IMAD R29, R13, -0x7ffe96ac, RZ ;  /* 0x800169540d1d7824 */ /* 0x002fc600078e02ff */
[----:B------:R-:W-:Y:S01]  /*4870*/  IADD3 R23, PT, PT, R5, R23, RZ ;  /* 0x0000001705177210 */ /* 0x000fe20007ffe0ff */
[----:B0-----:R-:W-:-:S05]  /*4880*/  IMAD.WIDE.U32 R6, R51, -0x7ffe96ac, R26 ;  /* 0x8001695433067825 */ /* 0x001fca00078e001a */
[----:B------:R-:W-:Y:S02]  /*4890*/  IADD3 R5, PT, PT, R7, R29, RZ ;  /* 0x0000001d07057210 */ /* 0x000fe40007ffe0ff */
[----:B------:R-:W-:Y:S02]  /*48a0*/  IADD3 R7, PT, PT, R20, R36, RZ ;  /* 0x0000002414077210 */ /* 0x000fe40007ffe0ff */
[----:B------:R-:W-:Y:S02]  /*48b0*/  SHF.R.U64 R6, R6, 0x1f, R5 ;  /* 0x0000001f06067819 */ /* 0x000fe40000001205 */
[----:B------:R-:W-:Y:S02]  /*48c0*/  IADD3 R5, PT, PT, R20, R11, RZ ;  /* 0x0000000b14057210 */ /* 0x000fe40007ffe0ff */
[----:B------:R-:W-:Y:S02]  /*48d0*/  IADD3 R11, PT, PT, R21, R6, RZ ;  /* 0x00000006150b7210 */ /* 0x000fe40007ffe0ff */
[----:B------:R-:W-:-:S02]  /*48e0*/  SHF.R.U64 R4, R4, 0x1f, R23 ;  /* 0x0000001f04047819 */ /* 0x000fc40000001217 */
[----:B------:R-:W-:Y:S02]  /*48f0*/  SHF.R.S32.HI R12, RZ, 0x1f, R7 ;  /* 0x0000001fff0c7819 */ /* 0x000fe40000011407 */
[----:B------:R-:W-:Y:S02]  /*4900*/  SHF.R.S32.HI R14, RZ, 0x1f, R5 ;  /* 0x0000001fff0e7819 */ /* 0x000fe40000011405 */
[----:B------:R-:W-:Y:S01]  /*4910*/  VIADDMNMX R13, R10, R25, RZ, !PT ;  /* 0x000000190a0d7246 */ /* 0x000fe200078001ff */
[----:B------:R-:W-:Y:S01]  /*4920*/  IMAD.WIDE R10, R11, 0x426375be, R26 ;  /* 0x426375be0b0a7825 */ /* 0x000fe200078e021a */
[----:B------:R-:W-:-:S03]  /*4930*/  IADD3 R23, PT, PT, R21, R4, RZ ;  /* 0x0000000415177210 */ /* 0x000fc60007ffe0ff */
[--C-:B------:R-:W-:Y:S01]  /*4940*/  IMAD.WIDE.U32 R6, R7, -0x7ffe96ac, R26.reuse ;  /* 0x8001695407067825 */ /* 0x100fe200078e001a */
[----:B------:R0:W-:Y:S03]  /*4950*/  STG.E desc[UR12][R8.64+0xca204], R19 ;  /* 0x0ca2041308007986 */ /* 0x0001e6000c10190c */
[----:B------:R-:W-:Y:S02]  /*4960*/  IMAD R21, R12, -0x7ffe96ac, RZ ;  /* 0x800169540c157824 */ /* 0x000fe400078e02ff */
[----:B------:R-:W-:Y:S01]  /*4970*/  IMAD.WIDE.U32 R4, R5, -0x7ffe96ac, R26 ;  /* 0x8001695405047825 */ /* 0x000fe200078e001a */
[----:B------:R1:W-:Y:S03]  /*4980*/  STG.E desc[UR12][R8.64+0x8], R13 ;  /* 0x0000080d08007986 */ /* 0x0003e6000c10190c */
[----:B------:R-:W-:Y:S01]  /*4990*/  IMAD R25, R14, -0x7ffe96ac, RZ ;  /* 0x800169540e197824 */ /* 0x000fe200078e02ff */
[----:B0-----:R-:W-:-:S02]  /*49a0*/  SHF.R.U64 R19, R10, 0x1f, R11 ;  /* 0x0000001f0a137819 */ /* 0x001fc4000000120b */
[----:B------:R-:W-:Y:S02]  /*49b0*/  IADD3 R11, PT, PT, R7, R21, RZ ;  /* 0x00000015070b7210 */ /* 0x000fe40007ffe0ff */
[----:B------:R-:W-:Y:S01]  /*49c0*/  IADD3 R7, PT, PT, R5, R25, RZ ;  /* 0x0000001905077210 */ /* 0x000fe20007ffe0ff */
[----:B-1----:R-:W-:Y:S01]  /*49d0*/  IMAD.WIDE R12, R33, 0x6d870c31, R26 ;  /* 0x6d870c31210c7825 */ /* 0x002fe200078e021a */
[----:B------:R-:W-:Y:S02]  /*49e0*/  VIADDMNMX R15, R18, R15, RZ, !PT ;  /* 0x0000000f120f7246 */ /* 0x000fe400078001ff */
[----:B------:R-:W-:Y:S02]  /*49f0*/  SHF.R.U64 R4, R4, 0x1f, R7 ;  /* 0x0000001f04047819 */ /* 0x000fe40000001207 */
[----:B------:R-:W-:Y:S02]  /*4a00*/  SHF.R.U64 R12, R12, 0x1f, R13 ;  /* 0x0000001f0c0c7819 */ /* 0x000fe4000000120d */
[----:B------:R-:W-:Y:S01]  /*4a10*/  IADD3 R7, PT, PT, R28, R3, RZ ;  /* 0x000000031c077210 */ /* 0x000fe20007ffe0ff */
[----:B------:R0:W-:Y:S01]  /*4a20*/  STG.E desc[UR12][R8.64+0xc4008], R15 ;  /* 0x0c40080f08007986 */ /* 0x0001e2000c10190c */
[----:B------:R-:W-:-:S02]  /*4a30*/  VIADDMNMX R3, R19, R12, RZ, !PT ;  /* 0x0000000c13037246 */ /* 0x000fc400078001ff */
[----:B------:R-:W-:Y:S02]  /*4a40*/  IADD3 R19, PT, PT, R37, R4, RZ ;  /* 0x0000000425137210 */ /* 0x000fe40007ffe0ff */
[----:B------:R-:W-:Y:S02]  /*4a50*/  SHF.R.U64 R6, R6, 0x1f, R11 ;  /* 0x0000001f06067819 */ /* 0x000fe4000000120b */
[----:B------:R-:W-:Y:S02]  /*4a60*/  SHF.R.S32.HI R4, RZ, 0x1f, R7 ;  /* 0x0000001fff047819 */ /* 0x000fe40000011407 */
[----:B------:R-:W-:Y:S01]  /*4a70*/  IADD3 R11, PT, PT, R28, R24, RZ ;  /* 0x000000181c0b7210 */ /* 0x000fe20007ffe0ff */
[----:B0-----:R-:W-:Y:S01]  /*4a80*/  IMAD.WIDE R14, R23, 0x426375be, R26 ;  /* 0x426375be170e7825 */ /* 0x001fe200078e021a */
[----:B------:R-:W-:-:S03]  /*4a90*/  IADD3 R13, PT, PT, R37, R6, RZ ;  /* 0x00000006250d7210 */ /* 0x000fc60007ffe0ff */
[----:B------:R-:W-:Y:S01]  /*4aa0*/  IMAD.WIDE.U32 R6, R7, -0x7ffe96ac, R26 ;  /* 0x8001695407067825 */ /* 0x000fe200078e001a */
[----:B------:R-:W-:Y:S02]  /*4ab0*/  SHF.R.U64 R5, R14, 0x1f, R15 ;  /* 0x0000001f0e057819 */ /* 0x000fe4000000120f */
[----:B------:R-:W-:Y:S01]  /*4ac0*/  SHF.R.S32.HI R14, RZ, 0x1f, R11 ;  /* 0x0000001fff0e7819 */ /* 0x000fe2000001140b */
[----:B------:R-:W-:Y:S02]  /*4ad0*/  IMAD R15, R4, -0x7ffe96ac, RZ ;  /* 0x80016954040f7824 */ /* 0x000fe400078e02ff */
[----:B------:R-:W-:-:S03]  /*4ae0*/  IMAD.WIDE.U32 R10, R11, -0x7ffe96ac, R26 ;  /* 0x800169540b0a7825 */ /* 0x000fc600078e001a */
[----:B------:R-:W-:Y:S01]  /*4af0*/  IADD3 R7, PT, PT, R7, R15, RZ ;  /* 0x0000000f07077210 */ /* 0x000fe20007ffe0ff */
[----:B------:R-:W-:Y:S02]  /*4b00*/  IMAD R23, R14, -0x7ffe96ac, RZ ;  /* 0x800169540e177824 */ /* 0x000fe400078e02ff */
[----:B------:R-:W-:Y:S01]  /*4b10*/  IMAD.WIDE R12, R13, 0x426375be, R26 ;  /* 0x426375be0d0c7825 */ /* 0x000fe200078e021a */
[----:B------:R-:W-:Y:S02]  /*4b20*/  SHF.R.U64 R7, R6, 0x1f, R7 ;  /* 0x0000001f06077819 */ /* 0x000fe40000001207 */
[----:B------:R-:W-:Y:S02]  /*4b30*/  IADD3 R11, PT, PT, R11, R23, RZ ;  /* 0x000000170b0b7210 */ /* 0x000fe40007ffe0ff */
[----:B------:R-:W-:Y:S01]  /*4b40*/  SHF.R.U64 R21, R12, 0x1f, R13 ;  /* 0x0000001f0c157819 */ /* 0x000fe2000000120d */
[----:B------:R-:W-:Y:S01]  /*4b50*/  IMAD.WIDE R12, R49, 0x6d870c31, R26 ;  /* 0x6d870c31310c7825 */ /* 0x000fe200078e021a */
[----:B------:R-:W-:-:S02]  /*4b60*/  IADD3 R7, PT, PT, R22, R7, RZ ;  /* 0x0000000716077210 */ /* 0x000fc40007ffe0ff */
[----:B------:R-:W-:Y:S01]  /*4b70*/  SHF.R.U64 R11, R10, 0x1f, R11 ;  /* 0x0000001f0a0b7819 */ /* 0x000fe2000000120b */
[----:B------:R-:W-:Y:S01]  /*4b80*/  IMAD.WIDE R18, R19, 0x426375be, R26 ;  /* 0x426375be13127825 */ /* 0x000fe200078e021a */
[----:B------:R-:W-:-:S03]  /*4b90*/  SHF.R.U64 R12, R12, 0x1f, R13 ;  /* 0x0000001f0c0c7819 */ /* 0x000fc6000000120d */
[----:B------:R-:W-:Y:S01]  /*4ba0*/  IMAD.WIDE R14, R17, 0x6d870c31, R26 ;  /* 0x6d870c31110e7825 */ /* 0x000fe200078e021a */
[----:B------:R-:W-:-:S03]  /*4bb0*/  IADD3 R13, PT, PT, R22, R11, RZ ;  /* 0x0000000b160d7210 */ /* 0x000fc60007ffe0ff */
[----:B------:R-:W-:Y:S01]  /*4bc0*/  IMAD.WIDE R6, R7, 0x426375be, R26 ;  /* 0x426375be07067825 */ /* 0x000fe200078e021a */
[----:B------:R-:W-:Y:S02]  /*4bd0*/  SHF.R.U64 R18, R18, 0x1f, R19 ;  /* 0x0000001f12127819 */ /* 0x000fe40000001213 */
[----:B------:R-:W-:Y:S01]  /*4be0*/  SHF.R.U64 R19, R14, 0x1f, R15 ;  /* 0x0000001f0e137819 */ /* 0x000fe2000000120f */
[----:B------:R0:W-:Y:S01]  /*4bf0*/  STG.E desc[UR12][R8.64+0xca208], R3 ;  /* 0x0ca2080308007986 */ /* 0x0001e2000c10190c */
[----:B------:R-:W-:Y:S01]  /*4c00*/  VIADDMNMX R15, R21, R12, RZ, !PT ;  /* 0x0000000c150f7246 */ /* 0x000fe200078001ff */
[----:B------:R-:W-:Y:S01]  /*4c10*/  IMAD.WIDE R12, R13, 0x426375be, R26 ;  /* 0x426375be0d0c7825 */ /* 0x000fe200078e021a */
[----:B------:R-:W-:-:S03]  /*4c20*/  SHF.R.U64 R4, R6, 0x1f, R7 ;  /* 0x0000001f06047819 */ /* 0x000fc60000001207 */
[----:B------:R-:W-:-:S04]  /*4c30*/  IMAD.WIDE R10, R39, 0x6d870c31, R26 ;  /* 0x6d870c31270a7825 */ /* 0x000fc800078e021a */
[----:B------:R-:W-:-:S04]  /*4c40*/  IMAD.WIDE R16, R16, 0x6d870c31, R26 ;  /* 0x6d870c3110107825 */ /* 0x000fc800078e021a */
[----:B------:R-:W-:-:S04]  /*4c50*/  IMAD.WIDE R6, R53, 0x6d870c31, R26 ;  /* 0x6d870c3135067825 */ /* 0x000fc800078e021a */
[----:B0-----:R-:W-:-:S04]  /*4c60*/  IMAD.WIDE R2, R2, 0x6d870c31, R26 ;  /* 0x6d870c3102027825 */ /* 0x001fc800078e021a */
[----:B------:R-:W-:Y:S01]  /*4c70*/  IMAD.WIDE R38, R38, 0x6d870c31, R26 ;  /* 0x6d870c3126267825 */ /* 0x000fe200078e021a */
[----:B------:R-:W-:Y:S02]  /*4c80*/  SHF.R.U64 R12, R12, 0x1f, R13 ;  /* 0x0000001f0c0c7819 */ /* 0x000fe4000000120d */
[----:B------:R-:W-:Y:S02]  /*4c90*/  SHF.R.U64 R11, R10, 0x1f, R11 ;  /* 0x0000001f0a0b7819 */ /* 0x000fe4000000120b */
[----:B------:R-:W-:Y:S02]  /*4ca0*/  SHF.R.U64 R17, R16, 0x1f, R17 ;  /* 0x0000001f10117819 */ /* 0x000fe40000001211 */
[----:B------:R-:W-:Y:S02]  /*4cb0*/  SHF.R.U64 R7, R6, 0x1f, R7 ;  /* 0x0000001f06077819 */ /* 0x000fe40000001207 */
[----:B------:R-:W-:Y:S02]  /*4cc0*/  SHF.R.U64 R2, R2, 0x1f, R3 ;  /* 0x0000001f02027819 */ /* 0x000fe40000001203 */
[----:B------:R-:W-:-:S02]  /*4cd0*/  SHF.R.U64 R13, R38, 0x1f, R39 ;  /* 0x0000001f260d7819 */ /* 0x000fc40000001227 */
[----:B------:R-:W-:Y:S02]  /*4ce0*/  VIADDMNMX R19, R18, R19, RZ, !PT ;  /* 0x0000001312137246 */ /* 0x000fe400078001ff */
        /* <DEDUP_REMOVED lines=13> */
.L_x_244:
        /* <DEDUP_REMOVED lines=12> */
.L_x_485:


//--------------------- .text.fused_nn_conv2d_cast_fixed_point_multiply_add_cast_nn_relu_cast_fixed_point_mult_18399029763786111876__10_kernel0 --------------------------
	.section	.text.fused_nn_conv2d_cast_fixed_point_multiply_add_cast_nn_relu_cast_fixed_point_mult_18399029763786111876__10_kernel0,"ax",@progbits
	.align	128
        .global         fused_nn_conv2d_cast_fixed_point_multiply_add_cast_nn_relu_cast_fixed_point_mult_18399029763786111876__10_kernel0
        .type           fused_nn_conv2d_cast_fixed_point_multiply_add_cast_nn_relu_cast_fixed_point_mult_18399029763786111876__10_kernel0,@function
        .size           fused_nn_conv2d_cast_fixed_point_multiply_add_cast_nn_relu_cast_fixed_point_mult_18399029763786111876__10_kernel0,(.L_x_486 - fused_nn_conv2d_cast_fixed_point_multiply_add_cast_nn_relu_cast_fixed_point_mult_18399029763786111876__10_kernel0)
        .other          fused_nn_conv2d_cast_fixed_point_multiply_add_cast_nn_relu_cast_fixed_point_mult_18399029763786111876__10_kernel0,@"STO_CUDA_ENTRY STV_DEFAULT"
fused_nn_conv2d_cast_fixed_point_multiply_add_cast_nn_relu_cast_fixed_point_mult_18399029763786111876__10_kernel0:
.text.fused_nn_conv2d_cast_fixed_point_multiply_add_cast_nn_relu_cast_fixed_point_mult_18399029763786111876__10_kernel0:
        /* <DEDUP_REMOVED lines=78> */
.L_x_248:
[----:B------:R-:W-:Y:S05]  /*04e0*/  BSYNC.RECONVERGENT B1 ;  /* 0x0000000000017941 */ /* 0x000fea0003800200 */
.L_x_247:
[----:B-----5:R1:W-:Y:S02]  /*04f0*/  STS [R8+UR6], R7 ;  /* 0x0000000708007988 */ /* 0x0203e40008000806 */
.L_x_246:
[----:B------:R-:W-:Y:S05]  /*0500*/  BSYNC.RECONVERGENT B0 ;  /* 0x0000000000007941 */ /* 0x000fea0003800200 */
.L_x_245:
        /* <DEDUP_REMOVED lines=51> */
.L_x_252:
[----:B------:R-:W-:Y:S05]  /*0840*/  BSYNC.RECONVERGENT B1 ;  /* 0x0000000000017941 */ /* 0x000fea0003800200 */
.L_x_251:
[----:B-----5:R2:W-:Y:S02]  /*0850*/  STS [R8+UR6+0x200], R7 ;  /* 0x0002000708007988 */ /* 0x0205e40008000806 */
.L_x_250:
[----:B------:R-:W-:Y:S05]  /*0860*/  BSYNC.RECONVERGENT B0 ;  /* 0x0000000000007941 */ /* 0x000fea0003800200 */
.L_x_249:
        /* <DEDUP_REMOVED lines=261> */
.L_x_261:
        /* <DEDUP_REMOVED lines=15> */
.L_x_256:
[----:B------:R-:W-:Y:S05]  /*19b0*/  BSYNC.RECONVERGENT B1 ;  /* 0x0000000000017941 */ /* 0x000fea0003800200 */
.L_x_255:
[----:B-----5:R1:W-:Y:S02]  /*19c0*/  STS [R13], R8 ;  /* 0x000000080d007388 */ /* 0x0203e40000000800 */
.L_x_254:
[----:B------:R-:W-:Y:S05]  /*19d0*/  BSYNC.RECONVERGENT B0 ;  /* 0x0000000000007941 */ /* 0x000fea0003800200 */
.L_x_253:
        /* <DEDUP_REMOVED lines=12> */
.L_x_260:
[----:B------:R-:W-:Y:S05]  /*1aa0*/  BSYNC.RECONVERGENT B1 ;  /* 0x0000000000017941 */ /* 0x000fea0003800200 */
.L_x_259:
[----:B-----5:R2:W-:Y:S02]  /*1ab0*/  STS [R13+0x200], R8 ;  /* 0x000200080d007388 */ /* 0x0205e40000000800 */
.L_x_258:
[----:B------:R-:W-:Y:S05]  /*1ac0*/  BSYNC.RECONVERGENT B0 ;  /* 0x0000000000007941 */ /* 0x000fea0003800200 */
.L_x_257:
        /* <DEDUP_REMOVED lines=86> */
[CC--:B------:R-:W-:Y:S02]  /*2030*/  IDP.4A.S8.S8 R35, R48.reuse, R16.reuse, R35 ;  /* 0x0000001030237226 */ /* 0x0c0fe40000000623 */
[----:B------:R-:W-:Y:S02]  /*2040*/  IDP.4A.S8.S8 R33, R49, R16, R33 ;  /* 0x0000001031217226 */ /* 0x000fe40000000621 */
[C---:B------:R-:W-:Y:S02]  /*2050*/  IDP.4A.S8.S8 R32, R48.reuse, R17, R32 ;  /* 0x0000001130207226 */ /* 0x040fe40000000620 */
[C---:B------:R-:W-:Y:S02]  /*2060*/  IDP.4A.S8.S8 R37, R48.reuse, R18, R37 ;  /* 0x0000001230257226 */ /* 0x040fe40000000625 */
[----:B------:R-:W-:-:S02]  /*2070*/  IDP.4A.S8.S8 R34, R48, R19, R34 ;  /* 0x0000001330227226 */ /* 0x000fc40000000622 */
[CC--:B-----5:R-:W-:Y:S02]  /*2080*/  IDP.4A.S8.S8 R38, R52.reuse, R17.reuse, R38 ;  /* 0x0000001134267226 */ /* 0x0e0fe40000000626 */
[C---:B------:R-:W-:Y:S02]  /*2090*/  IDP.4A.S8.S8 R36, R49.reuse, R17, R36 ;  /* 0x0000001131247226 */ /* 0x040fe40000000624 */
[C---:B------:R-:W-:Y:S02]  /*20a0*/  IDP.4A.S8.S8 R41, R49.reuse, R18, R41 ;  /* 0x0000001231297226 */ /* 0x040fe40000000629 */
[----:B------:R-:W-:Y:S02]  /*20b0*/  IDP.4A.S8.S8 R40, R49, R19, R40 ;  /* 0x0000001331287226 */ /* 0x000fe40000000628 */
[C---:B------:R-:W-:Y:S02]  /*20c0*/  IDP.4A.S8.S8 R39, R52.reuse, R16, R39 ;  /* 0x0000001034277226 */ /* 0x040fe40000000627 */
[----:B------:R-:W-:-:S02]  /*20d0*/  IDP.4A.S8.S8 R43, R52, R18, R43 ;  /* 0x00000012342b7226 */ /* 0x000fc4000000062b */
[C---:B------:R-:W-:Y:S02]  /*20e0*/  IDP.4A.S8.S8 R46, R52.reuse, R19, R46 ;  /* 0x00000013342e7226 */ /* 0x040fe4000000062e */
[----:B------:R-:W-:Y:S01]  /*20f0*/  LDS.128 R16, [R31+UR5+0x90] ;  /* 0x000090051f107984 */ /* 0x000fe20008000c00 */
        /* <DEDUP_REMOVED lines=9> */
[----:B------:R-:W0:Y:S01]  /*2190*/  LDS R34, [R9+0x90] ;  /* 0x0000900009227984 */ /* 0x000e220000000800 */
[C---:B------:R-:W-:Y:S02]  /*21a0*/  IDP.4A.S8.S8 R36, R48.reuse, R13, R36 ;  /* 0x0000000d30247226 */ /* 0x040fe40000000624 */
[C---:B------:R-:W-:Y:S01]  /*21b0*/  IDP.4A.S8.S8 R41, R48.reuse, R14, R41 ;  /* 0x0000000e30297226 */ /* 0x040fe20000000629 */
[----:B------:R-:W2:Y:S01]  /*21c0*/  LDS R33, [R9+0xd8] ;  /* 0x0000d80009217984 */ /* 0x000ea20000000800 */
[----:B------:R-:W-:-:S02]  /*21d0*/  IDP.4A.S8.S8 R40, R48, R15, R40 ;  /* 0x0000000f30287226 */ /* 0x000fc40000000628 */
[C---:B-1----:R-:W-:Y:S01]  /*21e0*/  IDP.4A.S8.S8 R51, R50.reuse, R13, R38 ;  /* 0x0000000d32337226 */ /* 0x042fe20000000626 */
[----:B------:R-:W1:Y:S01]  /*21f0*/  LDS R48, [R9+0xa8] ;  /* 0x0000a80009307984 */ /* 0x000e620000000800 */
[C---:B------:R-:W-:Y:S02]  /*2200*/  IDP.4A.S8.S8 R39, R50.reuse, R12, R39 ;  /* 0x0000000c32277226 */ /* 0x040fe40000000627 */
[C---:B------:R-:W-:Y:S01]  /*2210*/  IDP.4A.S8.S8 R43, R50.reuse, R14, R43 ;  /* 0x0000000e322b7226 */ /* 0x040fe2000000062b */
[----:B------:R-:W3:Y:S01]  /*2220*/  LDS R38, [R9+0xc0] ;  /* 0x0000c00009267984 */ /* 0x000ee20000000800 */
[----:B------:R-:W-:-:S03]  /*2230*/  IDP.4A.S8.S8 R46, R50, R15, R46 ;  /* 0x0000000f322e7226 */ /* 0x000fc6000000062e */
[----:B------:R-:W4:Y:S04]  /*2240*/  LDS.128 R12, [R31+UR5+0xc0] ;  /* 0x0000c0051f0c7984 */ /* 0x000f280008000c00 */
[----:B------:R-:W5:Y:S01]  /*2250*/  LDS R50, [R9+0xf0] ;  /* 0x0000f00009327984 */ /* 0x000f620000000800 */
[C---:B0-----:R-:W-:Y:S02]  /*2260*/  IDP.4A.S8.S8 R45, R34.reuse, R16, R45 ;  /* 0x00000010222d7226 */ /* 0x041fe4000000062d */
[C---:B------:R-:W-:Y:S02]  /*2270*/  IDP.4A.S8.S8 R42, R34.reuse, R17, R42 ;  /* 0x00000011222a7226 */ /* 0x040fe4000000062a */
[C---:B------:R-:W-:Y:S02]  /*2280*/  IDP.4A.S8.S8 R47, R34.reuse, R18, R47 ;  /* 0x00000012222f7226 */ /* 0x040fe4000000062f */
[----:B------:R-:W-:-:S02]  /*2290*/  IDP.4A.S8.S8 R44, R34, R19, R44 ;  /* 0x00000013222c7226 */ /* 0x000fc4000000062c */
[C---:B--2---:R-:W-:Y:S02]  /*22a0*/  IDP.4A.S8.S8 R46, R33.reuse, R19, R46 ;  /* 0x00000013212e7226 */ /* 0x044fe4000000062e */
[-C--:B-1----:R-:W-:Y:S02]  /*22b0*/  IDP.4A.S8.S8 R49, R48, R16.reuse, R49 ;  /* 0x0000001030317226 */ /* 0x082fe40000000631 */
[CC--:B---3--:R-:W-:Y:S02]  /*22c0*/  IDP.4A.S8.S8 R35, R38.reuse, R16.reuse, R35 ;  /* 0x0000001026237226 */ /* 0x0c8fe40000000623 */
[----:B------:R-:W-:Y:S02]  /*22d0*/  IDP.4A.S8.S8 R39, R33, R16, R39 ;  /* 0x0000001021277226 */ /* 0x000fe40000000627 */
[-C--:B------:R-:W-:Y:S02]  /*22e0*/  IDP.4A.S8.S8 R32, R38, R17.reuse, R32 ;  /* 0x0000001126207226 */ /* 0x080fe40000000620 */
[----:B------:R-:W-:-:S02]  /*22f0*/  IDP.4A.S8.S8 R36, R48, R17, R36 ;  /* 0x0000001130247226 */ /* 0x000fc40000000624 */
[C---:B------:R-:W-:Y:S02]  /*2300*/  IDP.4A.S8.S8 R34, R33.reuse, R17, R51 ;  /* 0x0000001121227226 */ /* 0x040fe40000000633 */
[-C--:B------:R-:W-:Y:S01]  /*2310*/  IDP.4A.S8.S8 R37, R38, R18.reuse, R37 ;  /* 0x0000001226257226 */ /* 0x080fe20000000625 */
[----:B------:R-:W-:Y:S01]  /*2320*/  LDS R51, [R9+0x1c] ;  /* 0x00001c0009337984 */ /* 0x000fe20000000800 */
[-C--:B------:R-:W-:Y:S02]  /*2330*/  IDP.4A.S8.S8 R41, R48, R18.reuse, R41 ;  /* 0x0000001230297226 */ /* 0x080fe40000000629 */
[----:B------:R-:W-:Y:S02]  /*2340*/  IDP.4A.S8.S8 R43, R33, R18, R43 ;  /* 0x00000012212b7226 */ /* 0x000fe4000000062b */
[-C--:B------:R-:W-:Y:S02]  /*2350*/  IDP.4A.S8.S8 R52, R38, R19.reuse, R52 ;  /* 0x0000001326347226 */ /* 0x080fe40000000634 */
[----:B------:R-:W-:-:S02]  /*2360*/  IDP.4A.S8.S8 R40, R48, R19, R40 ;  /* 0x0000001330287226 */ /* 0x000fc40000000628 */
[----:B------:R-:W0:Y:S01]  /*2370*/  LDS.128 R16, [R31+UR5+0xf0] ;  /* 0x0000f0051f107984 */ /* 0x000e220008000c00 */
[C---:B----4-:R-:W-:Y:S02]  /*2380*/  IDP.4A.S8.S8 R45, R48.reuse, R12, R45 ;  /* 0x0000000c302d7226 */ /* 0x050fe4000000062d */
[C---:B------:R-:W-:Y:S02]  /*2390*/  IDP.4A.S8.S8 R42, R48.reuse, R13, R42 ;  /* 0x0000000d302a7226 */ /* 0x040fe4000000062a */
[C---:B------:R-:W-:Y:S02]  /*23a0*/  IDP.4A.S8.S8 R47, R48.reuse, R14, R47 ;  /* 0x0000000e302f7226 */ /* 0x040fe4000000062f */
[-C--:B------:R-:W-:Y:S02]  /*23b0*/  IDP.4A.S8.S8 R44, R48, R15.reuse, R44 ;  /* 0x0000000f302c7226 */ /* 0x080fe4000000062c */
[----:B-----5:R-:W-:Y:S02]  /*23c0*/  IDP.4A.S8.S8 R48, R50, R15, R46 ;  /* 0x0000000f32307226 */ /* 0x020fe4000000062e */
[----:B------:R-:W1:Y:S01]  /*23d0*/  LDS R46, [R9+0x108] ;  /* 0x00010800092e7984 */ /* 0x000e620000000800 */
[----:B------:R-:W-:-:S02]  /*23e0*/  IDP.4A.S8.S8 R35, R33, R12, R35 ;  /* 0x0000000c21237226 */ /* 0x000fc40000000623 */
[CC--:B------:R-:W-:Y:S02]  /*23f0*/  IDP.4A.S8.S8 R32, R33.reuse, R13.reuse, R32 ;  /* 0x0000000d21207226 */ /* 0x0c0fe40000000620 */
[C---:B------:R-:W-:Y:S02]  /*2400*/  IDP.4A.S8.S8 R37, R33.reuse, R14, R37 ;  /* 0x0000000e21257226 */ /* 0x040fe40000000625 */
[----:B------:R-:W-:Y:S02]  /*2410*/  IDP.4A.S8.S8 R34, R50, R13, R34 ;  /* 0x0000000d32227226 */ /* 0x000fe40000000622 */
[----:B------:R-:W-:Y:S02]  /*2420*/  IDP.4A.S8.S8 R52, R33, R15, R52 ;  /* 0x0000000f21347226 */ /* 0x000fe40000000634 */
[C---:B------:R-:W-:Y:S02]  /*2430*/  IDP.4A.S8.S8 R49, R38.reuse, R12, R49 ;  /* 0x0000000c26317226 */ /* 0x040fe40000000631 */
[----:B------:R-:W-:-:S02]  /*2440*/  IDP.4A.S8.S8 R36, R38, R13, R36 ;  /* 0x0000000d26247226 */ /* 0x000fc40000000624 */
[C---:B------:R-:W-:Y:S02]  /*2450*/  IDP.4A.S8.S8 R41, R38.reuse, R14, R41 ;  /* 0x0000000e26297226 */ /* 0x040fe40000000629 */
[----:B------:R-:W-:Y:S02]  /*2460*/  IDP.4A.S8.S8 R40, R38, R15, R40 ;  /* 0x0000000f26287226 */ /* 0x000fe40000000628 */
[C---:B------:R-:W-:Y:S02]  /*2470*/  IDP.4A.S8.S8 R39, R50.reuse, R12, R39 ;  /* 0x0000000c32277226 */ /* 0x040fe40000000627 */
[----:B------:R-:W-:Y:S02]  /*2480*/  IDP.4A.S8.S8 R43, R50, R14, R43 ;  /* 0x0000000e322b7226 */ /* 0x000fe4000000062b */
[----:B------:R-:W2:Y:S01]  /*2490*/  LDS.128 R12, [R31+UR5+0x10] ;  /* 0x000010051f0c7984 */ /* 0x000ea20008000c00 */
[C---:B0-----:R-:W-:Y:S02]  /*24a0*/  IDP.4A.S8.S8 R45, R38.reuse, R16, R45 ;  /* 0x00000010262d7226 */ /* 0x041fe4000000062d */
[----:B------:R-:W-:-:S02]  /*24b0*/  IDP.4A.S8.S8 R42, R38, R17, R42 ;  /* 0x00000011262a7226 */ /* 0x000fc4000000062a */
[C---:B------:R-:W-:Y:S02]  /*24c0*/  IDP.4A.S8.S8 R47, R38.reuse, R18, R47 ;  /* 0x00000012262f7226 */ /* 0x040fe4000000062f */
[----:B------:R-:W-:Y:S02]  /*24d0*/  IDP.4A.S8.S8 R44, R38, R19, R44 ;  /* 0x00000013262c7226 */ /* 0x000fe4000000062c */
[C---:B------:R-:W-:Y:S01]  /*24e0*/  IDP.4A.S8.S8 R35, R50.reuse, R16, R35 ;  /* 0x0000001032237226 */ /* 0x040fe20000000623 */
[----:B------:R-:W0:Y:S01]  /*24f0*/  LDS R38, [R9+0x4] ;  /* 0x0000040009267984 */ /* 0x000e220000000800 */
[C---:B------:R-:W-:Y:S02]  /*2500*/  IDP.4A.S8.S8 R32, R50.reuse, R17, R32 ;  /* 0x0000001132207226 */ /* 0x040fe40000000620 */
[C---:B------:R-:W-:Y:S02]  /*2510*/  IDP.4A.S8.S8 R37, R50.reuse, R18, R37 ;  /* 0x0000001232257226 */ /* 0x040fe40000000625 */
[----:B------:R-:W-:-:S02]  /*2520*/  IDP.4A.S8.S8 R50, R50, R19, R52 ;  /* 0x0000001332327226 */ /* 0x000fc40000000634 */
[C---:B------:R-:W-:Y:S02]  /*2530*/  IDP.4A.S8.S8 R49, R33.reuse, R16, R49 ;  /* 0x0000001021317226 */ /* 0x040fe40000000631 */
[C---:B------:R-:W-:Y:S02]  /*2540*/  IDP.4A.S8.S8 R36, R33.reuse, R17, R36 ;  /* 0x0000001121247226 */ /* 0x040fe40000000624 */
[C---:B------:R-:W-:Y:S02]  /*2550*/  IDP.4A.S8.S8 R41, R33.reuse, R18, R41 ;  /* 0x0000001221297226 */ /* 0x040fe40000000629 */
[----:B------:R-:W-:Y:S02]  /*2560*/  IDP.4A.S8.S8 R40, R33, R19, R40 ;  /* 0x0000001321287226 */ /* 0x000fe40000000628 */
[C---:B-1----:R-:W-:Y:S01]  /*2570*/  IDP.4A.S8.S8 R52, R46.reuse, R17, R34 ;  /* 0x000000112e347226 */ /* 0x042fe20000000622 */
[----:B------:R-:W1:Y:S04]  /*2580*/  LDS R33, [R9+0x4c] ;  /* 0x00004c0009217984 */ /* 0x000e680000000800 */
[----:B------:R-:W3:Y:S01]  /*2590*/  LDS R34, [R9+0x34] ;  /* 0x0000340009227984 */ /* 0x000ee20000000800 */
[----:B------:R-:W-:-:S02]  /*25a0*/  IDP.4A.S8.S8 R39, R46, R16, R39 ;  /* 0x000000102e277226 */ /* 0x000fc40000000627 */
[C---:B------:R-:W-:Y:S02]  /*25b0*/  IDP.4A.S8.S8 R43, R46.reuse, R18, R43 ;  /* 0x000000122e2b7226 */ /* 0x040fe4000000062b */
[----:B------:R-:W-:Y:S02]  /*25c0*/  IDP.4A.S8.S8 R48, R46, R19, R48 ;  /* 0x000000132e307226 */ /* 0x000fe40000000630 */
[----:B------:R-:W4:Y:S01]  /*25d0*/  LDS.128 R16, [R31+UR5+0x40] ;  /* 0x000040051f107984 */ /* 0x000f220008000c00 */
[C---:B--2---:R-:W-:Y:S02]  /*25e0*/  IDP.4A.S8.S8 R49, R51.reuse, R12, R49 ;  /* 0x0000000c33317226 */ /* 0x044fe40000000631 */
        /* <DEDUP_REMOVED lines=8> */
[----:B------:R-:W0:Y:S01]  /*2670*/  LDS R38, [R9+0x64] ;  /* 0x0000640009267984 */ /* 0x000e220000000800 */
[C---:B-1----:R-:W-:Y:S02]  /*2680*/  IDP.4A.S8.S8 R39, R33.reuse, R12, R39 ;  /* 0x0000000c21277226 */ /* 0x042fe40000000627 */
[----:B------:R-:W-:-:S02]  /*2690*/  IDP.4A.S8.S8 R52, R33, R13, R52 ;  /* 0x0000000d21347226 */ /* 0x000fc40000000634 */
[C---:B---3--:R-:W-:Y:S02]  /*26a0*/  IDP.4A.S8.S8 R35, R34.reuse, R12, R35 ;  /* 0x0000000c22237226 */ /* 0x048fe40000000623 */
[C---:B------:R-:W-:Y:S02]  /*26b0*/  IDP.4A.S8.S8 R32, R34.reuse, R13, R32 ;  /* 0x0000000d22207226 */ /* 0x040fe40000000620 */
[CC--:B------:R-:W-:Y:S02]  /*26c0*/  IDP.4A.S8.S8 R37, R34.reuse, R14.reuse, R37 ;  /* 0x0000000e22257226 */ /* 0x0c0fe40000000625 */
[C---:B------:R-:W-:Y:S02]  /*26d0*/  IDP.4A.S8.S8 R43, R33.reuse, R14, R43 ;  /* 0x0000000e212b7226 */ /* 0x040fe4000000062b */
[-C--:B------:R-:W-:Y:S02]  /*26e0*/  IDP.4A.S8.S8 R50, R34, R15.reuse, R50 ;  /* 0x0000000f22327226 */ /* 0x080fe40000000632 */
[----:B------:R-:W-:-:S02]  /*26f0*/  IDP.4A.S8.S8 R48, R33, R15, R48 ;  /* 0x0000000f21307226 */ /* 0x000fc40000000630 */
[----:B------:R-:W1:Y:S01]  /*2700*/  LDS.128 R12, [R31+UR5+0x70] ;  /* 0x000070051f0c7984 */ /* 0x000e620008000c00 */
[C---:B----4-:R-:W-:Y:S02]  /*2710*/  IDP.4A.S8.S8 R35, R33.reuse, R16, R35 ;  /* 0x0000001021237226 */ /* 0x050fe40000000623 */
[C---:B------:R-:W-:Y:S02]  /*2720*/  IDP.4A.S8.S8 R32, R33.reuse, R17, R32 ;  /* 0x0000001121207226 */ /* 0x040fe40000000620 */
[C---:B------:R-:W-:Y:S02]  /*2730*/  IDP.4A.S8.S8 R37, R33.reuse, R18, R37 ;  /* 0x0000001221257226 */ /* 0x040fe40000000625 */
[----:B------:R-:W-:Y:S02]  /*2740*/  IDP.4A.S8.S8 R50, R33, R19, R50 ;  /* 0x0000001321327226 */ /* 0x000fe40000000632 */
[C---:B------:R-:W-:Y:S02]  /*2750*/  IDP.4A.S8.S8 R45, R51.reuse, R16, R45 ;  /* 0x00000010332d7226 */ /* 0x040fe4000000062d */
[----:B------:R-:W-:-:S02]  /*2760*/  IDP.4A.S8.S8 R42, R51, R17, R42 ;  /* 0x00000011332a7226 */ /* 0x000fc4000000062a */
[C---:B------:R-:W-:Y:S02]  /*2770*/  IDP.4A.S8.S8 R47, R51.reuse, R18, R47 ;  /* 0x00000012332f7226 */ /* 0x040fe4000000062f */
[----:B------:R-:W-:Y:S02]  /*2780*/  IDP.4A.S8.S8 R44, R51, R19, R44 ;  /* 0x00000013332c7226 */ /* 0x000fe4000000062c */
[-C--:B0-----:R-:W-:Y:S01]  /*2790*/  IDP.4A.S8.S8 R39, R38, R16.reuse, R39 ;  /* 0x0000001026277226 */ /* 0x081fe20000000627 */
[----:B------:R-:W-:Y:S01]  /*27a0*/  LDS R51, [R9+0xac] ;  /* 0x0000ac0009337984 */ /* 0x000fe20000000800 */
[C---:B------:R-:W-:Y:S02]  /*27b0*/  IDP.4A.S8.S8 R49, R34.reuse, R16, R49 ;  /* 0x0000001022317226 */ /* 0x040fe40000000631 */
[C---:B------:R-:W-:Y:S02]  /*27c0*/  IDP.4A.S8.S8 R36, R34.reuse, R17, R36 ;  /* 0x0000001122247226 */ /* 0x040fe40000000624 */
[----:B------:R-:W-:-:S02]  /*27d0*/  IDP.4A.S8.S8 R41, R34, R18, R41 ;  /* 0x0000001222297226 */ /* 0x000fc40000000629 */
[----:B------:R-:W-:Y:S02]  /*27e0*/  IDP.4A.S8.S8 R40, R34, R19, R40 ;  /* 0x0000001322287226 */ /* 0x000fe40000000628 */
[C---:B------:R-:W-:Y:S02]  /*27f0*/  IDP.4A.S8.S8 R52, R38.reuse, R17, R52 ;  /* 0x0000001126347226 */ /* 0x040fe40000000634 */
[C---:B------:R-:W-:Y:S02]  /*2800*/  IDP.4A.S8.S8 R43, R38.reuse, R18, R43 ;  /* 0x00000012262b7226 */ /* 0x040fe4000000062b */
[C---:B------:R-:W-:Y:S02]  /*2810*/  IDP.4A.S8.S8 R48, R38.reuse, R19, R48 ;  /* 0x0000001326307226 */ /* 0x040fe40000000630 */
[----:B------:R-:W0:Y:S01]  /*2820*/  LDS.128 R16, [R31+UR5+0xa0] ;  /* 0x0000a0051f107984 */ /* 0x000e220008000c00 */
        /* <DEDUP_REMOVED lines=9> */
[----:B------:R-:W1:Y:S01]  /*28c0*/  LDS R34, [R9+0x94] ;  /* 0x0000940009227984 */ /* 0x000e620000000800 */
[C---:B------:R-:W-:Y:S02]  /*28d0*/  IDP.4A.S8.S8 R36, R33.reuse, R13, R36 ;  /* 0x0000000d21247226 */ /* 0x040fe40000000624 */
[C---:B------:R-:W-:Y:S02]  /*28e0*/  IDP.4A.S8.S8 R41, R33.reuse, R14, R41 ;  /* 0x0000000e21297226 */ /* 0x040fe40000000629 */
[----:B------:R-:W-:Y:S02]  /*28f0*/  IDP.4A.S8.S8 R40, R33, R15, R40 ;  /* 0x0000000f21287226 */ /* 0x000fe40000000628 */
[C---:B------:R-:W-:Y:S01]  /*2900*/  IDP.4A.S8.S8 R50, R46.reuse, R12, R39 ;  /* 0x0000000c2e327226 */ /* 0x040fe20000000627 */
[----:B------:R-:W2:Y:S04]  /*2910*/  LDS R33, [R9+0xdc] ;  /* 0x0000dc0009217984 */ /* 0x000ea80000000800 */
[----:B------:R-:W3:Y:S01]  /*2920*/  LDS R39, [R9+0xc4] ;  /* 0x0000c40009277984 */ /* 0x000ee20000000800 */
[----:B------:R-:W-:-:S02]  /*2930*/  IDP.4A.S8.S8 R52, R46, R13, R52 ;  /* 0x0000000d2e347226 */ /* 0x000fc40000000634 */
[C---:B------:R-:W-:Y:S02]  /*2940*/  IDP.4A.S8.S8 R43, R46.reuse, R14, R43 ;  /* 0x0000000e2e2b7226 */ /* 0x040fe4000000062b */
[----:B------:R-:W-:Y:S02]  /*2950*/  IDP.4A.S8.S8 R48, R46, R15, R48 ;  /* 0x0000000f2e307226 */ /* 0x000fe40000000630 */
[----:B------:R-:W4:Y:S01]  /*2960*/  LDS.128 R12, [R31+UR5+0xd0] ;  /* 0x0000d0051f0c7984 */ /* 0x000f220008000c00 */
[C---:B0-----:R-:W-:Y:S02]  /*2970*/  IDP.4A.S8.S8 R49, R51.reuse, R16, R49 ;  /* 0x0000001033317226 */ /* 0x041fe40000000631 */
[C---:B------:R-:W-:Y:S01]  /*2980*/  IDP.4A.S8.S8 R36, R51.reuse, R17, R36 ;  /* 0x0000001133247226 */ /* 0x040fe20000000624 */
[----:B------:R-:W-:Y:S01]  /*2990*/  LDS R46, [R9+0x10c] ;  /* 0x00010c00092e7984 */ /* 0x000fe20000000800 */
[C---:B------:R-:W-:Y:S02]  /*29a0*/  IDP.4A.S8.S8 R41, R51.reuse, R18, R41 ;  /* 0x0000001233297226 */ /* 0x040fe40000000629 */
[----:B------:R-:W-:-:S02]  /*29b0*/  IDP.4A.S8.S8 R40, R51, R19, R40 ;  /* 0x0000001333287226 */ /* 0x000fc40000000628 */
[C---:B-1----:R-:W-:Y:S02]  /*29c0*/  IDP.4A.S8.S8 R45, R34.reuse, R16, R45 ;  /* 0x00000010222d7226 */ /* 0x042fe4000000062d */
[C---:B------:R-:W-:Y:S02]  /*29d0*/  IDP.4A.S8.S8 R42, R34.reuse, R17, R42 ;  /* 0x00000011222a7226 */ /* 0x040fe4000000062a */
[C---:B------:R-:W-:Y:S02]  /*29e0*/  IDP.4A.S8.S8 R47, R34.reuse, R18, R47 ;  /* 0x00000012222f7226 */ /* 0x040fe4000000062f */
[----:B------:R-:W-:Y:S02]  /*29f0*/  IDP.4A.S8.S8 R44, R34, R19, R44 ;  /* 0x00000013222c7226 */ /* 0x000fe4000000062c */
[C---:B--2---:R-:W-:Y:S01]  /*2a00*/  IDP.4A.S8.S8 R53, R33.reuse, R16, R50 ;  /* 0x0000001021357226 */ /* 0x044fe20000000632 */
[----:B------:R-:W0:Y:S01]  /*2a10*/  LDS R34, [R9+0xf4] ;  /* 0x0000f40009227984 */ /* 0x000e220000000800 */
[----:B------:R-:W-:-:S02]  /*2a20*/  IDP.4A.S8.S8 R52, R33, R17, R52 ;  /* 0x0000001121347226 */ /* 0x000fc40000000634 */
[C---:B---3--:R-:W-:Y:S01]  /*2a30*/  IDP.4A.S8.S8 R35, R39.reuse, R16, R35 ;  /* 0x0000001027237226 */ /* 0x048fe20000000623 */
[----:B------:R-:W-:Y:S01]  /*2a40*/  LDS R50, [R9+0x20] ;  /* 0x0000200009327984 */ /* 0x000fe20000000800 */
[C---:B------:R-:W-:Y:S02]  /*2a50*/  IDP.4A.S8.S8 R32, R39.reuse, R17, R32 ;  /* 0x0000001127207226 */ /* 0x040fe40000000620 */
[-C--:B------:R-:W-:Y:S02]  /*2a60*/  IDP.4A.S8.S8 R37, R39, R18.reuse, R37 ;  /* 0x0000001227257226 */ /* 0x080fe40000000625 */
[----:B------:R-:W-:Y:S02]  /*2a70*/  IDP.4A.S8.S8 R43, R33, R18, R43 ;  /* 0x00000012212b7226 */ /* 0x000fe4000000062b */
        /* <DEDUP_REMOVED lines=15> */
[C---:B0-----:R-:W-:Y:S02]  /*2b70*/  IDP.4A.S8.S8 R53, R34.reuse, R12, R53 ;  /* 0x0000000c22357226 */ /* 0x041fe40000000635 */
[C---:B------:R-:W-:Y:S02]  /*2b80*/  IDP.4A.S8.S8 R52, R34.reuse, R13, R52 ;  /* 0x0000000d22347226 */ /* 0x040fe40000000634 */
[C---:B------:R-:W-:Y:S02]  /*2b90*/  IDP.4A.S8.S8 R43, R34.reuse, R14, R43 ;  /* 0x0000000e222b7226 */ /* 0x040fe4000000062b */
[----:B------:R-:W-:Y:S02]  /*2ba0*/  IDP.4A.S8.S8 R48, R34, R15, R48 ;  /* 0x0000000f22307226 */ /* 0x000fe40000000630 */
[----:B------:R-:W0:Y:S01]  /*2bb0*/  LDS.128 R12, [R31+UR5+0x20] ;  /* 0x000020051f0c7984 */ /* 0x000e220008000c00 */
[C---:B-1----:R-:W-:Y:S02]  /*2bc0*/  IDP.4A.S8.S8 R45, R39.reuse, R16, R45 ;  /* 0x00000010272d7226 */ /* 0x042fe4000000062d */
[----:B------:R-:W-:-:S02]  /*2bd0*/  IDP.4A.S8.S8 R42, R39, R17, R42 ;  /* 0x00000011272a7226 */ /* 0x000fc4000000062a */
[C---:B------:R-:W-:Y:S02]  /*2be0*/  IDP.4A.S8.S8 R47, R39.reuse, R18, R47 ;  /* 0x00000012272f7226 */ /* 0x040fe4000000062f */
[----:B------:R-:W-:Y:S02]  /*2bf0*/  IDP.4A.S8.S8 R44, R39, R19, R44 ;  /* 0x00000013272c7226 */ /* 0x000fe4000000062c */
[C---:B------:R-:W-:Y:S01]  /*2c00*/  IDP.4A.S8.S8 R35, R34.reuse, R16, R35 ;  /* 0x0000001022237226 */ /* 0x040fe20000000623 */
[----:B------:R-:W1:Y:S01]  /*2c10*/  LDS R39, [R9+0x38] ;  /* 0x0000380009277984 */ /* 0x000e620000000800 */
[C---:B------:R-:W-:Y:S02]  /*2c20*/  IDP.4A.S8.S8 R32, R34.reuse, R17, R32 ;  /* 0x0000001122207226 */ /* 0x040fe40000000620 */
[C---:B------:R-:W-:Y:S02]  /*2c30*/  IDP.4A.S8.S8 R37, R34.reuse, R18, R37 ;  /* 0x0000001222257226 */ /* 0x040fe40000000625 */
[----:B------:R-:W-:-:S02]  /*2c40*/  IDP.4A.S8.S8 R34, R34, R19, R38 ;  /* 0x0000001322227226 */ /* 0x000fc40000000626 */
[----:B------:R-:W2:Y:S01]  /*2c50*/  LDS R38, [R9+0x8] ;  /* 0x0000080009267984 */ /* 0x000ea20000000800 */
[C---:B------:R-:W-:Y:S02]  /*2c60*/  IDP.4A.S8.S8 R49, R33.reuse, R16, R49 ;  /* 0x0000001021317226 */ /* 0x040fe40000000631 */
[C---:B------:R-:W-:Y:S02]  /*2c70*/  IDP.4A.S8.S8 R36, R33.reuse, R17, R36 ;  /* 0x0000001121247226 */ /* 0x040fe40000000624 */
[C---:B------:R-:W-:Y:S02]  /*2c80*/  IDP.4A.S8.S8 R41, R33.reuse, R18, R41 ;  /* 0x0000001221297226 */ /* 0x040fe40000000629 */
[----:B------:R-:W-:Y:S02]  /*2c90*/  IDP.4A.S8.S8 R40, R33, R19, R40 ;  /* 0x0000001321287226 */ /* 0x000fe40000000628 */
[C---:B------:R-:W-:Y:S01]  /*2ca0*/  IDP.4A.S8.S8 R53, R46.reuse, R16, R53 ;  /* 0x000000102e357226 */ /* 0x040fe20000000635 */
        /* <DEDUP_REMOVED lines=10> */
[CC--:B-1----:R-:W-:Y:S02]  /*2d50*/  IDP.4A.S8.S8 R35, R39.reuse, R12.reuse, R35 ;  /* 0x0000000c27237226 */ /* 0x0c2fe40000000623 */
[-C--:B------:R-:W-:Y:S02]  /*2d60*/  IDP.4A.S8.S8 R32, R39, R13.reuse, R32 ;  /* 0x0000000d27207226 */ /* 0x080fe40000000620 */
[C---:B--2---:R-:W-:Y:S02]  /*2d70*/  IDP.4A.S8.S8 R45, R38.reuse, R12, R45 ;  /* 0x0000000c262d7226 */ /* 0x044fe4000000062d */
[C---:B------:R-:W-:Y:S02]  /*2d80*/  IDP.4A.S8.S8 R42, R38.reuse, R13, R42 ;  /* 0x0000000d262a7226 */ /* 0x040fe4000000062a */
[C---:B------:R-:W-:Y:S02]  /*2d90*/  IDP.4A.S8.S8 R47, R38.reuse, R14, R47 ;  /* 0x0000000e262f7226 */ /* 0x040fe4000000062f */
[----:B------:R-:W-:-:S02]  /*2da0*/  IDP.4A.S8.S8 R44, R38, R15, R44 ;  /* 0x0000000f262c7226 */ /* 0x000fc4000000062c */
[----:B------:R-:W0:Y:S01]  /*2db0*/  LDS R38, [R9+0x68] ;  /* 0x0000680009267984 */ /* 0x000e220000000800 */
[----:B------:R-:W-:Y:S02]  /*2dc0*/  IDP.4A.S8.S8 R37, R39, R14, R37 ;  /* 0x0000000e27257226 */ /* 0x000fe40000000625 */
[C---:B---3--:R-:W-:Y:S02]  /*2dd0*/  IDP.4A.S8.S8 R53, R33.reuse, R12, R53 ;  /* 0x0000000c21357226 */ /* 0x048fe40000000635 */
[C---:B------:R-:W-:Y:S02]  /*2de0*/  IDP.4A.S8.S8 R52, R33.reuse, R13, R52 ;  /* 0x0000000d21347226 */ /* 0x040fe40000000634 */
[----:B------:R-:W-:Y:S02]  /*2df0*/  IDP.4A.S8.S8 R43, R33, R14, R43 ;  /* 0x0000000e212b7226 */ /* 0x000fe4000000062b */
[-C--:B------:R-:W-:Y:S02]  /*2e00*/  IDP.4A.S8.S8 R34, R39, R15.reuse, R34 ;  /* 0x0000000f27227226 */ /* 0x080fe40000000622 */
[----:B------:R-:W-:-:S02]  /*2e10*/  IDP.4A.S8.S8 R48, R33, R15, R48 ;  /* 0x0000000f21307226 */ /* 0x000fc40000000630 */
[-C--:B----4-:R-:W-:Y:S01]  /*2e20*/  IDP.4A.S8.S8 R51, R33, R16.reuse, R35 ;  /* 0x0000001021337226 */ /* 0x090fe20000000623 */
[----:B------:R-:W1:Y:S04]  /*2e30*/  LDS.128 R12, [R31+UR5+0x80] ;  /* 0x000080051f0c7984 */ /* 0x000e680008000c00 */
[----:B------:R-:W2:Y:S01]  /*2e40*/  LDS R35, [R9+0x80] ;  /* 0x0000800009237984 */ /* 0x000ea20000000800 */
[C---:B------:R-:W-:Y:S02]  /*2e50*/  IDP.4A.S8.S8 R45, R50.reuse, R16, R45 ;  /* 0x00000010322d7226 */ /* 0x040fe4000000062d */
[C---:B------:R-:W-:Y:S02]  /*2e60*/  IDP.4A.S8.S8 R42, R50.reuse, R17, R42 ;  /* 0x00000011322a7226 */ /* 0x040fe4000000062a */
[----:B------:R-:W-:-:S02]  /*2e70*/  IDP.4A.S8.S8 R47, R50, R18, R47 ;  /* 0x00000012322f7226 */ /* 0x000fc4000000062f */
[----:B------:R-:W-:Y:S02]  /*2e80*/  IDP.4A.S8.S8 R44, R50, R19, R44 ;  /* 0x00000013322c7226 */ /* 0x000fe4000000062c */
[C---:B------:R-:W-:Y:S02]  /*2e90*/  IDP.4A.S8.S8 R49, R39.reuse, R16, R49 ;  /* 0x0000001027317226 */ /* 0x040fe40000000631 */
[-C--:B------:R-:W-:Y:S02]  /*2ea0*/  IDP.4A.S8.S8 R36, R39, R17.reuse, R36 ;  /* 0x0000001127247226 */ /* 0x080fe40000000624 */
[C---:B------:R-:W-:Y:S02]  /*2eb0*/  IDP.4A.S8.S8 R32, R33.reuse, R17, R32 ;  /* 0x0000001121207226 */ /* 0x040fe40000000620 */
[C---:B------:R-:W-:Y:S02]  /*2ec0*/  IDP.4A.S8.S8 R37, R33.reuse, R18, R37 ;  /* 0x0000001221257226 */ /* 0x040fe40000000625 */
[----:B------:R-:W-:-:S02]  /*2ed0*/  IDP.4A.S8.S8 R34, R33, R19, R34 ;  /* 0x0000001321227226 */ /* 0x000fc40000000622 */
[C---:B------:R-:W-:Y:S02]  /*2ee0*/  IDP.4A.S8.S8 R40, R39.reuse, R19, R40 ;  /* 0x0000001327287226 */ /* 0x040fe40000000628 */
[C---:B0-----:R-:W-:Y:S02]  /*2ef0*/  IDP.4A.S8.S8 R53, R38.reuse, R16, R53 ;  /* 0x0000001026357226 */ /* 0x041fe40000000635 */
[C---:B------:R-:W-:Y:S02]  /*2f00*/  IDP.4A.S8.S8 R52, R38.reuse, R17, R52 ;  /* 0x0000001126347226 */ /* 0x040fe40000000634 */
[-C--:B------:R-:W-:Y:S02]  /*2f10*/  IDP.4A.S8.S8 R41, R39, R18.reuse, R41 ;  /* 0x0000001227297226 */ /* 0x080fe40000000629 */
[C---:B------:R-:W-:Y:S02]  /*2f20*/  IDP.4A.S8.S8 R43, R38.reuse, R18, R43 ;  /* 0x00000012262b7226 */ /* 0x040fe4000000062b */
[----:B------:R-:W-:-:S02]  /*2f30*/  IDP.4A.S8.S8 R48, R38, R19, R48 ;  /* 0x0000001326307226 */ /* 0x000fc40000000630 */
[----:B------:R-:W-:Y:S01]  /*2f40*/  LDS.128 R16, [R31+UR5+0xb0] ;  /* 0x0000b0051f107984 */ /* 0x000fe20008000c00 */
[C---:B-1----:R-:W-:Y:S02]  /*2f50*/  IDP.4A.S8.S8 R45, R39.reuse, R12, R45 ;  /* 0x0000000c272d7226 */ /* 0x042fe4000000062d */
[C---:B------:R-:W-:Y:S02]  /*2f60*/  IDP.4A.S8.S8 R42, R39.reuse, R13, R42 ;  /* 0x0000000d272a7226 */ /* 0x040fe4000000062a */
[C---:B------:R-:W-:Y:S02]  /*2f70*/  IDP.4A.S8.S8 R47, R39.reuse, R14, R47 ;  /* 0x0000000e272f7226 */ /* 0x040fe4000000062f */
[----:B------:R-:W-:Y:S02]  /*2f80*/  IDP.4A.S8.S8 R44, R39, R15, R44 ;  /* 0x0000000f272c7226 */ /* 0x000fe4000000062c */
[-C--:B------:R-:W-:Y:S02]  /*2f90*/  IDP.4A.S8.S8 R51, R38, R12.reuse, R51 ;  /* 0x0000000c26337226 */ /* 0x080fe40000000633 */
[----:B------:R-:W-:-:S02]  /*2fa0*/  IDP.4A.S8.S8 R49, R33, R12, R49 ;  /* 0x0000000c21317226 */ /* 0x000fc40000000631 */
[----:B--2---:R-:W-:Y:S02]  /*2fb0*/  IDP.4A.S8.S8 R53, R35, R12, R53 ;  /* 0x0000000c23357226 */ /* 0x004fe40000000635 */
[CC--:B------:R-:W-:Y:S01]  /*2fc0*/  IDP.4A.S8.S8 R39, R33.reuse, R13.reuse, R36 ;  /* 0x0000000d21277226 */ /* 0x0c0fe20000000624 */
[----:B------:R-:W0:Y:S01]  /*2fd0*/  LDS R12, [R9+0x98] ;  /* 0x00009800090c7984 */ /* 0x000e220000000800 */
[C---:B------:R-:W-:Y:S02]  /*2fe0*/  IDP.4A.S8.S8 R32, R38.reuse, R13, R32 ;  /* 0x0000000d26207226 */ /* 0x040fe40000000620 */
[CC--:B------:R-:W-:Y:S01]  /*2ff0*/  IDP.4A.S8.S8 R37, R38.reuse, R14.reuse, R37 ;  /* 0x0000000e26257226 */ /* 0x0c0fe20000000625 */
[----:B------:R-:W1:Y:S01]  /*3000*/  LDS R36, [R9+0xb0] ;  /* 0x0000b00009247984 */ /* 0x000e620000000800 */
[----:B------:R-:W-:Y:S02]  /*3010*/  IDP.4A.S8.S8 R38, R38, R15, R34 ;  /* 0x0000000f26267226 */ /* 0x000fe40000000622 */
[----:B------:R-:W-:-:S02]  /*3020*/  IDP.4A.S8.S8 R41, R33, R14, R41 ;  /* 0x0000000e21297226 */ /* 0x000fc40000000629 */
[----:B------:R-:W-:Y:S02]  /*3030*/  IDP.4A.S8.S8 R34, R33, R15, R40 ;  /* 0x0000000f21227226 */ /* 0x000fe40000000628 */
[----:B------:R-:W2:Y:S04]  /*3040*/  LDS R33, [R9+0xc8] ;  /* 0x0000c80009217984 */ /* 0x000ea80000000800 */
[----:B------:R-:W3:Y:S01]  /*3050*/  LDS R40, [R9+0xe0] ;  /* 0x0000e00009287984 */ /* 0x000ee20000000800 */
[C---:B------:R-:W-:Y:S02]  /*3060*/  IDP.4A.S8.S8 R52, R35.reuse, R13, R52 ;  /* 0x0000000d23347226 */ /* 0x040fe40000000634 */
[C---:B------:R-:W-:Y:S02]  /*3070*/  IDP.4A.S8.S8 R43, R35.reuse, R14, R43 ;  /* 0x0000000e232b7226 */ /* 0x040fe4000000062b */
[----:B------:R-:W-:-:S02]  /*3080*/  IDP.4A.S8.S8 R48, R35, R15, R48 ;  /* 0x0000000f23307226 */ /* 0x000fc40000000630 */
[C---:B0-----:R-:W-:Y:S02]  /*3090*/  IDP.4A.S8.S8 R45, R12.reuse, R16, R45 ;  /* 0x000000100c2d7226 */ /* 0x041fe4000000062d */
[C---:B------:R-:W-:Y:S02]  /*30a0*/  IDP.4A.S8.S8 R42, R12.reuse, R17, R42 ;  /* 0x000000110c2a7226 */ /* 0x040fe4000000062a */
[C---:B------:R-:W-:Y:S02]  /*30b0*/  IDP.4A.S8.S8 R47, R12.reuse, R18, R47 ;  /* 0x000000120c2f7226 */ /* 0x040fe4000000062f */
[----:B------:R-:W-:Y:S02]  /*30c0*/  IDP.4A.S8.S8 R44, R12, R19, R44 ;  /* 0x000000130c2c7226 */ /* 0x000fe4000000062c */
[C---:B-1----:R-:W-:Y:S01]  /*30d0*/  IDP.4A.S8.S8 R50, R36.reuse, R17, R39 ;  /* 0x0000001124327226 */ /* 0x042fe20000000627 */
[----:B------:R-:W0:Y:S01]  /*30e0*/  LDS.128 R12, [R31+UR5+0xe0] ;  /* 0x0000e0051f0c7984 */ /* 0x000e220008000c00 */
[----:B------:R-:W-:-:S03]  /*30f0*/  IDP.4A.S8.S8 R49, R36, R16, R49 ;  /* 0x0000001024317226 */ /* 0x000fc60000000631 */
[----:B------:R-:W1:Y:S01]  /*3100*/  LDS R39, [R9+0xf8] ;  /* 0x0000f80009277984 */ /* 0x000e620000000800 */
[CC--:B--2---:R-:W-:Y:S02]  /*3110*/  IDP.4A.S8.S8 R51, R33.reuse, R16.reuse, R51 ;  /* 0x0000001021337226 */ /* 0x0c4fe40000000633 */
[C---:B---3--:R-:W-:Y:S02]  /*3120*/  IDP.4A.S8.S8 R53, R40.reuse, R16, R53 ;  /* 0x0000001028357226 */ /* 0x048fe40000000635 */
[CC--:B------:R-:W-:Y:S02]  /*3130*/  IDP.4A.S8.S8 R32, R33.reuse, R17.reuse, R32 ;  /* 0x0000001121207226 */ /* 0x0c0fe40000000620 */
[----:B------:R-:W-:Y:S02]  /*3140*/  IDP.4A.S8.S8 R52, R40, R17, R52 ;  /* 0x0000001128347226 */ /* 0x000fe40000000634 */
[-C--:B------:R-:W-:Y:S02]  /*3150*/  IDP.4A.S8.S8 R37, R33, R18.reuse, R37 ;  /* 0x0000001221257226 */ /* 0x080fe40000000625 */
[----:B------:R-:W-:-:S02]  /*3160*/  IDP.4A.S8.S8 R41, R36, R18, R41 ;  /* 0x0000001224297226 */ /* 0x000fc40000000629 */
[----:B------:R-:W-:Y:S02]  /*3170*/  IDP.4A.S8.S8 R43, R40, R18, R43 ;  /* 0x00000012282b7226 */ /* 0x000fe4000000062b */
[-C--:B------:R-:W-:Y:S02]  /*3180*/  IDP.4A.S8.S8 R38, R33, R19.reuse, R38 ;  /* 0x0000001321267226 */ /* 0x080fe40000000626 */
[-C--:B------:R-:W-:Y:S02]  /*3190*/  IDP.4A.S8.S8 R34, R36, R19.reuse, R34 ;  /* 0x0000001324227226 */ /* 0x080fe40000000622 */
[----:B------:R-:W-:Y:S02]  /*31a0*/  IDP.4A.S8.S8 R48, R40, R19, R48 ;  /* 0x0000001328307226 */ /* 0x000fe40000000630 */
[----:B------:R-:W2:Y:S01]  /*31b0*/  LDS.128 R16, [R31+UR5+0x110] ;  /* 0x000110051f107984 */ /* 0x000ea20008000c00 */
[----:B------:R-:W-:-:S04]  /*31c0*/  IADD3 R10, PT, PT, R10, 0x1, RZ ;  /* 0x000000010a0a7810 */ /* 0x000fc80007ffe0ff */
[----:B------:R-:W-:Y:S01]  /*31d0*/  ISETP.NE.AND P4, PT, R10, 0xf, PT ;  /* 0x0000000f0a00780c */ /* 0x000fe20003f85270 */
        /* <DEDUP_REMOVED lines=8> */
[-C--:B------:R-:W-:Y:S02]  /*3260*/  IDP.4A.S8.S8 R49, R33, R12.reuse, R49 ;  /* 0x0000000c21317226 */ /* 0x080fe40000000631 */
[----:B-1----:R-:W-:Y:S02]  /*3270*/  IDP.4A.S8.S8 R53, R39, R12, R53 ;  /* 0x0000000c27357226 */ /* 0x002fe40000000635 */
[-C--:B------:R-:W-:Y:S02]  /*3280*/  IDP.4A.S8.S8 R50, R33, R13.reuse, R50 ;  /* 0x0000000d21327226 */ /* 0x080fe40000000632 */
[----:B------:R-:W-:-:S02]  /*3290*/  IDP.4A.S8.S8 R52, R39, R13, R52 ;  /* 0x0000000d27347226 */ /* 0x000fc40000000634 */
[-C--:B------:R-:W-:Y:S02]  /*32a0*/  IDP.4A.S8.S8 R41, R33, R14.reuse, R41 ;  /* 0x0000000e21297226 */ /* 0x080fe40000000629 */
[----:B------:R-:W-:Y:S02]  /*32b0*/  IDP.4A.S8.S8 R43, R39, R14, R43 ;  /* 0x0000000e272b7226 */ /* 0x000fe4000000062b */
[-C--:B------:R-:W-:Y:S02]  /*32c0*/  IDP.4A.S8.S8 R9, R33, R15.reuse, R34 ;  /* 0x0000000f21097226 */ /* 0x080fe40000000622 */
[----:B------:R-:W-:Y:S02]  /*32d0*/  IDP.4A.S8.S8 R48, R39, R15, R48 ;  /* 0x0000000f27307226 */ /* 0x000fe40000000630 */
[C---:B--2---:R-:W-:Y:S02]  /*32e0*/  IDP.4A.S8.S8 R45, R33.reuse, R16, R45 ;  /* 0x00000010212d7226 */ /* 0x044fe4000000062d */
[----:B------:R-:W-:-:S02]  /*32f0*/  IDP.4A.S8.S8 R42, R33, R17, R42 ;  /* 0x00000011212a7226 */ /* 0x000fc4000000062a */
[C---:B------:R-:W-:Y:S02]  /*3300*/  IDP.4A.S8.S8 R47, R33.reuse, R18, R47 ;  /* 0x00000012212f7226 */ /* 0x040fe4000000062f */
[----:B------:R-:W-:Y:S02]  /*3310*/  IDP.4A.S8.S8 R44, R33, R19, R44 ;  /* 0x00000013212c7226 */ /* 0x000fe4000000062c */
[C---:B------:R-:W-:Y:S02]  /*3320*/  IDP.4A.S8.S8 R35, R39.reuse, R16, R51 ;  /* 0x0000001027237226 */ /* 0x040fe40000000633 */
[C---:B------:R-:W-:Y:S02]  /*3330*/  IDP.4A.S8.S8 R32, R39.reuse, R17, R32 ;  /* 0x0000001127207226 */ /* 0x040fe40000000620 */
[C---:B------:R-:W-:Y:S02]  /*3340*/  IDP.4A.S8.S8 R37, R39.reuse, R18, R37 ;  /* 0x0000001227257226 */ /* 0x040fe40000000625 */
[----:B------:R-:W-:-:S02]  /*3350*/  IDP.4A.S8.S8 R34, R39, R19, R38 ;  /* 0x0000001327227226 */ /* 0x000fc40000000626 */
[-C--:B------:R-:W-:Y:S02]  /*3360*/  IDP.4A.S8.S8 R33, R40, R16.reuse, R49 ;  /* 0x0000001028217226 */ /* 0x080fe40000000631 */
[----:B------:R-:W-:Y:S02]  /*3370*/  IDP.4A.S8.S8 R39, R46, R16, R53 ;  /* 0x000000102e277226 */ /* 0x000fe40000000635 */
[-C--:B------:R-:W-:Y:S02]  /*3380*/  IDP.4A.S8.S8 R36, R40, R17.reuse, R50 ;  /* 0x0000001128247226 */ /* 0x080fe40000000632 */
        /* <DEDUP_REMOVED lines=8> */
[C---:B------:R-:W-:Y:S01]  /*3410*/  IMAD R16, R0.reuse, 0x120, RZ ;  /* 0x0000012000107824 */ /* 0x040fe200078e02ff */
[----:B------:R-:W-:Y:S01]  /*3420*/  SHF.L.U32 R13, R0, 0x2, RZ ;  /* 0x00000002000d7819 */ /* 0x000fe200000006ff */
[----:B------:R-:W-:-:S03]  /*3430*/  IMAD R3, R3, 0x18800, R30 ;  /* 0x0001880003037824 */ /* 0x000fc600078e021e */
[C---:B------:R-:W-:Y:S01]  /*3440*/  LEA R18, R2.reuse, R13, 0x6 ;  /* 0x0000000d02127211 */ /* 0x040fe200078e30ff */
[----:B------:R-:W-:-:S04]  /*3450*/  IMAD R3, R2, 0xc400, R3 ;  /* 0x0000c40002037824 */ /* 0x000fc800078e0203 */
[----:B------:R-:W-:-:S05]  /*3460*/  IMAD R12, R0, 0xc40, R3 ;  /* 0x00000c40000c7824 */ /* 0x000fca00078e0203 */
[----:B------:R-:W-:-:S05]  /*3470*/  IADD3 R12, PT, PT, R27, R12, RZ ;  /* 0x0000000c1b0c7210 */ /* 0x000fca0007ffe0ff */
        /* <DEDUP_REMOVED lines=15> */
[----:B------:R-:W-:Y:S02]  /*3570*/  IDP.4A.S8.S8 R42, R20, R5, R42 ;  /* 0x00000005142a7226 */ /* 0x000fe4000000062a */
[----:B-1----:R-:W-:Y:S01]  /*3580*/  IDP.4A.S8.S8 R35, R24, R4, R35 ;  /* 0x0000000418237226 */ /* 0x002fe20000000623 */
[----:B------:R-:W-:Y:S01]  /*3590*/  LDS R30, [R17+0x28c] ;  /* 0x00028c00111e7984 */ /* 0x000fe20000000800 */
[----:B------:R-:W-:Y:S02]  /*35a0*/  IDP.4A.S8.S8 R47, R20, R6, R47 ;  /* 0x00000006142f7226 */ /* 0x000fe4000000062f */
[-C--:B--2---:R-:W-:Y:S02]  /*35b0*/  IDP.4A.S8.S8 R33, R26, R4.reuse, R33 ;  /* 0x000000041a217226 */ /* 0x084fe40000000621 */
[----:B------:R-:W-:Y:S02]  /*35c0*/  IDP.4A.S8.S8 R44, R20, R7, R44 ;  /* 0x00000007142c7226 */ /* 0x000fe4000000062c */
[----:B---3--:R-:W-:Y:S01]  /*35d0*/  IDP.4A.S8.S8 R39, R19, R4, R39 ;  /* 0x0000000413277226 */ /* 0x008fe20000000627 */
[----:B------:R-:W-:Y:S01]  /*35e0*/  LDS.128 R20, [R16+UR5+0x1290] ;  /* 0x0012900510147984 */ /* 0x000fe20008000c00 */
[----:B------:R-:W-:-:S02]  /*35f0*/  IDP.4A.S8.S8 R37, R24, R6, R37 ;  /* 0x0000000618257226 */ /* 0x000fc40000000625 */
[-C--:B------:R-:W-:Y:S01]  /*3600*/  IDP.4A.S8.S8 R41, R26, R6.reuse, R41 ;  /* 0x000000061a297226 */ /* 0x080fe20000000629 */
[----:B------:R-:W0:Y:S01]  /*3610*/  LDS R4, [R17+0x2b8] ;  /* 0x0002b80011047984 */ /* 0x000e220000000800 */
[C---:B------:R-:W-:Y:S02]  /*3620*/  IDP.4A.S8.S8 R6, R19.reuse, R6, R43 ;  /* 0x0000000613067226 */ /* 0x040fe4000000062b */
[C---:B------:R-:W-:Y:S02]  /*3630*/  IDP.4A.S8.S8 R34, R24.reuse, R7, R34 ;  /* 0x0000000718227226 */ /* 0x040fe40000000622 */
[-C--:B------:R-:W-:Y:S02]  /*3640*/  IDP.4A.S8.S8 R32, R24, R5.reuse, R32 ;  /* 0x0000000518207226 */ /* 0x080fe40000000620 */
[-C--:B------:R-:W-:Y:S02]  /*3650*/  IDP.4A.S8.S8 R36, R26, R5.reuse, R36 ;  /* 0x000000051a247226 */ /* 0x080fe40000000624 */
[----:B------:R-:W-:-:S02]  /*3660*/  IDP.4A.S8.S8 R38, R19, R5, R38 ;  /* 0x0000000513267226 */ /* 0x000fc40000000626 */
[CC--:B------:R-:W-:Y:S02]  /*3670*/  IDP.4A.S8.S8 R40, R26.reuse, R7.reuse, R40 ;  /* 0x000000071a287226 */ /* 0x0c0fe40000000628 */
[----:B------:R-:W-:Y:S02]  /*3680*/  IDP.4A.S8.S8 R46, R19, R7, R46 ;  /* 0x00000007132e7226 */ /* 0x000fe4000000062e */
[C---:B----4-:R-:W-:Y:S02]  /*3690*/  IDP.4A.S8.S8 R45, R26.reuse, R8, R45 ;  /* 0x000000081a2d7226 */ /* 0x050fe4000000062d */
[C---:B------:R-:W-:Y:S02]  /*36a0*/  IDP.4A.S8.S8 R42, R26.reuse, R9, R42 ;  /* 0x000000091a2a7226 */ /* 0x040fe4000000062a */
[C---:B------:R-:W-:Y:S02]  /*36b0*/  IDP.4A.S8.S8 R47, R26.reuse, R10, R47 ;  /* 0x0000000a1a2f7226 */ /* 0x040fe4000000062f */
[----:B------:R-:W-:-:S02]  /*36c0*/  IDP.4A.S8.S8 R44, R26, R11, R44 ;  /* 0x0000000b1a2c7226 */ /* 0x000fc4000000062c */
[----:B------:R-:W-:Y:S01]  /*36d0*/  IDP.4A.S8.S8 R33, R24, R8, R33 ;  /* 0x0000000818217226 */ /* 0x000fe20000000621 */
[----:B------:R-:W-:Y:S01]  /*36e0*/  LDS R26, [R17+0x330] ;  /* 0x00033000111a7984 */ /* 0x000fe20000000800 */
[----:B-----5:R-:W-:Y:S02]  /*36f0*/  IDP.4A.S8.S8 R7, R3, R10, R6 ;  /* 0x0000000a03077226 */ /* 0x020fe40000000606 */
[C---:B------:R-:W-:Y:S02]  /*3700*/  IDP.4A.S8.S8 R34, R19.reuse, R11, R34 ;  /* 0x0000000b13227226 */ /* 0x040fe40000000622 */
[-C--:B------:R-:W-:Y:S02]  /*3710*/  IDP.4A.S8.S8 R35, R19, R8.reuse, R35 ;  /* 0x0000000813237226 */ /* 0x080fe40000000623 */
[----:B------:R-:W-:Y:S02]  /*3720*/  IDP.4A.S8.S8 R39, R3, R8, R39 ;  /* 0x0000000803277226 */ /* 0x000fe40000000627 */
[----:B------:R-:W-:-:S02]  /*3730*/  IDP.4A.S8.S8 R32, R19, R9, R32 ;  /* 0x0000000913207226 */ /* 0x000fc40000000620 */
[CC--:B------:R-:W-:Y:S02]  /*3740*/  IDP.4A.S8.S8 R36, R24.reuse, R9.reuse, R36 ;  /* 0x0000000918247226 */ /* 0x0c0fe40000000624 */
[----:B------:R-:W-:Y:S02]  /*3750*/  IDP.4A.S8.S8 R5, R3, R9, R38 ;  /* 0x0000000903057226 */ /* 0x000fe40000000626 */
[-C--:B------:R-:W-:Y:S02]  /*3760*/  IDP.4A.S8.S8 R31, R19, R10.reuse, R37 ;  /* 0x0000000a131f7226 */ /* 0x080fe40000000625 */
[C---:B------:R-:W-:Y:S02]  /*3770*/  IDP.4A.S8.S8 R41, R24.reuse, R10, R41 ;  /* 0x0000000a18297226 */ /* 0x040fe40000000629 */
[-C--:B------:R-:W-:Y:S02]  /*3780*/  IDP.4A.S8.S8 R40, R24, R11.reuse, R40 ;  /* 0x0000000b18287226 */ /* 0x080fe40000000628 */
[----:B------:R-:W-:-:S02]  /*3790*/  IDP.4A.S8.S8 R6, R3, R11, R46 ;  /* 0x0000000b03067226 */ /* 0x000fc4000000062e */
[----:B------:R-:W1:Y:S01]  /*37a0*/  LDS.128 R8, [R16+UR5+0x12c0] ;  /* 0x0012c00510087984 */ /* 0x000e620008000c00 */
[C---:B------:R-:W-:Y:S02]  /*37b0*/  IDP.4A.S8.S8 R29, R24.reuse, R12, R45 ;  /* 0x0000000c181d7226 */ /* 0x040fe4000000062d */
[C---:B------:R-:W-:Y:S02]  /*37c0*/  IDP.4A.S8.S8 R42, R24.reuse, R13, R42 ;  /* 0x0000000d182a7226 */ /* 0x040fe4000000062a */
[C---:B------:R-:W-:Y:S02]  /*37d0*/  IDP.4A.S8.S8 R47, R24.reuse, R14, R47 ;  /* 0x0000000e182f7226 */ /* 0x040fe4000000062f */
[-C--:B------:R-:W-:Y:S02]  /*37e0*/  IDP.4A.S8.S8 R46, R24, R15.reuse, R44 ;  /* 0x0000000f182e7226 */ /* 0x080fe4000000062c */
[----:B------:R-:W-:Y:S02]  /*37f0*/  IDP.4A.S8.S8 R38, R3, R15, R34 ;  /* 0x0000000f03267226 */ /* 0x000fe40000000622 */
[----:B------:R-:W-:-:S02]  /*3800*/  IDP.4A.S8.S8 R24, R19, R12, R33 ;  /* 0x0000000c13187226 */ /* 0x000fc40000000621 */
[C---:B------:R-:W-:Y:S02]  /*3810*/  IDP.4A.S8.S8 R35, R3.reuse, R12, R35 ;  /* 0x0000000c03237226 */ /* 0x040fe40000000623 */
[CC--:B------:R-:W-:Y:S02]  /*3820*/  IDP.4A.S8.S8 R32, R3.reuse, R13.reuse, R32 ;  /* 0x0000000d03207226 */ /* 0x0c0fe40000000620 */
[-C--:B------:R-:W-:Y:S02]  /*3830*/  IDP.4A.S8.S8 R31, R3, R14.reuse, R31 ;  /* 0x0000000e031f7226 */ /* 0x080fe4000000061f */
[C---:B------:R-:W-:Y:S02]  /*3840*/  IDP.4A.S8.S8 R36, R19.reuse, R13, R36 ;  /* 0x0000000d13247226 */ /* 0x040fe40000000624 */
[C---:B------:R-:W-:Y:S02]  /*3850*/  IDP.4A.S8.S8 R33, R19.reuse, R14, R41 ;  /* 0x0000000e13217226 */ /* 0x040fe40000000629 */
[----:B------:R-:W-:-:S02]  /*3860*/  IDP.4A.S8.S8 R40, R19, R15, R40 ;  /* 0x0000000f13287226 */ /* 0x000fc40000000628 */
[C---:B0-----:R-:W-:Y:S01]  /*3870*/  IDP.4A.S8.S8 R39, R4.reuse, R12, R39 ;  /* 0x0000000c04277226 */ /* 0x041fe20000000627 */
[----:B------:R-:W-:Y:S01]  /*3880*/  LDS R19, [R17+0x348] ;  /* 0x0003480011137984 */ /* 0x000fe20000000800 */
[C---:B------:R-:W-:Y:S02]  /*3890*/  IDP.4A.S8.S8 R34, R4.reuse, R13, R5 ;  /* 0x0000000d04227226 */ /* 0x040fe40000000605 */
[C---:B------:R-:W-:Y:S02]  /*38a0*/  IDP.4A.S8.S8 R7, R4.reuse, R14, R7 ;  /* 0x0000000e04077226 */ /* 0x040fe40000000607 */
[----:B------:R-:W-:Y:S02]  /*38b0*/  IDP.4A.S8.S8 R6, R4, R15, R6 ;  /* 0x0000000f04067226 */ /* 0x000fe40000000606 */
[----:B------:R-:W0:Y:S01]  /*38c0*/  LDS.128 R12, [R16+UR5+0x12f0] ;  /* 0x0012f005100c7984 */ /* 0x000e220008000c00 */
[----:B------:R-:W-:Y:S02]  /*38d0*/  IDP.4A.S8.S8 R44, R0, R22, R47 ;  /* 0x00000016002c7226 */ /* 0x000fe4000000062f */
[----:B------:R-:W-:-:S02]  /*38e0*/  IDP.4A.S8.S8 R41, R27, R20, R24 ;  /* 0x000000141b297226 */ /* 0x000fc40000000618 */
[----:B------:R-:W-:Y:S01]  /*38f0*/  IDP.4A.S8.S8 R42, R0, R21, R42 ;  /* 0x00000015002a7226 */ /* 0x000fe2000000062a */
[----:B------:R-:W-:Y:S01]  /*3900*/  LDS R24, [R17+0x244] ;  /* 0x0002440011187984 */ /* 0x000fe20000000800 */
[CC--:B------:R-:W-:Y:S02]  /*3910*/  IDP.4A.S8.S8 R3, R2.reuse, R20.reuse, R35 ;  /* 0x0000001402037226 */ /* 0x0c0fe40000000623 */
[C---:B------:R-:W-:Y:S02]  /*3920*/  IDP.4A.S8.S8 R43, R25.reuse, R20, R39 ;  /* 0x00000014192b7226 */ /* 0x040fe40000000627 */
[----:B------:R-:W-:Y:S01]  /*3930*/  IDP.4A.S8.S8 R31, R2, R22, R31 ;  /* 0x00000016021f7226 */ /* 0x000fe2000000061f */
[----:B------:R-:W-:Y:S01]  /*3940*/  LDS R39, [R17+0x274] ;  /* 0x0002740011277984 */ /* 0x000fe20000000800 */
[----:B------:R-:W-:Y:S02]  /*3950*/  IDP.4A.S8.S8 R29, R0, R20, R29 ;  /* 0x00000014001d7226 */ /* 0x000fe4000000061d */
[----:B------:R-:W-:-:S02]  /*3960*/  IDP.4A.S8.S8 R35, R25, R22, R7 ;  /* 0x0000001619237226 */ /* 0x000fc40000000607 */
[-C--:B------:R-:W-:Y:S02]  /*3970*/  IDP.4A.S8.S8 R38, R2, R23.reuse, R38 ;  /* 0x0000001702267226 */ /* 0x080fe40000000626 */
[-C--:B------:R-:W-:Y:S02]  /*3980*/  IDP.4A.S8.S8 R37, R25, R23.reuse, R6 ;  /* 0x0000001719257226 */ /* 0x080fe40000000606 */
[----:B------:R-:W-:Y:S01]  /*3990*/  IDP.4A.S8.S8 R46, R0, R23, R46 ;  /* 0x00000017002e7226 */ /* 0x000fe2000000062e */
[----:B------:R-:W2:Y:S01]  /*39a0*/  LDS.128 R4, [R16+UR5+0x1210] ;  /* 0x0012100510047984 */ /* 0x000ea20008000c00 */
[-C--:B------:R-:W-:Y:S02]  /*39b0*/  IDP.4A.S8.S8 R32, R2, R21.reuse, R32 ;  /* 0x0000001502207226 */ /* 0x080fe40000000620 */
[-C--:B------:R-:W-:Y:S01]  /*39c0*/  IDP.4A.S8.S8 R36, R27, R21.reuse, R36 ;  /* 0x000000151b247226 */ /* 0x080fe20000000624 */
[----:B------:R-:W3:Y:S01]  /*39d0*/  LDS R0, [R17+0x25c] ;  /* 0x00025c0011007984 */ /* 0x000ee20000000800 */
[----:B------:R-:W-:-:S02]  /*39e0*/  IDP.4A.S8.S8 R34, R25, R21, R34 ;  /* 0x0000001519227226 */ /* 0x000fc40000000622 */
[C---:B------:R-:W-:Y:S02]  /*39f0*/  IDP.4A.S8.S8 R33, R27.reuse, R22, R33 ;  /* 0x000000161b217226 */ /* 0x040fe40000000621 */
[C---:B------:R-:W-:Y:S02]  /*3a00*/  IDP.4A.S8.S8 R40, R27.reuse, R23, R40 ;  /* 0x000000171b287226 */ /* 0x040fe40000000628 */
[C---:B-1----:R-:W-:Y:S02]  /*3a10*/  IDP.4A.S8.S8 R23, R27.reuse, R10, R44 ;  /* 0x0000000a1b177226 */ /* 0x042fe4000000062c */
[-C--:B------:R-:W-:Y:S02]  /*3a20*/  IDP.4A.S8.S8 R22, R2, R8.reuse, R41 ;  /* 0x0000000802167226 */ /* 0x080fe40000000629 */
[----:B------:R-:W-:Y:S02]  /*3a30*/  IDP.4A.S8.S8 R20, R27, R9, R42 ;  /* 0x000000091b147226 */ /* 0x000fe4000000062a */
[----:B------:R-:W-:-:S02]  /*3a40*/  IDP.4A.S8.S8 R21, R26, R8, R43 ;  /* 0x000000081a157226 */ /* 0x000fc4000000062b */
[----:B------:R-:W-:Y:S02]  /*3a50*/  IDP.4A.S8.S8 R41, R25, R10, R31 ;  /* 0x0000000a19297226 */ /* 0x000fe4000000061f */
[-C--:B------:R-:W-:Y:S02]  /*3a60*/  IDP.4A.S8.S8 R29, R27, R8.reuse, R29 ;  /* 0x000000081b1d7226 */ /* 0x080fe4000000061d */
[-C--:B------:R-:W-:Y:S02]  /*3a70*/  IDP.4A.S8.S8 R43, R25, R11.reuse, R38 ;  /* 0x0000000b192b7226 */ /* 0x080fe40000000626 */
[----:B------:R-:W-:Y:S02]  /*3a80*/  IDP.4A.S8.S8 R27, R27, R11, R46 ;  /* 0x0000000b1b1b7226 */ /* 0x000fe4000000062e */
        /* <DEDUP_REMOVED lines=8> */
[----:B------:R-:W1:Y:S01]  /*3b10*/  LDS.128 R8, [R16+UR5+0x1240] ;  /* 0x0012400510087984 */ /* 0x000e620008000c00 */
[CC--:B0-----:R-:W-:Y:S02]  /*3b20*/  IDP.4A.S8.S8 R37, R2.reuse, R14.reuse, R23 ;  /* 0x0000000e02257226 */ /* 0x0c1fe40000000617 */
[----:B------:R-:W-:Y:S02]  /*3b30*/  IDP.4A.S8.S8 R31, R2, R13, R20 ;  /* 0x0000000d021f7226 */ /* 0x000fe40000000614 */
[C---:B------:R-:W-:Y:S02]  /*3b40*/  IDP.4A.S8.S8 R23, R26.reuse, R14, R41 ;  /* 0x0000000e1a177226 */ /* 0x040fe40000000629 */
[----:B------:R-:W-:Y:S02]  /*3b50*/  IDP.4A.S8.S8 R20, R26, R15, R43 ;  /* 0x0000000f1a147226 */ /* 0x000fe4000000062b */
[C---:B------:R-:W-:Y:S02]  /*3b60*/  IDP.4A.S8.S8 R41, R25.reuse, R12, R22 ;  /* 0x0000000c19297226 */ /* 0x040fe40000000616 */
[----:B------:R-:W-:-:S02]  /*3b70*/  IDP.4A.S8.S8 R22, R25, R13, R36 ;  /* 0x0000000d19167226 */ /* 0x000fc40000000624 */
[C---:B------:R-:W-:Y:S02]  /*3b80*/  IDP.4A.S8.S8 R43, R25.reuse, R14, R33 ;  /* 0x0000000e192b7226 */ /* 0x040fe40000000621 */
[-C--:B------:R-:W-:Y:S02]  /*3b90*/  IDP.4A.S8.S8 R44, R25, R15.reuse, R44 ;  /* 0x0000000f192c7226 */ /* 0x080fe4000000062c */
[CC--:B------:R-:W-:Y:S02]  /*3ba0*/  IDP.4A.S8.S8 R29, R2.reuse, R12.reuse, R29 ;  /* 0x0000000c021d7226 */ /* 0x0c0fe4000000061d */
[----:B------:R-:W-:Y:S02]  /*3bb0*/  IDP.4A.S8.S8 R27, R2, R15, R27 ;  /* 0x0000000f021b7226 */ /* 0x000fe4000000061b */
[CC--:B------:R-:W-:Y:S02]  /*3bc0*/  IDP.4A.S8.S8 R40, R26.reuse, R12.reuse, R3 ;  /* 0x0000000c1a287226 */ /* 0x0c0fe40000000603 */
[-C--:B------:R-:W-:Y:S01]  /*3bd0*/  IDP.4A.S8.S8 R38, R26, R13.reuse, R32 ;  /* 0x0000000d1a267226 */ /* 0x080fe20000000620 */
[----:B------:R-:W0:Y:S01]  /*3be0*/  LDC.64 R2, c[0x0][0x398] ;  /* 0x0000e600ff027b82 */ /* 0x000e220000000a00 */
[C---:B------:R-:W-:Y:S01]  /*3bf0*/  IDP.4A.S8.S8 R21, R19.reuse, R12, R21 ;  /* 0x0000000c13157226 */ /* 0x040fe20000000615 */
[----:B------:R-:W-:Y:S01]  /*3c00*/  LDS R32, [R17+0x2a4] ;  /* 0x0002a40011207984 */ /* 0x000fe20000000800 */
[----:B------:R-:W-:-:S02]  /*3c10*/  IDP.4A.S8.S8 R34, R19, R13, R34 ;  /* 0x0000000d13227226 */ /* 0x000fc40000000622 */
[C---:B------:R-:W-:Y:S01]  /*3c20*/  IDP.4A.S8.S8 R25, R19.reuse, R14, R35 ;  /* 0x0000000e13197226 */ /* 0x040fe20000000623 */
[----:B------:R-:W-:Y:S01]  /*3c30*/  LDS R26, [R17+0x334] ;  /* 0x00033400111a7984 */ /* 0x000fe20000000800 */
[----:B------:R-:W-:Y:S02]  /*3c40*/  IDP.4A.S8.S8 R42, R19, R15, R42 ;  /* 0x0000000f132a7226 */ /* 0x000fe4000000062a */
[C---:B--2---:R-:W-:Y:S01]  /*3c50*/  IDP.4A.S8.S8 R36, R24.reuse, R5, R31 ;  /* 0x0000000518247226 */ /* 0x044fe2000000061f */
[----:B------:R-:W2:Y:S01]  /*3c60*/  LDS.128 R12, [R16+UR5+0x1270] ;  /* 0x00127005100c7984 */ /* 0x000ea20008000c00 */
[C---:B------:R-:W-:Y:S02]  /*3c70*/  IDP.4A.S8.S8 R33, R24.reuse, R4, R29 ;  /* 0x0000000418217226 */ /* 0x040fe4000000061d */
[C---:B------:R-:W-:Y:S01]  /*3c80*/  IDP.4A.S8.S8 R31, R24.reuse, R6, R37 ;  /* 0x00000006181f7226 */ /* 0x040fe20000000625 */
[----:B------:R-:W4:Y:S01]  /*3c90*/  LDS R29, [R17+0x2bc] ;  /* 0x0002bc00111d7984 */ /* 0x000f220000000800 */
[----:B------:R-:W-:-:S02]  /*3ca0*/  IDP.4A.S8.S8 R24, R24, R7, R27 ;  /* 0x0000000718187226 */ /* 0x000fc4000000061b */
[C---:B---3--:R-:W-:Y:S01]  /*3cb0*/  IDP.4A.S8.S8 R37, R0.reuse, R4, R41 ;  /* 0x0000000400257226 */ /* 0x048fe20000000629 */
[----:B------:R-:W-:Y:S01]  /*3cc0*/  LDS R27, [R17+0x2ec] ;  /* 0x0002ec00111b7984 */ /* 0x000fe20000000800 */
[C---:B------:R-:W-:Y:S02]  /*3cd0*/  IDP.4A.S8.S8 R22, R0.reuse, R5, R22 ;  /* 0x0000000500167226 */ /* 0x040fe40000000616 */
[C---:B------:R-:W-:Y:S02]  /*3ce0*/  IDP.4A.S8.S8 R43, R0.reuse, R6, R43 ;  /* 0x00000006002b7226 */ /* 0x040fe4000000062b */
[----:B------:R-:W-:Y:S02]  /*3cf0*/  IDP.4A.S8.S8 R44, R0, R7, R44 ;  /* 0x00000007002c7226 */ /* 0x000fe4000000062c */
[----:B0-----:R-:W-:-:S04]  /*3d00*/  IMAD.WIDE.U32 R18, R18, 0x4, R2 ;  /* 0x0000000412127825 */ /* 0x001fc800078e0002 */
[C---:B-1----:R-:W-:Y:S01]  /*3d10*/  IDP.4A.S8.S8 R33, R0.reuse, R8, R33 ;  /* 0x0000000800217226 */ /* 0x042fe20000000621 */
[----:B------:R-:W3:Y:S01]  /*3d20*/  LDG.E.CONSTANT R3, desc[UR8][R18.64] ;  /* 0x0000000812037981 */ /* 0x000ee2000c1e9900 */
[C---:B------:R-:W-:Y:S02]  /*3d30*/  IDP.4A.S8.S8 R36, R0.reuse, R9, R36 ;  /* 0x0000000900247226 */ /* 0x040fe40000000624 */
[C---:B------:R-:W-:Y:S01]  /*3d40*/  IDP.4A.S8.S8 R31, R0.reuse, R10, R31 ;  /* 0x0000000a001f7226 */ /* 0x040fe2000000061f */
[----:B------:R-:W5:Y:S01]  /*3d50*/  LDG.E.CONSTANT R2, desc[UR8][R18.64+0x4] ;  /* 0x0000040812027981 */ /* 0x000f62000c1e9900 */
[----:B------:R-:W-:Y:S02]  /*3d60*/  IDP.4A.S8.S8 R0, R0, R11, R24 ;  /* 0x0000000b00007226 */ /* 0x000fe40000000618 */
[-C--:B------:R-:W-:Y:S01]  /*3d70*/  IDP.4A.S8.S8 R41, R30, R4.reuse, R21 ;  /* 0x000000041e297226 */ /* 0x080fe20000000615 */
[----:B------:R-:W-:Y:S01]  /*3d80*/  LDS R24, [R17+0x31c] ;  /* 0x00031c0011187984 */ /* 0x000fe20000000800 */
        /* <DEDUP_REMOVED lines=8> */
[C---:B--2---:R-:W-:Y:S02]  /*3e10*/  IDP.4A.S8.S8 R33, R39.reuse, R12, R33 ;  /* 0x0000000c27217226 */ /* 0x044fe40000000621 */
[C---:B------:R-:W-:Y:S02]  /*3e20*/  IDP.4A.S8.S8 R36, R39.reuse, R13, R36 ;  /* 0x0000000d27247226 */ /* 0x040fe40000000624 */
[C---:B------:R-:W-:Y:S02]  /*3e30*/  IDP.4A.S8.S8 R31, R39.reuse, R14, R31 ;  /* 0x0000000e271f7226 */ /* 0x040fe4000000061f */
[----:B------:R-:W-:Y:S02]  /*3e40*/  IDP.4A.S8.S8 R39, R39, R15, R0 ;  /* 0x0000000f27277226 */ /* 0x000fe40000000600 */
[----:B------:R-:W2:Y:S01]  /*3e50*/  LDG.E.CONSTANT R0, desc[UR8][R18.64+0x8] ;  /* 0x0000080812007981 */ /* 0x000ea2000c1e9900 */
[----:B------:R-:W-:-:S02]  /*3e60*/  IDP.4A.S8.S8 R40, R30, R5, R34 ;  /* 0x000000051e287226 */ /* 0x000fc40000000622 */
[C---:B------:R-:W-:Y:S01]  /*3e70*/  IDP.4A.S8.S8 R23, R30.reuse, R6, R25 ;  /* 0x000000061e177226 */ /* 0x040fe20000000619 */
[----:B------:R-:W-:Y:S01]  /*3e80*/  LDS R34, [R17+0x2d4] ;  /* 0x0002d40011227984 */ /* 0x000fe20000000800 */
[----:B------:R-:W-:-:S03]  /*3e90*/  IDP.4A.S8.S8 R42, R30, R7, R42 ;  /* 0x000000071e2a7226 */ /* 0x000fc6000000062a */
[----:B------:R-:W0:Y:S04]  /*3ea0*/  LDS.128 R4, [R16+UR5+0x12a0] ;  /* 0x0012a00510047984 */ /* 0x000e280008000c00 */
[----:B------:R1:W2:Y:S01]  /*3eb0*/  LDG.E.CONSTANT R18, desc[UR8][R18.64+0xc] ;  /* 0x00000c0812127981 */ /* 0x0002a2000c1e9900 */
[----:B------:R-:W-:-:S03]  /*3ec0*/  IDP.4A.S8.S8 R35, R30, R8, R35 ;  /* 0x000000081e237226 */ /* 0x000fc60000000623 */
[----:B------:R-:W0:Y:S01]  /*3ed0*/  LDS R25, [R17+0x304] ;  /* 0x0003040011197984 */ /* 0x000e220000000800 */
[C---:B------:R-:W-:Y:S02]  /*3ee0*/  IDP.4A.S8.S8 R38, R30.reuse, R9, R38 ;  /* 0x000000091e267226 */ /* 0x040fe40000000626 */
[C---:B------:R-:W-:Y:S02]  /*3ef0*/  IDP.4A.S8.S8 R21, R30.reuse, R10, R21 ;  /* 0x0000000a1e157226 */ /* 0x040fe40000000615 */
[----:B------:R-:W-:Y:S01]  /*3f00*/  IDP.4A.S8.S8 R20, R30, R11, R20 ;  /* 0x0000000b1e147226 */ /* 0x000fe20000000614 */
[----:B-1----:R-:W-:Y:S01]  /*3f10*/  LDS R19, [R17+0x290] ;  /* 0x0002900011137984 */ /* 0x002fe20000000800 */
[C---:B------:R-:W-:Y:S02]  /*3f20*/  IDP.4A.S8.S8 R41, R32.reuse, R8, R41 ;  /* 0x0000000820297226 */ /* 0x040fe40000000629 */
[C---:B------:R-:W-:Y:S02]  /*3f30*/  IDP.4A.S8.S8 R40, R32.reuse, R9, R40 ;  /* 0x0000000920287226 */ /* 0x040fe40000000628 */
[----:B------:R-:W-:-:S02]  /*3f40*/  IDP.4A.S8.S8 R23, R32, R10, R23 ;  /* 0x0000000a20177226 */ /* 0x000fc40000000617 */
[C---:B------:R-:W-:Y:S02]  /*3f50*/  IDP.4A.S8.S8 R42, R32.reuse, R11, R42 ;  /* 0x0000000b202a7226 */ /* 0x040fe4000000062a */
[----:B------:R-:W1:Y:S01]  /*3f60*/  LDS.128 R8, [R16+UR5+0x12d0] ;  /* 0x0012d00510087984 */ /* 0x000e620008000c00 */
[C---:B------:R-:W-:Y:S02]  /*3f70*/  IDP.4A.S8.S8 R35, R32.reuse, R12, R35 ;  /* 0x0000000c20237226 */ /* 0x040fe40000000623 */
[C---:B------:R-:W-:Y:S02]  /*3f80*/  IDP.4A.S8.S8 R38, R32.reuse, R13, R38 ;  /* 0x0000000d20267226 */ /* 0x040fe40000000626 */
[C---:B------:R-:W-:Y:S02]  /*3f90*/  IDP.4A.S8.S8 R21, R32.reuse, R14, R21 ;  /* 0x0000000e20157226 */ /* 0x040fe40000000615 */
[----:B------:R-:W-:Y:S02]  /*3fa0*/  IDP.4A.S8.S8 R32, R32, R15, R20 ;  /* 0x0000000f20207226 */ /* 0x000fe40000000614 */
[----:B------:R-:W-:-:S02]  /*3fb0*/  IDP.4A.S8.S8 R37, R30, R12, R37 ;  /* 0x0000000c1e257226 */ /* 0x000fc40000000625 */
[CC--:B------:R-:W-:Y:S02]  /*3fc0*/  IDP.4A.S8.S8 R22, R30.reuse, R13.reuse, R22 ;  /* 0x0000000d1e167226 */ /* 0x0c0fe40000000616 */
[C---:B------:R-:W-:Y:S02]  /*3fd0*/  IDP.4A.S8.S8 R20, R30.reuse, R14, R43 ;  /* 0x0000000e1e147226 */ /* 0x040fe4000000062b */
[C---:B----4-:R-:W-:Y:S02]  /*3fe0*/  IDP.4A.S8.S8 R41, R29.reuse, R12, R41 ;  /* 0x0000000c1d297226 */ /* 0x050fe40000000629 */
[C---:B------:R-:W-:Y:S02]  /*3ff0*/  IDP.4A.S8.S8 R40, R29.reuse, R13, R40 ;  /* 0x0000000d1d287226 */ /* 0x040fe40000000628 */
[----:B------:R-:W-:Y:S02]  /*4000*/  IDP.4A.S8.S8 R23, R29, R14, R23 ;  /* 0x0000000e1d177226 */ /* 0x000fe40000000617 */
[----:B------:R-:W-:-:S02]  /*4010*/  IDP.4A.S8.S8 R30, R30, R15, R44 ;  /* 0x0000000f1e1e7226 */ /* 0x000fc4000000062c */
[----:B------:R-:W-:Y:S02]  /*4020*/  IDP.4A.S8.S8 R29, R29, R15, R42 ;  /* 0x0000000f1d1d7226 */ /* 0x000fe4000000062a */
[----:B------:R-:W4:Y:S01]  /*4030*/  LDS.128 R12, [R16+UR5+0x1300] ;  /* 0x00130005100c7984 */ /* 0x000f220008000c00 */
[C---:B0-----:R-:W-:Y:S02]  /*4040*/  IDP.4A.S8.S8 R33, R34.reuse, R4, R33 ;  /* 0x0000000422217226 */ /* 0x041fe40000000621 */
[C---:B------:R-:W-:Y:S02]  /*4050*/  IDP.4A.S8.S8 R36, R34.reuse, R5, R36 ;  /* 0x0000000522247226 */ /* 0x040fe40000000624 */
[C---:B------:R-:W-:Y:S02]  /*4060*/  IDP.4A.S8.S8 R31, R34.reuse, R6, R31 ;  /* 0x00000006221f7226 */ /* 0x040fe4000000061f */
[----:B------:R-:W-:Y:S02]  /*4070*/  IDP.4A.S8.S8 R34, R34, R7, R39 ;  /* 0x0000000722227226 */ /* 0x000fe40000000627 */
[----:B------:R-:W-:-:S02]  /*4080*/  IDP.4A.S8.S8 R35, R25, R4, R35 ;  /* 0x0000000419237226 */ /* 0x000fc40000000623 */
[-C--:B------:R-:W-:Y:S02]  /*4090*/  IDP.4A.S8.S8 R37, R27, R4.reuse, R37 ;  /* 0x000000041b257226 */ /* 0x080fe40000000625 */
[----:B------:R-:W-:Y:S02]  /*40a0*/  IDP.4A.S8.S8 R39, R24, R4, R41 ;  /* 0x0000000418277226 */ /* 0x000fe40000000629 */
[-C--:B------:R-:W-:Y:S01]  /*40b0*/  IDP.4A.S8.S8 R4, R25, R5.reuse, R38 ;  /* 0x0000000519047226 */ /* 0x080fe20000000626 */
[----:B------:R-:W0:Y:S01]  /*40c0*/  LDS R41, [R17+0x34c] ;  /* 0x00034c0011297984 */ /* 0x000e220000000800 */
[----:B------:R-:W-:Y:S02]  /*40d0*/  IDP.4A.S8.S8 R38, R27, R5, R22 ;  /* 0x000000051b267226 */ /* 0x000fe40000000616 */
[-C--:B------:R-:W-:Y:S02]  /*40e0*/  IDP.4A.S8.S8 R43, R25, R6.reuse, R21 ;  /* 0x00000006192b7226 */ /* 0x080fe40000000615 */
[----:B------:R-:W-:-:S02]  /*40f0*/  IDP.4A.S8.S8 R42, R27, R6, R20 ;  /* 0x000000061b2a7226 */ /* 0x000fc40000000614 */
[C---:B------:R-:W-:Y:S02]  /*4100*/  IDP.4A.S8.S8 R45, R24.reuse, R6, R23 ;  /* 0x00000006182d7226 */ /* 0x040fe40000000617 */
[C---:B------:R-:W-:Y:S01]  /*4110*/  IDP.4A.S8.S8 R5, R24.reuse, R5, R40 ;  /* 0x0000000518057226 */ /* 0x040fe20000000628 */
[----:B------:R-:W-:Y:S01]  /*4120*/  LDS.128 R20, [R16+UR5+0x1220] ;  /* 0x0012200510147984 */ /* 0x000fe20008000c00 */
[-C--:B------:R-:W-:Y:S02]  /*4130*/  IDP.4A.S8.S8 R32, R25, R7.reuse, R32 ;  /* 0x0000000719207226 */ /* 0x080fe40000000620 */
[CC--:B------:R-:W-:Y:S01]  /*4140*/  IDP.4A.S8.S8 R6, R27.reuse, R7.reuse, R30 ;  /* 0x000000071b067226 */ /* 0x0c0fe2000000061e */
[----:B------:R-:W0:Y:S01]  /*4150*/  LDS R40, [R17+0x248] ;  /* 0x0002480011287984 */ /* 0x000e220000000800 */
[C---:B------:R-:W-:Y:S02]  /*4160*/  IDP.4A.S8.S8 R7, R24.reuse, R7, R29 ;  /* 0x0000000718077226 */ /* 0x040fe4000000061d */
[-C--:B-1----:R-:W-:Y:S01]  /*4170*/  IDP.4A.S8.S8 R33, R27, R8.reuse, R33 ;  /* 0x000000081b217226 */ /* 0x082fe20000000621 */
[----:B------:R-:W1:Y:S01]  /*4180*/  LDS R29, [R17+0x278] ;  /* 0x00027800111d7984 */ /* 0x000e620000000800 */
[----:B------:R-:W-:-:S02]  /*4190*/  IDP.4A.S8.S8 R35, R24, R8, R35 ;  /* 0x0000000818237226 */ /* 0x000fc40000000623 */
[-C--:B------:R-:W-:Y:S01]  /*41a0*/  IDP.4A.S8.S8 R37, R25, R8.reuse, R37 ;  /* 0x0000000819257226 */ /* 0x080fe20000000625 */
[----:B------:R-:W1:Y:S01]  /*41b0*/  LDS R30, [R17+0x260] ;  /* 0x00026000111e7984 */ /* 0x000e620000000800 */
[----:B------:R-:W-:Y:S02]  /*41c0*/  IDP.4A.S8.S8 R39, R26, R8, R39 ;  /* 0x000000081a277226 */ /* 0x000fe40000000627 */
[C---:B------:R-:W-:Y:S02]  /*41d0*/  IDP.4A.S8.S8 R36, R27.reuse, R9, R36 ;  /* 0x000000091b247226 */ /* 0x040fe40000000624 */
[C---:B------:R-:W-:Y:S02]  /*41e0*/  IDP.4A.S8.S8 R31, R27.reuse, R10, R31 ;  /* 0x0000000a1b1f7226 */ /* 0x040fe4000000061f */
[----:B------:R-:W-:Y:S02]  /*41f0*/  IDP.4A.S8.S8 R34, R27, R11, R34 ;  /* 0x0000000b1b227226 */ /* 0x000fe40000000622 */
[----:B------:R-:W-:-:S02]  /*4200*/  IDP.4A.S8.S8 R8, R24, R9, R4 ;  /* 0x0000000918087226 */ /* 0x000fc40000000604 */
[CC--:B------:R-:W-:Y:S02]  /*4210*/  IDP.4A.S8.S8 R38, R25.reuse, R9.reuse, R38 ;  /* 0x0000000919267226 */ /* 0x0c0fe40000000626 */
[----:B------:R-:W-:Y:S02]  /*4220*/  IDP.4A.S8.S8 R44, R26, R9, R5 ;  /* 0x000000091a2c7226 */ /* 0x000fe40000000605 */
[-C--:B------:R-:W-:Y:S02]  /*4230*/  IDP.4A.S8.S8 R43, R24, R10.reuse, R43 ;  /* 0x0000000a182b7226 */ /* 0x080fe4000000062b */
[CC--:B------:R-:W-:Y:S02]  /*4240*/  IDP.4A.S8.S8 R9, R25.reuse, R10.reuse, R42 ;  /* 0x0000000a19097226 */ /* 0x0c0fe4000000062a */
[----:B------:R-:W-:Y:S02]  /*4250*/  IDP.4A.S8.S8 R45, R26, R10, R45 ;  /* 0x0000000a1a2d7226 */ /* 0x000fe4000000062d */
[----:B------:R-:W-:-:S02]  /*4260*/  IDP.4A.S8.S8 R10, R25, R11, R6 ;  /* 0x0000000b190a7226 */ /* 0x000fc40000000606 */
[----:B------:R-:W-:Y:S02]  /*4270*/  IDP.4A.S8.S8 R42, R26, R11, R7 ;  /* 0x0000000b1a2a7226 */ /* 0x000fe40000000607 */
[----:B------:R-:W1:Y:S01]  /*4280*/  LDS.128 R4, [R16+UR5+0x1250] ;  /* 0x0012500510047984 */ /* 0x000e620008000c00 */
[C---:B----4-:R-:W-:Y:S02]  /*4290*/  IDP.4A.S8.S8 R33, R25.reuse, R12, R33 ;  /* 0x0000000c19217226 */ /* 0x050fe40000000621 */
[C---:B------:R-:W-:Y:S02]  /*42a0*/  IDP.4A.S8.S8 R36, R25.reuse, R13, R36 ;  /* 0x0000000d19247226 */ /* 0x040fe40000000624 */
[C---:B------:R-:W-:Y:S02]  /*42b0*/  IDP.4A.S8.S8 R31, R25.reuse, R14, R31 ;  /* 0x0000000e191f7226 */ /* 0x040fe4000000061f */
[----:B------:R-:W-:Y:S02]  /*42c0*/  IDP.4A.S8.S8 R34, R25, R15, R34 ;  /* 0x0000000f19227226 */ /* 0x000fe40000000622 */
[----:B------:R-:W4:Y:S01]  /*42d0*/  LDS R25, [R17+0x2a8] ;  /* 0x0002a80011197984 */ /* 0x000f220000000800 */
[----:B------:R-:W-:-:S02]  /*42e0*/  IDP.4A.S8.S8 R32, R24, R11, R32 ;  /* 0x0000000b18207226 */ /* 0x000fc40000000620 */
[C---:B------:R-:W-:Y:S02]  /*42f0*/  IDP.4A.S8.S8 R37, R24.reuse, R12, R37 ;  /* 0x0000000c18257226 */ /* 0x040fe40000000625 */
[CC--:B------:R-:W-:Y:S02]  /*4300*/  IDP.4A.S8.S8 R38, R24.reuse, R13.reuse, R38 ;  /* 0x0000000d18267226 */ /* 0x0c0fe40000000626 */
[----:B------:R-:W-:Y:S02]  /*4310*/  IDP.4A.S8.S8 R27, R24, R14, R9 ;  /* 0x0000000e181b7226 */ /* 0x000fe40000000609 */
[----:B------:R-:W-:Y:S02]  /*4320*/  IDP.4A.S8.S8 R46, R26, R13, R8 ;  /* 0x0000000d1a2e7226 */ /* 0x000fe40000000608 */
[----:B------:R-:W-:Y:S02]  /*4330*/  IDP.4A.S8.S8 R24, R24, R15, R10 ;  /* 0x0000000f18187226 */ /* 0x000fe4000000060a */
[C---:B------:R-:W-:Y:S01]  /*4340*/  IDP.4A.S8.S8 R35, R26.reuse, R12, R35 ;  /* 0x0000000c1a237226 */ /* 0x040fe20000000623 */
[----:B------:R-:W4:Y:S01]  /*4350*/  LDS.128 R8, [R16+UR5+0x1280] ;  /* 0x0012800510087984 */ /* 0x000f220008000c00 */
[----:B------:R-:W-:-:S02]  /*4360*/  IDP.4A.S8.S8 R43, R26, R14, R43 ;  /* 0x0000000e1a2b7226 */ /* 0x000fc4000000062b */
[----:B------:R-:W-:Y:S02]  /*4370*/  IDP.4A.S8.S8 R32, R26, R15, R32 ;  /* 0x0000000f1a207226 */ /* 0x000fe40000000620 */
[----:B------:R-:W4:Y:S01]  /*4380*/  LDS R26, [R17+0x2c0] ;  /* 0x0002c000111a7984 */ /* 0x000f220000000800 */
[C---:B0-----:R-:W-:Y:S02]  /*4390*/  IDP.4A.S8.S8 R39, R41.reuse, R12, R39 ;  /* 0x0000000c29277226 */ /* 0x041fe40000000627 */
[----:B------:R-:W-:Y:S02]  /*43a0*/  IDP.4A.S8.S8 R44, R41, R13, R44 ;  /* 0x0000000d292c7226 */ /* 0x000fe4000000062c */
[C---:B------:R-:W-:Y:S02]  /*43b0*/  IDP.4A.S8.S8 R33, R40.reuse, R20, R33 ;  /* 0x0000001428217226 */ /* 0x040fe40000000621 */
[C---:B------:R-:W-:Y:S02]  /*43c0*/  IDP.4A.S8.S8 R36, R40.reuse, R21, R36 ;  /* 0x0000001528247226 */ /* 0x040fe40000000624 */
[----:B------:R-:W-:-:S02]  /*43d0*/  IDP.4A.S8.S8 R31, R40, R22, R31 ;  /* 0x00000016281f7226 */ /* 0x000fc4000000061f */
[----:B------:R-:W-:Y:S02]  /*43e0*/  IDP.4A.S8.S8 R34, R40, R23, R34 ;  /* 0x0000001728227226 */ /* 0x000fe40000000622 */
[-C--:B-1----:R-:W-:Y:S02]  /*43f0*/  IDP.4A.S8.S8 R35, R29, R20.reuse, R35 ;  /* 0x000000141d237226 */ /* 0x082fe40000000623 */
[C---:B------:R-:W-:Y:S02]  /*4400*/  IDP.4A.S8.S8 R37, R30.reuse, R20, R37 ;  /* 0x000000141e257226 */ /* 0x040fe40000000625 */
[----:B------:R-:W-:Y:S02]  /*4410*/  IDP.4A.S8.S8 R45, R41, R14, R45 ;  /* 0x0000000e292d7226 */ /* 0x000fe4000000062d */
[----:B------:R-:W-:Y:S02]  /*4420*/  IDP.4A.S8.S8 R20, R19, R20, R39 ;  /* 0x0000001413147226 */ /* 0x000fe40000000627 */
[----:B------:R-:W-:Y:S01]  /*4430*/  IDP.4A.S8.S8 R52, R41, R15, R42 ;  /* 0x0000000f29347226 */ /* 0x000fe2000000062a */
[----:B------:R-:W-:Y:S01]  /*4440*/  LDS R39, [R17+0x2d8] ;  /* 0x0002d80011277984 */ /* 0x000fe20000000800 */
[----:B------:R-:W-:-:S02]  /*4450*/  IDP.4A.S8.S8 R42, R30, R21, R38 ;  /* 0x000000151e2a7226 */ /* 0x000fc40000000626 */
[----:B------:R-:W-:Y:S01]  /*4460*/  IDP.4A.S8.S8 R48, R19, R21, R44 ;  /* 0x0000001513307226 */ /* 0x000fe2000000062c */
[----:B------:R-:W0:Y:S01]  /*4470*/  LDS.128 R12, [R16+UR5+0x12b0] ;  /* 0x0012b005100c7984 */ /* 0x000e220008000c00 */
[C---:B------:R-:W-:Y:S02]  /*4480*/  IDP.4A.S8.S8 R27, R30.reuse, R22, R27 ;  /* 0x000000161e1b7226 */ /* 0x040fe4000000061b */
[C---:B------:R-:W-:Y:S01]  /*4490*/  IDP.4A.S8.S8 R50, R30.reuse, R23, R24 ;  /* 0x000000171e327226 */ /* 0x040fe20000000618 */
[----:B------:R-:W-:Y:S01]  /*44a0*/  LDS R38, [R17+0x2f0] ;  /* 0x0002f00011267984 */ /* 0x000fe20000000800 */
[C---:B------:R-:W-:Y:S02]  /*44b0*/  IDP.4A.S8.S8 R33, R30.reuse, R4, R33 ;  /* 0x000000041e217226 */ /* 0x040fe40000000621 */
[C---:B------:R-:W-:Y:S01]  /*44c0*/  IDP.4A.S8.S8 R36, R30.reuse, R5, R36 ;  /* 0x000000051e247226 */ /* 0x040fe20000000624 */
[----:B------:R-:W-:Y:S01]  /*44d0*/  LDS R24, [R17+0x320] ;  /* 0x0003200011187984 */ /* 0x000fe20000000800 */
[----:B------:R-:W-:-:S02]  /*44e0*/  IDP.4A.S8.S8 R31, R30, R6, R31 ;  /* 0x000000061e1f7226 */ /* 0x000fc4000000061f */
[----:B------:R-:W-:Y:S02]  /*44f0*/  IDP.4A.S8.S8 R34, R30, R7, R34 ;  /* 0x000000071e227226 */ /* 0x000fe40000000622 */
[----:B------:R-:W-:Y:S02]  /*4500*/  IDP.4A.S8.S8 R40, R19, R22, R45 ;  /* 0x0000001613287226 */ /* 0x000fe4000000062d */
[----:B------:R-:W-:Y:S02]  /*4510*/  IDP.4A.S8.S8 R44, R29, R23, R32 ;  /* 0x000000171d2c7226 */ /* 0x000fe40000000620 */
[----:B------:R-:W-:Y:S01]  /*4520*/  IDP.4A.S8.S8 R30, R19, R4, R35 ;  /* 0x00000004131e7226 */ /* 0x000fe20000000623 */
[----:B------:R-:W1:Y:S01]  /*4530*/  LDS R32, [R17+0x308] ;  /* 0x0003080011207984 */ /* 0x000e620000000800 */
[C---:B------:R-:W-:Y:S02]  /*4540*/  IDP.4A.S8.S8 R46, R29.reuse, R21, R46 ;  /* 0x000000151d2e7226 */ /* 0x040fe4000000062e */
[----:B------:R-:W-:-:S02]  /*4550*/  IDP.4A.S8.S8 R43, R29, R22, R43 ;  /* 0x000000161d2b7226 */ /* 0x000fc4000000062b */
[----:B------:R-:W-:Y:S02]  /*4560*/  IDP.4A.S8.S8 R52, R19, R23, R52 ;  /* 0x0000001713347226 */ /* 0x000fe40000000634 */
[-C--:B----4-:R-:W-:Y:S02]  /*4570*/  IDP.4A.S8.S8 R35, R25, R4.reuse, R20 ;  /* 0x0000000419237226 */ /* 0x090fe40000000614 */
[----:B------:R-:W4:Y:S01]  /*4580*/  LDS.128 R20, [R16+UR5+0x12e0] ;  /* 0x0012e00510147984 */ /* 0x000f220008000c00 */
[----:B------:R-:W-:Y:S02]  /*4590*/  IDP.4A.S8.S8 R37, R29, R4, R37 ;  /* 0x000000041d257226 */ /* 0x000fe40000000625 */
[-C--:B------:R-:W-:Y:S02]  /*45a0*/  IDP.4A.S8.S8 R46, R19, R5.reuse, R46 ;  /* 0x00000005132e7226 */ /* 0x080fe4000000062e */
[-C--:B------:R-:W-:Y:S02]  /*45b0*/  IDP.4A.S8.S8 R42, R29, R5.reuse, R42 ;  /* 0x000000051d2a7226 */ /* 0x080fe4000000062a */
[----:B------:R-:W-:-:S02]  /*45c0*/  IDP.4A.S8.S8 R48, R25, R5, R48 ;  /* 0x0000000519307226 */ /* 0x000fc40000000630 */
[-C--:B------:R-:W-:Y:S02]  /*45d0*/  IDP.4A.S8.S8 R43, R19, R6.reuse, R43 ;  /* 0x00000006132b7226 */ /* 0x080fe4000000062b */
[-C--:B------:R-:W-:Y:S02]  /*45e0*/  IDP.4A.S8.S8 R27, R29, R6.reuse, R27 ;  /* 0x000000061d1b7226 */ /* 0x080fe4000000061b */
[----:B------:R-:W-:Y:S02]  /*45f0*/  IDP.4A.S8.S8 R41, R25, R6, R40 ;  /* 0x0000000619297226 */ /* 0x000fe40000000628 */
[-C--:B------:R-:W-:Y:S01]  /*4600*/  IDP.4A.S8.S8 R44, R19, R7.reuse, R44 ;  /* 0x00000007132c7226 */ /* 0x080fe2000000062c */
[----:B------:R-:W3:Y:S01]  /*4610*/  LDS R40, [R17+0x338] ;  /* 0x0003380011287984 */ /* 0x000ee20000000800 */
[-C--:B------:R-:W-:Y:S02]  /*4620*/  IDP.4A.S8.S8 R50, R29, R7.reuse, R50 ;  /* 0x000000071d327226 */ /* 0x080fe40000000632 */
[----:B------:R-:W-:-:S02]  /*4630*/  IDP.4A.S8.S8 R52, R25, R7, R52 ;  /* 0x0000000719347226 */ /* 0x000fc40000000634 */
[----:B------:R-:W3:Y:S01]  /*4640*/  LDS.128 R4, [R16+UR5+0x1310] ;  /* 0x0013100510047984 */ /* 0x000ee20008000c00 */
[C---:B------:R-:W-:Y:S01]  /*4650*/  IDP.4A.S8.S8 R33, R29.reuse, R8, R33 ;  /* 0x000000081d217226 */ /* 0x040fe20000000621 */
[----:B------:R-:W2:Y:S01]  /*4660*/  LDCU.64 UR4, c[0x0][0x390] ;  /* 0x00007200ff0477ac */ /* 0x000ea20008000a00 */
[C---:B------:R-:W-:Y:S02]  /*4670*/  IDP.4A.S8.S8 R36, R29.reuse, R9, R36 ;  /* 0x000000091d247226 */ /* 0x040fe40000000624 */
[C---:B------:R-:W-:Y:S02]  /*4680*/  IDP.4A.S8.S8 R31, R29.reuse, R10, R31 ;  /* 0x0000000a1d1f7226 */ /* 0x040fe4000000061f */
[----:B------:R-:W-:Y:S02]  /*4690*/  IDP.4A.S8.S8 R34, R29, R11, R34 ;  /* 0x0000000b1d227226 */ /* 0x000fe40000000622 */
[-C--:B------:R-:W-:Y:S02]  /*46a0*/  IDP.4A.S8.S8 R29, R25, R8.reuse, R30 ;  /* 0x00000008191d7226 */ /* 0x080fe4000000061e */
[----:B------:R-:W-:-:S02]  /*46b0*/  IDP.4A.S8.S8 R37, R19, R8, R37 ;  /* 0x0000000813257226 */ /* 0x000fc40000000625 */
[C---:B------:R-:W-:Y:S02]  /*46c0*/  IDP.4A.S8.S8 R35, R26.reuse, R8, R35 ;  /* 0x000000081a237226 */ /* 0x040fe40000000623 */
[----:B------:R3:W5:Y:S01]  /*46d0*/  LDS R8, [R17+0x350] ;  /* 0x0003500011087984 */ /* 0x0007620000000800 */
[----:B------:R-:W-:Y:S02]  /*46e0*/  IDP.4A.S8.S8 R44, R25, R11, R44 ;  /* 0x0000000b192c7226 */ /* 0x000fe4000000062c */
[----:B0-----:R-:W-:Y:S02]  /*46f0*/  IDP.4A.S8.S8 R34, R39, R15, R34 ;  /* 0x0000000f27227226 */ /* 0x001fe40000000622 */
[-C--:B------:R-:W-:Y:S02]  /*4700*/  IDP.4A.S8.S8 R46, R25, R9.reuse, R46 ;  /* 0x00000009192e7226 */ /* 0x080fe4000000062e */
[-C--:B------:R-:W-:Y:S02]  /*4710*/  IDP.4A.S8.S8 R42, R19, R9.reuse, R42 ;  /* 0x00000009132a7226 */ /* 0x080fe4000000062a */
[----:B------:R-:W-:-:S02]  /*4720*/  IDP.4A.S8.S8 R48, R26, R9, R48 ;  /* 0x000000091a307226 */ /* 0x000fc40000000630 */
[----:B-1----:R-:W-:Y:S02]  /*4730*/  IDP.4A.S8.S8 R29, R32, R12, R29 ;  /* 0x0000000c201d7226 */ /* 0x002fe4000000061d */
[----:B------:R-:W-:Y:S02]  /*4740*/  IDP.4A.S8.S8 R27, R19, R10, R27 ;  /* 0x0000000a131b7226 */ /* 0x000fe4000000061b */
[-C--:B------:R-:W-:Y:S02]  /*4750*/  IDP.4A.S8.S8 R33, R39, R12.reuse, R33 ;  /* 0x0000000c27217226 */ /* 0x080fe40000000621 */
[-C--:B------:R-:W-:Y:S02]  /*4760*/  IDP.4A.S8.S8 R37, R38, R12.reuse, R37 ;  /* 0x0000000c26257226 */ /* 0x080fe40000000625 */
[----:B------:R-:W-:Y:S02]  /*4770*/  IDP.4A.S8.S8 R35, R24, R12, R35 ;  /* 0x0000000c18237226 */ /* 0x000fe40000000623 */
[----:B------:R-:W-:-:S02]  /*4780*/  IDP.4A.S8.S8 R44, R32, R15, R44 ;  /* 0x0000000f202c7226 */ /* 0x000fc4000000062c */
[----:B----4-:R-:W-:Y:S02]  /*4790*/  IDP.4A.S8.S8 R34, R38, R23, R34 ;  /* 0x0000001726227226 */ /* 0x010fe40000000622 */
[-C--:B------:R-:W-:Y:S02]  /*47a0*/  IDP.4A.S8.S8 R50, R19, R11.reuse, R50 ;  /* 0x0000000b13327226 */ /* 0x080fe40000000632 */
[----:B------:R-:W-:Y:S02]  /*47b0*/  IDP.4A.S8.S8 R52, R26, R11, R52 ;  /* 0x0000000b1a347226 */ /* 0x000fe40000000634 */
[CC--:B------:R-:W-:Y:S02]  /*47c0*/  IDP.4A.S8.S8 R36, R39.reuse, R13.reuse, R36 ;  /* 0x0000000d27247226 */ /* 0x0c0fe40000000624 */
[----:B------:R-:W-:Y:S02]  /*47d0*/  IDP.4A.S8.S8 R31, R39, R14, R31 ;  /* 0x0000000e271f7226 */ /* 0x000fe4000000061f */
[----:B------:R-:W-:-:S02]  /*47e0*/  IDP.4A.S8.S8 R46, R32, R13, R46 ;  /* 0x0000000d202e7226 */ /* 0x000fc4000000062e */
[-C--:B------:R-:W-:Y:S02]  /*47f0*/  IDP.4A.S8.S8 R42, R38, R13.reuse, R42 ;  /* 0x0000000d262a7226 */ /* 0x080fe4000000062a */
[C---:B------:R-:W-:Y:S02]  /*4800*/  IDP.4A.S8.S8 R48, R24.reuse, R13, R48 ;  /* 0x0000000d18307226 */ /* 0x040fe40000000630 */
[----:B------:R-:W-:Y:S02]  /*4810*/  IDP.4A.S8.S8 R11, R24, R20, R29 ;  /* 0x00000014180b7226 */ /* 0x000fe4000000061d */
[-C--:B------:R-:W-:Y:S02]  /*4820*/  IDP.4A.S8.S8 R43, R25, R10.reuse, R43 ;  /* 0x0000000a192b7226 */ /* 0x080fe4000000062b */
[----:B------:R-:W-:Y:S02]  /*4830*/  IDP.4A.S8.S8 R41, R26, R10, R41 ;  /* 0x0000000a1a297226 */ /* 0x000fe40000000629 */
[----:B------:R-:W-:-:S02]  /*4840*/  IDP.4A.S8.S8 R27, R38, R14, R27 ;  /* 0x0000000e261b7226 */ /* 0x000fc4000000061b */
[-C--:B------:R-:W-:Y:S02]  /*4850*/  IDP.4A.S8.S8 R9, R38, R20.reuse, R33 ;  /* 0x0000001426097226 */ /* 0x080fe40000000621 */
[-C--:B------:R-:W-:Y:S02]  /*4860*/  IDP.4A.S8.S8 R13, R32, R20.reuse, R37 ;  /* 0x00000014200d7226 */ /* 0x080fe40000000625 */
[----:B---3--:R-:W-:Y:S02]  /*4870*/  IDP.4A.S8.S8 R35, R40, R20, R35 ;  /* 0x0000001428237226 */ /* 0x008fe40000000623 */
[----:B------:R-:W-:Y:S02]  /*4880*/  IDP.4A.S8.S8 R44, R24, R23, R44 ;  /* 0x00000017182c7226 */ /* 0x000fe4000000062c */
[----:B------:R-:W-:Y:S02]  /*4890*/  IDP.4A.S8.S8 R29, R32, R7, R34 ;  /* 0x00000007201d7226 */ /* 0x000fe40000000622 */
[----:B------:R-:W-:-:S02]  /*48a0*/  IDP.4A.S8.S8 R50, R38, R15, R50 ;  /* 0x0000000f26327226 */ /* 0x000fc40000000632 */
[----:B------:R-:W-:Y:S02]  /*48b0*/  IDP.4A.S8.S8 R52, R24, R15, R52 ;  /* 0x0000000f18347226 */ /* 0x000fe40000000634 */
[----:B------:R-:W-:Y:S02]  /*48c0*/  IDP.4A.S8.S8 R31, R38, R22, R31 ;  /* 0x00000016261f7226 */ /* 0x000fe4000000061f */
[----:B------:R-:W-:Y:S02]  /*48d0*/  HFMA2 R25, -RZ, RZ, 0, 0 ;  /* 0x00000000ff197431 */ /* 0x000fe400000001ff */
[-C--:B------:R-:W-:Y:S02]  /*48e0*/  IDP.4A.S8.S8 R43, R32, R14.reuse, R43 ;  /* 0x0000000e202b7226 */ /* 0x080fe4000000062b */
[----:B------:R-:W-:Y:S02]  /*48f0*/  IDP.4A.S8.S8 R41, R24, R14, R41 ;  /* 0x0000000e18297226 */ /* 0x000fe40000000629 */
[----:B------:R-:W-:-:S02]  /*4900*/  IDP.4A.S8.S8 R15, R38, R21, R36 ;  /* 0x00000015260f7226 */ /* 0x000fc40000000624 */
[-C--:B------:R-:W-:Y:S02]  /*4910*/  IDP.4A.S8.S8 R17, R24, R21.reuse, R46 ;  /* 0x0000001518117226 */ /* 0x080fe4000000062e */
[-C--:B------:R-:W-:Y:S02]  /*4920*/  IDP.4A.S8.S8 R42, R32, R21.reuse, R42 ;  /* 0x00000015202a7226 */ /* 0x080fe4000000062a */
[----:B------:R-:W-:Y:S02]  /*4930*/  IDP.4A.S8.S8 R48, R40, R21, R48 ;  /* 0x0000001528307226 */ /* 0x000fe40000000630 */
[C---:B------:R-:W-:Y:S02]  /*4940*/  IDP.4A.S8.S8 R19, R32.reuse, R22, R27 ;  /* 0x0000001620137226 */ /* 0x040fe4000000061b */
[-C--:B------:R-:W-:Y:S02]  /*4950*/  IDP.4A.S8.S8 R9, R32, R4.reuse, R9 ;  /* 0x0000000420097226 */ /* 0x080fe40000000609 */
[----:B------:R-:W-:-:S02]  /*4960*/  IDP.4A.S8.S8 R11, R40, R4, R11 ;  /* 0x00000004280b7226 */ /* 0x000fc4000000060b */
[----:B------:R-:W-:Y:S02]  /*4970*/  IDP.4A.S8.S8 R33, R40, R7, R44 ;  /* 0x0000000728217226 */ /* 0x000fe4000000062c */
[-C--:B------:R-:W-:Y:S02]  /*4980*/  IDP.4A.S8.S8 R13, R24, R4.reuse, R13 ;  /* 0x00000004180d7226 */ /* 0x080fe4000000060d */
[----:B-----5:R-:W-:Y:S01]  /*4990*/  IDP.4A.S8.S8 R35, R8, R4, R35 ;  /* 0x0000000408237226 */ /* 0x020fe20000000623 */
[----:B------:R-:W-:Y:S01]  /*49a0*/  SHF.R.S32.HI R4, RZ, 0x1f, R29 ;  /* 0x0000001fff047819 */ /* 0x000fe2000001141d */
[-C--:B------:R-:W-:Y:S02]  /*49b0*/  IDP.4A.S8.S8 R50, R32, R23.reuse, R50 ;  /* 0x0000001720327226 */ /* 0x080fe40000000632 */
[----:B------:R-:W-:Y:S02]  /*49c0*/  IDP.4A.S8.S8 R52, R40, R23, R52 ;  /* 0x0000001728347226 */ /* 0x000fe40000000634 */
[----:B------:R-:W-:-:S02]  /*49d0*/  IDP.4A.S8.S8 R23, R32, R6, R31 ;  /* 0x0000000620177226 */ /* 0x000fc4000000061f */
[-C--:B------:R-:W-:Y:S02]  /*49e0*/  IDP.4A.S8.S8 R43, R24, R22.reuse, R43 ;  /* 0x00000016182b7226 */ /* 0x080fe4000000062b */
[----:B------:R-:W-:Y:S02]  /*49f0*/  IDP.4A.S8.S8 R39, R40, R22, R41 ;  /* 0x0000001628277226 */ /* 0x000fe40000000629 */
[-C--:B------:R-:W-:Y:S02]  /*4a00*/  IDP.4A.S8.S8 R15, R32, R5.reuse, R15 ;  /* 0x00000005200f7226 */ /* 0x080fe4000000060f */
[-C--:B------:R-:W-:Y:S02]  /*4a10*/  IDP.4A.S8.S8 R17, R40, R5.reuse, R17 ;  /* 0x0000000528117226 */ /* 0x080fe40000000611 */
[-C--:B------:R-:W-:Y:S02]  /*4a20*/  IDP.4A.S8.S8 R21, R24, R5.reuse, R42 ;  /* 0x0000000518157226 */ /* 0x080fe4000000062a */
[----:B------:R-:W-:Y:S01]  /*4a30*/  IDP.4A.S8.S8 R37, R8, R5, R48 ;  /* 0x0000000508257226 */ /* 0x000fe20000000630 */
[----:B------:R-:W-:Y:S01]  /*4a40*/  SHF.R.S32.HI R5, RZ, 0x1f, R33 ;  /* 0x0000001fff057819 */ /* 0x000fe20000011421 */
[----:B------:R-:W-:-:S02]  /*4a50*/  IDP.4A.S8.S8 R31, R24, R6, R19 ;  /* 0x00000006181f7226 */ /* 0x000fc40000000613 */
[-C--:B------:R-:W-:Y:S01]  /*4a60*/  IDP.4A.S8.S8 R19, R24, R7.reuse, R50 ;  /* 0x0000000718137226 */ /* 0x080fe20000000632 */
[----:B------:R-:W-:Y:S01]  /*4a70*/  MOV R24, 0x40000000 ;  /* 0x4000000000187802 */ /* 0x000fe20000000f00 */
[----:B------:R-:W-:Y:S02]  /*4a80*/  IMAD R4, R4, -0xb2a0000, RZ ;  /* 0xf4d6000004047824 */ /* 0x000fe400078e02ff */
[-C--:B------:R-:W-:Y:S02]  /*4a90*/  IDP.4A.S8.S8 R27, R40, R6.reuse, R43 ;  /* 0x00000006281b7226 */ /* 0x080fe4000000062b */
[C---:B------:R-:W-:Y:S01]  /*4aa0*/  IDP.4A.S8.S8 R39, R8.reuse, R6, R39 ;  /* 0x0000000608277226 */ /* 0x040fe20000000627 */
[----:B------:R-:W-:Y:S01]  /*4ab0*/  SHF.R.S32.HI R6, RZ, 0x1f, R35 ;  /* 0x0000001fff067819 */ /* 0x000fe20000011423 */
[----:B------:R-:W-:Y:S01]  /*4ac0*/  IDP.4A.S8.S8 R43, R8, R7, R52 ;  /* 0x00000007082b7226 */ /* 0x000fe20000000634 */
[----:B------:R-:W-:Y:S01]  /*4ad0*/  SHF.R.S32.HI R8, RZ, 0x1f, R37 ;  /* 0x0000001fff087819 */ /* 0x000fe20000011425 */
[----:B------:R-:W-:-:S02]  /*4ae0*/  IMAD R10, R5, -0xb2a0000, RZ ;  /* 0xf4d60000050a7824 */ /* 0x000fc400078e02ff */
[C---:B------:R-:W-:Y:S02]  /*4af0*/  IMAD R41, R29.reuse, 0x8fb9, R4 ;  /* 0x00008fb91d297824 */ /* 0x040fe400078e0204 */
        /* <DEDUP_REMOVED lines=8> */
[----:B------:R-:W-:-:S03]  /*4b80*/  IADD3 R29, PT, PT, R7, R29, RZ ;  /* 0x0000001d071d7210 */ /* 0x000fc60007ffe0ff */
[C---:B------:R-:W-:Y:S02]  /*4b90*/  IMAD R41, R37.reuse, 0x8fb9, R8 ;  /* 0x00008fb925297824 */ /* 0x040fe400078e0208 */
[----:B------:R-:W-:Y:S01]  /*4ba0*/  IMAD.WIDE.U32 R34, R37, -0xb2a0000, R24 ;  /* 0xf4d6000025227825 */ /* 0x000fe200078e0018 */
[----:B------:R-:W-:Y:S02]  /*4bb0*/  SHF.R.U64 R37, R4, 0x1f, R5 ;  /* 0x0000001f04257819 */ /* 0x000fe40000001205 */
[----:B------:R-:W-:Y:S02]  /*4bc0*/  SHF.R.S32.HI R5, RZ, 0x1f, R19 ;  /* 0x0000001fff057819 */ /* 0x000fe40000011413 */
[----:B------:R-:W-:Y:S02]  /*4bd0*/  SHF.R.S32.HI R4, RZ, 0x1f, R39 ;  /* 0x0000001fff047819 */ /* 0x000fe40000011427 */
[----:B------:R-:W-:Y:S01]  /*4be0*/  SHF.R.U64 R29, R6, 0x1f, R29 ;  /* 0x0000001f061d7819 */ /* 0x000fe2000000121d */
[----:B------:R-:W-:Y:S01]  /*4bf0*/  IMAD R10, R5, -0xb2a0000, RZ ;  /* 0xf4d60000050a7824 */ /* 0x000fe200078e02ff */
[----:B------:R-:W-:-:S02]  /*4c00*/  SHF.R.S32.HI R6, RZ, 0x1f, R9 ;  /* 0x0000001fff067819 */ /* 0x000fc40000011409 */
[----:B------:R-:W-:Y:S01]  /*4c10*/  SHF.R.S32.HI R8, RZ, 0x1f, R11 ;  /* 0x0000001fff087819 */ /* 0x000fe2000001140b */
[----:B------:R-:W-:Y:S01]  /*4c20*/  IMAD R4, R4, -0xb2a0000, RZ ;  /* 0xf4d6000004047824 */ /* 0x000fe200078e02ff */
[----:B------:R-:W-:Y:S01]  /*4c30*/  IADD3 R7, PT, PT, R33, R45, RZ ;  /* 0x0000002d21077210 */ /* 0x000fe20007ffe0ff */
[----:B------:R-:W-:Y:S02]  /*4c40*/  IMAD R12, R6, -0xb2a0000, RZ ;  /* 0xf4d60000060c7824 */ /* 0x000fe400078e02ff */
[----:B------:R-:W-:Y:S01]  /*4c50*/  IMAD R47, R19, 0x8fb9, R10 ;  /* 0x00008fb9132f7824 */ /* 0x000fe200078e020a */
[----:B------:R-:W-:Y:S01]  /*4c60*/  SHF.R.S32.HI R10, RZ, 0x1f, R13 ;  /* 0x0000001fff0a7819 */ /* 0x000fe2000001140d */
[----:B------:R-:W-:Y:S01]  /*4c70*/  IMAD R14, R8, -0xb2a0000, RZ ;  /* 0xf4d60000080e7824 */ /* 0x000fe200078e02ff */
[----:B------:R-:W-:Y:S01]  /*4c80*/  SHF.R.U64 R32, R32, 0x1f, R7 ;  /* 0x0000001f20207819 */ /* 0x000fe20000001207 */
[C---:B------:R-:W-:Y:S02]  /*4c90*/  IMAD R45, R39.reuse, 0x8fb9, R4 ;  /* 0x00008fb9272d7824 */ /* 0x040fe400078e0204 */
[----:B------:R-:W-:-:S04]  /*4ca0*/  IMAD.WIDE.U32 R4, R39, -0xb2a0000, R24 ;  /* 0xf4d6000027047825 */ /* 0x000fc800078e0018 */
[----:B------:R-:W-:-:S04]  /*4cb0*/  IMAD.WIDE.U32 R6, R19, -0xb2a0000, R24 ;  /* 0xf4d6000013067825 */ /* 0x000fc800078e0018 */
[----:B------:R-:W-:Y:S01]  /*4cc0*/  IMAD R19, R9, 0x8fb9, R12 ;  /* 0x00008fb909137824 */ /* 0x000fe200078e020c */
[----:B------:R-:W-:Y:S01]  /*4cd0*/  SHF.R.S32.HI R12, RZ, 0x1f, R15 ;  /* 0x0000001fff0c7819 */ /* 0x000fe2000001140f */
[----:B------:R-:W-:Y:S01]  /*4ce0*/  IMAD R39, R11, 0x8fb9, R14 ;  /* 0x00008fb90b277824 */ /* 0x000fe200078e020e */
[----:B------:R-:W-:Y:S01]  /*4cf0*/  SHF.R.S32.HI R14, RZ, 0x1f, R17 ;  /* 0x0000001fff0e7819 */ /* 0x000fe20000011411 */
[----:B------:R-:W-:Y:S01]  /*4d00*/  IMAD R20, R10, -0xb2a0000, RZ ;  /* 0xf4d600000a147824 */ /* 0x000fe200078e02ff */
[----:B------:R-:W-:Y:S01]  /*4d10*/  SHF.R.S32.HI R22, RZ, 0x1f, R21 ;  /* 0x0000001fff167819 */ /* 0x000fe20000011415 */
[----:B------:R-:W-:Y:S02]  /*4d20*/  IMAD R16, R12, -0xb2a0000, RZ ;  /* 0xf4d600000c107824 */ /* 0x000fe400078e02ff */
[----:B------:R-:W-:Y:S02]  /*4d30*/  IMAD R33, R13, 0x8fb9, R20 ;  /* 0x00008fb90d217824 */ /* 0x000fe400078e0214 */
[----:B------:R-:W-:-:S02]  /*4d40*/  IMAD R26, R14, -0xb2a0000, RZ ;  /* 0xf4d600000e1a7824 */ /* 0x000fc400078e02ff */
[----:B------:R-:W-:Y:S01]  /*4d50*/  IMAD.WIDE.U32 R12, R13, -0xb2a0000, R24 ;  /* 0xf4d600000d0c7825 */ /* 0x000fe200078e0018 */
[----:B------:R-:W-:Y:S02]  /*4d60*/  IADD3 R41, PT, PT, R35, R41, RZ ;  /* 0x0000002923297210 */ /* 0x000fe40007ffe0ff */
[----:B------:R-:W-:Y:S01]  /*4d70*/  SHF.R.S32.HI R20, RZ, 0x1f, R23 ;  /* 0x0000001fff147819 */ /* 0x000fe20000011417 */
[----:B------:R-:W-:Y:S01]  /*4d80*/  IMAD R49, R17, 0x8fb9, R26 ;  /* 0x00008fb911317824 */ /* 0x000fe200078e021a */
[----:B------:R-:W-:Y:S01]  /*4d90*/  SHF.R.S32.HI R26, RZ, 0x1f, R31 ;  /* 0x0000001fff1a7819 */ /* 0x000fe2000001141f */
[----:B------:R-:W-:Y:S01]  /*4da0*/  IMAD R30, R22, -0xb2a0000, RZ ;  /* 0xf4d60000161e7824 */ /* 0x000fe200078e02ff */
[----:B------:R-:W-:Y:S01]  /*4db0*/  SHF.R.S32.HI R22, RZ, 0x1f, R27 ;  /* 0x0000001fff167819 */ /* 0x000fe2000001141b */
[----:B------:R-:W-:Y:S01]  /*4dc0*/  IMAD.WIDE.U32 R8, R9, -0xb2a0000, R24 ;  /* 0xf4d6000009087825 */ /* 0x000fe200078e0018 */
[----:B------:R-:W-:-:S03]  /*4dd0*/  IADD3 R33, PT, PT, R13, R33, RZ ;  /* 0x000000210d217210 */ /* 0x000fc60007ffe0ff */
[----:B------:R-:W-:Y:S01]  /*4de0*/  IMAD.WIDE.U32 R10, R11, -0xb2a0000, R24 ;  /* 0xf4d600000b0a7825 */ /* 0x000fe200078e0018 */
[----:B------:R-:W-:-:S03]  /*4df0*/  SHF.R.S32.HI R38, RZ, 0x1f, R43 ;  /* 0x0000001fff267819 */ /* 0x000fc6000001142b */
[----:B------:R-:W-:Y:S02]  /*4e00*/  IMAD R35, R15, 0x8fb9, R16 ;  /* 0x00008fb90f237824 */ /* 0x000fe400078e0210 */
[----:B------:R-:W-:Y:S01]  /*4e10*/  IMAD.WIDE.U32 R16, R17, -0xb2a0000, R24 ;  /* 0xf4d6000011107825 */ /* 0x000fe200078e0018 */
[----:B------:R-:W-:Y:S02]  /*4e20*/  SHF.R.U64 R41, R34, 0x1f, R41 ;  /* 0x0000001f22297819 */ /* 0x000fe40000001229 */
[----:B------:R-:W-:Y:S01]  /*4e30*/  IADD3 R5, PT, PT, R5, R45, RZ ;  /* 0x0000002d05057210 */ /* 0x000fe20007ffe0ff */
[----:B------:R-:W-:Y:S01]  /*4e40*/  IMAD R51, R21, 0x8fb9, R30 ;  /* 0x00008fb915337824 */ /* 0x000fe200078e021e */
[----:B------:R-:W-:Y:S01]  /*4e50*/  IADD3 R7, PT, PT, R7, R47, RZ ;  /* 0x0000002f07077210 */ /* 0x000fe20007ffe0ff */
[----:B------:R-:W-:Y:S01]  /*4e60*/  IMAD R34, R20, -0xb2a0000, RZ ;  /* 0xf4d6000014227824 */ /* 0x000fe200078e02ff */
[----:B------:R-:W-:Y:S01]  /*4e70*/  IADD3 R19, PT, PT, R9, R19, RZ ;  /* 0x0000001309137210 */ /* 0x000fe20007ffe0ff */
[----:B------:R-:W-:Y:S01]  /*4e80*/  IMAD R36, R22, -0xb2a0000, RZ ;  /* 0xf4d6000016247824 */ /* 0x000fe200078e02ff */
[----:B------:R-:W-:Y:S01]  /*4e90*/  IADD3 R39, PT, PT, R11, R39, RZ ;  /* 0x000000270b277210 */ /* 0x000fe20007ffe0ff */
[----:B------:R-:W-:Y:S01]  /*4ea0*/  IMAD R30, R26, -0xb2a0000, RZ ;  /* 0xf4d600001a1e7824 */ /* 0x000fe200078e02ff */
[----:B------:R-:W-:-:S02]  /*4eb0*/  SHF.R.U64 R12, R12, 0x1f, R33 ;  /* 0x0000001f0c0c7819 */ /* 0x000fc40000001221 */
[----:B------:R-:W-:Y:S01]  /*4ec0*/  IADD3 R33, PT, PT, R17, R49, RZ ;  /* 0x0000003111217210 */ /* 0x000fe20007ffe0ff */
[----:B------:R-:W-:Y:S01]  /*4ed0*/  IMAD R38, R38, -0xb2a0000, RZ ;  /* 0xf4d6000026267824 */ /* 0x000fe200078e02ff */
[----:B------:R-:W-:Y:S01]  /*4ee0*/  SHF.R.U64 R5, R4, 0x1f, R5 ;  /* 0x0000001f04057819 */ /* 0x000fe20000001205 */
[----:B------:R-:W-:Y:S01]  /*4ef0*/  HFMA2 R9, -RZ, RZ, 3.814697265625e-06, 0 ;  /* 0x00400000ff097431 */ /* 0x000fe200000001ff */
[----:B------:R-:W-:Y:S01]  /*4f00*/  SHF.R.U64 R7, R6, 0x1f, R7 ;  /* 0x0000001f06077819 */ /* 0x000fe20000001207 */
[----:B------:R-:W-:Y:S01]  /*4f10*/  IMAD R34, R23, 0x8fb9, R34 ;  /* 0x00008fb917227824 */ /* 0x000fe200078e0222 */
[----:B------:R-:W-:Y:S01]  /*4f20*/  SHF.R.U64 R6, R8, 0x1f, R19 ;  /* 0x0000001f08067819 */ /* 0x000fe20000001213 */
[----:B------:R-:W-:Y:S01]  /*4f30*/  IMAD R36, R27, 0x8fb9, R36 ;  /* 0x00008fb91b247824 */ /* 0x000fe200078e0224 */
[----:B------:R-:W-:Y:S01]  /*4f40*/  SHF.R.U64 R4, R10, 0x1f, R39 ;  /* 0x0000001f0a047819 */ /* 0x000fe20000001227 */
[----:B------:R-:W-:Y:S01]  /*4f50*/  IMAD R53, R31, 0x8fb9, R30 ;  /* 0x00008fb91f357824 */ /* 0x000fe200078e021e */
[----:B------:R-:W-:Y:S01]  /*4f60*/  SHF.R.U64 R33, R16, 0x1f, R33 ;  /* 0x0000001f10217819 */ /* 0x000fe20000001221 */
[----:B------:R-:W-:Y:S01]  /*4f70*/  IMAD.WIDE.U32 R14, R15, -0xb2a0000, R24 ;  /* 0xf4d600000f0e7825 */ /* 0x000fe200078e0018 */
[----:B------:R-:W-:-:S03]  /*4f80*/  MOV R8, 0x0 ;  /* 0x0000000000087802 */ /* 0x000fc60000000f00 */
[----:B------:R-:W-:Y:S01]  /*4f90*/  IMAD.WIDE.U32 R20, R21, -0xb2a0000, R24 ;  /* 0xf4d6000015147825 */ /* 0x000fe200078e0018 */
[----:B------:R-:W-:-:S03]  /*4fa0*/  VIADDMNMX R11, R3, R6, RZ, !PT ;  /* 0x00000006030b7246 */ /* 0x000fc600078001ff */
        /* <DEDUP_REMOVED lines=8> */
[----:B------:R-:W-:Y:S01]  /*5030*/  IMAD R43, R43, 0x8fb9, R38 ;  /* 0x00008fb92b2b7824 */ /* 0x000fe200078e0226 */
[----:B------:R-:W-:Y:S01]  /*5040*/  IADD3 R15, PT, PT, R15, R35, RZ ;  /* 0x000000230f0f7210 */ /* 0x000fe20007ffe0ff */
[--C-:B------:R-:W-:Y:S01]  /*5050*/  IMAD.HI.U32 R13, R13, 0x7e2f7899, R8.reuse ;  /* 0x7e2f78990d0d7827 */ /* 0x100fe200078e0008 */
[----:B------:R-:W-:Y:S02]  /*5060*/  IADD3 R21, PT, PT, R21, R51, RZ ;  /* 0x0000003315157210 */ /* 0x000fe40007ffe0ff */
[----:B------:R-:W-:Y:S02]  /*5070*/  IADD3 R23, PT, PT, R23, R34, RZ ;  /* 0x0000002217177210 */ /* 0x000fe40007ffe0ff */
[----:B------:R-:W-:Y:S02]  /*5080*/  IADD3 R27, PT, PT, R27, R36, RZ ;  /* 0x000000241b1b7210 */ /* 0x000fe40007ffe0ff */
[----:B------:R-:W-:Y:S02]  /*5090*/  IADD3 R31, PT, PT, R31, R53, RZ ;  /* 0x000000351f1f7210 */ /* 0x000fe40007ffe0ff */
[----:B------:R-:W-:Y:S01]  /*50a0*/  IADD3 R25, PT, PT, R25, R43, RZ ;  /* 0x0000002b19197210 */ /* 0x000fe20007ffe0ff */
[----:B------:R-:W-:Y:S01]  /*50b0*/  IMAD.HI.U32 R3, R3, 0x7e2f7899, R8 ;  /* 0x7e2f789903037827 */ /* 0x000fe200078e0008 */
[----:B------:R-:W-:-:S02]  /*50c0*/  SHF.R.U64 R15, R14, 0x1f, R15 ;  /* 0x0000001f0e0f7819 */ /* 0x000fc4000000120f */
[----:B------:R-:W-:Y:S02]  /*50d0*/  SHF.R.U64 R21, R20, 0x1f, R21 ;  /* 0x0000001f14157819 */ /* 0x000fe40000001215 */
[----:B------:R-:W-:Y:S02]  /*50e0*/  SHF.R.U64 R23, R22, 0x1f, R23 ;  /* 0x0000001f16177819 */ /* 0x000fe40000001217 */
[----:B------:R-:W-:Y:S02]  /*50f0*/  SHF.R.U64 R27, R26, 0x1f, R27 ;  /* 0x0000001f1a1b7819 */ /* 0x000fe4000000121b */
[----:B------:R-:W-:Y:S02]  /*5100*/  SHF.R.U64 R31, R30, 0x1f, R31 ;  /* 0x0000001f1e1f7819 */ /* 0x000fe4000000121f */
[----:B------:R-:W-:Y:S02]  /*5110*/  SHF.R.U64 R25, R24, 0x1f, R25 ;  /* 0x0000001f18197819 */ /* 0x000fe40000001219 */
[----:B------:R-:W-:-:S02]  /*5120*/  SHF.R.U32.HI R33, RZ, 0x17, R13 ;  /* 0x00000017ff217819 */ /* 0x000fc4000001160d */
[----:B------:R-:W-:Y:S02]  /*5130*/  SHF.R.U32.HI R13, RZ, 0x17, R3 ;  /* 0x00000017ff0d7819 */ /* 0x000fe40000011603 */
[C---:B------:R-:W-:Y:S02]  /*5140*/  VIADDMNMX R15, R2.reuse, R15, RZ, !PT ;  /* 0x0000000f020f7246 */ /* 0x040fe400078001ff */
[C---:B------:R-:W-:Y:S02]  /*5150*/  VIADDMNMX R21, R2.reuse, R21, RZ, !PT ;  /* 0x0000001502157246 */ /* 0x040fe400078001ff */
[----:B------:R-:W-:Y:S02]  /*5160*/  VIADDMNMX R41, R2, R41, RZ, !PT ;  /* 0x0000002902297246 */ /* 0x000fe400078001ff */
[C---:B--2---:R-:W-:Y:S02]  /*5170*/  VIADDMNMX R23, R0.reuse, R23, RZ, !PT ;  /* 0x0000001700177246 */ /* 0x044fe400078001ff */
[----:B------:R-:W-:-:S02]  /*5180*/  VIADDMNMX R27, R0, R27, RZ, !PT ;  /* 0x0000001b001b7246 */ /* 0x000fc400078001ff */
[C---:B------:R-:W-:Y:S02]  /*5190*/  VIADDMNMX R3, R0.reuse, R31, RZ, !PT ;  /* 0x0000001f00037246 */ /* 0x040fe400078001ff */
[----:B------:R-:W-:Y:S02]  /*51a0*/  VIADDMNMX R5, R0, R5, RZ, !PT ;  /* 0x0000000500057246 */ /* 0x000fe400078001ff */
[C---:B------:R-:W-:Y:S02]  /*51b0*/  VIADDMNMX R37, R18.reuse, R37, RZ, !PT ;  /* 0x0000002512257246 */ /* 0x040fe400078001ff */
[C---:B------:R-:W-:Y:S02]  /*51c0*/  VIADDMNMX R29, R18.reuse, R29, RZ, !PT ;  /* 0x0000001d121d7246 */ /* 0x040fe400078001ff */
[C---:B------:R-:W-:Y:S02]  /*51d0*/  VIADDMNMX R7, R18.reuse, R7, RZ, !PT ;  /* 0x0000000712077246 */ /* 0x040fe400078001ff */
[----:B------:R-:W-:Y:S01]  /*51e0*/  VIADDMNMX R25, R18, R25, RZ, !PT ;  /* 0x0000001912197246 */ /* 0x000fe200078001ff */
[----:B------:R-:W-:Y:S01]  /*51f0*/  IMAD.HI.U32 R6, R11, 0x7e2f7899, R8 ;  /* 0x7e2f78990b067827 */ /* 0x000fe200078e0008 */
[----:B------:R-:W-:-:S03]  /*5200*/  IADD3 R10, P0, PT, R28, UR4, RZ ;  /* 0x000000041c0a7c10 */ /* 0x000fc6000ff1e0ff */
        /* <DEDUP_REMOVED lines=13> */
[----:B------:R-:W-:Y:S02]  /*52e0*/  IADD3.X R11, PT, PT, RZ, UR5, RZ, P0, !PT ;  /* 0x00000005ff0b7c10 */ /* 0x000fe400087fe4ff */
        /* <DEDUP_REMOVED lines=31> */
.L_x_262:
        /* <DEDUP_REMOVED lines=10> */
.L_x_486:


//--------------------- .text.fused_nn_conv2d_cast_fixed_point_multiply_add_cast_nn_relu_cast_fixed_point_mult_18399029763786111876__13_kernel0 --------------------------
	.section	.text.fused_nn_conv2d_cast_fixed_point_multiply_add_cast_nn_relu_cast_fixed_point_mult_18399029763786111876__13_kernel0,"ax",@progbits
	.align	128
        .global         fused_nn_conv2d_cast_fixed_point_multiply_add_cast_nn_relu_cast_fixed_point_mult_18399029763786111876__13_kernel0
        .type           fused_nn_conv2d_cast_fixed_point_multiply_add_cast_nn_relu_cast_fixed_point_mult_18399029763786111876__13_kernel0,@function
        .size           fused_nn_conv2d_cast_fixed_point_multiply_add_cast_nn_relu_cast_fixed_point_mult_18399029763786111876__13_kernel0,(.L_x_487 - fused_nn_conv2d_cast_fixed_point_multiply_add_cast_nn_relu_cast_fixed_point_mult_18399029763786111876__13_kernel0)
        .other          fused_nn_conv2d_cast_fixed_point_multiply_add_cast_nn_relu_cast_fixed_point_mult_18399029763786111876__13_kernel0,@"STO_CUDA_ENTRY STV_DEFAULT"
fused_nn_conv2d_cast_fixed_point_multiply_add_cast_nn_relu_cast_fixed_point_mult_18399029763786111876__13_kernel0:
.text.fused_nn_conv2d_cast_fixed_point_multiply_add_cast_nn_relu_cast_fixed_point_mult_18399029763786111876__13_kernel0:
        /* <DEDUP_REMOVED lines=49> */
.L_x_266:
[----:B------:R-:W-:Y:S05]  /*0310*/  BSYNC.RECONVERGENT B1 ;  /* 0x0000000000017941 */ /* 0x000fea0003800200 */
.L_x_265:
[----:B------:R-:W1:Y:S01]  /*0320*/  S2UR UR5, SR_CgaCtaId ;  /* 0x00000000000579c3 */ /* 0x000e620000008800 */
[----:B------:R-:W-:Y:S02]  /*0330*/  UMOV UR4, 0x400 ;  /* 0x0000040000047882 */ /* 0x000fe40000000000 */
[----:B-1----:R-:W-:-:S06]  /*0340*/  ULEA UR4, UR5, UR4, 0x18 ;  /* 0x0000000405047291 */ /* 0x002fcc000f8ec0ff */
[----:B0-----:R-:W-:-:S05]  /*0350*/  LEA R3, R11, UR4, 0x2 ;  /* 0x000000040b037c11 */ /* 0x001fca000f8e10ff */
[----:B-----5:R0:W-:Y:S02]  /*0360*/  STS [R3], R2 ;  /* 0x0000000203007388 */ /* 0x0201e40000000800 */
.L_x_264:
[----:B------:R-:W-:Y:S05]  /*0370*/  BSYNC.RECONVERGENT B0 ;  /* 0x0000000000007941 */ /* 0x000fea0003800200 */
.L_x_263:
        /* <DEDUP_REMOVED lines=150> */
.L_x_269:
        /* <DEDUP_REMOVED lines=38> */
.L_x_268:
[----:B------:R-:W-:Y:S05]  /*0f40*/  BSYNC.RECONVERGENT B0 ;  /* 0x0000000000007941 */ /* 0x000fea0003800200 */
.L_x_267:
        /* <DEDUP_REMOVED lines=102> */
[C---:B0-----:R-:W-:Y:S02]  /*15b0*/  IDP.4A.S8.S8 R27, R56.reuse, R16, R49 ;  /* 0x00000010381b7226 */ /* 0x041fe40000000631 */
[C---:B------:R-:W-:Y:S02]  /*15c0*/  IDP.4A.S8.S8 R58, R56.reuse, R17, R58 ;  /* 0x00000011383a7226 */ /* 0x040fe4000000063a */
[----:B------:R-:W-:-:S02]  /*15d0*/  IDP.4A.S8.S8 R53, R56, R18, R53 ;  /* 0x0000001238357226 */ /* 0x000fc40000000635 */
[----:B------:R-:W-:Y:S02]  /*15e0*/  IDP.4A.S8.S8 R52, R56, R19, R52 ;  /* 0x0000001338347226 */ /* 0x000fe40000000634 */
[C---:B------:R-:W-:Y:S01]  /*15f0*/  IDP.4A.S8.S8 R59, R55.reuse, R16, R59 ;  /* 0x00000010373b7226 */ /* 0x040fe2000000063b */
[----:B------:R-:W0:Y:S01]  /*1600*/  LDS R56, [R41+0x2c] ;  /* 0x00002c0029387984 */ /* 0x000e220000000800 */
[C---:B------:R-:W-:Y:S02]  /*1610*/  IDP.4A.S8.S8 R60, R55.reuse, R17, R24 ;  /* 0x00000011373c7226 */ /* 0x040fe40000000618 */
[C---:B------:R-:W-:Y:S02]  /*1620*/  IDP.4A.S8.S8 R49, R55.reuse, R18, R43 ;  /* 0x0000001237317226 */ /* 0x040fe4000000062b */
[----:B------:R-:W-:Y:S01]  /*1630*/  IDP.4A.S8.S8 R55, R55, R19, R44 ;  /* 0x0000001337377226 */ /* 0x000fe2000000062c */
[----:B------:R-:W3:Y:S01]  /*1640*/  LDS R43, [R41+0x7c] ;  /* 0x00007c00292b7984 */ /* 0x000ee20000000800 */
[----:B------:R-:W-:-:S02]  /*1650*/  IDP.4A.S8.S8 R57, R54, R16, R57 ;  /* 0x0000001036397226 */ /* 0x000fc40000000639 */
[C---:B------:R-:W-:Y:S01]  /*1660*/  IDP.4A.S8.S8 R48, R54.reuse, R17, R48 ;  /* 0x0000001136307226 */ /* 0x040fe20000000630 */
[----:B------:R-:W4:Y:S01]  /*1670*/  LDS R44, [R41+0x54] ;  /* 0x00005400292c7984 */ /* 0x000f220000000800 */
[C---:B------:R-:W-:Y:S02]  /*1680*/  IDP.4A.S8.S8 R45, R54.reuse, R18, R45 ;  /* 0x00000012362d7226 */ /* 0x040fe4000000062d */
[----:B------:R-:W-:Y:S02]  /*1690*/  IDP.4A.S8.S8 R54, R54, R19, R26 ;  /* 0x0000001336367226 */ /* 0x000fe4000000061a */
[C---:B-1----:R-:W-:Y:S02]  /*16a0*/  IDP.4A.S8.S8 R51, R25.reuse, R16, R51 ;  /* 0x0000001019337226 */ /* 0x042fe40000000633 */
[C---:B------:R-:W-:Y:S02]  /*16b0*/  IDP.4A.S8.S8 R46, R25.reuse, R17, R46 ;  /* 0x00000011192e7226 */ /* 0x040fe4000000062e */
[----:B------:R-:W-:-:S02]  /*16c0*/  IDP.4A.S8.S8 R47, R25, R18, R47 ;  /* 0x00000012192f7226 */ /* 0x000fc4000000062f */
[----:B------:R-:W-:Y:S02]  /*16d0*/  IDP.4A.S8.S8 R50, R25, R19, R50 ;  /* 0x0000001319327226 */ /* 0x000fe40000000632 */
[C---:B--2---:R-:W-:Y:S01]  /*16e0*/  IDP.4A.S8.S8 R61, R42.reuse, R20, R27 ;  /* 0x000000142a3d7226 */ /* 0x044fe2000000061b */
[----:B------:R-:W-:Y:S01]  /*16f0*/  LDS.128 R16, [R37+0x70] ;  /* 0x0000700025107984 */ /* 0x000fe20000000c00 */
[C---:B------:R-:W-:Y:S02]  /*1700*/  IDP.4A.S8.S8 R58, R42.reuse, R21, R58 ;  /* 0x000000152a3a7226 */ /* 0x040fe4000000063a */
[C---:B------:R-:W-:Y:S01]  /*1710*/  IDP.4A.S8.S8 R53, R42.reuse, R22, R53 ;  /* 0x000000162a357226 */ /* 0x040fe20000000635 */
[----:B------:R-:W1:Y:S01]  /*1720*/  LDS.128 R24, [R37+0x40] ;  /* 0x0000400025187984 */ /* 0x000e620000000c00 */
        /* <DEDUP_REMOVED lines=14> */
[----:B------:R-:W-:Y:S01]  /*1810*/  LDS.128 R20, [R37+0x20] ;  /* 0x0000200025147984 */ /* 0x000fe20000000c00 */
[----:B-1----:R-:W-:Y:S02]  /*1820*/  IDP.4A.S8.S8 R52, R56, R27, R52 ;  /* 0x0000001b38347226 */ /* 0x002fe40000000634 */
[-C--:B------:R-:W-:Y:S02]  /*1830*/  IDP.4A.S8.S8 R60, R44, R25.reuse, R60 ;  /* 0x000000192c3c7226 */ /* 0x080fe4000000063c */
[C---:B------:R-:W-:Y:S02]  /*1840*/  IDP.4A.S8.S8 R61, R56.reuse, R24, R61 ;  /* 0x00000018383d7226 */ /* 0x040fe4000000063d */
[C---:B------:R-:W-:Y:S02]  /*1850*/  IDP.4A.S8.S8 R58, R56.reuse, R25, R58 ;  /* 0x00000019383a7226 */ /* 0x040fe4000000063a */
[-C--:B------:R-:W-:Y:S02]  /*1860*/  IDP.4A.S8.S8 R53, R56, R26.reuse, R53 ;  /* 0x0000001a38357226 */ /* 0x080fe40000000635 */
[----:B------:R-:W-:-:S02]  /*1870*/  IDP.4A.S8.S8 R49, R44, R26, R49 ;  /* 0x0000001a2c317226 */ /* 0x000fc40000000631 */
[CC--:B------:R-:W-:Y:S02]  /*1880*/  IDP.4A.S8.S8 R45, R43.reuse, R26.reuse, R45 ;  /* 0x0000001a2b2d7226 */ /* 0x0c0fe4000000062d */
[----:B--2---:R-:W-:Y:S02]  /*1890*/  IDP.4A.S8.S8 R47, R42, R26, R47 ;  /* 0x0000001a2a2f7226 */ /* 0x004fe4000000062f */
[----:B------:R-:W0:Y:S01]  /*18a0*/  LDS R26, [R41+0xcc] ;  /* 0x0000cc00291a7984 */ /* 0x000e220000000800 */
[-C--:B------:R-:W-:Y:S02]  /*18b0*/  IDP.4A.S8.S8 R59, R44, R24.reuse, R59 ;  /* 0x000000182c3b7226 */ /* 0x080fe4000000063b */
[-C--:B------:R-:W-:Y:S02]  /*18c0*/  IDP.4A.S8.S8 R57, R43, R24.reuse, R57 ;  /* 0x000000182b397226 */ /* 0x080fe40000000639 */
[----:B------:R-:W-:Y:S02]  /*18d0*/  IDP.4A.S8.S8 R51, R42, R24, R51 ;  /* 0x000000182a337226 */ /* 0x000fe40000000633 */
[----:B------:R-:W-:-:S02]  /*18e0*/  IDP.4A.S8.S8 R24, R44, R27, R55 ;  /* 0x0000001b2c187226 */ /* 0x000fc40000000637 */
[CC--:B------:R-:W-:Y:S02]  /*18f0*/  IDP.4A.S8.S8 R54, R43.reuse, R27.reuse, R54 ;  /* 0x0000001b2b367226 */ /* 0x0c0fe40000000636 */
[C---:B------:R-:W-:Y:S02]  /*1900*/  IDP.4A.S8.S8 R50, R42.reuse, R27, R50 ;  /* 0x0000001b2a327226 */ /* 0x040fe40000000632 */
[-C--:B------:R-:W-:Y:S02]  /*1910*/  IDP.4A.S8.S8 R48, R43, R25.reuse, R48 ;  /* 0x000000192b307226 */ /* 0x080fe40000000630 */
[----:B------:R-:W-:Y:S02]  /*1920*/  IDP.4A.S8.S8 R46, R42, R25, R46 ;  /* 0x000000192a2e7226 */ /* 0x000fe4000000062e */
[C---:B------:R-:W-:Y:S01]  /*1930*/  IDP.4A.S8.S8 R61, R44.reuse, R16, R61 ;  /* 0x000000102c3d7226 */ /* 0x040fe2000000063d */
[----:B------:R-:W1:Y:S01]  /*1940*/  LDS R25, [R41+0x8] ;  /* 0x0000080029197984 */ /* 0x000e620000000800 */
[----:B------:R-:W-:-:S02]  /*1950*/  IDP.4A.S8.S8 R58, R44, R17, R58 ;  /* 0x000000112c3a7226 */ /* 0x000fc4000000063a */
[C---:B------:R-:W-:Y:S02]  /*1960*/  IDP.4A.S8.S8 R53, R44.reuse, R18, R53 ;  /* 0x000000122c357226 */ /* 0x040fe40000000635 */
[----:B------:R-:W-:Y:S02]  /*1970*/  IDP.4A.S8.S8 R56, R44, R19, R52 ;  /* 0x000000132c387226 */ /* 0x000fe40000000634 */
[C---:B------:R-:W-:Y:S01]  /*1980*/  IDP.4A.S8.S8 R27, R43.reuse, R17, R60 ;  /* 0x000000112b1b7226 */ /* 0x040fe2000000063c */
[----:B------:R-:W2:Y:S04]  /*1990*/  LDS R52, [R41+0x58] ;  /* 0x0000580029347984 */ /* 0x000ea80000000800 */
[----:B------:R-:W3:Y:S04]  /*19a0*/  LDS R60, [R41+0x30] ;  /* 0x00003000293c7984 */ /* 0x000ee80000000800 */
[----:B------:R-:W4:Y:S01]  /*19b0*/  LDS R44, [R41+0x80] ;  /* 0x00008000292c7984 */ /* 0x000f220000000800 */
[----:B------:R-:W-:-:S02]  /*19c0*/  IDP.4A.S8.S8 R59, R43, R16, R59 ;  /* 0x000000102b3b7226 */ /* 0x000fc4000000063b */
[C---:B------:R-:W-:Y:S02]  /*19d0*/  IDP.4A.S8.S8 R49, R43.reuse, R18, R49 ;  /* 0x000000122b317226 */ /* 0x040fe40000000631 */
[-C--:B------:R-:W-:Y:S02]  /*19e0*/  IDP.4A.S8.S8 R57, R42, R16.reuse, R57 ;  /* 0x000000102a397226 */ /* 0x080fe40000000639 */
[----:B0-----:R-:W-:Y:S02]  /*19f0*/  IDP.4A.S8.S8 R51, R26, R16, R51 ;  /* 0x000000101a337226 */ /* 0x001fe40000000633 */
[----:B------:R-:W-:Y:S02]  /*1a00*/  IDP.4A.S8.S8 R43, R43, R19, R24 ;  /* 0x000000132b2b7226 */ /* 0x000fe40000000618 */
[C---:B------:R-:W-:Y:S02]  /*1a10*/  IDP.4A.S8.S8 R48, R42.reuse, R17, R48 ;  /* 0x000000112a307226 */ /* 0x040fe40000000630 */
[----:B------:R-:W-:-:S02]  /*1a20*/  IDP.4A.S8.S8 R45, R42, R18, R45 ;  /* 0x000000122a2d7226 */ /* 0x000fc4000000062d */
[----:B------:R-:W-:Y:S02]  /*1a30*/  IDP.4A.S8.S8 R54, R42, R19, R54 ;  /* 0x000000132a367226 */ /* 0x000fe40000000636 */
[C---:B------:R-:W-:Y:S01]  /*1a40*/  IDP.4A.S8.S8 R46, R26.reuse, R17, R46 ;  /* 0x000000111a2e7226 */ /* 0x040fe2000000062e */
[----:B------:R-:W-:Y:S01]  /*1a50*/  LDS R42, [R41+0xa8] ;  /* 0x0000a800292a7984 */ /* 0x000fe20000000800 */
[C---:B------:R-:W-:Y:S02]  /*1a60*/  IDP.4A.S8.S8 R47, R26.reuse, R18, R47 ;  /* 0x000000121a2f7226 */ /* 0x040fe4000000062f */
[----:B------:R-:W-:Y:S02]  /*1a70*/  IDP.4A.S8.S8 R50, R26, R19, R50 ;  /* 0x000000131a327226 */ /* 0x000fe40000000632 */
[----:B------:R-:W0:Y:S01]  /*1a80*/  LDS.128 R16, [R37+0x50] ;  /* 0x0000500025107984 */ /* 0x000e220000000c00 */
[C---:B-1----:R-:W-:Y:S02]  /*1a90*/  IDP.4A.S8.S8 R61, R25.reuse, R20, R61 ;  /* 0x00000014193d7226 */ /* 0x042fe4000000063d */
[----:B------:R-:W-:-:S02]  /*1aa0*/  IDP.4A.S8.S8 R58, R25, R21, R58 ;  /* 0x00000015193a7226 */ /* 0x000fc4000000063a */
[C---:B------:R-:W-:Y:S02]  /*1ab0*/  IDP.4A.S8.S8 R53, R25.reuse, R22, R53 ;  /* 0x0000001619357226 */ /* 0x040fe40000000635 */
[----:B------:R-:W-:Y:S02]  /*1ac0*/  IDP.4A.S8.S8 R56, R25, R23, R56 ;  /* 0x0000001719387226 */ /* 0x000fe40000000638 */
[CC--:B--2---:R-:W-:Y:S02]  /*1ad0*/  IDP.4A.S8.S8 R57, R52.reuse, R20.reuse, R57 ;  /* 0x0000001434397226 */ /* 0x0c4fe40000000639 */
[----:B------:R-:W-:Y:S02]  /*1ae0*/  IDP.4A.S8.S8 R48, R52, R21, R48 ;  /* 0x0000001534307226 */ /* 0x000fe40000000630 */
[-C--:B---3--:R-:W-:Y:S02]  /*1af0*/  IDP.4A.S8.S8 R59, R60, R20.reuse, R59 ;  /* 0x000000143c3b7226 */ /* 0x088fe4000000063b */
[----:B----4-:R-:W-:-:S02]  /*1b00*/  IDP.4A.S8.S8 R51, R44, R20, R51 ;  /* 0x000000142c337226 */ /* 0x010fc40000000633 */
[-C--:B------:R-:W-:Y:S02]  /*1b10*/  IDP.4A.S8.S8 R20, R60, R21.reuse, R27 ;  /* 0x000000153c147226 */ /* 0x080fe4000000061b */
[----:B------:R-:W-:Y:S01]  /*1b20*/  IDP.4A.S8.S8 R21, R44, R21, R46 ;  /* 0x000000152c157226 */ /* 0x000fe2000000062e */
[----:B------:R-:W1:Y:S04]  /*1b30*/  LDS.128 R24, [R37+0x80] ;  /* 0x0000800025187984 */ /* 0x000e680000000c00 */
[----:B------:R0:W2:Y:S01]  /*1b40*/  LDS R46, [R41+0xd0] ;  /* 0x0000d000292e7984 */ /* 0x0000a20000000800 */
        /* <DEDUP_REMOVED lines=9> */
[C---:B------:R-:W-:Y:S02]  /*1be0*/  IDP.4A.S8.S8 R61, R60.reuse, R16, R61 ;  /* 0x000000103c3d7226 */ /* 0x040fe4000000063d */
[C---:B------:R-:W-:Y:S02]  /*1bf0*/  IDP.4A.S8.S8 R58, R60.reuse, R17, R58 ;  /* 0x000000113c3a7226 */ /* 0x040fe4000000063a */
[----:B------:R-:W-:Y:S02]  /*1c00*/  IDP.4A.S8.S8 R53, R60, R18, R53 ;  /* 0x000000123c357226 */ /* 0x000fe40000000635 */
        /* <DEDUP_REMOVED lines=60> */
[----:B------:R0:W4:Y:S03]  /*1fd0*/  @P3 LDG.E.CONSTANT R6, desc[UR10][R20.64+0x870] ;  /* 0x0008700a14063981 */ /* 0x000126000c1e9900 */
[----:B------:R-:W-:Y:S01]  /*1fe0*/  @P5 IADD3.X R25, PT, PT, RZ, R25, RZ, P0, P6 ;  /* 0x00000019ff195210 */ /* 0x000fe200007ec4ff */
[----:B------:R-:W5:Y:S04]  /*1ff0*/  @P4 LDG.E.CONSTANT R22, desc[UR10][R22.64+0x870] ;  /* 0x0008700a16164981 */ /* 0x000f68000c1e9900 */
[----:B------:R-:W5:Y:S01]  /*2000*/  @P5 LDG.E.CONSTANT R30, desc[UR10][R24.64+0x870] ;  /* 0x0008700a181e5981 */ /* 0x000f62000c1e9900 */
[----:B------:R-:W-:Y:S01]  /*2010*/  LEA R9, R26, R5, 0x3 ;  /* 0x000000051a097211 */ /* 0x000fe200078e18ff */
[----:B0-----:R-:W0:Y:S03]  /*2020*/  S2R R21, SR_CTAID.Z ;  /* 0x0000000000157919 */ /* 0x001e260000002700 */
[----:B------:R-:W-:-:S05]  /*2030*/  SHF.L.U32 R9, R9, 0x2, RZ ;  /* 0x0000000209097819 */ /* 0x000fca00000006ff */
[----:B-1----:R-:W-:Y:S01]  /*2040*/  IMAD.WIDE.U32 R2, R9, 0x4, R2 ;  /* 0x0000000409027825 */ /* 0x002fe200078e0002 */
[----:B------:R-:W-:Y:S01]  /*2050*/  LEA R7, R5, R40, 0x5 ;  /* 0x0000002805077211 */ /* 0x000fe200078e28ff */
[----:B------:R-:W1:Y:S03]  /*2060*/  S2UR UR6, SR_CgaCtaId ;  /* 0x00000000000679c3 */ /* 0x000e660000008800 */
[----:B------:R-:W5:Y:S01]  /*2070*/  LDG.E.CONSTANT R20, desc[UR10][R2.64] ;  /* 0x0000000a02147981 */ /* 0x000f62000c1e9900 */
[----:B------:R-:W-:Y:S01]  /*2080*/  IADD3 R7, PT, PT, R36, R7, RZ ;  /* 0x0000000724077210 */ /* 0x000fe20007ffe0ff */
[----:B------:R-:W-:Y:S02]  /*2090*/  UMOV UR5, 0x400 ;  /* 0x0000040000057882 */ /* 0x000fe40000000000 */
[----:B-1----:R-:W-:Y:S01]  /*20a0*/  ULEA UR5, UR6, UR5, 0x18 ;  /* 0x0000000506057291 */ /* 0x002fe2000f8ec0ff */
[----:B------:R-:W1:Y:S01]  /*20b0*/  LDCU.64 UR6, c[0x0][0x390] ;  /* 0x00007200ff0677ac */ /* 0x000e620008000a00 */
[----:B--2---:R2:W-:Y:S04]  /*20c0*/  @P1 STS [R7], R0 ;  /* 0x0000000007001388 */ /* 0x0045e80000000800 */
[----:B---3--:R-:W-:Y:S04]  /*20d0*/  @P2 STS [R7+0x100], R4 ;  /* 0x0001000407002388 */ /* 0x008fe80000000800 */
[----:B----4-:R-:W-:Y:S04]  /*20e0*/  @P3 STS [R7+0x200], R6 ;  /* 0x0002000607003388 */ /* 0x010fe80000000800 */
[----:B--2---:R-:W2:Y:S04]  /*20f0*/  LDG.E.CONSTANT R0, desc[UR10][R2.64+0x4] ;  /* 0x0000040a02007981 */ /* 0x004ea8000c1e9900 */
[----:B-----5:R0:W-:Y:S04]  /*2100*/  @P4 STS [R7+0x300], R22 ;  /* 0x0003001607004388 */ /* 0x0201e80000000800 */
[----:B------:R-:W-:Y:S01]  /*2110*/  @P5 STS [R7+0x400], R30 ;  /* 0x0004001e07005388 */ /* 0x000fe20000000800 */
[----:B------:R-:W-:Y:S01]  /*2120*/  BAR.SYNC.DEFER_BLOCKING 0x0 ;  /* 0x0000000000007b1d */ /* 0x000fe20000010000 */
[----:B0-----:R-:W-:-:S05]  /*2130*/  LEA R22, R21, R26, 0x1 ;  /* 0x0000001a15167211 */ /* 0x001fca00078e08ff */
[----:B------:R-:W3:Y:S04]  /*2140*/  LDG.E.CONSTANT R21, desc[UR10][R2.64+0x8] ;  /* 0x0000080a02157981 */ /* 0x000ee8000c1e9900 */
[----:B------:R0:W4:Y:S04]  /*2150*/  LDG.E.CONSTANT R2, desc[UR10][R2.64+0xc] ;  /* 0x00000c0a02027981 */ /* 0x000128000c1e9900 */
[----:B------:R-:W-:Y:S04]  /*2160*/  LDS R27, [R40+UR5+0xf0] ;  /* 0x0000f005281b7984 */ /* 0x000fe80008000800 */
[----:B------:R-:W5:Y:S04]  /*2170*/  LDS.128 R12, [R37] ;  /* 0x00000000250c7984 */ /* 0x000f680000000c00 */
[----:B------:R-:W1:Y:S04]  /*2180*/  LDS R28, [R40+UR5+0x118] ;  /* 0x00011805281c7984 */ /* 0x000e680008000800 */
[----:B------:R-:W1:Y:S04]  /*2190*/  LDS R23, [R40+UR5+0x140] ;  /* 0x0001400528177984 */ /* 0x000e680008000800 */
[----:B------:R-:W1:Y:S04]  /*21a0*/  LDS R24, [R40+UR5+0x168] ;  /* 0x0001680528187984 */ /* 0x000e680008000800 */
[----:B------:R-:W1:Y:S04]  /*21b0*/  LDS.128 R8, [R37+0x30] ;  /* 0x0000300025087984 */ /* 0x000e680000000c00 */
[----:B------:R-:W1:Y:S01]  /*21c0*/  LDS R25, [R40+UR5+0x190] ;  /* 0x0001900528197984 */ /* 0x000e620008000800 */
[----:B------:R-:W-:-:S03]  /*21d0*/  LEA R22, R22, R5, 0x3 ;  /* 0x0000000516167211 */ /* 0x000fc600078e18ff */
[----:B------:R-:W1:Y:S04]  /*21e0*/  LDS.128 R4, [R37+0x60] ;  /* 0x0000600025047984 */ /* 0x000e680000000c00 */
[----:B------:R-:W-:Y:S04]  /*21f0*/  LDS R29, [R40+UR5+0x11c] ;  /* 0x00011c05281d7984 */ /* 0x000fe80008000800 */
[----:B------:R-:W-:Y:S04]  /*2200*/  LDS R26, [R40+UR5+0x144] ;  /* 0x00014405281a7984 */ /* 0x000fe80008000800 */
[----:B0-----:R-:W-:Y:S01]  /*2210*/  LDS R3, [R40+UR5+0x194] ;  /* 0x0001940528037984 */ /* 0x001fe20008000800 */
[----:B-----5:R-:W-:-:S02]  /*2220*/  IDP.4A.S8.S8 R30, R27, R13, R16 ;  /* 0x0000000d1b1e7226 */ /* 0x020fc40000000610 */
[-C--:B-1----:R-:W-:Y:S02]  /*2230*/  IDP.4A.S8.S8 R34, R28, R13.reuse, R18 ;  /* 0x0000000d1c227226 */ /* 0x082fe40000000612 */
[-C--:B------:R-:W-:Y:S02]  /*2240*/  IDP.4A.S8.S8 R48, R23, R13.reuse, R48 ;  /* 0x0000000d17307226 */ /* 0x080fe40000000630 */
[----:B------:R-:W-:Y:S02]  /*2250*/  IDP.4A.S8.S8 R50, R24, R13, R50 ;  /* 0x0000000d18327226 */ /* 0x000fe40000000632 */
[----:B------:R-:W0:Y:S01]  /*2260*/  LDS R13, [R40+UR5+0x1b8] ;  /* 0x0001b805280d7984 */ /* 0x000e220008000800 */
[C---:B------:R-:W-:Y:S02]  /*2270*/  IDP.4A.S8.S8 R49, R27.reuse, R12, R49 ;  /* 0x0000000c1b317226 */ /* 0x040fe40000000631 */
[C---:B------:R-:W-:Y:S02]  /*2280*/  IDP.4A.S8.S8 R53, R27.reuse, R14, R53 ;  /* 0x0000000e1b357226 */ /* 0x040fe40000000635 */
[----:B------:R-:W-:-:S02]  /*2290*/  IDP.4A.S8.S8 R52, R27, R15, R52 ;  /* 0x0000000f1b347226 */ /* 0x000fc40000000634 */
[-C--:B------:R-:W-:Y:S01]  /*22a0*/  IDP.4A.S8.S8 R32, R28, R12.reuse, R19 ;  /* 0x0000000c1c207226 */ /* 0x080fe20000000613 */
[----:B------:R-:W-:Y:S01]  /*22b0*/  LDS R27, [R40+UR5+0x16c] ;  /* 0x00016c05281b7984 */ /* 0x000fe20008000800 */
[CC--:B------:R-:W-:Y:S02]  /*22c0*/  IDP.4A.S8.S8 R31, R23.reuse, R12.reuse, R17 ;  /* 0x0000000c171f7226 */ /* 0x0c0fe40000000611 */
[----:B------:R-:W-:Y:S01]  /*22d0*/  IDP.4A.S8.S8 R51, R24, R12, R51 ;  /* 0x0000000c18337226 */ /* 0x000fe20000000633 */
[----:B------:R-:W-:Y:S01]  /*22e0*/  LDS.128 R16, [R37+0x10] ;  /* 0x0000100025107984 */ /* 0x000fe20000000c00 */
[-C--:B------:R-:W-:Y:S02]  /*22f0*/  IDP.4A.S8.S8 R43, R28, R14.reuse, R43 ;  /* 0x0000000e1c2b7226 */ /* 0x080fe4000000062b */
[-C--:B------:R-:W-:Y:S01]  /*2300*/  IDP.4A.S8.S8 R45, R23, R14.reuse, R45 ;  /* 0x0000000e172d7226 */ /* 0x080fe2000000062d */
[----:B------:R-:W1:Y:S01]  /*2310*/  LDS R12, [R40+UR5+0xf4] ;  /* 0x0000f405280c7984 */ /* 0x000e620008000800 */
[----:B------:R-:W-:-:S02]  /*2320*/  IDP.4A.S8.S8 R14, R24, R14, R47 ;  /* 0x0000000e180e7226 */ /* 0x000fc4000000062f */
[-C--:B------:R-:W-:Y:S02]  /*2330*/  IDP.4A.S8.S8 R44, R28, R15.reuse, R44 ;  /* 0x0000000f1c2c7226 */ /* 0x080fe4000000062c */
[-C--:B------:R-:W-:Y:S02]  /*2340*/  IDP.4A.S8.S8 R42, R23, R15.reuse, R42 ;  /* 0x0000000f172a7226 */ /* 0x080fe4000000062a */
[----:B------:R-:W-:Y:S02]  /*2350*/  IDP.4A.S8.S8 R46, R24, R15, R46 ;  /* 0x0000000f182e7226 */ /* 0x000fe4000000062e */
        /* <DEDUP_REMOVED lines=16> */
[----:B------:R-:W5:Y:S01]  /*2460*/  LDS.128 R8, [R37+0x40] ;  /* 0x0000400025087984 */ /* 0x000f620000000c00 */
[C---:B------:R-:W-:Y:S02]  /*2470*/  IDP.4A.S8.S8 R15, R24.reuse, R4, R15 ;  /* 0x00000004180f7226 */ /* 0x040fe4000000060f */
[CC--:B------:R-:W-:Y:S02]  /*2480*/  IDP.4A.S8.S8 R28, R24.reuse, R5.reuse, R28 ;  /* 0x00000005181c7226 */ /* 0x0c0fe4000000061c */
[----:B------:R-:W-:Y:S02]  /*2490*/  IDP.4A.S8.S8 R14, R24, R6, R43 ;  /* 0x00000006180e7226 */ /* 0x000fe4000000062b */
[C---:B------:R-:W-:Y:S02]  /*24a0*/  IDP.4A.S8.S8 R49, R23.reuse, R4, R49 ;  /* 0x0000000417317226 */ /* 0x040fe40000000631 */
        /* <DEDUP_REMOVED lines=8> */
[C---:B0-----:R-:W-:Y:S01]  /*2530*/  IDP.4A.S8.S8 R36, R13.reuse, R4, R51 ;  /* 0x000000040d247226 */ /* 0x041fe20000000633 */
[----:B------:R-:W-:Y:S01]  /*2540*/  LDS R25, [R40+UR5+0xf8] ;  /* 0x0000f80528197984 */ /* 0x000fe20008000800 */
[C---:B------:R-:W-:Y:S02]  /*2550*/  IDP.4A.S8.S8 R50, R13.reuse, R5, R50 ;  /* 0x000000050d327226 */ /* 0x040fe40000000632 */
[C---:B------:R-:W-:Y:S02]  /*2560*/  IDP.4A.S8.S8 R38, R13.reuse, R6, R32 ;  /* 0x000000060d267226 */ /* 0x040fe40000000620 */
[----:B------:R-:W-:Y:S02]  /*2570*/  IDP.4A.S8.S8 R46, R13, R7, R46 ;  /* 0x000000070d2e7226 */ /* 0x000fe4000000062e */
[----:B------:R-:W0:Y:S01]  /*2580*/  LDS.128 R4, [R37+0x70] ;  /* 0x0000700025047984 */ /* 0x000e220000000c00 */
[----:B-1----:R-:W-:-:S02]  /*2590*/  IDP.4A.S8.S8 R49, R12, R16, R49 ;  /* 0x000000100c317226 */ /* 0x002fc40000000631 */
[-C--:B------:R-:W-:Y:S02]  /*25a0*/  IDP.4A.S8.S8 R31, R29, R16.reuse, R15 ;  /* 0x000000101d1f7226 */ /* 0x080fe4000000060f */
[-C--:B------:R-:W-:Y:S02]  /*25b0*/  IDP.4A.S8.S8 R34, R26, R16.reuse, R33 ;  /* 0x000000101a227226 */ /* 0x080fe40000000621 */
[----:B------:R-:W-:Y:S02]  /*25c0*/  IDP.4A.S8.S8 R36, R27, R16, R36 ;  /* 0x000000101b247226 */ /* 0x000fe40000000624 */
[-C--:B------:R-:W-:Y:S02]  /*25d0*/  IDP.4A.S8.S8 R16, R29, R17.reuse, R28 ;  /* 0x000000111d107226 */ /* 0x080fe4000000061c */
[----:B------:R-:W1:Y:S01]  /*25e0*/  LDS R28, [R40+UR5+0x1bc] ;  /* 0x0001bc05281c7984 */ /* 0x000e620008000800 */
[C---:B------:R-:W-:Y:S02]  /*25f0*/  IDP.4A.S8.S8 R32, R12.reuse, R17, R30 ;  /* 0x000000110c207226 */ /* 0x040fe4000000061e */
[C---:B------:R-:W-:Y:S01]  /*2600*/  IDP.4A.S8.S8 R53, R12.reuse, R18, R53 ;  /* 0x000000120c357226 */ /* 0x040fe20000000635 */
[----:B------:R-:W-:Y:S01]  /*2610*/  LDS R30, [R40+UR5+0x120] ;  /* 0x00012005281e7984 */ /* 0x000fe20008000800 */
[----:B------:R-:W-:-:S02]  /*2620*/  IDP.4A.S8.S8 R52, R12, R19, R52 ;  /* 0x000000130c347226 */ /* 0x000fc40000000634 */
[-C--:B------:R-:W-:Y:S02]  /*2630*/  IDP.4A.S8.S8 R33, R29, R18.reuse, R14 ;  /* 0x000000121d217226 */ /* 0x080fe4000000060e */
[----:B------:R-:W-:Y:S01]  /*2640*/  IDP.4A.S8.S8 R38, R27, R18, R38 ;  /* 0x000000121b267226 */ /* 0x000fe20000000626 */
[----:B------:R-:W1:Y:S01]  /*2650*/  LDS.128 R12, [R37+0x20] ;  /* 0x00002000250c7984 */ /* 0x000e620000000c00 */
[-C--:B------:R-:W-:Y:S02]  /*2660*/  IDP.4A.S8.S8 R39, R29, R19.reuse, R24 ;  /* 0x000000131d277226 */ /* 0x080fe40000000618 */
[CC--:B-----5:R-:W-:Y:S01]  /*2670*/  IDP.4A.S8.S8 R43, R26.reuse, R8.reuse, R31 ;  /* 0x000000081a2b7226 */ /* 0x0e0fe2000000061f */
[----:B------:R-:W-:Y:S01]  /*2680*/  LDS R24, [R40+UR5+0x148] ;  /* 0x0001480528187984 */ /* 0x000fe20008000800 */
[C---:B------:R-:W-:Y:S02]  /*2690*/  IDP.4A.S8.S8 R42, R26.reuse, R19, R23 ;  /* 0x000000131a2a7226 */ /* 0x040fe40000000617 */
[----:B------:R-:W-:Y:S01]  /*26a0*/  IDP.4A.S8.S8 R31, R3, R8, R36 ;  /* 0x00000008031f7226 */ /* 0x000fe20000000624 */
[----:B------:R-:W5:Y:S01]  /*26b0*/  LDS R23, [R40+UR5+0x170] ;  /* 0x0001700528177984 */ /* 0x000f620008000800 */
[----:B------:R-:W-:-:S02]  /*26c0*/  IDP.4A.S8.S8 R35, R26, R18, R35 ;  /* 0x000000121a237226 */ /* 0x000fc40000000623 */
[C---:B------:R-:W-:Y:S02]  /*26d0*/  IDP.4A.S8.S8 R49, R29.reuse, R8, R49 ;  /* 0x000000081d317226 */ /* 0x040fe40000000631 */
[C---:B------:R-:W-:Y:S02]  /*26e0*/  IDP.4A.S8.S8 R41, R29.reuse, R9, R32 ;  /* 0x000000091d297226 */ /* 0x040fe40000000620 */
[CC--:B------:R-:W-:Y:S02]  /*26f0*/  IDP.4A.S8.S8 R53, R29.reuse, R10.reuse, R53 ;  /* 0x0000000a1d357226 */ /* 0x0c0fe40000000635 */
[----:B------:R-:W-:Y:S02]  /*2700*/  IDP.4A.S8.S8 R52, R29, R11, R52 ;  /* 0x0000000b1d347226 */ /* 0x000fe40000000634 */
[----:B------:R-:W-:Y:S02]  /*2710*/  IDP.4A.S8.S8 R36, R26, R10, R33 ;  /* 0x0000000a1a247226 */ /* 0x000fe40000000621 */
[----:B------:R-:W-:-:S02]  /*2720*/  IDP.4A.S8.S8 R46, R27, R19, R46 ;  /* 0x000000131b2e7226 */ /* 0x000fc4000000062e */
[----:B------:R-:W-:Y:S02]  /*2730*/  IDP.4A.S8.S8 R29, R27, R8, R34 ;  /* 0x000000081b1d7226 */ /* 0x000fe40000000622 */
[-C--:B------:R-:W-:Y:S01]  /*2740*/  IDP.4A.S8.S8 R33, R3, R10.reuse, R38 ;  /* 0x0000000a03217226 */ /* 0x080fe20000000626 */
[----:B------:R-:W-:Y:S01]  /*2750*/  LDS R8, [R40+UR5+0x198] ;  /* 0x0001980528087984 */ /* 0x000fe20008000800 */
[CC--:B------:R-:W-:Y:S02]  /*2760*/  IDP.4A.S8.S8 R44, R26.reuse, R17.reuse, R44 ;  /* 0x000000111a2c7226 */ /* 0x0c0fe4000000062c */
[C---:B------:R-:W-:Y:S02]  /*2770*/  IDP.4A.S8.S8 R50, R27.reuse, R17, R50 ;  /* 0x000000111b327226 */ /* 0x040fe40000000632 */
[C---:B------:R-:W-:Y:S02]  /*2780*/  IDP.4A.S8.S8 R34, R26.reuse, R9, R16 ;  /* 0x000000091a227226 */ /* 0x040fe40000000610 */
[----:B------:R-:W-:Y:S01]  /*2790*/  IDP.4A.S8.S8 R38, R26, R11, R39 ;  /* 0x0000000b1a267226 */ /* 0x000fe20000000627 */
[----:B------:R-:W5:Y:S01]  /*27a0*/  LDS.128 R16, [R37+0x50] ;  /* 0x0000500025107984 */ /* 0x000f620000000c00 */
[----:B------:R-:W-:-:S02]  /*27b0*/  IDP.4A.S8.S8 R35, R27, R10, R35 ;  /* 0x0000000a1b237226 */ /* 0x000fc40000000623 */
[-C--:B------:R-:W-:Y:S02]  /*27c0*/  IDP.4A.S8.S8 R42, R27, R11.reuse, R42 ;  /* 0x0000000b1b2a7226 */ /* 0x080fe4000000062a */
[----:B------:R-:W-:Y:S02]  /*27d0*/  IDP.4A.S8.S8 R46, R3, R11, R46 ;  /* 0x0000000b032e7226 */ /* 0x000fe4000000062e */
[----:B0-----:R-:W-:Y:S02]  /*27e0*/  IDP.4A.S8.S8 R10, R26, R5, R41 ;  /* 0x000000051a0a7226 */ /* 0x001fe40000000629 */
[C---:B------:R-:W-:Y:S02]  /*27f0*/  IDP.4A.S8.S8 R32, R27.reuse, R9, R44 ;  /* 0x000000091b207226 */ /* 0x040fe4000000062c */
[C---:B------:R-:W-:Y:S02]  /*2800*/  IDP.4A.S8.S8 R43, R27.reuse, R4, R43 ;  /* 0x000000041b2b7226 */ /* 0x040fe4000000062b */
[----:B------:R-:W-:-:S02]  /*2810*/  IDP.4A.S8.S8 R11, R27, R5, R34 ;  /* 0x000000051b0b7226 */ /* 0x000fc40000000622 */
[C---:B------:R-:W-:Y:S02]  /*2820*/  IDP.4A.S8.S8 R41, R27.reuse, R6, R36 ;  /* 0x000000061b297226 */ /* 0x040fe40000000624 */
[----:B------:R-:W-:Y:S02]  /*2830*/  IDP.4A.S8.S8 R27, R27, R7, R38 ;  /* 0x000000071b1b7226 */ /* 0x000fe40000000626 */
[----:B------:R-:W0:Y:S01]  /*2840*/  LDS.128 R36, [R37+0x80] ;  /* 0x0000800025247984 */ /* 0x000e220000000c00 */
[C---:B------:R-:W-:Y:S02]  /*2850*/  IDP.4A.S8.S8 R9, R3.reuse, R9, R50 ;  /* 0x0000000903097226 */ /* 0x040fe40000000632 */
[-C--:B------:R-:W-:Y:S02]  /*2860*/  IDP.4A.S8.S8 R49, R26, R4.reuse, R49 ;  /* 0x000000041a317226 */ /* 0x080fe40000000631 */
[-C--:B------:R-:W-:Y:S02]  /*2870*/  IDP.4A.S8.S8 R29, R3, R4.reuse, R29 ;  /* 0x00000004031d7226 */ /* 0x080fe4000000061d */
[----:B-1----:R-:W-:-:S02]  /*2880*/  IDP.4A.S8.S8 R31, R28, R4, R31 ;  /* 0x000000041c1f7226 */ /* 0x002fc4000000061f */
[----:B------:R-:W-:Y:S02]  /*2890*/  IDP.4A.S8.S8 R52, R26, R7, R52 ;  /* 0x000000071a347226 */ /* 0x000fe40000000634 */
[----:B------:R-:W-:Y:S02]  /*28a0*/  IDP.4A.S8.S8 R4, R28, R5, R9 ;  /* 0x000000051c047226 */ /* 0x000fe40000000609 */
[-C--:B------:R-:W-:Y:S02]  /*28b0*/  IDP.4A.S8.S8 R53, R26, R6.reuse, R53 ;  /* 0x000000061a357226 */ /* 0x080fe40000000635 */
[----:B------:R-:W-:Y:S02]  /*28c0*/  IDP.4A.S8.S8 R35, R3, R6, R35 ;  /* 0x0000000603237226 */ /* 0x000fe40000000623 */
[----:B------:R-:W-:Y:S02]  /*28d0*/  IDP.4A.S8.S8 R10, R25, R13, R10 ;  /* 0x0000000d190a7226 */ /* 0x000fe4000000060a */
[----:B------:R-:W-:-:S02]  /*28e0*/  IDP.4A.S8.S8 R32, R3, R5, R32 ;  /* 0x0000000503207226 */ /* 0x000fc40000000620 */
[----:B------:R-:W-:Y:S02]  /*28f0*/  IDP.4A.S8.S8 R52, R25, R15, R52 ;  /* 0x0000000f19347226 */ /* 0x000fe40000000634 */
[----:B-----5:R-:W-:Y:S02]  /*2900*/  IDP.4A.S8.S8 R4, R23, R13, R4 ;  /* 0x0000000d17047226 */ /* 0x020fe40000000604 */
[----:B------:R-:W-:Y:S02]  /*2910*/  IDP.4A.S8.S8 R3, R3, R7, R42 ;  /* 0x0000000703037226 */ /* 0x000fe4000000062a */
[----:B------:R-:W-:Y:S02]  /*2920*/  IDP.4A.S8.S8 R27, R30, R15, R27 ;  /* 0x0000000f1e1b7226 */ /* 0x000fe4000000061b */
[----:B------:R-:W-:Y:S02]  /*2930*/  IDP.4A.S8.S8 R46, R28, R7, R46 ;  /* 0x000000071c2e7226 */ /* 0x000fe4000000062e */
[----:B------:R-:W-:-:S02]  /*2940*/  IDP.4A.S8.S8 R49, R25, R12, R49 ;  /* 0x0000000c19317226 */ /* 0x000fc40000000631 */
[----:B------:R-:W-:Y:S02]  /*2950*/  IDP.4A.S8.S8 R53, R25, R14, R53 ;  /* 0x0000000e19357226 */ /* 0x000fe40000000635 */
[----:B------:R-:W-:Y:S02]  /*2960*/  IDP.4A.S8.S8 R31, R23, R12, R31 ;  /* 0x0000000c171f7226 */ /* 0x000fe4000000061f */
[-C--:B------:R-:W-:Y:S02]  /*2970*/  IDP.4A.S8.S8 R41, R30, R14.reuse, R41 ;  /* 0x0000000e1e297226 */ /* 0x080fe40000000629 */
[----:B------:R-:W-:Y:S02]  /*2980*/  IDP.4A.S8.S8 R35, R24, R14, R35 ;  /* 0x0000000e18237226 */ /* 0x000fe40000000623 */
[----:B------:R-:W-:Y:S02]  /*2990*/  IDP.4A.S8.S8 R25, R30, R17, R10 ;  /* 0x000000111e197226 */ /* 0x000fe4000000060a */
[----:B------:R-:W-:-:S02]  /*29a0*/  IDP.4A.S8.S8 R33, R28, R6, R33 ;  /* 0x000000061c217226 */ /* 0x000fc40000000621 */
[----:B------:R-:W-:Y:S02]  /*29b0*/  IDP.4A.S8.S8 R29, R24, R12, R29 ;  /* 0x0000000c181d7226 */ /* 0x000fe4000000061d */
[C---:B------:R-:W-:Y:S02]  /*29c0*/  IDP.4A.S8.S8 R5, R30.reuse, R13, R11 ;  /* 0x0000000d1e057226 */ /* 0x040fe4000000060b */
[----:B------:R-:W-:Y:S02]  /*29d0*/  IDP.4A.S8.S8 R52, R30, R19, R52 ;  /* 0x000000131e347226 */ /* 0x000fe40000000634 */
[----:B------:R-:W-:Y:S02]  /*29e0*/  IDP.4A.S8.S8 R10, R8, R17, R4 ;  /* 0x00000011080a7226 */ /* 0x000fe40000000604 */
[C---:B------:R-:W-:Y:S02]  /*29f0*/  IDP.4A.S8.S8 R32, R24.reuse, R13, R32 ;  /* 0x0000000d18207226 */ /* 0x040fe40000000620 */
[----:B------:R-:W-:-:S02]  /*2a00*/  IDP.4A.S8.S8 R6, R24, R15, R3 ;  /* 0x0000000f18067226 */ /* 0x000fc40000000603 */
[----:B------:R-:W-:Y:S02]  /*2a10*/  IDP.4A.S8.S8 R4, R24, R19, R27 ;  /* 0x0000001318047226 */ /* 0x000fe4000000061b */
[C---:B------:R-:W-:Y:S02]  /*2a20*/  IDP.4A.S8.S8 R46, R23.reuse, R15, R46 ;  /* 0x0000000f172e7226 */ /* 0x040fe4000000062e */
[----:B------:R-:W-:Y:S02]  /*2a30*/  IDP.4A.S8.S8 R11, R8, R16, R31 ;  /* 0x00000010080b7226 */ /* 0x000fe4000000061f */
[----:B------:R-:W-:Y:S02]  /*2a40*/  IDP.4A.S8.S8 R43, R30, R12, R43 ;  /* 0x0000000c1e2b7226 */ /* 0x000fe4000000062b */
[-C--:B------:R-:W-:Y:S02]  /*2a50*/  IDP.4A.S8.S8 R41, R24, R18.reuse, R41 ;  /* 0x0000001218297226 */ /* 0x080fe40000000629 */
[----:B------:R-:W-:-:S02]  /*2a60*/  IDP.4A.S8.S8 R31, R23, R18, R35 ;  /* 0x00000012171f7226 */ /* 0x000fc40000000623 */
[C---:B------:R-:W-:Y:S02]  /*2a70*/  IDP.4A.S8.S8 R3, R23.reuse, R16, R29 ;  /* 0x0000001017037226 */ /* 0x040fe4000000061d */
[C---:B------:R-:W-:Y:S02]  /*2a80*/  IDP.4A.S8.S8 R12, R24.reuse, R17, R5 ;  /* 0x00000011180c7226 */ /* 0x040fe40000000605 */
[----:B0-----:R-:W-:Y:S02]  /*2a90*/  IDP.4A.S8.S8 R35, R24, R39, R52 ;  /* 0x0000002718237226 */ /* 0x001fe40000000634 */
[C---:B------:R-:W-:Y:S02]  /*2aa0*/  IDP.4A.S8.S8 R7, R23.reuse, R14, R33 ;  /* 0x0000000e17077226 */ /* 0x040fe40000000621 */
[C---:B------:R-:W-:Y:S02]  /*2ab0*/  IDP.4A.S8.S8 R32, R23.reuse, R17, R32 ;  /* 0x0000001117207226 */ /* 0x040fe40000000620 */
[----:B------:R-:W-:-:S02]  /*2ac0*/  IDP.4A.S8.S8 R5, R23, R19, R6 ;  /* 0x0000001317057226 */ /* 0x000fc40000000606 */
[C---:B------:R-:W-:Y:S02]  /*2ad0*/  IDP.4A.S8.S8 R13, R23.reuse, R39, R4 ;  /* 0x00000027170d7226 */ /* 0x040fe40000000604 */
[----:B------:R-:W-:Y:S02]  /*2ae0*/  IDP.4A.S8.S8 R49, R30, R16, R49 ;  /* 0x000000101e317226 */ /* 0x000fe40000000631 */
[C---:B------:R-:W-:Y:S02]  /*2af0*/  IDP.4A.S8.S8 R6, R8.reuse, R19, R46 ;  /* 0x0000001308067226 */ /* 0x040fe4000000062e */
[----:B------:R-:W-:Y:S02]  /*2b00*/  IDP.4A.S8.S8 R19, R23, R38, R41 ;  /* 0x0000002617137226 */ /* 0x000fe40000000629 */
[C---:B------:R-:W-:Y:S01]  /*2b10*/  IDP.4A.S8.S8 R41, R8.reuse, R36, R3 ;  /* 0x0000002408297226 */ /* 0x040fe20000000603 */
[----:B------:R-:W-:Y:S01]  /*2b20*/  SHF.R.S32.HI R3, RZ, 0x1f, R35 ;  /* 0x0000001fff037819 */ /* 0x000fe20000011423 */
[----:B------:R-:W-:-:S02]  /*2b30*/  IDP.4A.S8.S8 R7, R8, R18, R7 ;  /* 0x0000001208077226 */ /* 0x000fc40000000607 */
[C---:B------:R-:W-:Y:S02]  /*2b40*/  IDP.4A.S8.S8 R33, R8.reuse, R37, R32 ;  /* 0x0000002508217226 */ /* 0x040fe40000000620 */
[C---:B------:R-:W-:Y:S02]  /*2b50*/  IDP.4A.S8.S8 R15, R8.reuse, R39, R5 ;  /* 0x00000027080f7226 */ /* 0x040fe40000000605 */
[----:B------:R-:W-:Y:S01]  /*2b60*/  IDP.4A.S8.S8 R31, R8, R38, R31 ;  /* 0x00000026081f7226 */ /* 0x000fe2000000061f */
[----:B------:R-:W-:Y:S01]  /*2b70*/  SHF.R.S32.HI R8, RZ, 0x1f, R13 ;  /* 0x0000001fff087819 */ /* 0x000fe2000001140d */
[----:B------:R-:W-:Y:S02]  /*2b80*/  IDP.4A.S8.S8 R49, R24, R36, R49 ;  /* 0x0000002418317226 */ /* 0x000fe40000000631 */
[----:B------:R-:W-:Y:S02]  /*2b90*/  HFMA2 R5, -RZ, RZ, 0, 0 ;  /* 0x00000000ff057431 */ /* 0x000fe400000001ff */
[----:B------:R-:W-:Y:S01]  /*2ba0*/  IDP.4A.S8.S8 R27, R23, R37, R12 ;  /* 0x00000025171b7226 */ /* 0x000fe2000000060c */
[----:B------:R-:W-:Y:S01]  /*2bb0*/  SHF.R.S32.HI R9, RZ, 0x1f, R15 ;  /* 0x0000001fff097819 */ /* 0x000fe2000001140f */
[----:B------:R-:W-:Y:S01]  /*2bc0*/  IMAD R12, R3, 0x21ae0000, RZ ;  /* 0x21ae0000030c7824 */ /* 0x000fe200078e02ff */
[----:B------:R-:W-:Y:S01]  /*2bd0*/  SHF.R.S32.HI R3, RZ, 0x1f, R49 ;  /* 0x0000001fff037819 */ /* 0x000fe20000011431 */
[----:B------:R-:W-:Y:S01]  /*2be0*/  IMAD R8, R8, 0x21ae0000, RZ ;  /* 0x21ae000008087824 */ /* 0x000fe200078e02ff */
[----:B------:R-:W-:Y:S01]  /*2bf0*/  MOV R4, 0x40000000 ;  /* 0x4000000000047802 */ /* 0x000fe20000000f00 */
[----:B------:R-:W-:-:S02]  /*2c00*/  IDP.4A.S8.S8 R43, R24, R16, R43 ;  /* 0x00000010182b7226 */ /* 0x000fc4000000062b */
[----:B------:R-:W-:Y:S02]  /*2c10*/  IMAD R14, R9, 0x21ae0000, RZ ;  /* 0x21ae0000090e7824 */ /* 0x000fe400078e02ff */
[----:B------:R-:W-:Y:S02]  /*2c20*/  IMAD R45, R13, 0x7a55, R8 ;  /* 0x00007a550d2d7824 */ /* 0x000fe400078e0208 */
[----:B------:R-:W-:Y:S02]  /*2c30*/  IDP.4A.S8.S8 R29, R23, R36, R43 ;  /* 0x00000024171d7226 */ /* 0x000fe4000000062b */
[----:B------:R-:W-:Y:S02]  /*2c40*/  IMAD R8, R3, 0x21ae0000, RZ ;  /* 0x21ae000003087824 */ /* 0x000fe400078e02ff */
[C---:B------:R-:W-:Y:S02]  /*2c50*/  IMAD R23, R35.reuse, 0x7a55, R12 ;  /* 0x00007a5523177824 */ /* 0x040fe400078e020c */
[----:B------:R-:W-:-:S04]  /*2c60*/  IMAD.WIDE.U32 R34, R35, 0x21ae0000, R4 ;  /* 0x21ae000023227825 */ /* 0x000fc800078e0004 */
[----:B------:R-:W-:-:S04]  /*2c70*/  IMAD.WIDE.U32 R12, R13, 0x21ae0000, R4 ;  /* 0x21ae00000d0c7825 */ /* 0x000fc800078e0004 */
[C---:B------:R-:W-:Y:S02]  /*2c80*/  IMAD R47, R15.reuse, 0x7a55, R14 ;  /* 0x00007a550f2f7824 */ /* 0x040fe400078e020e */
[----:B------:R-:W-:Y:S01]  /*2c90*/  IMAD.WIDE.U32 R14, R15, 0x21ae0000, R4 ;  /* 0x21ae00000f0e7825 */ /* 0x000fe200078e0004 */
[----:B------:R-:W-:-:S03]  /*2ca0*/  IADD3 R3, PT, PT, R35, R23, RZ ;  /* 0x0000001723037210 */ /* 0x000fc60007ffe0ff */
[C---:B------:R-:W-:Y:S02]  /*2cb0*/  IMAD R43, R49.reuse, 0x7a55, R8 ;  /* 0x00007a55312b7824 */ /* 0x040fe400078e0208 */
[----:B------:R-:W-:Y:S01]  /*2cc0*/  IMAD.WIDE.U32 R8, R49, 0x21ae0000, R4 ;  /* 0x21ae000031087825 */ /* 0x000fe200078e0004 */
[----:B------:R-:W-:Y:S02]  /*2cd0*/  IADD3 R35, PT, PT, R13, R45, RZ ;  /* 0x0000002d0d237210 */ /* 0x000fe40007ffe0ff */
[----:B------:R-:W-:Y:S01]  /*2ce0*/  IADD3 R13, PT, PT, R15, R47, RZ ;  /* 0x0000002f0f0d7210 */ /* 0x000fe20007ffe0ff */
[----:B------:R-:W-:Y:S01]  /*2cf0*/  IMAD R23, R22, 0x3100, RZ ;  /* 0x0000310016177824 */ /* 0x000fe200078e02ff */
[----:B------:R-:W-:-:S04]  /*2d00*/  IADD3 R15, PT, PT, R9, R43, RZ ;  /* 0x0000002b090f7210 */ /* 0x000fc80007ffe0ff */
[----:B------:R-:W-:Y:S02]  /*2d10*/  SHF.R.U64 R15, R8, 0x1f, R15 ;  /* 0x0000001f080f7819 */ /* 0x000fe4000000120f */
[----:B------:R-:W-:Y:S02]  /*2d20*/  IADD3 R8, PT, PT, R23, UR8, R40 ;  /* 0x0000000817087c10 */ /* 0x000fe4000fffe028 */
[----:B------:R-:W0:Y:S01]  /*2d30*/  LDS R40, [R40+UR5+0x1c0] ;  /* 0x0001c00528287984 */ /* 0x000e220008000800 */
[----:B------:R-:W-:Y:S01]  /*2d40*/  SHF.R.U64 R9, R12, 0x1f, R35 ;  /* 0x0000001f0c097819 */ /* 0x000fe20000001223 */
[----:B------:R-:W-:Y:S01]  /*2d50*/  IDP.4A.S8.S8 R25, R24, R37, R25 ;  /* 0x0000002518197226 */ /* 0x000fe20000000619 */
[----:B------:R-:W-:Y:S01]  /*2d60*/  SHF.R.S32.HI R12, RZ, 0x1f, R29 ;  /* 0x0000001fff0c7819 */ /* 0x000fe2000001141d */
[----:B------:R-:W-:-:S04]  /*2d70*/  IDP.4A.S8.S8 R53, R30, R18, R53 ;  /* 0x000000121e357226 */ /* 0x000fc80000000635 */
[----:B------:R-:W-:Y:S01]  /*2d80*/  IMAD R18, R12, 0x21ae0000, RZ ;  /* 0x21ae00000c127824 */ /* 0x000fe200078e02ff */
[----:B------:R-:W-:Y:S02]  /*2d90*/  SHF.R.S32.HI R12, RZ, 0x1f, R25 ;  /* 0x0000001fff0c7819 */ /* 0x000fe40000011419 */
[----:B------:R-:W-:Y:S02]  /*2da0*/  SHF.R.U64 R13, R14, 0x1f, R13 ;  /* 0x0000001f0e0d7819 */ /* 0x000fe4000000120d */
[----:B------:R-:W-:Y:S01]  /*2db0*/  SHF.R.S32.HI R14, RZ, 0x1f, R41 ;  /* 0x0000001fff0e7819 */ /* 0x000fe20000011429 */
[----:B------:R-:W-:Y:S01]  /*2dc0*/  IMAD R12, R12, 0x21ae0000, RZ ;  /* 0x21ae00000c0c7824 */ /* 0x000fe200078e02ff */
[----:B------:R-:W-:Y:S01]  /*2dd0*/  SHF.R.S32.HI R16, RZ, 0x1f, R27 ;  /* 0x0000001fff107819 */ /* 0x000fe2000001141b */
[C---:B------:R-:W-:Y:S02]  /*2de0*/  IMAD R35, R29.reuse, 0x7a55, R18 ;  /* 0x00007a551d237824 */ /* 0x040fe400078e0212 */
[----:B------:R-:W-:Y:S01]  /*2df0*/  IMAD.WIDE.U32 R22, R29, 0x21ae0000, R4 ;  /* 0x21ae00001d167825 */ /* 0x000fe200078e0004 */
[----:B------:R-:W-:-:S03]  /*2e00*/  SHF.R.U64 R3, R34, 0x1f, R3 ;  /* 0x0000001f22037819 */ /* 0x000fc60000001203 */
[----:B------:R-:W-:Y:S02]  /*2e10*/  IDP.4A.S8.S8 R17, R24, R38, R53 ;  /* 0x0000002618117226 */ /* 0x000fe40000000635 */
[----:B------:R-:W-:Y:S02]  /*2e20*/  IMAD R14, R14, 0x21ae0000, RZ ;  /* 0x21ae00000e0e7824 */ /* 0x000fe400078e02ff */
[----:B------:R-:W-:Y:S01]  /*2e30*/  IMAD R45, R25, 0x7a55, R12 ;  /* 0x00007a55192d7824 */ /* 0x000fe200078e020c */
[----:B------:R-:W-:Y:S01]  /*2e40*/  SHF.R.S32.HI R12, RZ, 0x1f, R33 ;  /* 0x0000001fff0c7819 */ /* 0x000fe20000011421 */
[----:B------:R-:W-:Y:S01]  /*2e50*/  IMAD R16, R16, 0x21ae0000, RZ ;  /* 0x21ae000010107824 */ /* 0x000fe200078e02ff */
[----:B------:R-:W-:Y:S01]  /*2e60*/  IADD3 R23, PT, PT, R23, R35, RZ ;  /* 0x0000002317177210 */ /* 0x000fe20007ffe0ff */
[C---:B------:R-:W-:Y:S01]  /*2e70*/  IMAD R43, R41.reuse, 0x7a55, R14 ;  /* 0x00007a55292b7824 */ /* 0x040fe200078e020e */
[----:B------:R-:W-:Y:S01]  /*2e80*/  SHF.R.S32.HI R14, RZ, 0x1f, R17 ;  /* 0x0000001fff0e7819 */ /* 0x000fe20000011411 */
[----:B------:R-:W-:-:S04]  /*2e90*/  IMAD.WIDE.U32 R28, R41, 0x21ae0000, R4 ;  /* 0x21ae0000291c7825 */ /* 0x000fc800078e0004 */
[----:B------:R-:W-:Y:S01]  /*2ea0*/  IMAD.WIDE.U32 R34, R25, 0x21ae0000, R4 ;  /* 0x21ae000019227825 */ /* 0x000fe200078e0004 */
[----:B------:R-:W-:-:S03]  /*2eb0*/  IADD3 R41, PT, PT, R29, R43, RZ ;  /* 0x0000002b1d297210 */ /* 0x000fc60007ffe0ff */
[----:B------:R-:W-:Y:S01]  /*2ec0*/  IMAD R18, R12, 0x21ae0000, RZ ;  /* 0x21ae00000c127824 */ /* 0x000fe200078e02ff */
[----:B------:R-:W-:Y:S01]  /*2ed0*/  SHF.R.S32.HI R12, RZ, 0x1f, R19 ;  /* 0x0000001fff0c7819 */ /* 0x000fe20000011413 */
[C---:B------:R-:W-:Y:S02]  /*2ee0*/  IMAD R47, R27.reuse, 0x7a55, R16 ;  /* 0x00007a551b2f7824 */ /* 0x040fe400078e0210 */
[----:B------:R-:W-:Y:S01]  /*2ef0*/  IMAD.WIDE.U32 R24, R27, 0x21ae0000, R4 ;  /* 0x21ae00001b187825 */ /* 0x000fe200078e0004 */
[----:B------:R-:W-:Y:S02]  /*2f00*/  IADD3 R27, PT, PT, R35, R45, RZ ;  /* 0x0000002d231b7210 */ /* 0x000fe40007ffe0ff */
[----:B------:R-:W-:Y:S01]  /*2f10*/  SHF.R.S32.HI R16, RZ, 0x1f, R31 ;  /* 0x0000001fff107819 */ /* 0x000fe2000001141f */
[----:B------:R-:W-:Y:S02]  /*2f20*/  IMAD R14, R14, 0x21ae0000, RZ ;  /* 0x21ae00000e0e7824 */ /* 0x000fe400078e02ff */
[----:B------:R-:W-:-:S02]  /*2f30*/  IMAD R35, R33, 0x7a55, R18 ;  /* 0x00007a5521237824 */ /* 0x000fc400078e0212 */
[----:B------:R-:W-:Y:S01]  /*2f40*/  IMAD.WIDE.U32 R42, R33, 0x21ae0000, R4 ;  /* 0x21ae0000212a7825 */ /* 0x000fe200078e0004 */
[----:B------:R-:W-:Y:S02]  /*2f50*/  IADD3 R29, PT, PT, R25, R47, RZ ;  /* 0x0000002f191d7210 */ /* 0x000fe40007ffe0ff */
[----:B------:R-:W-:Y:S01]  /*2f60*/  SHF.R.U64 R25, R28, 0x1f, R41 ;  /* 0x0000001f1c197819 */ /* 0x000fe20000001229 */
[----:B------:R-:W-:Y:S01]  /*2f70*/  IMAD R12, R12, 0x21ae0000, RZ ;  /* 0x21ae00000c0c7824 */ /* 0x000fe200078e02ff */
[----:B------:R-:W-:Y:S01]  /*2f80*/  SHF.R.U64 R27, R34, 0x1f, R27 ;  /* 0x0000001f221b7819 */ /* 0x000fe2000000121b */
[C---:B------:R-:W-:Y:S02]  /*2f90*/  IMAD R41, R17.reuse, 0x7a55, R14 ;  /* 0x00007a5511297824 */ /* 0x040fe400078e020e */
[----:B------:R-:W-:Y:S01]  /*2fa0*/  IMAD.WIDE.U32 R32, R17, 0x21ae0000, R4 ;  /* 0x21ae000011207825 */ /* 0x000fe200078e0004 */
[----:B------:R-:W-:-:S03]  /*2fb0*/  IADD3 R17, PT, PT, R43, R35, RZ ;  /* 0x000000232b117210 */ /* 0x000fc60007ffe0ff */
[----:B------:R-:W-:Y:S02]  /*2fc0*/  IMAD R16, R16, 0x21ae0000, RZ ;  /* 0x21ae000010107824 */ /* 0x000fe400078e02ff */
[C---:B------:R-:W-:Y:S02]  /*2fd0*/  IMAD R45, R19.reuse, 0x7a55, R12 ;  /* 0x00007a55132d7824 */ /* 0x040fe400078e020c */
[----:B------:R-:W-:-:S04]  /*2fe0*/  IMAD.WIDE.U32 R34, R19, 0x21ae0000, R4 ;  /* 0x21ae000013227825 */ /* 0x000fc800078e0004 */
[C---:B------:R-:W-:Y:S02]  /*2ff0*/  IMAD R43, R31.reuse, 0x7a55, R16 ;  /* 0x00007a551f2b7824 */ /* 0x040fe400078e0210 */
[----:B------:R-:W-:Y:S01]  /*3000*/  IMAD.WIDE.U32 R18, R31, 0x21ae0000, R4 ;  /* 0x21ae00001f127825 */ /* 0x000fe200078e0004 */
[----:B------:R-:W-:-:S03]  /*3010*/  IADD3 R31, PT, PT, R35, R45, RZ ;  /* 0x0000002d231f7210 */ /* 0x000fc60007ffe0ff */
[C---:B0-----:R-:W-:Y:S01]  /*3020*/  IDP.4A.S8.S8 R11, R40.reuse, R36, R11 ;  /* 0x00000024280b7226 */ /* 0x041fe2000000060b */
[----:B------:R-:W-:Y:S01]  /*3030*/  IADD3 R19, PT, PT, R19, R43, RZ ;  /* 0x0000002b13137210 */ /* 0x000fe20007ffe0ff */
[----:B------:R-:W-:Y:S01]  /*3040*/  IDP.4A.S8.S8 R37, R40, R37, R10 ;  /* 0x0000002528257226 */ /* 0x000fe2000000060a */
[----:B------:R-:W-:Y:S01]  /*3050*/  SHF.R.U64 R14, R34, 0x1f, R31 ;  /* 0x0000001f220e7819 */ /* 0x000fe2000000121f */
[C---:B------:R-:W-:Y:S01]  /*3060*/  IDP.4A.S8.S8 R31, R40.reuse, R38, R7 ;  /* 0x00000026281f7226 */ /* 0x040fe20000000607 */
[----:B------:R-:W-:Y:S01]  /*3070*/  SHF.R.S32.HI R16, RZ, 0x1f, R11 ;  /* 0x0000001fff107819 */ /* 0x000fe2000001140b */
[----:B------:R-:W-:Y:S01]  /*3080*/  IDP.4A.S8.S8 R39, R40, R39, R6 ;  /* 0x0000002728277226 */ /* 0x000fe20000000606 */
[----:B------:R-:W-:Y:S02]  /*3090*/  IADD3 R33, PT, PT, R33, R41, RZ ;  /* 0x0000002921217210 */ /* 0x000fe40007ffe0ff */
[----:B------:R-:W-:Y:S01]  /*30a0*/  SHF.R.U64 R10, R18, 0x1f, R19 ;  /* 0x0000001f120a7819 */ /* 0x000fe20000001213 */
[----:B------:R-:W-:Y:S01]  /*30b0*/  IMAD R18, R16, 0x21ae0000, RZ ;  /* 0x21ae000010127824 */ /* 0x000fe200078e02ff */
[----:B------:R-:W-:-:S02]  /*30c0*/  SHF.R.S32.HI R6, RZ, 0x1f, R37 ;  /* 0x0000001fff067819 */ /* 0x000fc40000011425 */
[----:B------:R-:W-:Y:S01]  /*30d0*/  SHF.R.S32.HI R7, RZ, 0x1f, R31 ;  /* 0x0000001fff077819 */ /* 0x000fe2000001141f */
[C---:B------:R-:W-:Y:S01]  /*30e0*/  IMAD R19, R11.reuse, 0x7a55, R18 ;  /* 0x00007a550b137824 */ /* 0x040fe200078e0212 */
[----:B------:R-:W-:Y:S01]  /*30f0*/  SHF.R.U64 R12, R32, 0x1f, R33 ;  /* 0x0000001f200c7819 */ /* 0x000fe20000001221 */
[----:B------:R-:W-:Y:S02]  /*3100*/  IMAD R6, R6, 0x21ae0000, RZ ;  /* 0x21ae000006067824 */ /* 0x000fe400078e02ff */
[----:B------:R-:W-:-:S04]  /*3110*/  IMAD.WIDE.U32 R32, R11, 0x21ae0000, R4 ;  /* 0x21ae00000b207825 */ /* 0x000fc800078e0004 */
[----:B------:R-:W-:Y:S01]  /*3120*/  IMAD R18, R7, 0x21ae0000, RZ ;  /* 0x21ae000007127824 */ /* 0x000fe200078e02ff */
[----:B------:R-:W-:Y:S01]  /*3130*/  IADD3 R11, PT, PT, R33, R19, RZ ;  /* 0x00000013210b7210 */ /* 0x000fe20007ffe0ff */
[C---:B------:R-:W-:Y:S02]  /*3140*/  IMAD R35, R37.reuse, 0x7a55, R6 ;  /* 0x00007a5525237824 */ /* 0x040fe400078e0206 */
[----:B------:R-:W-:Y:S01]  /*3150*/  IMAD.WIDE.U32 R6, R37, 0x21ae0000, R4 ;  /* 0x21ae000025067825 */ /* 0x000fe200078e0004 */
[----:B------:R-:W-:-:S03]  /*3160*/  SHF.R.U64 R11, R32, 0x1f, R11 ;  /* 0x0000001f200b7819 */ /* 0x000fc6000000120b */
[C---:B------:R-:W-:Y:S02]  /*3170*/  IMAD R37, R31.reuse, 0x7a55, R18 ;  /* 0x00007a551f257824 */ /* 0x040fe400078e0212 */
[----:B------:R-:W-:-:S04]  /*3180*/  IMAD.WIDE.U32 R30, R31, 0x21ae0000, R4 ;  /* 0x21ae00001f1e7825 */ /* 0x000fc800078e0004 */
[----:B------:R-:W-:-:S04]  /*3190*/  IMAD.WIDE.U32 R18, R39, 0x21ae0000, R4 ;  /* 0x21ae000027127825 */ /* 0x000fc800078e0004 */
[----:B------:R-:W-:Y:S01]  /*31a0*/  HFMA2 R5, -RZ, RZ, 3.814697265625e-06, 0 ;  /* 0x00400000ff057431 */ /* 0x000fe200000001ff */
[----:B------:R-:W-:Y:S02]  /*31b0*/  SHF.R.S32.HI R16, RZ, 0x1f, R39 ;  /* 0x0000001fff107819 */ /* 0x000fe40000011427 */
[----:B------:R-:W-:Y:S02]  /*31c0*/  MOV R4, 0x0 ;  /* 0x0000000000047802 */ /* 0x000fe40000000f00 */
[----:B------:R-:W-:Y:S02]  /*31d0*/  VIADDMNMX R11, R20, R11, RZ, !PT ;  /* 0x0000000b140b7246 */ /* 0x000fe400078001ff */
[----:B------:R-:W-:Y:S02]  /*31e0*/  SHF.R.U64 R23, R22, 0x1f, R23 ;  /* 0x0000001f16177819 */ /* 0x000fe40000001217 */
[----:B------:R-:W-:Y:S01]  /*31f0*/  IADD3 R33, PT, PT, R7, R35, RZ ;  /* 0x0000002307217210 */ /* 0x000fe20007ffe0ff */
[----:B------:R-:W-:Y:S01]  /*3200*/  IMAD R16, R16, 0x21ae0000, RZ ;  /* 0x21ae000010107824 */ /* 0x000fe200078e02ff */
[C---:B------:R-:W-:Y:S01]  /*3210*/  VIADDMNMX R25, R20.reuse, R25, RZ, !PT ;  /* 0x0000001914197246 */ /* 0x040fe200078001ff */
[----:B------:R-:W-:Y:S01]  /*3220*/  IMAD.HI.U32 R11, R11, 0x79da9be6, R4 ;  /* 0x79da9be60b0b7827 */ /* 0x000fe200078e0004 */
[----:B------:R-:W-:-:S02]  /*3230*/  VIADDMNMX R15, R20, R15, RZ, !PT ;  /* 0x0000000f140f7246 */ /* 0x000fc400078001ff */
[----:B------:R-:W-:Y:S02]  /*3240*/  VIADDMNMX R23, R20, R23, RZ, !PT ;  /* 0x0000001714177246 */ /* 0x000fe400078001ff */
[----:B------:R-:W-:Y:S02]  /*3250*/  SHF.R.U64 R17, R42, 0x1f, R17 ;  /* 0x0000001f2a117819 */ /* 0x000fe40000001211 */
[----:B------:R-:W-:Y:S02]  /*3260*/  IADD3 R8, PT, PT, R8, UR9, RZ ;  /* 0x0000000908087c10 */ /* 0x000fe4000fffe0ff */
[----:B------:R-:W-:Y:S01]  /*3270*/  SHF.R.U64 R33, R6, 0x1f, R33 ;  /* 0x0000001f06217819 */ /* 0x000fe20000001221 */
[----:B------:R-:W-:Y:S01]  /*3280*/  IMAD R39, R39, 0x7a55, R16 ;  /* 0x00007a5527277824 */ /* 0x000fe200078e0210 */
[----:B------:R-:W-:Y:S01]  /*3290*/  IADD3 R7, PT, PT, R31, R37, RZ ;  /* 0x000000251f077210 */ /* 0x000fe20007ffe0ff */
[----:B------:R-:W-:Y:S01]  /*32a0*/  IMAD.HI.U32 R25, R25, 0x79da9be6, R4 ;  /* 0x79da9be619197827 */ /* 0x000fe200078e0004 */
[----:B------:R-:W-:-:S02]  /*32b0*/  IADD3 R6, P0, PT, R8, UR6, RZ ;  /* 0x0000000608067c10 */ /* 0x000fc4000ff1e0ff */
[----:B------:R-:W-:Y:S01]  /*32c0*/  SHF.R.U32.HI R35, RZ, 0x17, R11 ;  /* 0x00000017ff237819 */ /* 0x000fe2000001160b */
[--C-:B------:R-:W-:Y:S01]  /*32d0*/  IMAD.HI.U32 R15, R15, 0x79da9be6, R4.reuse ;  /* 0x79da9be60f0f7827 */ /* 0x100fe200078e0004 */
[C---:B--2---:R-:W-:Y:S02]  /*32e0*/  VIADDMNMX R17, R0.reuse, R17, RZ, !PT ;  /* 0x0000001100117246 */ /* 0x044fe400078001ff */
[----:B------:R-:W-:Y:S01]  /*32f0*/  VIADDMNMX R11, R0, R33, RZ, !PT ;  /* 0x00000021000b7246 */ /* 0x000fe200078001ff */
[----:B------:R-:W-:Y:S01]  /*3300*/  IMAD.HI.U32 R23, R23, 0x79da9be6, R4 ;  /* 0x79da9be617177827 */ /* 0x000fe200078e0004 */
[----:B------:R-:W-:Y:S02]  /*3310*/  SHF.R.U64 R30, R30, 0x1f, R7 ;  /* 0x0000001f1e1e7819 */ /* 0x000fe40000001207 */
[----:B------:R-:W-:Y:S01]  /*3320*/  IADD3 R31, PT, PT, R19, R39, RZ ;  /* 0x00000027131f7210 */ /* 0x000fe20007ffe0ff */
[----:B------:R-:W-:Y:S01]  /*3330*/  IMAD.HI.U32 R17, R17, 0x79da9be6, R4 ;  /* 0x79da9be611117827 */ /* 0x000fe200078e0004 */
[----:B------:R-:W-:-:S02]  /*3340*/  IADD3.X R7, PT, PT, RZ, UR7, RZ, P0, !PT ;  /* 0x00000007ff077c10 */ /* 0x000fc400087fe4ff */
[----:B------:R-:W-:Y:S01]  /*3350*/  SHF.R.U32.HI R25, RZ, 0x17, R25 ;  /* 0x00000017ff197819 */ /* 0x000fe20000011619 */
[----:B------:R-:W-:Y:S01]  /*3360*/  IMAD.HI.U32 R11, R11, 0x79da9be6, R4 ;  /* 0x79da9be60b0b7827 */ /* 0x000fe200078e0004 */
[----:B------:R-:W-:Y:S02]  /*3370*/  SHF.R.U32.HI R15, RZ, 0x17, R15 ;  /* 0x00000017ff0f7819 */ /* 0x000fe4000001160f */
[----:B------:R-:W-:Y:S01]  /*3380*/  SHF.R.U32.HI R23, RZ, 0x17, R23 ;  /* 0x00000017ff177819 */ /* 0x000fe20000011617 */
[----:B------:R0:W-:Y:S01]  /*3390*/  STG.E.U8 desc[UR10][R6.64+0x1c0], R25 ;  /* 0x0001c01906007986 */ /* 0x0001e2000c10110a */
[----:B------:R-:W-:Y:S02]  /*33a0*/  SHF.R.U64 R29, R24, 0x1f, R29 ;  /* 0x0000001f181d7819 */ /* 0x000fe4000000121d */
[----:B------:R-:W-:Y:S01]  /*33b0*/  SHF.R.U64 R31, R18, 0x1f, R31 ;  /* 0x0000001f121f7819 */ /* 0x000fe2000000121f */
[----:B------:R1:W-:Y:S01]  /*33c0*/  STG.E.U8 desc[UR10][R6.64], R15 ;  /* 0x0000000f06007986 */ /* 0x0003e2000c10110a */
[----:B---3--:R-:W-:-:S03]  /*33d0*/  VIADDMNMX R19, R21, R14, RZ, !PT ;  /* 0x0000000e15137246 */ /* 0x008fc600078001ff */
[----:B------:R2:W-:Y:S01]  /*33e0*/  STG.E.U8 desc[UR10][R6.64+0xe0], R23 ;  /* 0x0000e01706007986 */ /* 0x0005e2000c10110a */
[C---:B------:R-:W-:Y:S02]  /*33f0*/  VIADDMNMX R27, R0.reuse, R27, RZ, !PT ;  /* 0x0000001b001b7246 */ /* 0x040fe400078001ff */
[----:B0-----:R-:W-:Y:S02]  /*3400*/  SHF.R.U32.HI R25, RZ, 0x17, R17 ;  /* 0x00000017ff197819 */ /* 0x001fe40000011611 */
[----:B------:R-:W-:Y:S02]  /*3410*/  SHF.R.U32.HI R17, RZ, 0x17, R11 ;  /* 0x00000017ff117819 */ /* 0x000fe4000001160b */
[C---:B-1----:R-:W-:Y:S02]  /*3420*/  VIADDMNMX R15, R21.reuse, R12, RZ, !PT ;  /* 0x0000000c150f7246 */ /* 0x042fe400078001ff */
[----:B------:R-:W-:Y:S02]  /*3430*/  VIADDMNMX R29, R0, R29, RZ, !PT ;  /* 0x0000001d001d7246 */ /* 0x000fe400078001ff */
[----:B--2---:R-:W-:-:S02]  /*3440*/  VIADDMNMX R23, R21, R10, RZ, !PT ;  /* 0x0000000a15177246 */ /* 0x004fc400078001ff */
[----:B------:R-:W-:Y:S02]  /*3450*/  VIADDMNMX R21, R21, R30, RZ, !PT ;  /* 0x0000001e15157246 */ /* 0x000fe400078001ff */
[C---:B----4-:R-:W-:Y:S02]  /*3460*/  VIADDMNMX R3, R2.reuse, R3, RZ, !PT ;  /* 0x0000000302037246 */ /* 0x050fe400078001ff */
        /* <DEDUP_REMOVED lines=37> */
.L_x_270:
        /* <DEDUP_REMOVED lines=12> */
.L_x_487:


//--------------------- .text.fused_nn_conv2d_cast_fixed_point_multiply_add_cast_fixed_point_multiply_add_cast_15119380522063600768__8_kernel0 --------------------------
	.section	.text.fused_nn_conv2d_cast_fixed_point_multiply_add_cast_fixed_point_multiply_add_cast_15119380522063600768__8_kernel0,"ax",@progbits
	.align	128
        .global         fused_nn_conv2d_cast_fixed_point_multiply_add_cast_fixed_point_multiply_add_cast_15119380522063600768__8_kernel0
        .type           fused_nn_conv2d_cast_fixed_point_multiply_add_cast_fixed_point_multiply_add_cast_15119380522063600768__8_kernel0,@function
        .size           fused_nn_conv2d_cast_fixed_point_multiply_add_cast_fixed_point_multiply_add_cast_15119380522063600768__8_kernel0,(.L_x_488 - fused_nn_conv2d_cast_fixed_point_multiply_add_cast_fixed_point_multiply_add_cast_15119380522063600768__8_kernel0)
        .other          fused_nn_conv2d_cast_fixed_point_multiply_add_cast_fixed_point_multiply_add_cast_15119380522063600768__8_kernel0,@"STO_CUDA_ENTRY STV_DEFAULT"
fused_nn_conv2d_cast_fixed_point_multiply_add_cast_fixed_point_multiply_add_cast_15119380522063600768__8_kernel0:
.text.fused_nn_conv2d_cast_fixed_point_multiply_add_cast_fixed_point_multiply_add_cast_15119380522063600768__8_kernel0:
        /* <DEDUP_REMOVED lines=1392> */
[----:B------:R-:W-:-:S04]  /*5700*/  IMAD R2, R2, -0x2c7e0000, RZ ;  /* 0xd382000002027824 */ /* 0x000fc800078e02ff */
[C---:B------:R-:W-:Y:S02]  /*5710*/  IMAD R9, R7.reuse, 0xd41e, R2 ;  /* 0x0000d41e07097824 */ /* 0x040fe400078e0202 */
[----:B------:R-:W-:-:S05]  /*5720*/  IMAD.WIDE.U32 R6, R7, -0x2c7e0000, R30 ;  /* 0xd382000007067825 */ /* 0x000fca00078e001e */
[----:B------:R-:W-:Y:S01]  /*5730*/  IADD3 R7, PT, PT, R7, R9, RZ ;  /* 0x0000000907077210 */ /* 0x000fe20007ffe0ff */
[----:B--2---:R-:W-:-:S03]  /*5740*/  IDP.4A.S8.S8 R9, R3, R16, R40 ;  /* 0x0000001003097226 */ /* 0x004fc60000000628 */
[----:B------:R-:W-:Y:S02]  /*5750*/  SHF.R.U64 R2, R6, 0x1f, R7 ;  /* 0x0000001f06027819 */ /* 0x000fe40000001207 */
[----:B------:R-:W-:Y:S01]  /*5760*/  SHF.R.S32.HI R6, RZ, 0x1f, R9 ;  /* 0x0000001fff067819 */ /* 0x000fe20000011409 */
[----:B------:R-:W-:-:S04]  /*5770*/  IDP.4A.S8.S8 R39, R55, R12, R39 ;  /* 0x0000000c37277226 */ /* 0x000fc80000000627 */
[----:B------:R-:W-:-:S04]  /*5780*/  IMAD R6, R6, -0x2c7e0000, RZ ;  /* 0xd382000006067824 */ /* 0x000fc800078e02ff */
[C---:B------:R-:W-:Y:S01]  /*5790*/  IMAD R7, R9.reuse, 0xd41e, R6 ;  /* 0x0000d41e09077824 */ /* 0x040fe200078e0206 */
[----:B------:R-:W-:Y:S01]  /*57a0*/  SHF.R.S32.HI R6, RZ, 0x1f, R39 ;  /* 0x0000001fff067819 */ /* 0x000fe20000011427 */
[----:B------:R-:W-:-:S04]  /*57b0*/  IMAD.WIDE.U32 R8, R9, -0x2c7e0000, R30 ;  /* 0xd382000009087825 */ /* 0x000fc800078e001e */
[----:B------:R-:W-:Y:S01]  /*57c0*/  IMAD R6, R6, -0x2c7e0000, RZ ;  /* 0xd382000006067824 */ /* 0x000fe200078e02ff */
[----:B------:R-:W-:-:S03]  /*57d0*/  IADD3 R7, PT, PT, R9, R7, RZ ;  /* 0x0000000709077210 */ /* 0x000fc60007ffe0ff */
[C---:B------:R-:W-:Y:S01]  /*57e0*/  IMAD R9, R39.reuse, 0xd41e, R6 ;  /* 0x0000d41e27097824 */ /* 0x040fe200078e0206 */
[----:B------:R-:W-:Y:S01]  /*57f0*/  SHF.R.U64 R8, R8, 0x1f, R7 ;  /* 0x0000001f08087819 */ /* 0x000fe20000001207 */
[----:B------:R-:W-:Y:S02]  /*5800*/  IMAD.WIDE.U32 R6, R39, -0x2c7e0000, R30 ;  /* 0xd382000027067825 */ /* 0x000fe400078e001e */
        /* <DEDUP_REMOVED lines=49> */
[----:B------:R-:W-:Y:S02]  /*5b20*/  IMAD R5, R4, -0x2c7e0000, RZ ;  /* 0xd382000004057824 */ /* 0x000fe400078e02ff */
[----:B------:R-:W-:Y:S02]  /*5b30*/  IDP.4A.S8.S8 R52, R55, R7, R52 ;  /* 0x0000000737347226 */ /* 0x000fe40000000634 */
[C---:B------:R-:W-:Y:S02]  /*5b40*/  IMAD R7, R20.reuse, 0xd41e, R5 ;  /* 0x0000d41e14077824 */ /* 0x040fe400078e0205 */
[----:B------:R-:W-:-:S05]  /*5b50*/  IMAD.WIDE.U32 R4, R20, -0x2c7e0000, R30 ;  /* 0xd382000014047825 */ /* 0x000fca00078e001e */
        /* <DEDUP_REMOVED lines=13> */
[----:B------:R-:W-:Y:S01]  /*5c30*/  IMAD R19, R19, -0x2c7e0000, RZ ;  /* 0xd382000013137824 */ /* 0x000fe200078e02ff */
        /* <DEDUP_REMOVED lines=9> */
[----:B------:R-:W-:-:S05]  /*5cd0*/  IMAD.WIDE.U32 R4, R32, -0x2c7e0000, R30 ;  /* 0xd382000020047825 */ /* 0x000fca00078e001e */
        /* <DEDUP_REMOVED lines=9> */
[----:B------:R-:W-:Y:S01]  /*5d70*/  IMAD R0, R0, -0x2c7e0000, RZ ;  /* 0xd382000000007824 */ /* 0x000fe200078e02ff */
[----:B------:R-:W-:Y:S01]  /*5d80*/  SHF.R.U64 R7, R56, 0x1f, R57 ;  /* 0x0000001f38077819 */ /* 0x000fe20000001239 */
[----:B------:R-:W-:-:S04]  /*5d90*/  IMAD.WIDE R56, R29, 0x7ffe8662, R30 ;  /* 0x7ffe86621d387825 */ /* 0x000fc800078e021e */
[C---:B------:R-:W-:Y:S02]  /*5da0*/  IMAD R29, R41.reuse, 0xd41e, R0 ;  /* 0x0000d41e291d7824 */ /* 0x040fe400078e0200 */
[----:B------:R-:W-:Y:S01]  /*5db0*/  IMAD.WIDE.U32 R40, R41, -0x2c7e0000, R30 ;  /* 0xd382000029287825 */ /* 0x000fe200078e001e */
        /* <DEDUP_REMOVED lines=9> */
[----:B------:R-:W-:Y:S01]  /*5e50*/  IMAD R41, R26, -0x2c7e0000, RZ ;  /* 0xd38200001a297824 */ /* 0x000fe200078e02ff */
[----:B------:R-:W-:Y:S01]  /*5e60*/  SHF.R.U64 R29, R6, 0x1f, R7 ;  /* 0x0000001f061d7819 */ /* 0x000fe20000001207 */
[----:B------:R-:W-:-:S04]  /*5e70*/  IMAD.WIDE.U32 R6, R34, -0x2c7e0000, R30 ;  /* 0xd382000022067825 */ /* 0x000fc800078e001e */
        /* <DEDUP_REMOVED lines=12> */
[----:B------:R-:W-:-:S04]  /*5f40*/  IMAD R6, R6, -0x2c7e0000, RZ ;  /* 0xd382000006067824 */ /* 0x000fc800078e02ff */
[C---:B0-----:R-:W-:Y:S02]  /*5f50*/  IMAD R55, R43.reuse, 0xd41e, R6 ;  /* 0x0000d41e2b377824 */ /* 0x041fe400078e0206 */
[----:B------:R-:W-:-:S05]  /*5f60*/  IMAD.WIDE.U32 R6, R43, -0x2c7e0000, R30 ;  /* 0xd38200002b067825 */ /* 0x000fca00078e001e */
[----:B------:R-:W-:-:S04]  /*5f70*/  IADD3 R7, PT, PT, R7, R55, RZ ;  /* 0x0000003707077210 */ /* 0x000fc80007ffe0ff */
[----:B------:R-:W-:Y:S02]  /*5f80*/  SHF.R.U64 R32, R6, 0x1f, R7 ;  /* 0x0000001f06207819 */ /* 0x000fe40000001207 */
[----:B------:R-:W-:Y:S01]  /*5f90*/  SHF.R.S32.HI R6, RZ, 0x1f, R33 ;  /* 0x0000001fff067819 */ /* 0x000fe20000011421 */
[----:B------:R0:W-:Y:S04]  /*5fa0*/  STG.E desc[UR8][R4.64+0x18800], R41 ;  /* 0x0188002904007986 */ /* 0x0001e8000c101908 */
[----:B------:R-:W-:-:S04]  /*5fb0*/  IMAD R6, R6, -0x2c7e0000, RZ ;  /* 0xd382000006067824 */ /* 0x000fc800078e02ff */
[C---:B0-----:R-:W-:Y:S02]  /*5fc0*/  IMAD R41, R33.reuse, 0xd41e, R6 ;  /* 0x0000d41e21297824 */ /* 0x041fe400078e0206 */
[----:B------:R-:W-:-:S05]  /*5fd0*/  IMAD.WIDE.U32 R6, R33, -0x2c7e0000, R30 ;  /* 0xd382000021067825 */ /* 0x000fca00078e001e */
        /* <DEDUP_REMOVED lines=11> */
[----:B------:R-:W-:-:S04]  /*6090*/  IMAD R2, R2, -0x2c7e0000, RZ ;  /* 0xd382000002027824 */ /* 0x000fc800078e02ff */
[C---:B------:R-:W-:Y:S02]  /*60a0*/  IMAD R33, R21.reuse, 0xd41e, R2 ;  /* 0x0000d41e15217824 */ /* 0x040fe400078e0202 */
[----:B------:R-:W-:Y:S02]  /*60b0*/  IMAD.WIDE.U32 R2, R21, -0x2c7e0000, R30 ;  /* 0xd382000015027825 */ /* 0x000fe400078e001e */
        /* <DEDUP_REMOVED lines=29> */
[----:B------:R-:W-:Y:S01]  /*6290*/  IMAD R41, R32, -0x2c7e0000, RZ ;  /* 0xd382000020297824 */ /* 0x000fe200078e02ff */
[----:B------:R-:W-:Y:S01]  /*62a0*/  SHF.R.U64 R32, R2, 0x1f, R3 ;  /* 0x0000001f02207819 */ /* 0x000fe20000001203 */
[----:B------:R-:W-:-:S04]  /*62b0*/  IMAD.WIDE.U32 R2, R36, -0x2c7e0000, R30 ;  /* 0xd382000024027825 */ /* 0x000fc800078e001e */
[----:B------:R-:W-:-:S05]  /*62c0*/  IMAD R41, R36, 0xd41e, R41 ;  /* 0x0000d41e24297824 */ /* 0x000fca00078e0229 */
        /* <DEDUP_REMOVED lines=16> */
[----:B------:R-:W-:-:S03]  /*63d0*/  SHF.R.S32.HI R2, RZ, 0x1f, R37 ;  /* 0x0000001fff027819 */ /* 0x000fc60000011425 */
[C---:B------:R-:W-:Y:S02]  /*63e0*/  IMAD R3, R42.reuse, 0xd41e, R3 ;  /* 0x0000d41e2a037824 */ /* 0x040fe400078e0203 */
[----:B------:R-:W-:-:S04]  /*63f0*/  IMAD.WIDE.U32 R42, R42, -0x2c7e0000, R30 ;  /* 0xd38200002a2a7825 */ /* 0x000fc800078e001e */
[----:B------:R-:W-:Y:S01]  /*6400*/  IMAD R2, R2, -0x2c7e0000, RZ ;  /* 0xd382000002027824 */ /* 0x000fe200078e02ff */
[----:B------:R-:W-:-:S03]  /*6410*/  IADD3 R3, PT, PT, R43, R3, RZ ;  /* 0x000000032b037210 */ /* 0x000fc60007ffe0ff */
[C---:B------:R-:W-:Y:S01]  /*6420*/  IMAD R41, R37.reuse, 0xd41e, R2 ;  /* 0x0000d41e25297824 */ /* 0x040fe200078e0202 */
[----:B------:R-:W-:Y:S01]  /*6430*/  SHF.R.U64 R42, R42, 0x1f, R3 ;  /* 0x0000001f2a2a7819 */ /* 0x000fe20000001203 */
[----:B------:R-:W-:-:S05]  /*6440*/  IMAD.WIDE.U32 R2, R37, -0x2c7e0000, R30 ;  /* 0xd382000025027825 */ /* 0x000fca00078e001e */
[----:B------:R-:W-:-:S04]  /*6450*/  IADD3 R3, PT, PT, R3, R41, RZ ;  /* 0x0000002903037210 */ /* 0x000fc80007ffe0ff */
[----:B------:R-:W-:Y:S02]  /*6460*/  SHF.R.U64 R36, R2, 0x1f, R3 ;  /* 0x0000001f02247819 */ /* 0x000fe40000001203 */
[----:B------:R-:W-:-:S05]  /*6470*/  SHF.R.S32.HI R2, RZ, 0x1f, R23 ;  /* 0x0000001fff027819 */ /* 0x000fca0000011417 */
[----:B------:R-:W-:-:S04]  /*6480*/  IMAD R2, R2, -0x2c7e0000, RZ ;  /* 0xd382000002027824 */ /* 0x000fc800078e02ff */
[C---:B------:R-:W-:Y:S02]  /*6490*/  IMAD R37, R23.reuse, 0xd41e, R2 ;  /* 0x0000d41e17257824 */ /* 0x040fe400078e0202 */
[----:B------:R-:W-:Y:S01]  /*64a0*/  IMAD.WIDE.U32 R2, R23, -0x2c7e0000, R30 ;  /* 0xd382000017027825 */ /* 0x000fe200078e001e */
        /* <DEDUP_REMOVED lines=9> */
[----:B------:R-:W-:Y:S01]  /*6540*/  IMAD R37, R8, -0x2c7e0000, RZ ;  /* 0xd382000008257824 */ /* 0x000fe200078e02ff */
[----:B------:R-:W-:Y:S01]  /*6550*/  SHF.R.U64 R23, R40, 0x1f, R41 ;  /* 0x0000001f28177819 */ /* 0x000fe20000001229 */
[----:B------:R-:W-:-:S04]  /*6560*/  IMAD.WIDE.U32 R40, R24, -0x2c7e0000, R30 ;  /* 0xd382000018287825 */ /* 0x000fc800078e001e */
        /* <DEDUP_REMOVED lines=8> */
[----:B------:R-:W-:Y:S02]  /*65f0*/  IMAD R7, R14, -0x2c7e0000, RZ ;  /* 0xd38200000e077824 */ /* 0x000fe400078e02ff */
[----:B------:R-:W5:Y:S01]  /*6600*/  LDG.E.CONSTANT R14, desc[UR8][R38.64+0xc] ;  /* 0x00000c08260e7981 */ /* 0x000f62000c1e9900 */
[----:B------:R-:W-:Y:S01]  /*6610*/  SHF.R.U64 R24, R40, 0x1f, R41 ;  /* 0x0000001f28187819 */ /* 0x000fe20000001229 */
[C---:B------:R-:W-:Y:S02]  /*6620*/  IMAD R7, R46.reuse, 0xd41e, R7 ;  /* 0x0000d41e2e077824 */ /* 0x040fe400078e0207 */
[--C-:B------:R-:W-:Y:S01]  /*6630*/  IMAD.WIDE.U32 R40, R46, -0x2c7e0000, R30.reuse ;  /* 0xd38200002e287825 */ /* 0x100fe200078e001e */
        /* <DEDUP_REMOVED lines=29> */
[----:B------:R-:W-:Y:S01]  /*6810*/  IMAD R15, R24, -0x2c7e0000, RZ ;  /* 0xd3820000180f7824 */ /* 0x000fe200078e02ff */
[----:B------:R-:W-:Y:S02]  /*6820*/  SHF.R.U64 R41, R40, 0x1f, R41 ;  /* 0x0000001f28297819 */ /* 0x000fe40000001229 */
[----:B------:R-:W-:Y:S01]  /*6830*/  SHF.R.U64 R40, R32, 0x1f, R33 ;  /* 0x0000001f20287819 */ /* 0x000fe20000001221 */
[C---:B------:R-:W-:Y:S02]  /*6840*/  IMAD R29, R28.reuse, 0xd41e, R15 ;  /* 0x0000d41e1c1d7824 */ /* 0x040fe400078e020f */
[----:B------:R-:W-:Y:S01]  /*6850*/  IMAD.WIDE.U32 R32, R28, -0x2c7e0000, R30 ;  /* 0xd38200001c207825 */ /* 0x000fe200078e001e */
        /* <DEDUP_REMOVED lines=13> */
[----:B------:R-:W-:Y:S02]  /*6930*/  IMAD R18, R10, -0x2c7e0000, RZ ;  /* 0xd38200000a127824 */ /* 0x000fe400078e02ff */
[----:B------:R-:W4:Y:S02]  /*6940*/  LDG.E.CONSTANT R10, desc[UR8][R38.64+0x10] ;  /* 0x00001008260a7981 */ /* 0x000f24000c1e9900 */
[----:B------:R-:W-:-:S02]  /*6950*/  IMAD R33, R51, 0xd41e, R18 ;  /* 0x0000d41e33217824 */ /* 0x000fc400078e0212 */
[----:B------:R-:W-:Y:S01]  /*6960*/  IMAD.WIDE.U32 R18, R51, -0x2c7e0000, R30 ;  /* 0xd382000033127825 */ /* 0x000fe200078e001e */
[----:B------:R-:W-:Y:S02]  /*6970*/  VIADDMNMX R40, R40, R37, RZ, !PT ;  /* 0x0000002528287246 */ /* 0x000fe400078001ff */
[----:B------:R-:W4:Y:S02]  /*6980*/  LDG.E.CONSTANT R37, desc[UR8][R12.64+0x10] ;  /* 0x000010080c257981 */ /* 0x000f24000c1e9900 */
[----:B------:R-:W-:Y:S02]  /*6990*/  IADD3 R33, PT, PT, R19, R33, RZ ;  /* 0x0000002113217210 */ /* 0x000fe40007ffe0ff */
[----:B------:R-:W-:Y:S02]  /*69a0*/  IADD3 R19, PT, PT, R26, R22, RZ ;  /* 0x000000161a137210 */ /* 0x000fe40007ffe0ff */
[----:B------:R-:W-:Y:S01]  /*69b0*/  SHF.R.S32.HI R22, RZ, 0x1f, R25 ;  /* 0x0000001fff167819 */ /* 0x000fe20000011419 */
[----:B------:R-:W4:Y:S04]  /*69c0*/  LDG.E.CONSTANT R26, desc[UR8][R38.64+0x90] ;  /* 0x00009008261a7981 */ /* 0x000f28000c1e9900 */
[----:B------:R-:W-:Y:S01]  /*69d0*/  IMAD R22, R22, -0x2c7e0000, RZ ;  /* 0xd382000016167824 */ /* 0x000fe200078e02ff */
[----:B------:R-:W-:-:S03]  /*69e0*/  VIADDMNMX R34, R34, R41, RZ, !PT ;  /* 0x0000002922227246 */ /* 0x000fc600078001ff */
[----:B------:R-:W-:Y:S02]  /*69f0*/  IMAD R41, R25, 0xd41e, R22 ;  /* 0x0000d41e19297824 */ /* 0x000fe400078e0216 */
[----:B------:R-:W4:Y:S01]  /*6a00*/  LDG.E.CONSTANT R22, desc[UR8][R16.64+0x3100] ;  /* 0x0031000810167981 */ /* 0x000f22000c1e9900 */
[----:B------:R-:W-:Y:S01]  /*6a10*/  SHF.R.U64 R33, R18, 0x1f, R33 ;  /* 0x0000001f12217819 */ /* 0x000fe20000001221 */
[----:B------:R-:W-:Y:S02]  /*6a20*/  IMAD.WIDE R18, R19, 0x7ffe8662, R30 ;  /* 0x7ffe866213127825 */ /* 0x000fe400078e021e */
[----:B------:R0:W-:Y:S03]  /*6a30*/  STG.E desc[UR8][R4.64+0x8], R34 ;  /* 0x0000082204007986 */ /* 0x0001e6000c101908 */
[----:B0-----:R-:W-:Y:S01]  /*6a40*/  SHF.R.U64 R34, R18, 0x1f, R19 ;  /* 0x0000001f12227819 */ /* 0x001fe20000001213 */
        /* <DEDUP_REMOVED lines=47> */
[----:B------:R-:W-:-:S02]  /*6d40*/  IMAD R19, R3, -0x2c7e0000, RZ ;  /* 0xd382000003137824 */ /* 0x000fc400078e02ff */
[----:B------:R-:W5:Y:S01]  /*6d50*/  LDG.E.CONSTANT R3, desc[UR8][R16.64+0x1b900] ;  /* 0x01b9000810037981 */ /* 0x000f62000c1e9900 */
[----:B------:R-:W-:Y:S01]  /*6d60*/  SHF.R.S32.HI R18, RZ, 0x1f, R27 ;  /* 0x0000001fff127819 */ /* 0x000fe2000001141b */
[C---:B------:R-:W-:Y:S02]  /*6d70*/  IMAD R19, R54.reuse, 0xd41e, R19 ;  /* 0x0000d41e36137824 */ /* 0x040fe400078e0213 */
[----:B------:R-:W-:-:S04]  /*6d80*/  IMAD.WIDE.U32 R54, R54, -0x2c7e0000, R30 ;  /* 0xd382000036367825 */ /* 0x000fc800078e001e */
[----:B------:R-:W-:Y:S01]  /*6d90*/  IMAD R18, R18, -0x2c7e0000, RZ ;  /* 0xd382000012127824 */ /* 0x000fe200078e02ff */
[----:B------:R-:W-:-:S03]  /*6da0*/  IADD3 R19, PT, PT, R55, R19, RZ ;  /* 0x0000001337137210 */ /* 0x000fc60007ffe0ff */
[C---:B------:R-:W-:Y:S01]  /*6db0*/  IMAD R47, R27.reuse, 0xd41e, R18 ;  /* 0x0000d41e1b2f7824 */ /* 0x040fe200078e0212 */
[----:B------:R-:W-:Y:S01]  /*6dc0*/  SHF.R.U64 R54, R54, 0x1f, R19 ;  /* 0x0000001f36367819 */ /* 0x000fe20000001213 */
[----:B------:R-:W-:Y:S01]  /*6dd0*/  IMAD.WIDE.U32 R18, R27, -0x2c7e0000, R30 ;  /* 0xd38200001b127825 */ /* 0x000fe200078e001e */
        /* <DEDUP_REMOVED lines=97> */
[----:B------:R-:W-:Y:S02]  /*73f0*/  IMAD R49, R40, -0x2c7e0000, RZ ;  /* 0xd382000028317824 */ /* 0x000fe400078e02ff */
[----:B-----5:R-:W-:-:S05]  /*7400*/  IMAD.WIDE R12, R3, 0x7ac28387, R30 ;  /* 0x7ac28387030c7825 */ /* 0x020fca00078e021e */
[----:B------:R-:W-:Y:S01]  /*7410*/  SHF.R.U64 R3, R12, 0x1f, R13 ;  /* 0x0000001f0c037819 */ /* 0x000fe2000000120d */
[C---:B------:R-:W-:Y:S02]  /*7420*/  IMAD R13, R48.reuse, 0xd41e, R49 ;  /* 0x0000d41e300d7824 */ /* 0x040fe400078e0231 */
[----:B------:R-:W-:Y:S01]  /*7430*/  IMAD.WIDE.U32 R48, R48, -0x2c7e0000, R30 ;  /* 0xd382000030307825 */ /* 0x000fe200078e001e */
[----:B------:R-:W-:-:S04]  /*7440*/  SHF.R.S32.HI R12, RZ, 0x1f, R52 ;  /* 0x0000001fff0c7819 */ /* 0x000fc80000011434 */
[----:B------:R-:W-:-:S04]  /*7450*/  IADD3 R13, PT, PT, R49, R13, RZ ;  /* 0x0000000d310d7210 */ /* 0x000fc80007ffe0ff */
[----:B------:R-:W-:Y:S01]  /*7460*/  SHF.R.U64 R48, R48, 0x1f, R13 ;  /* 0x0000001f30307819 */ /* 0x000fe2000000120d */
        /* <DEDUP_REMOVED lines=8> */
[----:B------:R-:W-:Y:S01]  /*74f0*/  IMAD.WIDE.U32 R12, R11, -0x2c7e0000, R30 ;  /* 0xd38200000b0c7825 */ /* 0x000fe200078e001e */
        /* <DEDUP_REMOVED lines=141> */
.L_x_271:
        /* <DEDUP_REMOVED lines=11> */
.L_x_488:


//--------------------- .text.fused_cast_fixed_point_multiply_clip_cast_kernel0 --------------------------
	.section	.text.fused_cast_fixed_point_multiply_clip_cast_kernel0,"ax",@progbits
	.align	128
        .global         fused_cast_fixed_point_multiply_clip_cast_kernel0
        .type           fused_cast_fixed_point_multiply_clip_cast_kernel0,@function
        .size           fused_cast_fixed_point_multiply_clip_cast_kernel0,(.L_x_489 - fused_cast_fixed_point_multiply_clip_cast_kernel0)
        .other          fused_cast_fixed_point_multiply_clip_cast_kernel0,@"STO_CUDA_ENTRY STV_DEFAULT"
fused_cast_fixed_point_multiply_clip_cast_kernel0:
.text.fused_cast_fixed_point_multiply_clip_cast_kernel0:
        /* <DEDUP_REMOVED lines=128> */
.L_x_272:
        /* <DEDUP_REMOVED lines=16> */
.L_x_489:


//--------------------- .text.fused_nn_conv2d_cast_fixed_point_multiply_add_cast_nn_relu_cast_fixed_point_mult_18399029763786111876__2_kernel0 --------------------------
	.section	.text.fused_nn_conv2d_cast_fixed_point_multiply_add_cast_nn_relu_cast_fixed_point_mult_18399029763786111876__2_kernel0,"ax",@progbits
	.align	128
        .global         fused_nn_conv2d_cast_fixed_point_multiply_add_cast_nn_relu_cast_fixed_point_mult_18399029763786111876__2_kernel0
        .type           fused_nn_conv2d_cast_fixed_point_multiply_add_cast_nn_relu_cast_fixed_point_mult_18399029763786111876__2_kernel0,@function
        .size           fused_nn_conv2d_cast_fixed_point_multiply_add_cast_nn_relu_cast_fixed_point_mult_18399029763786111876__2_kernel0,(.L_x_490 - fused_nn_conv2d_cast_fixed_point_multiply_add_cast_nn_relu_cast_fixed_point_mult_18399029763786111876__2_kernel0)
        .other          fused_nn_conv2d_cast_fixed_point_multiply_add_cast_nn_relu_cast_fixed_point_mult_18399029763786111876__2_kernel0,@"STO_CUDA_ENTRY STV_DEFAULT"
fused_nn_conv2d_cast_fixed_point_multiply_add_cast_nn_relu_cast_fixed_point_mult_18399029763786111876__2_kernel0:
.text.fused_nn_conv2d_cast_fixed_point_multiply_add_cast_nn_relu_cast_fixed_point_mult_18399029763786111876__2_kernel0:
        /* <DEDUP_REMOVED lines=72> */
.L_x_276:
[----:B------:R-:W-:Y:S05]  /*0480*/  BSYNC.RECONVERGENT B1 ;  /* 0x0000000000017941 */ /* 0x000fea0003800200 */
.L_x_275:
[----:B-----5:R1:W-:Y:S02]  /*0490*/  STS [R4], R7 ;  /* 0x0000000704007388 */ /* 0x0203e40000000800 */
.L_x_274:
[----:B------:R-:W-:Y:S05]  /*04a0*/  BSYNC.RECONVERGENT B0 ;  /* 0x0000000000007941 */ /* 0x000fea0003800200 */
.L_x_273:
        /* <DEDUP_REMOVED lines=55> */
.L_x_280:
[----:B------:R-:W-:Y:S05]  /*0820*/  BSYNC.RECONVERGENT B1 ;  /* 0x0000000000017941 */ /* 0x000fea0003800200 */
.L_x_279:
[----:B-----5:R2:W-:Y:S02]  /*0830*/  STS [R4+0x1c0], R7 ;  /* 0x0001c00704007388 */ /* 0x0205e40000000800 */
.L_x_278:
[----:B------:R-:W-:Y:S05]  /*0840*/  BSYNC.RECONVERGENT B0 ;  /* 0x0000000000007941 */ /* 0x000fea0003800200 */
.L_x_277:
        /* <DEDUP_REMOVED lines=49> */
[----:B------:R-:W-:-:S05]  /*0b60*/  @!P0 IMAD.MOV R9, RZ, RZ, R7 ;  /* 0x000000ffff098224 */ /* 0x000fca00078e0207 */
[----:B------:R-:W-:-:S05]  /*0b70*/  IADD3 R9, PT, PT, R8, R9, RZ ;  /* 0x0000000908097210 */ /* 0x000fca0007ffe0ff */
[----:B------:R-:W-:-:S05]  /*0b80*/  IMAD R9, R6, 0x1c, R9 ;  /* 0x0000001c06097824 */ /* 0x000fca00078e0209 */
[----:B0-----:R-:W-:-:S04]  /*0b90*/  IADD3 R6, P0, PT, R9, UR12, RZ ;  /* 0x0000000c09067c10 */ /* 0x001fc8000ff1e0ff */
[----:B------:R-:W-:-:S06]  /*0ba0*/  LEA.HI.X.SX32 R7, R9, UR13, 0x1, P0 ;  /* 0x0000000d09077c11 */ /* 0x000fcc00080f0eff */
[----:B------:R0:W5:Y:S03]  /*0bb0*/  LDG.E.CONSTANT R7, desc[UR10][R6.64] ;  /* 0x0000000a06077981 */ /* 0x000166000c1e9900 */
.L_x_284:
[----:B------:R-:W-:Y:S05]  /*0bc0*/  BSYNC.RECONVERGENT B1 ;  /* 0x0000000000017941 */ /* 0x000fea0003800200 */
.L_x_283:
[----:B-----5:R3:W-:Y:S02]  /*0bd0*/  STS [R4+0x380], R7 ;  /* 0x0003800704007388 */ /* 0x0207e40000000800 */
.L_x_282:
[----:B------:R-:W-:Y:S05]  /*0be0*/  BSYNC.RECONVERGENT B0 ;  /* 0x0000000000007941 */ /* 0x000fea0003800200 */
.L_x_281:
        /* <DEDUP_REMOVED lines=55> */
.L_x_288:
[----:B------:R-:W-:Y:S05]  /*0f60*/  BSYNC.RECONVERGENT B1 ;  /* 0x0000000000017941 */ /* 0x000fea0003800200 */
.L_x_287:
[----:B-----5:R4:W-:Y:S02]  /*0f70*/  STS [R4+0x540], R7 ;  /* 0x0005400704007388 */ /* 0x0209e40000000800 */
.L_x_286:
[----:B------:R-:W-:Y:S05]  /*0f80*/  BSYNC.RECONVERGENT B0 ;  /* 0x0000000000007941 */ /* 0x000fea0003800200 */
.L_x_285:
        /* <DEDUP_REMOVED lines=46> */
[----:B------:R-:W-:Y:S01]  /*1270*/  IADD3 R10, PT, PT, R41, R10, RZ ;  /* 0x0000000a290a7210 */ /* 0x000fe20007ffe0ff */
[----:B------:R-:W-:Y:S01]  /*1280*/  VIADD R49, R38, 0x38 ;  /* 0x0000003826317836 */ /* 0x000fe20000000000 */
        /* <DEDUP_REMOVED lines=23> */
[----:B------:R-:W-:Y:S02]  /*1400*/  IADD3 R42, PT, PT, R38, 0x70, RZ ;  /* 0x00000070262a7810 */ /* 0x000fe40007ffe0ff */
[----:B------:R-:W-:Y:S02]  /*1410*/  ISETP.GT.U32.AND P4, PT, R13, 0x1a, PT ;  /* 0x0000001a0d00780c */ /* 0x000fe40003f84070 */
[----:B------:R-:W-:-:S02]  /*1420*/  IADD3 R22, PT, PT, RZ, -R22, RZ ;  /* 0x80000016ff167210 */ /* 0x000fc40007ffe0ff */
[----:B------:R-:W-:Y:S02]  /*1430*/  IADD3 R17, PT, PT, R17, R16, RZ ;  /* 0x0000001011117210 */ /* 0x000fe40007ffe0ff */
[----:B------:R-:W-:Y:S02]  /*1440*/  IADD3 R16, PT, PT, R20, R23, RZ ;  /* 0x0000001714107210 */ /* 0x000fe40007ffe0ff */
[----:B------:R-:W-:Y:S02]  /*1450*/  IADD3 R45, PT, PT, R38, 0x1c, RZ ;  /* 0x0000001c262d7810 */ /* 0x000fe40007ffe0ff */
[----:B------:R-:W-:Y:S02]  /*1460*/  LOP3.LUT R20, R49, 0xffff, RZ, 0xc0, !PT ;  /* 0x0000ffff31147812 */ /* 0x000fe400078ec0ff */
[----:B------:R-:W-:Y:S02]  /*1470*/  LOP3.LUT R23, R42, 0xffff, RZ, 0xc0, !PT ;  /* 0x0000ffff2a177812 */ /* 0x000fe400078ec0ff */
        /* <DEDUP_REMOVED lines=130> */
[----:B------:R-:W-:Y:S01]  /*1ca0*/  IADD3 R4, PT, PT, R48, R23, RZ ;  /* 0x0000001730047210 */ /* 0x000fe20007ffe0ff */
[----:B------:R-:W-:Y:S01]  /*1cb0*/  IMAD.IADD R23, R39, 0x1, R10 ;  /* 0x0000000127177824 */ /* 0x000fe200078e020a */
[----:B------:R-:W-:Y:S02]  /*1cc0*/  PRMT R47, R7, 0x7710, RZ ;  /* 0x00007710072f7816 */ /* 0x000fe400000000ff */
[C---:B------:R-:W-:Y:S02]  /*1cd0*/  IADD3 R10, PT, PT, R39.reuse, R20, RZ ;  /* 0x00000014270a7210 */ /* 0x040fe40007ffe0ff */
[----:B------:R-:W-:-:S02]  /*1ce0*/  IADD3 R20, PT, PT, R39, R50, RZ ;  /* 0x0000003227147210 */ /* 0x000fc40007ffe0ff */
[C---:B------:R-:W-:Y:S02]  /*1cf0*/  ISETP.GT.U32.OR P2, PT, R0.reuse, 0x8, P2 ;  /* 0x000000080000780c */ /* 0x040fe40001744470 */
[C---:B------:R-:W-:Y:S02]  /*1d00*/  ISETP.GT.U32.OR P3, PT, R0.reuse, 0x6, P3 ;  /* 0x000000060000780c */ /* 0x040fe40001f64470 */
[C---:B------:R-:W-:Y:S02]  /*1d10*/  ISETP.GT.U32.OR P4, PT, R0.reuse, 0x4, P4 ;  /* 0x000000040000780c */ /* 0x040fe40002784470 */
[----:B------:R-:W-:Y:S02]  /*1d20*/  ISETP.GT.U32.OR P5, PT, R0, 0x2, P5 ;  /* 0x000000020000780c */ /* 0x000fe40002fa4470 */
[C---:B------:R-:W-:Y:S02]  /*1d30*/  IADD3 R27, PT, PT, R41.reuse, R6, RZ ;  /* 0x00000006291b7210 */ /* 0x040fe40007ffe0ff */
[----:B------:R-:W-:-:S02]  /*1d40*/  IADD3 R8, PT, PT, R41, R8, RZ ;  /* 0x0000000829087210 */ /* 0x000fc40007ffe0ff */
        /* <DEDUP_REMOVED lines=46> */
.L_x_290:
[----:B------:R-:W-:Y:S05]  /*2030*/  BSYNC.RECONVERGENT B0 ;  /* 0x0000000000007941 */ /* 0x000fea0003800200 */
.L_x_289:
        /* <DEDUP_REMOVED lines=44> */
.L_x_292:
[----:B------:R-:W-:Y:S05]  /*2300*/  BSYNC.RECONVERGENT B0 ;  /* 0x0000000000007941 */ /* 0x000fea0003800200 */
.L_x_291:
        /* <DEDUP_REMOVED lines=43> */
.L_x_294:
[----:B------:R-:W-:Y:S05]  /*25c0*/  BSYNC.RECONVERGENT B0 ;  /* 0x0000000000007941 */ /* 0x000fea0003800200 */
.L_x_293:
        /* <DEDUP_REMOVED lines=12> */
[----:B------:R-:W-:Y:S02]  /*2690*/  IMAD R7, R51, 0x48, RZ ;  /* 0x0000004833077824 */ /* 0x000fe400078e02ff */
[----:B------:R-:W-:-:S03]  /*26a0*/  IMAD.MOV.U32 R51, RZ, RZ, R52 ;  /* 0x000000ffff337224 */ /* 0x000fc600078e0034 */
        /* <DEDUP_REMOVED lines=31> */
.L_x_296:
[----:B------:R-:W-:Y:S05]  /*28a0*/  BSYNC.RECONVERGENT B0 ;  /* 0x0000000000007941 */ /* 0x000fea0003800200 */
.L_x_295:
        /* <DEDUP_REMOVED lines=44> */
.L_x_298:
[----:B------:R-:W-:Y:S05]  /*2b70*/  BSYNC.RECONVERGENT B0 ;  /* 0x0000000000007941 */ /* 0x000fea0003800200 */
.L_x_297:
        /* <DEDUP_REMOVED lines=42> */
[----:B------:R-:W-:Y:S01]  /*2e20*/  VIADD R15, R15, 0x8c ;  /* 0x0000008c0f0f7836 */ /* 0x000fe20000000000 */
[----:B------:R-:W0:Y:S02]  /*2e30*/  LDCU.64 UR12, c[0x0][0x388] ;  /* 0x00007100ff0c77ac */ /* 0x000e240008000a00 */
        /* <DEDUP_REMOVED lines=39> */
.L_x_300:
[----:B------:R-:W-:Y:S05]  /*30b0*/  BSYNC.RECONVERGENT B0 ;  /* 0x0000000000007941 */ /* 0x000fea0003800200 */
.L_x_299:
        /* <DEDUP_REMOVED lines=148> */
.L_x_309:
        /* <DEDUP_REMOVED lines=19> */
.L_x_302:
[----:B------:R-:W-:Y:S05]  /*3b30*/  BSYNC.RECONVERGENT B0 ;  /* 0x0000000000007941 */ /* 0x000fea0003800200 */
.L_x_301:
        /* <DEDUP_REMOVED lines=22> */
.L_x_304:
[----:B------:R-:W-:Y:S05]  /*3ca0*/  BSYNC.RECONVERGENT B0 ;  /* 0x0000000000007941 */ /* 0x000fea0003800200 */
.L_x_303:
        /* <DEDUP_REMOVED lines=18> */
.L_x_306:
[----:B------:R-:W-:Y:S05]  /*3dd0*/  BSYNC.RECONVERGENT B0 ;  /* 0x0000000000007941 */ /* 0x000fea0003800200 */
.L_x_305:
        /* <DEDUP_REMOVED lines=17> */
.L_x_308:
[----:B------:R-:W-:Y:S05]  /*3ef0*/  BSYNC.RECONVERGENT B0 ;  /* 0x0000000000007941 */ /* 0x000fea0003800200 */
.L_x_307:
        /* <DEDUP_REMOVED lines=16> */
[----:B------:R0:W2:Y:S01]  /*4000*/  @!P3 LDG.E.CONSTANT R20, desc[UR10][R20.64+0x120] ;  /* 0x0001200a1414b981 */ /* 0x0000a2000c1e9900 */
[----:B------:R-:W-:-:S04]  /*4010*/  ISETP.GT.U32.OR P4, PT, R14, 0x15f, P4 ;  /* 0x0000015f0e00780c */ /* 0x000fc80002784470 */
[----:B------:R-:W-:-:S13]  /*4020*/  ISETP.GT.U32.OR P4, PT, R0, 0x6, P4 ;  /* 0x000000060000780c */ /* 0x000fda0002784470 */
[----:B------:R-:W1:Y:S02]  /*4030*/  @!P4 LDC.64 R16, c[0x0][0x388] ;  /* 0x0000e200ff10cb82 */ /* 0x000e640000000a00 */
[----:B-1----:R-:W-:-:S04]  /*4040*/  @!P4 IADD3 R22, P6, P5, R38, R16, R25 ;  /* 0x000000102616c210 */ /* 0x002fc80007dde019 */
[----:B------:R-:W-:Y:S02]  /*4050*/  @!P4 IADD3.X R23, PT, PT, R39, R17, RZ, P6, P5 ;  /* 0x000000112717c210 */ /* 0x000fe400037ea4ff */
[----:B------:R-:W-:Y:S01]  /*4060*/  ISETP.GT.U32.AND P5, PT, R62, 0x22, PT ;  /* 0x000000223e00780c */ /* 0x000fe20003fa4070 */
[----:B------:R-:W1:Y:S03]  /*4070*/  @!P3 S2R R65, SR_CgaCtaId ;  /* 0x000000000041b919 */ /* 0x000e660000008800 */
[----:B------:R-:W-:Y:S01]  /*4080*/  ISETP.GT.U32.OR P5, PT, R14, 0xef, P5 ;  /* 0x000000ef0e00780c */ /* 0x000fe20002fa4470 */
[----:B------:R-:W3:Y:S01]  /*4090*/  S2UR UR8, SR_CgaCtaId ;  /* 0x00000000000879c3 */ /* 0x000ee20000008800 */
[----:B------:R4:W5:Y:S02]  /*40a0*/  @!P4 LDG.E.CONSTANT R22, desc[UR10][R22.64+0x120] ;  /* 0x0001200a1616c981 */ /* 0x000964000c1e9900 */
[----:B------:R-:W-:-:S13]  /*40b0*/  ISETP.GT.U32.OR P5, PT, R0, 0x4, P5 ;  /* 0x000000040000780c */ /* 0x000fda0002fa4470 */
[----:B------:R-:W0:Y:S02]  /*40c0*/  @!P5 LDC.64 R16, c[0x0][0x388] ;  /* 0x0000e200ff10db82 */ /* 0x000e240000000a00 */
[----:B0-----:R-:W-:-:S04]  /*40d0*/  @!P5 IADD3 R60, P1, P6, R36, R16, R25 ;  /* 0x00000010243cd210 */ /* 0x001fc80007e3e019 */
[----:B------:R-:W-:Y:S02]  /*40e0*/  @!P5 IADD3.X R61, PT, PT, R37, R17, RZ, P1, P6 ;  /* 0x00000011253dd210 */ /* 0x000fe40000fec4ff */
[----:B------:R-:W-:Y:S01]  /*40f0*/  ISETP.GT.U32.AND P6, PT, R62, 0x12, PT ;  /* 0x000000123e00780c */ /* 0x000fe20003fc4070 */
[----:B------:R-:W-:Y:S02]  /*4100*/  UMOV UR6, 0x400 ;  /* 0x0000040000067882 */ /* 0x000fe40000000000 */
[----:B------:R-:W5:Y:S01]  /*4110*/  @!P5 LDG.E.CONSTANT R60, desc[UR10][R60.64+0x120] ;  /* 0x0001200a3c3cd981 */ /* 0x000f62000c1e9900 */
[----:B------:R-:W-:-:S04]  /*4120*/  ISETP.GT.U32.OR P6, PT, R14, 0x7f, P6 ;  /* 0x0000007f0e00780c */ /* 0x000fc800037c4470 */
[----:B------:R-:W-:-:S13]  /*4130*/  ISETP.GT.U32.OR P6, PT, R0, 0x2, P6 ;  /* 0x000000020000780c */ /* 0x000fda00037c4470 */
[----:B------:R-:W0:Y:S02]  /*4140*/  @!P6 LDC.64 R16, c[0x0][0x388] ;  /* 0x0000e200ff10eb82 */ /* 0x000e240000000a00 */
[----:B0-----:R-:W-:-:S04]  /*4150*/  @!P6 IADD3 R62, P1, P2, R34, R16, R25 ;  /* 0x00000010223ee210 */ /* 0x001fc80007a3e019 */
[----:B------:R-:W-:Y:S02]  /*4160*/  @!P6 IADD3.X R63, PT, PT, R35, R17, RZ, P1, P2 ;  /* 0x00000011233fe210 */ /* 0x000fe40000fe44ff */
[----:B------:R-:W0:Y:S01]  /*4170*/  @P0 LDC.64 R16, c[0x0][0x388] ;  /* 0x0000e200ff100b82 */ /* 0x000e220000000a00 */
[----:B------:R-:W-:Y:S01]  /*4180*/  @!P3 MOV R14, 0x400 ;  /* 0x00000400000eb802 */ /* 0x000fe20000000f00 */
[----:B------:R-:W-:Y:S01]  /*4190*/  UIADD3 UR7, UPT, UPT, UR6, 0xd80, URZ ;  /* 0x00000d8006077890 */ /* 0x000fe2000fffe0ff */
[----:B------:R-:W5:Y:S01]  /*41a0*/  @!P6 LDG.E.CONSTANT R62, desc[UR10][R62.64+0x120] ;  /* 0x0001200a3e3ee981 */ /* 0x000f62000c1e9900 */
[----:B0-----:R-:W-:-:S04]  /*41b0*/  @P0 IADD3 R16, P1, P2, R32, R16, R25 ;  /* 0x0000001020100210 */ /* 0x001fc80007a3e019 */
[----:B------:R-:W-:Y:S02]  /*41c0*/  @P0 IADD3.X R17, PT, PT, R33, R17, RZ, P1, P2 ;  /* 0x0000001121110210 */ /* 0x000fe40000fe44ff */
[----:B------:R-:W-:Y:S01]  /*41d0*/  ISETP.NE.AND P2, PT, R57, RZ, PT ;  /* 0x000000ff3900720c */ /* 0x000fe20003f45270 */
[----:B------:R-:W-:Y:S01]  /*41e0*/  @!P3 VIADD R14, R14, 0xd80 ;  /* 0x00000d800e0eb836 */ /* 0x000fe20000000000 */
[----:B---3--:R-:W-:Y:S01]  /*41f0*/  ULEA UR7, UR8, UR7, 0x18 ;  /* 0x0000000708077291 */ /* 0x008fe2000f8ec0ff */
[----:B------:R-:W-:Y:S01]  /*4200*/  @!P4 LOP3.LUT R21, R2, 0x1, RZ, 0xc, !PT ;  /* 0x000000010215c812 */ /* 0x000fe200078e0cff */
[----:B----4-:R-:W0:Y:S01]  /*4210*/  @!P6 S2R R23, SR_CgaCtaId ;  /* 0x000000000017e919 */ /* 0x010e220000008800 */
[----:B------:R-:W-:Y:S01]  /*4220*/  ULEA UR6, UR8, UR6, 0x18 ;  /* 0x0000000608067291 */ /* 0x000fe2000f8ec0ff */
[----:B------:R-:W-:-:S07]  /*4230*/  ISETP.NE.AND P1, PT, R30, RZ, PT ;  /* 0x000000ff1e00720c */ /* 0x000fce0003f25270 */
[----:B------:R3:W4:Y:S01]  /*4240*/  @!P2 LDG.E.CONSTANT R18, desc[UR10][R18.64+0x120] ;  /* 0x0001200a1212a981 */ /* 0x000722000c1e9900 */
[----:B------:R-:W-:Y:S02]  /*4250*/  @!P2 LOP3.LUT R57, R2, 0x1, RZ, 0xc, !PT ;  /* 0x000000010239a812 */ /* 0x000fe400078e0cff */
[----:B-1----:R-:W-:-:S03]  /*4260*/  @!P3 LEA R14, R65, R14, 0x18 ;  /* 0x0000000e410eb211 */ /* 0x002fc600078ec0ff */
        /* <DEDUP_REMOVED lines=8> */
[----:B----4-:R-:W-:Y:S04]  /*42f0*/  @!P2 STS [R57], R18 ;  /* 0x000000123900a388 */ /* 0x010fe80000000800 */
[----:B--2---:R1:W-:Y:S04]  /*4300*/  @!P3 STS [R19], R20 ;  /* 0x000000141300b388 */ /* 0x0043e80000000800 */
[----:B-1----:R1:W2:Y:S01]  /*4310*/  @P0 LDG.E.CONSTANT R20, desc[UR10][R16.64+0x120] ;  /* 0x0001200a10140981 */ /* 0x0022a2000c1e9900 */
        /* <DEDUP_REMOVED lines=8> */
[----:B-----5:R4:W-:Y:S02]  /*43a0*/  @!P4 STS [R21], R22 ;  /* 0x000000161500c388 */ /* 0x0209e40000000800 */
[----:B----4-:R-:W-:Y:S02]  /*43b0*/  @!P6 LOP3.LUT R21, R2, 0x1, RZ, 0xc, !PT ;  /* 0x000000010215e812 */ /* 0x010fe400078e0cff */
[----:B---3--:R-:W-:Y:S02]  /*43c0*/  @!P5 LEA R14, R57, R14, 0x18 ;  /* 0x0000000e390ed211 */ /* 0x008fe400078ec0ff */
[----:B------:R-:W3:Y:S02]  /*43d0*/  @P0 S2R R57, SR_CgaCtaId ;  /* 0x0000000000390919 */ /* 0x000ee40000008800 */
[----:B------:R-:W-:Y:S02]  /*43e0*/  @!P5 IADD3 R19, PT, PT, R14, R19, R12 ;  /* 0x000000130e13d210 */ /* 0x000fe40007ffe00c */
[----:B------:R-:W-:-:S04]  /*43f0*/  @!P6 MOV R14, 0x400 ;  /* 0x00000400000ee802 */ /* 0x000fc80000000f00 */
[----:B------:R-:W-:Y:S01]  /*4400*/  @!P6 IADD3 R18, PT, PT, R14, 0xd80, RZ ;  /* 0x00000d800e12e810 */ /* 0x000fe20007ffe0ff */
[----:B------:R-:W-:-:S03]  /*4410*/  @!P6 IMAD R14, R21, 0x900, R24 ;  /* 0x00000900150ee824 */ /* 0x000fc600078e0218 */
[----:B0-----:R-:W-:-:S04]  /*4420*/  @!P6 LEA R18, R23, R18, 0x18 ;  /* 0x000000121712e211 */ /* 0x001fc800078ec0ff */
[----:B------:R-:W-:Y:S02]  /*4430*/  @!P6 IADD3 R21, PT, PT, R18, R14, R13 ;  /* 0x0000000e1215e210 */ /* 0x000fe40007ffe00d */
[----:B------:R-:W-:-:S04]  /*4440*/  LOP3.LUT R14, R2, 0x1, RZ, 0xc0, !PT ;  /* 0x00000001020e7812 */ /* 0x000fc800078ec0ff */
[----:B------:R-:W-:Y:S01]  /*4450*/  ISETP.NE.U32.AND P2, PT, R14, 0x1, PT ;  /* 0x000000010e00780c */ /* 0x000fe20003f45070 */
[----:B------:R0:W-:Y:S01]  /*4460*/  @!P5 STS [R19], R60 ;  /* 0x0000003c1300d388 */ /* 0x0001e20000000800 */
[----:B-1----:R-:W-:Y:S01]  /*4470*/  @P0 MOV R16, 0x400 ;  /* 0x0000040000100802 */ /* 0x002fe20000000f00 */
[----:B------:R-:W-:-:S03]  /*4480*/  IMAD R14, R0, 0x360, RZ ;  /* 0x00000360000e7824 */ /* 0x000fc600078e02ff */
[----:B------:R-:W-:Y:S02]  /*4490*/  @P0 IADD3 R18, PT, PT, R16, 0xd80, RZ ;  /* 0x00000d8010120810 */ /* 0x000fe40007ffe0ff */
[----:B0-----:R-:W-:Y:S01]  /*44a0*/  @P0 LOP3.LUT R19, R2, 0x1, RZ, 0xc, !PT ;  /* 0x0000000102130812 */ /* 0x001fe200078e0cff */
        /* <DEDUP_REMOVED lines=417> */
[----:B------:R-:W-:Y:S01]  /*5ec0*/  LDS.128 R4, [R16+UR7+0x920] ;  /* 0x0009200710047984 */ /* 0x000fe20008000c00 */
[----:B--2---:R-:W-:-:S03]  /*5ed0*/  IDP.4A.S8.S8 R49, R20, R8, R49 ;  /* 0x0000000814317226 */ /* 0x004fc60000000631 */
[----:B------:R-:W-:Y:S01]  /*5ee0*/  LDS R17, [R2+UR6+0x6c8] ;  /* 0x0006c80602117984 */ /* 0x000fe20008000800 */
[C---:B------:R-:W-:Y:S02]  /*5ef0*/  IDP.4A.S8.S8 R48, R20.reuse, R9, R48 ;  /* 0x0000000914307226 */ /* 0x040fe40000000630 */
[C---:B------:R-:W-:Y:S01]  /*5f00*/  IDP.4A.S8.S8 R51, R20.reuse, R10, R51 ;  /* 0x0000000a14337226 */ /* 0x040fe20000000633 */
[----:B------:R-:W-:Y:S01]  /*5f10*/  LDS R26, [R2+UR6+0x6e8] ;  /* 0x0006e806021a7984 */ /* 0x000fe20008000800 */
[----:B------:R-:W-:Y:S02]  /*5f20*/  IDP.4A.S8.S8 R50, R20, R11, R50 ;  /* 0x0000000b14327226 */ /* 0x000fe40000000632 */
[C---:B---3--:R-:W-:Y:S01]  /*5f30*/  IDP.4A.S8.S8 R53, R23.reuse, R8, R53 ;  /* 0x0000000817357226 */ /* 0x048fe20000000635 */
[----:B------:R-:W2:Y:S01]  /*5f40*/  LDS R20, [R2+UR6+0x7a0] ;  /* 0x0007a00602147984 */ /* 0x000ea20008000800 */
[C---:B------:R-:W-:Y:S02]  /*5f50*/  IDP.4A.S8.S8 R52, R23.reuse, R9, R52 ;  /* 0x0000000917347226 */ /* 0x040fe40000000634 */
[C---:B------:R-:W-:Y:S01]  /*5f60*/  IDP.4A.S8.S8 R55, R23.reuse, R10, R55 ;  /* 0x0000000a17377226 */ /* 0x040fe20000000637 */
[----:B------:R-:W-:Y:S01]  /*5f70*/  LDS R28, [R2+UR6+0x6ec] ;  /* 0x0006ec06021c7984 */ /* 0x000fe20008000800 */
[----:B------:R-:W-:-:S02]  /*5f80*/  IDP.4A.S8.S8 R54, R23, R11, R54 ;  /* 0x0000000b17367226 */ /* 0x000fc40000000636 */
[C---:B----4-:R-:W-:Y:S01]  /*5f90*/  IDP.4A.S8.S8 R43, R24.reuse, R8, R43 ;  /* 0x00000008182b7226 */ /* 0x050fe2000000062b */
[----:B------:R-:W3:Y:S01]  /*5fa0*/  LDS R23, [R2+UR6+0x878] ;  /* 0x0008780602177984 */ /* 0x000ee20008000800 */
[C---:B------:R-:W-:Y:S02]  /*5fb0*/  IDP.4A.S8.S8 R44, R24.reuse, R9, R44 ;  /* 0x00000009182c7226 */ /* 0x040fe4000000062c */
[C---:B------:R-:W-:Y:S01]  /*5fc0*/  IDP.4A.S8.S8 R31, R24.reuse, R10, R31 ;  /* 0x0000000a181f7226 */ /* 0x040fe2000000061f */
[----:B------:R-:W-:Y:S01]  /*5fd0*/  LDS R27, [R2+UR6+0x7c4] ;  /* 0x0007c406021b7984 */ /* 0x000fe20008000800 */
[----:B------:R-:W-:Y:S02]  /*5fe0*/  IDP.4A.S8.S8 R42, R24, R11, R42 ;  /* 0x0000000b182a7226 */ /* 0x000fe4000000062a */
[C---:B-----5:R-:W-:Y:S01]  /*5ff0*/  IDP.4A.S8.S8 R45, R25.reuse, R8, R45 ;  /* 0x00000008192d7226 */ /* 0x060fe2000000062d */
[----:B------:R-:W4:Y:S01]  /*6000*/  LDS R24, [R2+UR6+0x950] ;  /* 0x0009500602187984 */ /* 0x000f220008000800 */
[----:B------:R-:W-:-:S02]  /*6010*/  IDP.4A.S8.S8 R46, R25, R9, R46 ;  /* 0x00000009192e7226 */ /* 0x000fc4000000062e */
[C---:B------:R-:W-:Y:S01]  /*6020*/  IDP.4A.S8.S8 R47, R25.reuse, R10, R47 ;  /* 0x0000000a192f7226 */ /* 0x040fe2000000062f */
[----:B------:R-:W-:Y:S01]  /*6030*/  LDS R29, [R2+UR6+0x89c] ;  /* 0x00089c06021d7984 */ /* 0x000fe20008000800 */
[----:B------:R-:W-:Y:S02]  /*6040*/  IDP.4A.S8.S8 R56, R25, R11, R56 ;  /* 0x0000000b19387226 */ /* 0x000fe40000000638 */
[C---:B0-----:R-:W-:Y:S01]  /*6050*/  IDP.4A.S8.S8 R49, R22.reuse, R12, R49 ;  /* 0x0000000c16317226 */ /* 0x041fe20000000631 */
[----:B------:R-:W-:Y:S01]  /*6060*/  LDS.128 R8, [R16+UR7+0x990] ;  /* 0x0009900710087984 */ /* 0x000fe20008000c00 */
[C---:B------:R-:W-:Y:S02]  /*6070*/  IDP.4A.S8.S8 R48, R22.reuse, R13, R48 ;  /* 0x0000000d16307226 */ /* 0x040fe40000000630 */
[C---:B------:R-:W-:Y:S01]  /*6080*/  IDP.4A.S8.S8 R51, R22.reuse, R14, R51 ;  /* 0x0000000e16337226 */ /* 0x040fe20000000633 */
[----:B------:R-:W-:Y:S01]  /*6090*/  LDS R25, [R2+UR6+0x72c] ;  /* 0x00072c0602197984 */ /* 0x000fe20008000800 */
[----:B------:R-:W-:-:S02]  /*60a0*/  IDP.4A.S8.S8 R50, R22, R15, R50 ;  /* 0x0000000f16327226 */ /* 0x000fc40000000632 */
[C---:B-1----:R-:W-:Y:S01]  /*60b0*/  IDP.4A.S8.S8 R53, R21.reuse, R12, R53 ;  /* 0x0000000c15357226 */ /* 0x042fe20000000635 */
[----:B------:R-:W0:Y:S01]  /*60c0*/  LDS R22, [R2+UR6+0x804] ;  /* 0x0008040602167984 */ /* 0x000e220008000800 */
[C---:B------:R-:W-:Y:S02]  /*60d0*/  IDP.4A.S8.S8 R52, R21.reuse, R13, R52 ;  /* 0x0000000d15347226 */ /* 0x040fe40000000634 */
[C---:B------:R-:W-:Y:S01]  /*60e0*/  IDP.4A.S8.S8 R55, R21.reuse, R14, R55 ;  /* 0x0000000e15377226 */ /* 0x040fe20000000637 */
[----:B------:R-:W-:Y:S01]  /*60f0*/  LDS R39, [R2+UR6+0x778] ;  /* 0x0007780602277984 */ /* 0x000fe20008000800 */
[----:B------:R-:W-:Y:S02]  /*6100*/  IDP.4A.S8.S8 R54, R21, R15, R54 ;  /* 0x0000000f15367226 */ /* 0x000fe40000000636 */
[C---:B------:R-:W-:Y:S01]  /*6110*/  IDP.4A.S8.S8 R43, R19.reuse, R12, R43 ;  /* 0x0000000c132b7226 */ /* 0x040fe2000000062b */
[----:B------:R-:W1:Y:S01]  /*6120*/  LDS R21, [R2+UR6+0x8dc] ;  /* 0x0008dc0602157984 */ /* 0x000e620008000800 */
        /* <DEDUP_REMOVED lines=10> */
[C---:B--2---:R-:W-:Y:S01]  /*61d0*/  IDP.4A.S8.S8 R53, R20.reuse, R4, R53 ;  /* 0x0000000414357226 */ /* 0x044fe20000000635 */
[----:B------:R-:W-:Y:S01]  /*61e0*/  LDS.128 R12, [R16+UR7+0x9a0] ;  /* 0x0009a007100c7984 */ /* 0x000fe20008000c00 */
[C---:B------:R-:W-:Y:S02]  /*61f0*/  IDP.4A.S8.S8 R52, R20.reuse, R5, R52 ;  /* 0x0000000514347226 */ /* 0x040fe40000000634 */
[C---:B------:R-:W-:Y:S01]  /*6200*/  IDP.4A.S8.S8 R55, R20.reuse, R6, R55 ;  /* 0x0000000614377226 */ /* 0x040fe20000000637 */
[----:B------:R-:W2:Y:S01]  /*6210*/  LDS R18, [R2+UR6+0x730] ;  /* 0x0007300602127984 */ /* 0x000ea20008000800 */
[----:B------:R-:W-:Y:S02]  /*6220*/  IDP.4A.S8.S8 R54, R20, R7, R54 ;  /* 0x0000000714367226 */ /* 0x000fe40000000636 */
[C---:B------:R-:W-:Y:S01]  /*6230*/  IDP.4A.S8.S8 R49, R17.reuse, R4, R49 ;  /* 0x0000000411317226 */ /* 0x040fe20000000631 */
[----:B------:R-:W2:Y:S01]  /*6240*/  LDS R20, [R2+UR6+0x8e0] ;  /* 0x0008e00602147984 */ /* 0x000ea20008000800 */
[----:B------:R-:W-:-:S02]  /*6250*/  IDP.4A.S8.S8 R48, R17, R5, R48 ;  /* 0x0000000511307226 */ /* 0x000fc40000000630 */
[C---:B------:R-:W-:Y:S02]  /*6260*/  IDP.4A.S8.S8 R51, R17.reuse, R6, R51 ;  /* 0x0000000611337226 */ /* 0x040fe40000000633 */
[----:B------:R-:W-:Y:S02]  /*6270*/  IDP.4A.S8.S8 R50, R17, R7, R50 ;  /* 0x0000000711327226 */ /* 0x000fe40000000632 */
[C---:B---3--:R-:W-:Y:S01]  /*6280*/  IDP.4A.S8.S8 R43, R23.reuse, R4, R43 ;  /* 0x00000004172b7226 */ /* 0x048fe2000000062b */
[----:B------:R-:W-:Y:S01]  /*6290*/  LDS R17, [R2+UR6+0x808] ;  /* 0x0008080602117984 */ /* 0x000fe20008000800 */
[C---:B------:R-:W-:Y:S02]  /*62a0*/  IDP.4A.S8.S8 R44, R23.reuse, R5, R44 ;  /* 0x00000005172c7226 */ /* 0x040fe4000000062c */
[C---:B------:R-:W-:Y:S02]  /*62b0*/  IDP.4A.S8.S8 R31, R23.reuse, R6, R31 ;  /* 0x00000006171f7226 */ /* 0x040fe4000000061f */
[----:B------:R-:W-:-:S02]  /*62c0*/  IDP.4A.S8.S8 R42, R23, R7, R42 ;  /* 0x00000007172a7226 */ /* 0x000fc4000000062a */
[C---:B----4-:R-:W-:Y:S01]  /*62d0*/  IDP.4A.S8.S8 R45, R24.reuse, R4, R45 ;  /* 0x00000004182d7226 */ /* 0x050fe2000000062d */
[----:B------:R-:W3:Y:S01]  /*62e0*/  LDS R23, [R2+UR6+0x9b8] ;  /* 0x0009b80602177984 */ /* 0x000ee20008000800 */
[C---:B------:R-:W-:Y:S02]  /*62f0*/  IDP.4A.S8.S8 R46, R24.reuse, R5, R46 ;  /* 0x00000005182e7226 */ /* 0x040fe4000000062e */
[C---:B------:R-:W-:Y:S02]  /*6300*/  IDP.4A.S8.S8 R47, R24.reuse, R6, R47 ;  /* 0x00000006182f7226 */ /* 0x040fe4000000062f */
[----:B------:R-:W-:Y:S02]  /*6310*/  IDP.4A.S8.S8 R56, R24, R7, R56 ;  /* 0x0000000718387226 */ /* 0x000fe40000000638 */
[C---:B0-----:R-:W-:Y:S01]  /*6320*/  IDP.4A.S8.S8 R53, R22.reuse, R8, R53 ;  /* 0x0000000816357226 */ /* 0x041fe20000000635 */
[----:B------:R-:W-:Y:S01]  /*6330*/  LDS.128 R4, [R16+UR7+0x9b0] ;  /* 0x0009b00710047984 */ /* 0x000fe20008000c00 */
[----:B------:R-:W-:-:S02]  /*6340*/  IDP.4A.S8.S8 R52, R22, R9, R52 ;  /* 0x0000000916347226 */ /* 0x000fc40000000634 */
[C---:B------:R-:W-:Y:S01]  /*6350*/  IDP.4A.S8.S8 R55, R22.reuse, R10, R55 ;  /* 0x0000000a16377226 */ /* 0x040fe20000000637 */
[----:B------:R-:W-:Y:S01]  /*6360*/  LDS R24, [R2+UR6+0x734] ;  /* 0x0007340602187984 */ /* 0x000fe20008000800 */
[----:B------:R-:W-:Y:S02]  /*6370*/  IDP.4A.S8.S8 R54, R22, R11, R54 ;  /* 0x0000000b16367226 */ /* 0x000fe40000000636 */
[C---:B------:R-:W-:Y:S01]  /*6380*/  IDP.4A.S8.S8 R49, R25.reuse, R8, R49 ;  /* 0x0000000819317226 */ /* 0x040fe20000000631 */
[----:B------:R-:W0:Y:S01]  /*6390*/  LDS R22, [R2+UR6+0x8e4] ;  /* 0x0008e40602167984 */ /* 0x000e220008000800 */
[C---:B------:R-:W-:Y:S02]  /*63a0*/  IDP.4A.S8.S8 R48, R25.reuse, R9, R48 ;  /* 0x0000000919307226 */ /* 0x040fe40000000630 */
[C---:B------:R-:W-:Y:S02]  /*63b0*/  IDP.4A.S8.S8 R51, R25.reuse, R10, R51 ;  /* 0x0000000a19337226 */ /* 0x040fe40000000633 */
[----:B------:R-:W-:-:S02]  /*63c0*/  IDP.4A.S8.S8 R50, R25, R11, R50 ;  /* 0x0000000b19327226 */ /* 0x000fc40000000632 */
[C---:B-1----:R-:W-:Y:S01]  /*63d0*/  IDP.4A.S8.S8 R43, R21.reuse, R8, R43 ;  /* 0x00000008152b7226 */ /* 0x042fe2000000062b */
[----:B------:R-:W-:Y:S01]  /*63e0*/  LDS R25, [R2+UR6+0x80c] ;  /* 0x00080c0602197984 */ /* 0x000fe20008000800 */
[C---:B------:R-:W-:Y:S02]  /*63f0*/  IDP.4A.S8.S8 R44, R21.reuse, R9, R44 ;  /* 0x00000009152c7226 */ /* 0x040fe4000000062c */
[C---:B------:R-:W-:Y:S02]  /*6400*/  IDP.4A.S8.S8 R31, R21.reuse, R10, R31 ;  /* 0x0000000a151f7226 */ /* 0x040fe4000000061f */
[----:B------:R-:W-:Y:S02]  /*6410*/  IDP.4A.S8.S8 R42, R21, R11, R42 ;  /* 0x0000000b152a7226 */ /* 0x000fe4000000062a */
[C---:B-----5:R-:W-:Y:S01]  /*6420*/  IDP.4A.S8.S8 R45, R19.reuse, R8, R45 ;  /* 0x00000008132d7226 */ /* 0x060fe2000000062d */
[----:B------:R-:W-:Y:S01]  /*6430*/  LDS R21, [R2+UR6+0x9bc] ;  /* 0x0009bc0602157984 */ /* 0x000fe20008000800 */
[----:B------:R-:W-:-:S02]  /*6440*/  IDP.4A.S8.S8 R46, R19, R9, R46 ;  /* 0x00000009132e7226 */ /* 0x000fc4000000062e */
[C---:B------:R-:W-:Y:S02]  /*6450*/  IDP.4A.S8.S8 R47, R19.reuse, R10, R47 ;  /* 0x0000000a132f7226 */ /* 0x040fe4000000062f */
[----:B------:R-:W-:Y:S02]  /*6460*/  IDP.4A.S8.S8 R56, R19, R11, R56 ;  /* 0x0000000b13387226 */ /* 0x000fe40000000638 */
[----:B------:R-:W-:Y:S01]  /*6470*/  LDS.128 R8, [R16+UR7+0x930] ;  /* 0x0009300710087984 */ /* 0x000fe20008000c00 */
[C---:B--2---:R-:W-:Y:S02]  /*6480*/  IDP.4A.S8.S8 R49, R18.reuse, R12, R49 ;  /* 0x0000000c12317226 */ /* 0x044fe40000000631 */
[C---:B------:R-:W-:Y:S01]  /*6490*/  IDP.4A.S8.S8 R48, R18.reuse, R13, R48 ;  /* 0x0000000d12307226 */ /* 0x040fe20000000630 */
[----:B------:R-:W1:Y:S01]  /*64a0*/  LDS R19, [R2+UR6+0x6e4] ;  /* 0x0006e40602137984 */ /* 0x000e620008000800 */
[C---:B------:R-:W-:Y:S02]  /*64b0*/  IDP.4A.S8.S8 R51, R18.reuse, R14, R51 ;  /* 0x0000000e12337226 */ /* 0x040fe40000000633 */
[----:B------:R-:W-:-:S02]  /*64c0*/  IDP.4A.S8.S8 R50, R18, R15, R50 ;  /* 0x0000000f12327226 */ /* 0x000fc40000000632 */
[----:B------:R-:W2:Y:S01]  /*64d0*/  LDS R18, [R2+UR6+0x7bc] ;  /* 0x0007bc0602127984 */ /* 0x000ea20008000800 */
[C---:B------:R-:W-:Y:S02]  /*64e0*/  IDP.4A.S8.S8 R43, R20.reuse, R12, R43 ;  /* 0x0000000c142b7226 */ /* 0x040fe4000000062b */
[C---:B------:R-:W-:Y:S02]  /*64f0*/  IDP.4A.S8.S8 R44, R20.reuse, R13, R44 ;  /* 0x0000000d142c7226 */ /* 0x040fe4000000062c */
[C---:B------:R-:W-:Y:S02]  /*6500*/  IDP.4A.S8.S8 R31, R20.reuse, R14, R31 ;  /* 0x0000000e141f7226 */ /* 0x040fe4000000061f */
[----:B------:R-:W-:Y:S02]  /*6510*/  IDP.4A.S8.S8 R42, R20, R15, R42 ;  /* 0x0000000f142a7226 */ /* 0x000fe4000000062a */
[C---:B---3--:R-:W-:Y:S01]  /*6520*/  IDP.4A.S8.S8 R45, R23.reuse, R12, R45 ;  /* 0x0000000c172d7226 */ /* 0x048fe2000000062d */
[----:B------:R-:W-:Y:S01]  /*6530*/  LDS R20, [R2+UR6+0x96c] ;  /* 0x00096c0602147984 */ /* 0x000fe20008000800 */
[----:B------:R-:W-:-:S02]  /*6540*/  IDP.4A.S8.S8 R46, R23, R13, R46 ;  /* 0x0000000d172e7226 */ /* 0x000fc4000000062e */
[C---:B------:R-:W-:Y:S02]  /*6550*/  IDP.4A.S8.S8 R47, R23.reuse, R14, R47 ;  /* 0x0000000e172f7226 */ /* 0x040fe4000000062f */
[----:B------:R-:W-:Y:S02]  /*6560*/  IDP.4A.S8.S8 R56, R23, R15, R56 ;  /* 0x0000000f17387226 */ /* 0x000fe40000000638 */
[C---:B0-----:R-:W-:Y:S02]  /*6570*/  IDP.4A.S8.S8 R43, R22.reuse, R4, R43 ;  /* 0x00000004162b7226 */ /* 0x041fe4000000062b */
[C---:B------:R-:W-:Y:S02]  /*6580*/  IDP.4A.S8.S8 R32, R22.reuse, R5, R44 ;  /* 0x0000000516207226 */ /* 0x040fe4000000062c */
[C---:B------:R-:W-:Y:S02]  /*6590*/  IDP.4A.S8.S8 R30, R22.reuse, R6, R31 ;  /* 0x00000006161e7226 */ /* 0x040fe4000000061f */
[----:B------:R-:W-:-:S02]  /*65a0*/  IDP.4A.S8.S8 R42, R22, R7, R42 ;  /* 0x00000007162a7226 */ /* 0x000fc4000000062a */
[----:B------:R-:W0:Y:S01]  /*65b0*/  LDC.64 R22, c[0x0][0x398] ;  /* 0x0000e600ff167b82 */ /* 0x000e220000000a00 */
[C---:B------:R-:W-:Y:S02]  /*65c0*/  IDP.4A.S8.S8 R53, R17.reuse, R12, R53 ;  /* 0x0000000c11357226 */ /* 0x040fe40000000635 */
[C---:B------:R-:W-:Y:S02]  /*65d0*/  IDP.4A.S8.S8 R52, R17.reuse, R13, R52 ;  /* 0x0000000d11347226 */ /* 0x040fe40000000634 */
[C---:B------:R-:W-:Y:S02]  /*65e0*/  IDP.4A.S8.S8 R55, R17.reuse, R14, R55 ;  /* 0x0000000e11377226 */ /* 0x040fe40000000637 */
[----:B------:R-:W-:Y:S02]  /*65f0*/  IDP.4A.S8.S8 R54, R17, R15, R54 ;  /* 0x0000000f11367226 */ /* 0x000fe40000000636 */
[----:B------:R-:W3:Y:S01]  /*6600*/  LDS R17, [R2+UR6+0x894] ;  /* 0x0008940602117984 */ /* 0x000ee20008000800 */
[----:B------:R-:W-:-:S02]  /*6610*/  IDP.4A.S8.S8 R49, R24, R4, R49 ;  /* 0x0000000418317226 */ /* 0x000fc40000000631 */
[C---:B------:R-:W-:Y:S01]  /*6620*/  IDP.4A.S8.S8 R48, R24.reuse, R5, R48 ;  /* 0x0000000518307226 */ /* 0x040fe20000000630 */
[----:B------:R-:W-:Y:S01]  /*6630*/  LDS.128 R12, [R16+UR7+0x940] ;  /* 0x00094007100c7984 */ /* 0x000fe20008000c00 */
[C---:B------:R-:W-:Y:S02]  /*6640*/  IDP.4A.S8.S8 R51, R24.reuse, R6, R51 ;  /* 0x0000000618337226 */ /* 0x040fe40000000633 */
[----:B------:R-:W-:Y:S02]  /*6650*/  IDP.4A.S8.S8 R50, R24, R7, R50 ;  /* 0x0000000718327226 */ /* 0x000fe40000000632 */
[----:B------:R-:W4:Y:S01]  /*6660*/  LDS R24, [R2+UR6+0x7c0] ;  /* 0x0007c00602187984 */ /* 0x000f220008000800 */
[C---:B-1----:R-:W-:Y:S02]  /*6670*/  IDP.4A.S8.S8 R49, R19.reuse, R8, R49 ;  /* 0x0000000813317226 */ /* 0x042fe40000000631 */
[C---:B------:R-:W-:Y:S02]  /*6680*/  IDP.4A.S8.S8 R48, R19.reuse, R9, R48 ;  /* 0x0000000913307226 */ /* 0x040fe40000000630 */
[----:B------:R-:W-:-:S02]  /*6690*/  IDP.4A.S8.S8 R51, R19, R10, R51 ;  /* 0x0000000a13337226 */ /* 0x000fc40000000633 */
[----:B------:R-:W-:Y:S01]  /*66a0*/  IDP.4A.S8.S8 R50, R19, R11, R50 ;  /* 0x0000000b13327226 */ /* 0x000fe20000000632 */
[----:B------:R-:W-:Y:S01]  /*66b0*/  SHF.L.U32 R19, R0, 0x2, RZ ;  /* 0x0000000200137819 */ /* 0x000fe200000006ff */
[C---:B------:R-:W-:Y:S02]  /*66c0*/  IDP.4A.S8.S8 R53, R25.reuse, R4, R53 ;  /* 0x0000000419357226 */ /* 0x040fe40000000635 */
        /* <DEDUP_REMOVED lines=8> */
[----:B0-----:R-:W-:Y:S02]  /*6750*/  IMAD.WIDE.U32 R18, R19, 0x4, R22 ;  /* 0x0000000413127825 */ /* 0x001fe400078e0016 */
[----:B------:R-:W-:Y:S02]  /*6760*/  LDS R23, [R2+UR6+0x828] ;  /* 0x0008280602177984 */ /* 0x000fe40008000800 */
[----:B------:R-:W-:Y:S02]  /*6770*/  IDP.4A.S8.S8 R45, R21, R4, R45 ;  /* 0x00000004152d7226 */ /* 0x000fe4000000062d */
[----:B------:R-:W2:Y:S01]  /*6780*/  LDG.E.CONSTANT R0, desc[UR10][R18.64] ;  /* 0x0000000a12007981 */ /* 0x000ea2000c1e9900 */
[----:B---3--:R-:W-:-:S02]  /*6790*/  IDP.4A.S8.S8 R31, R17, R8, R43 ;  /* 0x00000008111f7226 */ /* 0x008fc4000000062b */
[C---:B------:R-:W-:Y:S01]  /*67a0*/  IDP.4A.S8.S8 R32, R17.reuse, R9, R32 ;  /* 0x0000000911207226 */ /* 0x040fe20000000620 */
[----:B------:R-:W-:Y:S01]  /*67b0*/  LDS R22, [R2+UR6+0x900] ;  /* 0x0009000602167984 */ /* 0x000fe20008000800 */
[C---:B------:R-:W-:Y:S02]  /*67c0*/  IDP.4A.S8.S8 R30, R17.reuse, R10, R30 ;  /* 0x0000000a111e7226 */ /* 0x040fe4000000061e */
[----:B------:R-:W-:Y:S02]  /*67d0*/  IDP.4A.S8.S8 R42, R17, R11, R42 ;  /* 0x0000000b112a7226 */ /* 0x000fe4000000062a */
[----:B------:R-:W3:Y:S01]  /*67e0*/  LDG.E.CONSTANT R17, desc[UR10][R18.64+0x4] ;  /* 0x0000040a12117981 */ /* 0x000ee2000c1e9900 */
[C---:B----4-:R-:W-:Y:S02]  /*67f0*/  IDP.4A.S8.S8 R53, R24.reuse, R12, R53 ;  /* 0x0000000c18357226 */ /* 0x050fe40000000635 */
[C---:B------:R-:W-:Y:S02]  /*6800*/  IDP.4A.S8.S8 R52, R24.reuse, R13, R52 ;  /* 0x0000000d18347226 */ /* 0x040fe40000000634 */
[----:B------:R-:W-:-:S02]  /*6810*/  IDP.4A.S8.S8 R55, R24, R14, R55 ;  /* 0x0000000e18377226 */ /* 0x000fc40000000637 */
[----:B------:R-:W-:Y:S02]  /*6820*/  IDP.4A.S8.S8 R54, R24, R15, R54 ;  /* 0x0000000f18367226 */ /* 0x000fe40000000636 */
[----:B------:R-:W4:Y:S01]  /*6830*/  LDG.E.CONSTANT R24, desc[UR10][R18.64+0x8] ;  /* 0x0000080a12187981 */ /* 0x000f22000c1e9900 */
[C---:B------:R-:W-:Y:S02]  /*6840*/  IDP.4A.S8.S8 R46, R21.reuse, R5, R46 ;  /* 0x00000005152e7226 */ /* 0x040fe4000000062e */
[C---:B------:R-:W-:Y:S02]  /*6850*/  IDP.4A.S8.S8 R47, R21.reuse, R6, R47 ;  /* 0x00000006152f7226 */ /* 0x040fe4000000062f */
[----:B------:R-:W-:Y:S02]  /*6860*/  IDP.4A.S8.S8 R56, R21, R7, R56 ;  /* 0x0000000715387226 */ /* 0x000fe40000000638 */
[----:B------:R-:W0:Y:S01]  /*6870*/  LDS R21, [R2+UR6+0x970] ;  /* 0x0009700602157984 */ /* 0x000e220008000800 */
[----:B------:R-:W-:-:S02]  /*6880*/  IDP.4A.S8.S8 R45, R20, R8, R45 ;  /* 0x00000008142d7226 */ /* 0x000fc4000000062d */
[C---:B------:R-:W-:Y:S01]  /*6890*/  IDP.4A.S8.S8 R46, R20.reuse, R9, R46 ;  /* 0x00000009142e7226 */ /* 0x040fe2000000062e */
[----:B------:R-:W5:Y:S01]  /*68a0*/  LDS.128 R4, [R16+UR7+0x950] ;  /* 0x0009500710047984 */ /* 0x000f620008000c00 */
[C---:B------:R-:W-:Y:S02]  /*68b0*/  IDP.4A.S8.S8 R47, R20.reuse, R10, R47 ;  /* 0x0000000a142f7226 */ /* 0x040fe4000000062f */
[----:B------:R-:W-:Y:S01]  /*68c0*/  IDP.4A.S8.S8 R56, R20, R11, R56 ;  /* 0x0000000b14387226 */ /* 0x000fe20000000638 */
[----:B------:R1:W4:Y:S01]  /*68d0*/  LDG.E.CONSTANT R18, desc[UR10][R18.64+0xc] ;  /* 0x00000c0a12127981 */ /* 0x000322000c1e9900 */
[C---:B------:R-:W-:Y:S02]  /*68e0*/  IDP.4A.S8.S8 R49, R26.reuse, R12, R49 ;  /* 0x0000000c1a317226 */ /* 0x040fe40000000631 */
[C---:B------:R-:W-:Y:S01]  /*68f0*/  IDP.4A.S8.S8 R48, R26.reuse, R13, R48 ;  /* 0x0000000d1a307226 */ /* 0x040fe20000000630 */
[----:B------:R-:W5:Y:S01]  /*6900*/  LDS R20, [R2+UR6+0x974] ;  /* 0x0009740602147984 */ /* 0x000f620008000800 */
[----:B------:R-:W-:-:S02]  /*6910*/  IDP.4A.S8.S8 R51, R26, R14, R51 ;  /* 0x0000000e1a337226 */ /* 0x000fc40000000633 */
[----:B------:R-:W-:Y:S01]  /*6920*/  IDP.4A.S8.S8 R50, R26, R15, R50 ;  /* 0x0000000f1a327226 */ /* 0x000fe20000000632 */
[----:B------:R-:W-:Y:S01]  /*6930*/  LDS.128 R8, [R16+UR7+0x9c0] ;  /* 0x0009c00710087984 */ /* 0x000fe20008000c00 */
[----:B-1----:R-:W-:-:S03]  /*6940*/  IDP.4A.S8.S8 R31, R25, R12, R31 ;  /* 0x0000000c191f7226 */ /* 0x002fc6000000061f */
[----:B------:R-:W1:Y:S01]  /*6950*/  LDS R26, [R2+UR6+0x750] ;  /* 0x00075006021a7984 */ /* 0x000e620008000800 */
[C---:B------:R-:W-:Y:S02]  /*6960*/  IDP.4A.S8.S8 R32, R25.reuse, R13, R32 ;  /* 0x0000000d19207226 */ /* 0x040fe40000000620 */
[C---:B------:R-:W-:Y:S01]  /*6970*/  IDP.4A.S8.S8 R30, R25.reuse, R14, R30 ;  /* 0x0000000e191e7226 */ /* 0x040fe2000000061e */
[----:B------:R-:W-:Y:S01]  /*6980*/  LDS R19, [R2+UR6+0x7e4] ;  /* 0x0007e40602137984 */ /* 0x000fe20008000800 */
[----:B------:R-:W-:-:S03]  /*6990*/  IDP.4A.S8.S8 R42, R25, R15, R42 ;  /* 0x0000000f192a7226 */ /* 0x000fc6000000062a */
[----:B------:R-:W1:Y:S01]  /*69a0*/  LDS R25, [R2+UR6+0x9d8] ;  /* 0x0009d80602197984 */ /* 0x000e620008000800 */
[C---:B0-----:R-:W-:Y:S02]  /*69b0*/  IDP.4A.S8.S8 R45, R21.reuse, R12, R45 ;  /* 0x0000000c152d7226 */ /* 0x041fe4000000062d */
[C---:B------:R-:W-:Y:S02]  /*69c0*/  IDP.4A.S8.S8 R46, R21.reuse, R13, R46 ;  /* 0x0000000d152e7226 */ /* 0x040fe4000000062e */
[C---:B------:R-:W-:Y:S02]  /*69d0*/  IDP.4A.S8.S8 R47, R21.reuse, R14, R47 ;  /* 0x0000000e152f7226 */ /* 0x040fe4000000062f */
[----:B------:R-:W-:Y:S02]  /*69e0*/  IDP.4A.S8.S8 R56, R21, R15, R56 ;  /* 0x0000000f15387226 */ /* 0x000fe40000000638 */
[C---:B-----5:R-:W-:Y:S01]  /*69f0*/  IDP.4A.S8.S8 R49, R28.reuse, R4, R49 ;  /* 0x000000041c317226 */ /* 0x060fe20000000631 */
[----:B------:R-:W-:Y:S01]  /*6a00*/  LDS.128 R12, [R16+UR7+0x9d0] ;  /* 0x0009d007100c7984 */ /* 0x000fe20008000c00 */
[----:B------:R-:W-:-:S02]  /*6a10*/  IDP.4A.S8.S8 R48, R28, R5, R48 ;  /* 0x000000051c307226 */ /* 0x000fc40000000630 */
[C---:B------:R-:W-:Y:S01]  /*6a20*/  IDP.4A.S8.S8 R51, R28.reuse, R6, R51 ;  /* 0x000000061c337226 */ /* 0x040fe20000000633 */
[----:B------:R-:W0:Y:S01]  /*6a30*/  LDS R21, [R2+UR6+0x754] ;  /* 0x0007540602157984 */ /* 0x000e220008000800 */
[----:B------:R-:W-:Y:S02]  /*6a40*/  IDP.4A.S8.S8 R50, R28, R7, R50 ;  /* 0x000000071c327226 */ /* 0x000fe40000000632 */
[C---:B------:R-:W-:Y:S01]  /*6a50*/  IDP.4A.S8.S8 R53, R27.reuse, R4, R53 ;  /* 0x000000041b357226 */ /* 0x040fe20000000635 */
[----:B------:R-:W-:Y:S01]  /*6a60*/  LDS R28, [R2+UR6+0x904] ;  /* 0x00090406021c7984 */ /* 0x000fe20008000800 */
[C---:B------:R-:W-:Y:S02]  /*6a70*/  IDP.4A.S8.S8 R52, R27.reuse, R5, R52 ;  /* 0x000000051b347226 */ /* 0x040fe40000000634 */
[C---:B------:R-:W-:Y:S02]  /*6a80*/  IDP.4A.S8.S8 R55, R27.reuse, R6, R55 ;  /* 0x000000061b377226 */ /* 0x040fe40000000637 */
[----:B------:R-:W-:-:S02]  /*6a90*/  IDP.4A.S8.S8 R54, R27, R7, R54 ;  /* 0x000000071b367226 */ /* 0x000fc40000000636 */
[----:B------:R-:W5:Y:S01]  /*6aa0*/  LDS R27, [R2+UR6+0x82c] ;  /* 0x00082c06021b7984 */ /* 0x000f620008000800 */
[C---:B------:R-:W-:Y:S02]  /*6ab0*/  IDP.4A.S8.S8 R31, R29.reuse, R4, R31 ;  /* 0x000000041d1f7226 */ /* 0x040fe4000000061f */
[C---:B------:R-:W-:Y:S02]  /*6ac0*/  IDP.4A.S8.S8 R32, R29.reuse, R5, R32 ;  /* 0x000000051d207226 */ /* 0x040fe40000000620 */
[C---:B------:R-:W-:Y:S02]  /*6ad0*/  IDP.4A.S8.S8 R33, R29.reuse, R6, R30 ;  /* 0x000000061d217226 */ /* 0x040fe4000000061e */
[----:B------:R-:W-:Y:S01]  /*6ae0*/  IDP.4A.S8.S8 R42, R29, R7, R42 ;  /* 0x000000071d2a7226 */ /* 0x000fe2000000062a */
[----:B------:R-:W-:Y:S01]  /*6af0*/  LDS R30, [R2+UR6+0x70c] ;  /* 0x00070c06021e7984 */ /* 0x000fe20008000800 */
[----:B------:R-:W-:-:S03]  /*6b00*/  IDP.4A.S8.S8 R45, R20, R4, R45 ;  /* 0x00000004142d7226 */ /* 0x000fc6000000062d */
[----:B------:R-:W5:Y:S01]  /*6b10*/  LDS R29, [R2+UR6+0x9dc] ;  /* 0x0009dc06021d7984 */ /* 0x000f620008000800 */
[C---:B------:R-:W-:Y:S02]  /*6b20*/  IDP.4A.S8.S8 R46, R20.reuse, R5, R46 ;  /* 0x00000005142e7226 */ /* 0x040fe4000000062e */
[C---:B------:R-:W-:Y:S02]  /*6b30*/  IDP.4A.S8.S8 R47, R20.reuse, R6, R47 ;  /* 0x00000006142f7226 */ /* 0x040fe4000000062f */
[----:B------:R-:W-:Y:S02]  /*6b40*/  IDP.4A.S8.S8 R56, R20, R7, R56 ;  /* 0x0000000714387226 */ /* 0x000fe40000000638 */
[----:B------:R-:W-:Y:S01]  /*6b50*/  LDS.128 R4, [R16+UR7+0x9e0] ;  /* 0x0009e00710047984 */ /* 0x000fe20008000c00 */
[----:B-1----:R-:W-:-:S03]  /*6b60*/  IDP.4A.S8.S8 R49, R26, R8, R49 ;  /* 0x000000081a317226 */ /* 0x002fc60000000631 */
[----:B------:R-:W1:Y:S01]  /*6b70*/  LDS R20, [R2+UR6+0x758] ;  /* 0x0007580602147984 */ /* 0x000e620008000800 */
        /* <DEDUP_REMOVED lines=8> */
[C---:B------:R-:W-:Y:S01]  /*6c00*/  IDP.4A.S8.S8 R31, R22.reuse, R8, R31 ;  /* 0x00000008161f7226 */ /* 0x040fe2000000061f */
[----:B------:R-:W1:Y:S01]  /*6c10*/  LDS R23, [R2+UR6+0x830] ;  /* 0x0008300602177984 */ /* 0x000e620008000800 */
[C---:B------:R-:W-:Y:S02]  /*6c20*/  IDP.4A.S8.S8 R32, R22.reuse, R9, R32 ;  /* 0x0000000916207226 */ /* 0x040fe40000000620 */
[C---:B------:R-:W-:Y:S02]  /*6c30*/  IDP.4A.S8.S8 R33, R22.reuse, R10, R33 ;  /* 0x0000000a16217226 */ /* 0x040fe40000000621 */
[----:B------:R-:W-:Y:S02]  /*6c40*/  IDP.4A.S8.S8 R42, R22, R11, R42 ;  /* 0x0000000b162a7226 */ /* 0x000fe4000000062a */
[----:B------:R-:W1:Y:S01]  /*6c50*/  LDS R22, [R2+UR6+0x908] ;  /* 0x0009080602167984 */ /* 0x000e620008000800 */
[----:B------:R-:W-:-:S02]  /*6c60*/  IDP.4A.S8.S8 R45, R25, R8, R45 ;  /* 0x00000008192d7226 */ /* 0x000fc4000000062d */
[C---:B------:R-:W-:Y:S02]  /*6c70*/  IDP.4A.S8.S8 R46, R25.reuse, R9, R46 ;  /* 0x00000009192e7226 */ /* 0x040fe4000000062e */
[C---:B------:R-:W-:Y:S02]  /*6c80*/  IDP.4A.S8.S8 R47, R25.reuse, R10, R47 ;  /* 0x0000000a192f7226 */ /* 0x040fe4000000062f */
[----:B------:R-:W-:Y:S02]  /*6c90*/  IDP.4A.S8.S8 R56, R25, R11, R56 ;  /* 0x0000000b19387226 */ /* 0x000fe40000000638 */
[----:B------:R-:W-:Y:S04]  /*6ca0*/  LDS.128 R8, [R16+UR7+0x960] ;  /* 0x0009600710087984 */ /* 0x000fe80008000c00 */
[----:B------:R-:W1:Y:S01]  /*6cb0*/  LDS R25, [R2+UR6+0x708] ;  /* 0x0007080602197984 */ /* 0x000e620008000800 */
[----:B0-----:R-:W-:-:S02]  /*6cc0*/  IDP.4A.S8.S8 R49, R21, R12, R49 ;  /* 0x0000000c15317226 */ /* 0x001fc40000000631 */
[C---:B------:R-:W-:Y:S02]  /*6cd0*/  IDP.4A.S8.S8 R48, R21.reuse, R13, R48 ;  /* 0x0000000d15307226 */ /* 0x040fe40000000630 */
[C---:B------:R-:W-:Y:S02]  /*6ce0*/  IDP.4A.S8.S8 R51, R21.reuse, R14, R51 ;  /* 0x0000000e15337226 */ /* 0x040fe40000000633 */
[----:B------:R-:W-:Y:S02]  /*6cf0*/  IDP.4A.S8.S8 R50, R21, R15, R50 ;  /* 0x0000000f15327226 */ /* 0x000fe40000000632 */
[----:B------:R-:W0:Y:S01]  /*6d00*/  LDS R21, [R2+UR6+0x7e0] ;  /* 0x0007e00602157984 */ /* 0x000e220008000800 */
[C---:B-----5:R-:W-:Y:S02]  /*6d10*/  IDP.4A.S8.S8 R53, R27.reuse, R12, R53 ;  /* 0x0000000c1b357226 */ /* 0x060fe40000000635 */
[C---:B------:R-:W-:Y:S02]  /*6d20*/  IDP.4A.S8.S8 R52, R27.reuse, R13, R52 ;  /* 0x0000000d1b347226 */ /* 0x040fe40000000634 */
[----:B------:R-:W-:-:S02]  /*6d30*/  IDP.4A.S8.S8 R55, R27, R14, R55 ;  /* 0x0000000e1b377226 */ /* 0x000fc40000000637 */
[----:B------:R-:W-:Y:S02]  /*6d40*/  IDP.4A.S8.S8 R54, R27, R15, R54 ;  /* 0x0000000f1b367226 */ /* 0x000fe40000000636 */
[C---:B------:R-:W-:Y:S01]  /*6d50*/  IDP.4A.S8.S8 R31, R28.reuse, R12, R31 ;  /* 0x0000000c1c1f7226 */ /* 0x040fe2000000061f */
[----:B------:R-:W5:Y:S01]  /*6d60*/  LDS R27, [R2+UR6+0x8b8] ;  /* 0x0008b806021b7984 */ /* 0x000f620008000800 */
        /* <DEDUP_REMOVED lines=8> */
[----:B------:R-:W5:Y:S01]  /*6df0*/  LDS.128 R12, [R16+UR7+0x970] ;  /* 0x00097007100c7984 */ /* 0x000f620008000c00 */
[C---:B-1----:R-:W-:Y:S02]  /*6e00*/  IDP.4A.S8.S8 R49, R20.reuse, R4, R49 ;  /* 0x0000000414317226 */ /* 0x042fe40000000631 */
[C---:B------:R-:W-:Y:S01]  /*6e10*/  IDP.4A.S8.S8 R48, R20.reuse, R5, R48 ;  /* 0x0000000514307226 */ /* 0x040fe20000000630 */
[----:B------:R-:W-:Y:S01]  /*6e20*/  LDS R29, [R2+UR6+0x994] ;  /* 0x00099406021d7984 */ /* 0x000fe20008000800 */
[----:B------:R-:W-:-:S02]  /*6e30*/  IDP.4A.S8.S8 R51, R20, R6, R51 ;  /* 0x0000000614337226 */ /* 0x000fc40000000633 */
[----:B------:R-:W-:Y:S02]  /*6e40*/  IDP.4A.S8.S8 R50, R20, R7, R50 ;  /* 0x0000000714327226 */ /* 0x000fe40000000632 */
[----:B------:R-:W1:Y:S01]  /*6e50*/  LDS R20, [R2+UR6+0x8bc] ;  /* 0x0008bc0602147984 */ /* 0x000e620008000800 */
        /* <DEDUP_REMOVED lines=12> */
[----:B------:R-:W-:Y:S01]  /*6f20*/  LDS.128 R4, [R16+UR7+0x980] ;  /* 0x0009800710047984 */ /* 0x000fe20008000c00 */
[----:B------:R-:W-:-:S03]  /*6f30*/  IDP.4A.S8.S8 R49, R25, R8, R49 ;  /* 0x0000000819317226 */ /* 0x000fc60000000631 */
[----:B------:R-:W1:Y:S01]  /*6f40*/  LDS R26, [R2+UR6+0x7e8] ;  /* 0x0007e806021a7984 */ /* 0x000e620008000800 */
        /* <DEDUP_REMOVED lines=8> */
[C---:B-----5:R-:W-:Y:S02]  /*6fd0*/  IDP.4A.S8.S8 R21, R27.reuse, R8, R31 ;  /* 0x000000081b157226 */ /* 0x060fe4000000061f */
[C---:B------:R-:W-:Y:S01]  /*6fe0*/  IDP.4A.S8.S8 R34, R27.reuse, R9, R32 ;  /* 0x000000091b227226 */ /* 0x040fe20000000620 */
[----:B------:R-:W-:Y:S01]  /*6ff0*/  LDS R31, [R2+UR6+0x84c] ;  /* 0x00084c06021f7984 */ /* 0x000fe20008000800 */
[C---:B------:R-:W-:Y:S02]  /*7000*/  IDP.4A.S8.S8 R33, R27.reuse, R10, R33 ;  /* 0x0000000a1b217226 */ /* 0x040fe40000000621 */
[----:B------:R-:W-:-:S02]  /*7010*/  IDP.4A.S8.S8 R36, R27, R11, R42 ;  /* 0x0000000b1b247226 */ /* 0x000fc4000000062a */
[C---:B------:R-:W-:Y:S01]  /*7020*/  IDP.4A.S8.S8 R37, R28.reuse, R8, R45 ;  /* 0x000000081c257226 */ /* 0x040fe2000000062d */
[----:B------:R-:W0:Y:S01]  /*7030*/  LDS R27, [R2+UR6+0x8c0] ;  /* 0x0008c006021b7984 */ /* 0x000e220008000800 */
[C---:B------:R-:W-:Y:S02]  /*7040*/  IDP.4A.S8.S8 R38, R28.reuse, R9, R46 ;  /* 0x000000091c267226 */ /* 0x040fe4000000062e */
[C---:B------:R-:W-:Y:S02]  /*7050*/  IDP.4A.S8.S8 R47, R28.reuse, R10, R47 ;  /* 0x0000000a1c2f7226 */ /* 0x040fe4000000062f */
[----:B------:R-:W-:Y:S02]  /*7060*/  IDP.4A.S8.S8 R56, R28, R11, R56 ;  /* 0x0000000b1c387226 */ /* 0x000fe40000000638 */
[----:B------:R-:W5:Y:S01]  /*7070*/  LDS R28, [R2+UR6+0x998] ;  /* 0x00099806021c7984 */ /* 0x000f620008000800 */
[C---:B------:R-:W-:Y:S02]  /*7080*/  IDP.4A.S8.S8 R49, R30.reuse, R12, R49 ;  /* 0x0000000c1e317226 */ /* 0x040fe40000000631 */
[C---:B------:R-:W-:Y:S01]  /*7090*/  IDP.4A.S8.S8 R48, R30.reuse, R13, R48 ;  /* 0x0000000d1e307226 */ /* 0x040fe20000000630 */
[----:B------:R-:W-:Y:S01]  /*70a0*/  LDS.128 R8, [R16+UR7+0x9f0] ;  /* 0x0009f00710087984 */ /* 0x000fe20008000c00 */
[----:B------:R-:W-:-:S02]  /*70b0*/  IDP.4A.S8.S8 R51, R30, R14, R51 ;  /* 0x0000000e1e337226 */ /* 0x000fc40000000633 */
[----:B------:R-:W-:Y:S02]  /*70c0*/  IDP.4A.S8.S8 R50, R30, R15, R50 ;  /* 0x0000000f1e327226 */ /* 0x000fe40000000632 */
[----:B------:R-:W2:Y:S01]  /*70d0*/  LDS R30, [R2+UR6+0x774] ;  /* 0x00077406021e7984 */ /* 0x000ea20008000800 */
[C---:B------:R-:W-:Y:S02]  /*70e0*/  IDP.4A.S8.S8 R53, R19.reuse, R12, R53 ;  /* 0x0000000c13357226 */ /* 0x040fe40000000635 */
        /* <DEDUP_REMOVED lines=8> */
[----:B------:R-:W1:Y:S01]  /*7170*/  LDS.128 R20, [R16+UR7+0xa00] ;  /* 0x000a000710147984 */ /* 0x000e620008000c00 */
[C---:B------:R-:W-:Y:S02]  /*7180*/  IDP.4A.S8.S8 R37, R29.reuse, R12, R37 ;  /* 0x0000000c1d257226 */ /* 0x040fe40000000625 */
[C---:B------:R-:W-:Y:S02]  /*7190*/  IDP.4A.S8.S8 R38, R29.reuse, R13, R38 ;  /* 0x0000000d1d267226 */ /* 0x040fe40000000626 */
[C---:B------:R-:W-:Y:S02]  /*71a0*/  IDP.4A.S8.S8 R47, R29.reuse, R14, R47 ;  /* 0x0000000e1d2f7226 */ /* 0x040fe4000000062f */
[----:B------:R-:W-:-:S02]  /*71b0*/  IDP.4A.S8.S8 R56, R29, R15, R56 ;  /* 0x0000000f1d387226 */ /* 0x000fc40000000638 */
[C---:B------:R-:W-:Y:S01]  /*71c0*/  IDP.4A.S8.S8 R53, R26.reuse, R4, R53 ;  /* 0x000000041a357226 */ /* 0x040fe20000000635 */
[----:B------:R-:W-:Y:S01]  /*71d0*/  LDS.128 R12, [R16+UR7+0xa10] ;  /* 0x000a1007100c7984 */ /* 0x000fe20008000c00 */
[C---:B------:R-:W-:Y:S02]  /*71e0*/  IDP.4A.S8.S8 R52, R26.reuse, R5, R52 ;  /* 0x000000051a347226 */ /* 0x040fe40000000634 */
[C---:B------:R-:W-:Y:S01]  /*71f0*/  IDP.4A.S8.S8 R55, R26.reuse, R6, R55 ;  /* 0x000000061a377226 */ /* 0x040fe20000000637 */
[----:B------:R-:W-:Y:S01]  /*7200*/  LDS R29, [R2+UR6+0x850] ;  /* 0x00085006021d7984 */ /* 0x000fe20008000800 */
[----:B------:R-:W-:-:S03]  /*7210*/  IDP.4A.S8.S8 R54, R26, R7, R54 ;  /* 0x000000071a367226 */ /* 0x000fc60000000636 */
[----:B------:R-:W3:Y:S01]  /*7220*/  LDS R26, [R2+UR6+0x77c] ;  /* 0x00077c06021a7984 */ /* 0x000ee20008000800 */
[C---:B------:R-:W-:Y:S02]  /*7230*/  IDP.4A.S8.S8 R49, R25.reuse, R4, R49 ;  /* 0x0000000419317226 */ /* 0x040fe40000000631 */
[C---:B------:R-:W-:Y:S02]  /*7240*/  IDP.4A.S8.S8 R48, R25.reuse, R5, R48 ;  /* 0x0000000519307226 */ /* 0x040fe40000000630 */
[C---:B------:R-:W-:Y:S02]  /*7250*/  IDP.4A.S8.S8 R51, R25.reuse, R6, R51 ;  /* 0x0000000619337226 */ /* 0x040fe40000000633 */
[-C--:B------:R-:W-:Y:S02]  /*7260*/  IDP.4A.S8.S8 R50, R25, R7.reuse, R50 ;  /* 0x0000000719327226 */ /* 0x080fe40000000632 */
[----:B------:R-:W4:Y:S01]  /*7270*/  LDS R25, [R2+UR6+0x928] ;  /* 0x0009280602197984 */ /* 0x000f220008000800 */
[----:B0-----:R-:W-:-:S02]  /*7280*/  IDP.4A.S8.S8 R36, R27, R7, R36 ;  /* 0x000000071b247226 */ /* 0x001fc40000000624 */
[----:B-----5:R-:W-:Y:S02]  /*7290*/  IDP.4A.S8.S8 R56, R28, R7, R56 ;  /* 0x000000071c387226 */ /* 0x020fe40000000638 */
[----:B------:R-:W0:Y:S01]  /*72a0*/  LDS R7, [R2+UR6+0x854] ;  /* 0x0008540602077984 */ /* 0x000e220008000800 */
[C---:B--2---:R-:W-:Y:S02]  /*72b0*/  IDP.4A.S8.S8 R48, R30.reuse, R9, R48 ;  /* 0x000000091e307226 */ /* 0x044fe40000000630 */
[C---:B------:R-:W-:Y:S02]  /*72c0*/  IDP.4A.S8.S8 R49, R30.reuse, R8, R49 ;  /* 0x000000081e317226 */ /* 0x040fe40000000631 */
[C---:B------:R-:W-:Y:S02]  /*72d0*/  IDP.4A.S8.S8 R51, R30.reuse, R10, R51 ;  /* 0x0000000a1e337226 */ /* 0x040fe40000000633 */
[----:B------:R-:W-:Y:S02]  /*72e0*/  IDP.4A.S8.S8 R50, R30, R11, R50 ;  /* 0x0000000b1e327226 */ /* 0x000fe40000000632 */
[----:B------:R-:W-:-:S02]  /*72f0*/  IDP.4A.S8.S8 R32, R27, R4, R32 ;  /* 0x000000041b207226 */ /* 0x000fc40000000620 */
[C---:B------:R-:W-:Y:S02]  /*7300*/  IDP.4A.S8.S8 R34, R27.reuse, R5, R34 ;  /* 0x000000051b227226 */ /* 0x040fe40000000622 */
[----:B------:R-:W-:Y:S02]  /*7310*/  IDP.4A.S8.S8 R33, R27, R6, R33 ;  /* 0x000000061b217226 */ /* 0x000fe40000000621 */
[----:B-1----:R-:W-:Y:S02]  /*7320*/  IDP.4A.S8.S8 R48, R39, R21, R48 ;  /* 0x0000001527307226 */ /* 0x002fe40000000630 */
[C---:B------:R-:W-:Y:S02]  /*7330*/  IDP.4A.S8.S8 R37, R28.reuse, R4, R37 ;  /* 0x000000041c257226 */ /* 0x040fe40000000625 */
        /* <DEDUP_REMOVED lines=13> */
[----:B------:R-:W-:-:S02]  /*7410*/  IDP.4A.S8.S8 R49, R26, R12, R49 ;  /* 0x0000000c1a317226 */ /* 0x000fc40000000631 */
[-C--:B------:R-:W-:Y:S02]  /*7420*/  IDP.4A.S8.S8 R28, R31, R11.reuse, R54 ;  /* 0x0000000b1f1c7226 */ /* 0x080fe40000000636 */
[----:B------:R-:W-:Y:S02]  /*7430*/  IDP.4A.S8.S8 R56, R35, R11, R56 ;  /* 0x0000000b23387226 */ /* 0x000fe40000000638 */
[C---:B------:R-:W-:Y:S02]  /*7440*/  IDP.4A.S8.S8 R53, R31.reuse, R8, R53 ;  /* 0x000000081f357226 */ /* 0x040fe40000000635 */
[C---:B------:R-:W-:Y:S02]  /*7450*/  IDP.4A.S8.S8 R52, R31.reuse, R9, R52 ;  /* 0x000000091f347226 */ /* 0x040fe40000000634 */
[----:B------:R-:W-:Y:S02]  /*7460*/  IDP.4A.S8.S8 R30, R31, R10, R55 ;  /* 0x0000000a1f1e7226 */ /* 0x000fe40000000637 */
[----:B------:R-:W-:-:S02]  /*7470*/  HFMA2 R5, -RZ, RZ, 0, 0 ;  /* 0x00000000ff057431 */ /* 0x000fc400000001ff */
[C---:B----4-:R-:W-:Y:S01]  /*7480*/  IDP.4A.S8.S8 R11, R25.reuse, R20, R4 ;  /* 0x00000014190b7226 */ /* 0x050fe20000000604 */
[----:B------:R-:W-:Y:S01]  /*7490*/  SHF.R.S32.HI R19, RZ, 0x1f, R39 ;  /* 0x0000001fff137819 */ /* 0x000fe20000011427 */
[C---:B------:R-:W-:Y:S02]  /*74a0*/  IDP.4A.S8.S8 R8, R25.reuse, R21, R34 ;  /* 0x0000001519087226 */ /* 0x040fe40000000622 */
[C---:B------:R-:W-:Y:S02]  /*74b0*/  IDP.4A.S8.S8 R9, R25.reuse, R22, R33 ;  /* 0x0000001619097226 */ /* 0x040fe40000000621 */
[----:B------:R-:W-:Y:S01]  /*74c0*/  IDP.4A.S8.S8 R10, R25, R23, R36 ;  /* 0x00000017190a7226 */ /* 0x000fe20000000624 */
[----:B------:R-:W-:Y:S01]  /*74d0*/  SHF.R.S32.HI R6, RZ, 0x1f, R49 ;  /* 0x0000001fff067819 */ /* 0x000fe20000011431 */
[C---:B------:R-:W-:Y:S02]  /*74e0*/  IDP.4A.S8.S8 R25, R40.reuse, R20, R37 ;  /* 0x0000001428197226 */ /* 0x040fe40000000625 */
[----:B------:R-:W-:-:S02]  /*74f0*/  IDP.4A.S8.S8 R16, R40, R21, R16 ;  /* 0x0000001528107226 */ /* 0x000fc40000000610 */
[C---:B------:R-:W-:Y:S02]  /*7500*/  IDP.4A.S8.S8 R27, R40.reuse, R22, R27 ;  /* 0x00000016281b7226 */ /* 0x040fe4000000061b */
[CC--:B------:R-:W-:Y:S02]  /*7510*/  IDP.4A.S8.S8 R28, R29.reuse, R23.reuse, R28 ;  /* 0x000000171d1c7226 */ /* 0x0c0fe4000000061c */
[----:B------:R-:W-:Y:S02]  /*7520*/  IDP.4A.S8.S8 R40, R40, R23, R56 ;  /* 0x0000001728287226 */ /* 0x000fe40000000638 */
[C---:B------:R-:W-:Y:S02]  /*7530*/  IDP.4A.S8.S8 R51, R26.reuse, R14, R51 ;  /* 0x0000000e1a337226 */ /* 0x040fe40000000633 */
[----:B------:R-:W-:Y:S01]  /*7540*/  IDP.4A.S8.S8 R23, R26, R15, R50 ;  /* 0x0000000f1a177226 */ /* 0x000fe20000000632 */
[----:B------:R-:W-:Y:S01]  /*7550*/  MOV R4, 0x40000000 ;  /* 0x4000000000047802 */ /* 0x000fe20000000f00 */
[----:B------:R-:W-:-:S02]  /*7560*/  IDP.4A.S8.S8 R30, R29, R22, R30 ;  /* 0x000000161d1e7226 */ /* 0x000fc4000000061e */
[----:B------:R-:W-:Y:S02]  /*7570*/  IMAD R26, R19, -0x52710000, RZ ;  /* 0xad8f0000131a7824 */ /* 0x000fe400078e02ff */
[C---:B------:R-:W-:Y:S01]  /*7580*/  IDP.4A.S8.S8 R32, R29.reuse, R21, R52 ;  /* 0x000000151d207226 */ /* 0x040fe20000000634 */
[----:B------:R-:W-:Y:S01]  /*7590*/  SHF.R.S32.HI R21, RZ, 0x1f, R23 ;  /* 0x0000001fff157819 */ /* 0x000fe20000011417 */
[----:B------:R-:W-:Y:S01]  /*75a0*/  IMAD R22, R6, -0x52710000, RZ ;  /* 0xad8f000006167824 */ /* 0x000fe200078e02ff */
[----:B------:R-:W-:Y:S01]  /*75b0*/  SHF.R.S32.HI R6, RZ, 0x1f, R51 ;  /* 0x0000001fff067819 */ /* 0x000fe20000011433 */
[----:B------:R-:W-:Y:S02]  /*75c0*/  IDP.4A.S8.S8 R53, R29, R20, R53 ;  /* 0x000000141d357226 */ /* 0x000fe40000000635 */
[----:B------:R-:W1:Y:S01]  /*75d0*/  LDS R20, [R2+UR6+0xa04] ;  /* 0x000a040602147984 */ /* 0x000e620008000800 */
[C---:B------:R-:W-:Y:S02]  /*75e0*/  IMAD R29, R39.reuse, 0x60fd, R26 ;  /* 0x000060fd271d7824 */ /* 0x040fe400078e021a */
[----:B------:R-:W-:-:S04]  /*75f0*/  IMAD.WIDE.U32 R38, R39, -0x52710000, R4 ;  /* 0xad8f000027267825 */ /* 0x000fc800078e0004 */
[----:B------:R-:W-:Y:S02]  /*7600*/  IMAD R19, R49, 0x60fd, R22 ;  /* 0x000060fd31137824 */ /* 0x000fe400078e0216 */
[----:B------:R-:W-:Y:S02]  /*7610*/  IMAD R6, R6, -0x52710000, RZ ;  /* 0xad8f000006067824 */ /* 0x000fe400078e02ff */
[----:B------:R-:W-:Y:S01]  /*7620*/  IMAD R22, R21, -0x52710000, RZ ;  /* 0xad8f000015167824 */ /* 0x000fe200078e02ff */
[----:B------:R-:W-:Y:S01]  /*7630*/  IADD3 R21, PT, PT, R39, R29, RZ ;  /* 0x0000001d27157210 */ /* 0x000fe20007ffe0ff */
[C---:B------:R-:W-:Y:S02]  /*7640*/  IMAD R31, R51.reuse, 0x60fd, R6 ;  /* 0x000060fd331f7824 */ /* 0x040fe400078e0206 */
[----:B------:R-:W-:-:S04]  /*7650*/  IMAD.WIDE.U32 R34, R51, -0x52710000, R4 ;  /* 0xad8f000033227825 */ /* 0x000fc800078e0004 */
[C---:B------:R-:W-:Y:S02]  /*7660*/  IMAD R29, R23.reuse, 0x60fd, R22 ;  /* 0x000060fd171d7824 */ /* 0x040fe400078e0216 */
[----:B------:R-:W-:Y:S01]  /*7670*/  IMAD.WIDE.U32 R22, R23, -0x52710000, R4 ;  /* 0xad8f000017167825 */ /* 0x000fe200078e0004 */
[----:B------:R-:W-:Y:S02]  /*7680*/  SHF.R.U64 R6, R38, 0x1f, R21 ;  /* 0x0000001f26067819 */ /* 0x000fe40000001215 */
[----:B------:R-:W-:Y:S01]  /*7690*/  IADD3 R21, PT, PT, R35, R31, RZ ;  /* 0x0000001f23157210 */ /* 0x000fe20007ffe0ff */
[----:B0-----:R-:W-:Y:S01]  /*76a0*/  IDP.4A.S8.S8 R31, R7, R13, R32 ;  /* 0x0000000d071f7226 */ /* 0x001fe20000000620 */
[----:B------:R-:W-:Y:S01]  /*76b0*/  IADD3 R23, PT, PT, R23, R29, RZ ;  /* 0x0000001d17177210 */ /* 0x000fe20007ffe0ff */
[----:B------:R-:W-:-:S03]  /*76c0*/  IDP.4A.S8.S8 R53, R7, R12, R53 ;  /* 0x0000000c07357226 */ /* 0x000fc60000000635 */
[----:B------:R-:W-:Y:S02]  /*76d0*/  SHF.R.U64 R23, R22, 0x1f, R23 ;  /* 0x0000001f16177819 */ /* 0x000fe40000001217 */
[----:B------:R-:W-:Y:S01]  /*76e0*/  SHF.R.S32.HI R22, RZ, 0x1f, R31 ;  /* 0x0000001fff167819 */ /* 0x000fe2000001141f */
[----:B------:R-:W-:Y:S01]  /*76f0*/  IDP.4A.S8.S8 R33, R7, R14, R30 ;  /* 0x0000000e07217226 */ /* 0x000fe2000000061e */
[----:B------:R-:W-:Y:S01]  /*7700*/  SHF.R.S32.HI R26, RZ, 0x1f, R53 ;  /* 0x0000001fff1a7819 */ /* 0x000fe20000011435 */
[----:B------:R-:W-:-:S04]  /*7710*/  IMAD.WIDE.U32 R36, R49, -0x52710000, R4 ;  /* 0xad8f000031247825 */ /* 0x000fc800078e0004 */
[----:B------:R-:W-:Y:S02]  /*7720*/  IMAD R30, R22, -0x52710000, RZ ;  /* 0xad8f0000161e7824 */ /* 0x000fe400078e02ff */
[----:B------:R-:W-:Y:S01]  /*7730*/  IMAD R26, R26, -0x52710000, RZ ;  /* 0xad8f00001a1a7824 */ /* 0x000fe200078e02ff */
[----:B------:R0:W2:Y:S01]  /*7740*/  LDS R22, [R2+UR6+0x92c] ;  /* 0x00092c0602167984 */ /* 0x0000a20008000800 */
[----:B------:R-:W-:Y:S01]  /*7750*/  IDP.4A.S8.S8 R35, R7, R15, R28 ;  /* 0x0000000f07237226 */ /* 0x000fe2000000061c */
[----:B------:R-:W-:Y:S01]  /*7760*/  SHF.R.S32.HI R7, RZ, 0x1f, R33 ;  /* 0x0000001fff077819 */ /* 0x000fe20000011421 */
[----:B------:R-:W-:Y:S01]  /*7770*/  IMAD.WIDE.U32 R28, R53, -0x52710000, R4 ;  /* 0xad8f0000351c7825 */ /* 0x000fe200078e0004 */
[----:B------:R-:W-:Y:S01]  /*7780*/  IADD3 R19, PT, PT, R37, R19, RZ ;  /* 0x0000001325137210 */ /* 0x000fe20007ffe0ff */
[----:B------:R-:W3:Y:S02]  /*7790*/  LDCU.64 UR6, c[0x0][0x390] ;  /* 0x00007200ff0677ac */ /* 0x000ee40008000a00 */
[----:B------:R-:W-:-:S02]  /*77a0*/  IMAD R37, R53, 0x60fd, R26 ;  /* 0x000060fd35257824 */ /* 0x000fc400078e021a */
[----:B------:R-:W-:Y:S01]  /*77b0*/  IMAD R32, R7, -0x52710000, RZ ;  /* 0xad8f000007207824 */ /* 0x000fe200078e02ff */
[----:B------:R-:W-:Y:S01]  /*77c0*/  SHF.R.S32.HI R26, RZ, 0x1f, R35 ;  /* 0x0000001fff1a7819 */ /* 0x000fe20000011423 */
[----:B------:R-:W-:Y:S01]  /*77d0*/  IMAD R39, R31, 0x60fd, R30 ;  /* 0x000060fd1f277824 */ /* 0x000fe200078e021e */
[----:B------:R-:W-:Y:S01]  /*77e0*/  IADD3 R7, PT, PT, R29, R37, RZ ;  /* 0x000000251d077210 */ /* 0x000fe20007ffe0ff */
[----:B------:R-:W-:-:S04]  /*77f0*/  IMAD.WIDE.U32 R30, R31, -0x52710000, R4 ;  /* 0xad8f00001f1e7825 */ /* 0x000fc800078e0004 */
[C---:B------:R-:W-:Y:S02]  /*7800*/  IMAD R29, R33.reuse, 0x60fd, R32 ;  /* 0x000060fd211d7824 */ /* 0x040fe400078e0220 */
[----:B------:R-:W-:Y:S01]  /*7810*/  IMAD.WIDE.U32 R32, R33, -0x52710000, R4 ;  /* 0xad8f000021207825 */ /* 0x000fe200078e0004 */
[----:B------:R-:W-:-:S03]  /*7820*/  IADD3 R31, PT, PT, R31, R39, RZ ;  /* 0x000000271f1f7210 */ /* 0x000fc60007ffe0ff */
[----:B------:R-:W-:Y:S01]  /*7830*/  IMAD R26, R26, -0x52710000, RZ ;  /* 0xad8f00001a1a7824 */ /* 0x000fe200078e02ff */
[----:B------:R-:W-:Y:S01]  /*7840*/  SHF.R.U64 R7, R28, 0x1f, R7 ;  /* 0x0000001f1c077819 */ /* 0x000fe20000001207 */
[----:B-1----:R-:W-:Y:S01]  /*7850*/  IDP.4A.S8.S8 R37, R20, R12, R25 ;  /* 0x0000000c14257226 */ /* 0x002fe20000000619 */
[----:B------:R-:W-:Y:S01]  /*7860*/  IADD3 R25, PT, PT, R33, R29, RZ ;  /* 0x0000001d21197210 */ /* 0x000fe20007ffe0ff */
[C---:B------:R-:W-:Y:S01]  /*7870*/  IMAD R33, R35.reuse, 0x60fd, R26 ;  /* 0x000060fd23217824 */ /* 0x040fe200078e021a */
[----:B0-----:R-:W-:Y:S01]  /*7880*/  SHF.R.U64 R2, R30, 0x1f, R31 ;  /* 0x0000001f1e027819 */ /* 0x001fe2000000121f */
[----:B------:R-:W-:-:S04]  /*7890*/  IMAD.WIDE.U32 R28, R35, -0x52710000, R4 ;  /* 0xad8f0000231c7825 */ /* 0x000fc800078e0004 */
[C---:B------:R-:W-:Y:S01]  /*78a0*/  IDP.4A.S8.S8 R31, R20.reuse, R13, R16 ;  /* 0x0000000d141f7226 */ /* 0x040fe20000000610 */
[----:B------:R-:W-:Y:S01]  /*78b0*/  SHF.R.S32.HI R16, RZ, 0x1f, R37 ;  /* 0x0000001fff107819 */ /* 0x000fe20000011425 */
[C---:B------:R-:W-:Y:S01]  /*78c0*/  IDP.4A.S8.S8 R35, R20.reuse, R14, R27 ;  /* 0x0000000e14237226 */ /* 0x040fe2000000061b */
[----:B------:R-:W-:Y:S01]  /*78d0*/  IADD3 R29, PT, PT, R29, R33, RZ ;  /* 0x000000211d1d7210 */ /* 0x000fe20007ffe0ff */
[----:B------:R-:W-:Y:S01]  /*78e0*/  IDP.4A.S8.S8 R33, R20, R15, R40 ;  /* 0x0000000f14217226 */ /* 0x000fe20000000628 */
[----:B------:R-:W-:Y:S02]  /*78f0*/  SHF.R.S32.HI R20, RZ, 0x1f, R31 ;  /* 0x0000001fff147819 */ /* 0x000fe4000001141f */
[----:B------:R-:W-:Y:S01]  /*7900*/  SHF.R.U64 R27, R28, 0x1f, R29 ;  /* 0x0000001f1c1b7819 */ /* 0x000fe2000000121d */
[----:B------:R-:W-:Y:S01]  /*7910*/  IMAD R28, R16, -0x52710000, RZ ;  /* 0xad8f0000101c7824 */ /* 0x000fe200078e02ff */
[----:B------:R-:W-:Y:S01]  /*7920*/  SHF.R.S32.HI R16, RZ, 0x1f, R35 ;  /* 0x0000001fff107819 */ /* 0x000fe20000011423 */
[----:B------:R-:W-:Y:S01]  /*7930*/  IMAD R20, R20, -0x52710000, RZ ;  /* 0xad8f000014147824 */ /* 0x000fe200078e02ff */
[----:B------:R-:W-:Y:S01]  /*7940*/  SHF.R.S32.HI R26, RZ, 0x1f, R33 ;  /* 0x0000001fff1a7819 */ /* 0x000fe20000011421 */
[----:B------:R-:W-:-:S02]  /*7950*/  IMAD R39, R37, 0x60fd, R28 ;  /* 0x000060fd25277824 */ /* 0x000fc400078e021c */
[----:B------:R-:W-:-:S04]  /*7960*/  IMAD.WIDE.U32 R28, R37, -0x52710000, R4 ;  /* 0xad8f0000251c7825 */ /* 0x000fc800078e0004 */
[----:B------:R-:W-:Y:S02]  /*7970*/  IMAD R16, R16, -0x52710000, RZ ;  /* 0xad8f000010107824 */ /* 0x000fe400078e02ff */
[C---:B------:R-:W-:Y:S02]  /*7980*/  IMAD R37, R31.reuse, 0x60fd, R20 ;  /* 0x000060fd1f257824 */ /* 0x040fe400078e0214 */
[----:B------:R-:W-:Y:S01]  /*7990*/  IMAD.WIDE.U32 R30, R31, -0x52710000, R4 ;  /* 0xad8f00001f1e7825 */ /* 0x000fe200078e0004 */
[----:B------:R-:W-:-:S03]  /*79a0*/  SHF.R.U64 R21, R34, 0x1f, R21 ;  /* 0x0000001f22157819 */ /* 0x000fc60000001215 */
[----:B------:R-:W-:Y:S01]  /*79b0*/  IMAD R26, R26, -0x52710000, RZ ;  /* 0xad8f00001a1a7824 */ /* 0x000fe200078e02ff */
[----:B------:R-:W-:Y:S01]  /*79c0*/  SHF.R.U64 R25, R32, 0x1f, R25 ;  /* 0x0000001f20197819 */ /* 0x000fe20000001219 */
[----:B------:R-:W-:Y:S01]  /*79d0*/  IMAD R41, R35, 0x60fd, R16 ;  /* 0x000060fd23297824 */ /* 0x000fe200078e0210 */
[----:B------:R-:W-:Y:S01]  /*79e0*/  IADD3 R29, PT, PT, R29, R39, RZ ;  /* 0x000000271d1d7210 */ /* 0x000fe20007ffe0ff */
[----:B------:R-:W-:Y:S01]  /*79f0*/  IMAD.WIDE.U32 R34, R35, -0x52710000, R4 ;  /* 0xad8f000023227825 */ /* 0x000fe200078e0004 */
[----:B------:R-:W-:-:S03]  /*7a00*/  IADD3 R39, PT, PT, R31, R37, RZ ;  /* 0x000000251f277210 */ /* 0x000fc60007ffe0ff */
[C---:B------:R-:W-:Y:S02]  /*7a10*/  IMAD R43, R33.reuse, 0x60fd, R26 ;  /* 0x000060fd212b7824 */ /* 0x040fe400078e021a */
[----:B------:R-:W-:Y:S01]  /*7a20*/  IMAD.WIDE.U32 R32, R33, -0x52710000, R4 ;  /* 0xad8f000021207825 */ /* 0x000fe200078e0004 */
[----:B------:R-:W-:-:S03]  /*7a30*/  IADD3 R37, PT, PT, R35, R41, RZ ;  /* 0x0000002923257210 */ /* 0x000fc60007ffe0ff */
[C---:B--2---:R-:W-:Y:S01]  /*7a40*/  IDP.4A.S8.S8 R31, R22.reuse, R12, R11 ;  /* 0x0000000c161f7226 */ /* 0x044fe2000000060b */
[----:B------:R-:W-:Y:S01]  /*7a50*/  IADD3 R35, PT, PT, R33, R43, RZ ;  /* 0x0000002b21237210 */ /* 0x000fe20007ffe0ff */
[----:B------:R-:W-:-:S03]  /*7a60*/  IDP.4A.S8.S8 R33, R22, R13, R8 ;  /* 0x0000000d16217226 */ /* 0x000fc60000000608 */
[----:B------:R-:W-:Y:S02]  /*7a70*/  SHF.R.S32.HI R16, RZ, 0x1f, R31 ;  /* 0x0000001fff107819 */ /* 0x000fe4000001141f */
[----:B------:R-:W-:Y:S01]  /*7a80*/  SHF.R.U64 R13, R32, 0x1f, R35 ;  /* 0x0000001f200d7819 */ /* 0x000fe20000001223 */
[----:B------:R-:W-:Y:S02]  /*7a90*/  IDP.4A.S8.S8 R35, R22, R14, R9 ;  /* 0x0000000e16237226 */ /* 0x000fe40000000609 */
[----:B------:R-:W-:Y:S01]  /*7aa0*/  IMAD R16, R16, -0x52710000, RZ ;  /* 0xad8f000010107824 */ /* 0x000fe200078e02ff */
[----:B------:R-:W-:Y:S01]  /*7ab0*/  SHF.R.U64 R11, R34, 0x1f, R37 ;  /* 0x0000001f220b7819 */ /* 0x000fe20000001225 */
[----:B------:R-:W-:Y:S01]  /*7ac0*/  HFMA2 R9, -RZ, RZ, 1.9073486328125e-06, 0 ;  /* 0x00200000ff097431 */ /* 0x000fe200000001ff */
[----:B------:R-:W-:Y:S01]  /*7ad0*/  SHF.R.U64 R19, R36, 0x1f, R19 ;  /* 0x0000001f24137819 */ /* 0x000fe20000001213 */
[----:B------:R-:W-:Y:S01]  /*7ae0*/  IDP.4A.S8.S8 R37, R22, R15, R10 ;  /* 0x0000000f16257226 */ /* 0x000fe2000000060a */
[----:B------:R-:W-:Y:S01]  /*7af0*/  SHF.R.U64 R12, R30, 0x1f, R39 ;  /* 0x0000001f1e0c7819 */ /* 0x000fe20000001227 */
[C---:B------:R-:W-:Y:S01]  /*7b00*/  IMAD R39, R31.reuse, 0x60fd, R16 ;  /* 0x000060fd1f277824 */ /* 0x040fe200078e0210 */
[----:B------:R-:W-:Y:S01]  /*7b10*/  SHF.R.S32.HI R10, RZ, 0x1f, R33 ;  /* 0x0000001fff0a7819 */ /* 0x000fe20000011421 */
[----:B------:R-:W-:Y:S01]  /*7b20*/  IMAD.WIDE.U32 R30, R31, -0x52710000, R4 ;  /* 0xad8f00001f1e7825 */ /* 0x000fe200078e0004 */
[----:B------:R-:W-:-:S02]  /*7b30*/  SHF.R.S32.HI R14, RZ, 0x1f, R35 ;  /* 0x0000001fff0e7819 */ /* 0x000fc40000011423 */
[----:B------:R-:W-:Y:S02]  /*7b40*/  MOV R8, 0x0 ;  /* 0x0000000000087802 */ /* 0x000fe40000000f00 */
[----:B------:R-:W-:Y:S01]  /*7b50*/  VIADDMNMX R19, R0, R19, RZ, !PT ;  /* 0x0000001300137246 */ /* 0x000fe200078001ff */
[----:B------:R-:W-:Y:S01]  /*7b60*/  IMAD R20, R10, -0x52710000, RZ ;  /* 0xad8f00000a147824 */ /* 0x000fe200078e02ff */
[----:B------:R-:W-:Y:S01]  /*7b70*/  IADD3 R31, PT, PT, R31, R39, RZ ;  /* 0x000000271f1f7210 */ /* 0x000fe20007ffe0ff */
[----:B------:R-:W-:Y:S02]  /*7b80*/  IMAD R14, R14, -0x52710000, RZ ;  /* 0xad8f00000e0e7824 */ /* 0x000fe400078e02ff */
[----:B------:R-:W-:Y:S01]  /*7b90*/  IMAD.HI.U32 R19, R19, 0x50802ccb, R8 ;  /* 0x50802ccb13137827 */ /* 0x000fe200078e0008 */
[----:B------:R-:W-:-:S03]  /*7ba0*/  SHF.R.U64 R31, R30, 0x1f, R31 ;  /* 0x0000001f1e1f7819 */ /* 0x000fc6000000121f */
[----:B------:R-:W-:Y:S02]  /*7bb0*/  IMAD R41, R33, 0x60fd, R20 ;  /* 0x000060fd21297824 */ /* 0x000fe400078e0214 */
[----:B------:R-:W-:Y:S02]  /*7bc0*/  IMAD R43, R35, 0x60fd, R14 ;  /* 0x000060fd232b7824 */ /* 0x000fe400078e020e */
[----:B------:R-:W-:-:S04]  /*7bd0*/  IMAD.WIDE.U32 R32, R33, -0x52710000, R4 ;  /* 0xad8f000021207825 */ /* 0x000fc800078e0004 */
[----:B------:R-:W-:Y:S01]  /*7be0*/  IMAD.WIDE.U32 R14, R35, -0x52710000, R4 ;  /* 0xad8f0000230e7825 */ /* 0x000fe200078e0004 */
[----:B------:R-:W-:-:S03]  /*7bf0*/  SHF.R.U64 R29, R28, 0x1f, R29 ;  /* 0x0000001f1c1d7819 */ /* 0x000fc6000000121d */
[----:B------:R-:W-:Y:S01]  /*7c00*/  IMAD.WIDE.U32 R34, R37, -0x52710000, R4 ;  /* 0xad8f000025227825 */ /* 0x000fe200078e0004 */
[----:B---3--:R-:W-:Y:S02]  /*7c10*/  IADD3 R4, P0, PT, R3, UR6, RZ ;  /* 0x0000000603047c10 */ /* 0x008fe4000ff1e0ff */
[----:B------:R-:W-:Y:S02]  /*7c20*/  SHF.R.U32.HI R3, RZ, 0x16, R19 ;  /* 0x00000016ff037819 */ /* 0x000fe40000011613 */
[C---:B------:R-:W-:Y:S02]  /*7c30*/  VIADDMNMX R19, R0.reuse, R31, RZ, !PT ;  /* 0x0000001f00137246 */ /* 0x040fe400078001ff */
[----:B------:R-:W-:Y:S02]  /*7c40*/  IADD3 R5, PT, PT, R33, R41, RZ ;  /* 0x0000002921057210 */ /* 0x000fe40007ffe0ff */
[----:B------:R-:W-:Y:S02]  /*7c50*/  IADD3 R33, PT, PT, R15, R43, RZ ;  /* 0x0000002b0f217210 */ /* 0x000fe40007ffe0ff */
[----:B------:R-:W-:-:S02]  /*7c60*/  VIADDMNMX R15, R0, R7, RZ, !PT ;  /* 0x00000007000f7246 */ /* 0x000fc400078001ff */
[----:B------:R-:W-:Y:S02]  /*7c70*/  SHF.R.S32.HI R10, RZ, 0x1f, R37 ;  /* 0x0000001fff0a7819 */ /* 0x000fe40000011425 */
[----:B------:R-:W-:Y:S01]  /*7c80*/  VIADDMNMX R29, R0, R29, RZ, !PT ;  /* 0x0000001d001d7246 */ /* 0x000fe200078001ff */
[----:B------:R-:W-:Y:S01]  /*7c90*/  IMAD.HI.U32 R0, R19, 0x50802ccb, R8 ;  /* 0x50802ccb13007827 */ /* 0x000fe200078e0008 */
[C---:B------:R-:W-:Y:S02]  /*7ca0*/  VIADDMNMX R7, R17.reuse, R6, RZ, !PT ;  /* 0x0000000611077246 */ /* 0x040fe400078001ff */
[----:B------:R-:W-:Y:S02]  /*7cb0*/  VIADDMNMX R19, R17, R2, RZ, !PT ;  /* 0x0000000211137246 */ /* 0x000fe400078001ff */
[----:B------:R-:W-:Y:S01]  /*7cc0*/  SHF.R.U64 R32, R32, 0x1f, R5 ;  /* 0x0000001f20207819 */ /* 0x000fe20000001205 */
[----:B------:R-:W-:Y:S01]  /*7cd0*/  IMAD R10, R10, -0x52710000, RZ ;  /* 0xad8f00000a0a7824 */ /* 0x000fe200078e02ff */
[----:B------:R-:W-:Y:S01]  /*7ce0*/  IADD3.X R5, PT, PT, RZ, UR7, RZ, P0, !PT ;  /* 0x00000007ff057c10 */ /* 0x000fe200087fe4ff */
[----:B------:R-:W-:Y:S01]  /*7cf0*/  IMAD.HI.U32 R7, R7, 0x50802ccb, R8 ;  /* 0x50802ccb07077827 */ /* 0x000fe200078e0008 */
[----:B------:R-:W-:-:S03]  /*7d00*/  VIMNMX.U32 R3, PT, PT, R3, 0x7f, PT ;  /* 0x0000007f03037848 */ /* 0x000fc60003fe0000 */
[--C-:B------:R-:W-:Y:S01]  /*7d10*/  IMAD.HI.U32 R15, R15, 0x50802ccb, R8.reuse ;  /* 0x50802ccb0f0f7827 */ /* 0x100fe200078e0008 */
[----:B------:R-:W-:Y:S01]  /*7d20*/  VIADDMNMX R21, R24, R21, RZ, !PT ;  /* 0x0000001518157246 */ /* 0x000fe200078001ff */
[----:B------:R0:W-:Y:S02]  /*7d30*/  STG.E.U8 desc[UR10][R4.64], R3 ;  /* 0x0000000304007986 */ /* 0x0001e4000c10110a */
[----:B------:R-:W-:Y:S01]  /*7d40*/  IMAD.HI.U32 R19, R19, 0x50802ccb, R8 ;  /* 0x50802ccb13137827 */ /* 0x000fe200078e0008 */
[----:B------:R-:W-:-:S03]  /*7d50*/  SHF.R.U32.HI R15, RZ, 0x16, R15 ;  /* 0x00000016ff0f7819 */ /* 0x000fc6000001160f */
[----:B------:R-:W-:Y:S01]  /*7d60*/  IMAD R37, R37, 0x60fd, R10 ;  /* 0x000060fd25257824 */ /* 0x000fe200078e020a */
[----:B------:R-:W-:Y:S02]  /*7d70*/  VIADDMNMX R25, R24, R25, RZ, !PT ;  /* 0x0000001918197246 */ /* 0x000fe400078001ff */
[----:B0-----:R-:W-:Y:S02]  /*7d80*/  SHF.R.U32.HI R3, RZ, 0x16, R7 ;  /* 0x00000016ff037819 */ /* 0x001fe40000011607 */
[----:B------:R-:W-:Y:S01]  /*7d90*/  SHF.R.U32.HI R7, RZ, 0x16, R19 ;  /* 0x00000016ff077819 */ /* 0x000fe20000011613 */
[--C-:B------:R-:W-:Y:S01]  /*7da0*/  IMAD.HI.U32 R21, R21, 0x50802ccb, R8.reuse ;  /* 0x50802ccb15157827 */ /* 0x100fe200078e0008 */
[----:B------:R-:W-:Y:S02]  /*7db0*/  IADD3 R35, PT, PT, R35, R37, RZ ;  /* 0x0000002523237210 */ /* 0x000fe40007ffe0ff */
[----:B------:R-:W-:Y:S01]  /*7dc0*/  VIMNMX.U32 R3, PT, PT, R3, 0x7f, PT ;  /* 0x0000007f03037848 */ /* 0x000fe20003fe0000 */
[----:B------:R-:W-:Y:S01]  /*7dd0*/  IMAD.HI.U32 R25, R25, 0x50802ccb, R8 ;  /* 0x50802ccb19197827 */ /* 0x000fe200078e0008 */
[----:B------:R-:W-:-:S02]  /*7de0*/  VIMNMX.U32 R15, PT, PT, R15, 0x7f, PT ;  /* 0x0000007f0f0f7848 */ /* 0x000fc40003fe0000 */
[----:B------:R-:W-:Y:S01]  /*7df0*/  VIMNMX.U32 R7, PT, PT, R7, 0x7f, PT ;  /* 0x0000007f07077848 */ /* 0x000fe20003fe0000 */
[----:B------:R0:W-:Y:S01]  /*7e00*/  STG.E.U8 desc[UR10][R4.64+0x1], R3 ;  /* 0x0000010304007986 */ /* 0x0001e2000c10110a */
[----:B------:R-:W-:Y:S02]  /*7e10*/  SHF.R.U64 R33, R14, 0x1f, R33 ;  /* 0x0000001f0e217819 */ /* 0x000fe40000001221 */
[----:B------:R-:W-:Y:S01]  /*7e20*/  SHF.R.U64 R35, R34, 0x1f, R35 ;  /* 0x0000001f22237819 */ /* 0x000fe20000001223 */
[----:B------:R-:W-:Y:S01]  /*7e30*/  IMAD.HI.U32 R29, R29, 0x50802ccb, R8 ;  /* 0x50802ccb1d1d7827 */ /* 0x000fe200078e0008 */
[C---:B------:R-:W-:Y:S01]  /*7e40*/  VIADDMNMX R19, R17.reuse, R32, RZ, !PT ;  /* 0x0000002011137246 */ /* 0x040fe200078001ff */
[----:B------:R1:W-:Y:S01]  /*7e50*/  STG.E.U8 desc[UR10][R4.64+0x6200], R15 ;  /* 0x0062000f04007986 */ /* 0x0003e2000c10110a */
[----:B------:R-:W-:Y:S02]  /*7e60*/  VIADDMNMX R17, R17, R12, RZ, !PT ;  /* 0x0000000c11117246 */ /* 0x000fe400078001ff */
[----:B------:R-:W-:Y:S01]  /*7e70*/  SHF.R.U32.HI R0, RZ, 0x16, R0 ;  /* 0x00000016ff007819 */ /* 0x000fe20000011600 */
[----:B------:R2:W-:Y:S01]  /*7e80*/  STG.E.U8 desc[UR10][R4.64+0x6201], R7 ;  /* 0x0062010704007986 */ /* 0x0005e2000c10110a */
[----:B0-----:R-:W-:-:S02]  /*7e90*/  SHF.R.U32.HI R3, RZ, 0x16, R21 ;  /* 0x00000016ff037819 */ /* 0x001fc40000011615 */
[----:B------:R-:W-:Y:S02]  /*7ea0*/  VIADDMNMX R21, R24, R11, RZ, !PT ;  /* 0x0000000b18157246 */ /* 0x000fe400078001ff */
[----:B------:R-:W-:Y:S02]  /*7eb0*/  VIADDMNMX R23, R18, R23, RZ, !PT ;  /* 0x0000001712177246 */ /* 0x000fe400078001ff */
[----:B-1----:R-:W-:Y:S02]  /*7ec0*/  VIADDMNMX R15, R24, R33, RZ, !PT ;  /* 0x00000021180f7246 */ /* 0x002fe400078001ff */
[C---:B------:R-:W-:Y:S02]  /*7ed0*/  VIADDMNMX R27, R18.reuse, R27, RZ, !PT ;  /* 0x0000001b121b7246 */ /* 0x040fe400078001ff */
[----:B--2---:R-:W-:Y:S02]  /*7ee0*/  SHF.R.U32.HI R7, RZ, 0x16, R25 ;  /* 0x00000016ff077819 */ /* 0x004fe40000011619 */
[----:B------:R-:W-:-:S02]  /*7ef0*/  VIADDMNMX R11, R18, R35, RZ, !PT ;  /* 0x00000023120b7246 */ /* 0x000fc400078001ff */
[----:B------:R-:W-:Y:S01]  /*7f00*/  VIADDMNMX R13, R18, R13, RZ, !PT ;  /* 0x0000000d120d7246 */ /* 0x000fe200078001ff */
[----:B------:R-:W-:Y:S01]  /*7f10*/  IMAD.HI.U32 R19, R19, 0x50802ccb, R8 ;  /* 0x50802ccb13137827 */ /* 0x000fe200078e0008 */
[----:B------:R-:W-:Y:S02]  /*7f20*/  SHF.R.U32.HI R31, RZ, 0x16, R29 ;  /* 0x00000016ff1f7819 */ /* 0x000fe4000001161d */
[----:B------:R-:W-:Y:S01]  /*7f30*/  VIMNMX.U32 R29, PT, PT, R0, 0x7f, PT ;  /* 0x0000007f001d7848 */ /* 0x000fe20003fe0000 */
[--C-:B------:R-:W-:Y:S01]  /*7f40*/  IMAD.HI.U32 R17, R17, 0x50802ccb, R8.reuse ;  /* 0x50802ccb11117827 */ /* 0x100fe200078e0008 */
[----:B------:R-:W-:Y:S02]  /*7f50*/  VIMNMX.U32 R3, PT, PT, R3, 0x7f, PT ;  /* 0x0000007f03037848 */ /* 0x000fe40003fe0000 */
[----:B------:R-:W-:Y:S01]  /*7f60*/  VIMNMX.U32 R7, PT, PT, R7, 0x7f, PT ;  /* 0x0000007f07077848 */ /* 0x000fe20003fe0000 */
[----:B------:R-:W-:Y:S01]  /*7f70*/  IMAD.HI.U32 R0, R15, 0x50802ccb, R8 ;  /* 0x50802ccb0f007827 */ /* 0x000fe200078e0008 */
[----:B------:R-:W-:-:S03]  /*7f80*/  SHF.R.U32.HI R19, RZ, 0x16, R19 ;  /* 0x00000016ff137819 */ /* 0x000fc60000011613 */
[----:B------:R-:W-:-:S04]  /*7f90*/  IMAD.HI.U32 R21, R21, 0x50802ccb, R8 ;  /* 0x50802ccb15157827 */ /* 0x000fc800078e0008 */
[----:B------:R-:W-:-:S04]  /*7fa0*/  IMAD.HI.U32 R23, R23, 0x50802ccb, R8 ;  /* 0x50802ccb17177827 */ /* 0x000fc800078e0008 */
[----:B------:R-:W-:-:S04]  /*7fb0*/  IMAD.HI.U32 R27, R27, 0x50802ccb, R8 ;  /* 0x50802ccb1b1b7827 */ /* 0x000fc800078e0008 */
[----:B------:R-:W-:-:S04]  /*7fc0*/  IMAD.HI.U32 R11, R11, 0x50802ccb, R8 ;  /* 0x50802ccb0b0b7827 */ /* 0x000fc800078e0008 */
[----:B------:R-:W-:Y:S01]  /*7fd0*/  IMAD.HI.U32 R13, R13, 0x50802ccb, R8 ;  /* 0x50802ccb0d0d7827 */ /* 0x000fe200078e0008 */
[----:B------:R-:W-:Y:S01]  /*7fe0*/  SHF.R.U32.HI R17, RZ, 0x16, R17 ;  /* 0x00000016ff117819 */ /* 0x000fe20000011611 */
[----:B------:R0:W-:Y:S01]  /*7ff0*/  STG.E.U8 desc[UR10][R4.64+0x2], R3 ;  /* 0x0000020304007986 */ /* 0x0001e2000c10110a */
[----:B------:R-:W-:Y:S02]  /*8000*/  SHF.R.U32.HI R0, RZ, 0x16, R0 ;  /* 0x00000016ff007819 */ /* 0x000fe40000011600 */
[----:B------:R-:W-:Y:S01]  /*8010*/  SHF.R.U32.HI R21, RZ, 0x16, R21 ;  /* 0x00000016ff157819 */ /* 0x000fe20000011615 */
[----:B------:R1:W-:Y:S01]  /*8020*/  STG.E.U8 desc[UR10][R4.64+0x6202], R7 ;  /* 0x0062020704007986 */ /* 0x0003e2000c10110a */
[----:B------:R-:W-:Y:S02]  /*8030*/  SHF.R.U32.HI R9, RZ, 0x16, R11 ;  /* 0x00000016ff097819 */ /* 0x000fe4000001160b */
[----:B------:R-:W-:Y:S02]  /*8040*/  SHF.R.U32.HI R13, RZ, 0x16, R13 ;  /* 0x00000016ff0d7819 */ /* 0x000fe4000001160d */
[----:B------:R-:W-:-:S02]  /*8050*/  VIMNMX.U32 R15, PT, PT, R19, 0x7f, PT ;  /* 0x0000007f130f7848 */ /* 0x000fc40003fe0000 */
[----:B0-----:R-:W-:Y:S02]  /*8060*/  SHF.R.U32.HI R3, RZ, 0x16, R23 ;  /* 0x00000016ff037819 */ /* 0x001fe40000011617 */
[----:B-1----:R-:W-:Y:S02]  /*8070*/  SHF.R.U32.HI R7, RZ, 0x16, R27 ;  /* 0x00000016ff077819 */ /* 0x002fe4000001161b */
[----:B------:R-:W-:Y:S02]  /*8080*/  VIMNMX.U32 R19, PT, PT, R17, 0x7f, PT ;  /* 0x0000007f11137848 */ /* 0x000fe40003fe0000 */
[----:B------:R-:W-:Y:S02]  /*8090*/  VIMNMX.U32 R31, PT, PT, R31, 0x7f, PT ;  /* 0x0000007f1f1f7848 */ /* 0x000fe40003fe0000 */
[----:B------:R-:W-:Y:S02]  /*80a0*/  VIMNMX.U32 R17, PT, PT, R0, 0x7f, PT ;  /* 0x0000007f00117848 */ /* 0x000fe40003fe0000 */
[----:B------:R-:W-:-:S02]  /*80b0*/  VIMNMX.U32 R11, PT, PT, R21, 0x7f, PT ;  /* 0x0000007f150b7848 */ /* 0x000fc40003fe0000 */
        /* <DEDUP_REMOVED lines=15> */
.L_x_310:
        /* <DEDUP_REMOVED lines=13> */
.L_x_490:


//--------------------- .text.fused_nn_conv2d_cast_fixed_point_multiply_add_cast_fixed_point_multiply_2_kernel0 --------------------------
	.section	.text.fused_nn_conv2d_cast_fixed_point_multiply_add_cast_fixed_point_multiply_2_kernel0,"ax",@progbits
	.align	128
        .global         fused_nn_conv2d_cast_fixed_point_multiply_add_cast_fixed_point_multiply_2_kernel0
        .type           fused_nn_conv2d_cast_fixed_point_multiply_add_cast_fixed_point_multiply_2_kernel0,@function
        .size           fused_nn_conv2d_cast_fixed_point_multiply_add_cast_fixed_point_multiply_2_kernel0,(.L_x_491 - fused_nn_conv2d_cast_fixed_point_multiply_add_cast_fixed_point_multiply_2_kernel0)
        .other          fused_nn_conv2d_cast_fixed_point_multiply_add_cast_fixed_point_multiply_2_kernel0,@"STO_CUDA_ENTRY STV_DEFAULT"
fused_nn_conv2d_cast_fixed_point_multiply_add_cast_fixed_point_multiply_2_kernel0:
.text.fused_nn_conv2d_cast_fixed_point_multiply_add_cast_fixed_point_multiply_2_kernel0:
[----:B------:R-:W0:Y:S01]  /*0000*/  LDC R1, c[0x0][0x37c] ;  /* 0x0000df00ff017b82 */ /* 0x000e220000000800 */
[----:B------:R-:W1:Y:S01]  /*0010*/  S2R R0, SR_TID.Y ;  /* 0x0000000000007919 */ /* 0x000e620000002200 */
[----:B------:R-:W-:Y:S01]  /*0020*/  UMOV UR4, 0x3340 ;  /* 0x0000334000047882 */ /* 0x000fe20000000000 */
[----:B0-----:R-:W-:Y:S01]  /*0030*/  PRMT R8, R1, 0x3340, R1 ;  /* 0x0000334001087816 */ /* 0x001fe20000000001 */
[----:B------:R-:W-:Y:S01]  /*0040*/  HFMA2 R6, -RZ, RZ, 0, 0.0002593994140625 ;  /* 0x00000c40ff067431 */ /* 0x000fe200000001ff */
[----:B------:R-:W0:Y:S01]  /*0050*/  S2R R10, SR_TID.X ;  /* 0x00000000000a7919 */ /* 0x000e220000002100 */
[----:B------:R-:W-:Y:S02]  /*0060*/  MOV R12, UR4 ;  /* 0x00000004000c7c02 */ /* 0x000fe40008000f00 */
[----:B------:R-:W2:Y:S01]  /*0070*/  S2UR UR7, SR_CgaCtaId ;  /* 0x00000000000779c3 */ /* 0x000ea20000008800 */
[----:B------:R-:W-:Y:S01]  /*0080*/  UMOV UR4, 0x400 ;  /* 0x0000040000047882 */ /* 0x000fe20000000000 */
[----:B------:R-:W3:Y:S01]  /*0090*/  S2R R2, SR_CTAID.Y ;  /* 0x0000000000027919 */ /* 0x000ee20000002600 */
[----:B------:R-:W-:Y:S01]  /*00a0*/  HFMA2 R61, -RZ, RZ, 0, 0 ;  /* 0x00000000ff3d7431 */ /* 0x000fe200000001ff */
[----:B------:R-:W-:Y:S01]  /*00b0*/  UIADD3 UR6, UPT, UPT, UR4, 0x1440, URZ ;  /* 0x0000144004067890 */ /* 0x000fe2000fffe0ff */
[----:B------:R-:W-:Y:S01]  /*00c0*/  HFMA2 R57, -RZ, RZ, 0, 0 ;  /* 0x00000000ff397431 */ /* 0x000fe200000001ff */
[----:B------:R-:W-:-:S02]  /*00d0*/  MOV R59, RZ ;  /* 0x000000ff003b7202 */ /* 0x000fc40000000f00 */
[----:B------:R-:W-:Y:S02]  /*00e0*/  CS2R R52, SRZ ;  /* 0x0000000000347805 */ /* 0x000fe4000001ff00 */
[----:B------:R-:W-:Y:S02]  /*00f0*/  CS2R R50, SRZ ;  /* 0x0000000000327805 */ /* 0x000fe4000001ff00 */
[----:B------:R-:W-:Y:S01]  /*0100*/  MOV R55, RZ ;  /* 0x000000ff00377202 */ /* 0x000fe20000000f00 */
[----:B------:R-:W4:Y:S01]  /*0110*/  LDCU.64 UR10, c[0x0][0x358] ;  /* 0x00006b00ff0a77ac */ /* 0x000f220008000a00 */
[----:B------:R-:W3:Y:S01]  /*0120*/  LDCU.64 UR12, c[0x0][0x388] ;  /* 0x00007100ff0c77ac */ /* 0x000ee20008000a00 */
[----:B--2---:R-:W-:Y:S01]  /*0130*/  ULEA UR5, UR7, UR4, 0x18 ;  /* 0x0000000407057291 */ /* 0x004fe2000f8ec0ff */
[C---:B-1----:R-:W-:Y:S01]  /*0140*/  SHF.L.U32 R3, R0.reuse, 0x7, RZ ;  /* 0x0000000700037819 */ /* 0x042fe200000006ff */
[----:B------:R-:W-:Y:S01]  /*0150*/  ULEA UR6, UR7, UR6, 0x18 ;  /* 0x0000000607067291 */ /* 0x000fe2000f8ec0ff */
[----:B------:R-:W-:Y:S01]  /*0160*/  SHF.L.U32 R37, R0, 0x2, RZ ;  /* 0x0000000200257819 */ /* 0x000fe200000006ff */
[----:B------:R-:W-:Y:S01]  /*0170*/  UMOV UR4, URZ ;  /* 0x000000ff00047c82 */ /* 0x000fe20008000000 */
[----:B------:R-:W-:-:S02]  /*0180*/  LOP3.LUT R3, R3, 0x1f800, RZ, 0xc0, !PT ;  /* 0x0001f80003037812 */ /* 0x000fc400078ec0ff */
[----:B0-----:R-:W-:Y:S02]  /*0190*/  IADD3 R24, PT, PT, R37, R10, RZ ;  /* 0x0000000a25187210 */ /* 0x001fe40007ffe0ff */
[----:B---3--:R-:W-:Y:S02]  /*01a0*/  LEA R4, R2, R3, 0x10 ;  /* 0x0000000302047211 */ /* 0x008fe400078e80ff */
[----:B------:R-:W-:Y:S02]  /*01b0*/  SHF.L.U32 R23, R0, 0x4, RZ ;  /* 0x0000000400177819 */ /* 0x000fe400000006ff */
[C---:B------:R-:W-:Y:S02]  /*01c0*/  LOP3.LUT R3, R24.reuse, 0xffff, RZ, 0xc0, !PT ;  /* 0x0000ffff18037812 */ /* 0x040fe400078ec0ff */
[----:B------:R-:W-:Y:S02]  /*01d0*/  LOP3.LUT R21, R23, 0xf0, RZ, 0xc0, !PT ;  /* 0x000000f017157812 */ /* 0x000fe400078ec0ff */
[----:B------:R-:W-:Y:S01]  /*01e0*/  IADD3 R40, PT, PT, R24, 0x100, RZ ;  /* 0x0000010018287810 */ /* 0x000fe20007ffe0ff */
[----:B------:R-:W-:Y:S01]  /*01f0*/  IMAD R16, R3, 0x2f69, RZ ;  /* 0x00002f6903107824 */ /* 0x000fe200078e02ff */
[----:B------:R-:W-:Y:S01]  /*0200*/  IADD3 R21, PT, PT, R21, R4, RZ ;  /* 0x0000000415157210 */ /* 0x000fe20007ffe0ff */
[----:B------:R-:W-:Y:S01]  /*0210*/  IMAD R3, R3, 0x6523, RZ ;  /* 0x0000652303037824 */ /* 0x000fe200078e02ff */
[----:B------:R-:W-:-:S02]  /*0220*/  LOP3.LUT R4, R40, 0xffff, RZ, 0xc0, !PT ;  /* 0x0000ffff28047812 */ /* 0x000fc400078ec0ff */
[----:B------:R-:W-:Y:S02]  /*0230*/  SHF.R.U32.HI R16, RZ, 0x10, R16 ;  /* 0x00000010ff107819 */ /* 0x000fe40000011610 */
[----:B------:R-:W-:Y:S01]  /*0240*/  IADD3 R36, PT, PT, R24, 0x180, RZ ;  /* 0x0000018018247810 */ /* 0x000fe20007ffe0ff */
[----:B------:R-:W-:Y:S01]  /*0250*/  IMAD R41, R4, 0x2f69, RZ ;  /* 0x00002f6904297824 */ /* 0x000fe200078e02ff */
[----:B------:R-:W-:Y:S02]  /*0260*/  IADD3 R35, PT, PT, R24, 0x200, RZ ;  /* 0x0000020018237810 */ /* 0x000fe40007ffe0ff */
[----:B------:R-:W-:Y:S02]  /*0270*/  IADD3 R7, PT, PT, RZ, -R16, RZ ;  /* 0x80000010ff077210 */ /* 0x000fe40007ffe0ff */
[----:B------:R-:W-:Y:S02]  /*0280*/  LOP3.LUT R14, R36, 0xffff, RZ, 0xc0, !PT ;  /* 0x0000ffff240e7812 */ /* 0x000fe400078ec0ff */
[----:B------:R-:W-:-:S02]  /*0290*/  LOP3.LUT R20, R35, 0xffff, RZ, 0xc0, !PT ;  /* 0x0000ffff23147812 */ /* 0x000fc400078ec0ff */
[----:B------:R-:W-:Y:S01]  /*02a0*/  PRMT R7, R7, 0x7710, RZ ;  /* 0x0000771007077816 */ /* 0x000fe200000000ff */
[----:B------:R-:W-:Y:S01]  /*02b0*/  IMAD R32, R14, 0x2f69, RZ ;  /* 0x00002f690e207824 */ /* 0x000fe200078e02ff */
[----:B------:R-:W-:Y:S01]  /*02c0*/  SHF.R.U32.HI R41, RZ, 0x10, R41 ;  /* 0x00000010ff297819 */ /* 0x000fe20000011629 */
[----:B------:R-:W-:Y:S01]  /*02d0*/  IMAD R39, R20, 0x2f69, RZ ;  /* 0x00002f6914277824 */ /* 0x000fe200078e02ff */
[----:B------:R-:W-:Y:S02]  /*02e0*/  SHF.R.U32.HI R3, RZ, 0x15, R3 ;  /* 0x00000015ff037819 */ /* 0x000fe40000011603 */
[----:B------:R-:W-:Y:S02]  /*02f0*/  IADD3 R7, PT, PT, R24, R7, RZ ;  /* 0x0000000718077210 */ /* 0x000fe40007ffe0ff */
[----:B------:R-:W-:Y:S02]  /*0300*/  IADD3 R9, PT, PT, RZ, -R41, RZ ;  /* 0x80000029ff097210 */ /* 0x000fe40007ffe0ff */
[----:B------:R-:W-:-:S02]  /*0310*/  PRMT R5, R3, R12, 0x70 ;  /* 0x0000007003057416 */ /* 0x000fc4000000000c */
[----:B------:R-:W-:Y:S02]  /*0320*/  SHF.R.U32.HI R32, RZ, 0x10, R32 ;  /* 0x00000010ff207819 */ /* 0x000fe40000011620 */
[----:B------:R-:W-:Y:S02]  /*0330*/  LOP3.LUT R7, R7, 0xffff, RZ, 0xc0, !PT ;  /* 0x0000ffff07077812 */ /* 0x000fe400078ec0ff */
[----:B------:R-:W-:Y:S02]  /*0340*/  PRMT R9, R9, 0x7710, RZ ;  /* 0x0000771009097816 */ /* 0x000fe400000000ff */
[----:B------:R-:W-:Y:S02]  /*0350*/  SHF.R.U32.HI R39, RZ, 0x10, R39 ;  /* 0x00000010ff277819 */ /* 0x000fe40000011627 */
[----:B------:R-:W-:Y:S02]  /*0360*/  PRMT R5, R5, 0x5410, R8 ;  /* 0x0000541005057816 */ /* 0x000fe40000000008 */
[----:B------:R-:W-:-:S02]  /*0370*/  IADD3 R29, PT, PT, R24, 0x280, RZ ;  /* 0x00000280181d7810 */ /* 0x000fc40007ffe0ff */
[----:B------:R-:W-:Y:S02]  /*0380*/  IADD3 R8, PT, PT, RZ, -R32, RZ ;  /* 0x80000020ff087210 */ /* 0x000fe40007ffe0ff */
[----:B------:R-:W-:Y:S02]  /*0390*/  LEA.HI R16, R7, R16, RZ, 0x1f ;  /* 0x0000001007107211 */ /* 0x000fe400078ff8ff */
[----:B------:R-:W-:Y:S02]  /*03a0*/  IADD3 R7, PT, PT, R40, R9, RZ ;  /* 0x0000000928077210 */ /* 0x000fe40007ffe0ff */
[----:B------:R-:W-:Y:S02]  /*03b0*/  IADD3 R12, PT, PT, RZ, -R39, RZ ;  /* 0x80000027ff0c7210 */ /* 0x000fe40007ffe0ff */
[----:B------:R-:W-:Y:S02]  /*03c0*/  LOP3.LUT R25, R29, 0xffff, RZ, 0xc0, !PT ;  /* 0x0000ffff1d197812 */ /* 0x000fe400078ec0ff */
[----:B------:R-:W-:-:S02]  /*03d0*/  PRMT R9, R8, 0x7710, RZ ;  /* 0x0000771008097816 */ /* 0x000fc400000000ff */
[----:B------:R-:W-:Y:S01]  /*03e0*/  IADD3 R27, PT, PT, R24, 0x300, RZ ;  /* 0x00000300181b7810 */ /* 0x000fe20007ffe0ff */
[----:B------:R-:W-:Y:S01]  /*03f0*/  IMAD R31, R25, 0x2f69, RZ ;  /* 0x00002f69191f7824 */ /* 0x000fe200078e02ff */
[----:B------:R-:W-:Y:S02]  /*0400*/  LOP3.LUT R8, R7, 0xffff, RZ, 0xc0, !PT ;  /* 0x0000ffff07087812 */ /* 0x000fe400078ec0ff */
[----:B------:R-:W-:Y:S02]  /*0410*/  PRMT R12, R12, 0x7710, RZ ;  /* 0x000077100c0c7816 */ /* 0x000fe400000000ff */
[----:B------:R-:W-:Y:S02]  /*0420*/  IADD3 R7, PT, PT, R36, R9, RZ ;  /* 0x0000000924077210 */ /* 0x000fe40007ffe0ff */
[----:B------:R-:W-:Y:S02]  /*0430*/  IADD3 R19, PT, PT, R24, 0x380, RZ ;  /* 0x0000038018137810 */ /* 0x000fe40007ffe0ff */
[----:B------:R-:W-:-:S02]  /*0440*/  LOP3.LUT R38, R27, 0xffff, RZ, 0xc0, !PT ;  /* 0x0000ffff1b267812 */ /* 0x000fc400078ec0ff */
[----:B------:R-:W-:Y:S02]  /*0450*/  LEA.HI R41, R8, R41, RZ, 0x1f ;  /* 0x0000002908297211 */ /* 0x000fe400078ff8ff */
[----:B------:R-:W-:Y:S01]  /*0460*/  IADD3 R8, PT, PT, R35, R12, RZ ;  /* 0x0000000c23087210 */ /* 0x000fe20007ffe0ff */
[----:B------:R-:W-:Y:S01]  /*0470*/  IMAD R30, R38, 0x2f69, RZ ;  /* 0x00002f69261e7824 */ /* 0x000fe200078e02ff */
[----:B------:R-:W-:Y:S02]  /*0480*/  LOP3.LUT R7, R7, 0xffff, RZ, 0xc0, !PT ;  /* 0x0000ffff07077812 */ /* 0x000fe400078ec0ff */
[----:B------:R-:W-:Y:S02]  /*0490*/  LOP3.LUT R33, R19, 0xffff, RZ, 0xc0, !PT ;  /* 0x0000ffff13217812 */ /* 0x000fe400078ec0ff */
[----:B------:R-:W-:Y:S02]  /*04a0*/  SHF.R.U32.HI R31, RZ, 0x10, R31 ;  /* 0x00000010ff1f7819 */ /* 0x000fe4000001161f */
[----:B------:R-:W-:Y:S01]  /*04b0*/  LOP3.LUT R8, R8, 0xffff, RZ, 0xc0, !PT ;  /* 0x0000ffff08087812 */ /* 0x000fe200078ec0ff */
[----:B------:R-:W-:Y:S01]  /*04c0*/  IMAD R28, R33, 0x2f69, RZ ;  /* 0x00002f69211c7824 */ /* 0x000fe200078e02ff */
[----:B------:R-:W-:-:S02]  /*04d0*/  LEA.HI R32, R7, R32, RZ, 0x1f ;  /* 0x0000002007207211 */ /* 0x000fc400078ff8ff */
[----:B------:R-:W-:Y:S02]  /*04e0*/  IADD3 R7, PT, PT, R24, 0x400, RZ ;  /* 0x0000040018077810 */ /* 0x000fe40007ffe0ff */
[----:B------:R-:W-:Y:S02]  /*04f0*/  IADD3 R12, PT, PT, RZ, -R31, RZ ;  /* 0x8000001fff0c7210 */ /* 0x000fe40007ffe0ff */
[----:B------:R-:W-:Y:S02]  /*0500*/  LEA.HI R39, R8, R39, RZ, 0x1f ;  /* 0x0000002708277211 */ /* 0x000fe400078ff8ff */
[----:B------:R-:W-:Y:S02]  /*0510*/  SHF.R.U32.HI R30, RZ, 0x10, R30 ;  /* 0x00000010ff1e7819 */ /* 0x000fe4000001161e */
[----:B------:R-:W-:Y:S02]  /*0520*/  IADD3 R8, PT, PT, R24, 0x80, RZ ;  /* 0x0000008018087810 */ /* 0x000fe40007ffe0ff */
[----:B------:R-:W-:-:S02]  /*0530*/  LOP3.LUT R34, R7, 0xffff, RZ, 0xc0, !PT ;  /* 0x0000ffff07227812 */ /* 0x000fc400078ec0ff */
[----:B------:R-:W-:Y:S02]  /*0540*/  PRMT R12, R12, 0x7710, RZ ;  /* 0x000077100c0c7816 */ /* 0x000fe400000000ff */
[----:B------:R-:W-:Y:S01]  /*0550*/  SHF.R.U32.HI R28, RZ, 0x10, R28 ;  /* 0x00000010ff1c7819 */ /* 0x000fe2000001161c */
[----:B------:R-:W-:Y:S01]  /*0560*/  IMAD R11, R34, 0x2f69, RZ ;  /* 0x00002f69220b7824 */ /* 0x000fe200078e02ff */
[----:B------:R-:W-:Y:S02]  /*0570*/  IADD3 R22, PT, PT, RZ, -R30, RZ ;  /* 0x8000001eff167210 */ /* 0x000fe40007ffe0ff */
[----:B------:R-:W-:Y:S02]  /*0580*/  LOP3.LUT R26, R8, 0xffff, RZ, 0xc0, !PT ;  /* 0x0000ffff081a7812 */ /* 0x000fe400078ec0ff */
[----:B------:R-:W-:Y:S02]  /*0590*/  IADD3 R9, PT, PT, R29, R12, RZ ;  /* 0x0000000c1d097210 */ /* 0x000fe40007ffe0ff */
[----:B------:R-:W-:Y:S01]  /*05a0*/  IADD3 R42, PT, PT, RZ, -R28, RZ ;  /* 0x8000001cff2a7210 */ /* 0x000fe20007ffe0ff */
[----:B------:R-:W-:Y:S01]  /*05b0*/  IMAD R18, R26, 0x2f69, RZ ;  /* 0x00002f691a127824 */ /* 0x000fe200078e02ff */
[----:B------:R-:W-:Y:S01]  /*05c0*/  PRMT R22, R22, 0x7710, RZ ;  /* 0x0000771016167816 */ /* 0x000fe200000000ff */
[----:B------:R-:W-:Y:S01]  /*05d0*/  IMAD R26, R26, 0x6523, RZ ;  /* 0x000065231a1a7824 */ /* 0x000fe200078e02ff */
[----:B------:R-:W-:-:S02]  /*05e0*/  LOP3.LUT R12, R9, 0xffff, RZ, 0xc0, !PT ;  /* 0x0000ffff090c7812 */ /* 0x000fc400078ec0ff */
[----:B------:R-:W-:Y:S02]  /*05f0*/  PRMT R42, R42, 0x7710, RZ ;  /* 0x000077102a2a7816 */ /* 0x000fe400000000ff */
[----:B------:R-:W-:Y:S02]  /*0600*/  IADD3 R9, PT, PT, R27, R22, RZ ;  /* 0x000000161b097210 */ /* 0x000fe40007ffe0ff */
[----:B------:R-:W-:Y:S02]  /*0610*/  SHF.R.U32.HI R22, RZ, 0x10, R11 ;  /* 0x00000010ff167819 */ /* 0x000fe4000001160b */
[----:B------:R-:W-:Y:S02]  /*0620*/  SHF.R.U32.HI R18, RZ, 0x10, R18 ;  /* 0x00000010ff127819 */ /* 0x000fe40000011612 */
[----:B------:R-:W-:Y:S02]  /*0630*/  IADD3 R11, PT, PT, R19, R42, RZ ;  /* 0x0000002a130b7210 */ /* 0x000fe40007ffe0ff */
[----:B------:R-:W-:-:S02]  /*0640*/  IADD3 R42, PT, PT, RZ, -R22, RZ ;  /* 0x80000016ff2a7210 */ /* 0x000fc40007ffe0ff */
[----:B------:R-:W-:Y:S02]  /*0650*/  LEA.HI R31, R12, R31, RZ, 0x1f ;  /* 0x0000001f0c1f7211 */ /* 0x000fe400078ff8ff */
[----:B------:R-:W-:Y:S02]  /*0660*/  LOP3.LUT R9, R9, 0xffff, RZ, 0xc0, !PT ;  /* 0x0000ffff09097812 */ /* 0x000fe400078ec0ff */
[----:B------:R-:W-:Y:S02]  /*0670*/  IADD3 R12, PT, PT, RZ, -R18, RZ ;  /* 0x80000012ff0c7210 */ /* 0x000fe40007ffe0ff */
[----:B------:R-:W-:Y:S02]  /*0680*/  LOP3.LUT R11, R11, 0xffff, RZ, 0xc0, !PT ;  /* 0x0000ffff0b0b7812 */ /* 0x000fe400078ec0ff */
[----:B------:R-:W-:Y:S02]  /*0690*/  PRMT R42, R42, 0x7710, RZ ;  /* 0x000077102a2a7816 */ /* 0x000fe400000000ff */
[----:B------:R-:W-:-:S02]  /*06a0*/  LEA.HI R30, R9, R30, RZ, 0x1f ;  /* 0x0000001e091e7211 */ /* 0x000fc400078ff8ff */
[----:B------:R-:W-:Y:S02]  /*06b0*/  PRMT R9, R12, 0x7710, RZ ;  /* 0x000077100c097816 */ /* 0x000fe400000000ff */
[----:B------:R-:W-:Y:S02]  /*06c0*/  LEA.HI R28, R11, R28, RZ, 0x1f ;  /* 0x0000001c0b1c7211 */ /* 0x000fe400078ff8ff */
[----:B------:R-:W-:Y:S02]  /*06d0*/  IADD3 R11, PT, PT, R7, R42, RZ ;  /* 0x0000002a070b7210 */ /* 0x000fe40007ffe0ff */
[----:B------:R-:W-:Y:S02]  /*06e0*/  IADD3 R12, PT, PT, R24, 0x480, RZ ;  /* 0x00000480180c7810 */ /* 0x000fe40007ffe0ff */
[----:B------:R-:W-:Y:S02]  /*06f0*/  IADD3 R9, PT, PT, R8, R9, RZ ;  /* 0x0000000908097210 */ /* 0x000fe40007ffe0ff */
[----:B------:R-:W-:-:S02]  /*0700*/  LOP3.LUT R11, R11, 0xffff, RZ, 0xc0, !PT ;  /* 0x0000ffff0b0b7812 */ /* 0x000fc400078ec0ff */
[----:B------:R-:W-:Y:S02]  /*0710*/  IADD3 R15, PT, PT, R24, 0x500, RZ ;  /* 0x00000500180f7810 */ /* 0x000fe40007ffe0ff */
[----:B------:R-:W-:Y:S02]  /*0720*/  PRMT R3, R3, 0x9910, RZ ;  /* 0x0000991003037816 */ /* 0x000fe400000000ff */
[----:B------:R-:W-:Y:S02]  /*0730*/  LOP3.LUT R13, R12, 0xffff, RZ, 0xc0, !PT ;  /* 0x0000ffff0c0d7812 */ /* 0x000fe400078ec0ff */
[----:B------:R-:W-:Y:S01]  /*0740*/  LOP3.LUT R9, R9, 0xffff, RZ, 0xc0, !PT ;  /* 0x0000ffff09097812 */ /* 0x000fe200078ec0ff */
[----:B------:R-:W-:Y:S01]  /*0750*/  IMAD R3, R3, 0x51, RZ ;  /* 0x0000005103037824 */ /* 0x000fe200078e02ff */
[----:B------:R-:W-:Y:S02]  /*0760*/  LEA.HI R22, R11, R22, RZ, 0x1f ;  /* 0x000000160b167211 */ /* 0x000fe400078ff8ff */
[----:B------:R-:W-:-:S02]  /*0770*/  LOP3.LUT R11, R15, 0xffff, RZ, 0xc0, !PT ;  /* 0x0000ffff0f0b7812 */ /* 0x000fc400078ec0ff */
[----:B------:R-:W-:Y:S01]  /*0780*/  LEA.HI R18, R9, R18, RZ, 0x1f ;  /* 0x0000001209127211 */ /* 0x000fe200078ff8ff */
[C---:B------:R-:W-:Y:S01]  /*0790*/  IMAD R9, R13.reuse, 0x1949, RZ ;  /* 0x000019490d097824 */ /* 0x040fe200078e02ff */
[----:B------:R-:W-:Y:S01]  /*07a0*/  IADD3 R43, PT, PT, RZ, -R3, RZ ;  /* 0x80000003ff2b7210 */ /* 0x000fe20007ffe0ff */
[----:B------:R-:W-:Y:S01]  /*07b0*/  IMAD R13, R13, 0x4bdb, RZ ;  /* 0x00004bdb0d0d7824 */ /* 0x000fe200078e02ff */
[----:B------:R-:W-:Y:S01]  /*07c0*/  LOP3.LUT R16, R16, 0xffff, RZ, 0xc0, !PT ;  /* 0x0000ffff10107812 */ /* 0x000fe200078ec0ff */
[C---:B------:R-:W-:Y:S01]  /*07d0*/  IMAD R17, R11.reuse, 0x1949, RZ ;  /* 0x000019490b117824 */ /* 0x040fe200078e02ff */
[----:B------:R-:W-:Y:S01]  /*07e0*/  SHF.R.U32.HI R9, RZ, 0x13, R9 ;  /* 0x00000013ff097819 */ /* 0x000fe20000011609 */
[----:B------:R-:W-:Y:S01]  /*07f0*/  IMAD R42, R11, 0x4bdb, RZ ;  /* 0x00004bdb0b2a7824 */ /* 0x000fe200078e02ff */
[----:B------:R-:W-:Y:S02]  /*0800*/  SHF.R.U32.HI R3, RZ, 0x13, R13 ;  /* 0x00000013ff037819 */ /* 0x000fe4000001160d */
[----:B------:R-:W-:-:S02]  /*0810*/  SHF.R.U32.HI R11, RZ, 0x13, R17 ;  /* 0x00000013ff0b7819 */ /* 0x000fc40000011611 */
[----:B------:R-:W-:Y:S02]  /*0820*/  SHF.R.U32.HI R13, RZ, 0x13, R42 ;  /* 0x00000013ff0d7819 */ /* 0x000fe4000001162a */
[----:B------:R-:W-:Y:S02]  /*0830*/  PRMT R17, R43, 0x7710, RZ ;  /* 0x000077102b117816 */ /* 0x000fe400000000ff */
[----:B------:R-:W-:Y:S02]  /*0840*/  PRMT R42, R3, 0x9910, RZ ;  /* 0x00009910032a7816 */ /* 0x000fe400000000ff */
[----:B------:R-:W-:Y:S02]  /*0850*/  IADD3 R3, PT, PT, R24, R17, RZ ;  /* 0x0000001118037210 */ /* 0x000fe40007ffe0ff */
[----:B------:R-:W-:Y:S02]  /*0860*/  PRMT R44, R11, 0x9910, RZ ;  /* 0x000099100b2c7816 */ /* 0x000fe400000000ff */
[----:B------:R-:W-:-:S02]  /*0870*/  MOV R17, R42 ;  /* 0x0000002a00117202 */ /* 0x000fc40000000f00 */
[----:B------:R-:W-:Y:S02]  /*0880*/  PRMT R11, R9, 0x9910, RZ ;  /* 0x00009910090b7816 */ /* 0x000fe400000000ff */
[----:B------:R-:W-:Y:S02]  /*0890*/  PRMT R45, R13, 0x9910, RZ ;  /* 0x000099100d2d7816 */ /* 0x000fe400000000ff */
[----:B------:R-:W-:Y:S01]  /*08a0*/  PRMT R43, R3, 0x9910, RZ ;  /* 0x00009910032b7816 */ /* 0x000fe200000000ff */
[----:B------:R-:W-:Y:S01]  /*08b0*/  IMAD R3, R17, 0x1b, RZ ;  /* 0x0000001b11037824 */ /* 0x000fe200078e02ff */
[----:B------:R-:W-:Y:S02]  /*08c0*/  MOV R13, R11 ;  /* 0x0000000b000d7202 */ /* 0x000fe40000000f00 */
[----:B------:R-:W-:Y:S02]  /*08d0*/  MOV R42, R45 ;  /* 0x0000002d002a7202 */ /* 0x000fe40000000f00 */
[----:B------:R-:W-:Y:S01]  /*08e0*/  MOV R11, R44 ;  /* 0x0000002c000b7202 */ /* 0x000fe20000000f00 */
[----:B------:R-:W-:Y:S01]  /*08f0*/  IMAD R13, R13, 0x51, RZ ;  /* 0x000000510d0d7824 */ /* 0x000fe200078e02ff */
[----:B------:R-:W-:Y:S01]  /*0900*/  IADD3 R44, PT, PT, RZ, -R3, RZ ;  /* 0x80000003ff2c7210 */ /* 0x000fe20007ffe0ff */
[----:B------:R-:W-:Y:S01]  /*0910*/  IMAD R3, R43, 0x13, RZ ;  /* 0x000000132b037824 */ /* 0x000fe200078e02ff */
[----:B------:R-:W-:Y:S01]  /*0920*/  SHF.R.U32.HI R16, RZ, 0x4, R16 ;  /* 0x00000004ff107819 */ /* 0x000fe20000011610 */
[----:B------:R-:W-:Y:S01]  /*0930*/  IMAD R42, R42, 0x1b, RZ ;  /* 0x0000001b2a2a7824 */ /* 0x000fe200078e02ff */
[----:B------:R-:W-:Y:S01]  /*0940*/  IADD3 R43, PT, PT, RZ, -R13, RZ ;  /* 0x8000000dff2b7210 */ /* 0x000fe20007ffe0ff */
[----:B------:R-:W-:Y:S01]  /*0950*/  IMAD R17, R11, 0x51, RZ ;  /* 0x000000510b117824 */ /* 0x000fe200078e02ff */
[----:B------:R-:W-:Y:S01]  /*0960*/  LOP3.LUT R3, R3, 0xffff, RZ, 0xc0, !PT ;  /* 0x0000ffff03037812 */ /* 0x000fe200078ec0ff */
[----:B------:R-:W-:Y:S01]  /*0970*/  IMAD R11, R11, 0xc40, RZ ;  /* 0x00000c400b0b7824 */ /* 0x000fe200078e02ff */
[----:B------:R-:W-:-:S02]  /*0980*/  IADD3 R45, PT, PT, RZ, -R42, RZ ;  /* 0x8000002aff2d7210 */ /* 0x000fc40007ffe0ff */
[----:B------:R-:W-:Y:S02]  /*0990*/  IADD3 R42, PT, PT, RZ, -R17, RZ ;  /* 0x80000011ff2a7210 */ /* 0x000fe40007ffe0ff */
[----:B------:R-:W-:Y:S01]  /*09a0*/  PRMT R17, R43, 0x7710, RZ ;  /* 0x000077102b117816 */ /* 0x000fe200000000ff */
[----:B------:R-:W-:Y:S01]  /*09b0*/  IMAD R43, R4, 0x6523, RZ ;  /* 0x00006523042b7824 */ /* 0x000fe200078e02ff */
[----:B------:R-:W-:Y:S01]  /*09c0*/  SHF.R.U32.HI R3, RZ, 0x9, R3 ;  /* 0x00000009ff037819 */ /* 0x000fe20000011603 */
[----:B------:R-:W0:Y:S01]  /*09d0*/  S2R R4, SR_CTAID.X ;  /* 0x0000000000047919 */ /* 0x000e220000002500 */
[----:B------:R-:W-:Y:S02]  /*09e0*/  PRMT R13, R44, 0x7710, RZ ;  /* 0x000077102c0d7816 */ /* 0x000fe400000000ff */
[----:B------:R-:W-:Y:S02]  /*09f0*/  PRMT R42, R42, 0x7710, RZ ;  /* 0x000077102a2a7816 */ /* 0x000fe400000000ff */
[----:B------:R-:W-:Y:S01]  /*0a00*/  PRMT R44, R45, 0x7710, RZ ;  /* 0x000077102d2c7816 */ /* 0x000fe200000000ff */
[----:B------:R-:W-:Y:S01]  /*0a10*/  IMAD R45, R14, 0x6523, RZ ;  /* 0x000065230e2d7824 */ /* 0x000fe200078e02ff */
[----:B------:R-:W-:-:S02]  /*0a20*/  IADD3 R17, PT, PT, R12, R17, RZ ;  /* 0x000000110c117210 */ /* 0x000fc40007ffe0ff */
[----:B------:R-:W-:Y:S02]  /*0a30*/  PRMT R6, R6, 0x5410, R3 ;  /* 0x0000541006067816 */ /* 0x000fe40000000003 */
[----:B------:R-:W-:Y:S01]  /*0a40*/  SHF.R.U32.HI R43, RZ, 0x15, R43 ;  /* 0x00000015ff2b7819 */ /* 0x000fe2000001162b */
[----:B------:R-:W0:Y:S01]  /*0a50*/  S2R R3, SR_CTAID.Z ;  /* 0x0000000000037919 */ /* 0x000e220000002700 */
[----:B------:R-:W-:Y:S02]  /*0a60*/  IADD3 R12, PT, PT, R12, R13, RZ ;  /* 0x0000000d0c0c7210 */ /* 0x000fe40007ffe0ff */
[C---:B------:R-:W-:Y:S02]  /*0a70*/  IADD3 R13, PT, PT, R15.reuse, R42, RZ ;  /* 0x0000002a0f0d7210 */ /* 0x040fe40007ffe0ff */
[----:B------:R-:W-:Y:S02]  /*0a80*/  IADD3 R15, PT, PT, R15, R44, RZ ;  /* 0x0000002c0f0f7210 */ /* 0x000fe40007ffe0ff */
[----:B------:R-:W-:-:S02]  /*0a90*/  PRMT R44, R43, 0x9910, RZ ;  /* 0x000099102b2c7816 */ /* 0x000fc400000000ff */
[----:B------:R-:W-:Y:S02]  /*0aa0*/  PRMT R42, R16, 0x9910, RZ ;  /* 0x00009910102a7816 */ /* 0x000fe400000000ff */
[----:B------:R-:W-:Y:S01]  /*0ab0*/  SHF.R.U32.HI R45, RZ, 0x15, R45 ;  /* 0x00000015ff2d7819 */ /* 0x000fe2000001162d */
[----:B------:R-:W-:Y:S01]  /*0ac0*/  IMAD R44, R44, 0x51, RZ ;  /* 0x000000512c2c7824 */ /* 0x000fe200078e02ff */
[----:B------:R-:W-:Y:S01]  /*0ad0*/  ISETP.GE.U32.AND P4, PT, R0, 0x124, PT ;  /* 0x000001240000780c */ /* 0x000fe20003f86070 */
[----:B------:R-:W-:Y:S01]  /*0ae0*/  IMAD R42, R42, 0x1b, RZ ;  /* 0x0000001b2a2a7824 */ /* 0x000fe200078e02ff */
[----:B------:R-:W-:Y:S02]  /*0af0*/  PRMT R46, R45, 0x9910, RZ ;  /* 0x000099102d2e7816 */ /* 0x000fe400000000ff */
[----:B------:R-:W-:Y:S02]  /*0b00*/  IADD3 R44, PT, PT, RZ, -R44, RZ ;  /* 0x8000002cff2c7210 */ /* 0x000fe40007ffe0ff */
[----:B------:R-:W-:-:S02]  /*0b10*/  IADD3 R42, PT, PT, RZ, -R42, RZ ;  /* 0x8000002aff2a7210 */ /* 0x000fc40007ffe0ff */
[----:B------:R-:W-:Y:S02]  /*0b20*/  PRMT R49, R44, 0x7710, RZ ;  /* 0x000077102c317816 */ /* 0x000fe400000000ff */
[----:B------:R-:W-:Y:S02]  /*0b30*/  PRMT R47, R42, 0x7710, RZ ;  /* 0x000077102a2f7816 */ /* 0x000fe400000000ff */
[----:B------:R-:W-:Y:S02]  /*0b40*/  LOP3.LUT R42, R41, 0xffff, RZ, 0xc0, !PT ;  /* 0x0000ffff292a7812 */ /* 0x000fe400078ec0ff */
[----:B------:R-:W-:Y:S02]  /*0b50*/  IADD3 R41, PT, PT, R40, R49, RZ ;  /* 0x0000003128297210 */ /* 0x000fe40007ffe0ff */
[----:B------:R-:W-:Y:S02]  /*0b60*/  MOV R44, R46 ;  /* 0x0000002e002c7202 */ /* 0x000fe40000000f00 */
[----:B------:R-:W-:-:S02]  /*0b70*/  SHF.R.U32.HI R42, RZ, 0x4, R42 ;  /* 0x00000004ff2a7819 */ /* 0x000fc4000001162a */
[----:B------:R-:W-:Y:S01]  /*0b80*/  PRMT R46, R41, 0x9910, RZ ;  /* 0x00009910292e7816 */ /* 0x000fe200000000ff */
[----:B------:R-:W-:Y:S01]  /*0b90*/  IMAD R41, R44, 0x51, RZ ;  /* 0x000000512c297824 */ /* 0x000fe200078e02ff */
[C---:B------:R-:W-:Y:S02]  /*0ba0*/  ISETP.GE.U32.AND P5, PT, R0.reuse, 0xe4, PT ;  /* 0x000000e40000780c */ /* 0x040fe40003fa6070 */
[C---:B------:R-:W-:Y:S02]  /*0bb0*/  ISETP.GE.U32.AND P0, PT, R0.reuse, 0x64, PT ;  /* 0x000000640000780c */ /* 0x040fe40003f06070 */
[C---:B------:R-:W-:Y:S02]  /*0bc0*/  ISETP.GE.U32.AND P1, PT, R0.reuse, 0x44, PT ;  /* 0x000000440000780c */ /* 0x040fe40003f26070 */
[C---:B------:R-:W-:Y:S02]  /*0bd0*/  ISETP.GE.U32.AND P2, PT, R0.reuse, 0x24, PT ;  /* 0x000000240000780c */ /* 0x040fe40003f46070 */
[----:B------:R-:W-:-:S02]  /*0be0*/  ISETP.GT.U32.AND P3, PT, R0, 0x143, PT ;  /* 0x000001430000780c */ /* 0x000fc40003f64070 */
[----:B------:R-:W-:Y:S02]  /*0bf0*/  PRMT R44, R42, 0x9910, RZ ;  /* 0x000099102a2c7816 */ /* 0x000fe400000000ff */
[----:B------:R-:W-:Y:S02]  /*0c00*/  ISETP.LT.U32.AND P6, PT, R24, 0x490, !P4 ;  /* 0x000004901800780c */ /* 0x000fe400067c1070 */
[----:B------:R-:W-:Y:S01]  /*0c10*/  MOV R42, R46 ;  /* 0x0000002e002a7202 */ /* 0x000fe20000000f00 */
[----:B------:R-:W-:Y:S01]  /*0c20*/  IMAD R46, R20, 0x6523, RZ ;  /* 0x00006523142e7824 */ /* 0x000fe200078e02ff */
[----:B------:R-:W-:Y:S01]  /*0c30*/  ISETP.LT.U32.AND P4, PT, R24, 0x390, !P5 ;  /* 0x000003901800780c */ /* 0x000fe20006f81070 */
[----:B------:R-:W-:Y:S01]  /*0c40*/  IMAD R44, R44, 0x1b, RZ ;  /* 0x0000001b2c2c7824 */ /* 0x000fe200078e02ff */
[----:B------:R-:W-:Y:S01]  /*0c50*/  ISETP.LT.U32.AND P0, PT, R24, 0x190, !P0 ;  /* 0x000001901800780c */ /* 0x000fe20004701070 */
[----:B------:R-:W-:Y:S01]  /*0c60*/  IMAD R42, R42, 0x13, RZ ;  /* 0x000000132a2a7824 */ /* 0x000fe200078e02ff */
[----:B------:R-:W-:-:S02]  /*0c70*/  ISETP.LT.U32.AND P1, PT, R24, 0x110, !P1 ;  /* 0x000001101800780c */ /* 0x000fc40004f21070 */
[C---:B------:R-:W-:Y:S02]  /*0c80*/  ISETP.LT.U32.AND P2, PT, R24.reuse, 0x90, !P2 ;  /* 0x000000901800780c */ /* 0x040fe40005741070 */
[C---:B------:R-:W-:Y:S02]  /*0c90*/  ISETP.GT.U32.OR P3, PT, R24.reuse, 0x50f, P3 ;  /* 0x0000050f1800780c */ /* 0x040fe40001f64470 */
[----:B------:R-:W-:Y:S01]  /*0ca0*/  IADD3 R24, PT, PT, R24, R47, RZ ;  /* 0x0000002f18187210 */ /* 0x000fe20007ffe0ff */
[----:B0-----:R-:W-:Y:S01]  /*0cb0*/  IMAD R47, R3, 0x380, R4 ;  /* 0x00000380032f7824 */ /* 0x001fe200078e0204 */
[----:B------:R-:W-:Y:S02]  /*0cc0*/  IADD3 R48, PT, PT, RZ, -R41, RZ ;  /* 0x80000029ff307210 */ /* 0x000fe40007ffe0ff */
[----:B------:R-:W-:Y:S01]  /*0cd0*/  SHF.R.U32.HI R41, RZ, 0x15, R46 ;  /* 0x00000015ff297819 */ /* 0x000fe2000001162e */
[----:B------:R-:W-:Y:S01]  /*0ce0*/  IMAD R20, R47, 0x1c0, RZ ;  /* 0x000001c02f147824 */ /* 0x000fe200078e02ff */
[----:B------:R-:W-:Y:S01]  /*0cf0*/  PRMT R47, R48, 0x7710, RZ ;  /* 0x00007710302f7816 */ /* 0x000fe200000000ff */
[----:B------:R-:W-:Y:S01]  /*0d00*/  IMAD R48, R25, 0x6523, RZ ;  /* 0x0000652319307824 */ /* 0x000fe200078e02ff */
[----:B------:R-:W-:Y:S01]  /*0d10*/  LOP3.LUT R25, R42, 0xffff, RZ, 0xc0, !PT ;  /* 0x0000ffff2a197812 */ /* 0x000fe200078ec0ff */
[----:B------:R-:W-:Y:S01]  /*0d20*/  IMAD R45, R45, 0xc40, R20 ;  /* 0x00000c402d2d7824 */ /* 0x000fe200078e0214 */
[----:B------:R-:W-:-:S02]  /*0d30*/  IADD3 R42, PT, PT, R36, R47, RZ ;  /* 0x0000002f242a7210 */ /* 0x000fc40007ffe0ff */
[----:B------:R-:W-:Y:S02]  /*0d40*/  IADD3 R44, PT, PT, RZ, -R44, RZ ;  /* 0x8000002cff2c7210 */ /* 0x000fe40007ffe0ff */
[----:B------:R-:W-:Y:S02]  /*0d50*/  PRMT R46, R41, 0x9910, RZ ;  /* 0x00009910292e7816 */ /* 0x000fe400000000ff */
[----:B------:R-:W-:Y:S02]  /*0d60*/  SHF.R.U32.HI R25, RZ, 0x9, R25 ;  /* 0x00000009ff197819 */ /* 0x000fe40000011619 */
[----:B------:R-:W-:Y:S01]  /*0d70*/  PRMT R49, R42, 0x9910, RZ ;  /* 0x000099102a317816 */ /* 0x000fe200000000ff */
[----:B------:R-:W-:Y:S01]  /*0d80*/  IMAD R42, R46, 0x51, RZ ;  /* 0x000000512e2a7824 */ /* 0x000fe200078e02ff */
[----:B------:R-:W-:Y:S02]  /*0d90*/  PRMT R47, R44, 0x7710, RZ ;  /* 0x000077102c2f7816 */ /* 0x000fe400000000ff */
[----:B------:R-:W-:Y:S01]  /*0da0*/  LOP3.LUT R44, R25, 0xffff, RZ, 0xc0, !PT ;  /* 0x0000ffff192c7812 */ /* 0x000fe200078ec0ff */
[----:B------:R-:W-:Y:S01]  /*0db0*/  IMAD R25, R43, 0xc40, R20 ;  /* 0x00000c402b197824 */ /* 0x000fe200078e0214 */
[----:B------:R-:W-:-:S02]  /*0dc0*/  MOV R46, R49 ;  /* 0x00000031002e7202 */ /* 0x000fc40000000f00 */
[----:B------:R-:W-:Y:S01]  /*0dd0*/  IADD3 R40, PT, PT, R40, R47, RZ ;  /* 0x0000002f28287210 */ /* 0x000fe20007ffe0ff */
[----:B------:R-:W-:Y:S01]  /*0de0*/  IMAD R25, R44, 0x70, R25 ;  /* 0x000000702c197824 */ /* 0x000fe200078e0219 */
[----:B------:R-:W-:Y:S02]  /*0df0*/  IADD3 R44, PT, PT, RZ, -R42, RZ ;  /* 0x8000002aff2c7210 */ /* 0x000fe40007ffe0ff */
[----:B------:R-:W-:Y:S01]  /*0e00*/  LOP3.LUT R42, R32, 0xffff, RZ, 0xc0, !PT ;  /* 0x0000ffff202a7812 */ /* 0x000fe200078ec0ff */
[----:B------:R-:W-:Y:S01]  /*0e10*/  IMAD R32, R46, 0x13, RZ ;  /* 0x000000132e207824 */ /* 0x000fe200078e02ff */
[----:B------:R-:W-:Y:S02]  /*0e20*/  PRMT R44, R44, 0x7710, RZ ;  /* 0x000077102c2c7816 */ /* 0x000fe400000000ff */
[----:B------:R-:W-:Y:S02]  /*0e30*/  SHF.R.U32.HI R42, RZ, 0x4, R42 ;  /* 0x00000004ff2a7819 */ /* 0x000fe4000001162a */
[----:B------:R-:W-:-:S02]  /*0e40*/  LOP3.LUT R32, R32, 0xffff, RZ, 0xc0, !PT ;  /* 0x0000ffff20207812 */ /* 0x000fc400078ec0ff */
[----:B------:R-:W-:Y:S02]  /*0e50*/  SHF.R.U32.HI R43, RZ, 0x15, R48 ;  /* 0x00000015ff2b7819 */ /* 0x000fe40000011630 */
[----:B------:R-:W-:Y:S02]  /*0e60*/  PRMT R47, R42, 0x9910, RZ ;  /* 0x000099102a2f7816 */ /* 0x000fe400000000ff */
[----:B------:R-:W-:Y:S02]  /*0e70*/  IADD3 R44, PT, PT, R35, R44, RZ ;  /* 0x0000002c232c7210 */ /* 0x000fe40007ffe0ff */
[----:B------:R-:W-:Y:S02]  /*0e80*/  SHF.R.U32.HI R32, RZ, 0x9, R32 ;  /* 0x00000009ff207819 */ /* 0x000fe40000011620 */
[----:B------:R-:W-:Y:S02]  /*0e90*/  PRMT R46, R43, 0x9910, RZ ;  /* 0x000099102b2e7816 */ /* 0x000fe400000000ff */
[----:B------:R-:W-:-:S02]  /*0ea0*/  LOP3.LUT R42, R39, 0xffff, RZ, 0xc0, !PT ;  /* 0x0000ffff272a7812 */ /* 0x000fc400078ec0ff */
[----:B------:R-:W-:Y:S01]  /*0eb0*/  MOV R39, R47 ;  /* 0x0000002f00277202 */ /* 0x000fe20000000f00 */
[----:B------:R-:W-:Y:S01]  /*0ec0*/  IMAD R47, R38, 0x6523, RZ ;  /* 0x00006523262f7824 */ /* 0x000fe200078e02ff */
[----:B------:R-:W-:Y:S01]  /*0ed0*/  PRMT R48, R44, 0x9910, RZ ;  /* 0x000099102c307816 */ /* 0x000fe200000000ff */
[----:B------:R-:W-:Y:S01]  /*0ee0*/  IMAD R44, R46, 0x51, RZ ;  /* 0x000000512e2c7824 */ /* 0x000fe200078e02ff */
[----:B------:R-:W-:Y:S01]  /*0ef0*/  LOP3.LUT R32, R32, 0xffff, RZ, 0xc0, !PT ;  /* 0x0000ffff20207812 */ /* 0x000fe200078ec0ff */
[----:B------:R-:W-:Y:S01]  /*0f00*/  IMAD R39, R39, 0x1b, RZ ;  /* 0x0000001b27277824 */ /* 0x000fe200078e02ff */
[----:B------:R-:W-:Y:S02]  /*0f10*/  SHF.R.U32.HI R42, RZ, 0x4, R42 ;  /* 0x00000004ff2a7819 */ /* 0x000fe4000001162a */
[----:B------:R-:W-:Y:S01]  /*0f20*/  MOV R46, R48 ;  /* 0x00000030002e7202 */ /* 0x000fe20000000f00 */
[----:B------:R-:W-:Y:S01]  /*0f30*/  IMAD R32, R32, 0x70, R45 ;  /* 0x0000007020207824 */ /* 0x000fe200078e022d */
[----:B------:R-:W-:-:S02]  /*0f40*/  PRMT R45, R42, 0x9910, RZ ;  /* 0x000099102a2d7816 */ /* 0x000fc400000000ff */
[----:B------:R-:W-:Y:S02]  /*0f50*/  CS2R R48, SRZ ;  /* 0x0000000000307805 */ /* 0x000fe4000001ff00 */
[----:B------:R-:W-:Y:S01]  /*0f60*/  IADD3 R44, PT, PT, RZ, -R44, RZ ;  /* 0x8000002cff2c7210 */ /* 0x000fe20007ffe0ff */
[----:B------:R-:W-:Y:S01]  /*0f70*/  IMAD R42, R46, 0x13, RZ ;  /* 0x000000132e2a7824 */ /* 0x000fe200078e02ff */
[----:B------:R-:W-:Y:S02]  /*0f80*/  IADD3 R39, PT, PT, RZ, -R39, RZ ;  /* 0x80000027ff277210 */ /* 0x000fe40007ffe0ff */
[----:B------:R-:W-:Y:S02]  /*0f90*/  MOV R46, R45 ;  /* 0x0000002d002e7202 */ /* 0x000fe40000000f00 */
[----:B------:R-:W-:Y:S02]  /*0fa0*/  PRMT R44, R44, 0x7710, RZ ;  /* 0x000077102c2c7816 */ /* 0x000fe400000000ff */
[----:B------:R-:W-:-:S02]  /*0fb0*/  PRMT R39, R39, 0x7710, RZ ;  /* 0x0000771027277816 */ /* 0x000fc400000000ff */
[----:B------:R-:W-:Y:S01]  /*0fc0*/  LOP3.LUT R45, R42, 0xffff, RZ, 0xc0, !PT ;  /* 0x0000ffff2a2d7812 */ /* 0x000fe200078ec0ff */
[----:B------:R-:W-:Y:S01]  /*0fd0*/  IMAD R42, R46, 0x1b, RZ ;  /* 0x0000001b2e2a7824 */ /* 0x000fe200078e02ff */
[----:B------:R-:W-:Y:S02]  /*0fe0*/  IADD3 R44, PT, PT, R29, R44, RZ ;  /* 0x0000002c1d2c7210 */ /* 0x000fe40007ffe0ff */
[----:B------:R-:W-:Y:S02]  /*0ff0*/  IADD3 R38, PT, PT, R36, R39, RZ ;  /* 0x0000002724267210 */ /* 0x000fe40007ffe0ff */
[----:B------:R-:W-:Y:S02]  /*1000*/  SHF.R.U32.HI R39, RZ, 0x15, R47 ;  /* 0x00000015ff277819 */ /* 0x000fe4000001162f */
[----:B------:R-:W-:Y:S02]  /*1010*/  SHF.R.U32.HI R36, RZ, 0x9, R45 ;  /* 0x00000009ff247819 */ /* 0x000fe4000001162d */
[----:B------:R-:W-:-:S02]  /*1020*/  IADD3 R42, PT, PT, RZ, -R42, RZ ;  /* 0x8000002aff2a7210 */ /* 0x000fc40007ffe0ff */
[----:B------:R-:W-:Y:S02]  /*1030*/  PRMT R44, R44, 0x9910, RZ ;  /* 0x000099102c2c7816 */ /* 0x000fe400000000ff */
[----:B------:R-:W-:Y:S02]  /*1040*/  PRMT R46, R39, 0x9910, RZ ;  /* 0x00009910272e7816 */ /* 0x000fe400000000ff */
[----:B------:R-:W-:Y:S01]  /*1050*/  LOP3.LUT R45, R36, 0xffff, RZ, 0xc0, !PT ;  /* 0x0000ffff242d7812 */ /* 0x000fe200078ec0ff */
[----:B------:R-:W-:Y:S01]  /*1060*/  IMAD R36, R41, 0xc40, R20 ;  /* 0x00000c4029247824 */ /* 0x000fe200078e0214 */
[----:B------:R-:W-:Y:S02]  /*1070*/  PRMT R42, R42, 0x7710, RZ ;  /* 0x000077102a2a7816 */ /* 0x000fe400000000ff */
[----:B------:R-:W-:Y:S01]  /*1080*/  MOV R41, R44 ;  /* 0x0000002c00297202 */ /* 0x000fe20000000f00 */
[----:B------:R-:W-:Y:S01]  /*1090*/  IMAD R36, R45, 0x70, R36 ;  /* 0x000000702d247824 */ /* 0x000fe200078e0224 */
[----:B------:R-:W-:Y:S01]  /*10a0*/  MOV R44, R46 ;  /* 0x0000002e002c7202 */ /* 0x000fe20000000f00 */
[----:B------:R-:W-:Y:S01]  /*10b0*/  IMAD R45, R33, 0x6523, RZ ;  /* 0x00006523212d7824 */ /* 0x000fe200078e02ff */
[----:B------:R-:W-:-:S02]  /*10c0*/  IADD3 R35, PT, PT, R35, R42, RZ ;  /* 0x0000002a23237210 */ /* 0x000fc40007ffe0ff */
[----:B------:R-:W-:Y:S02]  /*10d0*/  CS2R R46, SRZ ;  /* 0x00000000002e7805 */ /* 0x000fe4000001ff00 */
[----:B------:R-:W-:Y:S01]  /*10e0*/  LOP3.LUT R42, R31, 0xffff, RZ, 0xc0, !PT ;  /* 0x0000ffff1f2a7812 */ /* 0x000fe200078ec0ff */
[----:B------:R-:W-:Y:S01]  /*10f0*/  IMAD R31, R41, 0x13, RZ ;  /* 0x00000013291f7824 */ /* 0x000fe200078e02ff */
[----:B------:R-:W-:Y:S01]  /*1100*/  LOP3.LUT R28, R28, 0xffff, RZ, 0xc0, !PT ;  /* 0x0000ffff1c1c7812 */ /* 0x000fe200078ec0ff */
[----:B------:R-:W-:Y:S01]  /*1110*/  IMAD R41, R44, 0x51, RZ ;  /* 0x000000512c297824 */ /* 0x000fe200078e02ff */
[----:B------:R-:W-:Y:S01]  /*1120*/  SHF.R.U32.HI R33, RZ, 0x4, R42 ;  /* 0x00000004ff217819 */ /* 0x000fe2000001162a */
[----:B------:R-:W-:Y:S01]  /*1130*/  IMAD R44, R34, 0x6523, RZ ;  /* 0x00006523222c7824 */ /* 0x000fe200078e02ff */
[----:B------:R-:W-:Y:S02]  /*1140*/  LOP3.LUT R34, R31, 0xffff, RZ, 0xc0, !PT ;  /* 0x0000ffff1f227812 */ /* 0x000fe400078ec0ff */
[----:B------:R-:W-:-:S02]  /*1150*/  IADD3 R42, PT, PT, RZ, -R41, RZ ;  /* 0x80000029ff2a7210 */ /* 0x000fc40007ffe0ff */
[----:B------:R-:W-:Y:S02]  /*1160*/  SHF.R.U32.HI R31, RZ, 0x15, R45 ;  /* 0x00000015ff1f7819 */ /* 0x000fe4000001162d */
[----:B------:R-:W-:Y:S02]  /*1170*/  PRMT R41, R33, 0x9910, RZ ;  /* 0x0000991021297816 */ /* 0x000fe400000000ff */
[----:B------:R-:W-:Y:S01]  /*1180*/  SHF.R.U32.HI R33, RZ, 0x9, R34 ;  /* 0x00000009ff217819 */ /* 0x000fe20000011622 */
[----:B------:R-:W-:Y:S01]  /*1190*/  IMAD R34, R43, 0xc40, R20 ;  /* 0x00000c402b227824 */ /* 0x000fe200078e0214 */
[----:B------:R-:W-:Y:S01]  /*11a0*/  PRMT R42, R42, 0x7710, RZ ;  /* 0x000077102a2a7816 */ /* 0x000fe200000000ff */
[----:B------:R-:W-:Y:S01]  /*11b0*/  IMAD R41, R41, 0x1b, RZ ;  /* 0x0000001b29297824 */ /* 0x000fe200078e02ff */
[----:B------:R-:W-:Y:S02]  /*11c0*/  PRMT R45, R31, 0x9910, RZ ;  /* 0x000099101f2d7816 */ /* 0x000fe400000000ff */
[----:B------:R-:W-:-:S02]  /*11d0*/  LOP3.LUT R33, R33, 0xffff, RZ, 0xc0, !PT ;  /* 0x0000ffff21217812 */ /* 0x000fc400078ec0ff */
[----:B------:R-:W-:Y:S02]  /*11e0*/  IADD3 R42, PT, PT, R27, R42, RZ ;  /* 0x0000002a1b2a7210 */ /* 0x000fe40007ffe0ff */
[----:B------:R-:W-:Y:S01]  /*11f0*/  MOV R43, R45 ;  /* 0x0000002d002b7202 */ /* 0x000fe20000000f00 */
[----:B------:R-:W-:Y:S01]  /*1200*/  IMAD R34, R33, 0x70, R34 ;  /* 0x0000007021227824 */ /* 0x000fe200078e0222 */
[----:B------:R-:W-:Y:S02]  /*1210*/  PRMT R45, R42, 0x9910, RZ ;  /* 0x000099102a2d7816 */ /* 0x000fe400000000ff */
[----:B------:R-:W-:Y:S01]  /*1220*/  SHF.R.U32.HI R33, RZ, 0x15, R44 ;  /* 0x00000015ff217819 */ /* 0x000fe2000001162c */
[----:B------:R-:W-:Y:S01]  /*1230*/  IMAD R42, R43, 0x51, RZ ;  /* 0x000000512b2a7824 */ /* 0x000fe200078e02ff */
[----:B------:R-:W-:Y:S02]  /*1240*/  IADD3 R44, PT, PT, RZ, -R41, RZ ;  /* 0x80000029ff2c7210 */ /* 0x000fe40007ffe0ff */
[----:B------:R-:W-:-:S02]  /*1250*/  MOV R41, R45 ;  /* 0x0000002d00297202 */ /* 0x000fc40000000f00 */
[----:B------:R-:W-:Y:S02]  /*1260*/  LOP3.LUT R43, R30, 0xffff, RZ, 0xc0, !PT ;  /* 0x0000ffff1e2b7812 */ /* 0x000fe400078ec0ff */
[----:B------:R-:W-:Y:S01]  /*1270*/  PRMT R30, R44, 0x7710, RZ ;  /* 0x000077102c1e7816 */ /* 0x000fe200000000ff */
[----:B------:R-:W-:Y:S01]  /*1280*/  IMAD R41, R41, 0x13, RZ ;  /* 0x0000001329297824 */ /* 0x000fe200078e02ff */
[C---:B------:R-:W-:Y:S01]  /*1290*/  PRMT R45, R33.reuse, 0x9910, RZ ;  /* 0x00009910212d7816 */ /* 0x040fe200000000ff */
[----:B------:R-:W-:Y:S01]  /*12a0*/  IMAD R33, R33, 0xc40, R20 ;  /* 0x00000c4021217824 */ /* 0x000fe200078e0214 */
[----:B------:R-:W-:Y:S02]  /*12b0*/  IADD3 R44, PT, PT, RZ, -R42, RZ ;  /* 0x8000002aff2c7210 */ /* 0x000fe40007ffe0ff */
[----:B------:R-:W-:Y:S02]  /*12c0*/  SHF.R.U32.HI R42, RZ, 0x4, R43 ;  /* 0x00000004ff2a7819 */ /* 0x000fe4000001162b */
[----:B------:R-:W-:-:S02]  /*12d0*/  IADD3 R30, PT, PT, R29, R30, RZ ;  /* 0x0000001e1d1e7210 */ /* 0x000fc40007ffe0ff */
[----:B------:R-:W-:Y:S02]  /*12e0*/  MOV R43, R45 ;  /* 0x0000002d002b7202 */ /* 0x000fe40000000f00 */
[----:B------:R-:W-:Y:S02]  /*12f0*/  PRMT R44, R44, 0x7710, RZ ;  /* 0x000077102c2c7816 */ /* 0x000fe400000000ff */
[----:B------:R-:W-:Y:S01]  /*1300*/  PRMT R45, R42, 0x9910, RZ ;  /* 0x000099102a2d7816 */ /* 0x000fe200000000ff */
[----:B------:R-:W-:Y:S01]  /*1310*/  IMAD R42, R39, 0xc40, R20 ;  /* 0x00000c40272a7824 */ /* 0x000fe200078e0214 */
[----:B------:R-:W-:Y:S01]  /*1320*/  LOP3.LUT R29, R41, 0xffff, RZ, 0xc0, !PT ;  /* 0x0000ffff291d7812 */ /* 0x000fe200078ec0ff */
[----:B------:R-:W-:Y:S01]  /*1330*/  IMAD R41, R43, 0x51, RZ ;  /* 0x000000512b297824 */ /* 0x000fe200078e02ff */
[----:B------:R-:W-:Y:S02]  /*1340*/  IADD3 R39, PT, PT, R19, R44, RZ ;  /* 0x0000002c13277210 */ /* 0x000fe40007ffe0ff */
[----:B------:R-:W-:-:S02]  /*1350*/  MOV R44, R45 ;  /* 0x0000002d002c7202 */ /* 0x000fc40000000f00 */
[----:B------:R-:W-:Y:S02]  /*1360*/  SHF.R.U32.HI R29, RZ, 0x9, R29 ;  /* 0x00000009ff1d7819 */ /* 0x000fe4000001161d */
[----:B------:R-:W-:Y:S02]  /*1370*/  PRMT R45, R39, 0x9910, RZ ;  /* 0x00009910272d7816 */ /* 0x000fe400000000ff */
[----:B------:R-:W-:Y:S01]  /*1380*/  LOP3.LUT R43, R29, 0xffff, RZ, 0xc0, !PT ;  /* 0x0000ffff1d2b7812 */ /* 0x000fe200078ec0ff */
[----:B------:R-:W-:Y:S01]  /*1390*/  IMAD R29, R44, 0x1b, RZ ;  /* 0x0000001b2c1d7824 */ /* 0x000fe200078e02ff */
[----:B------:R-:W-:Y:S02]  /*13a0*/  IADD3 R44, PT, PT, RZ, -R41, RZ ;  /* 0x80000029ff2c7210 */ /* 0x000fe40007ffe0ff */
[----:B------:R-:W-:Y:S02]  /*13b0*/  MOV R41, R45 ;  /* 0x0000002d00297202 */ /* 0x000fe40000000f00 */
[----:B------:R-:W-:Y:S01]  /*13c0*/  SHF.R.U32.HI R39, RZ, 0x4, R28 ;  /* 0x00000004ff277819 */ /* 0x000fe2000001161c */
[----:B------:R-:W-:Y:S01]  /*13d0*/  IMAD R28, R43, 0x70, R42 ;  /* 0x000000702b1c7824 */ /* 0x000fe200078e022a */
[----:B------:R-:W-:Y:S01]  /*13e0*/  IADD3 R42, PT, PT, RZ, -R29, RZ ;  /* 0x8000001dff2a7210 */ /* 0x000fe20007ffe0ff */
[----:B------:R-:W-:Y:S01]  /*13f0*/  IMAD R29, R41, 0x13, RZ ;  /* 0x00000013291d7824 */ /* 0x000fe200078e02ff */
[----:B------:R-:W-:-:S02]  /*1400*/  PRMT R44, R44, 0x7710, RZ ;  /* 0x000077102c2c7816 */ /* 0x000fc400000000ff */
[----:B------:R-:W-:Y:S02]  /*1410*/  PRMT R43, R39, 0x9910, RZ ;  /* 0x00009910272b7816 */ /* 0x000fe400000000ff */
[----:B------:R-:W-:Y:S02]  /*1420*/  PRMT R42, R42, 0x7710, RZ ;  /* 0x000077102a2a7816 */ /* 0x000fe400000000ff */
[----:B------:R-:W-:Y:S02]  /*1430*/  IADD3 R39, PT, PT, R7, R44, RZ ;  /* 0x0000002c07277210 */ /* 0x000fe40007ffe0ff */
[----:B------:R-:W-:Y:S02]  /*1440*/  LOP3.LUT R41, R29, 0xffff, RZ, 0xc0, !PT ;  /* 0x0000ffff1d297812 */ /* 0x000fe400078ec0ff */
[----:B------:R-:W-:Y:S02]  /*1450*/  IADD3 R27, PT, PT, R27, R42, RZ ;  /* 0x0000002a1b1b7210 */ /* 0x000fe40007ffe0ff */
[----:B------:R-:W-:Y:S01]  /*1460*/  PRMT R42, R39, 0x9910, RZ ;  /* 0x00009910272a7816 */ /* 0x000fe200000000ff */
[----:B------:R-:W-:Y:S01]  /*1470*/  IMAD R39, R43, 0x1b, RZ ;  /* 0x0000001b2b277824 */ /* 0x000fe200078e02ff */
[----:B------:R-:W-:-:S02]  /*1480*/  SHF.R.U32.HI R29, RZ, 0x15, R26 ;  /* 0x00000015ff1d7819 */ /* 0x000fc4000001161a */
[----:B------:R-:W-:Y:S01]  /*1490*/  SHF.R.U32.HI R26, RZ, 0x9, R41 ;  /* 0x00000009ff1a7819 */ /* 0x000fe20000011629 */
[--C-:B------:R-:W-:Y:S01]  /*14a0*/  IMAD R41, R31, 0xc40, R20.reuse ;  /* 0x00000c401f297824 */ /* 0x100fe200078e0214 */
[----:B------:R-:W-:Y:S02]  /*14b0*/  MOV R31, R42 ;  /* 0x0000002a001f7202 */ /* 0x000fe40000000f00 */
[----:B------:R-:W-:Y:S02]  /*14c0*/  IADD3 R42, PT, PT, RZ, -R39, RZ ;  /* 0x80000027ff2a7210 */ /* 0x000fe40007ffe0ff */
[----:B------:R-:W-:Y:S01]  /*14d0*/  LOP3.LUT R26, R26, 0xffff, RZ, 0xc0, !PT ;  /* 0x0000ffff1a1a7812 */ /* 0x000fe200078ec0ff */
[----:B------:R-:W-:Y:S01]  /*14e0*/  IMAD R31, R31, 0x13, RZ ;  /* 0x000000131f1f7824 */ /* 0x000fe200078e02ff */
[----:B------:R-:W-:Y:S02]  /*14f0*/  LOP3.LUT R39, R22, 0xffff, RZ, 0xc0, !PT ;  /* 0x0000ffff16277812 */ /* 0x000fe400078ec0ff */
[C---:B------:R-:W-:Y:S01]  /*1500*/  PRMT R43, R29.reuse, 0x9910, RZ ;  /* 0x000099101d2b7816 */ /* 0x040fe200000000ff */
[----:B------:R-:W-:Y:S01]  /*1510*/  IMAD R22, R26, 0x70, R41 ;  /* 0x000000701a167824 */ /* 0x000fe200078e0229 */
[----:B------:R-:W-:Y:S01]  /*1520*/  SHF.R.U32.HI R39, RZ, 0x4, R39 ;  /* 0x00000004ff277819 */ /* 0x000fe20000011627 */
[----:B------:R-:W-:Y:S01]  /*1530*/  IMAD R29, R29, 0xc40, R20 ;  /* 0x00000c401d1d7824 */ /* 0x000fe200078e0214 */
[----:B------:R-:W-:-:S02]  /*1540*/  PRMT R42, R42, 0x7710, RZ ;  /* 0x000077102a2a7816 */ /* 0x000fc400000000ff */
[----:B------:R-:W-:Y:S02]  /*1550*/  MOV R41, R43 ;  /* 0x0000002b00297202 */ /* 0x000fe40000000f00 */
[----:B------:R-:W-:Y:S02]  /*1560*/  LOP3.LUT R31, R31, 0xffff, RZ, 0xc0, !PT ;  /* 0x0000ffff1f1f7812 */ /* 0x000fe400078ec0ff */
[----:B------:R-:W-:Y:S02]  /*1570*/  PRMT R39, R39, 0x9910, RZ ;  /* 0x0000991027277816 */ /* 0x000fe400000000ff */
[----:B------:R-:W-:Y:S01]  /*1580*/  IADD3 R26, PT, PT, R19, R42, RZ ;  /* 0x0000002a131a7210 */ /* 0x000fe20007ffe0ff */
[----:B------:R-:W-:Y:S01]  /*1590*/  IMAD R19, R41, 0x51, RZ ;  /* 0x0000005129137824 */ /* 0x000fe200078e02ff */
[----:B------:R-:W-:Y:S02]  /*15a0*/  SHF.R.U32.HI R31, RZ, 0x9, R31 ;  /* 0x00000009ff1f7819 */ /* 0x000fe4000001161f */
[----:B------:R-:W-:-:S02]  /*15b0*/  PRMT R41, R17, 0x9910, RZ ;  /* 0x0000991011297816 */ /* 0x000fc400000000ff */
[----:B------:R-:W-:Y:S02]  /*15c0*/  MOV R17, R39 ;  /* 0x0000002700117202 */ /* 0x000fe40000000f00 */
[----:B------:R-:W-:Y:S02]  /*15d0*/  LOP3.LUT R18, R18, 0xffff, RZ, 0xc0, !PT ;  /* 0x0000ffff12127812 */ /* 0x000fe400078ec0ff */
[----:B------:R-:W-:Y:S02]  /*15e0*/  LOP3.LUT R42, R31, 0xffff, RZ, 0xc0, !PT ;  /* 0x0000ffff1f2a7812 */ /* 0x000fe400078ec0ff */
[----:B------:R-:W-:Y:S01]  /*15f0*/  IADD3 R39, PT, PT, RZ, -R19, RZ ;  /* 0x80000013ff277210 */ /* 0x000fe20007ffe0ff */
[----:B------:R-:W-:Y:S01]  /*1600*/  IMAD R19, R17, 0x1b, RZ ;  /* 0x0000001b11137824 */ /* 0x000fe200078e02ff */
[----:B------:R-:W-:Y:S01]  /*1610*/  SHF.R.U32.HI R18, RZ, 0x4, R18 ;  /* 0x00000004ff127819 */ /* 0x000fe20000011612 */
[----:B------:R-:W-:Y:S01]  /*1620*/  IMAD R17, R42, 0x70, R33 ;  /* 0x000000702a117824 */ /* 0x000fe200078e0221 */
[----:B------:R-:W-:-:S02]  /*1630*/  MOV R31, R41 ;  /* 0x00000029001f7202 */ /* 0x000fc40000000f00 */
[----:B------:R-:W-:Y:S02]  /*1640*/  PRMT R33, R39, 0x7710, RZ ;  /* 0x0000771027217816 */ /* 0x000fe400000000ff */
[----:B------:R-:W-:Y:S01]  /*1650*/  PRMT R39, R18, 0x9910, RZ ;  /* 0x0000991012277816 */ /* 0x000fe200000000ff */
[----:B------:R-:W-:Y:S01]  /*1660*/  IMAD R31, R31, 0x13, RZ ;  /* 0x000000131f1f7824 */ /* 0x000fe200078e02ff */
[----:B------:R-:W-:Y:S02]  /*1670*/  IADD3 R42, PT, PT, RZ, -R19, RZ ;  /* 0x80000013ff2a7210 */ /* 0x000fe40007ffe0ff */
[----:B------:R-:W-:Y:S02]  /*1680*/  IADD3 R18, PT, PT, R8, R33, RZ ;  /* 0x0000002108127210 */ /* 0x000fe40007ffe0ff */
[----:B------:R-:W-:Y:S02]  /*1690*/  MOV R19, R39 ;  /* 0x0000002700137202 */ /* 0x000fe40000000f00 */
[----:B------:R-:W-:-:S02]  /*16a0*/  PRMT R42, R42, 0x7710, RZ ;  /* 0x000077102a2a7816 */ /* 0x000fc400000000ff */
[----:B------:R-:W-:Y:S02]  /*16b0*/  LOP3.LUT R31, R31, 0xffff, RZ, 0xc0, !PT ;  /* 0x0000ffff1f1f7812 */ /* 0x000fe400078ec0ff */
[----:B------:R-:W-:Y:S01]  /*16c0*/  PRMT R39, R13, 0x9910, RZ ;  /* 0x000099100d277816 */ /* 0x000fe200000000ff */
[----:B------:R-:W-:Y:S01]  /*16d0*/  IMAD R13, R19, 0x1b, RZ ;  /* 0x0000001b130d7824 */ /* 0x000fe200078e02ff */
[----:B------:R-:W-:Y:S02]  /*16e0*/  PRMT R33, R18, 0x9910, RZ ;  /* 0x0000991012217816 */ /* 0x000fe400000000ff */
[----:B------:R-:W-:Y:S02]  /*16f0*/  IADD3 R18, PT, PT, R7, R42, RZ ;  /* 0x0000002a07127210 */ /* 0x000fe40007ffe0ff */
[----:B------:R-:W-:Y:S02]  /*1700*/  SHF.R.U32.HI R7, RZ, 0x9, R31 ;  /* 0x00000009ff077819 */ /* 0x000fe4000001161f */
[----:B------:R-:W-:-:S02]  /*1710*/  MOV R31, R39 ;  /* 0x00000027001f7202 */ /* 0x000fc40000000f00 */
[----:B------:R-:W-:Y:S02]  /*1720*/  MOV R19, R33 ;  /* 0x0000002100137202 */ /* 0x000fe40000000f00 */
[----:B------:R-:W-:Y:S01]  /*1730*/  IADD3 R33, PT, PT, RZ, -R13, RZ ;  /* 0x8000000dff217210 */ /* 0x000fe20007ffe0ff */
[----:B------:R-:W-:Y:S01]  /*1740*/  IMAD R13, R9, 0xc40, R20 ;  /* 0x00000c40090d7824 */ /* 0x000fe200078e0214 */
[----:B------:R-:W-:Y:S01]  /*1750*/  LOP3.LUT R42, R7, 0xffff, RZ, 0xc0, !PT ;  /* 0x0000ffff072a7812 */ /* 0x000fe200078ec0ff */
[----:B------:R-:W-:Y:S01]  /*1760*/  IMAD R9, R31, 0x13, RZ ;  /* 0x000000131f097824 */ /* 0x000fe200078e02ff */
[----:B------:R-:W-:Y:S01]  /*1770*/  SHF.L.U32 R12, R12, 0x2, RZ ;  /* 0x000000020c0c7819 */ /* 0x000fe200000006ff */
[----:B------:R-:W-:Y:S01]  /*1780*/  IMAD R7, R19, 0x13, RZ ;  /* 0x0000001313077824 */ /* 0x000fe200078e02ff */
[----:B------:R-:W-:Y:S01]  /*1790*/  PRMT R19, R33, 0x7710, RZ ;  /* 0x0000771021137816 */ /* 0x000fe200000000ff */
[----:B------:R-:W-:Y:S01]  /*17a0*/  IMAD R13, R42, 0x70, R13 ;  /* 0x000000702a0d7824 */ /* 0x000fe200078e020d */
[----:B------:R-:W-:-:S02]  /*17b0*/  LOP3.LUT R9, R9, 0xffff, RZ, 0xc0, !PT ;  /* 0x0000ffff09097812 */ /* 0x000fc400078ec0ff */
[----:B------:R-:W-:Y:S02]  /*17c0*/  LOP3.LUT R7, R7, 0xffff, RZ, 0xc0, !PT ;  /* 0x0000ffff07077812 */ /* 0x000fe400078ec0ff */
[----:B------:R-:W-:Y:S02]  /*17d0*/  SHF.R.U32.HI R9, RZ, 0x9, R9 ;  /* 0x00000009ff097819 */ /* 0x000fe40000011609 */
[----:B------:R-:W-:Y:S02]  /*17e0*/  SHF.R.U32.HI R7, RZ, 0x9, R7 ;  /* 0x00000009ff077819 */ /* 0x000fe40000011607 */
[----:B------:R-:W-:Y:S02]  /*17f0*/  LOP3.LUT R9, R9, 0xffff, RZ, 0xc0, !PT ;  /* 0x0000ffff09097812 */ /* 0x000fe400078ec0ff */
[----:B------:R-:W-:Y:S02]  /*1800*/  IADD3 R8, PT, PT, R8, R19, RZ ;  /* 0x0000001308087210 */ /* 0x000fe40007ffe0ff */
[----:B------:R-:W-:Y:S01]  /*1810*/  SHF.L.U32 R24, R24, 0x2, RZ ;  /* 0x0000000218187819 */ /* 0x000fe200000006ff */
[----:B------:R-:W-:Y:S01]  /*1820*/  IMAD R31, R9, 0x70, R20 ;  /* 0x00000070091f7824 */ /* 0x000fe200078e0214 */
[----:B------:R-:W-:-:S02]  /*1830*/  SHF.L.U32 R15, R15, 0x2, RZ ;  /* 0x000000020f0f7819 */ /* 0x000fc400000006ff */
[----:B------:R-:W-:Y:S02]  /*1840*/  LOP3.LUT R44, R7, 0xffff, RZ, 0xc0, !PT ;  /* 0x0000ffff072c7812 */ /* 0x000fe400078ec0ff */
[----:B------:R-:W-:Y:S02]  /*1850*/  SHF.L.U32 R38, R38, 0x2, RZ ;  /* 0x0000000226267819 */ /* 0x000fe400000006ff */
[----:B------:R-:W-:Y:S01]  /*1860*/  SHF.L.U32 R35, R35, 0x2, RZ ;  /* 0x0000000223237819 */ /* 0x000fe200000006ff */
[----:B------:R-:W-:Y:S01]  /*1870*/  IMAD R9, R44, 0x70, R29 ;  /* 0x000000702c097824 */ /* 0x000fe200078e021d */
[----:B------:R-:W-:Y:S02]  /*1880*/  SHF.L.U32 R27, R27, 0x2, RZ ;  /* 0x000000021b1b7819 */ /* 0x000fe400000006ff */
[----:B------:R-:W-:Y:S02]  /*1890*/  CS2R R44, SRZ ;  /* 0x00000000002c7805 */ /* 0x000fe4000001ff00 */
[----:B------:R-:W-:-:S02]  /*18a0*/  LOP3.LUT R12, R12, 0xffff, RZ, 0xc0, !PT ;  /* 0x0000ffff0c0c7812 */ /* 0x000fc400078ec0ff */
[----:B------:R-:W-:Y:S02]  /*18b0*/  LOP3.LUT R24, R24, 0xffff, RZ, 0xc0, !PT ;  /* 0x0000ffff18187812 */ /* 0x000fe400078ec0ff */
[----:B------:R-:W-:Y:S02]  /*18c0*/  SHF.L.U32 R8, R8, 0x2, RZ ;  /* 0x0000000208087819 */ /* 0x000fe400000006ff */
[----:B------:R-:W-:Y:S01]  /*18d0*/  LOP3.LUT R11, R11, 0xffff, RZ, 0xc0, !PT ;  /* 0x0000ffff0b0b7812 */ /* 0x000fe200078ec0ff */
[----:B------:R-:W-:Y:S01]  /*18e0*/  IDP.2A.LO.U16.U8 R33, R6, R5, R24 ;  /* 0x0000000506217226 */ /* 0x000fe20000001018 */
[----:B------:R-:W-:Y:S02]  /*18f0*/  LOP3.LUT R42, R15, 0xffff, RZ, 0xc0, !PT ;  /* 0x0000ffff0f2a7812 */ /* 0x000fe400078ec0ff */
[----:B------:R-:W-:Y:S02]  /*1900*/  SHF.L.U32 R40, R40, 0x2, RZ ;  /* 0x0000000228287819 */ /* 0x000fe400000006ff */
[----:B------:R-:W-:-:S02]  /*1910*/  SHF.L.U32 R30, R30, 0x2, RZ ;  /* 0x000000021e1e7819 */ /* 0x000fc400000006ff */
[----:B------:R-:W-:Y:S02]  /*1920*/  SHF.L.U32 R18, R18, 0x2, RZ ;  /* 0x0000000212127819 */ /* 0x000fe400000006ff */
[----:B------:R-:W-:Y:S02]  /*1930*/  SHF.L.U32 R26, R26, 0x2, RZ ;  /* 0x000000021a1a7819 */ /* 0x000fe400000006ff */
[----:B------:R-:W-:Y:S02]  /*1940*/  LOP3.LUT R19, R38, 0xffff, RZ, 0xc0, !PT ;  /* 0x0000ffff26137812 */ /* 0x000fe400078ec0ff */
[----:B------:R-:W-:Y:S02]  /*1950*/  CS2R R38, SRZ ;  /* 0x0000000000267805 */ /* 0x000fe4000001ff00 */
[----:B------:R-:W-:Y:S02]  /*1960*/  LOP3.LUT R35, R35, 0xffff, RZ, 0xc0, !PT ;  /* 0x0000ffff23237812 */ /* 0x000fe400078ec0ff */
[----:B------:R-:W-:-:S02]  /*1970*/  LOP3.LUT R27, R27, 0xffff, RZ, 0xc0, !PT ;  /* 0x0000ffff1b1b7812 */ /* 0x000fc400078ec0ff */
[----:B------:R-:W-:Y:S02]  /*1980*/  IADD3 R29, PT, PT, R12, R13, RZ ;  /* 0x0000000d0c1d7210 */ /* 0x000fe40007ffe0ff */
[----:B------:R-:W-:Y:S02]  /*1990*/  LOP3.LUT R8, R8, 0xffff, RZ, 0xc0, !PT ;  /* 0x0000ffff08087812 */ /* 0x000fe400078ec0ff */
[----:B------:R-:W-:Y:S02]  /*19a0*/  IADD3 R31, PT, PT, R42, R31, R11 ;  /* 0x0000001f2a1f7210 */ /* 0x000fe40007ffe00b */
[----:B------:R-:W-:Y:S02]  /*19b0*/  CS2R R42, SRZ ;  /* 0x00000000002a7805 */ /* 0x000fe4000001ff00 */
[----:B------:R-:W-:Y:S02]  /*19c0*/  LOP3.LUT R40, R40, 0xffff, RZ, 0xc0, !PT ;  /* 0x0000ffff28287812 */ /* 0x000fe400078ec0ff */
[----:B------:R-:W-:-:S02]  /*19d0*/  LOP3.LUT R13, R30, 0xffff, RZ, 0xc0, !PT ;  /* 0x0000ffff1e0d7812 */ /* 0x000fc400078ec0ff */
[----:B------:R-:W-:Y:S02]  /*19e0*/  LOP3.LUT R18, R18, 0xffff, RZ, 0xc0, !PT ;  /* 0x0000ffff12127812 */ /* 0x000fe400078ec0ff */
[----:B------:R-:W-:Y:S01]  /*19f0*/  LOP3.LUT R11, R26, 0xffff, RZ, 0xc0, !PT ;  /* 0x0000ffff1a0b7812 */ /* 0x000fe200078ec0ff */
[----:B------:R-:W-:Y:S01]  /*1a00*/  HFMA2 R26, -RZ, RZ, 0, 0 ;  /* 0x00000000ff1a7431 */ /* 0x000fe200000001ff */
[----:B------:R-:W-:Y:S01]  /*1a10*/  IADD3 R19, PT, PT, R19, R32, RZ ;  /* 0x0000002013137210 */ /* 0x000fe20007ffe0ff */
[----:B------:R-:W-:Y:S01]  /*1a20*/  HFMA2 R32, -RZ, RZ, 0, 0 ;  /* 0x00000000ff207431 */ /* 0x000fe200000001ff */
[----:B------:R-:W-:Y:S01]  /*1a30*/  IADD3 R7, PT, PT, R35, R36, RZ ;  /* 0x0000002423077210 */ /* 0x000fe20007ffe0ff */
[----:B------:R-:W-:Y:S01]  /*1a40*/  HFMA2 R36, -RZ, RZ, 0, 0 ;  /* 0x00000000ff247431 */ /* 0x000fe200000001ff */
[----:B------:R-:W-:Y:S01]  /*1a50*/  IADD3 R15, PT, PT, R27, R28, RZ ;  /* 0x0000001c1b0f7210 */ /* 0x000fe20007ffe0ff */
[----:B------:R-:W-:Y:S01]  /*1a60*/  HFMA2 R28, -RZ, RZ, 0, 0 ;  /* 0x00000000ff1c7431 */ /* 0x000fe200000001ff */
[----:B------:R-:W-:-:S02]  /*1a70*/  IADD3 R9, PT, PT, R8, R9, RZ ;  /* 0x0000000908097210 */ /* 0x000fc40007ffe0ff */
[----:B------:R-:W-:Y:S02]  /*1a80*/  IADD3 R5, PT, PT, R40, R25, RZ ;  /* 0x0000001928057210 */ /* 0x000fe40007ffe0ff */
[----:B------:R-:W-:Y:S02]  /*1a90*/  CS2R R40, SRZ ;  /* 0x0000000000287805 */ /* 0x000fe4000001ff00 */
[----:B------:R-:W-:Y:S02]  /*1aa0*/  IADD3 R13, PT, PT, R13, R34, RZ ;  /* 0x000000220d0d7210 */ /* 0x000fe40007ffe0ff */
[----:B------:R-:W-:Y:S02]  /*1ab0*/  IADD3 R17, PT, PT, R18, R17, RZ ;  /* 0x0000001112117210 */ /* 0x000fe40007ffe0ff */
[----:B------:R-:W-:Y:S02]  /*1ac0*/  SHF.R.U32.HI R35, RZ, 0x1, R10 ;  /* 0x00000001ff237819 */ /* 0x000fe4000001160a */
[----:B------:R-:W-:-:S02]  /*1ad0*/  LEA R12, R10, R23, 0x2 ;  /* 0x000000170a0c7211 */ /* 0x000fc400078e10ff */
[----:B------:R-:W-:Y:S02]  /*1ae0*/  LEA R8, R10, R21, 0x2 ;  /* 0x000000150a087211 */ /* 0x000fe400078e10ff */
[----:B------:R-:W-:Y:S02]  /*1af0*/  P2R R16, PR, RZ, 0x40 ;  /* 0x00000040ff107803 */ /* 0x000fe40000000000 */
[----:B------:R-:W-:Y:S02]  /*1b00*/  P2R R14, PR, RZ, 0x10 ;  /* 0x00000010ff0e7803 */ /* 0x000fe40000000000 */
[----:B------:R-:W-:Y:S02]  /*1b10*/  IADD3 R33, PT, PT, R33, R20, RZ ;  /* 0x0000001421217210 */ /* 0x000fe40007ffe0ff */
[----:B------:R-:W-:Y:S02]  /*1b20*/  IADD3 R11, PT, PT, R11, R22, RZ ;  /* 0x000000160b0b7210 */ /* 0x000fe40007ffe0ff */
[----:B------:R-:W-:-:S02]  /*1b30*/  MOV R25, RZ ;  /* 0x000000ff00197202 */ /* 0x000fc40000000f00 */
[----:B------:R-:W-:Y:S02]  /*1b40*/  MOV R34, RZ ;  /* 0x000000ff00227202 */ /* 0x000fe40000000f00 */
[----:B------:R-:W-:Y:S02]  /*1b50*/  MOV R18, RZ ;  /* 0x000000ff00127202 */ /* 0x000fe40000000f00 */
[----:B------:R-:W-:Y:S02]  /*1b60*/  MOV R30, RZ ;  /* 0x000000ff001e7202 */ /* 0x000fe40000000f00 */
[----:B----4-:R-:W-:-:S07]  /*1b70*/  LOP3.LUT R10, R10, 0x1, RZ, 0xc0, !PT ;  /* 0x000000010a0a7812 */ /* 0x010fce00078ec0ff */
.L_x_311:
[----:B------:R-:W0:Y:S01]  /*1b80*/  S2R R22, SR_TID.X ;  /* 0x0000000000167919 */ /* 0x000e220000002100 */
[----:B------:R-:W-:Y:S01]  /*1b90*/  BAR.SYNC.DEFER_BLOCKING 0x0 ;  /* 0x0000000000007b1d */ /* 0x000fe20000010000 */
[----:B------:R-:W-:Y:S02]  /*1ba0*/  ISETP.GT.U32.AND P4, PT, R0, 0x103, PT ;  /* 0x000001030000780c */ /* 0x000fe40003f84070 */
[----:B------:R-:W-:Y:S02]  /*1bb0*/  P2R R6, PR, RZ, 0x4 ;  /* 0x00000004ff067803 */ /* 0x000fe40000000000 */
[----:B0-----:R-:W-:-:S04]  /*1bc0*/  IADD3 R22, PT, PT, R37, R22, RZ ;  /* 0x0000001625167210 */ /* 0x001fc80007ffe0ff */
[----:B------:R-:W-:-:S13]  /*1bd0*/  ISETP.GT.U32.OR P4, PT, R22, 0x40f, P4 ;  /* 0x0000040f1600780c */ /* 0x000fda0002784470 */
[----:B------:R-:W0:Y:S02]  /*1be0*/  @!P4 LDC.64 R20, c[0x0][0x380] ;  /* 0x0000e000ff14cb82 */ /* 0x000e240000000a00 */
[----:B0-----:R-:W-:-:S04]  /*1bf0*/  @!P4 IADD3 R62, P5, PT, R5, R20, RZ ;  /* 0x00000014053ec210 */ /* 0x001fc80007fbe0ff */
[----:B------:R-:W-:Y:S02]  /*1c00*/  @!P4 IADD3.X R63, PT, PT, RZ, R21, RZ, P5, !PT ;  /* 0x00000015ff3fc210 */ /* 0x000fe40002ffe4ff */
[----:B------:R-:W-:-:S04]  /*1c10*/  ISETP.GT.U32.AND P5, PT, R0, 0xc3, PT ;  /* 0x000000c30000780c */ /* 0x000fc80003fa4070 */
[----:B------:R-:W-:Y:S01]  /*1c20*/  ISETP.GT.U32.OR P5, PT, R22, 0x30f, P5 ;  /* 0x0000030f1600780c */ /* 0x000fe20002fa4470 */
[----:B------:R-:W2:-:S12]  /*1c30*/  @!P4 LDG.E.CONSTANT R63, desc[UR10][R62.64] ;  /* 0x0000000a3e3fc981 */ /* 0x000e98000c1e9900 */
[----:B------:R-:W0:Y:S02]  /*1c40*/  @!P5 LDC.64 R20, c[0x0][0x380] ;  /* 0x0000e000ff14db82 */ /* 0x000e240000000a00 */
[----:B0-----:R-:W-:-:S04]  /*1c50*/  @!P5 IADD3 R64, P6, PT, R7, R20, RZ ;  /* 0x000000140740d210 */ /* 0x001fc80007fde0ff */
[----:B------:R-:W-:Y:S02]  /*1c60*/  @!P5 IADD3.X R65, PT, PT, RZ, R21, RZ, P6, !PT ;  /* 0x00000015ff41d210 */ /* 0x000fe400037fe4ff */
[----:B------:R-:W-:-:S04]  /*1c70*/  ISETP.GT.U32.AND P6, PT, R0, 0xa3, PT ;  /* 0x000000a30000780c */ /* 0x000fc80003fc4070 */
[----:B------:R-:W3:Y:S01]  /*1c80*/  @!P5 LDG.E.CONSTANT R65, desc[UR10][R64.64] ;  /* 0x0000000a4041d981 */ /* 0x000ee2000c1e9900 */
[----:B------:R-:W-:-:S13]  /*1c90*/  ISETP.GT.U32.OR P6, PT, R22, 0x28f, P6 ;  /* 0x0000028f1600780c */ /* 0x000fda00037c4470 */
[----:B------:R-:W0:Y:S02]  /*1ca0*/  @!P6 LDC.64 R20, c[0x0][0x380] ;  /* 0x0000e000ff14eb82 */ /* 0x000e240000000a00 */
[----:B0-----:R-:W-:-:S04]  /*1cb0*/  @!P6 IADD3 R66, P2, PT, R13, R20, RZ ;  /* 0x000000140d42e210 */ /* 0x001fc80007f5e0ff */
[----:B------:R-:W-:Y:S02]  /*1cc0*/  @!P6 IADD3.X R67, PT, PT, RZ, R21, RZ, P2, !PT ;  /* 0x00000015ff43e210 */ /* 0x000fe400017fe4ff */
[----:B------:R-:W-:-:S04]  /*1cd0*/  ISETP.NE.AND P2, PT, R16, RZ, PT ;  /* 0x000000ff1000720c */ /* 0x000fc80003f45270 */
[----:B------:R-:W4:Y:S04]  /*1ce0*/  @!P6 LDG.E.CONSTANT R67, desc[UR10][R66.64] ;  /* 0x0000000a4243e981 */ /* 0x000f28000c1e9900 */
[----:B--2---:R-:W-:Y:S01]  /*1cf0*/  @!P4 STS [R12+UR5+0x400], R63 ;  /* 0x0004003f0c00c988 */ /* 0x004fe20008000805 */
[----:B------:R-:W-:-:S04]  /*1d00*/  ISETP.GT.U32.AND P4, PT, R0, 0x83, PT ;  /* 0x000000830000780c */ /* 0x000fc80003f84070 */
[----:B------:R-:W-:-:S13]  /*1d10*/  ISETP.GT.U32.OR P4, PT, R22, 0x20f, P4 ;  /* 0x0000020f1600780c */ /* 0x000fda0002784470 */
[----:B------:R-:W0:Y:S01]  /*1d20*/  @!P4 LDC.64 R20, c[0x0][0x380] ;  /* 0x0000e000ff14cb82 */ /* 0x000e220000000a00 */
[----:B---3--:R1:W-:Y:S01]  /*1d30*/  @!P5 STS [R12+UR5+0x800], R65 ;  /* 0x000800410c00d988 */ /* 0x0083e20008000805 */
[----:B0-----:R-:W-:-:S04]  /*1d40*/  @!P4 IADD3 R68, P5, PT, R15, R20, RZ ;  /* 0x000000140f44c210 */ /* 0x001fc80007fbe0ff */
[----:B------:R-:W-:-:S06]  /*1d50*/  @!P4 IADD3.X R69, PT, PT, RZ, R21, RZ, P5, !PT ;  /* 0x00000015ff45c210 */ /* 0x000fcc0002ffe4ff */
[----:B------:R-:W2:Y:S04]  /*1d60*/  @!P4 LDG.E.CONSTANT R69, desc[UR10][R68.64] ;  /* 0x0000000a4445c981 */ /* 0x000ea8000c1e9900 */
[----:B----4-:R0:W-:Y:S01]  /*1d70*/  @!P6 STS [R12+UR5+0xa00], R67 ;  /* 0x000a00430c00e988 */ /* 0x0101e20008000805 */
[----:B------:R-:W-:-:S03]  /*1d80*/  ISETP.NE.AND P6, PT, R14, RZ, PT ;  /* 0x000000ff0e00720c */ /* 0x000fc60003fc5270 */
[----:B--2---:R2:W-:Y:S01]  /*1d90*/  @!P4 STS [R12+UR5+0xc00], R69 ;  /* 0x000c00450c00c988 */ /* 0x0045e20008000805 */
[----:B------:R-:W-:-:S04]  /*1da0*/  ISETP.GT.U32.AND P4, PT, R0, 0x3, PT ;  /* 0x000000030000780c */ /* 0x000fc80003f84070 */
[----:B------:R-:W-:-:S13]  /*1db0*/  ISETP.GT.U32.OR P4, PT, R22, 0xf, P4 ;  /* 0x0000000f1600780c */ /* 0x000fda0002784470 */
[----:B------:R-:W3:Y:S02]  /*1dc0*/  @!P4 LDC.64 R20, c[0x0][0x380] ;  /* 0x0000e000ff14cb82 */ /* 0x000ee40000000a00 */
[----:B---3--:R-:W-:-:S04]  /*1dd0*/  @!P4 IADD3 R22, P5, PT, R31, R20, RZ ;  /* 0x000000141f16c210 */ /* 0x008fc80007fbe0ff */
[----:B------:R-:W-:Y:S02]  /*1de0*/  @!P4 IADD3.X R23, PT, PT, RZ, R21, RZ, P5, !PT ;  /* 0x00000015ff17c210 */ /* 0x000fe40002ffe4ff */
[----:B------:R-:W3:Y:S04]  /*1df0*/  @!P3 LDC.64 R20, c[0x0][0x380] ;  /* 0x0000e000ff14bb82 */ /* 0x000ee80000000a00 */
[----:B------:R-:W4:Y:S01]  /*1e00*/  @!P4 LDG.E.CONSTANT R23, desc[UR10][R22.64] ;  /* 0x0000000a1617c981 */ /* 0x000f22000c1e9900 */
[----:B---3--:R-:W-:-:S04]  /*1e10*/  @!P3 IADD3 R64, P5, PT, R33, R20, RZ ;  /* 0x000000142140b210 */ /* 0x008fc80007fbe0ff */
[----:B-1----:R-:W-:Y:S02]  /*1e20*/  @!P3 IADD3.X R65, PT, PT, RZ, R21, RZ, P5, !PT ;  /* 0x00000015ff41b210 */ /* 0x002fe40002ffe4ff */
[----:B------:R-:W1:Y:S04]  /*1e30*/  @P2 LDC.64 R20, c[0x0][0x380] ;  /* 0x0000e000ff142b82 */ /* 0x000e680000000a00 */
[----:B------:R-:W3:Y:S01]  /*1e40*/  @!P3 LDG.E.CONSTANT R65, desc[UR10][R64.64] ;  /* 0x0000000a4041b981 */ /* 0x000ee2000c1e9900 */
[----:B-1----:R-:W-:-:S04]  /*1e50*/  @P2 IADD3 R62, P5, PT, R9, R20, RZ ;  /* 0x00000014093e2210 */ /* 0x002fc80007fbe0ff */
[----:B------:R-:W-:Y:S02]  /*1e60*/  @P2 IADD3.X R63, PT, PT, RZ, R21, RZ, P5, !PT ;  /* 0x00000015ff3f2210 */ /* 0x000fe40002ffe4ff */
[----:B------:R-:W1:Y:S02]  /*1e70*/  @P6 LDC.64 R20, c[0x0][0x380] ;  /* 0x0000e000ff146b82 */ /* 0x000e640000000a00 */
[----:B-1----:R-:W-:-:S04]  /*1e80*/  @P6 IADD3 R66, P5, PT, R19, R20, RZ ;  /* 0x0000001413426210 */ /* 0x002fc80007fbe0ff */
[----:B0-----:R-:W-:Y:S02]  /*1e90*/  @P6 IADD3.X R67, PT, PT, RZ, R21, RZ, P5, !PT ;  /* 0x00000015ff436210 */ /* 0x001fe40002ffe4ff */
[----:B------:R-:W0:Y:S01]  /*1ea0*/  @P0 LDC.64 R20, c[0x0][0x380] ;  /* 0x0000e000ff140b82 */ /* 0x000e220000000a00 */
[----:B------:R-:W-:-:S03]  /*1eb0*/  ISETP.NE.AND P2, PT, R6, RZ, PT ;  /* 0x000000ff0600720c */ /* 0x000fc60003f45270 */
[----:B------:R-:W5:Y:S01]  /*1ec0*/  @P6 LDG.E.CONSTANT R67, desc[UR10][R66.64] ;  /* 0x0000000a42436981 */ /* 0x000f62000c1e9900 */
[----:B0-----:R-:W-:-:S04]  /*1ed0*/  @P0 IADD3 R68, P5, PT, R11, R20, RZ ;  /* 0x000000140b440210 */ /* 0x001fc80007fbe0ff */
[----:B--2---:R-:W-:Y:S02]  /*1ee0*/  @P0 IADD3.X R69, PT, PT, RZ, R21, RZ, P5, !PT ;  /* 0x00000015ff450210 */ /* 0x004fe40002ffe4ff */
[----:B------:R-:W0:Y:S04]  /*1ef0*/  @P1 LDC.64 R20, c[0x0][0x380] ;  /* 0x0000e000ff141b82 */ /* 0x000e280000000a00 */
[----:B------:R-:W2:Y:S01]  /*1f00*/  @P0 LDG.E.CONSTANT R69, desc[UR10][R68.64] ;  /* 0x0000000a44450981 */ /* 0x000ea2000c1e9900 */
[----:B0-----:R-:W-:-:S04]  /*1f10*/  @P1 IADD3 R20, P5, PT, R17, R20, RZ ;  /* 0x0000001411141210 */ /* 0x001fc80007fbe0ff */
[----:B------:R-:W-:Y:S02]  /*1f20*/  @P1 IADD3.X R21, PT, PT, RZ, R21, RZ, P5, !PT ;  /* 0x00000015ff151210 */ /* 0x000fe40002ffe4ff */
[----:B------:R-:W-:-:S03]  /*1f30*/  ISETP.NE.AND P5, PT, R16, RZ, PT ;  /* 0x000000ff1000720c */ /* 0x000fc60003fa5270 */
[----:B------:R0:W2:Y:S10]  /*1f40*/  @P1 LDG.E.CONSTANT R27, desc[UR10][R20.64] ;  /* 0x0000000a141b1981 */ /* 0x0000b4000c1e9900 */
[----:B------:R1:W3:Y:S01]  /*1f50*/  @P5 LDG.E.CONSTANT R63, desc[UR10][R62.64] ;  /* 0x0000000a3e3f5981 */ /* 0x0002e2000c1e9900 */
[----:B0-----:R-:W0:Y:S03]  /*1f60*/  @P2 LDC.64 R20, c[0x0][0x380] ;  /* 0x0000e000ff142b82 */ /* 0x001e260000000a00 */
[----:B----4-:R-:W-:Y:S01]  /*1f70*/  @!P4 STS [R12+UR5+0x1400], R23 ;  /* 0x001400170c00c988 */ /* 0x010fe20008000805 */
[----:B0-----:R-:W-:-:S04]  /*1f80*/  @P2 IADD3 R20, P4, PT, R29, R20, RZ ;  /* 0x000000141d142210 */ /* 0x001fc80007f9e0ff */
[----:B------:R-:W-:Y:S02]  /*1f90*/  @P2 IADD3.X R21, PT, PT, RZ, R21, RZ, P4, !PT ;  /* 0x00000015ff152210 */ /* 0x000fe400027fe4ff */
[----:B-1----:R-:W-:-:S03]  /*1fa0*/  IADD3 R62, P4, PT, R8, UR12, RZ ;  /* 0x0000000c083e7c10 */ /* 0x002fc6000ff9e0ff */
[----:B------:R-:W4:Y:S04]  /*1fb0*/  @P2 LDG.E.CONSTANT R20, desc[UR10][R20.64] ;  /* 0x0000000a14142981 */ /* 0x000f28000c1e9900 */
[----:B---3--:R0:W-:Y:S02]  /*1fc0*/  @P5 STS [R12+UR5+0x200], R63 ;  /* 0x0002003f0c005988 */ /* 0x0081e40008000805 */
[----:B0-----:R-:W-:-:S05]  /*1fd0*/  IADD3.X R63, PT, PT, RZ, UR13, RZ, P4, !PT ;  /* 0x0000000dff3f7c10 */ /* 0x001fca000a7fe4ff */
[----:B------:R-:W3:Y:S04]  /*1fe0*/  LDG.E.CONSTANT R56, desc[UR10][R62.64+0x1000] ;  /* 0x0010000a3e387981 */ /* 0x000ee8000c1e9900 */
[----:B------:R0:W-:Y:S04]  /*1ff0*/  @!P3 STS [R12+UR5], R65 ;  /* 0x000000410c00b988 */ /* 0x0001e80008000805 */
[----:B-----5:R-:W-:Y:S04]  /*2000*/  @P6 STS [R12+UR5+0x600], R67 ;  /* 0x000600430c006988 */ /* 0x020fe80008000805 */
[----:B--2---:R-:W-:Y:S04]  /*2010*/  @P0 STS [R12+UR5+0xe00], R69 ;  /* 0x000e00450c000988 */ /* 0x004fe80008000805 */
[----:B------:R1:W-:Y:S04]  /*2020*/  @P1 STS [R12+UR5+0x1000], R27 ;  /* 0x0010001b0c001988 */ /* 0x0003e80008000805 */
[----:B------:R-:W2:Y:S04]  /*2030*/  LDG.E.CONSTANT R54, desc[UR10][R62.64] ;  /* 0x0000000a3e367981 */ /* 0x000ea8000c1e9900 */
[----:B------:R-:W5:Y:S04]  /*2040*/  LDG.E.CONSTANT R58, desc[UR10][R62.64+0x2000] ;  /* 0x0020000a3e3a7981 */ /* 0x000f68000c1e9900 */
[----:B------:R-:W5:Y:S04]  /*2050*/  LDG.E.CONSTANT R66, desc[UR10][R62.64+0x3000] ;  /* 0x0030000a3e427981 */ /* 0x000f68000c1e9900 */
[----:B------:R-:W5:Y:S04]  /*2060*/  LDG.E.CONSTANT R24, desc[UR10][R62.64+0x4000] ;  /* 0x0040000a3e187981 */ /* 0x000f68000c1e9900 */
[----:B------:R-:W5:Y:S04]  /*2070*/  LDG.E.CONSTANT R6, desc[UR10][R62.64+0x5000] ;  /* 0x0050000a3e067981 */ /* 0x000f68000c1e9900 */
[----:B------:R-:W5:Y:S04]  /*2080*/  LDG.E.CONSTANT R22, desc[UR10][R62.64+0x6000] ;  /* 0x0060000a3e167981 */ /* 0x000f68000c1e9900 */
[----:B------:R-:W5:Y:S04]  /*2090*/  LDG.E.CONSTANT R21, desc[UR10][R62.64+0x7000] ;  /* 0x0070000a3e157981 */ /* 0x000f68000c1e9900 */
[----:B0-----:R-:W5:Y:S04]  /*20a0*/  LDG.E.CONSTANT R65, desc[UR10][R62.64+0x8000] ;  /* 0x0080000a3e417981 */ /* 0x001f68000c1e9900 */
[----:B------:R-:W5:Y:S04]  /*20b0*/  LDG.E.CONSTANT R23, desc[UR10][R62.64+0x9000] ;  /* 0x0090000a3e177981 */ /* 0x000f68000c1e9900 */
[----:B-1----:R-:W5:Y:S04]  /*20c0*/  LDG.E.CONSTANT R27, desc[UR10][R62.64+0xa000] ;  /* 0x00a0000a3e1b7981 */ /* 0x002f68000c1e9900 */
[----:B------:R-:W5:Y:S04]  /*20d0*/  LDG.E.CONSTANT R64, desc[UR10][R62.64+0xb000] ;  /* 0x00b0000a3e407981 */ /* 0x000f68000c1e9900 */
[----:B------:R-:W5:Y:S04]  /*20e0*/  LDG.E.CONSTANT R60, desc[UR10][R62.64+0xd000] ;  /* 0x00d0000a3e3c7981 */ /* 0x000f68000c1e9900 */
[----:B------:R-:W5:Y:S04]  /*20f0*/  LDG.E.CONSTANT R67, desc[UR10][R62.64+0xe000] ;  /* 0x00e0000a3e437981 */ /* 0x000f68000c1e9900 */
[----:B------:R-:W5:Y:S04]  /*2100*/  LDG.E.CONSTANT R69, desc[UR10][R62.64+0xf000] ;  /* 0x00f0000a3e457981 */ /* 0x000f68000c1e9900 */
[----:B----4-:R-:W-:Y:S04]  /*2110*/  @P2 STS [R12+UR5+0x1200], R20 ;  /* 0x001200140c002988 */ /* 0x010fe80008000805 */
[----:B---3--:R0:W-:Y:S04]  /*2120*/  STS [R12+UR6+0x200], R56 ;  /* 0x000200380c007988 */ /* 0x0081e80008000806 */
[----:B0-----:R-:W3:Y:S01]  /*2130*/  LDG.E.CONSTANT R56, desc[UR10][R62.64+0xc000] ;  /* 0x00c0000a3e387981 */ /* 0x001ee2000c1e9900 */
[----:B------:R-:W0:Y:S01]  /*2140*/  S2UR UR8, SR_CgaCtaId ;  /* 0x00000000000879c3 */ /* 0x000e220000008800 */
[----:B------:R-:W-:-:S02]  /*2150*/  UMOV UR7, 0x400 ;  /* 0x0000040000077882 */ /* 0x000fc40000000000 */
[----:B--2---:R-:W-:Y:S04]  /*2160*/  STS [R12+UR6], R54 ;  /* 0x000000360c007988 */ /* 0x004fe80008000806 */
[----:B-----5:R-:W-:Y:S04]  /*2170*/  STS [R12+UR6+0x400], R58 ;  /* 0x0004003a0c007988 */ /* 0x020fe80008000806 */
[----:B------:R-:W-:Y:S04]  /*2180*/  STS [R12+UR6+0x600], R66 ;  /* 0x000600420c007988 */ /* 0x000fe80008000806 */
[----:B------:R-:W-:Y:S04]  /*2190*/  STS [R12+UR6+0x800], R24 ;  /* 0x000800180c007988 */ /* 0x000fe80008000806 */
[----:B------:R1:W-:Y:S04]  /*21a0*/  STS [R12+UR6+0xa00], R6 ;  /* 0x000a00060c007988 */ /* 0x0003e80008000806 */
[----:B------:R-:W-:Y:S04]  /*21b0*/  STS [R12+UR6+0xc00], R22 ;  /* 0x000c00160c007988 */ /* 0x000fe80008000806 */
[----:B------:R-:W-:Y:S04]  /*21c0*/  STS [R12+UR6+0xe00], R21 ;  /* 0x000e00150c007988 */ /* 0x000fe80008000806 */
[----:B------:R-:W-:Y:S04]  /*21d0*/  STS [R12+UR6+0x1000], R65 ;  /* 0x001000410c007988 */ /* 0x000fe80008000806 */
[----:B------:R-:W-:Y:S04]  /*21e0*/  STS [R12+UR6+0x1200], R23 ;  /* 0x001200170c007988 */ /* 0x000fe80008000806 */
[----:B------:R-:W-:Y:S04]  /*21f0*/  STS [R12+UR6+0x1400], R27 ;  /* 0x0014001b0c007988 */ /* 0x000fe80008000806 */
[----:B------:R-:W-:Y:S04]  /*2200*/  STS [R12+UR6+0x1600], R64 ;  /* 0x001600400c007988 */ /* 0x000fe80008000806 */
[----:B------:R-:W-:Y:S04]  /*2210*/  STS [R12+UR6+0x1a00], R60 ;  /* 0x001a003c0c007988 */ /* 0x000fe80008000806 */
[----:B------:R-:W-:Y:S04]  /*2220*/  STS [R12+UR6+0x1c00], R67 ;  /* 0x001c00430c007988 */ /* 0x000fe80008000806 */
[----:B------:R-:W-:Y:S01]  /*2230*/  STS [R12+UR6+0x1e00], R69 ;  /* 0x001e00450c007988 */ /* 0x000fe20008000806 */
[----:B------:R-:W-:Y:S01]  /*2240*/  UIADD3 UR9, UPT, UPT, UR7, 0x1440, URZ ;  /* 0x0000144007097890 */ /* 0x000fe2000fffe0ff */
[----:B-1----:R-:W-:Y:S01]  /*2250*/  IMAD R6, R35, 0x1b, R10 ;  /* 0x0000001b23067824 */ /* 0x002fe200078e020a */
[----:B0-----:R-:W-:-:S02]  /*2260*/  ULEA UR7, UR8, UR7, 0x18 ;  /* 0x0000000708077291 */ /* 0x001fc4000f8ec0ff */
[----:B------:R-:W-:-:S04]  /*2270*/  ULEA UR9, UR8, UR9, 0x18 ;  /* 0x0000000908097291 */ /* 0x000fc8000f8ec0ff */
[----:B------:R-:W-:Y:S02]  /*2280*/  LEA R6, R6, UR7, 0x3 ;  /* 0x0000000706067c11 */ /* 0x000fe4000f8e18ff */
[----:B------:R-:W-:Y:S01]  /*2290*/  LEA R24, R0, UR9, 0x8 ;  /* 0x0000000900187c11 */ /* 0x000fe2000f8e40ff */
[----:B---3--:R-:W-:Y:S01]  /*22a0*/  STS [R12+UR6+0x1800], R56 ;  /* 0x001800380c007988 */ /* 0x008fe20008000806 */
[----:B------:R-:W-:Y:S06]  /*22b0*/  BAR.SYNC.DEFER_BLOCKING 0x0 ;  /* 0x0000000000007b1d */ /* 0x000fec0000010000 */
[----:B------:R-:W-:Y:S04]  /*22c0*/  LDS R58, [R6] ;  /* 0x00000000063a7984 */ /* 0x000fe80000000800 */
[----:B------:R-:W0:Y:S04]  /*22d0*/  LDS.128 R20, [R24] ;  /* 0x0000000018147984 */ /* 0x000e280000000c00 */
[----:B------:R-:W1:Y:S04]  /*22e0*/  LDS R27, [R6+0x20] ;  /* 0x00002000061b7984 */ /* 0x000e680000000800 */
[----:B------:R-:W2:Y:S04]  /*22f0*/  LDS R54, [R6+0x10] ;  /* 0x0000100006367984 */ /* 0x000ea80000000800 */
[----:B------:R-:W-:Y:S04]  /*2300*/  LDS R60, [R6+0x154] ;  /* 0x00015400063c7984 */ /* 0x000fe80000000800 */
[----:B------:R-:W-:Y:S01]  /*2310*/  LDS R62, [R6+0x12fc] ;  /* 0x0012fc00063e7984 */ /* 0x000fe20000000800 */
[----:B0-----:R-:W-:-:S03]  /*2320*/  IDP.4A.S8.S8 R56, R58, R20, R45 ;  /* 0x000000143a387226 */ /* 0x001fc6000000062d */
[----:B------:R-:W0:Y:S01]  /*2330*/  LDS R45, [R6+0x30] ;  /* 0x00003000062d7984 */ /* 0x000e220000000800 */
[C---:B-1----:R-:W-:Y:S02]  /*2340*/  IDP.4A.S8.S8 R47, R27.reuse, R20, R47 ;  /* 0x000000141b2f7226 */ /* 0x042fe4000000062f */
[C---:B------:R-:W-:Y:S02]  /*2350*/  IDP.4A.S8.S8 R34, R27.reuse, R21, R34 ;  /* 0x000000151b227226 */ /* 0x040fe40000000622 */
[C---:B------:R-:W-:Y:S02]  /*2360*/  IDP.4A.S8.S8 R49, R27.reuse, R22, R49 ;  /* 0x000000161b317226 */ /* 0x040fe40000000631 */
[----:B------:R-:W-:Y:S02]  /*2370*/  IDP.4A.S8.S8 R36, R27, R23, R36 ;  /* 0x000000171b247226 */ /* 0x000fe40000000624 */
[C---:B--2---:R-:W-:Y:S01]  /*2380*/  IDP.4A.S8.S8 R41, R54.reuse, R20, R41 ;  /* 0x0000001436297226 */ /* 0x044fe20000000629 */
[----:B------:R-:W1:Y:S01]  /*2390*/  LDS R27, [R6+0x40] ;  /* 0x00004000061b7984 */ /* 0x000e620000000800 */
[----:B------:R-:W-:-:S02]  /*23a0*/  IDP.4A.S8.S8 R18, R54, R21, R18 ;  /* 0x0000001536127226 */ /* 0x000fc40000000612 */
[CC--:B------:R-:W-:Y:S02]  /*23b0*/  IDP.4A.S8.S8 R39, R54.reuse, R22.reuse, R39 ;  /* 0x0000001636277226 */ /* 0x0c0fe40000000627 */
[----:B------:R-:W-:Y:S02]  /*23c0*/  IDP.4A.S8.S8 R32, R54, R23, R32 ;  /* 0x0000001736207226 */ /* 0x000fe40000000620 */
[----:B------:R-:W2:Y:S01]  /*23d0*/  LDS R54, [R6+0x50] ;  /* 0x0000500006367984 */ /* 0x000ea20000000800 */
[C---:B------:R-:W-:Y:S02]  /*23e0*/  IDP.4A.S8.S8 R30, R58.reuse, R21, R30 ;  /* 0x000000153a1e7226 */ /* 0x040fe4000000061e */
[C---:B------:R-:W-:Y:S02]  /*23f0*/  IDP.4A.S8.S8 R43, R58.reuse, R22, R43 ;  /* 0x000000163a2b7226 */ /* 0x040fe4000000062b */
[----:B------:R-:W-:Y:S02]  /*2400*/  IDP.4A.S8.S8 R28, R58, R23, R28 ;  /* 0x000000173a1c7226 */ /* 0x000fe4000000061c */
[----:B------:R-:W3:Y:S01]  /*2410*/  LDS R58, [R6+0x60] ;  /* 0x00006000063a7984 */ /* 0x000ee20000000800 */
        /* <DEDUP_REMOVED lines=12> */
[----:B---3--:R-:W-:-:S02]  /*24e0*/  IDP.4A.S8.S8 R25, R58, R20, R59 ;  /* 0x000000143a197226 */ /* 0x008fc4000000063b */
[C---:B------:R-:W-:Y:S02]  /*24f0*/  IDP.4A.S8.S8 R26, R58.reuse, R21, R46 ;  /* 0x000000153a1a7226 */ /* 0x040fe4000000062e */
[C---:B------:R-:W-:Y:S02]  /*2500*/  IDP.4A.S8.S8 R50, R58.reuse, R22, R61 ;  /* 0x000000163a327226 */ /* 0x040fe4000000063d */
[----:B------:R-:W-:Y:S01]  /*2510*/  IDP.4A.S8.S8 R48, R58, R23, R48 ;  /* 0x000000173a307226 */ /* 0x000fe20000000630 */
[----:B------:R-:W-:Y:S04]  /*2520*/  LDS R61, [R6+0x144] ;  /* 0x00014400063d7984 */ /* 0x000fe80000000800 */
[----:B------:R-:W0:Y:S04]  /*2530*/  LDS.128 R20, [R24+0x10] ;  /* 0x0000100018147984 */ /* 0x000e280000000c00 */
[----:B------:R-:W1:Y:S01]  /*2540*/  LDS R58, [R6+0x164] ;  /* 0x00016400063a7984 */ /* 0x000e620000000800 */
[----:B0-----:R-:W-:-:S02]  /*2550*/  IDP.4A.S8.S8 R46, R61, R21, R30 ;  /* 0x000000153d2e7226 */ /* 0x001fc4000000061e */
[-C--:B------:R-:W-:Y:S01]  /*2560*/  IDP.4A.S8.S8 R59, R61, R20.reuse, R56 ;  /* 0x000000143d3b7226 */ /* 0x080fe20000000638 */
[----:B------:R-:W0:Y:S01]  /*2570*/  LDS R30, [R6+0x194] ;  /* 0x00019400061e7984 */ /* 0x000e220000000800 */
[C---:B------:R-:W-:Y:S02]  /*2580*/  IDP.4A.S8.S8 R41, R60.reuse, R20, R41 ;  /* 0x000000143c297226 */ /* 0x040fe40000000629 */
[C---:B------:R-:W-:Y:S01]  /*2590*/  IDP.4A.S8.S8 R18, R60.reuse, R21, R18 ;  /* 0x000000153c127226 */ /* 0x040fe20000000612 */
[----:B------:R-:W2:Y:S01]  /*25a0*/  LDS R56, [R6+0x1a4] ;  /* 0x0001a40006387984 */ /* 0x000ea20000000800 */
[C---:B------:R-:W-:Y:S02]  /*25b0*/  IDP.4A.S8.S8 R39, R60.reuse, R22, R39 ;  /* 0x000000163c277226 */ /* 0x040fe40000000627 */
[----:B------:R-:W-:Y:S02]  /*25c0*/  IDP.4A.S8.S8 R32, R60, R23, R32 ;  /* 0x000000173c207226 */ /* 0x000fe40000000620 */
[C---:B-1----:R-:W-:Y:S01]  /*25d0*/  IDP.4A.S8.S8 R47, R58.reuse, R20, R47 ;  /* 0x000000143a2f7226 */ /* 0x042fe2000000062f */
[----:B------:R-:W1:Y:S01]  /*25e0*/  LDS R60, [R6+0x174] ;  /* 0x00017400063c7984 */ /* 0x000e620000000800 */
[----:B------:R-:W-:-:S02]  /*25f0*/  IDP.4A.S8.S8 R34, R58, R21, R34 ;  /* 0x000000153a227226 */ /* 0x000fc40000000622 */
[CC--:B------:R-:W-:Y:S02]  /*2600*/  IDP.4A.S8.S8 R49, R58.reuse, R22.reuse, R49 ;  /* 0x000000163a317226 */ /* 0x0c0fe40000000631 */
[-C--:B------:R-:W-:Y:S02]  /*2610*/  IDP.4A.S8.S8 R36, R58, R23.reuse, R36 ;  /* 0x000000173a247226 */ /* 0x080fe40000000624 */
[----:B------:R-:W3:Y:S01]  /*2620*/  LDS R58, [R6+0x184] ;  /* 0x00018400063a7984 */ /* 0x000ee20000000800 */
[C---:B------:R-:W-:Y:S02]  /*2630*/  IDP.4A.S8.S8 R43, R61.reuse, R22, R43 ;  /* 0x000000163d2b7226 */ /* 0x040fe4000000062b */
[----:B------:R-:W-:Y:S02]  /*2640*/  IDP.4A.S8.S8 R28, R61, R23, R28 ;  /* 0x000000173d1c7226 */ /* 0x000fe4000000061c */
[C---:B0-----:R-:W-:Y:S02]  /*2650*/  IDP.4A.S8.S8 R61, R30.reuse, R20, R45 ;  /* 0x000000141e3d7226 */ /* 0x041fe4000000062d */
[----:B------:R-:W-:-:S02]  /*2660*/  IDP.4A.S8.S8 R52, R30, R21, R52 ;  /* 0x000000151e347226 */ /* 0x000fc40000000634 */
[C---:B------:R-:W-:Y:S02]  /*2670*/  IDP.4A.S8.S8 R27, R30.reuse, R22, R27 ;  /* 0x000000161e1b7226 */ /* 0x040fe4000000061b */
[----:B------:R-:W-:Y:S02]  /*2680*/  IDP.4A.S8.S8 R54, R30, R23, R54 ;  /* 0x000000171e367226 */ /* 0x000fe40000000636 */
[-C--:B--2---:R-:W-:Y:S02]  /*2690*/  IDP.4A.S8.S8 R25, R56, R20.reuse, R25 ;  /* 0x0000001438197226 */ /* 0x084fe40000000619 */
[C---:B-1----:R-:W-:Y:S02]  /*26a0*/  IDP.4A.S8.S8 R51, R60.reuse, R20, R51 ;  /* 0x000000143c337226 */ /* 0x042fe40000000633 */
[C---:B------:R-:W-:Y:S02]  /*26b0*/  IDP.4A.S8.S8 R38, R60.reuse, R21, R38 ;  /* 0x000000153c267226 */ /* 0x040fe40000000626 */
[----:B------:R-:W-:-:S02]  /*26c0*/  IDP.4A.S8.S8 R53, R60, R22, R53 ;  /* 0x000000163c357226 */ /* 0x000fc40000000635 */
[----:B------:R-:W-:Y:S02]  /*26d0*/  IDP.4A.S8.S8 R40, R60, R23, R40 ;  /* 0x000000173c287226 */ /* 0x000fe40000000628 */
[C---:B---3--:R-:W-:Y:S01]  /*26e0*/  IDP.4A.S8.S8 R55, R58.reuse, R20, R55 ;  /* 0x000000143a377226 */ /* 0x048fe20000000637 */
[----:B------:R-:W-:Y:S01]  /*26f0*/  LDS R60, [R6+0x130c] ;  /* 0x00130c00063c7984 */ /* 0x000fe20000000800 */
[C---:B------:R-:W-:Y:S02]  /*2700*/  IDP.4A.S8.S8 R42, R58.reuse, R21, R42 ;  /* 0x000000153a2a7226 */ /* 0x040fe4000000062a */
[CC--:B------:R-:W-:Y:S02]  /*2710*/  IDP.4A.S8.S8 R57, R58.reuse, R22.reuse, R57 ;  /* 0x000000163a397226 */ /* 0x0c0fe40000000639 */
[----:B------:R-:W-:Y:S02]  /*2720*/  IDP.4A.S8.S8 R44, R58, R23, R44 ;  /* 0x000000173a2c7226 */ /* 0x000fe4000000062c */
[C---:B------:R-:W-:Y:S01]  /*2730*/  IDP.4A.S8.S8 R30, R56.reuse, R21, R26 ;  /* 0x00000015381e7226 */ /* 0x040fe2000000061a */
[----:B------:R-:W-:Y:S01]  /*2740*/  LDS R58, [R6+0x2b8] ;  /* 0x0002b800063a7984 */ /* 0x000fe20000000800 */
[----:B------:R-:W-:-:S02]  /*2750*/  IDP.4A.S8.S8 R45, R56, R22, R50 ;  /* 0x00000016382d7226 */ /* 0x000fc40000000632 */
[----:B------:R-:W-:Y:S01]  /*2760*/  IDP.4A.S8.S8 R48, R56, R23, R48 ;  /* 0x0000001738307226 */ /* 0x000fe20000000630 */
[----:B------:R-:W-:Y:S04]  /*2770*/  LDS R50, [R6+0x298] ;  /* 0x0002980006327984 */ /* 0x000fe80000000800 */
[----:B------:R-:W-:Y:S04]  /*2780*/  LDS R56, [R6+0x288] ;  /* 0x0002880006387984 */ /* 0x000fe80000000800 */
[----:B------:R-:W0:Y:S04]  /*2790*/  LDS.128 R20, [R24+0x20] ;  /* 0x0000200018147984 */ /* 0x000e280000000c00 */
[----:B------:R-:W1:Y:S01]  /*27a0*/  LDS R26, [R6+0x2a8] ;  /* 0x0002a800061a7984 */ /* 0x000e620000000800 */
[----:B0-----:R-:W-:-:S02]  /*27b0*/  IDP.4A.S8.S8 R59, R56, R20, R59 ;  /* 0x00000014383b7226 */ /* 0x001fc4000000063b */
[C---:B------:R-:W-:Y:S02]  /*27c0*/  IDP.4A.S8.S8 R46, R56.reuse, R21, R46 ;  /* 0x00000015382e7226 */ /* 0x040fe4000000062e */
[C---:B------:R-:W-:Y:S02]  /*27d0*/  IDP.4A.S8.S8 R43, R56.reuse, R22, R43 ;  /* 0x00000016382b7226 */ /* 0x040fe4000000062b */
[----:B------:R-:W-:Y:S02]  /*27e0*/  IDP.4A.S8.S8 R28, R56, R23, R28 ;  /* 0x00000017381c7226 */ /* 0x000fe4000000061c */
[C---:B------:R-:W-:Y:S01]  /*27f0*/  IDP.4A.S8.S8 R41, R50.reuse, R20, R41 ;  /* 0x0000001432297226 */ /* 0x040fe20000000629 */
[----:B------:R-:W0:Y:S01]  /*2800*/  LDS R56, [R6+0x2c8] ;  /* 0x0002c80006387984 */ /* 0x000e220000000800 */
[C---:B------:R-:W-:Y:S02]  /*2810*/  IDP.4A.S8.S8 R18, R50.reuse, R21, R18 ;  /* 0x0000001532127226 */ /* 0x040fe40000000612 */
[----:B------:R-:W-:-:S02]  /*2820*/  IDP.4A.S8.S8 R39, R50, R22, R39 ;  /* 0x0000001632277226 */ /* 0x000fc40000000627 */
[----:B------:R-:W-:Y:S02]  /*2830*/  IDP.4A.S8.S8 R32, R50, R23, R32 ;  /* 0x0000001732207226 */ /* 0x000fe40000000620 */
[C---:B-1----:R-:W-:Y:S01]  /*2840*/  IDP.4A.S8.S8 R47, R26.reuse, R20, R47 ;  /* 0x000000141a2f7226 */ /* 0x042fe2000000062f */
[----:B------:R-:W1:Y:S01]  /*2850*/  LDS R50, [R6+0x2d8] ;  /* 0x0002d80006327984 */ /* 0x000e620000000800 */
[C---:B------:R-:W-:Y:S02]  /*2860*/  IDP.4A.S8.S8 R34, R26.reuse, R21, R34 ;  /* 0x000000151a227226 */ /* 0x040fe40000000622 */
[C---:B------:R-:W-:Y:S02]  /*2870*/  IDP.4A.S8.S8 R49, R26.reuse, R22, R49 ;  /* 0x000000161a317226 */ /* 0x040fe40000000631 */
[----:B------:R-:W-:Y:S02]  /*2880*/  IDP.4A.S8.S8 R36, R26, R23, R36 ;  /* 0x000000171a247226 */ /* 0x000fe40000000624 */
[----:B------:R-:W2:Y:S01]  /*2890*/  LDS R26, [R6+0x2e8] ;  /* 0x0002e800061a7984 */ /* 0x000ea20000000800 */
[----:B------:R-:W-:-:S02]  /*28a0*/  IDP.4A.S8.S8 R51, R58, R20, R51 ;  /* 0x000000143a337226 */ /* 0x000fc40000000633 */
[C---:B------:R-:W-:Y:S02]  /*28b0*/  IDP.4A.S8.S8 R38, R58.reuse, R21, R38 ;  /* 0x000000153a267226 */ /* 0x040fe40000000626 */
[C---:B------:R-:W-:Y:S02]  /*28c0*/  IDP.4A.S8.S8 R53, R58.reuse, R22, R53 ;  /* 0x000000163a357226 */ /* 0x040fe40000000635 */
[----:B------:R-:W-:Y:S02]  /*28d0*/  IDP.4A.S8.S8 R40, R58, R23, R40 ;  /* 0x000000173a287226 */ /* 0x000fe40000000628 */
[----:B------:R-:W-:Y:S01]  /*28e0*/  LDS R58, [R6+0x3fc] ;  /* 0x0003fc00063a7984 */ /* 0x000fe20000000800 */
[C---:B0-----:R-:W-:Y:S02]  /*28f0*/  IDP.4A.S8.S8 R55, R56.reuse, R20, R55 ;  /* 0x0000001438377226 */ /* 0x041fe40000000637 */
[C---:B------:R-:W-:Y:S02]  /*2900*/  IDP.4A.S8.S8 R42, R56.reuse, R21, R42 ;  /* 0x00000015382a7226 */ /* 0x040fe4000000062a */
[----:B------:R-:W-:-:S02]  /*2910*/  IDP.4A.S8.S8 R57, R56, R22, R57 ;  /* 0x0000001638397226 */ /* 0x000fc40000000639 */
[----:B------:R-:W-:Y:S02]  /*2920*/  IDP.4A.S8.S8 R44, R56, R23, R44 ;  /* 0x00000017382c7226 */ /* 0x000fe4000000062c */
[C---:B-1----:R-:W-:Y:S01]  /*2930*/  IDP.4A.S8.S8 R61, R50.reuse, R20, R61 ;  /* 0x00000014323d7226 */ /* 0x042fe2000000063d */
[----:B------:R-:W-:Y:S01]  /*2940*/  LDS R56, [R6+0x3cc] ;  /* 0x0003cc0006387984 */ /* 0x000fe20000000800 */
[C---:B------:R-:W-:Y:S02]  /*2950*/  IDP.4A.S8.S8 R52, R50.reuse, R21, R52 ;  /* 0x0000001532347226 */ /* 0x040fe40000000634 */
[C---:B------:R-:W-:Y:S02]  /*2960*/  IDP.4A.S8.S8 R27, R50.reuse, R22, R27 ;  /* 0x00000016321b7226 */ /* 0x040fe4000000061b */
[----:B------:R-:W-:Y:S02]  /*2970*/  IDP.4A.S8.S8 R54, R50, R23, R54 ;  /* 0x0000001732367226 */ /* 0x000fe40000000636 */
[C---:B--2---:R-:W-:Y:S01]  /*2980*/  IDP.4A.S8.S8 R25, R26.reuse, R20, R25 ;  /* 0x000000141a197226 */ /* 0x044fe20000000619 */
[----:B------:R-:W-:Y:S01]  /*2990*/  LDS R50, [R6+0x3dc] ;  /* 0x0003dc0006327984 */ /* 0x000fe20000000800 */
[----:B------:R-:W-:-:S02]  /*29a0*/  IDP.4A.S8.S8 R30, R26, R21, R30 ;  /* 0x000000151a1e7226 */ /* 0x000fc4000000061e */
[C---:B------:R-:W-:Y:S02]  /*29b0*/  IDP.4A.S8.S8 R45, R26.reuse, R22, R45 ;  /* 0x000000161a2d7226 */ /* 0x040fe4000000062d */
[----:B------:R-:W-:Y:S02]  /*29c0*/  IDP.4A.S8.S8 R48, R26, R23, R48 ;  /* 0x000000171a307226 */ /* 0x000fe40000000630 */
[----:B------:R-:W0:Y:S04]  /*29d0*/  LDS.128 R20, [R24+0x30] ;  /* 0x0000300018147984 */ /* 0x000e280000000c00 */
[----:B------:R-:W1:Y:S01]  /*29e0*/  LDS R26, [R6+0x3ec] ;  /* 0x0003ec00061a7984 */ /* 0x000e620000000800 */
        /* <DEDUP_REMOVED lines=9> */
[C---:B-1----:R-:W-:Y:S01]  /*2a80*/  IDP.4A.S8.S8 R47, R26.reuse, R20, R47 ;  /* 0x000000141a2f7226 */ /* 0x042fe2000000062f */
[----:B------:R-:W1:Y:S01]  /*2a90*/  LDS R50, [R6+0x41c] ;  /* 0x00041c0006327984 */ /* 0x000e620000000800 */
[C---:B------:R-:W-:Y:S02]  /*2aa0*/  IDP.4A.S8.S8 R34, R26.reuse, R21, R34 ;  /* 0x000000151a227226 */ /* 0x040fe40000000622 */
[C---:B------:R-:W-:Y:S02]  /*2ab0*/  IDP.4A.S8.S8 R49, R26.reuse, R22, R49 ;  /* 0x000000161a317226 */ /* 0x040fe40000000631 */
[----:B------:R-:W-:Y:S02]  /*2ac0*/  IDP.4A.S8.S8 R36, R26, R23, R36 ;  /* 0x000000171a247226 */ /* 0x000fe40000000624 */
[----:B------:R-:W2:Y:S01]  /*2ad0*/  LDS R26, [R6+0x42c] ;  /* 0x00042c00061a7984 */ /* 0x000ea20000000800 */
[C---:B------:R-:W-:Y:S02]  /*2ae0*/  IDP.4A.S8.S8 R51, R58.reuse, R20, R51 ;  /* 0x000000143a337226 */ /* 0x040fe40000000633 */
        /* <DEDUP_REMOVED lines=395> */
[C---:B0-----:R-:W-:Y:S02]  /*43a0*/  IDP.4A.S8.S8 R55, R50.reuse, R20, R55 ;  /* 0x0000001432377226 */ /* 0x041fe40000000637 */
[----:B------:R-:W-:-:S02]  /*43b0*/  IDP.4A.S8.S8 R42, R50, R21, R42 ;  /* 0x00000015322a7226 */ /* 0x000fc4000000062a */
[C---:B------:R-:W-:Y:S02]  /*43c0*/  IDP.4A.S8.S8 R57, R50.reuse, R22, R57 ;  /* 0x0000001632397226 */ /* 0x040fe40000000639 */
[----:B------:R-:W-:Y:S02]  /*43d0*/  IDP.4A.S8.S8 R44, R50, R23, R44 ;  /* 0x00000017322c7226 */ /* 0x000fe4000000062c */
[C---:B-1----:R-:W-:Y:S02]  /*43e0*/  IDP.4A.S8.S8 R51, R56.reuse, R20, R51 ;  /* 0x0000001438337226 */ /* 0x042fe40000000633 */
[C---:B------:R-:W-:Y:S02]  /*43f0*/  IDP.4A.S8.S8 R38, R56.reuse, R21, R38 ;  /* 0x0000001538267226 */ /* 0x040fe40000000626 */
[C---:B------:R-:W-:Y:S02]  /*4400*/  IDP.4A.S8.S8 R53, R56.reuse, R22, R53 ;  /* 0x0000001638357226 */ /* 0x040fe40000000635 */
[----:B------:R-:W-:-:S02]  /*4410*/  IDP.4A.S8.S8 R40, R56, R23, R40 ;  /* 0x0000001738287226 */ /* 0x000fc40000000628 */
[C---:B--2---:R-:W-:Y:S02]  /*4420*/  IDP.4A.S8.S8 R50, R26.reuse, R20, R61 ;  /* 0x000000141a327226 */ /* 0x044fe4000000063d */
[C---:B------:R-:W-:Y:S02]  /*4430*/  IDP.4A.S8.S8 R52, R26.reuse, R21, R52 ;  /* 0x000000151a347226 */ /* 0x040fe40000000634 */
[C---:B------:R-:W-:Y:S02]  /*4440*/  IDP.4A.S8.S8 R56, R26.reuse, R22, R27 ;  /* 0x000000161a387226 */ /* 0x040fe4000000061b */
[----:B------:R-:W-:Y:S02]  /*4450*/  IDP.4A.S8.S8 R54, R26, R23, R54 ;  /* 0x000000171a367226 */ /* 0x000fe40000000636 */
[C---:B------:R-:W-:Y:S02]  /*4460*/  IDP.4A.S8.S8 R61, R58.reuse, R20, R25 ;  /* 0x000000143a3d7226 */ /* 0x040fe40000000619 */
[----:B------:R-:W0:Y:S01]  /*4470*/  LDS.128 R24, [R24+0xf0] ;  /* 0x0000f00018187984 */ /* 0x000e220000000c00 */
[----:B------:R-:W-:-:S02]  /*4480*/  IDP.4A.S8.S8 R20, R58, R21, R30 ;  /* 0x000000153a147226 */ /* 0x000fc4000000061e */
[C---:B------:R-:W-:Y:S02]  /*4490*/  IDP.4A.S8.S8 R21, R58.reuse, R22, R45 ;  /* 0x000000163a157226 */ /* 0x040fe4000000062d */
[----:B------:R-:W-:Y:S01]  /*44a0*/  IDP.4A.S8.S8 R48, R58, R23, R48 ;  /* 0x000000173a307226 */ /* 0x000fe20000000630 */
[----:B------:R-:W-:Y:S04]  /*44b0*/  LDS R22, [R6+0x135c] ;  /* 0x00135c0006167984 */ /* 0x000fe80000000800 */
[----:B------:R-:W1:Y:S04]  /*44c0*/  LDS R58, [R6+0x132c] ;  /* 0x00132c00063a7984 */ /* 0x000e680000000800 */
[----:B------:R-:W2:Y:S01]  /*44d0*/  LDS R23, [R6+0x134c] ;  /* 0x00134c0006177984 */ /* 0x000ea20000000800 */
[----:B0-----:R-:W-:-:S02]  /*44e0*/  IDP.4A.S8.S8 R45, R62, R24, R59 ;  /* 0x000000183e2d7226 */ /* 0x001fc4000000063b */
[----:B------:R-:W-:Y:S01]  /*44f0*/  IDP.4A.S8.S8 R30, R62, R25, R46 ;  /* 0x000000193e1e7226 */ /* 0x000fe2000000062e */
[----:B------:R-:W0:Y:S04]  /*4500*/  LDS R59, [R6+0x131c] ;  /* 0x00131c00063b7984 */ /* 0x000e280000000800 */
[----:B------:R-:W3:Y:S01]  /*4510*/  LDS R46, [R6+0x133c] ;  /* 0x00133c00062e7984 */ /* 0x000ee20000000800 */
[----:B------:R-:W-:-:S04]  /*4520*/  UIADD3 UR4, UPT, UPT, UR4, 0x1, URZ ;  /* 0x0000000104047890 */ /* 0x000fc8000fffe0ff */
[----:B------:R-:W-:Y:S01]  /*4530*/  UISETP.NE.AND UP0, UPT, UR4, 0x8, UPT ;  /* 0x000000080400788c */ /* 0x000fe2000bf05270 */
[-C--:B------:R-:W-:Y:S02]  /*4540*/  IDP.4A.S8.S8 R18, R60, R25.reuse, R18 ;  /* 0x000000193c127226 */ /* 0x080fe40000000612 */
[-C--:B-1----:R-:W-:Y:S02]  /*4550*/  IDP.4A.S8.S8 R38, R58, R25.reuse, R38 ;  /* 0x000000193a267226 */ /* 0x082fe40000000626 */
[----:B--2---:R-:W-:Y:S01]  /*4560*/  IDP.4A.S8.S8 R52, R23, R25, R52 ;  /* 0x0000001917347226 */ /* 0x004fe20000000634 */
[----:B------:R-:W-:Y:S01]  /*4570*/  IADD3 R8, PT, PT, R8, 0x100, RZ ;  /* 0x0000010008087810 */ /* 0x000fe20007ffe0ff */
[-C--:B------:R-:W-:Y:S01]  /*4580*/  IDP.4A.S8.S8 R43, R62, R26.reuse, R43 ;  /* 0x0000001a3e2b7226 */ /* 0x080fe2000000062b */
[----:B------:R-:W-:Y:S01]  /*4590*/  IADD3 R33, PT, PT, R33, 0xc400, RZ ;  /* 0x0000c40021217810 */ /* 0x000fe20007ffe0ff */
[-C--:B------:R-:W-:Y:S01]  /*45a0*/  IDP.4A.S8.S8 R39, R60, R26.reuse, R39 ;  /* 0x0000001a3c277226 */ /* 0x080fe20000000627 */
[----:B------:R-:W-:Y:S01]  /*45b0*/  IADD3 R9, PT, PT, R9, 0xc400, RZ ;  /* 0x0000c40009097810 */ /* 0x000fe20007ffe0ff */
[----:B------:R-:W-:Y:S01]  /*45c0*/  IDP.4A.S8.S8 R53, R58, R26, R53 ;  /* 0x0000001a3a357226 */ /* 0x000fe20000000635 */
[----:B------:R-:W-:Y:S01]  /*45d0*/  IADD3 R19, PT, PT, R19, 0xc400, RZ ;  /* 0x0000c40013137810 */ /* 0x000fe20007ffe0ff */
[-C--:B------:R-:W-:Y:S01]  /*45e0*/  IDP.4A.S8.S8 R28, R62, R27.reuse, R28 ;  /* 0x0000001b3e1c7226 */ /* 0x080fe2000000061c */
[----:B------:R-:W-:Y:S01]  /*45f0*/  IADD3 R11, PT, PT, R11, 0xc400, RZ ;  /* 0x0000c4000b0b7810 */ /* 0x000fe20007ffe0ff */
[CC--:B------:R-:W-:Y:S01]  /*4600*/  IDP.4A.S8.S8 R41, R60.reuse, R24.reuse, R41 ;  /* 0x000000183c297226 */ /* 0x0c0fe20000000629 */
[----:B------:R-:W-:Y:S01]  /*4610*/  IADD3 R17, PT, PT, R17, 0xc400, RZ ;  /* 0x0000c40011117810 */ /* 0x000fe20007ffe0ff */
[-C--:B------:R-:W-:Y:S01]  /*4620*/  IDP.4A.S8.S8 R32, R60, R27.reuse, R32 ;  /* 0x0000001b3c207226 */ /* 0x080fe20000000620 */
[----:B------:R-:W-:Y:S01]  /*4630*/  IADD3 R29, PT, PT, R29, 0xc400, RZ ;  /* 0x0000c4001d1d7810 */ /* 0x000fe20007ffe0ff */
[CC--:B------:R-:W-:Y:S01]  /*4640*/  IDP.4A.S8.S8 R51, R58.reuse, R24.reuse, R51 ;  /* 0x000000183a337226 */ /* 0x0c0fe20000000633 */
[----:B------:R-:W-:Y:S01]  /*4650*/  IADD3 R5, PT, PT, R5, 0xc400, RZ ;  /* 0x0000c40005057810 */ /* 0x000fe20007ffe0ff */
[-C--:B------:R-:W-:Y:S01]  /*4660*/  IDP.4A.S8.S8 R40, R58, R27.reuse, R40 ;  /* 0x0000001b3a287226 */ /* 0x080fe20000000628 */
[----:B------:R-:W-:Y:S01]  /*4670*/  IADD3 R7, PT, PT, R7, 0xc400, RZ ;  /* 0x0000c40007077810 */ /* 0x000fe20007ffe0ff */
[----:B------:R-:W-:Y:S01]  /*4680*/  IDP.4A.S8.S8 R48, R22, R27, R48 ;  /* 0x0000001b16307226 */ /* 0x000fe20000000630 */
[----:B------:R-:W-:Y:S01]  /*4690*/  IADD3 R13, PT, PT, R13, 0xc400, RZ ;  /* 0x0000c4000d0d7810 */ /* 0x000fe20007ffe0ff */
[----:B------:R-:W-:Y:S01]  /*46a0*/  IDP.4A.S8.S8 R50, R23, R24, R50 ;  /* 0x0000001817327226 */ /* 0x000fe20000000632 */
[----:B------:R-:W-:-:S02]  /*46b0*/  IADD3 R15, PT, PT, R15, 0xc400, RZ ;  /* 0x0000c4000f0f7810 */ /* 0x000fc40007ffe0ff */
[----:B------:R-:W-:Y:S01]  /*46c0*/  IADD3 R31, PT, PT, R31, 0xc400, RZ ;  /* 0x0000c4001f1f7810 */ /* 0x000fe20007ffe0ff */
[C---:B0-----:R-:W-:Y:S02]  /*46d0*/  IDP.4A.S8.S8 R47, R59.reuse, R24, R47 ;  /* 0x000000183b2f7226 */ /* 0x041fe4000000062f */
[C---:B------:R-:W-:Y:S02]  /*46e0*/  IDP.4A.S8.S8 R34, R59.reuse, R25, R34 ;  /* 0x000000193b227226 */ /* 0x040fe40000000622 */
[C---:B------:R-:W-:Y:S02]  /*46f0*/  IDP.4A.S8.S8 R49, R59.reuse, R26, R49 ;  /* 0x0000001a3b317226 */ /* 0x040fe40000000631 */
[----:B------:R-:W-:Y:S02]  /*4700*/  IDP.4A.S8.S8 R36, R59, R27, R36 ;  /* 0x0000001b3b247226 */ /* 0x000fe40000000624 */
[C---:B---3--:R-:W-:Y:S02]  /*4710*/  IDP.4A.S8.S8 R55, R46.reuse, R24, R55 ;  /* 0x000000182e377226 */ /* 0x048fe40000000637 */
[----:B------:R-:W-:-:S02]  /*4720*/  IDP.4A.S8.S8 R42, R46, R25, R42 ;  /* 0x000000192e2a7226 */ /* 0x000fc4000000062a */
[C---:B------:R-:W-:Y:S02]  /*4730*/  IDP.4A.S8.S8 R57, R46.reuse, R26, R57 ;  /* 0x0000001a2e397226 */ /* 0x040fe40000000639 */
[----:B------:R-:W-:Y:S02]  /*4740*/  IDP.4A.S8.S8 R44, R46, R27, R44 ;  /* 0x0000001b2e2c7226 */ /* 0x000fe4000000062c */
[C---:B------:R-:W-:Y:S02]  /*4750*/  IDP.4A.S8.S8 R59, R22.reuse, R24, R61 ;  /* 0x00000018163b7226 */ /* 0x040fe4000000063d */
[C---:B------:R-:W-:Y:S02]  /*4760*/  IDP.4A.S8.S8 R46, R22.reuse, R25, R20 ;  /* 0x00000019162e7226 */ /* 0x040fe40000000614 */
[-C--:B------:R-:W-:Y:S02]  /*4770*/  IDP.4A.S8.S8 R61, R22, R26.reuse, R21 ;  /* 0x0000001a163d7226 */ /* 0x080fe40000000615 */
[----:B------:R-:W-:-:S02]  /*4780*/  IDP.4A.S8.S8 R25, R23, R26, R56 ;  /* 0x0000001a17197226 */ /* 0x000fc40000000638 */
[----:B------:R-:W-:Y:S01]  /*4790*/  IDP.4A.S8.S8 R26, R23, R27, R54 ;  /* 0x0000001b171a7226 */ /* 0x000fe20000000636 */
[----:B------:R-:W-:Y:S06]  /*47a0*/  BRA.U UP0, `(.L_x_311) ;  /* 0xffffffd100f47547 */ /* 0x000fec000b83ffff */
[----:B------:R-:W0:Y:S01]  /*47b0*/  LDC.64 R6, c[0x0][0x398] ;  /* 0x0000e600ff067b82 */ /* 0x000e220000000a00 */
[----:B------:R-:W-:-:S05]  /*47c0*/  LEA R37, R2, R37, 0x7 ;  /* 0x0000002502257211 */ /* 0x000fca00078e38ff */
[----:B0-----:R-:W-:-:S05]  /*47d0*/  IMAD.WIDE.U32 R6, R37, 0x4, R6 ;  /* 0x0000000425067825 */ /* 0x001fca00078e0006 */
[----:B------:R-:W2:Y:S04]  /*47e0*/  LDG.E.CONSTANT R15, desc[UR10][R6.64] ;  /* 0x0000000a060f7981 */ /* 0x000ea8000c1e9900 */
[----:B------:R-:W3:Y:S04]  /*47f0*/  LDG.E.CONSTANT R14, desc[UR10][R6.64+0x4] ;  /* 0x0000040a060e7981 */ /* 0x000ee8000c1e9900 */
[----:B------:R-:W4:Y:S01]  /*4800*/  LDG.E.CONSTANT R11, desc[UR10][R6.64+0x8] ;  /* 0x0000080a060b7981 */ /* 0x000f22000c1e9900 */
[----:B------:R-:W-:Y:S01]  /*4810*/  LEA R3, R3, R2, 0x3 ;  /* 0x0000000203037211 */ /* 0x000fe200078e18ff */
[----:B------:R-:W-:Y:S01]  /*4820*/  HFMA2 R2, -RZ, RZ, 2, 0 ;  /* 0x40000000ff027431 */ /* 0x000fe200000001ff */
[----:B------:R-:W-:-:S02]  /*4830*/  SHF.R.S32.HI R8, RZ, 0x1f, R45 ;  /* 0x0000001fff087819 */ /* 0x000fc4000001142d */
[----:B------:R-:W-:Y:S02]  /*4840*/  LEA R5, R3, R0, 0x5 ;  /* 0x0000000003057211 */ /* 0x000fe400078e28ff */
[----:B------:R-:W-:Y:S01]  /*4850*/  MOV R3, 0x0 ;  /* 0x0000000000037802 */ /* 0x000fe20000000f00 */
[----:B------:R-:W-:Y:S01]  /*4860*/  IMAD R8, R8, -0x2f4e0000, RZ ;  /* 0xd0b2000008087824 */ /* 0x000fe200078e02ff */
[----:B------:R-:W-:Y:S01]  /*4870*/  SHF.R.S32.HI R9, RZ, 0x1f, R41 ;  /* 0x0000001fff097819 */ /* 0x000fe20000011429 */
[----:B------:R-:W-:Y:S01]  /*4880*/  IMAD R0, R5, 0x7, R4 ;  /* 0x0000000705007824 */ /* 0x000fe200078e0204 */
[----:B------:R-:W-:Y:S01]  /*4890*/  SHF.R.S32.HI R12, RZ, 0x1f, R47 ;  /* 0x0000001fff0c7819 */ /* 0x000fe2000001142f */
[C---:B------:R-:W-:Y:S02]  /*48a0*/  IMAD R17, R45.reuse, 0xe8cf, R8 ;  /* 0x0000e8cf2d117824 */ /* 0x040fe400078e0208 */
[----:B------:R-:W-:Y:S01]  /*48b0*/  IMAD.WIDE.U32 R4, R45, -0x2f4e0000, R2 ;  /* 0xd0b200002d047825 */ /* 0x000fe200078e0002 */
[----:B------:R-:W-:-:S03]  /*48c0*/  LEA R35, R0, R35, 0x1 ;  /* 0x0000002300237211 */ /* 0x000fc600078e08ff */
[----:B------:R-:W-:Y:S01]  /*48d0*/  IMAD R16, R9, -0x2f4e0000, RZ ;  /* 0xd0b2000009107824 */ /* 0x000fe200078e02ff */
[----:B------:R-:W-:Y:S01]  /*48e0*/  IADD3 R17, PT, PT, R5, R17, RZ ;  /* 0x0000001105117210 */ /* 0x000fe20007ffe0ff */
[----:B------:R-:W-:Y:S02]  /*48f0*/  IMAD R12, R12, -0x2f4e0000, RZ ;  /* 0xd0b200000c0c7824 */ /* 0x000fe400078e02ff */
[C---:B------:R-:W-:Y:S01]  /*4900*/  IMAD R19, R41.reuse, 0xe8cf, R16 ;  /* 0x0000e8cf29137824 */ /* 0x040fe200078e0210 */
[----:B------:R-:W-:Y:S01]  /*4910*/  SHF.R.U64 R0, R4, 0x1f, R17 ;  /* 0x0000001f04007819 */ /* 0x000fe20000001211 */
[----:B------:R-:W-:Y:S01]  /*4920*/  IMAD.WIDE.U32 R8, R41, -0x2f4e0000, R2 ;  /* 0xd0b2000029087825 */ /* 0x000fe200078e0002 */
[----:B------:R0:W5:Y:S03]  /*4930*/  LDG.E.CONSTANT R17, desc[UR10][R6.64+0xc] ;  /* 0x00000c0a06117981 */ /* 0x000166000c1e9900 */
[----:B------:R-:W-:Y:S01]  /*4940*/  IMAD R21, R47, 0xe8cf, R12 ;  /* 0x0000e8cf2f157824 */ /* 0x000fe200078e020c */
[----:B------:R-:W-:Y:S01]  /*4950*/  IADD3 R9, PT, PT, R9, R19, RZ ;  /* 0x0000001309097210 */ /* 0x000fe20007ffe0ff */
[----:B------:R-:W-:Y:S01]  /*4960*/  IMAD.WIDE.U32 R12, R47, -0x2f4e0000, R2 ;  /* 0xd0b200002f0c7825 */ /* 0x000fe200078e0002 */
[----:B------:R-:W-:-:S02]  /*4970*/  SHF.R.S32.HI R4, RZ, 0x1f, R51 ;  /* 0x0000001fff047819 */ /* 0x000fc40000011433 */
[----:B------:R-:W-:Y:S02]  /*4980*/  SHF.R.U64 R16, R8, 0x1f, R9 ;  /* 0x0000001f08107819 */ /* 0x000fe40000001209 */
[----:B------:R-:W-:Y:S02]  /*4990*/  IADD3 R5, PT, PT, R13, R21, RZ ;  /* 0x000000150d057210 */ /* 0x000fe40007ffe0ff */
[----:B------:R-:W-:Y:S02]  /*49a0*/  SHF.R.S32.HI R8, RZ, 0x1f, R50 ;  /* 0x0000001fff087819 */ /* 0x000fe40000011432 */
[----:B------:R-:W-:Y:S02]  /*49b0*/  SHF.R.U64 R20, R12, 0x1f, R5 ;  /* 0x0000001f0c147819 */ /* 0x000fe40000001205 */
        /* <DEDUP_REMOVED lines=8> */
[----:B------:R-:W-:Y:S01]  /*4a40*/  IMAD R21, R59, 0xe8cf, R8 ;  /* 0x0000e8cf3b157824 */ /* 0x000fe200078e0208 */
[----:B------:R-:W-:Y:S01]  /*4a50*/  IADD3 R5, PT, PT, R5, R9, RZ ;  /* 0x0000000905057210 */ /* 0x000fe20007ffe0ff */
[----:B------:R-:W-:-:S04]  /*4a60*/  IMAD.WIDE.U32 R8, R59, -0x2f4e0000, R2 ;  /* 0xd0b200003b087825 */ /* 0x000fc800078e0002 */
[C---:B------:R-:W-:Y:S01]  /*4a70*/  IMAD R13, R55.reuse, 0xe8cf, R22 ;  /* 0x0000e8cf370d7824 */ /* 0x040fe200078e0216 */
[----:B------:R-:W-:Y:S01]  /*4a80*/  SHF.R.U64 R22, R4, 0x1f, R5 ;  /* 0x0000001f04167819 */ /* 0x000fe20000001205 */
[----:B0-----:R-:W-:Y:S01]  /*4a90*/  IMAD.WIDE.U32 R6, R55, -0x2f4e0000, R2 ;  /* 0xd0b2000037067825 */ /* 0x001fe200078e0002 */
[----:B------:R-:W-:Y:S02]  /*4aa0*/  IADD3 R5, PT, PT, R9, R21, RZ ;  /* 0x0000001509057210 */ /* 0x000fe40007ffe0ff */
[----:B------:R-:W-:Y:S01]  /*4ab0*/  SHF.R.S32.HI R12, RZ, 0x1f, R30 ;  /* 0x0000001fff0c7819 */ /* 0x000fe2000001141e */
[----:B------:R-:W-:Y:S01]  /*4ac0*/  IMAD R19, R50, 0xe8cf, R19 ;  /* 0x0000e8cf32137824 */ /* 0x000fe200078e0213 */
[----:B------:R-:W-:Y:S01]  /*4ad0*/  SHF.R.U64 R54, R8, 0x1f, R5 ;  /* 0x0000001f08367819 */ /* 0x000fe20000001205 */
[----:B------:R-:W-:Y:S01]  /*4ae0*/  IMAD.WIDE.U32 R50, R50, -0x2f4e0000, R2 ;  /* 0xd0b2000032327825 */ /* 0x000fe200078e0002 */
[----:B------:R-:W-:Y:S02]  /*4af0*/  IADD3 R13, PT, PT, R7, R13, RZ ;  /* 0x0000000d070d7210 */ /* 0x000fe40007ffe0ff */
        /* <DEDUP_REMOVED lines=8> */
[----:B------:R-:W-:Y:S01]  /*4b80*/  IMAD R23, R30, 0xe8cf, R23 ;  /* 0x0000e8cf1e177824 */ /* 0x000fe200078e0217 */
[----:B------:R-:W-:Y:S01]  /*4b90*/  SHF.R.U64 R50, R50, 0x1f, R7 ;  /* 0x0000001f32327819 */ /* 0x000fe20000001207 */
[----:B------:R-:W-:Y:S01]  /*4ba0*/  IMAD.WIDE.U32 R30, R30, -0x2f4e0000, R2 ;  /* 0xd0b200001e1e7825 */ /* 0x000fe200078e0002 */
[----:B------:R-:W-:-:S03]  /*4bb0*/  SHF.R.S32.HI R7, RZ, 0x1f, R42 ;  /* 0x0000001fff077819 */ /* 0x000fc6000001142a */
[----:B------:R-:W-:Y:S01]  /*4bc0*/  IMAD R21, R34, 0xe8cf, R5 ;  /* 0x0000e8cf22157824 */ /* 0x000fe200078e0205 */
[----:B------:R-:W-:Y:S01]  /*4bd0*/  SHF.R.S32.HI R8, RZ, 0x1f, R52 ;  /* 0x0000001fff087819 */ /* 0x000fe20000011434 */
[----:B------:R-:W-:Y:S02]  /*4be0*/  IMAD R13, R6, -0x2f4e0000, RZ ;  /* 0xd0b20000060d7824 */ /* 0x000fe400078e02ff */
[----:B------:R-:W-:Y:S02]  /*4bf0*/  IMAD R9, R18, 0xe8cf, R9 ;  /* 0x0000e8cf12097824 */ /* 0x000fe400078e0209 */
[----:B------:R-:W-:Y:S01]  /*4c00*/  IMAD.WIDE.U32 R4, R34, -0x2f4e0000, R2 ;  /* 0xd0b2000022047825 */ /* 0x000fe200078e0002 */
[----:B------:R-:W-:-:S03]  /*4c10*/  IADD3 R31, PT, PT, R31, R23, RZ ;  /* 0x000000171f1f7210 */ /* 0x000fc60007ffe0ff */
[----:B------:R-:W-:Y:S01]  /*4c20*/  IMAD.WIDE.U32 R18, R18, -0x2f4e0000, R2 ;  /* 0xd0b2000012127825 */ /* 0x000fe200078e0002 */
[----:B------:R-:W-:-:S03]  /*4c30*/  IADD3 R21, PT, PT, R5, R21, RZ ;  /* 0x0000001505157210 */ /* 0x000fc60007ffe0ff */
[----:B------:R-:W-:Y:S02]  /*4c40*/  IMAD R27, R7, -0x2f4e0000, RZ ;  /* 0xd0b20000071b7824 */ /* 0x000fe400078e02ff */
[C---:B------:R-:W-:Y:S02]  /*4c50*/  IMAD R23, R38.reuse, 0xe8cf, R13 ;  /* 0x0000e8cf26177824 */ /* 0x040fe400078e020d */
[----:B------:R-:W-:Y:S01]  /*4c60*/  IMAD.WIDE.U32 R6, R38, -0x2f4e0000, R2 ;  /* 0xd0b2000026067825 */ /* 0x000fe200078e0002 */
[----:B------:R-:W-:-:S03]  /*4c70*/  IADD3 R19, PT, PT, R19, R9, RZ ;  /* 0x0000000913137210 */ /* 0x000fc60007ffe0ff */
[----:B------:R-:W-:Y:S02]  /*4c80*/  IMAD R29, R8, -0x2f4e0000, RZ ;  /* 0xd0b20000081d7824 */ /* 0x000fe400078e02ff */
[C---:B------:R-:W-:Y:S02]  /*4c90*/  IMAD R27, R42.reuse, 0xe8cf, R27 ;  /* 0x0000e8cf2a1b7824 */ /* 0x040fe400078e021b */
[----:B------:R-:W-:Y:S01]  /*4ca0*/  IMAD.WIDE.U32 R8, R42, -0x2f4e0000, R2 ;  /* 0xd0b200002a087825 */ /* 0x000fe200078e0002 */
[----:B------:R-:W-:Y:S02]  /*4cb0*/  IADD3 R23, PT, PT, R7, R23, RZ ;  /* 0x0000001707177210 */ /* 0x000fe40007ffe0ff */
[----:B------:R-:W-:Y:S01]  /*4cc0*/  SHF.R.U64 R21, R4, 0x1f, R21 ;  /* 0x0000001f04157819 */ /* 0x000fe20000001215 */
[C---:B------:R-:W-:Y:S01]  /*4cd0*/  IMAD R29, R52.reuse, 0xe8cf, R29 ;  /* 0x0000e8cf341d7824 */ /* 0x040fe200078e021d */
[----:B------:R-:W-:Y:S01]  /*4ce0*/  SHF.R.S32.HI R4, RZ, 0x1f, R46 ;  /* 0x0000001fff047819 */ /* 0x000fe2000001142e */
[----:B------:R-:W-:Y:S01]  /*4cf0*/  IMAD.WIDE.U32 R12, R52, -0x2f4e0000, R2 ;  /* 0xd0b20000340c7825 */ /* 0x000fe200078e0002 */
[----:B------:R-:W-:-:S02]  /*4d00*/  IADD3 R27, PT, PT, R9, R27, RZ ;  /* 0x0000001b091b7210 */ /* 0x000fc40007ffe0ff */
[----:B------:R-:W-:Y:S01]  /*4d10*/  SHF.R.U64 R23, R6, 0x1f, R23 ;  /* 0x0000001f06177819 */ /* 0x000fe20000001217 */
[----:B------:R-:W-:Y:S01]  /*4d20*/  IMAD R9, R4, -0x2f4e0000, RZ ;  /* 0xd0b2000004097824 */ /* 0x000fe200078e02ff */
[----:B------:R-:W-:Y:S02]  /*4d30*/  SHF.R.S32.HI R5, RZ, 0x1f, R43 ;  /* 0x0000001fff057819 */ /* 0x000fe4000001142b */
[----:B------:R-:W-:Y:S02]  /*4d40*/  SHF.R.S32.HI R6, RZ, 0x1f, R39 ;  /* 0x0000001fff067819 */ /* 0x000fe40000011427 */
[----:B------:R-:W-:Y:S02]  /*4d50*/  IADD3 R37, PT, PT, R13, R29, RZ ;  /* 0x0000001d0d257210 */ /* 0x000fe40007ffe0ff */
[----:B------:R-:W-:Y:S02]  /*4d60*/  SHF.R.U64 R27, R8, 0x1f, R27 ;  /* 0x0000001f081b7819 */ /* 0x000fe4000000121b */
[----:B------:R-:W-:-:S02]  /*4d70*/  SHF.R.S32.HI R7, RZ, 0x1f, R49 ;  /* 0x0000001fff077819 */ /* 0x000fc40000011431 */
[----:B------:R-:W-:Y:S01]  /*4d80*/  SHF.R.S32.HI R8, RZ, 0x1f, R53 ;  /* 0x0000001fff087819 */ /* 0x000fe20000011435 */
[----:B------:R-:W-:Y:S01]  /*4d90*/  IMAD R4, R5, -0x2f4e0000, RZ ;  /* 0xd0b2000005047824 */ /* 0x000fe200078e02ff */
[----:B------:R-:W-:Y:S01]  /*4da0*/  SHF.R.U64 R37, R12, 0x1f, R37 ;  /* 0x0000001f0c257819 */ /* 0x000fe20000001225 */
[----:B------:R-:W-:Y:S02]  /*4db0*/  IMAD R6, R6, -0x2f4e0000, RZ ;  /* 0xd0b2000006067824 */ /* 0x000fe400078e02ff */
[----:B------:R-:W-:Y:S01]  /*4dc0*/  IMAD R9, R46, 0xe8cf, R9 ;  /* 0x0000e8cf2e097824 */ /* 0x000fe200078e0209 */
[----:B------:R-:W-:Y:S01]  /*4dd0*/  SHF.R.U64 R19, R18, 0x1f, R19 ;  /* 0x0000001f12137819 */ /* 0x000fe20000001213 */
[----:B------:R-:W-:-:S04]  /*4de0*/  IMAD.WIDE.U32 R46, R46, -0x2f4e0000, R2 ;  /* 0xd0b200002e2e7825 */ /* 0x000fc800078e0002 */
[----:B------:R-:W-:Y:S02]  /*4df0*/  IMAD R12, R7, -0x2f4e0000, RZ ;  /* 0xd0b20000070c7824 */ /* 0x000fe400078e02ff */
[----:B------:R-:W-:Y:S02]  /*4e00*/  IMAD R18, R8, -0x2f4e0000, RZ ;  /* 0xd0b2000008127824 */ /* 0x000fe400078e02ff */
[----:B------:R-:W-:Y:S02]  /*4e10*/  IMAD R33, R43, 0xe8cf, R4 ;  /* 0x0000e8cf2b217824 */ /* 0x000fe400078e0204 */
[----:B------:R-:W-:Y:S01]  /*4e20*/  IMAD R29, R39, 0xe8cf, R6 ;  /* 0x0000e8cf271d7824 */ /* 0x000fe200078e0206 */
[----:B------:R-:W-:Y:S01]  /*4e30*/  IADD3 R47, PT, PT, R47, R9, RZ ;  /* 0x000000092f2f7210 */ /* 0x000fe20007ffe0ff */
[----:B------:R-:W-:-:S04]  /*4e40*/  IMAD.WIDE.U32 R4, R43, -0x2f4e0000, R2 ;  /* 0xd0b200002b047825 */ /* 0x000fc800078e0002 */
[----:B------:R-:W-:-:S04]  /*4e50*/  IMAD.WIDE.U32 R6, R39, -0x2f4e0000, R2 ;  /* 0xd0b2000027067825 */ /* 0x000fc800078e0002 */
[C---:B------:R-:W-:Y:S02]  /*4e60*/  IMAD R39, R49.reuse, 0xe8cf, R12 ;  /* 0x0000e8cf31277824 */ /* 0x040fe400078e020c */
[----:B------:R-:W-:Y:S01]  /*4e70*/  IMAD.WIDE.U32 R8, R49, -0x2f4e0000, R2 ;  /* 0xd0b2000031087825 */ /* 0x000fe200078e0002 */
[----:B------:R-:W-:-:S03]  /*4e80*/  IADD3 R33, PT, PT, R5, R33, RZ ;  /* 0x0000002105217210 */ /* 0x000fc60007ffe0ff */
[C---:B------:R-:W-:Y:S02]  /*4e90*/  IMAD R41, R53.reuse, 0xe8cf, R18 ;  /* 0x0000e8cf35297824 */ /* 0x040fe400078e0212 */
[----:B------:R-:W-:Y:S01]  /*4ea0*/  IMAD.WIDE.U32 R12, R53, -0x2f4e0000, R2 ;  /* 0xd0b20000350c7825 */ /* 0x000fe200078e0002 */
[----:B------:R-:W-:Y:S02]  /*4eb0*/  IADD3 R29, PT, PT, R7, R29, RZ ;  /* 0x0000001d071d7210 */ /* 0x000fe40007ffe0ff */
[----:B------:R-:W-:Y:S02]  /*4ec0*/  IADD3 R7, PT, PT, R9, R39, RZ ;  /* 0x0000002709077210 */ /* 0x000fe40007ffe0ff */
[----:B------:R-:W-:Y:S02]  /*4ed0*/  IADD3 R5, PT, PT, R13, R41, RZ ;  /* 0x000000290d057210 */ /* 0x000fe40007ffe0ff */
[----:B------:R-:W-:Y:S02]  /*4ee0*/  SHF.R.U64 R18, R4, 0x1f, R33 ;  /* 0x0000001f04127819 */ /* 0x000fe40000001221 */
[----:B------:R-:W-:-:S02]  /*4ef0*/  SHF.R.S32.HI R4, RZ, 0x1f, R57 ;  /* 0x0000001fff047819 */ /* 0x000fc40000011439 */
[----:B------:R-:W-:Y:S02]  /*4f00*/  SHF.R.U64 R34, R8, 0x1f, R7 ;  /* 0x0000001f08227819 */ /* 0x000fe40000001207 */
[----:B------:R-:W-:Y:S02]  /*4f10*/  SHF.R.U64 R12, R12, 0x1f, R5 ;  /* 0x0000001f0c0c7819 */ /* 0x000fe40000001205 */
[----:B------:R-:W-:Y:S02]  /*4f20*/  SHF.R.S32.HI R5, RZ, 0x1f, R25 ;  /* 0x0000001fff057819 */ /* 0x000fe40000011419 */
[----:B------:R-:W-:Y:S02]  /*4f30*/  SHF.R.S32.HI R7, RZ, 0x1f, R28 ;  /* 0x0000001fff077819 */ /* 0x000fe4000001141c */
[----:B------:R-:W-:Y:S01]  /*4f40*/  SHF.R.U64 R31, R30, 0x1f, R31 ;  /* 0x0000001f1e1f7819 */ /* 0x000fe2000000121f */
[----:B------:R-:W-:Y:S01]  /*4f50*/  IMAD R4, R4, -0x2f4e0000, RZ ;  /* 0xd0b2000004047824 */ /* 0x000fe200078e02ff */
[----:B------:R-:W-:-:S02]  /*4f60*/  SHF.R.U64 R30, R6, 0x1f, R29 ;  /* 0x0000001f061e7819 */ /* 0x000fc4000000121d */
[----:B------:R-:W-:Y:S02]  /*4f70*/  SHF.R.S32.HI R6, RZ, 0x1f, R61 ;  /* 0x0000001fff067819 */ /* 0x000fe4000001143d */
[----:B------:R-:W-:Y:S01]  /*4f80*/  SHF.R.S32.HI R8, RZ, 0x1f, R32 ;  /* 0x0000001fff087819 */ /* 0x000fe20000011420 */
[----:B------:R-:W-:Y:S02]  /*4f90*/  IMAD R38, R5, -0x2f4e0000, RZ ;  /* 0xd0b2000005267824 */ /* 0x000fe400078e02ff */
[----:B------:R-:W-:Y:S02]  /*4fa0*/  IMAD R29, R7, -0x2f4e0000, RZ ;  /* 0xd0b20000071d7824 */ /* 0x000fe400078e02ff */
[----:B------:R-:W-:Y:S02]  /*4fb0*/  IMAD R13, R57, 0xe8cf, R4 ;  /* 0x0000e8cf390d7824 */ /* 0x000fe400078e0204 */
[----:B------:R-:W-:Y:S02]  /*4fc0*/  IMAD R42, R6, -0x2f4e0000, RZ ;  /* 0xd0b20000062a7824 */ /* 0x000fe400078e02ff */
[----:B------:R-:W-:-:S02]  /*4fd0*/  IMAD R33, R8, -0x2f4e0000, RZ ;  /* 0xd0b2000008217824 */ /* 0x000fc400078e02ff */
[----:B------:R-:W-:-:S04]  /*4fe0*/  IMAD.WIDE.U32 R4, R57, -0x2f4e0000, R2 ;  /* 0xd0b2000039047825 */ /* 0x000fc800078e0002 */
[C---:B------:R-:W-:Y:S02]  /*4ff0*/  IMAD R39, R25.reuse, 0xe8cf, R38 ;  /* 0x0000e8cf19277824 */ /* 0x040fe400078e0226 */
[----:B------:R-:W-:-:S04]  /*5000*/  IMAD.WIDE.U32 R6, R25, -0x2f4e0000, R2 ;  /* 0xd0b2000019067825 */ /* 0x000fc800078e0002 */
[C---:B------:R-:W-:Y:S02]  /*5010*/  IMAD R41, R28.reuse, 0xe8cf, R29 ;  /* 0x0000e8cf1c297824 */ /* 0x040fe400078e021d */
[----:B------:R-:W-:Y:S01]  /*5020*/  IMAD.WIDE.U32 R28, R28, -0x2f4e0000, R2 ;  /* 0xd0b200001c1c7825 */ /* 0x000fe200078e0002 */
[----:B------:R-:W-:-:S03]  /*5030*/  IADD3 R5, PT, PT, R5, R13, RZ ;  /* 0x0000000d05057210 */ /* 0x000fc60007ffe0ff */
[C---:B------:R-:W-:Y:S02]  /*5040*/  IMAD R25, R61.reuse, 0xe8cf, R42 ;  /* 0x0000e8cf3d197824 */ /* 0x040fe400078e022a */
[----:B------:R-:W-:Y:S01]  /*5050*/  IMAD.WIDE.U32 R8, R61, -0x2f4e0000, R2 ;  /* 0xd0b200003d087825 */ /* 0x000fe200078e0002 */
[----:B------:R-:W-:-:S03]  /*5060*/  IADD3 R13, PT, PT, R7, R39, RZ ;  /* 0x00000027070d7210 */ /* 0x000fc60007ffe0ff */
[C---:B------:R-:W-:Y:S02]  /*5070*/  IMAD R43, R32.reuse, 0xe8cf, R33 ;  /* 0x0000e8cf202b7824 */ /* 0x040fe400078e0221 */
[----:B------:R-:W-:Y:S01]  /*5080*/  IMAD.WIDE.U32 R32, R32, -0x2f4e0000, R2 ;  /* 0xd0b2000020207825 */ /* 0x000fe200078e0002 */
[----:B------:R-:W-:Y:S02]  /*5090*/  IADD3 R7, PT, PT, R29, R41, RZ ;  /* 0x000000291d077210 */ /* 0x000fe40007ffe0ff */
[----:B------:R-:W-:Y:S02]  /*50a0*/  SHF.R.U64 R38, R4, 0x1f, R5 ;  /* 0x0000001f04267819 */ /* 0x000fe40000001205 */
[----:B------:R-:W-:Y:S02]  /*50b0*/  IADD3 R9, PT, PT, R9, R25, RZ ;  /* 0x0000001909097210 */ /* 0x000fe40007ffe0ff */
[----:B------:R-:W-:Y:S02]  /*50c0*/  IADD3 R5, PT, PT, R33, R43, RZ ;  /* 0x0000002b21057210 */ /* 0x000fe40007ffe0ff */
[----:B------:R-:W-:-:S02]  /*50d0*/  SHF.R.U64 R42, R6, 0x1f, R13 ;  /* 0x0000001f062a7819 */ /* 0x000fc4000000120d */
[----:B------:R-:W-:Y:S02]  /*50e0*/  SHF.R.U64 R28, R28, 0x1f, R7 ;  /* 0x0000001f1c1c7819 */ /* 0x000fe40000001207 */
[----:B------:R-:W-:Y:S02]  /*50f0*/  SHF.R.S32.HI R6, RZ, 0x1f, R44 ;  /* 0x0000001fff067819 */ /* 0x000fe4000001142c */
[----:B------:R-:W-:Y:S02]  /*5100*/  SHF.R.S32.HI R4, RZ, 0x1f, R36 ;  /* 0x0000001fff047819 */ /* 0x000fe40000011424 */
[----:B------:R-:W-:Y:S02]  /*5110*/  SHF.R.S32.HI R7, RZ, 0x1f, R26 ;  /* 0x0000001fff077819 */ /* 0x000fe4000001141a */
[----:B------:R-:W-:Y:S02]  /*5120*/  SHF.R.U64 R8, R8, 0x1f, R9 ;  /* 0x0000001f08087819 */ /* 0x000fe40000001209 */
[----:B------:R-:W-:-:S02]  /*5130*/  SHF.R.U64 R32, R32, 0x1f, R5 ;  /* 0x0000001f20207819 */ /* 0x000fc40000001205 */
[----:B------:R-:W-:Y:S01]  /*5140*/  SHF.R.S32.HI R9, RZ, 0x1f, R48 ;  /* 0x0000001fff097819 */ /* 0x000fe20000011430 */
[----:B------:R-:W-:Y:S01]  /*5150*/  IMAD R29, R6, -0x2f4e0000, RZ ;  /* 0xd0b20000061d7824 */ /* 0x000fe200078e02ff */
[----:B------:R-:W-:Y:S01]  /*5160*/  SHF.R.S32.HI R5, RZ, 0x1f, R40 ;  /* 0x0000001fff057819 */ /* 0x000fe20000011428 */
[----:B------:R-:W-:Y:S02]  /*5170*/  IMAD R13, R4, -0x2f4e0000, RZ ;  /* 0xd0b20000040d7824 */ /* 0x000fe400078e02ff */
[----:B------:R-:W-:Y:S02]  /*5180*/  IMAD R7, R7, -0x2f4e0000, RZ ;  /* 0xd0b2000007077824 */ /* 0x000fe400078e02ff */
[----:B------:R-:W-:Y:S02]  /*5190*/  IMAD R33, R9, -0x2f4e0000, RZ ;  /* 0xd0b2000009217824 */ /* 0x000fe400078e02ff */
[----:B------:R-:W-:Y:S02]  /*51a0*/  IMAD R25, R5, -0x2f4e0000, RZ ;  /* 0xd0b2000005197824 */ /* 0x000fe400078e02ff */
[----:B------:R-:W-:-:S02]  /*51b0*/  IMAD R9, R44, 0xe8cf, R29 ;  /* 0x0000e8cf2c097824 */ /* 0x000fc400078e021d */
[C---:B------:R-:W-:Y:S02]  /*51c0*/  IMAD R13, R36.reuse, 0xe8cf, R13 ;  /* 0x0000e8cf240d7824 */ /* 0x040fe400078e020d */
[----:B------:R-:W-:-:S04]  /*51d0*/  IMAD.WIDE.U32 R4, R36, -0x2f4e0000, R2 ;  /* 0xd0b2000024047825 */ /* 0x000fc800078e0002 */
[C---:B------:R-:W-:Y:S02]  /*51e0*/  IMAD R29, R26.reuse, 0xe8cf, R7 ;  /* 0x0000e8cf1a1d7824 */ /* 0x040fe400078e0207 */
[----:B------:R-:W-:Y:S01]  /*51f0*/  IMAD.WIDE.U32 R6, R26, -0x2f4e0000, R2 ;  /* 0xd0b200001a067825 */ /* 0x000fe200078e0002 */
[----:B------:R-:W-:-:S03]  /*5200*/  IADD3 R5, PT, PT, R5, R13, RZ ;  /* 0x0000000d05057210 */ /* 0x000fc60007ffe0ff */
[----:B------:R-:W-:Y:S01]  /*5210*/  IMAD R33, R48, 0xe8cf, R33 ;  /* 0x0000e8cf30217824 */ /* 0x000fe200078e0221 */
[----:B------:R-:W-:Y:S01]  /*5220*/  IADD3 R7, PT, PT, R7, R29, RZ ;  /* 0x0000001d07077210 */ /* 0x000fe20007ffe0ff */
[----:B------:R-:W-:Y:S02]  /*5230*/  IMAD R25, R40, 0xe8cf, R25 ;  /* 0x0000e8cf28197824 */ /* 0x000fe400078e0219 */
[----:B------:R-:W-:Y:S01]  /*5240*/  IMAD.WIDE.U32 R48, R48, -0x2f4e0000, R2 ;  /* 0xd0b2000030307825 */ /* 0x000fe200078e0002 */
[----:B------:R-:W-:-:S03]  /*5250*/  SHF.R.U64 R26, R4, 0x1f, R5 ;  /* 0x0000001f041a7819 */ /* 0x000fc60000001205 */
[----:B------:R-:W-:-:S04]  /*5260*/  IMAD.WIDE.U32 R40, R40, -0x2f4e0000, R2 ;  /* 0xd0b2000028287825 */ /* 0x000fc800078e0002 */
[----:B------:R-:W-:Y:S01]  /*5270*/  IMAD.WIDE.U32 R44, R44, -0x2f4e0000, R2 ;  /* 0xd0b200002c2c7825 */ /* 0x000fe200078e0002 */
[----:B------:R-:W-:Y:S02]  /*5280*/  IADD3 R5, PT, PT, R49, R33, RZ ;  /* 0x0000002131057210 */ /* 0x000fe40007ffe0ff */
[----:B------:R-:W-:Y:S02]  /*5290*/  SHF.R.U64 R52, R6, 0x1f, R7 ;  /* 0x0000001f06347819 */ /* 0x000fe40000001207 */
[----:B------:R-:W-:Y:S02]  /*52a0*/  IADD3 R13, PT, PT, R41, R25, RZ ;  /* 0x00000019290d7210 */ /* 0x000fe40007ffe0ff */
[----:B------:R-:W-:Y:S02]  /*52b0*/  IADD3 R9, PT, PT, R45, R9, RZ ;  /* 0x000000092d097210 */ /* 0x000fe40007ffe0ff */
[C---:B--2---:R-:W-:Y:S02]  /*52c0*/  IADD3 R7, PT, PT, R15.reuse, R0, RZ ;  /* 0x000000000f077210 */ /* 0x044fe40007ffe0ff */
[----:B------:R-:W-:-:S02]  /*52d0*/  IADD3 R41, PT, PT, R15, R16, RZ ;  /* 0x000000100f297210 */ /* 0x000fc40007ffe0ff */
[----:B------:R-:W-:Y:S02]  /*52e0*/  IADD3 R45, PT, PT, R15, R20, RZ ;  /* 0x000000140f2d7210 */ /* 0x000fe40007ffe0ff */
[----:B------:R-:W-:Y:S01]  /*52f0*/  SHF.R.U64 R47, R46, 0x1f, R47 ;  /* 0x0000001f2e2f7819 */ /* 0x000fe2000000122f */
[----:B------:R-:W-:Y:S01]  /*5300*/  IMAD R35, R35, 0xe, R10 ;  /* 0x0000000e23237824 */ /* 0x000fe200078e020a */
[----:B------:R-:W-:Y:S02]  /*5310*/  SHF.R.U64 R46, R44, 0x1f, R9 ;  /* 0x0000001f2c2e7819 */ /* 0x000fe40000001209 */
[----:B------:R-:W-:Y:S02]  /*5320*/  SHF.R.U64 R48, R48, 0x1f, R5 ;  /* 0x0000001f30307819 */ /* 0x000fe40000001205 */
[----:B------:R-:W-:Y:S01]  /*5330*/  SHF.R.S32.HI R0, RZ, 0x1f, R7 ;  /* 0x0000001fff007819 */ /* 0x000fe20000011407 */
[----:B------:R-:W0:Y:S01]  /*5340*/  LDC.64 R4, c[0x0][0x390] ;  /* 0x0000e400ff047b82 */ /* 0x000e220000000a00 */
[----:B------:R-:W-:-:S02]  /*5350*/  SHF.R.S32.HI R9, RZ, 0x1f, R41 ;  /* 0x0000001fff097819 */ /* 0x000fc40000011429 */
[----:B------:R-:W-:Y:S01]  /*5360*/  SHF.R.S32.HI R10, RZ, 0x1f, R45 ;  /* 0x0000001fff0a7819 */ /* 0x000fe2000001142d */
[----:B------:R-:W-:Y:S01]  /*5370*/  IMAD.WIDE.U32 R6, R7, -0x7c5d4d56, R2 ;  /* 0x83a2b2aa07067825 */ /* 0x000fe200078e0002 */
[----:B------:R-:W-:-:S03]  /*5380*/  SHF.R.U64 R36, R40, 0x1f, R13 ;  /* 0x0000001f28247819 */ /* 0x000fc6000000120d */
[----:B------:R-:W-:Y:S02]  /*5390*/  IMAD R13, R0, -0x7c5d4d56, RZ ;  /* 0x83a2b2aa000d7824 */ /* 0x000fe400078e02ff */
[----:B------:R-:W-:Y:S01]  /*53a0*/  IMAD.WIDE.U32 R40, R41, -0x7c5d4d56, R2 ;  /* 0x83a2b2aa29287825 */ /* 0x000fe200078e0002 */
[----:B------:R-:W-:-:S03]  /*53b0*/  IADD3 R25, PT, PT, R15, R22, RZ ;  /* 0x000000160f197210 */ /* 0x000fc60007ffe0ff */
[----:B------:R-:W-:Y:S02]  /*53c0*/  IMAD R39, R9, -0x7c5d4d56, RZ ;  /* 0x83a2b2aa09277824 */ /* 0x000fe400078e02ff */
[----:B------:R-:W-:Y:S01]  /*53d0*/  IMAD.WIDE.U32 R44, R45, -0x7c5d4d56, R2 ;  /* 0x83a2b2aa2d2c7825 */ /* 0x000fe200078e0002 */
[----:B------:R-:W-:-:S03]  /*53e0*/  IADD3 R9, PT, PT, R7, R13, RZ ;  /* 0x0000000d07097210 */ /* 0x000fc60007ffe0ff */
[----:B------:R-:W-:Y:S01]  /*53f0*/  IMAD R43, R10, -0x7c5d4d56, RZ ;  /* 0x83a2b2aa0a2b7824 */ /* 0x000fe200078e02ff */
[----:B------:R-:W-:Y:S02]  /*5400*/  IADD3 R33, PT, PT, R15, R50, RZ ;  /* 0x000000320f217210 */ /* 0x000fe40007ffe0ff */
[----:B------:R-:W-:Y:S02]  /*5410*/  IADD3 R13, PT, PT, R41, R39, RZ ;  /* 0x00000027290d7210 */ /* 0x000fe40007ffe0ff */
[----:B------:R-:W-:Y:S02]  /*5420*/  IADD3 R29, PT, PT, R15, R24, RZ ;  /* 0x000000180f1d7210 */ /* 0x000fe40007ffe0ff */
[----:B------:R-:W-:Y:S02]  /*5430*/  IADD3 R7, PT, PT, R45, R43, RZ ;  /* 0x0000002b2d077210 */ /* 0x000fe40007ffe0ff */
[----:B------:R-:W-:Y:S02]  /*5440*/  SHF.R.S32.HI R0, RZ, 0x1f, R25 ;  /* 0x0000001fff007819 */ /* 0x000fe40000011419 */
[----:B------:R-:W-:-:S02]  /*5450*/  IADD3 R45, PT, PT, R15, R54, RZ ;  /* 0x000000360f2d7210 */ /* 0x000fc40007ffe0ff */
[----:B------:R-:W-:Y:S01]  /*5460*/  SHF.R.U64 R13, R40, 0x1f, R13 ;  /* 0x0000001f280d7819 */ /* 0x000fe2000000120d */
[----:B------:R-:W-:Y:S01]  /*5470*/  IMAD.WIDE.U32 R40, R33, -0x7c5d4d56, R2 ;  /* 0x83a2b2aa21287825 */ /* 0x000fe200078e0002 */
[----:B------:R-:W-:Y:S02]  /*5480*/  SHF.R.U64 R9, R6, 0x1f, R9 ;  /* 0x0000001f06097819 */ /* 0x000fe40000001209 */
[----:B------:R-:W-:Y:S01]  /*5490*/  SHF.R.U64 R15, R44, 0x1f, R7 ;  /* 0x0000001f2c0f7819 */ /* 0x000fe20000001207 */
[----:B------:R-:W-:Y:S01]  /*54a0*/  IMAD.WIDE.U32 R6, R25, -0x7c5d4d56, R2 ;  /* 0x83a2b2aa19067825 */ /* 0x000fe200078e0002 */
[----:B------:R-:W-:Y:S02]  /*54b0*/  SHF.R.S32.HI R10, RZ, 0x1f, R29 ;  /* 0x0000001fff0a7819 */ /* 0x000fe4000001141d */
[----:B------:R-:W-:Y:S01]  /*54c0*/  SHF.R.S32.HI R16, RZ, 0x1f, R33 ;  /* 0x0000001fff107819 */ /* 0x000fe20000011421 */
[----:B------:R-:W-:Y:S01]  /*54d0*/  IMAD R33, R0, -0x7c5d4d56, RZ ;  /* 0x83a2b2aa00217824 */ /* 0x000fe200078e02ff */
[----:B---3--:R-:W-:Y:S01]  /*54e0*/  IADD3 R31, PT, PT, R14, R31, RZ ;  /* 0x0000001f0e1f7210 */ /* 0x008fe20007ffe0ff */
[----:B------:R-:W-:Y:S01]  /*54f0*/  IMAD.WIDE.U32 R24, R29, -0x7c5d4d56, R2 ;  /* 0x83a2b2aa1d187825 */ /* 0x000fe200078e0002 */
[----:B------:R-:W-:-:S02]  /*5500*/  SHF.L.U32 R35, R35, 0x2, RZ ;  /* 0x0000000223237819 */ /* 0x000fc400000006ff */
[----:B------:R-:W-:Y:S01]  /*5510*/  IADD3 R33, PT, PT, R7, R33, RZ ;  /* 0x0000002107217210 */ /* 0x000fe20007ffe0ff */
[----:B------:R-:W-:Y:S01]  /*5520*/  IMAD R29, R10, -0x7c5d4d56, RZ ;  /* 0x83a2b2aa0a1d7824 */ /* 0x000fe200078e02ff */
[----:B------:R-:W-:Y:S02]  /*5530*/  IADD3 R19, PT, PT, R14, R19, RZ ;  /* 0x000000130e137210 */ /* 0x000fe40007ffe0ff */
[----:B------:R-:W-:Y:S01]  /*5540*/  SHF.R.S32.HI R0, RZ, 0x1f, R31 ;  /* 0x0000001fff007819 */ /* 0x000fe2000001141f */
[----:B0-----:R-:W-:Y:S01]  /*5550*/  IMAD.WIDE.U32 R4, R35, 0x4, R4 ;  /* 0x0000000423047825 */ /* 0x001fe200078e0004 */
[----:B------:R-:W-:Y:S02]  /*5560*/  IADD3 R29, PT, PT, R25, R29, RZ ;  /* 0x0000001d191d7210 */ /* 0x000fe40007ffe0ff */
[----:B------:R-:W-:Y:S01]  /*5570*/  SHF.R.U64 R33, R6, 0x1f, R33 ;  /* 0x0000001f06217819 */ /* 0x000fe20000001221 */
[----:B------:R-:W-:Y:S01]  /*5580*/  IMAD.WIDE.U32 R6, R31, -0x7c5d4d56, R2 ;  /* 0x83a2b2aa1f067825 */ /* 0x000fe200078e0002 */
[----:B------:R-:W-:Y:S01]  /*5590*/  SHF.R.S32.HI R10, RZ, 0x1f, R19 ;  /* 0x0000001fff0a7819 */ /* 0x000fe20000011413 */
[----:B------:R0:W-:Y:S01]  /*55a0*/  STG.E desc[UR10][R4.64], R9 ;  /* 0x0000000904007986 */ /* 0x0001e2000c10190a */
[----:B------:R-:W-:Y:S01]  /*55b0*/  IADD3 R21, PT, PT, R14, R21, RZ ;  /* 0x000000150e157210 */ /* 0x000fe20007ffe0ff */
[----:B------:R-:W-:Y:S01]  /*55c0*/  IMAD R31, R0, -0x7c5d4d56, RZ ;  /* 0x83a2b2aa001f7824 */ /* 0x000fe200078e02ff */
[----:B------:R-:W-:Y:S01]  /*55d0*/  SHF.R.U64 R29, R24, 0x1f, R29 ;  /* 0x0000001f181d7819 */ /* 0x000fe2000000121d */
[----:B------:R-:W-:Y:S01]  /*55e0*/  IMAD.WIDE.U32 R24, R19, -0x7c5d4d56, R2 ;  /* 0x83a2b2aa13187825 */ /* 0x000fe200078e0002 */
[----:B------:R-:W-:-:S02]  /*55f0*/  IADD3 R23, PT, PT, R14, R23, RZ ;  /* 0x000000170e177210 */ /* 0x000fc40007ffe0ff */
[----:B------:R-:W-:Y:S02]  /*5600*/  IADD3 R31, PT, PT, R7, R31, RZ ;  /* 0x0000001f071f7210 */ /* 0x000fe40007ffe0ff */
[----:B------:R-:W-:Y:S01]  /*5610*/  SHF.R.S32.HI R0, RZ, 0x1f, R21 ;  /* 0x0000001fff007819 */ /* 0x000fe20000011415 */
[----:B0-----:R-:W-:Y:S01]  /*5620*/  IMAD R9, R10, -0x7c5d4d56, RZ ;  /* 0x83a2b2aa0a097824 */ /* 0x001fe200078e02ff */
[----:B------:R0:W-:Y:S01]  /*5630*/  STG.E desc[UR10][R4.64+0x80], R29 ;  /* 0x0000801d04007986 */ /* 0x0001e2000c10190a */
[----:B------:R-:W-:Y:S02]  /*5640*/  IADD3 R27, PT, PT, R14, R27, RZ ;  /* 0x0000001b0e1b7210 */ /* 0x000fe40007ffe0ff */
[----:B------:R-:W-:Y:S01]  /*5650*/  IMAD R19, R0, -0x7c5d4d56, RZ ;  /* 0x83a2b2aa00137824 */ /* 0x000fe200078e02ff */
[----:B------:R-:W-:Y:S02]  /*5660*/  IADD3 R37, PT, PT, R14, R37, RZ ;  /* 0x000000250e257210 */ /* 0x000fe40007ffe0ff */
[----:B------:R-:W-:Y:S01]  /*5670*/  SHF.R.U64 R31, R6, 0x1f, R31 ;  /* 0x0000001f061f7819 */ /* 0x000fe2000000121f */
[----:B------:R-:W-:Y:S01]  /*5680*/  IMAD.WIDE.U32 R6, R21, -0x7c5d4d56, R2 ;  /* 0x83a2b2aa15067825 */ /* 0x000fe200078e0002 */
[----:B------:R-:W-:Y:S01]  /*5690*/  SHF.R.S32.HI R20, RZ, 0x1f, R45 ;  /* 0x0000001fff147819 */ /* 0x000fe2000001142d */
[----:B------:R1:W-:Y:S01]  /*56a0*/  STG.E desc[UR10][R4.64+0x20], R13 ;  /* 0x0000200d04007986 */ /* 0x0003e2000c10190a */
[----:B------:R-:W-:-:S02]  /*56b0*/  SHF.R.S32.HI R10, RZ, 0x1f, R27 ;  /* 0x0000001fff0a7819 */ /* 0x000fc4000001141b */
[----:B0-----:R-:W-:Y:S02]  /*56c0*/  IADD3 R29, PT, PT, R25, R9, RZ ;  /* 0x00000009191d7210 */ /* 0x001fe40007ffe0ff */
[----:B------:R-:W-:Y:S01]  /*56d0*/  SHF.R.S32.HI R9, RZ, 0x1f, R23 ;  /* 0x0000001fff097819 */ /* 0x000fe20000011417 */
[----:B------:R0:W-:Y:S01]  /*56e0*/  STG.E desc[UR10][R4.64+0x40], R15 ;  /* 0x0000400f04007986 */ /* 0x0001e2000c10190a */
[----:B------:R-:W-:Y:S01]  /*56f0*/  IADD3 R47, PT, PT, R14, R47, RZ ;  /* 0x0000002f0e2f7210 */ /* 0x000fe20007ffe0ff */
[----:B------:R-:W-:Y:S01]  /*5700*/  IMAD R43, R20, -0x7c5d4d56, RZ ;  /* 0x83a2b2aa142b7824 */ /* 0x000fe200078e02ff */
[----:B------:R-:W-:Y:S01]  /*5710*/  IADD3 R19, PT, PT, R7, R19, RZ ;  /* 0x0000001307137210 */ /* 0x000fe20007ffe0ff */
[----:B------:R-:W-:Y:S01]  /*5720*/  IMAD R9, R9, -0x7c5d4d56, RZ ;  /* 0x83a2b2aa09097824 */ /* 0x000fe200078e02ff */
[----:B-1----:R-:W-:Y:S01]  /*5730*/  SHF.R.S32.HI R13, RZ, 0x1f, R37 ;  /* 0x0000001fff0d7819 */ /* 0x002fe20000011425 */
[----:B------:R-:W-:Y:S01]  /*5740*/  IMAD.WIDE.U32 R20, R27, -0x7c5d4d56, R2 ;  /* 0x83a2b2aa1b147825 */ /* 0x000fe200078e0002 */
[----:B------:R-:W-:-:S03]  /*5750*/  SHF.R.S32.HI R0, RZ, 0x1f, R47 ;  /* 0x0000001fff007819 */ /* 0x000fc6000001142f */
[----:B------:R-:W-:Y:S02]  /*5760*/  IMAD R7, R10, -0x7c5d4d56, RZ ;  /* 0x83a2b2aa0a077824 */ /* 0x000fe400078e02ff */
[--C-:B0-----:R-:W-:Y:S01]  /*5770*/  IMAD.WIDE.U32 R14, R23, -0x7c5d4d56, R2.reuse ;  /* 0x83a2b2aa170e7825 */ /* 0x101fe200078e0002 */
[----:B------:R0:W-:Y:S03]  /*5780*/  STG.E desc[UR10][R4.64+0x60], R33 ;  /* 0x0000602104007986 */ /* 0x0001e6000c10190a */
[----:B------:R-:W-:Y:S01]  /*5790*/  IMAD R27, R13, -0x7c5d4d56, RZ ;  /* 0x83a2b2aa0d1b7824 */ /* 0x000fe200078e02ff */
[----:B------:R-:W-:Y:S02]  /*57a0*/  IADD3 R13, PT, PT, R15, R9, RZ ;  /* 0x000000090f0d7210 */ /* 0x000fe40007ffe0ff */
[----:B----4-:R-:W-:Y:S01]  /*57b0*/  IADD3 R15, PT, PT, R11, R30, RZ ;  /* 0x0000001e0b0f7210 */ /* 0x010fe20007ffe0ff */
[----:B------:R-:W-:Y:S01]  /*57c0*/  IMAD.WIDE.U32 R22, R47, -0x7c5d4d56, R2 ;  /* 0x83a2b2aa2f167825 */ /* 0x000fe200078e0002 */
[----:B------:R-:W-:-:S02]  /*57d0*/  IADD3 R21, PT, PT, R21, R7, RZ ;  /* 0x0000000715157210 */ /* 0x000fc40007ffe0ff */
[----:B------:R-:W-:Y:S01]  /*57e0*/  SHF.R.U64 R29, R24, 0x1f, R29 ;  /* 0x0000001f181d7819 */ /* 0x000fe2000000121d */
[----:B------:R-:W-:Y:S01]  /*57f0*/  IMAD.WIDE.U32 R24, R37, -0x7c5d4d56, R2 ;  /* 0x83a2b2aa25187825 */ /* 0x000fe200078e0002 */
[----:B------:R-:W-:-:S03]  /*5800*/  IADD3 R7, PT, PT, R11, R18, RZ ;  /* 0x000000120b077210 */ /* 0x000fc60007ffe0ff */
[----:B0-----:R-:W-:Y:S01]  /*5810*/  IMAD R33, R0, -0x7c5d4d56, RZ ;  /* 0x83a2b2aa00217824 */ /* 0x001fe200078e02ff */
[----:B------:R-:W-:Y:S02]  /*5820*/  SHF.R.S32.HI R9, RZ, 0x1f, R15 ;  /* 0x0000001fff097819 */ /* 0x000fe4000001140f */
[----:B------:R-:W-:Y:S02]  /*5830*/  SHF.R.S32.HI R0, RZ, 0x1f, R7 ;  /* 0x0000001fff007819 */ /* 0x000fe40000011407 */
[----:B------:R-:W-:Y:S02]  /*5840*/  IADD3 R23, PT, PT, R23, R33, RZ ;  /* 0x0000002117177210 */ /* 0x000fe40007ffe0ff */
[----:B------:R-:W-:Y:S01]  /*5850*/  IADD3 R25, PT, PT, R25, R27, RZ ;  /* 0x0000001b19197210 */ /* 0x000fe20007ffe0ff */
[----:B------:R-:W-:Y:S01]  /*5860*/  IMAD R27, R9, -0x7c5d4d56, RZ ;  /* 0x83a2b2aa091b7824 */ /* 0x000fe200078e02ff */
[----:B------:R-:W-:Y:S01]  /*5870*/  SHF.R.U64 R13, R14, 0x1f, R13 ;  /* 0x0000001f0e0d7819 */ /* 0x000fe2000000120d */
[----:B------:R-:W-:Y:S01]  /*5880*/  IMAD.WIDE.U32 R14, R15, -0x7c5d4d56, R2 ;  /* 0x83a2b2aa0f0e7825 */ /* 0x000fe200078e0002 */
[----:B------:R-:W-:Y:S01]  /*5890*/  SHF.R.U64 R19, R6, 0x1f, R19 ;  /* 0x0000001f06137819 */ /* 0x000fe20000001213 */
[----:B------:R0:W-:Y:S01]  /*58a0*/  STG.E desc[UR10][R4.64+0x24], R29 ;  /* 0x0000241d04007986 */ /* 0x0001e2000c10190a */
[----:B------:R-:W-:Y:S01]  /*58b0*/  SHF.R.U64 R21, R20, 0x1f, R21 ;  /* 0x0000001f14157819 */ /* 0x000fe20000001215 */
[----:B------:R-:W-:Y:S01]  /*58c0*/  IMAD.WIDE.U32 R6, R7, -0x7c5d4d56, R2 ;  /* 0x83a2b2aa07067825 */ /* 0x000fe200078e0002 */
[----:B------:R-:W-:Y:S01]  /*58d0*/  SHF.R.U64 R23, R22, 0x1f, R23 ;  /* 0x0000001f16177819 */ /* 0x000fe20000001217 */
[----:B------:R1:W-:Y:S01]  /*58e0*/  STG.E desc[UR10][R4.64+0x64], R13 ;  /* 0x0000640d04007986 */ /* 0x0003e2000c10190a */
[----:B------:R-:W-:-:S02]  /*58f0*/  IADD3 R9, PT, PT, R11, R34, RZ ;  /* 0x000000220b097210 */ /* 0x000fc40007ffe0ff */
[----:B------:R-:W-:Y:S01]  /*5900*/  IADD3 R27, PT, PT, R15, R27, RZ ;  /* 0x0000001b0f1b7210 */ /* 0x000fe20007ffe0ff */
[----:B------:R2:W-:Y:S01]  /*5910*/  STG.E desc[UR10][R4.64+0x44], R19 ;  /* 0x0000441304007986 */ /* 0x0005e2000c10190a */
[----:B0-----:R-:W-:Y:S01]  /*5920*/  IMAD R29, R0, -0x7c5d4d56, RZ ;  /* 0x83a2b2aa001d7824 */ /* 0x001fe200078e02ff */
[----:B------:R-:W-:Y:S02]  /*5930*/  SHF.R.U64 R25, R24, 0x1f, R25 ;  /* 0x0000001f18197819 */ /* 0x000fe40000001219 */
[----:B------:R0:W-:Y:S01]  /*5940*/  STG.E desc[UR10][R4.64+0x84], R21 ;  /* 0x0000841504007986 */ /* 0x0001e2000c10190a */
[----:B-1----:R-:W-:Y:S01]  /*5950*/  IADD3 R13, PT, PT, R11, R12, RZ ;  /* 0x0000000c0b0d7210 */ /* 0x002fe20007ffe0ff */
[----:B------:R-:W-:Y:S02]  /*5960*/  IMAD R39, R16, -0x7c5d4d56, RZ ;  /* 0x83a2b2aa10277824 */ /* 0x000fe400078e02ff */
[----:B------:R1:W-:Y:S01]  /*5970*/  STG.E desc[UR10][R4.64+0xc4], R23 ;  /* 0x0000c41704007986 */ /* 0x0003e2000c10190a */
[----:B------:R-:W-:-:S02]  /*5980*/  IADD3 R29, PT, PT, R7, R29, RZ ;  /* 0x0000001d071d7210 */ /* 0x000fc40007ffe0ff */
[C---:B--2---:R-:W-:Y:S02]  /*5990*/  IADD3 R19, PT, PT, R11.reuse, R38, RZ ;  /* 0x000000260b137210 */ /* 0x044fe40007ffe0ff */
[----:B------:R-:W-:Y:S02]  /*59a0*/  SHF.R.S32.HI R0, RZ, 0x1f, R9 ;  /* 0x0000001fff007819 */ /* 0x000fe40000011409 */
[----:B------:R-:W-:Y:S02]  /*59b0*/  SHF.R.U64 R27, R14, 0x1f, R27 ;  /* 0x0000001f0e1b7819 */ /* 0x000fe4000000121b */
[----:B0-----:R-:W-:Y:S01]  /*59c0*/  IADD3 R21, PT, PT, R11, R42, RZ ;  /* 0x0000002a0b157210 */ /* 0x001fe20007ffe0ff */
[----:B------:R-:W-:Y:S01]  /*59d0*/  IMAD.WIDE.U32 R14, R9, -0x7c5d4d56, R2 ;  /* 0x83a2b2aa090e7825 */ /* 0x000fe200078e0002 */
[----:B------:R-:W-:Y:S02]  /*59e0*/  SHF.R.S32.HI R16, RZ, 0x1f, R13 ;  /* 0x0000001fff107819 */ /* 0x000fe4000001140d */
[----:B-1----:R-:W-:Y:S01]  /*59f0*/  IADD3 R23, PT, PT, R11, R8, RZ ;  /* 0x000000080b177210 */ /* 0x002fe20007ffe0ff */
[----:B------:R0:W-:Y:S01]  /*5a00*/  STG.E desc[UR10][R4.64+0xa4], R25 ;  /* 0x0000a41904007986 */ /* 0x0001e2000c10190a */
[----:B------:R-:W-:Y:S01]  /*5a10*/  SHF.R.U64 R29, R6, 0x1f, R29 ;  /* 0x0000001f061d7819 */ /* 0x000fe2000000121d */
[----:B------:R-:W-:Y:S01]  /*5a20*/  IMAD.WIDE.U32 R8, R19, -0x7c5d4d56, R2 ;  /* 0x83a2b2aa13087825 */ /* 0x000fe200078e0002 */
[----:B------:R-:W-:-:S02]  /*5a30*/  SHF.R.S32.HI R18, RZ, 0x1f, R19 ;  /* 0x0000001fff127819 */ /* 0x000fc40000011413 */
[----:B------:R-:W-:Y:S01]  /*5a40*/  SHF.R.S32.HI R19, RZ, 0x1f, R21 ;  /* 0x0000001fff137819 */ /* 0x000fe20000011415 */
[----:B------:R-:W-:-:S04]  /*5a50*/  IMAD.WIDE.U32 R6, R13, -0x7c5d4d56, R2 ;  /* 0x83a2b2aa0d067825 */ /* 0x000fc800078e0002 */
[----:B------:R-:W-:-:S04]  /*5a60*/  IMAD.WIDE.U32 R12, R23, -0x7c5d4d56, R2 ;  /* 0x83a2b2aa170c7825 */ /* 0x000fc800078e0002 */
[----:B0-----:R-:W-:Y:S01]  /*5a70*/  IMAD R25, R0, -0x7c5d4d56, RZ ;  /* 0x83a2b2aa00197824 */ /* 0x001fe200078e02ff */
[----:B------:R-:W-:Y:S01]  /*5a80*/  SHF.R.S32.HI R0, RZ, 0x1f, R23 ;  /* 0x0000001fff007819 */ /* 0x000fe20000011417 */
[----:B------:R-:W-:Y:S02]  /*5a90*/  IMAD R23, R16, -0x7c5d4d56, RZ ;  /* 0x83a2b2aa10177824 */ /* 0x000fe400078e02ff */
[----:B------:R-:W-:Y:S01]  /*5aa0*/  IMAD.WIDE.U32 R10, R21, -0x7c5d4d56, R2 ;  /* 0x83a2b2aa150a7825 */ /* 0x000fe200078e0002 */
[----:B------:R-:W-:-:S03]  /*5ab0*/  IADD3 R21, PT, PT, R15, R25, RZ ;  /* 0x000000190f157210 */ /* 0x000fc60007ffe0ff */
[----:B------:R-:W-:Y:S01]  /*5ac0*/  IMAD R19, R19, -0x7c5d4d56, RZ ;  /* 0x83a2b2aa13137824 */ /* 0x000fe200078e02ff */
[----:B------:R-:W-:Y:S01]  /*5ad0*/  IADD3 R7, PT, PT, R7, R23, RZ ;  /* 0x0000001707077210 */ /* 0x000fe20007ffe0ff */
[----:B------:R-:W-:-:S03]  /*5ae0*/  IMAD R15, R18, -0x7c5d4d56, RZ ;  /* 0x83a2b2aa120f7824 */ /* 0x000fc600078e02ff */
[----:B------:R-:W-:Y:S02]  /*5af0*/  IADD3 R19, PT, PT, R11, R19, RZ ;  /* 0x000000130b137210 */ /* 0x000fe40007ffe0ff */
[----:B------:R-:W-:Y:S02]  /*5b00*/  IADD3 R15, PT, PT, R9, R15, RZ ;  /* 0x0000000f090f7210 */ /* 0x000fe40007ffe0ff */
[----:B------:R-:W-:Y:S02]  /*5b10*/  SHF.R.U64 R11, R6, 0x1f, R7 ;  /* 0x0000001f060b7819 */ /* 0x000fe40000001207 */
[C---:B-----5:R-:W-:Y:S02]  /*5b20*/  IADD3 R7, PT, PT, R17.reuse, R28, RZ ;  /* 0x0000001c11077210 */ /* 0x060fe40007ffe0ff */
[----:B------:R-:W-:Y:S01]  /*5b30*/  IADD3 R9, PT, PT, R17, R32, RZ ;  /* 0x0000002011097210 */ /* 0x000fe20007ffe0ff */
[----:B------:R-:W-:Y:S01]  /*5b40*/  IMAD R25, R0, -0x7c5d4d56, RZ ;  /* 0x83a2b2aa00197824 */ /* 0x000fe200078e02ff */
[----:B------:R-:W-:-:S02]  /*5b50*/  SHF.R.U64 R21, R14, 0x1f, R21 ;  /* 0x0000001f0e157819 */ /* 0x000fc40000001215 */
[----:B------:R-:W-:Y:S02]  /*5b60*/  SHF.R.U64 R19, R10, 0x1f, R19 ;  /* 0x0000001f0a137819 */ /* 0x000fe40000001213 */
[----:B------:R-:W-:Y:S02]  /*5b70*/  SHF.R.S32.HI R0, RZ, 0x1f, R7 ;  /* 0x0000001fff007819 */ /* 0x000fe40000011407 */
[----:B------:R-:W-:Y:S01]  /*5b80*/  SHF.R.S32.HI R10, RZ, 0x1f, R9 ;  /* 0x0000001fff0a7819 */ /* 0x000fe20000011409 */
[----:B------:R0:W-:Y:S01]  /*5b90*/  STG.E desc[UR10][R4.64+0x48], R21 ;  /* 0x0000481504007986 */ /* 0x0001e2000c10190a */
[----:B------:R-:W-:Y:S01]  /*5ba0*/  SHF.R.U64 R15, R8, 0x1f, R15 ;  /* 0x0000001f080f7819 */ /* 0x000fe2000000120f */
[--C-:B------:R-:W-:Y:S01]  /*5bb0*/  IMAD.WIDE.U32 R6, R7, -0x7c5d4d56, R2.reuse ;  /* 0x83a2b2aa07067825 */ /* 0x100fe200078e0002 */
[----:B------:R-:W-:Y:S01]  /*5bc0*/  IADD3 R25, PT, PT, R13, R25, RZ ;  /* 0x000000190d197210 */ /* 0x000fe20007ffe0ff */
[----:B------:R1:W-:Y:S02]  /*5bd0*/  STG.E desc[UR10][R4.64+0x68], R11 ;  /* 0x0000680b04007986 */ /* 0x0003e4000c10190a */
[----:B------:R-:W-:-:S04]  /*5be0*/  IMAD.WIDE.U32 R8, R9, -0x7c5d4d56, R2 ;  /* 0x83a2b2aa09087825 */ /* 0x000fc800078e0002 */
[----:B------:R-:W-:Y:S02]  /*5bf0*/  IMAD R23, R0, -0x7c5d4d56, RZ ;  /* 0x83a2b2aa00177824 */ /* 0x000fe400078e02ff */
[----:B0-----:R-:W-:Y:S01]  /*5c00*/  IMAD R21, R10, -0x7c5d4d56, RZ ;  /* 0x83a2b2aa0a157824 */ /* 0x001fe200078e02ff */
[----:B------:R0:W-:Y:S01]  /*5c10*/  STG.E desc[UR10][R4.64+0x88], R15 ;  /* 0x0000880f04007986 */ /* 0x0001e2000c10190a */
[C---:B------:R-:W-:Y:S02]  /*5c20*/  IADD3 R13, PT, PT, R17.reuse, R36, RZ ;  /* 0x00000024110d7210 */ /* 0x040fe40007ffe0ff */
[----:B-1----:R-:W-:Y:S01]  /*5c30*/  IADD3 R11, PT, PT, R17, R26, RZ ;  /* 0x0000001a110b7210 */ /* 0x002fe20007ffe0ff */
[----:B------:R1:W-:Y:S01]  /*5c40*/  STG.E desc[UR10][R4.64+0xa8], R19 ;  /* 0x0000a81304007986 */ /* 0x0003e2000c10190a */
[----:B------:R-:W-:Y:S02]  /*5c50*/  IADD3 R23, PT, PT, R7, R23, RZ ;  /* 0x0000001707177210 */ /* 0x000fe40007ffe0ff */
[----:B------:R-:W-:-:S02]  /*5c60*/  IADD3 R21, PT, PT, R9, R21, RZ ;  /* 0x0000001509157210 */ /* 0x000fc40007ffe0ff */
[----:B------:R-:W-:Y:S02]  /*5c70*/  SHF.R.U64 R25, R12, 0x1f, R25 ;  /* 0x0000001f0c197819 */ /* 0x000fe40000001219 */
[----:B------:R-:W-:Y:S02]  /*5c80*/  SHF.R.S32.HI R0, RZ, 0x1f, R11 ;  /* 0x0000001fff007819 */ /* 0x000fe4000001140b */
[C---:B0-----:R-:W-:Y:S02]  /*5c90*/  IADD3 R15, PT, PT, R17.reuse, R46, RZ ;  /* 0x0000002e110f7210 */ /* 0x041fe40007ffe0ff */
[C---:B-1----:R-:W-:Y:S02]  /*5ca0*/  IADD3 R19, PT, PT, R17.reuse, R52, RZ ;  /* 0x0000003411137210 */ /* 0x042fe40007ffe0ff */
[----:B------:R-:W-:Y:S02]  /*5cb0*/  IADD3 R17, PT, PT, R17, R48, RZ ;  /* 0x0000003011117210 */ /* 0x000fe40007ffe0ff */
[----:B------:R-:W-:Y:S01]  /*5cc0*/  SHF.R.U64 R23, R6, 0x1f, R23 ;  /* 0x0000001f06177819 */ /* 0x000fe20000001217 */
[----:B------:R-:W-:Y:S01]  /*5cd0*/  IMAD.WIDE.U32 R6, R11, -0x7c5d4d56, R2 ;  /* 0x83a2b2aa0b067825 */ /* 0x000fe200078e0002 */
[----:B------:R-:W-:Y:S01]  /*5ce0*/  SHF.R.U64 R21, R8, 0x1f, R21 ;  /* 0x0000001f08157819 */ /* 0x000fe20000001215 */
[----:B------:R0:W-:Y:S01]  /*5cf0*/  STG.E desc[UR10][R4.64+0xc8], R25 ;  /* 0x0000c81904007986 */ /* 0x0001e2000c10190a */
[----:B------:R-:W-:Y:S01]  /*5d00*/  SHF.R.S32.HI R14, RZ, 0x1f, R13 ;  /* 0x0000001fff0e7819 */ /* 0x000fe2000001140d */
[----:B------:R-:W-:Y:S01]  /*5d10*/  IMAD.WIDE.U32 R8, R13, -0x7c5d4d56, R2 ;  /* 0x83a2b2aa0d087825 */ /* 0x000fe200078e0002 */
[----:B------:R-:W-:-:S03]  /*5d20*/  SHF.R.S32.HI R16, RZ, 0x1f, R15 ;  /* 0x0000001fff107819 */ /* 0x000fc6000001140f */
[----:B------:R-:W-:-:S04]  /*5d30*/  IMAD.WIDE.U32 R44, R45, -0x7c5d4d56, R2 ;  /* 0x83a2b2aa2d2c7825 */ /* 0x000fc800078e0002 */
[----:B------:R-:W-:Y:S01]  /*5d40*/  IMAD.WIDE.U32 R10, R15, -0x7c5d4d56, R2 ;  /* 0x83a2b2aa0f0a7825 */ /* 0x000fe200078e0002 */
[----:B------:R-:W-:-:S03]  /*5d50*/  SHF.R.S32.HI R15, RZ, 0x1f, R19 ;  /* 0x0000001fff0f7819 */ /* 0x000fc60000011413 */
[----:B------:R-:W-:-:S04]  /*5d60*/  IMAD.WIDE.U32 R12, R19, -0x7c5d4d56, R2 ;  /* 0x83a2b2aa130c7825 */ /* 0x000fc800078e0002 */
[----:B0-----:R-:W-:Y:S02]  /*5d70*/  IMAD R25, R0, -0x7c5d4d56, RZ ;  /* 0x83a2b2aa00197824 */ /* 0x001fe400078e02ff */
[----:B------:R-:W-:Y:S01]  /*5d80*/  IMAD.WIDE.U32 R2, R17, -0x7c5d4d56, R2 ;  /* 0x83a2b2aa11027825 */ /* 0x000fe200078e0002 */
[----:B------:R-:W-:Y:S02]  /*5d90*/  SHF.R.S32.HI R17, RZ, 0x1f, R17 ;  /* 0x0000001fff117819 */ /* 0x000fe40000011411 */
[----:B------:R-:W-:Y:S01]  /*5da0*/  IADD3 R7, PT, PT, R7, R25, RZ ;  /* 0x0000001907077210 */ /* 0x000fe20007ffe0ff */
[----:B------:R-:W-:Y:S02]  /*5db0*/  IMAD R19, R14, -0x7c5d4d56, RZ ;  /* 0x83a2b2aa0e137824 */ /* 0x000fe400078e02ff */
[----:B------:R-:W-:Y:S02]  /*5dc0*/  IMAD R25, R16, -0x7c5d4d56, RZ ;  /* 0x83a2b2aa10197824 */ /* 0x000fe400078e02ff */
[----:B------:R-:W-:-:S02]  /*5dd0*/  IMAD R15, R15, -0x7c5d4d56, RZ ;  /* 0x83a2b2aa0f0f7824 */ /* 0x000fc400078e02ff */
[----:B------:R-:W-:Y:S01]  /*5de0*/  IMAD R17, R17, -0x7c5d4d56, RZ ;  /* 0x83a2b2aa11117824 */ /* 0x000fe200078e02ff */
[----:B------:R-:W-:Y:S02]  /*5df0*/  IADD3 R41, PT, PT, R41, R39, RZ ;  /* 0x0000002729297210 */ /* 0x000fe40007ffe0ff */
[----:B------:R-:W-:Y:S02]  /*5e00*/  IADD3 R45, PT, PT, R45, R43, RZ ;  /* 0x0000002b2d2d7210 */ /* 0x000fe40007ffe0ff */
        /* <DEDUP_REMOVED lines=8> */
[----:B------:R-:W-:Y:S02]  /*5e90*/  SHF.R.U64 R11, R10, 0x1f, R11 ;  /* 0x0000001f0a0b7819 */ /* 0x000fe4000000120b */
[----:B------:R-:W-:-:S02]  /*5ea0*/  SHF.R.U64 R13, R12, 0x1f, R13 ;  /* 0x0000001f0c0d7819 */ /* 0x000fc4000000120d */
        /* <DEDUP_REMOVED lines=14> */
.L_x_312:
        /* <DEDUP_REMOVED lines=15> */
.L_x_491:


//--------------------- .text.fused_nn_conv2d_cast_fixed_point_multiply_add_cast_nn_relu_cast_fixed_point_mult_18399029763786111876__7_kernel0 --------------------------
	.section	.text.fused_nn_conv2d_cast_fixed_point_multiply_add_cast_nn_relu_cast_fixed_point_mult_18399029763786111876__7_kernel0,"ax",@progbits
	.align	128
        .global         fused_nn_conv2d_cast_fixed_point_multiply_add_cast_nn_relu_cast_fixed_point_mult_18399029763786111876__7_kernel0
        .type           fused_nn_conv2d_cast_fixed_point_multiply_add_cast_nn_relu_cast_fixed_point_mult_18399029763786111876__7_kernel0,@function
        .size           fused_nn_conv2d_cast_fixed_point_multiply_add_cast_nn_relu_cast_fixed_point_mult_18399029763786111876__7_kernel0,(.L_x_492 - fused_nn_conv2d_cast_fixed_point_multiply_add_cast_nn_relu_cast_fixed_point_mult_18399029763786111876__7_kernel0)
        .other          fused_nn_conv2d_cast_fixed_point_multiply_add_cast_nn_relu_cast_fixed_point_mult_18399029763786111876__7_kernel0,@"STO_CUDA_ENTRY STV_DEFAULT"
fused_nn_conv2d_cast_fixed_point_multiply_add_cast_nn_relu_cast_fixed_point_mult_18399029763786111876__7_kernel0:
.text.fused_nn_conv2d_cast_fixed_point_multiply_add_cast_nn_relu_cast_fixed_point_mult_18399029763786111876__7_kernel0:
        /* <DEDUP_REMOVED lines=28> */
.L_x_314:
[----:B------:R-:W-:Y:S05]  /*01c0*/  BSYNC.RECONVERGENT B0 ;  /* 0x0000000000007941 */ /* 0x000fea0003800200 */
.L_x_313:
        /* <DEDUP_REMOVED lines=139> */
.L_x_315:
        /* <DEDUP_REMOVED lines=1066> */
.L_x_316:
        /* <DEDUP_REMOVED lines=14> */
.L_x_492:


//--------------------- .text.fused_nn_conv2d_cast_fixed_point_multiply_add_cast_fixed_point_multiply_add_cast_12402219635377536017__2_kernel0 --------------------------
	.section	.text.fused_nn_conv2d_cast_fixed_point_multiply_add_cast_fixed_point_multiply_add_cast_12402219635377536017__2_kernel0,"ax",@progbits
	.align	128
        .global         fused_nn_conv2d_cast_fixed_point_multiply_add_cast_fixed_point_multiply_add_cast_12402219635377536017__2_kernel0
        .type           fused_nn_conv2d_cast_fixed_point_multiply_add_cast_fixed_point_multiply_add_cast_12402219635377536017__2_kernel0,@function
        .size           fused_nn_conv2d_cast_fixed_point_multiply_add_cast_fixed_point_multiply_add_cast_12402219635377536017__2_kernel0,(.L_x_493 - fused_nn_conv2d_cast_fixed_point_multiply_add_cast_fixed_point_multiply_add_cast_12402219635377536017__2_kernel0)
        .other          fused_nn_conv2d_cast_fixed_point_multiply_add_cast_fixed_point_multiply_add_cast_12402219635377536017__2_kernel0,@"STO_CUDA_ENTRY STV_DEFAULT"
fused_nn_conv2d_cast_fixed_point_multiply_add_cast_fixed_point_multiply_add_cast_12402219635377536017__2_kernel0:
.text.fused_nn_conv2d_cast_fixed_point_multiply_add_cast_fixed_point_multiply_add_cast_12402219635377536017__2_kernel0:
[----:B------:R-:W-:Y:S01]  /*0000*/  LDC R1, c[0x0][0x37c] ;  /* 0x0000df00ff017b82 */ /* 0x000fe20000000800 */
[----:B------:R-:W0:Y:S01]  /*0010*/  S2R R14, SR_TID.X ;  /* 0x00000000000e7919 */ /* 0x000e220000002100 */
[----:B------:R-:W1:Y:S01]  /*0020*/  LDCU.64 UR4, c[0x0][0x380] ;  /* 0x00007000ff0477ac */ /* 0x000e620008000a00 */
[----:B------:R-:W2:Y:S01]  /*0030*/  S2R R17, SR_TID.Y ;  /* 0x0000000000117919 */ /* 0x000ea20000002200 */
[----:B------:R-:W3:Y:S01]  /*0040*/  LDCU.64 UR8, c[0x0][0x358] ;  /* 0x00006b00ff0877ac */ /* 0x000ee20008000a00 */
[----:B------:R-:W4:Y:S01]  /*0050*/  S2R R5, SR_CTAID.Y ;  /* 0x0000000000057919 */ /* 0x000f220000002600 */
[----:B------:R-:W5:Y:S01]  /*0060*/  S2R R3, SR_CTAID.X ;  /* 0x0000000000037919 */ /* 0x000f620000002500 */
[--C-:B0-----:R-:W-:Y:S02]  /*0070*/  SHF.R.U32.HI R10, RZ, 0x2, R14.reuse ;  /* 0x00000002ff0a7819 */ /* 0x101fe4000001160e */
[C---:B------:R-:W-:Y:S01]  /*0080*/  LOP3.LUT R0, R14.reuse, 0xffff, RZ, 0xc0, !PT ;  /* 0x0000ffff0e007812 */ /* 0x040fe200078ec0ff */
[C---:B--2---:R-:W-:Y:S01]  /*0090*/  IMAD R4, R17.reuse, 0x38, R14 ;  /* 0x0000003811047824 */ /* 0x044fe200078e020e */
[----:B------:R-:W-:Y:S01]  /*00a0*/  SHF.L.U32 R2, R14, 0x2, RZ ;  /* 0x000000020e027819 */ /* 0x000fe200000006ff */
[----:B------:R-:W-:-:S02]  /*00b0*/  IMAD R10, R17, 0xe, R10 ;  /* 0x0000000e110a7824 */ /* 0x000fc400078e020a */
[----:B------:R-:W-:Y:S01]  /*00c0*/  IMAD R6, R0, 0x925, RZ ;  /* 0x0000092500067824 */ /* 0x000fe200078e02ff */
[C---:B------:R-:W-:Y:S01]  /*00d0*/  ISETP.GE.U32.AND P0, PT, R4.reuse, 0x400, PT ;  /* 0x000004000400780c */ /* 0x040fe20003f06070 */
[----:B------:R-:W5:Y:S01]  /*00e0*/  S2R R0, SR_CTAID.Z ;  /* 0x0000000000007919 */ /* 0x000f620000002700 */
[----:B------:R-:W-:Y:S02]  /*00f0*/  ISETP.GE.U32.AND P1, PT, R4, 0x240, PT ;  /* 0x000002400400780c */ /* 0x000fe40003f26070 */
[C---:B------:R-:W-:Y:S02]  /*0100*/  ISETP.LT.U32.AND P0, PT, R10.reuse, 0x100, !P0 ;  /* 0x000001000a00780c */ /* 0x040fe40004701070 */
[----:B------:R-:W-:Y:S02]  /*0110*/  SHF.R.U32.HI R6, RZ, 0x10, R6 ;  /* 0x00000010ff067819 */ /* 0x000fe40000011606 */
[----:B------:R-:W-:Y:S02]  /*0120*/  ISETP.LT.U32.AND P0, PT, R17, 0x13, P0 ;  /* 0x000000131100780c */ /* 0x000fe40000701070 */
[----:B------:R-:W-:-:S02]  /*0130*/  ISETP.LT.U32.AND P1, PT, R10, 0x90, !P1 ;  /* 0x000000900a00780c */ /* 0x000fc40004f21070 */
[----:B------:R-:W-:Y:S02]  /*0140*/  PRMT R9, R6, 0x9910, RZ ;  /* 0x0000991006097816 */ /* 0x000fe400000000ff */
[----:B----4-:R-:W-:Y:S02]  /*0150*/  SHF.L.U32 R7, R5, 0xd, RZ ;  /* 0x0000000d05077819 */ /* 0x010fe400000006ff */
[C---:B------:R-:W-:Y:S02]  /*0160*/  ISETP.GE.U32.AND P2, PT, R4.reuse, 0x80, PT ;  /* 0x000000800400780c */ /* 0x040fe40003f46070 */
[C---:B------:R-:W-:Y:S02]  /*0170*/  ISETP.GE.U32.AND P3, PT, R4.reuse, 0x320, PT ;  /* 0x000003200400780c */ /* 0x040fe40003f66070 */
[----:B------:R-:W-:Y:S02]  /*0180*/  ISETP.GE.U32.AND P4, PT, R4, 0x160, PT ;  /* 0x000001600400780c */ /* 0x000fe40003f86070 */
[----:B------:R-:W-:-:S02]  /*0190*/  ISETP.LT.U32.AND P1, PT, R17, 0xb, P1 ;  /* 0x0000000b1100780c */ /* 0x000fc40000f21070 */
[----:B------:R-:W-:Y:S01]  /*01a0*/  LOP3.LUT R4, R7, 0xc, R2, 0xf8, !PT ;  /* 0x0000000c07047812 */ /* 0x000fe200078ef802 */
[----:B------:R-:W-:Y:S01]  /*01b0*/  IMAD R7, R9, 0x1c, RZ ;  /* 0x0000001c09077824 */ /* 0x000fe200078e02ff */
[C---:B------:R-:W-:Y:S02]  /*01c0*/  ISETP.LT.U32.AND P2, PT, R10.reuse, 0x20, !P2 ;  /* 0x000000200a00780c */ /* 0x040fe40005741070 */
[C---:B------:R-:W-:Y:S02]  /*01d0*/  @P0 SHF.L.U32 R8, R10.reuse, 0x5, RZ ;  /* 0x000000050a080819 */ /* 0x040fe400000006ff */
[----:B------:R-:W-:Y:S02]  /*01e0*/  IADD3 R7, PT, PT, RZ, -R7, RZ ;  /* 0x80000007ff077210 */ /* 0x000fe40007ffe0ff */
[----:B------:R-:W-:Y:S02]  /*01f0*/  ISETP.LT.U32.AND P2, PT, R17, 0x3, P2 ;  /* 0x000000031100780c */ /* 0x000fe40001741070 */
[----:B------:R-:W-:-:S02]  /*0200*/  @P0 SHF.L.U32 R11, R10, 0x4, RZ ;  /* 0x000000040a0b0819 */ /* 0x000fc400000006ff */
[----:B------:R-:W-:Y:S02]  /*0210*/  ISETP.LT.U32.AND P3, PT, R10, 0xc8, !P3 ;  /* 0x000000c80a00780c */ /* 0x000fe40005f61070 */
[----:B------:R-:W-:Y:S02]  /*0220*/  @P0 LOP3.LUT R9, R8, 0x1e00, RZ, 0xc0, !PT ;  /* 0x00001e0008090812 */ /* 0x000fe400078ec0ff */
[----:B------:R-:W-:Y:S02]  /*0230*/  PRMT R7, R7, 0x7710, RZ ;  /* 0x0000771007077816 */ /* 0x000fe400000000ff */
[----:B------:R-:W-:Y:S02]  /*0240*/  @P0 LOP3.LUT R11, R11, 0xf0, RZ, 0xc0, !PT ;  /* 0x000000f00b0b0812 */ /* 0x000fe400078ec0ff */
[----:B------:R-:W-:Y:S02]  /*0250*/  ISETP.LT.U32.AND P3, PT, R17, 0xf, P3 ;  /* 0x0000000f1100780c */ /* 0x000fe40001f61070 */
[----:B------:R-:W-:-:S02]  /*0260*/  @P1 LEA R12, R10, 0xe00, 0x5 ;  /* 0x00000e000a0c1811 */ /* 0x000fc400078e28ff */
[----:B------:R-:W-:Y:S02]  /*0270*/  @P1 SHF.L.U32 R13, R10, 0x4, RZ ;  /* 0x000000040a0d1819 */ /* 0x000fe400000006ff */
[----:B------:R-:W-:Y:S01]  /*0280*/  IADD3 R7, PT, PT, R7, R14, RZ ;  /* 0x0000000e07077210 */ /* 0x000fe20007ffe0ff */
[----:B-----5:R-:W-:Y:S01]  /*0290*/  IMAD R14, R0, 0xe0, R3 ;  /* 0x000000e0000e7824 */ /* 0x020fe200078e0203 */
[----:B------:R-:W-:Y:S02]  /*02a0*/  @P0 IADD3 R15, PT, PT, R11, R4, R9 ;  /* 0x000000040b0f0210 */ /* 0x000fe40007ffe009 */
[----:B------:R-:W0:Y:S01]  /*02b0*/  @P0 LDC.64 R8, c[0x0][0x388] ;  /* 0x0000e200ff080b82 */ /* 0x000e220000000a00 */
[----:B------:R-:W-:Y:S02]  /*02c0*/  @P1 LOP3.LUT R23, R12, 0x1e00, RZ, 0xc0, !PT ;  /* 0x00001e000c171812 */ /* 0x000fe400078ec0ff */
[----:B------:R-:W-:Y:S02]  /*02d0*/  @P1 LOP3.LUT R13, R13, 0xf0, RZ, 0xc0, !PT ;  /* 0x000000f00d0d1812 */ /* 0x000fe400078ec0ff */
[----:B------:R-:W-:-:S02]  /*02e0*/  ISETP.LT.U32.AND P4, PT, R10, 0x58, !P4 ;  /* 0x000000580a00780c */ /* 0x000fc40006781070 */
[----:B------:R-:W-:Y:S02]  /*02f0*/  SHF.L.U32 R7, R7, 0x2, RZ ;  /* 0x0000000207077819 */ /* 0x000fe400000006ff */
[----:B------:R-:W-:Y:S02]  /*0300*/  @P2 SHF.L.U32 R16, R10, 0x4, RZ ;  /* 0x000000040a102819 */ /* 0x000fe400000006ff */
[----:B------:R-:W-:Y:S02]  /*0310*/  @P1 IADD3 R23, PT, PT, R13, R4, R23 ;  /* 0x000000040d171210 */ /* 0x000fe40007ffe017 */
[C---:B------:R-:W-:Y:S02]  /*0320*/  ISETP.LT.U32.AND P4, PT, R17.reuse, 0x7, P4 ;  /* 0x000000071100780c */ /* 0x040fe40002781070 */
[----:B------:R-:W-:Y:S02]  /*0330*/  LEA R11, R17, R6, 0x1 ;  /* 0x00000006110b7211 */ /* 0x000fe400078e08ff */
[----:B------:R-:W-:-:S02]  /*0340*/  LOP3.LUT R13, R7, 0xffff, RZ, 0xc0, !PT ;  /* 0x0000ffff070d7812 */ /* 0x000fc400078ec0ff */
[----:B------:R-:W-:Y:S02]  /*0350*/  @P2 LEA R6, R10, 0x1c00, 0x5 ;  /* 0x00001c000a062811 */ /* 0x000fe400078e28ff */
[----:B------:R-:W-:Y:S01]  /*0360*/  @P2 LOP3.LUT R18, R16, 0xf0, RZ, 0xc0, !PT ;  /* 0x000000f010122812 */ /* 0x000fe200078ec0ff */
[----:B------:R-:W-:Y:S01]  /*0370*/  IMAD R13, R14, 0x1c0, R13 ;  /* 0x000001c00e0d7824 */ /* 0x000fe200078e020d */
[----:B------:R-:W-:Y:S02]  /*0380*/  @P3 SHF.L.U32 R16, R10, 0x4, RZ ;  /* 0x000000040a103819 */ /* 0x000fe400000006ff */
        /* <DEDUP_REMOVED lines=18> */
[-C--:B------:R-:W-:Y:S02]  /*04b0*/  @P2 IADD3 R21, PT, PT, R18, R4.reuse, R21 ;  /* 0x0000000412152210 */ /* 0x080fe40007ffe015 */
[----:B-1----:R-:W-:Y:S02]  /*04c0*/  IADD3 R18, P5, PT, R11, UR4, RZ ;  /* 0x000000040b127c10 */ /* 0x002fe4000ffbe0ff */
        /* <DEDUP_REMOVED lines=62> */
[----:B------:R0:W-:Y:S01]  /*08b0*/  @P2 STS [R28+UR4+0xe00], R59 ;  /* 0x000e003b1c002988 */ /* 0x0001e20008000804 */
[----:B------:R-:W-:Y:S01]  /*08c0*/  BAR.SYNC.DEFER_BLOCKING 0x0 ;  /* 0x0000000000007b1d */ /* 0x000fe20000010000 */
[----:B------:R-:W-:-:S07]  /*08d0*/  HFMA2 R56, -RZ, RZ, 2, 0 ;  /* 0x40000000ff387431 */ /* 0x000fce00000001ff */
[----:B0-----:R-:W0:Y:S01]  /*08e0*/  LDC.64 R58, c[0x0][0x398] ;  /* 0x0000e600ff3a7b82 */ /* 0x001e220000000a00 */
[----:B------:R-:W-:Y:S04]  /*08f0*/  LDS R48, [R2+UR6] ;  /* 0x0000000602307984 */ /* 0x000fe80008000800 */
[----:B------:R-:W1:Y:S04]  /*0900*/  LDS.128 R8, [R4] ;  /* 0x0000000004087984 */ /* 0x000e680000000c00 */
[----:B------:R-:W2:Y:S04]  /*0910*/  LDS R46, [R2+UR6+0xe0] ;  /* 0x0000e006022e7984 */ /* 0x000ea80008000800 */
[----:B------:R-:W-:Y:S04]  /*0920*/  LDS R6, [R2+UR6+0x1c0] ;  /* 0x0001c00602067984 */ /* 0x000fe80008000800 */
[----:B------:R-:W3:Y:S04]  /*0930*/  LDS.128 R12, [R4+0x10] ;  /* 0x00001000040c7984 */ /* 0x000ee80000000c00 */
[----:B------:R-:W4:Y:S04]  /*0940*/  LDS R7, [R2+UR6+0x2a0] ;  /* 0x0002a00602077984 */ /* 0x000f280008000800 */
[----:B------:R-:W5:Y:S04]  /*0950*/  LDS.128 R16, [R4+0x800] ;  /* 0x0008000004107984 */ /* 0x000f680000000c00 */
[----:B------:R-:W0:Y:S04]  /*0960*/  LDS.128 R20, [R4+0x810] ;  /* 0x0008100004147984 */ /* 0x000e280000000c00 */
[----:B------:R-:W0:Y:S04]  /*0970*/  LDS.128 R24, [R4+0x100] ;  /* 0x0001000004187984 */ /* 0x000e280000000c00 */
[----:B------:R-:W0:Y:S01]  /*0980*/  LDS.128 R28, [R4+0x110] ;  /* 0x00011000041c7984 */ /* 0x000e220000000c00 */
[----:B-1----:R-:W-:-:S02]  /*0990*/  IDP.4A.S8.S8 R37, R48, R8, RZ ;  /* 0x0000000830257226 */ /* 0x002fc400000006ff */
[-C--:B------:R-:W-:Y:S02]  /*09a0*/  IDP.4A.S8.S8 R32, R48, R9.reuse, RZ ;  /* 0x0000000930207226 */ /* 0x080fe400000006ff */
[C---:B--2---:R-:W-:Y:S02]  /*09b0*/  IDP.4A.S8.S8 R39, R46.reuse, R8, RZ ;  /* 0x000000082e277226 */ /* 0x044fe400000006ff */
[----:B------:R-:W-:Y:S02]  /*09c0*/  IDP.4A.S8.S8 R34, R46, R9, RZ ;  /* 0x000000092e227226 */ /* 0x000fe400000006ff */
[-C--:B------:R-:W-:Y:S02]  /*09d0*/  IDP.4A.S8.S8 R33, R48, R10.reuse, RZ ;  /* 0x0000000a30217226 */ /* 0x080fe400000006ff */
[----:B------:R-:W-:Y:S02]  /*09e0*/  IDP.4A.S8.S8 R35, R46, R10, RZ ;  /* 0x0000000a2e237226 */ /* 0x000fe400000006ff */
[----:B------:R-:W-:-:S02]  /*09f0*/  IDP.4A.S8.S8 R36, R48, R11, RZ ;  /* 0x0000000b30247226 */ /* 0x000fc400000006ff */
[----:B------:R-:W-:Y:S02]  /*0a00*/  IDP.4A.S8.S8 R38, R46, R11, RZ ;  /* 0x0000000b2e267226 */ /* 0x000fe400000006ff */
[----:B------:R-:W1:Y:S01]  /*0a10*/  LDS.128 R8, [R4+0x900] ;  /* 0x0009000004087984 */ /* 0x000e620000000c00 */
[CC--:B---3--:R-:W-:Y:S02]  /*0a20*/  IDP.4A.S8.S8 R37, R6.reuse, R12.reuse, R37 ;  /* 0x0000000c06257226 */ /* 0x0c8fe40000000625 */
[C---:B----4-:R-:W-:Y:S02]  /*0a30*/  IDP.4A.S8.S8 R39, R7.reuse, R12, R39 ;  /* 0x0000000c07277226 */ /* 0x050fe40000000627 */
[CC--:B------:R-:W-:Y:S02]  /*0a40*/  IDP.4A.S8.S8 R32, R6.reuse, R13.reuse, R32 ;  /* 0x0000000d06207226 */ /* 0x0c0fe40000000620 */
[----:B------:R-:W-:Y:S02]  /*0a50*/  IDP.4A.S8.S8 R34, R7, R13, R34 ;  /* 0x0000000d07227226 */ /* 0x000fe40000000622 */
[----:B------:R-:W-:-:S02]  /*0a60*/  IDP.4A.S8.S8 R33, R6, R14, R33 ;  /* 0x0000000e06217226 */ /* 0x000fc40000000621 */
[C---:B------:R-:W-:Y:S02]  /*0a70*/  IDP.4A.S8.S8 R35, R7.reuse, R14, R35 ;  /* 0x0000000e07237226 */ /* 0x040fe40000000623 */
[-C--:B------:R-:W-:Y:S02]  /*0a80*/  IDP.4A.S8.S8 R36, R6, R15.reuse, R36 ;  /* 0x0000000f06247226 */ /* 0x080fe40000000624 */
[----:B------:R-:W-:Y:S02]  /*0a90*/  IDP.4A.S8.S8 R38, R7, R15, R38 ;  /* 0x0000000f07267226 */ /* 0x000fe40000000626 */
[----:B------:R-:W2:Y:S01]  /*0aa0*/  LDS.128 R12, [R4+0x910] ;  /* 0x00091000040c7984 */ /* 0x000ea20000000c00 */
[-C--:B-----5:R-:W-:Y:S02]  /*0ab0*/  IDP.4A.S8.S8 R41, R48, R16.reuse, RZ ;  /* 0x0000001030297226 */ /* 0x0a0fe400000006ff */
[----:B------:R-:W-:Y:S02]  /*0ac0*/  IDP.4A.S8.S8 R43, R46, R16, RZ ;  /* 0x000000102e2b7226 */ /* 0x000fe400000006ff */
[----:B------:R-:W-:-:S02]  /*0ad0*/  IDP.4A.S8.S8 R16, R48, R17, RZ ;  /* 0x0000001130107226 */ /* 0x000fc400000006ff */
[----:B------:R-:W-:Y:S02]  /*0ae0*/  IDP.4A.S8.S8 R42, R46, R17, RZ ;  /* 0x000000112e2a7226 */ /* 0x000fe400000006ff */
[-C--:B------:R-:W-:Y:S02]  /*0af0*/  IDP.4A.S8.S8 R17, R48, R18.reuse, RZ ;  /* 0x0000001230117226 */ /* 0x080fe400000006ff */
[----:B------:R-:W-:Y:S02]  /*0b00*/  IDP.4A.S8.S8 R45, R46, R18, RZ ;  /* 0x000000122e2d7226 */ /* 0x000fe400000006ff */
[-C--:B------:R-:W-:Y:S02]  /*0b10*/  IDP.4A.S8.S8 R18, R48, R19.reuse, RZ ;  /* 0x0000001330127226 */ /* 0x080fe400000006ff */
[----:B------:R-:W-:Y:S02]  /*0b20*/  IDP.4A.S8.S8 R40, R46, R19, RZ ;  /* 0x000000132e287226 */ /* 0x000fe400000006ff */
        /* <DEDUP_REMOVED lines=8> */
[-C--:B------:R-:W-:Y:S02]  /*0bb0*/  IDP.4A.S8.S8 R23, R48, R24.reuse, RZ ;  /* 0x0000001830177226 */ /* 0x080fe400000006ff */
[----:B------:R-:W-:Y:S02]  /*0bc0*/  IDP.4A.S8.S8 R24, R46, R24, RZ ;  /* 0x000000182e187226 */ /* 0x000fe400000006ff */
[-C--:B------:R-:W-:Y:S02]  /*0bd0*/  IDP.4A.S8.S8 R16, R48, R25.reuse, RZ ;  /* 0x0000001930107226 */ /* 0x080fe400000006ff */
[----:B------:R-:W-:Y:S02]  /*0be0*/  IDP.4A.S8.S8 R44, R46, R25, RZ ;  /* 0x000000192e2c7226 */ /* 0x000fe400000006ff */
[----:B------:R-:W-:-:S02]  /*0bf0*/  IDP.4A.S8.S8 R25, R7, R28, R24 ;  /* 0x0000001c07197226 */ /* 0x000fc40000000618 */
[-C--:B------:R-:W-:Y:S02]  /*0c00*/  IDP.4A.S8.S8 R24, R6, R29.reuse, R16 ;  /* 0x0000001d06187226 */ /* 0x080fe40000000610 */
[C---:B------:R-:W-:Y:S01]  /*0c10*/  IDP.4A.S8.S8 R44, R7.reuse, R29, R44 ;  /* 0x0000001d072c7226 */ /* 0x040fe2000000062c */
[----:B------:R-:W-:Y:S01]  /*0c20*/  LDS.128 R16, [R4+0x20] ;  /* 0x0000200004107984 */ /* 0x000fe20000000c00 */
[-C--:B------:R-:W-:Y:S02]  /*0c30*/  IDP.4A.S8.S8 R29, R48, R26.reuse, RZ ;  /* 0x0000001a301d7226 */ /* 0x080fe400000006ff */
[----:B------:R-:W-:Y:S02]  /*0c40*/  IDP.4A.S8.S8 R47, R46, R26, RZ ;  /* 0x0000001a2e2f7226 */ /* 0x000fe400000006ff */
[-C--:B------:R-:W-:Y:S01]  /*0c50*/  IDP.4A.S8.S8 R29, R6, R30.reuse, R29 ;  /* 0x0000001e061d7226 */ /* 0x080fe2000000061d */
[----:B------:R-:W0:Y:S01]  /*0c60*/  LDS R26, [R2+UR6+0x460] ;  /* 0x00046006021a7984 */ /* 0x000e220008000800 */
[----:B------:R-:W-:-:S02]  /*0c70*/  IDP.4A.S8.S8 R47, R7, R30, R47 ;  /* 0x0000001e072f7226 */ /* 0x000fc4000000062f */
[-C--:B------:R-:W-:Y:S02]  /*0c80*/  IDP.4A.S8.S8 R30, R48, R27.reuse, RZ ;  /* 0x0000001b301e7226 */ /* 0x080fe400000006ff */
[----:B------:R-:W-:Y:S02]  /*0c90*/  IDP.4A.S8.S8 R50, R46, R27, RZ ;  /* 0x0000001b2e327226 */ /* 0x000fe400000006ff */
[----:B------:R-:W-:Y:S02]  /*0ca0*/  IDP.4A.S8.S8 R27, R6, R31, R30 ;  /* 0x0000001f061b7226 */ /* 0x000fe4000000061e */
[-C--:B-1----:R-:W-:Y:S02]  /*0cb0*/  IDP.4A.S8.S8 R49, R48, R8.reuse, RZ ;  /* 0x0000000830317226 */ /* 0x082fe400000006ff */
[----:B------:R-:W-:Y:S02]  /*0cc0*/  IDP.4A.S8.S8 R51, R46, R8, RZ ;  /* 0x000000082e337226 */ /* 0x000fe400000006ff */
[----:B------:R-:W-:-:S02]  /*0cd0*/  IDP.4A.S8.S8 R53, R48, R10, RZ ;  /* 0x0000000a30357226 */ /* 0x000fc400000006ff */
[----:B------:R-:W-:Y:S02]  /*0ce0*/  IDP.4A.S8.S8 R31, R7, R31, R50 ;  /* 0x0000001f071f7226 */ /* 0x000fe40000000632 */
[-C--:B------:R-:W-:Y:S02]  /*0cf0*/  IDP.4A.S8.S8 R30, R48, R9.reuse, RZ ;  /* 0x00000009301e7226 */ /* 0x080fe400000006ff */
[C---:B------:R-:W-:Y:S02]  /*0d00*/  IDP.4A.S8.S8 R8, R46.reuse, R9, RZ ;  /* 0x000000092e087226 */ /* 0x040fe400000006ff */
[----:B------:R-:W-:Y:S02]  /*0d10*/  IDP.4A.S8.S8 R10, R46, R10, RZ ;  /* 0x0000000a2e0a7226 */ /* 0x000fe400000006ff */
[-C--:B------:R-:W-:Y:S02]  /*0d20*/  IDP.4A.S8.S8 R50, R48, R11.reuse, RZ ;  /* 0x0000000b30327226 */ /* 0x080fe400000006ff */
[----:B------:R-:W-:-:S02]  /*0d30*/  IDP.4A.S8.S8 R52, R46, R11, RZ ;  /* 0x0000000b2e347226 */ /* 0x000fc400000006ff */
[C---:B------:R-:W-:Y:S02]  /*0d40*/  IDP.4A.S8.S8 R23, R6.reuse, R28, R23 ;  /* 0x0000001c06177226 */ /* 0x040fe40000000617 */
[CC--:B--2---:R-:W-:Y:S01]  /*0d50*/  IDP.4A.S8.S8 R49, R6.reuse, R12.reuse, R49 ;  /* 0x0000000c06317226 */ /* 0x0c4fe20000000631 */
[----:B------:R-:W1:Y:S01]  /*0d60*/  LDS R28, [R2+UR6+0x380] ;  /* 0x00038006021c7984 */ /* 0x000e620008000800 */
[C---:B------:R-:W-:Y:S02]  /*0d70*/  IDP.4A.S8.S8 R51, R7.reuse, R12, R51 ;  /* 0x0000000c07337226 */ /* 0x040fe40000000633 */
[CC--:B------:R-:W-:Y:S02]  /*0d80*/  IDP.4A.S8.S8 R30, R6.reuse, R13.reuse, R30 ;  /* 0x0000000d061e7226 */ /* 0x0c0fe4000000061e */
[----:B------:R-:W-:Y:S02]  /*0d90*/  IDP.4A.S8.S8 R46, R7, R13, R8 ;  /* 0x0000000d072e7226 */ /* 0x000fe40000000608 */
[----:B------:R-:W-:-:S02]  /*0da0*/  IDP.4A.S8.S8 R53, R6, R14, R53 ;  /* 0x0000000e06357226 */ /* 0x000fc40000000635 */
[C---:B------:R-:W-:Y:S02]  /*0db0*/  IDP.4A.S8.S8 R48, R7.reuse, R14, R10 ;  /* 0x0000000e07307226 */ /* 0x040fe4000000060a */
[-C--:B------:R-:W-:Y:S01]  /*0dc0*/  IDP.4A.S8.S8 R6, R6, R15.reuse, R50 ;  /* 0x0000000f06067226 */ /* 0x080fe20000000632 */
[----:B------:R-:W2:Y:S01]  /*0dd0*/  LDS.128 R8, [R4+0x820] ;  /* 0x0008200004087984 */ /* 0x000ea20000000c00 */
[----:B------:R-:W-:-:S03]  /*0de0*/  IDP.4A.S8.S8 R7, R7, R15, R52 ;  /* 0x0000000f07077226 */ /* 0x000fc60000000634 */
[----:B------:R-:W3:Y:S01]  /*0df0*/  LDS.128 R12, [R4+0x120] ;  /* 0x00012000040c7984 */ /* 0x000ee20000000c00 */
[C---:B0-----:R-:W-:Y:S02]  /*0e00*/  IDP.4A.S8.S8 R39, R26.reuse, R16, R39 ;  /* 0x000000101a277226 */ /* 0x041fe40000000627 */
[C---:B------:R-:W-:Y:S01]  /*0e10*/  IDP.4A.S8.S8 R34, R26.reuse, R17, R34 ;  /* 0x000000111a227226 */ /* 0x040fe20000000622 */
[----:B------:R-:W-:Y:S01]  /*0e20*/  LDS R50, [R2+UR6+0x540] ;  /* 0x0005400602327984 */ /* 0x000fe20008000800 */
[C---:B------:R-:W-:Y:S02]  /*0e30*/  IDP.4A.S8.S8 R35, R26.reuse, R18, R35 ;  /* 0x000000121a237226 */ /* 0x040fe40000000623 */
[----:B------:R-:W-:Y:S02]  /*0e40*/  IDP.4A.S8.S8 R38, R26, R19, R38 ;  /* 0x000000131a267226 */ /* 0x000fe40000000626 */
[C---:B-1----:R-:W-:Y:S02]  /*0e50*/  IDP.4A.S8.S8 R37, R28.reuse, R16, R37 ;  /* 0x000000101c257226 */ /* 0x042fe40000000625 */
[----:B------:R-:W-:-:S02]  /*0e60*/  IDP.4A.S8.S8 R32, R28, R17, R32 ;  /* 0x000000111c207226 */ /* 0x000fc40000000620 */
[C---:B------:R-:W-:Y:S02]  /*0e70*/  IDP.4A.S8.S8 R33, R28.reuse, R18, R33 ;  /* 0x000000121c217226 */ /* 0x040fe40000000621 */
[C---:B------:R-:W-:Y:S02]  /*0e80*/  IDP.4A.S8.S8 R36, R28.reuse, R19, R36 ;  /* 0x000000131c247226 */ /* 0x040fe40000000624 */
[----:B------:R-:W0:Y:S01]  /*0e90*/  LDS.128 R16, [R4+0x920] ;  /* 0x0009200004107984 */ /* 0x000e220000000c00 */
[-C--:B--2---:R-:W-:Y:S02]  /*0ea0*/  IDP.4A.S8.S8 R41, R28, R8.reuse, R41 ;  /* 0x000000081c297226 */ /* 0x084fe40000000629 */
[----:B------:R-:W-:Y:S02]  /*0eb0*/  IDP.4A.S8.S8 R43, R26, R8, R43 ;  /* 0x000000081a2b7226 */ /* 0x000fe4000000062b */
[-C--:B------:R-:W-:Y:S02]  /*0ec0*/  IDP.4A.S8.S8 R20, R28, R9.reuse, R20 ;  /* 0x000000091c147226 */ /* 0x080fe40000000614 */
[----:B------:R-:W-:-:S02]  /*0ed0*/  IDP.4A.S8.S8 R42, R26, R9, R42 ;  /* 0x000000091a2a7226 */ /* 0x000fc4000000062a */
[-C--:B------:R-:W-:Y:S02]  /*0ee0*/  IDP.4A.S8.S8 R21, R28, R10.reuse, R21 ;  /* 0x0000000a1c157226 */ /* 0x080fe40000000615 */
[----:B------:R-:W-:Y:S02]  /*0ef0*/  IDP.4A.S8.S8 R45, R26, R10, R45 ;  /* 0x0000000a1a2d7226 */ /* 0x000fe4000000062d */
[-C--:B------:R-:W-:Y:S02]  /*0f00*/  IDP.4A.S8.S8 R22, R28, R11.reuse, R22 ;  /* 0x0000000b1c167226 */ /* 0x080fe40000000616 */
[----:B------:R-:W-:Y:S02]  /*0f10*/  IDP.4A.S8.S8 R40, R26, R11, R40 ;  /* 0x0000000b1a287226 */ /* 0x000fe40000000628 */
[-C--:B---3--:R-:W-:Y:S01]  /*0f20*/  IDP.4A.S8.S8 R23, R28, R12.reuse, R23 ;  /* 0x0000000c1c177226 */ /* 0x088fe20000000617 */
[----:B------:R-:W1:Y:S01]  /*0f30*/  LDS.128 R8, [R4+0x30] ;  /* 0x0000300004087984 */ /* 0x000e620000000c00 */
[----:B------:R-:W-:-:S02]  /*0f40*/  IDP.4A.S8.S8 R25, R26, R12, R25 ;  /* 0x0000000c1a197226 */ /* 0x000fc40000000619 */
[-C--:B------:R-:W-:Y:S02]  /*0f50*/  IDP.4A.S8.S8 R24, R28, R13.reuse, R24 ;  /* 0x0000000d1c187226 */ /* 0x080fe40000000618 */
[----:B------:R-:W-:Y:S02]  /*0f60*/  IDP.4A.S8.S8 R44, R26, R13, R44 ;  /* 0x0000000d1a2c7226 */ /* 0x000fe4000000062c */
[-C--:B------:R-:W-:Y:S02]  /*0f70*/  IDP.4A.S8.S8 R29, R28, R14.reuse, R29 ;  /* 0x0000000e1c1d7226 */ /* 0x080fe4000000061d */
[----:B------:R-:W-:Y:S02]  /*0f80*/  IDP.4A.S8.S8 R52, R26, R14, R47 ;  /* 0x0000000e1a347226 */ /* 0x000fe4000000062f */
[-C--:B------:R-:W-:Y:S01]  /*0f90*/  IDP.4A.S8.S8 R27, R28, R15.reuse, R27 ;  /* 0x0000000f1c1b7226 */ /* 0x080fe2000000061b */
[----:B------:R-:W2:Y:S01]  /*0fa0*/  LDS R47, [R2+UR6+0x620] ;  /* 0x00062006022f7984 */ /* 0x000ea20008000800 */
[----:B------:R-:W-:-:S03]  /*0fb0*/  IDP.4A.S8.S8 R31, R26, R15, R31 ;  /* 0x0000000f1a1f7226 */ /* 0x000fc6000000061f */
[----:B------:R-:W3:Y:S01]  /*0fc0*/  LDS.128 R12, [R4+0x830] ;  /* 0x00083000040c7984 */ /* 0x000ee20000000c00 */
[C---:B0-----:R-:W-:Y:S02]  /*0fd0*/  IDP.4A.S8.S8 R51, R26.reuse, R16, R51 ;  /* 0x000000101a337226 */ /* 0x041fe40000000633 */
[CC--:B------:R-:W-:Y:S02]  /*0fe0*/  IDP.4A.S8.S8 R46, R26.reuse, R17.reuse, R46 ;  /* 0x000000111a2e7226 */ /* 0x0c0fe4000000062e */
[----:B------:R-:W-:Y:S02]  /*0ff0*/  IDP.4A.S8.S8 R48, R26, R18, R48 ;  /* 0x000000121a307226 */ /* 0x000fe40000000630 */
[C---:B------:R-:W-:Y:S02]  /*1000*/  IDP.4A.S8.S8 R49, R28.reuse, R16, R49 ;  /* 0x000000101c317226 */ /* 0x040fe40000000631 */
[C---:B------:R-:W-:Y:S02]  /*1010*/  IDP.4A.S8.S8 R30, R28.reuse, R17, R30 ;  /* 0x000000111c1e7226 */ /* 0x040fe4000000061e */
[----:B------:R-:W-:-:S02]  /*1020*/  IDP.4A.S8.S8 R53, R28, R18, R53 ;  /* 0x000000121c357226 */ /* 0x000fc40000000635 */
[-C--:B------:R-:W-:Y:S02]  /*1030*/  IDP.4A.S8.S8 R6, R28, R19.reuse, R6 ;  /* 0x000000131c067226 */ /* 0x080fe40000000606 */
[----:B------:R-:W-:Y:S01]  /*1040*/  IDP.4A.S8.S8 R26, R26, R19, R7 ;  /* 0x000000131a1a7226 */ /* 0x000fe20000000607 */
[----:B------:R-:W-:Y:S04]  /*1050*/  LDS R28, [R2+UR6+0x700] ;  /* 0x00070006021c7984 */ /* 0x000fe80008000800 */
[----:B------:R-:W0:Y:S01]  /*1060*/  LDS.128 R16, [R4+0x130] ;  /* 0x0001300004107984 */ /* 0x000e220000000c00 */
[C---:B-1----:R-:W-:Y:S02]  /*1070*/  IDP.4A.S8.S8 R37, R50.reuse, R8, R37 ;  /* 0x0000000832257226 */ /* 0x042fe40000000625 */
[C---:B------:R-:W-:Y:S01]  /*1080*/  IDP.4A.S8.S8 R32, R50.reuse, R9, R32 ;  /* 0x0000000932207226 */ /* 0x040fe20000000620 */
[----:B------:R-:W-:Y:S01]  /*1090*/  LDS R7, [R2+UR6+0x7e0] ;  /* 0x0007e00602077984 */ /* 0x000fe20008000800 */
[----:B------:R-:W-:-:S02]  /*10a0*/  IDP.4A.S8.S8 R33, R50, R10, R33 ;  /* 0x0000000a32217226 */ /* 0x000fc40000000621 */
[C---:B------:R-:W-:Y:S02]  /*10b0*/  IDP.4A.S8.S8 R36, R50.reuse, R11, R36 ;  /* 0x0000000b32247226 */ /* 0x040fe40000000624 */
[C---:B--2---:R-:W-:Y:S02]  /*10c0*/  IDP.4A.S8.S8 R39, R47.reuse, R8, R39 ;  /* 0x000000082f277226 */ /* 0x044fe40000000627 */
[C---:B------:R-:W-:Y:S02]  /*10d0*/  IDP.4A.S8.S8 R34, R47.reuse, R9, R34 ;  /* 0x000000092f227226 */ /* 0x040fe40000000622 */
[C---:B------:R-:W-:Y:S02]  /*10e0*/  IDP.4A.S8.S8 R35, R47.reuse, R10, R35 ;  /* 0x0000000a2f237226 */ /* 0x040fe40000000623 */
[C---:B------:R-:W-:Y:S02]  /*10f0*/  IDP.4A.S8.S8 R38, R47.reuse, R11, R38 ;  /* 0x0000000b2f267226 */ /* 0x040fe40000000626 */
[-C--:B---3--:R-:W-:Y:S01]  /*1100*/  IDP.4A.S8.S8 R41, R50, R12.reuse, R41 ;  /* 0x0000000c32297226 */ /* 0x088fe20000000629 */
[----:B------:R-:W1:Y:S01]  /*1110*/  LDS.128 R8, [R4+0x930] ;  /* 0x0009300004087984 */ /* 0x000e620000000c00 */
        /* <DEDUP_REMOVED lines=16> */
[----:B------:R-:W0:Y:S01]  /*1220*/  LDS.128 R16, [R4+0x840] ;  /* 0x0008400004107984 */ /* 0x000e220000000c00 */
[CC--:B-1----:R-:W-:Y:S02]  /*1230*/  IDP.4A.S8.S8 R49, R50.reuse, R8.reuse, R49 ;  /* 0x0000000832317226 */ /* 0x0c2fe40000000631 */
[C---:B------:R-:W-:Y:S02]  /*1240*/  IDP.4A.S8.S8 R51, R47.reuse, R8, R51 ;  /* 0x000000082f337226 */ /* 0x040fe40000000633 */
[-C--:B------:R-:W-:Y:S02]  /*1250*/  IDP.4A.S8.S8 R30, R50, R9.reuse, R30 ;  /* 0x00000009321e7226 */ /* 0x080fe4000000061e */
[----:B------:R-:W-:-:S02]  /*1260*/  IDP.4A.S8.S8 R46, R47, R9, R46 ;  /* 0x000000092f2e7226 */ /* 0x000fc4000000062e */
[CC--:B------:R-:W-:Y:S02]  /*1270*/  IDP.4A.S8.S8 R53, R50.reuse, R10.reuse, R53 ;  /* 0x0000000a32357226 */ /* 0x0c0fe40000000635 */
[C---:B------:R-:W-:Y:S02]  /*1280*/  IDP.4A.S8.S8 R48, R47.reuse, R10, R48 ;  /* 0x0000000a2f307226 */ /* 0x040fe40000000630 */
[-C--:B------:R-:W-:Y:S02]  /*1290*/  IDP.4A.S8.S8 R6, R50, R11.reuse, R6 ;  /* 0x0000000b32067226 */ /* 0x080fe40000000606 */
[----:B------:R-:W-:Y:S01]  /*12a0*/  IDP.4A.S8.S8 R26, R47, R11, R26 ;  /* 0x0000000b2f1a7226 */ /* 0x000fe2000000061a */
[----:B------:R-:W-:Y:S01]  /*12b0*/  LDS R50, [R2+UR6+0x8c0] ;  /* 0x0008c00602327984 */ /* 0x000fe20008000800 */
[CC--:B--2---:R-:W-:Y:S02]  /*12c0*/  IDP.4A.S8.S8 R37, R28.reuse, R12.reuse, R37 ;  /* 0x0000000c1c257226 */ /* 0x0c4fe40000000625 */
[----:B------:R-:W-:Y:S01]  /*12d0*/  IDP.4A.S8.S8 R39, R7, R12, R39 ;  /* 0x0000000c07277226 */ /* 0x000fe20000000627 */
[----:B------:R-:W1:Y:S01]  /*12e0*/  LDS.128 R8, [R4+0x140] ;  /* 0x0001400004087984 */ /* 0x000e620000000c00 */
[----:B------:R-:W-:-:S02]  /*12f0*/  IDP.4A.S8.S8 R32, R28, R13, R32 ;  /* 0x0000000d1c207226 */ /* 0x000fc40000000620 */
[C---:B------:R-:W-:Y:S01]  /*1300*/  IDP.4A.S8.S8 R34, R7.reuse, R13, R34 ;  /* 0x0000000d07227226 */ /* 0x040fe20000000622 */
[----:B------:R-:W-:Y:S01]  /*1310*/  LDS R47, [R2+UR6+0x9a0] ;  /* 0x0009a006022f7984 */ /* 0x000fe20008000800 */
[CC--:B------:R-:W-:Y:S02]  /*1320*/  IDP.4A.S8.S8 R33, R28.reuse, R14.reuse, R33 ;  /* 0x0000000e1c217226 */ /* 0x0c0fe40000000621 */
[C---:B------:R-:W-:Y:S02]  /*1330*/  IDP.4A.S8.S8 R35, R7.reuse, R14, R35 ;  /* 0x0000000e07237226 */ /* 0x040fe40000000623 */
[CC--:B------:R-:W-:Y:S02]  /*1340*/  IDP.4A.S8.S8 R36, R28.reuse, R15.reuse, R36 ;  /* 0x0000000f1c247226 */ /* 0x0c0fe40000000624 */
        /* <DEDUP_REMOVED lines=19> */
[CC--:B--2---:R-:W-:Y:S01]  /*1480*/  IDP.4A.S8.S8 R49, R28.reuse, R12.reuse, R49 ;  /* 0x0000000c1c317226 */ /* 0x0c4fe20000000631 */
[----:B------:R-:W1:Y:S01]  /*1490*/  LDS.128 R8, [R4+0x850] ;  /* 0x0008500004087984 */ /* 0x000e620000000c00 */
        /* <DEDUP_REMOVED lines=8> */
[----:B------:R-:W2:Y:S01]  /*1520*/  LDS.128 R12, [R4+0x150] ;  /* 0x00015000040c7984 */ /* 0x000ea20000000c00 */
        /* <DEDUP_REMOVED lines=37> */
[----:B------:R-:W0:Y:S01]  /*1780*/  LDS.128 R16, [R4+0x160] ;  /* 0x0001600004107984 */ /* 0x000e220000000c00 */
[CC--:B-1----:R-:W-:Y:S02]  /*1790*/  IDP.4A.S8.S8 R37, R28.reuse, R8.reuse, R37 ;  /* 0x000000081c257226 */ /* 0x0c2fe40000000625 */
[----:B------:R-:W-:Y:S01]  /*17a0*/  IDP.4A.S8.S8 R39, R7, R8, R39 ;  /* 0x0000000807277226 */ /* 0x000fe20000000627 */
[----:B------:R-:W-:Y:S01]  /*17b0*/  LDS R47, [R2+UR6+0xd20] ;  /* 0x000d2006022f7984 */ /* 0x000fe20008000800 */
        /* <DEDUP_REMOVED lines=33> */
[----:B------:R-:W-:Y:S01]  /*19d0*/  LDS R28, [R2+UR6+0xe00] ;  /* 0x000e0006021c7984 */ /* 0x000fe20008000800 */
[----:B--2---:R-:W-:-:S03]  /*19e0*/  IDP.4A.S8.S8 R37, R50, R12, R37 ;  /* 0x0000000c32257226 */ /* 0x004fc60000000625 */
[----:B------:R-:W1:Y:S01]  /*19f0*/  LDS.128 R8, [R4+0x170] ;  /* 0x0001700004087984 */ /* 0x000e620000000c00 */
        /* <DEDUP_REMOVED lines=25> */
[C---:B------:R-:W-:Y:S02]  /*1b90*/  IDP.4A.S8.S8 R31, R47.reuse, R11, R31 ;  /* 0x0000000b2f1f7226 */ /* 0x040fe4000000061f */
[-C--:B--2---:R-:W-:Y:S01]  /*1ba0*/  IDP.4A.S8.S8 R49, R50, R12.reuse, R49 ;  /* 0x0000000c32317226 */ /* 0x084fe20000000631 */
[----:B------:R-:W1:Y:S01]  /*1bb0*/  LDS.128 R8, [R4+0x880] ;  /* 0x0008800004087984 */ /* 0x000e620000000c00 */
[----:B------:R-:W-:-:S02]  /*1bc0*/  IDP.4A.S8.S8 R51, R47, R12, R51 ;  /* 0x0000000c2f337226 */ /* 0x000fc40000000633 */
[CC--:B------:R-:W-:Y:S02]  /*1bd0*/  IDP.4A.S8.S8 R30, R50.reuse, R13.reuse, R30 ;  /* 0x0000000d321e7226 */ /* 0x0c0fe4000000061e */
        /* <DEDUP_REMOVED lines=158> */
[----:B------:R-:W-:Y:S01]  /*25c0*/  LDS R47, [R2+UR6+0x17a0] ;  /* 0x0017a006022f7984 */ /* 0x000fe20008000800 */
[CC--:B-1----:R-:W-:Y:S02]  /*25d0*/  IDP.4A.S8.S8 R37, R28.reuse, R8.reuse, R37 ;  /* 0x000000081c257226 */ /* 0x0c2fe40000000625 */
[----:B------:R-:W-:Y:S01]  /*25e0*/  IDP.4A.S8.S8 R39, R7, R8, R39 ;  /* 0x0000000807277226 */ /* 0x000fe20000000627 */
[----:B------:R-:W0:Y:S01]  /*25f0*/  LDS.128 R16, [R4+0x1c0] ;  /* 0x0001c00004107984 */ /* 0x000e220000000c00 */
        /* <DEDUP_REMOVED lines=22> */
[CC--:B-1----:R-:W-:Y:S02]  /*2760*/  IDP.4A.S8.S8 R49, R28.reuse, R8.reuse, R49 ;  /* 0x000000081c317226 */ /* 0x0c2fe40000000631 */
[C---:B------:R-:W-:Y:S02]  /*2770*/  IDP.4A.S8.S8 R51, R7.reuse, R8, R51 ;  /* 0x0000000807337226 */ /* 0x040fe40000000633 */
[CC--:B------:R-:W-:Y:S02]  /*2780*/  IDP.4A.S8.S8 R30, R28.reuse, R9.reuse, R30 ;  /* 0x000000091c1e7226 */ /* 0x0c0fe4000000061e */
[----:B------:R-:W-:Y:S02]  /*2790*/  IDP.4A.S8.S8 R46, R7, R9, R46 ;  /* 0x00000009072e7226 */ /* 0x000fe4000000062e */
[----:B------:R-:W-:-:S02]  /*27a0*/  IDP.4A.S8.S8 R53, R28, R10, R53 ;  /* 0x0000000a1c357226 */ /* 0x000fc40000000635 */
[C---:B------:R-:W-:Y:S02]  /*27b0*/  IDP.4A.S8.S8 R48, R7.reuse, R10, R48 ;  /* 0x0000000a07307226 */ /* 0x040fe40000000630 */
[-C--:B------:R-:W-:Y:S02]  /*27c0*/  IDP.4A.S8.S8 R6, R28, R11.reuse, R6 ;  /* 0x0000000b1c067226 */ /* 0x080fe40000000606 */
[----:B------:R-:W-:Y:S02]  /*27d0*/  IDP.4A.S8.S8 R26, R7, R11, R26 ;  /* 0x0000000b071a7226 */ /* 0x000fe4000000061a */
[----:B------:R-:W0:Y:S01]  /*27e0*/  LDS.128 R8, [R4+0x1d0] ;  /* 0x0001d00004087984 */ /* 0x000e220000000c00 */
        /* <DEDUP_REMOVED lines=8> */
[----:B------:R-:W1:Y:S01]  /*2870*/  LDS.128 R12, [R4+0x9d0] ;  /* 0x0009d000040c7984 */ /* 0x000e620000000c00 */
[----:B------:R-:W-:-:S02]  /*2880*/  IDP.4A.S8.S8 R27, R28, R19, R27 ;  /* 0x000000131c1b7226 */ /* 0x000fc4000000061b */
[----:B------:R-:W-:Y:S01]  /*2890*/  IDP.4A.S8.S8 R31, R7, R19, R31 ;  /* 0x00000013071f7226 */ /* 0x000fe2000000061f */
[----:B------:R-:W-:Y:S04]  /*28a0*/  LDS R28, [R2+UR6+0x1880] ;  /* 0x00188006021c7984 */ /* 0x000fe80008000800 */
[----:B------:R-:W2:Y:S04]  /*28b0*/  LDS.128 R16, [R4+0x8d0] ;  /* 0x0008d00004107984 */ /* 0x000ea80000000c00 */
        /* <DEDUP_REMOVED lines=38> */
[----:B-1----:R-:W-:-:S03]  /*2b20*/  IDP.4A.S8.S8 R47, R7, R14, R52 ;  /* 0x0000000e072f7226 */ /* 0x002fc60000000634 */
[----:B------:R-:W1:Y:S01]  /*2b30*/  LDS R52, [R2+UR6+0x1b20] ;  /* 0x001b200602347984 */ /* 0x000e620008000800 */
[CC--:B--2---:R-:W-:Y:S02]  /*2b40*/  IDP.4A.S8.S8 R37, R28.reuse, R16.reuse, R37 ;  /* 0x000000101c257226 */ /* 0x0c4fe40000000625 */
[C---:B------:R-:W-:Y:S02]  /*2b50*/  IDP.4A.S8.S8 R39, R7.reuse, R16, R39 ;  /* 0x0000001007277226 */ /* 0x040fe40000000627 */
[CC--:B------:R-:W-:Y:S02]  /*2b60*/  IDP.4A.S8.S8 R32, R28.reuse, R17.reuse, R32 ;  /* 0x000000111c207226 */ /* 0x0c0fe40000000620 */
[C---:B------:R-:W-:Y:S02]  /*2b70*/  IDP.4A.S8.S8 R34, R7.reuse, R17, R34 ;  /* 0x0000001107227226 */ /* 0x040fe40000000622 */
[-C--:B------:R-:W-:Y:S02]  /*2b80*/  IDP.4A.S8.S8 R33, R28, R18.reuse, R33 ;  /* 0x000000121c217226 */ /* 0x080fe40000000621 */
[----:B------:R-:W-:-:S02]  /*2b90*/  IDP.4A.S8.S8 R35, R7, R18, R35 ;  /* 0x0000001207237226 */ /* 0x000fc40000000623 */
[CC--:B------:R-:W-:Y:S02]  /*2ba0*/  IDP.4A.S8.S8 R36, R28.reuse, R19.reuse, R36 ;  /* 0x000000131c247226 */ /* 0x0c0fe40000000624 */
[C---:B------:R-:W-:Y:S02]  /*2bb0*/  IDP.4A.S8.S8 R38, R7.reuse, R19, R38 ;  /* 0x0000001307267226 */ /* 0x040fe40000000626 */
[----:B------:R-:W2:Y:S01]  /*2bc0*/  LDS.128 R16, [R4+0x9e0] ;  /* 0x0009e00004107984 */ /* 0x000ea20000000c00 */
[CC--:B------:R-:W-:Y:S02]  /*2bd0*/  IDP.4A.S8.S8 R23, R28.reuse, R12.reuse, R23 ;  /* 0x0000000c1c177226 */ /* 0x0c0fe40000000617 */
[C---:B------:R-:W-:Y:S02]  /*2be0*/  IDP.4A.S8.S8 R25, R7.reuse, R12, R25 ;  /* 0x0000000c07197226 */ /* 0x040fe40000000619 */
[-C--:B------:R-:W-:Y:S02]  /*2bf0*/  IDP.4A.S8.S8 R24, R28, R13.reuse, R24 ;  /* 0x0000000d1c187226 */ /* 0x080fe40000000618 */
[----:B------:R-:W-:-:S02]  /*2c00*/  IDP.4A.S8.S8 R44, R7, R13, R44 ;  /* 0x0000000d072c7226 */ /* 0x000fc4000000062c */
[C---:B------:R-:W-:Y:S02]  /*2c10*/  IDP.4A.S8.S8 R29, R28.reuse, R14, R29 ;  /* 0x0000000e1c1d7226 */ /* 0x040fe4000000061d */
[-C--:B------:R-:W-:Y:S02]  /*2c20*/  IDP.4A.S8.S8 R27, R28, R15.reuse, R27 ;  /* 0x0000000f1c1b7226 */ /* 0x080fe4000000061b */
[----:B------:R-:W-:Y:S02]  /*2c30*/  IDP.4A.S8.S8 R31, R7, R15, R31 ;  /* 0x0000000f071f7226 */ /* 0x000fe4000000061f */
[----:B------:R-:W3:Y:S01]  /*2c40*/  LDS.128 R12, [R4+0x8f0] ;  /* 0x0008f000040c7984 */ /* 0x000ee20000000c00 */
[-C--:B0-----:R-:W-:Y:S02]  /*2c50*/  IDP.4A.S8.S8 R37, R50, R8.reuse, R37 ;  /* 0x0000000832257226 */ /* 0x081fe40000000625 */
[----:B-1----:R-:W-:Y:S02]  /*2c60*/  IDP.4A.S8.S8 R39, R52, R8, R39 ;  /* 0x0000000834277226 */ /* 0x002fe40000000627 */
        /* <DEDUP_REMOVED lines=15> */
[----:B------:R-:W1:Y:S01]  /*2d60*/  LDS.128 R16, [R4+0x1f0] ;  /* 0x0001f00004107984 */ /* 0x000e620000000c00 */
[----:B------:R-:W2:Y:S01]  /*2d70*/  S2R R7, SR_TID.X ;  /* 0x0000000000077919 */ /* 0x000ea20000002100 */
[----:B------:R-:W4:Y:S01]  /*2d80*/  S2R R2, SR_TID.Y ;  /* 0x0000000000027919 */ /* 0x000f220000002200 */
[-C--:B---3--:R-:W-:Y:S02]  /*2d90*/  IDP.4A.S8.S8 R20, R50, R13.reuse, R20 ;  /* 0x0000000d32147226 */ /* 0x088fe40000000614 */
[----:B------:R-:W-:Y:S02]  /*2da0*/  IDP.4A.S8.S8 R42, R52, R13, R42 ;  /* 0x0000000d342a7226 */ /* 0x000fe4000000062a */
[C---:B------:R-:W-:Y:S02]  /*2db0*/  IDP.4A.S8.S8 R21, R50.reuse, R14, R21 ;  /* 0x0000000e32157226 */ /* 0x040fe40000000615 */
[----:B0-----:R-:W-:-:S02]  /*2dc0*/  IDP.4A.S8.S8 R49, R50, R8, R49 ;  /* 0x0000000832317226 */ /* 0x001fc40000000631 */
[----:B------:R-:W-:Y:S02]  /*2dd0*/  IDP.4A.S8.S8 R51, R52, R8, R51 ;  /* 0x0000000834337226 */ /* 0x000fe40000000633 */
[-C--:B------:R-:W-:Y:S02]  /*2de0*/  IDP.4A.S8.S8 R30, R50, R9.reuse, R30 ;  /* 0x00000009321e7226 */ /* 0x080fe4000000061e */
[C---:B------:R-:W-:Y:S02]  /*2df0*/  IDP.4A.S8.S8 R46, R52.reuse, R9, R46 ;  /* 0x00000009342e7226 */ /* 0x040fe4000000062e */
[----:B------:R-:W0:Y:S01]  /*2e00*/  @P0 LDC.64 R8, c[0x0][0x388] ;  /* 0x0000e200ff080b82 */ /* 0x000e220000000a00 */
[----:B------:R-:W-:Y:S02]  /*2e10*/  IDP.4A.S8.S8 R45, R52, R14, R45 ;  /* 0x0000000e342d7226 */ /* 0x000fe4000000062d */
[-C--:B------:R-:W-:Y:S02]  /*2e20*/  IDP.4A.S8.S8 R22, R50, R15.reuse, R22 ;  /* 0x0000000f32167226 */ /* 0x080fe40000000616 */
[----:B------:R-:W-:Y:S01]  /*2e30*/  IDP.4A.S8.S8 R40, R52, R15, R40 ;  /* 0x0000000f34287226 */ /* 0x000fe20000000628 */
[----:B--2---:R-:W-:-:S02]  /*2e40*/  SHF.R.U32.HI R13, RZ, 0x2, R7 ;  /* 0x00000002ff0d7819 */ /* 0x004fc40000011607 */
[----:B------:R-:W-:Y:S01]  /*2e50*/  SHF.L.U32 R15, R7, 0x2, RZ ;  /* 0x00000002070f7819 */ /* 0x000fe200000006ff */
[-C--:B-1----:R-:W-:Y:S02]  /*2e60*/  IDP.4A.S8.S8 R23, R50, R16.reuse, R23 ;  /* 0x0000001032177226 */ /* 0x082fe40000000617 */
[----:B------:R-:W-:Y:S01]  /*2e70*/  IDP.4A.S8.S8 R25, R52, R16, R25 ;  /* 0x0000001034197226 */ /* 0x000fe20000000619 */
[----:B------:R-:W-:Y:S01]  /*2e80*/  SHF.L.U32 R16, R5, 0xd, RZ ;  /* 0x0000000d05107819 */ /* 0x000fe200000006ff */
[----:B----4-:R-:W-:-:S03]  /*2e90*/  IMAD R14, R2, 0xe, R13 ;  /* 0x0000000e020e7824 */ /* 0x010fc600078e020d */
[----:B------:R-:W-:Y:S02]  /*2ea0*/  LOP3.LUT R16, R16, 0xc, R15, 0xf8, !PT ;  /* 0x0000000c10107812 */ /* 0x000fe400078ef80f */
[----:B------:R-:W-:Y:S01]  /*2eb0*/  @P0 SHF.L.U32 R13, R14, 0x5, RZ ;  /* 0x000000050e0d0819 */ /* 0x000fe200000006ff */
[-C--:B------:R-:W-:Y:S02]  /*2ec0*/  IDP.4A.S8.S8 R41, R50, R12.reuse, R41 ;  /* 0x0000000c32297226 */ /* 0x080fe40000000629 */
[----:B------:R-:W-:Y:S01]  /*2ed0*/  IDP.4A.S8.S8 R43, R52, R12, R43 ;  /* 0x0000000c342b7226 */ /* 0x000fe2000000062b */
[----:B------:R-:W-:Y:S01]  /*2ee0*/  @P0 LOP3.LUT R12, R16, 0x1e00, R13, 0xf8, !PT ;  /* 0x00001e00100c0812 */ /* 0x000fe200078ef80d */
[-C--:B------:R-:W-:Y:S02]  /*2ef0*/  IDP.4A.S8.S8 R28, R50, R19.reuse, R27 ;  /* 0x00000013321c7226 */ /* 0x080fe4000000061b */
[----:B------:R-:W-:Y:S01]  /*2f00*/  IDP.4A.S8.S8 R31, R52, R19, R31 ;  /* 0x00000013341f7226 */ /* 0x000fe2000000061f */
[----:B------:R-:W-:Y:S01]  /*2f10*/  @P0 SHF.L.U32 R19, R14, 0x4, RZ ;  /* 0x000000040e130819 */ /* 0x000fe200000006ff */
[----:B------:R-:W-:-:S02]  /*2f20*/  IDP.4A.S8.S8 R24, R50, R17, R24 ;  /* 0x0000001132187226 */ /* 0x000fc40000000618 */
[----:B------:R-:W-:Y:S01]  /*2f30*/  IDP.4A.S8.S8 R44, R52, R17, R44 ;  /* 0x00000011342c7226 */ /* 0x000fe2000000062c */
[----:B------:R-:W-:Y:S02]  /*2f40*/  @P0 LOP3.LUT R19, R12, 0xf0, R19, 0xf8, !PT ;  /* 0x000000f00c130812 */ /* 0x000fe400078ef813 */
[C---:B------:R-:W-:Y:S02]  /*2f50*/  @P3 SHF.L.U32 R12, R14.reuse, 0x4, RZ ;  /* 0x000000040e0c3819 */ /* 0x040fe400000006ff */
[----:B------:R-:W-:Y:S02]  /*2f60*/  @P3 LEA R17, R14, 0x700, 0x5 ;  /* 0x000007000e113811 */ /* 0x000fe400078e28ff */
[----:B------:R-:W-:Y:S02]  /*2f70*/  @P3 LOP3.LUT R12, R12, 0xf0, RZ, 0xc0, !PT ;  /* 0x000000f00c0c3812 */ /* 0x000fe400078ec0ff */
[----:B------:R-:W-:Y:S01]  /*2f80*/  @P3 LOP3.LUT R17, R16, 0x1e00, R17, 0xf8, !PT ;  /* 0x00001e0010113812 */ /* 0x000fe200078ef811 */
[-C--:B------:R-:W-:Y:S01]  /*2f90*/  IDP.4A.S8.S8 R29, R50, R18.reuse, R29 ;  /* 0x00000012321d7226 */ /* 0x080fe2000000061d */
[----:B------:R-:W-:Y:S01]  /*2fa0*/  @P1 LEA R55, R14, 0xe00, 0x5 ;  /* 0x00000e000e371811 */ /* 0x000fe200078e28ff */
[----:B------:R-:W-:Y:S01]  /*2fb0*/  IDP.4A.S8.S8 R47, R52, R18, R47 ;  /* 0x00000012342f7226 */ /* 0x000fe2000000062f */
[----:B0-----:R-:W-:-:S02]  /*2fc0*/  @P0 IADD3 R18, P5, PT, R19, R8, RZ ;  /* 0x0000000813120210 */ /* 0x001fc40007fbe0ff */
[----:B------:R-:W-:Y:S02]  /*2fd0*/  @P3 LOP3.LUT R17, R17, 0x80, R12, 0xf6, !PT ;  /* 0x0000008011113812 */ /* 0x000fe400078ef60c */
[----:B------:R-:W-:Y:S01]  /*2fe0*/  @P1 SHF.L.U32 R8, R14, 0x4, RZ ;  /* 0x000000040e081819 */ /* 0x000fe200000006ff */
[----:B------:R-:W0:Y:S01]  /*2ff0*/  @P3 LDC.64 R12, c[0x0][0x388] ;  /* 0x0000e200ff0c3b82 */ /* 0x000e220000000a00 */
[----:B------:R-:W-:Y:S02]  /*3000*/  @P1 LOP3.LUT R55, R16, 0x1e00, R55, 0xf8, !PT ;  /* 0x00001e0010371812 */ /* 0x000fe400078ef837 */
[----:B------:R-:W-:Y:S02]  /*3010*/  @P0 IADD3.X R19, PT, PT, RZ, R9, RZ, P5, !PT ;  /* 0x00000009ff130210 */ /* 0x000fe40002ffe4ff */
[----:B------:R-:W-:-:S03]  /*3020*/  @P1 LOP3.LUT R55, R55, 0xf0, R8, 0xf8, !PT ;  /* 0x000000f037371812 */ /* 0x000fc600078ef808 */
[----:B------:R-:W1:Y:S01]  /*3030*/  @P1 LDC.64 R8, c[0x0][0x388] ;  /* 0x0000e200ff081b82 */ /* 0x000e620000000a00 */
[-C--:B------:R-:W-:Y:S02]  /*3040*/  IDP.4A.S8.S8 R53, R50, R10.reuse, R53 ;  /* 0x0000000a32357226 */ /* 0x080fe40000000635 */
[----:B------:R-:W-:Y:S02]  /*3050*/  IDP.4A.S8.S8 R27, R52, R10, R48 ;  /* 0x0000000a341b7226 */ /* 0x000fe40000000630 */
[----:B------:R2:W3:Y:S03]  /*3060*/  @P0 LDG.E.CONSTANT R10, desc[UR8][R18.64+0x100] ;  /* 0x00010008120a0981 */ /* 0x0004e6000c1e9900 */
[----:B------:R-:W-:Y:S01]  /*3070*/  BAR.SYNC.DEFER_BLOCKING 0x0 ;  /* 0x0000000000007b1d */ /* 0x000fe20000010000 */
[----:B0-----:R-:W-:-:S04]  /*3080*/  @P3 IADD3 R12, P5, PT, R17, R12, RZ ;  /* 0x0000000c110c3210 */ /* 0x001fc80007fbe0ff */
[----:B------:R-:W-:Y:S02]  /*3090*/  @P3 IADD3.X R13, PT, PT, RZ, R13, RZ, P5, !PT ;  /* 0x0000000dff0d3210 */ /* 0x000fe40002ffe4ff */
[C---:B--2---:R-:W-:Y:S02]  /*30a0*/  @P4 LEA R19, R14.reuse, 0x1500, 0x5 ;  /* 0x000015000e134811 */ /* 0x044fe400078e28ff */
[----:B-1----:R-:W-:Y:S01]  /*30b0*/  @P1 IADD3 R54, P5, PT, R55, R8, RZ ;  /* 0x0000000837361210 */ /* 0x002fe20007fbe0ff */
[----:B------:R0:W2:Y:S01]  /*30c0*/  @P3 LDG.E.CONSTANT R17, desc[UR8][R12.64+0x100] ;  /* 0x000100080c113981 */ /* 0x0000a2000c1e9900 */
[----:B------:R-:W-:Y:S02]  /*30d0*/  @P4 SHF.L.U32 R8, R14, 0x4, RZ ;  /* 0x000000040e084819 */ /* 0x000fe400000006ff */
[----:B------:R-:W-:Y:S02]  /*30e0*/  @P1 IADD3.X R55, PT, PT, RZ, R9, RZ, P5, !PT ;  /* 0x00000009ff371210 */ /* 0x000fe40002ffe4ff */
[----:B------:R-:W-:-:S02]  /*30f0*/  @P4 LOP3.LUT R9, R8, 0xf0, RZ, 0xc0, !PT ;  /* 0x000000f008094812 */ /* 0x000fc400078ec0ff */
[----:B------:R-:W-:Y:S01]  /*3100*/  @P4 LOP3.LUT R8, R16, 0x1e00, R19, 0xf8, !PT ;  /* 0x00001e0010084812 */ /* 0x000fe200078ef813 */
[----:B------:R1:W4:Y:S03]  /*3110*/  @P1 LDG.E.CONSTANT R18, desc[UR8][R54.64+0x100] ;  /* 0x0001000836121981 */ /* 0x000326000c1e9900 */
[----:B------:R-:W-:Y:S02]  /*3120*/  @P4 LOP3.LUT R19, R8, 0x80, R9, 0xf6, !PT ;  /* 0x0000008008134812 */ /* 0x000fe400078ef609 */
[----:B------:R-:W5:Y:S01]  /*3130*/  @P4 LDC.64 R8, c[0x0][0x388] ;  /* 0x0000e200ff084b82 */ /* 0x000f620000000a00 */
[----:B0-----:R-:W-:-:S04]  /*3140*/  @P2 LEA R13, R14, 0x1c00, 0x5 ;  /* 0x00001c000e0d2811 */ /* 0x001fc800078e28ff */
[----:B------:R-:W-:-:S03]  /*3150*/  @P2 LOP3.LUT R16, R16, 0x1e00, R13, 0xf8, !PT ;  /* 0x00001e0010102812 */ /* 0x000fc600078ef80d */
[----:B------:R-:W0:Y:S01]  /*3160*/  @P2 LDC.64 R12, c[0x0][0x388] ;  /* 0x0000e200ff0c2b82 */ /* 0x000e220000000a00 */
[----:B-----5:R-:W-:Y:S02]  /*3170*/  @P4 IADD3 R8, P5, PT, R19, R8, RZ ;  /* 0x0000000813084210 */ /* 0x020fe40007fbe0ff */
[----:B------:R-:W-:-:S04]  /*3180*/  @P2 SHF.L.U32 R19, R14, 0x4, RZ ;  /* 0x000000040e132819 */ /* 0x000fc800000006ff */
[----:B------:R-:W-:-:S04]  /*3190*/  @P2 LOP3.LUT R19, R16, 0xf0, R19, 0xf8, !PT ;  /* 0x000000f010132812 */ /* 0x000fc800078ef813 */
[----:B0-----:R-:W-:Y:S02]  /*31a0*/  @P2 IADD3 R12, P6, PT, R19, R12, RZ ;  /* 0x0000000c130c2210 */ /* 0x001fe40007fde0ff */
[----:B------:R-:W-:Y:S02]  /*31b0*/  @P4 IADD3.X R9, PT, PT, RZ, R9, RZ, P5, !PT ;  /* 0x00000009ff094210 */ /* 0x000fe40002ffe4ff */
[----:B------:R-:W-:-:S03]  /*31c0*/  @P2 IADD3.X R13, PT, PT, RZ, R13, RZ, P6, !PT ;  /* 0x0000000dff0d2210 */ /* 0x000fc600037fe4ff */
[----:B------:R-:W5:Y:S04]  /*31d0*/  @P4 LDG.E.CONSTANT R16, desc[UR8][R8.64+0x100] ;  /* 0x0001000808104981 */ /* 0x000f68000c1e9900 */
[----:B------:R-:W5:Y:S01]  /*31e0*/  @P2 LDG.E.CONSTANT R19, desc[UR8][R12.64+0x100] ;  /* 0x000100080c132981 */ /* 0x000f62000c1e9900 */
[----:B------:R-:W-:Y:S02]  /*31f0*/  UMOV UR4, 0x400 ;  /* 0x0000040000047882 */ /* 0x000fe40000000000 */
[----:B------:R-:W-:-:S04]  /*3200*/  UIADD3 UR6, UPT, UPT, UR4, 0x3800, URZ ;  /* 0x0000380004067890 */ /* 0x000fc8000fffe0ff */
[----:B------:R-:W-:Y:S01]  /*3210*/  ULEA UR6, UR5, UR6, 0x18 ;  /* 0x0000000605067291 */ /* 0x000fe2000f8ec0ff */
[----:B------:R-:W-:Y:S01]  /*3220*/  IMAD R57, R2, 0xe0, R15 ;  /* 0x000000e002397824 */ /* 0x000fe200078e020f */
[----:B------:R-:W-:-:S06]  /*3230*/  ULEA UR4, UR5, UR4, 0x18 ;  /* 0x0000000405047291 */ /* 0x000fcc000f8ec0ff */
[----:B-1----:R-:W-:Y:S01]  /*3240*/  LEA R55, R7, UR4, 0x2 ;  /* 0x0000000407377c11 */ /* 0x002fe2000f8e10ff */
[-C--:B------:R-:W-:Y:S02]  /*3250*/  IDP.4A.S8.S8 R6, R50, R11.reuse, R6 ;  /* 0x0000000b32067226 */ /* 0x080fe40000000606 */
[----:B------:R-:W-:Y:S01]  /*3260*/  IDP.4A.S8.S8 R26, R52, R11, R26 ;  /* 0x0000000b341a7226 */ /* 0x000fe2000000061a */
[----:B---3--:R-:W-:Y:S04]  /*3270*/  @P0 STS [R57+UR6], R10 ;  /* 0x0000000a39000988 */ /* 0x008fe80008000806 */
[----:B--2---:R-:W-:Y:S04]  /*3280*/  @P3 STS [R57+UR6+0x380], R17 ;  /* 0x0003801139003988 */ /* 0x004fe80008000806 */
[----:B----4-:R-:W-:Y:S04]  /*3290*/  @P1 STS [R57+UR6+0x700], R18 ;  /* 0x0007001239001988 */ /* 0x010fe80008000806 */
[----:B-----5:R-:W-:Y:S04]  /*32a0*/  @P4 STS [R57+UR6+0xa80], R16 ;  /* 0x000a801039004988 */ /* 0x020fe80008000806 */
[----:B------:R-:W-:Y:S01]  /*32b0*/  @P2 STS [R57+UR6+0xe00], R19 ;  /* 0x000e001339002988 */ /* 0x000fe20008000806 */
[----:B------:R-:W-:Y:S06]  /*32c0*/  BAR.SYNC.DEFER_BLOCKING 0x0 ;  /* 0x0000000000007b1d */ /* 0x000fec0000010000 */
[----:B------:R-:W-:Y:S04]  /*32d0*/  LDS R54, [R55+0x1c00] ;  /* 0x001c000037367984 */ /* 0x000fe80000000800 */
[----:B------:R-:W0:Y:S04]  /*32e0*/  LDS.128 R12, [R4] ;  /* 0x00000000040c7984 */ /* 0x000e280000000c00 */
[----:B------:R-:W1:Y:S04]  /*32f0*/  LDS R48, [R55+0x1ce0] ;  /* 0x001ce00037307984 */ /* 0x000e680000000800 */
[----:B------:R-:W2:Y:S04]  /*3300*/  LDS.128 R8, [R4+0x800] ;  /* 0x0008000004087984 */ /* 0x000ea80000000c00 */
[----:B------:R-:W-:Y:S04]  /*3310*/  LDS.128 R16, [R4+0x900] ;  /* 0x0009000004107984 */ /* 0x000fe80000000c00 */
[----:B------:R-:W-:Y:S01]  /*3320*/  LDS R52, [R55+0x1dc0] ;  /* 0x001dc00037347984 */ /* 0x000fe20000000800 */
        /* <DEDUP_REMOVED lines=16> */
[C---:B------:R-:W-:Y:S02]  /*3430*/  IDP.4A.S8.S8 R40, R48.reuse, R11, R40 ;  /* 0x0000000b30287226 */ /* 0x040fe40000000628 */
[----:B------:R-:W1:Y:S01]  /*3440*/  LDS.128 R8, [R4+0x10] ;  /* 0x0000100004087984 */ /* 0x000e620000000c00 */
[C---:B0-----:R-:W-:Y:S02]  /*3450*/  IDP.4A.S8.S8 R50, R48.reuse, R15, R31 ;  /* 0x0000000f30327226 */ /* 0x041fe4000000061f */
[----:B------:R-:W-:Y:S02]  /*3460*/  IDP.4A.S8.S8 R31, R48, R18, R27 ;  /* 0x00000012301f7226 */ /* 0x000fe4000000061b */
[----:B------:R-:W0:Y:S01]  /*3470*/  LDS R27, [R55+0x1ea0] ;  /* 0x001ea000371b7984 */ /* 0x000e220000000800 */
[----:B------:R-:W-:-:S02]  /*3480*/  IDP.4A.S8.S8 R49, R54, R16, R49 ;  /* 0x0000001036317226 */ /* 0x000fc40000000631 */
[----:B------:R-:W-:Y:S02]  /*3490*/  IDP.4A.S8.S8 R51, R48, R16, R51 ;  /* 0x0000001030337226 */ /* 0x000fe40000000633 */
[-C--:B------:R-:W-:Y:S02]  /*34a0*/  IDP.4A.S8.S8 R30, R54, R17.reuse, R30 ;  /* 0x00000011361e7226 */ /* 0x080fe4000000061e */
[----:B------:R-:W-:Y:S02]  /*34b0*/  IDP.4A.S8.S8 R46, R48, R17, R46 ;  /* 0x00000011302e7226 */ /* 0x000fe4000000062e */
[C---:B------:R-:W-:Y:S02]  /*34c0*/  IDP.4A.S8.S8 R53, R54.reuse, R18, R53 ;  /* 0x0000001236357226 */ /* 0x040fe40000000635 */
[-C--:B------:R-:W-:Y:S02]  /*34d0*/  IDP.4A.S8.S8 R6, R54, R19.reuse, R6 ;  /* 0x0000001336067226 */ /* 0x080fe40000000606 */
[----:B------:R-:W-:-:S02]  /*34e0*/  IDP.4A.S8.S8 R26, R48, R19, R26 ;  /* 0x00000013301a7226 */ /* 0x000fc4000000061a */
[C---:B-1----:R-:W-:Y:S01]  /*34f0*/  IDP.4A.S8.S8 R37, R52.reuse, R8, R37 ;  /* 0x0000000834257226 */ /* 0x042fe20000000625 */
[----:B------:R-:W1:Y:S01]  /*3500*/  LDS.128 R16, [R4+0x910] ;  /* 0x0009100004107984 */ /* 0x000e620000000c00 */
[C---:B------:R-:W-:Y:S02]  /*3510*/  IDP.4A.S8.S8 R32, R52.reuse, R9, R32 ;  /* 0x0000000934207226 */ /* 0x040fe40000000620 */
[C---:B------:R-:W-:Y:S02]  /*3520*/  IDP.4A.S8.S8 R33, R52.reuse, R10, R33 ;  /* 0x0000000a34217226 */ /* 0x040fe40000000621 */
[----:B------:R-:W-:Y:S02]  /*3530*/  IDP.4A.S8.S8 R36, R52, R11, R36 ;  /* 0x0000000b34247226 */ /* 0x000fe40000000624 */
[C---:B0-----:R-:W-:Y:S02]  /*3540*/  IDP.4A.S8.S8 R39, R27.reuse, R8, R39 ;  /* 0x000000081b277226 */ /* 0x041fe40000000627 */
[----:B------:R-:W-:-:S02]  /*3550*/  IDP.4A.S8.S8 R34, R27, R9, R34 ;  /* 0x000000091b227226 */ /* 0x000fc40000000622 */
[C---:B------:R-:W-:Y:S02]  /*3560*/  IDP.4A.S8.S8 R35, R27.reuse, R10, R35 ;  /* 0x0000000a1b237226 */ /* 0x040fe40000000623 */
[----:B------:R-:W-:Y:S02]  /*3570*/  IDP.4A.S8.S8 R38, R27, R11, R38 ;  /* 0x0000000b1b267226 */ /* 0x000fe40000000626 */
[----:B------:R-:W0:Y:S01]  /*3580*/  LDS.128 R8, [R4+0x110] ;  /* 0x0001100004087984 */ /* 0x000e220000000c00 */
[-C--:B------:R-:W-:Y:S02]  /*3590*/  IDP.4A.S8.S8 R23, R54, R12.reuse, R23 ;  /* 0x0000000c36177226 */ /* 0x080fe40000000617 */
[----:B------:R-:W-:Y:S02]  /*35a0*/  IDP.4A.S8.S8 R25, R48, R12, R25 ;  /* 0x0000000c30197226 */ /* 0x000fe40000000619 */
[-C--:B------:R-:W-:Y:S02]  /*35b0*/  IDP.4A.S8.S8 R24, R54, R13.reuse, R24 ;  /* 0x0000000d36187226 */ /* 0x080fe40000000618 */
[----:B------:R-:W-:-:S02]  /*35c0*/  IDP.4A.S8.S8 R44, R48, R13, R44 ;  /* 0x0000000d302c7226 */ /* 0x000fc4000000062c */
[-C--:B------:R-:W-:Y:S02]  /*35d0*/  IDP.4A.S8.S8 R29, R54, R14.reuse, R29 ;  /* 0x0000000e361d7226 */ /* 0x080fe4000000061d */
[----:B------:R-:W-:Y:S02]  /*35e0*/  IDP.4A.S8.S8 R47, R48, R14, R47 ;  /* 0x0000000e302f7226 */ /* 0x000fe4000000062f */
[----:B------:R-:W-:Y:S01]  /*35f0*/  IDP.4A.S8.S8 R28, R54, R15, R28 ;  /* 0x0000000f361c7226 */ /* 0x000fe2000000061c */
[----:B------:R-:W-:Y:S01]  /*3600*/  LDS R48, [R55+0x1f80] ;  /* 0x001f800037307984 */ /* 0x000fe20000000800 */
[----:B-1----:R-:W-:-:S03]  /*3610*/  IDP.4A.S8.S8 R54, R27, R18, R31 ;  /* 0x000000121b367226 */ /* 0x002fc6000000061f */
        /* <DEDUP_REMOVED lines=390> */
[----:B-1----:R-:W-:Y:S02]  /*4e80*/  IDP.4A.S8.S8 R41, R52, R12, R41 ;  /* 0x0000000c34297226 */ /* 0x002fe40000000629 */
        /* <DEDUP_REMOVED lines=9> */
[----:B------:R-:W-:Y:S02]  /*4f20*/  IDP.4A.S8.S8 R43, R27, R12, R43 ;  /* 0x0000000c1b2b7226 */ /* 0x000fe4000000062b */
[----:B------:R-:W-:-:S02]  /*4f30*/  IDP.4A.S8.S8 R20, R52, R13, R20 ;  /* 0x0000000d34147226 */ /* 0x000fc40000000614 */
[C---:B------:R-:W-:Y:S02]  /*4f40*/  IDP.4A.S8.S8 R42, R27.reuse, R13, R42 ;  /* 0x0000000d1b2a7226 */ /* 0x040fe4000000062a */
[CC--:B------:R-:W-:Y:S02]  /*4f50*/  IDP.4A.S8.S8 R21, R52.reuse, R14.reuse, R21 ;  /* 0x0000000e34157226 */ /* 0x0c0fe40000000615 */
[C---:B------:R-:W-:Y:S02]  /*4f60*/  IDP.4A.S8.S8 R45, R27.reuse, R14, R45 ;  /* 0x0000000e1b2d7226 */ /* 0x040fe4000000062d */
[CC--:B------:R-:W-:Y:S02]  /*4f70*/  IDP.4A.S8.S8 R22, R52.reuse, R15.reuse, R22 ;  /* 0x0000000f34167226 */ /* 0x0c0fe40000000616 */
[C---:B------:R-:W-:Y:S02]  /*4f80*/  IDP.4A.S8.S8 R40, R27.reuse, R15, R40 ;  /* 0x0000000f1b287226 */ /* 0x040fe40000000628 */
[-C--:B------:R-:W-:Y:S01]  /*4f90*/  IDP.4A.S8.S8 R49, R52, R16.reuse, R49 ;  /* 0x0000001034317226 */ /* 0x080fe20000000631 */
        /* <DEDUP_REMOVED lines=8> */
[----:B------:R-:W-:Y:S04]  /*5020*/  LDS R52, [R55+0x32c0] ;  /* 0x0032c00037347984 */ /* 0x000fe80000000800 */
[----:B------:R-:W2:Y:S04]  /*5030*/  LDS.128 R16, [R4+0x9c0] ;  /* 0x0009c00004107984 */ /* 0x000ea80000000c00 */
[----:B------:R-:W-:Y:S01]  /*5040*/  LDS R27, [R55+0x33a0] ;  /* 0x0033a000371b7984 */ /* 0x000fe20000000800 */
        /* <DEDUP_REMOVED lines=73> */
[----:B------:R-:W-:Y:S01]  /*54e0*/  LDS.128 R12, [R4+0xf0] ;  /* 0x0000f000040c7984 */ /* 0x000fe20000000c00 */
[CC--:B--2---:R-:W-:Y:S02]  /*54f0*/  IDP.4A.S8.S8 R23, R48.reuse, R16.reuse, R23 ;  /* 0x0000001030177226 */ /* 0x0c4fe40000000617 */
[----:B------:R-:W-:Y:S02]  /*5500*/  IDP.4A.S8.S8 R25, R31, R16, R25 ;  /* 0x000000101f197226 */ /* 0x000fe40000000619 */
[----:B------:R-:W1:Y:S01]  /*5510*/  LDS R16, [R55+0x3640] ;  /* 0x0036400037107984 */ /* 0x000e620000000800 */
[----:B------:R-:W-:-:S02]  /*5520*/  IDP.4A.S8.S8 R24, R48, R17, R24 ;  /* 0x0000001130187226 */ /* 0x000fc40000000618 */
[C---:B------:R-:W-:Y:S02]  /*5530*/  IDP.4A.S8.S8 R44, R31.reuse, R17, R44 ;  /* 0x000000111f2c7226 */ /* 0x040fe4000000062c */
[----:B------:R-:W2:Y:S01]  /*5540*/  LDS R17, [R55+0x3720] ;  /* 0x0037200037117984 */ /* 0x000ea20000000800 */
[CC--:B0-----:R-:W-:Y:S02]  /*5550*/  IDP.4A.S8.S8 R37, R48.reuse, R8.reuse, R37 ;  /* 0x0000000830257226 */ /* 0x0c1fe40000000625 */
[C---:B------:R-:W-:Y:S02]  /*5560*/  IDP.4A.S8.S8 R39, R31.reuse, R8, R39 ;  /* 0x000000081f277226 */ /* 0x040fe40000000627 */
[CC--:B------:R-:W-:Y:S02]  /*5570*/  IDP.4A.S8.S8 R32, R48.reuse, R9.reuse, R32 ;  /* 0x0000000930207226 */ /* 0x0c0fe40000000620 */
[----:B------:R-:W-:Y:S02]  /*5580*/  IDP.4A.S8.S8 R34, R31, R9, R34 ;  /* 0x000000091f227226 */ /* 0x000fe40000000622 */
[----:B------:R-:W-:-:S02]  /*5590*/  IDP.4A.S8.S8 R33, R48, R10, R33 ;  /* 0x0000000a30217226 */ /* 0x000fc40000000621 */
[C---:B------:R-:W-:Y:S02]  /*55a0*/  IDP.4A.S8.S8 R35, R31.reuse, R10, R35 ;  /* 0x0000000a1f237226 */ /* 0x040fe40000000623 */
[CC--:B------:R-:W-:Y:S02]  /*55b0*/  IDP.4A.S8.S8 R36, R48.reuse, R11.reuse, R36 ;  /* 0x0000000b30247226 */ /* 0x0c0fe40000000624 */
[----:B------:R-:W-:Y:S02]  /*55c0*/  IDP.4A.S8.S8 R38, R31, R11, R38 ;  /* 0x0000000b1f267226 */ /* 0x000fe40000000626 */
[----:B------:R-:W0:Y:S01]  /*55d0*/  LDS.128 R8, [R4+0x9e0] ;  /* 0x0009e00004087984 */ /* 0x000e220000000c00 */
[C---:B------:R-:W-:Y:S02]  /*55e0*/  IDP.4A.S8.S8 R29, R48.reuse, R18, R29 ;  /* 0x00000012301d7226 */ /* 0x040fe4000000061d */
[----:B------:R-:W-:Y:S02]  /*55f0*/  IDP.4A.S8.S8 R28, R48, R19, R28 ;  /* 0x00000013301c7226 */ /* 0x000fe4000000061c */
[-C--:B-1----:R-:W-:Y:S01]  /*5600*/  IDP.4A.S8.S8 R37, R16, R12.reuse, R37 ;  /* 0x0000000c10257226 */ /* 0x082fe20000000625 */
[----:B------:R-:W-:Y:S01]  /*5610*/  MOV R57, 0x0 ;  /* 0x0000000000397802 */ /* 0x000fe20000000f00 */
[----:B--2---:R-:W-:-:S02]  /*5620*/  IDP.4A.S8.S8 R39, R17, R12, R39 ;  /* 0x0000000c11277226 */ /* 0x004fc40000000627 */
[C---:B------:R-:W-:Y:S02]  /*5630*/  IDP.4A.S8.S8 R47, R31.reuse, R18, R47 ;  /* 0x000000121f2f7226 */ /* 0x040fe4000000062f */
[----:B------:R-:W-:Y:S02]  /*5640*/  IDP.4A.S8.S8 R50, R31, R19, R50 ;  /* 0x000000131f327226 */ /* 0x000fe40000000632 */
[----:B------:R-:W-:-:S04]  /*5650*/  IMAD.WIDE.U32 R18, R37, 0x8260000, R56 ;  /* 0x0826000025127825 */ /* 0x000fc800078e0038 */
[C---:B0-----:R-:W-:Y:S02]  /*5660*/  IDP.4A.S8.S8 R49, R48.reuse, R8, R49 ;  /* 0x0000000830317226 */ /* 0x041fe40000000631 */
[C---:B------:R-:W-:Y:S02]  /*5670*/  IDP.4A.S8.S8 R30, R48.reuse, R9, R30 ;  /* 0x00000009301e7226 */ /* 0x040fe4000000061e */
[C---:B------:R-:W-:Y:S02]  /*5680*/  IDP.4A.S8.S8 R53, R48.reuse, R10, R53 ;  /* 0x0000000a30357226 */ /* 0x040fe40000000635 */
[----:B------:R-:W-:Y:S01]  /*5690*/  IDP.4A.S8.S8 R48, R48, R11, R6 ;  /* 0x0000000b30307226 */ /* 0x000fe20000000606 */
[----:B------:R-:W-:Y:S01]  /*56a0*/  SHF.R.S32.HI R6, RZ, 0x1f, R37 ;  /* 0x0000001fff067819 */ /* 0x000fe20000011425 */
[----:B------:R-:W-:-:S04]  /*56b0*/  IDP.4A.S8.S8 R46, R31, R9, R46 ;  /* 0x000000091f2e7226 */ /* 0x000fc8000000062e */
[----:B------:R-:W-:-:S04]  /*56c0*/  IMAD R6, R6, 0x8260000, RZ ;  /* 0x0826000006067824 */ /* 0x000fc800078e02ff */
[----:B------:R-:W-:Y:S01]  /*56d0*/  IMAD R9, R37, 0xeadd, R6 ;  /* 0x0000eadd25097824 */ /* 0x000fe200078e0206 */
[----:B------:R-:W-:-:S04]  /*56e0*/  SHF.R.S32.HI R6, RZ, 0x1f, R39 ;  /* 0x0000001fff067819 */ /* 0x000fc80000011427 */
[----:B------:R-:W-:Y:S01]  /*56f0*/  IADD3 R9, PT, PT, R19, R9, RZ ;  /* 0x0000000913097210 */ /* 0x000fe20007ffe0ff */
[----:B------:R-:W-:Y:S02]  /*5700*/  IMAD R6, R6, 0x8260000, RZ ;  /* 0x0826000006067824 */ /* 0x000fe400078e02ff */
[----:B------:R-:W-:Y:S01]  /*5710*/  IDP.4A.S8.S8 R51, R31, R8, R51 ;  /* 0x000000081f337226 */ /* 0x000fe20000000633 */
[----:B------:R-:W-:Y:S01]  /*5720*/  SHF.R.U64 R18, R18, 0x1f, R9 ;  /* 0x0000001f12127819 */ /* 0x000fe20000001209 */
[----:B------:R-:W-:Y:S01]  /*5730*/  IMAD R19, R39, 0xeadd, R6 ;  /* 0x0000eadd27137824 */ /* 0x000fe200078e0206 */
[----:B------:R-:W-:Y:S01]  /*5740*/  LEA R6, R5, R2, 0x3 ;  /* 0x0000000205067211 */ /* 0x000fe200078e18ff */
[----:B------:R-:W-:Y:S01]  /*5750*/  IMAD.WIDE.U32 R8, R39, 0x8260000, R56 ;  /* 0x0826000027087825 */ /* 0x000fe200078e0038 */
[----:B------:R-:W-:Y:S02]  /*5760*/  LEA R5, R0, R5, 0x3 ;  /* 0x0000000500057211 */ /* 0x000fe400078e18ff */
[----:B------:R-:W-:-:S02]  /*5770*/  SHF.L.U32 R0, R6, 0x3, RZ ;  /* 0x0000000306007819 */ /* 0x000fc400000006ff */
[----:B------:R-:W-:Y:S02]  /*5780*/  IADD3 R19, PT, PT, R9, R19, RZ ;  /* 0x0000001309137210 */ /* 0x000fe40007ffe0ff */
[----:B------:R-:W-:Y:S01]  /*5790*/  LEA R2, R5, R2, 0x3 ;  /* 0x0000000205027211 */ /* 0x000fe200078e18ff */
[----:B------:R-:W-:Y:S01]  /*57a0*/  IMAD.WIDE.U32 R58, R0, 0x4, R58 ;  /* 0x00000004003a7825 */ /* 0x000fe200078e003a */
[----:B------:R-:W-:-:S03]  /*57b0*/  SHF.R.U64 R19, R8, 0x1f, R19 ;  /* 0x0000001f08137819 */ /* 0x000fc60000001213 */
[C---:B------:R-:W-:Y:S02]  /*57c0*/  IDP.4A.S8.S8 R54, R31.reuse, R10, R54 ;  /* 0x0000000a1f367226 */ /* 0x040fe40000000636 */
[----:B------:R-:W-:Y:S02]  /*57d0*/  IDP.4A.S8.S8 R26, R31, R11, R26 ;  /* 0x0000000b1f1a7226 */ /* 0x000fe4000000061a */
[----:B------:R-:W0:Y:S01]  /*57e0*/  LDS.128 R8, [R4+0x8f0] ;  /* 0x0008f00004087984 */ /* 0x000e220000000c00 */
[----:B------:R-:W-:-:S03]  /*57f0*/  IMAD R6, R2, 0xe, R3 ;  /* 0x0000000e02067824 */ /* 0x000fc600078e0203 */
[----:B------:R-:W2:Y:S01]  /*5800*/  LDG.E.CONSTANT R2, desc[UR8][R58.64] ;  /* 0x000000083a027981 */ /* 0x000ea2000c1e9900 */
[----:B------:R-:W-:Y:S02]  /*5810*/  IMAD R3, R6, 0x70, R7 ;  /* 0x0000007006037824 */ /* 0x000fe400078e0207 */
[CC--:B------:R-:W-:Y:S02]  /*5820*/  IDP.4A.S8.S8 R5, R16.reuse, R13.reuse, R32 ;  /* 0x0000000d10057226 */ /* 0x0c0fe40000000620 */
[----:B------:R-:W-:Y:S02]  /*5830*/  IDP.4A.S8.S8 R27, R17, R13, R34 ;  /* 0x0000000d111b7226 */ /* 0x000fe40000000622 */
[C---:B------:R-:W-:Y:S01]  /*5840*/  IDP.4A.S8.S8 R33, R16.reuse, R14, R33 ;  /* 0x0000000e10217226 */ /* 0x040fe20000000621 */
[----:B------:R-:W3:Y:S01]  /*5850*/  LDG.E.CONSTANT R34, desc[UR8][R58.64+0x8c] ;  /* 0x00008c083a227981 */ /* 0x000ee2000c1e9900 */
[----:B0-----:R-:W-:-:S05]  /*5860*/  IDP.4A.S8.S8 R41, R16, R8, R41 ;  /* 0x0000000810297226 */ /* 0x001fca0000000629 */
[----:B------:R-:W-:Y:S01]  /*5870*/  SHF.R.S32.HI R6, RZ, 0x1f, R41 ;  /* 0x0000001fff067819 */ /* 0x000fe20000011429 */
[----:B------:R-:W-:Y:S02]  /*5880*/  IDP.4A.S8.S8 R43, R17, R8, R43 ;  /* 0x00000008112b7226 */ /* 0x000fe4000000062b */
[----:B------:R-:W4:Y:S02]  /*5890*/  LDG.E.CONSTANT R8, desc[UR8][R58.64+0x80] ;  /* 0x000080083a087981 */ /* 0x000f24000c1e9900 */
        /* <DEDUP_REMOVED lines=8> */
[----:B------:R-:W-:-:S04]  /*5920*/  IMAD.WIDE.U32 R6, R43, 0x8260000, R56 ;  /* 0x082600002b067825 */ /* 0x000fc800078e0038 */
[C---:B------:R-:W-:Y:S02]  /*5930*/  IDP.4A.S8.S8 R35, R17.reuse, R14, R35 ;  /* 0x0000000e11237226 */ /* 0x040fe40000000623 */
[-C--:B------:R-:W-:Y:S02]  /*5940*/  IDP.4A.S8.S8 R31, R16, R15.reuse, R36 ;  /* 0x0000000f101f7226 */ /* 0x080fe40000000624 */
[----:B------:R-:W-:Y:S01]  /*5950*/  IDP.4A.S8.S8 R37, R17, R15, R38 ;  /* 0x0000000f11257226 */ /* 0x000fe20000000626 */
[----:B------:R-:W-:Y:S01]  /*5960*/  IADD3 R43, PT, PT, R7, R55, RZ ;  /* 0x00000037072b7210 */ /* 0x000fe20007ffe0ff */
[----:B------:R-:W0:Y:S03]  /*5970*/  LDS.128 R12, [R4+0x9f0] ;  /* 0x0009f000040c7984 */ /* 0x000e260000000c00 */
[----:B------:R-:W-:Y:S01]  /*5980*/  SHF.R.U64 R43, R6, 0x1f, R43 ;  /* 0x0000001f062b7819 */ /* 0x000fe2000000122b */
[-C--:B------:R-:W-:Y:S01]  /*5990*/  IDP.4A.S8.S8 R21, R16, R10.reuse, R21 ;  /* 0x0000000a10157226 */ /* 0x080fe20000000615 */
[----:B------:R-:W-:Y:S01]  /*59a0*/  SHF.R.S32.HI R6, RZ, 0x1f, R5 ;  /* 0x0000001fff067819 */ /* 0x000fe20000011405 */
[----:B------:R-:W-:Y:S01]  /*59b0*/  IDP.4A.S8.S8 R45, R17, R10, R45 ;  /* 0x0000000a112d7226 */ /* 0x000fe2000000062d */
[----:B------:R-:W5:Y:S03]  /*59c0*/  LDG.E.CONSTANT R36, desc[UR8][R58.64+0x10] ;  /* 0x000010083a247981 */ /* 0x000f66000c1e9900 */
[----:B------:R-:W-:-:S04]  /*59d0*/  IMAD R6, R6, 0x8260000, RZ ;  /* 0x0826000006067824 */ /* 0x000fc800078e02ff */
[C---:B------:R-:W-:Y:S02]  /*59e0*/  IMAD R55, R5.reuse, 0xeadd, R6 ;  /* 0x0000eadd05377824 */ /* 0x040fe400078e0206 */
[----:B------:R-:W-:-:S05]  /*59f0*/  IMAD.WIDE.U32 R6, R5, 0x8260000, R56 ;  /* 0x0826000005067825 */ /* 0x000fca00078e0038 */
[----:B------:R-:W-:-:S04]  /*5a00*/  IADD3 R5, PT, PT, R7, R55, RZ ;  /* 0x0000003707057210 */ /* 0x000fc80007ffe0ff */
[----:B------:R-:W-:Y:S02]  /*5a10*/  SHF.R.U64 R10, R6, 0x1f, R5 ;  /* 0x0000001f060a7819 */ /* 0x000fe40000001205 */
[----:B------:R-:W1:Y:S01]  /*5a20*/  LDS.128 R4, [R4+0x1f0] ;  /* 0x0001f00004047984 */ /* 0x000e620000000c00 */
[----:B------:R-:W-:-:S03]  /*5a30*/  IDP.4A.S8.S8 R39, R16, R9, R20 ;  /* 0x0000000910277226 */ /* 0x000fc60000000614 */
[----:B------:R-:W3:Y:S01]  /*5a40*/  LDG.E.CONSTANT R20, desc[UR8][R58.64+0x4] ;  /* 0x000004083a147981 */ /* 0x000ee2000c1e9900 */
[CC--:B0-----:R-:W-:Y:S02]  /*5a50*/  IDP.4A.S8.S8 R49, R16.reuse, R12.reuse, R49 ;  /* 0x0000000c10317226 */ /* 0x0c1fe40000000631 */
[----:B------:R-:W-:Y:S01]  /*5a60*/  IDP.4A.S8.S8 R51, R17, R12, R51 ;  /* 0x0000000c11337226 */ /* 0x000fe20000000633 */
[----:B------:R-:W-:Y:S01]  /*5a70*/  SHF.R.S32.HI R12, RZ, 0x1f, R39 ;  /* 0x0000001fff0c7819 */ /* 0x000fe20000011427 */
[----:B------:R-:W-:-:S04]  /*5a80*/  IDP.4A.S8.S8 R53, R16, R14, R53 ;  /* 0x0000000e10357226 */ /* 0x000fc80000000635 */
[----:B------:R-:W-:Y:S02]  /*5a90*/  IMAD R12, R12, 0x8260000, RZ ;  /* 0x082600000c0c7824 */ /* 0x000fe400078e02ff */
[C---:B------:R-:W-:Y:S02]  /*5aa0*/  IDP.4A.S8.S8 R54, R17.reuse, R14, R54 ;  /* 0x0000000e11367226 */ /* 0x040fe40000000636 */
[-C--:B------:R-:W-:Y:S02]  /*5ab0*/  IDP.4A.S8.S8 R61, R16, R13.reuse, R30 ;  /* 0x0000000d103d7226 */ /* 0x080fe4000000061e */
[----:B------:R-:W-:Y:S02]  /*5ac0*/  IDP.4A.S8.S8 R46, R17, R13, R46 ;  /* 0x0000000d112e7226 */ /* 0x000fe4000000062e */
[C---:B------:R-:W-:Y:S02]  /*5ad0*/  IMAD R14, R39.reuse, 0xeadd, R12 ;  /* 0x0000eadd270e7824 */ /* 0x040fe400078e020c */
[----:B------:R-:W-:-:S05]  /*5ae0*/  IMAD.WIDE.U32 R12, R39, 0x8260000, R56 ;  /* 0x08260000270c7825 */ /* 0x000fca00078e0038 */
[----:B------:R-:W-:Y:S01]  /*5af0*/  IADD3 R13, PT, PT, R13, R14, RZ ;  /* 0x0000000e0d0d7210 */ /* 0x000fe20007ffe0ff */
[----:B------:R-:W-:-:S03]  /*5b00*/  IDP.4A.S8.S8 R55, R16, R11, R22 ;  /* 0x0000000b10377226 */ /* 0x000fc60000000616 */
[----:B------:R-:W-:Y:S02]  /*5b10*/  SHF.R.U64 R22, R12, 0x1f, R13 ;  /* 0x0000001f0c167819 */ /* 0x000fe4000000120d */
[----:B------:R-:W0:Y:S01]  /*5b20*/  LDC.64 R12, c[0x0][0x3a0] ;  /* 0x0000e800ff0c7b82 */ /* 0x000e220000000a00 */
[CC--:B-1----:R-:W-:Y:S02]  /*5b30*/  IDP.4A.S8.S8 R23, R16.reuse, R4.reuse, R23 ;  /* 0x0000000410177226 */ /* 0x0c2fe40000000617 */
[----:B------:R-:W-:Y:S01]  /*5b40*/  IDP.4A.S8.S8 R25, R17, R4, R25 ;  /* 0x0000000411197226 */ /* 0x000fe20000000619 */
[----:B------:R-:W-:Y:S01]  /*5b50*/  SHF.R.S32.HI R4, RZ, 0x1f, R27 ;  /* 0x0000001fff047819 */ /* 0x000fe2000001141b */
[----:B------:R-:W-:-:S04]  /*5b60*/  IDP.4A.S8.S8 R39, R16, R15, R48 ;  /* 0x0000000f10277226 */ /* 0x000fc80000000630 */
[----:B------:R-:W-:Y:S02]  /*5b70*/  IMAD R4, R4, 0x8260000, RZ ;  /* 0x0826000004047824 */ /* 0x000fe400078e02ff */
[----:B------:R-:W-:Y:S02]  /*5b80*/  IDP.4A.S8.S8 R26, R17, R15, R26 ;  /* 0x0000000f111a7226 */ /* 0x000fe4000000061a */
[C---:B------:R-:W-:Y:S02]  /*5b90*/  IMAD R4, R27.reuse, 0xeadd, R4 ;  /* 0x0000eadd1b047824 */ /* 0x040fe400078e0204 */
[----:B------:R-:W-:-:S04]  /*5ba0*/  IMAD.WIDE.U32 R14, R27, 0x8260000, R56 ;  /* 0x082600001b0e7825 */ /* 0x000fc800078e0038 */
[----:B------:R-:W-:Y:S01]  /*5bb0*/  IDP.4A.S8.S8 R9, R17, R9, R42 ;  /* 0x0000000911097226 */ /* 0x000fe2000000062a */
[----:B------:R-:W-:-:S04]  /*5bc0*/  IADD3 R27, PT, PT, R15, R4, RZ ;  /* 0x000000040f1b7210 */ /* 0x000fc80007ffe0ff */
[----:B------:R-:W-:Y:S01]  /*5bd0*/  SHF.R.S32.HI R4, RZ, 0x1f, R9 ;  /* 0x0000001fff047819 */ /* 0x000fe20000011409 */
[----:B0-----:R-:W-:Y:S02]  /*5be0*/  IMAD.WIDE.U32 R12, R0, 0x4, R12 ;  /* 0x00000004000c7825 */ /* 0x001fe400078e000c */
[----:B------:R-:W5:Y:S02]  /*5bf0*/  LDG.E.CONSTANT R0, desc[UR8][R58.64+0x84] ;  /* 0x000084083a007981 */ /* 0x000f64000c1e9900 */
[----:B------:R-:W-:Y:S01]  /*5c00*/  IMAD R4, R4, 0x8260000, RZ ;  /* 0x0826000004047824 */ /* 0x000fe200078e02ff */
[----:B------:R-:W-:Y:S01]  /*5c10*/  SHF.R.U64 R27, R14, 0x1f, R27 ;  /* 0x0000001f0e1b7819 */ /* 0x000fe2000000121b */
[----:B------:R-:W-:-:S04]  /*5c20*/  IMAD.WIDE.U32 R14, R9, 0x8260000, R56 ;  /* 0x08260000090e7825 */ /* 0x000fc800078e0038 */
[----:B------:R-:W-:-:S05]  /*5c30*/  IMAD R4, R9, 0xeadd, R4 ;  /* 0x0000eadd09047824 */ /* 0x000fca00078e0204 */
[----:B------:R-:W-:Y:S02]  /*5c40*/  IADD3 R9, PT, PT, R15, R4, RZ ;  /* 0x000000040f097210 */ /* 0x000fe40007ffe0ff */
[----:B------:R-:W-:Y:S02]  /*5c50*/  SHF.R.S32.HI R4, RZ, 0x1f, R33 ;  /* 0x0000001fff047819 */ /* 0x000fe40000011421 */
[----:B------:R-:W-:-:S03]  /*5c60*/  SHF.R.U64 R9, R14, 0x1f, R9 ;  /* 0x0000001f0e097819 */ /* 0x000fc60000001209 */
[----:B------:R-:W-:Y:S02]  /*5c70*/  IMAD R4, R4, 0x8260000, RZ ;  /* 0x0826000004047824 */ /* 0x000fe400078e02ff */
[----:B------:R-:W-:-:S04]  /*5c80*/  IMAD.WIDE.U32 R14, R33, 0x8260000, R56 ;  /* 0x08260000210e7825 */ /* 0x000fc800078e0038 */
[----:B------:R-:W-:-:S05]  /*5c90*/  IMAD R4, R33, 0xeadd, R4 ;  /* 0x0000eadd21047824 */ /* 0x000fca00078e0204 */
[----:B------:R-:W-:-:S04]  /*5ca0*/  IADD3 R15, PT, PT, R15, R4, RZ ;  /* 0x000000040f0f7210 */ /* 0x000fc80007ffe0ff */
[----:B------:R-:W-:Y:S02]  /*5cb0*/  SHF.R.U64 R30, R14, 0x1f, R15 ;  /* 0x0000001f0e1e7819 */ /* 0x000fe4000000120f */
[----:B------:R-:W5:Y:S04]  /*5cc0*/  LDG.E.CONSTANT R15, desc[UR8][R58.64+0x8] ;  /* 0x000008083a0f7981 */ /* 0x000f68000c1e9900 */
[----:B------:R-:W5:Y:S01]  /*5cd0*/  LDG.E.CONSTANT R14, desc[UR8][R58.64+0x88] ;  /* 0x000088083a0e7981 */ /* 0x000f62000c1e9900 */
[----:B------:R-:W-:-:S03]  /*5ce0*/  IDP.4A.S8.S8 R33, R16, R5, R24 ;  /* 0x0000000510217226 */ /* 0x000fc60000000618 */
[----:B------:R-:W5:Y:S01]  /*5cf0*/  LDG.E.CONSTANT R24, desc[UR8][R12.64] ;  /* 0x000000080c187981 */ /* 0x000f62000c1e9900 */
[C---:B------:R-:W-:Y:S02]  /*5d00*/  IDP.4A.S8.S8 R44, R17.reuse, R5, R44 ;  /* 0x00000005112c7226 */ /* 0x040fe4000000062c */
[----:B------:R-:W0:Y:S01]  /*5d10*/  LDC.64 R4, c[0x0][0x3a8] ;  /* 0x0000ea00ff047b82 */ /* 0x000e220000000a00 */
[C---:B------:R-:W-:Y:S02]  /*5d20*/  IDP.4A.S8.S8 R28, R16.reuse, R7, R28 ;  /* 0x00000007101c7226 */ /* 0x040fe4000000061c */
[C---:B------:R-:W-:Y:S02]  /*5d30*/  IDP.4A.S8.S8 R11, R17.reuse, R11, R40 ;  /* 0x0000000b110b7226 */ /* 0x040fe40000000628 */
[CC--:B------:R-:W-:Y:S02]  /*5d40*/  IDP.4A.S8.S8 R47, R17.reuse, R6.reuse, R47 ;  /* 0x00000006112f7226 */ /* 0x0c0fe4000000062f */
[----:B------:R-:W-:Y:S01]  /*5d50*/  IDP.4A.S8.S8 R7, R17, R7, R50 ;  /* 0x0000000711077226 */ /* 0x000fe20000000632 */
[----:B------:R-:W-:Y:S01]  /*5d60*/  SHF.L.U32 R17, R3, 0x2, RZ ;  /* 0x0000000203117819 */ /* 0x000fe200000006ff */
[----:B------:R-:W-:-:S04]  /*5d70*/  IDP.4A.S8.S8 R29, R16, R6, R29 ;  /* 0x00000006101d7226 */ /* 0x000fc8000000061d */
[----:B0-----:R-:W-:-:S05]  /*5d80*/  IMAD.WIDE.U32 R4, R17, 0x4, R4 ;  /* 0x0000000411047825 */ /* 0x001fca00078e0004 */
[----:B------:R-:W5:Y:S04]  /*5d90*/  LDG.E.CONSTANT R6, desc[UR8][R4.64] ;  /* 0x0000000804067981 */ /* 0x000f68000c1e9900 */
[----:B------:R-:W5:Y:S04]  /*5da0*/  LDG.E.CONSTANT R38, desc[UR8][R4.64+0x18b84] ;  /* 0x018b840804267981 */ /* 0x000f68000c1e9900 */
[----:B------:R-:W5:Y:S01]  /*5db0*/  LDG.E.CONSTANT R50, desc[UR8][R4.64+0x1bc8c] ;  /* 0x01bc8c0804327981 */ /* 0x000f62000c1e9900 */
[C---:B--2---:R-:W-:Y:S02]  /*5dc0*/  IADD3 R3, PT, PT, R2.reuse, R18, RZ ;  /* 0x0000001202037210 */ /* 0x044fe40007ffe0ff */
[----:B------:R-:W-:-:S02]  /*5dd0*/  IADD3 R16, PT, PT, R2, R19, RZ ;  /* 0x0000001302107210 */ /* 0x000fc40007ffe0ff */
[----:B------:R-:W-:-:S05]  /*5de0*/  SHF.R.S32.HI R2, RZ, 0x1f, R3 ;  /* 0x0000001fff027819 */ /* 0x000fca0000011403 */
        /* <DEDUP_REMOVED lines=9> */
[----:B------:R-:W-:-:S05]  /*5e80*/  SHF.R.S32.HI R2, RZ, 0x1f, R21 ;  /* 0x0000001fff027819 */ /* 0x000fca0000011415 */
[----:B------:R-:W-:-:S04]  /*5e90*/  IMAD R2, R2, 0x8260000, RZ ;  /* 0x0826000002027824 */ /* 0x000fc800078e02ff */
[C---:B------:R-:W-:Y:S02]  /*5ea0*/  IMAD R18, R21.reuse, 0xeadd, R2 ;  /* 0x0000eadd15127824 */ /* 0x040fe400078e0202 */
[----:B------:R-:W-:Y:S01]  /*5eb0*/  IMAD.WIDE.U32 R2, R21, 0x8260000, R56 ;  /* 0x0826000015027825 */ /* 0x000fe200078e0038 */
[----:B----4-:R-:W-:-:S04]  /*5ec0*/  IADD3 R41, PT, PT, R8, R41, RZ ;  /* 0x0000002908297210 */ /* 0x010fc80007ffe0ff */
[----:B------:R-:W-:-:S04]  /*5ed0*/  IADD3 R21, PT, PT, R3, R18, RZ ;  /* 0x0000001203157210 */ /* 0x000fc80007ffe0ff */
[----:B------:R-:W-:Y:S02]  /*5ee0*/  SHF.R.U64 R21, R2, 0x1f, R21 ;  /* 0x0000001f02157819 */ /* 0x000fe40000001215 */
        /* <DEDUP_REMOVED lines=17> */
[----:B---3--:R-:W-:Y:S02]  /*6000*/  IADD3 R3, PT, PT, R20, R10, RZ ;  /* 0x0000000a14037210 */ /* 0x008fe40007ffe0ff */
[----:B------:R-:W2:Y:S02]  /*6010*/  LDG.E.CONSTANT R10, desc[UR8][R58.64+0xc] ;  /* 0x00000c083a0a7981 */ /* 0x000ea4000c1e9900 */
[----:B------:R-:W-:-:S05]  /*6020*/  SHF.R.S32.HI R2, RZ, 0x1f, R3 ;  /* 0x0000001fff027819 */ /* 0x000fca0000011403 */
[----:B------:R-:W-:Y:S02]  /*6030*/  IMAD R35, R2, -0x7fff7dba, RZ ;  /* 0x8000824602237824 */ /* 0x000fe400078e02ff */
[----:B------:R-:W-:Y:S01]  /*6040*/  IMAD.WIDE.U32 R2, R3, -0x7fff7dba, R56 ;  /* 0x8000824603027825 */ /* 0x000fe200078e0038 */
[----:B------:R-:W-:-:S04]  /*6050*/  IADD3 R27, PT, PT, R20, R27, RZ ;  /* 0x0000001b141b7210 */ /* 0x000fc80007ffe0ff */
[----:B------:R-:W-:-:S04]  /*6060*/  IADD3 R3, PT, PT, R3, R35, RZ ;  /* 0x0000002303037210 */ /* 0x000fc80007ffe0ff */
[----:B------:R-:W-:Y:S02]  /*6070*/  SHF.R.U64 R20, R2, 0x1f, R3 ;  /* 0x0000001f02147819 */ /* 0x000fe40000001203 */
[----:B------:R-:W-:-:S05]  /*6080*/  SHF.R.S32.HI R2, RZ, 0x1f, R27 ;  /* 0x0000001fff027819 */ /* 0x000fca000001141b */
[----:B------:R-:W-:Y:S02]  /*6090*/  IMAD R35, R2, -0x7fff7dba, RZ ;  /* 0x8000824602237824 */ /* 0x000fe400078e02ff */
[----:B------:R-:W-:-:S05]  /*60a0*/  IMAD.WIDE.U32 R2, R27, -0x7fff7dba, R56 ;  /* 0x800082461b027825 */ /* 0x000fca00078e0038 */
[----:B------:R-:W-:Y:S02]  /*60b0*/  IADD3 R27, PT, PT, R3, R35, RZ ;  /* 0x00000023031b7210 */ /* 0x000fe40007ffe0ff */
[----:B------:R-:W3:Y:S02]  /*60c0*/  LDG.E.CONSTANT R35, desc[UR8][R12.64+0x80] ;  /* 0x000080080c237981 */ /* 0x000ee4000c1e9900 */
[----:B------:R-:W-:Y:S02]  /*60d0*/  SHF.R.U64 R27, R2, 0x1f, R27 ;  /* 0x0000001f021b7819 */ /* 0x000fe4000000121b */
[----:B------:R-:W-:-:S05]  /*60e0*/  SHF.R.S32.HI R2, RZ, 0x1f, R45 ;  /* 0x0000001fff027819 */ /* 0x000fca000001142d */
[----:B------:R-:W-:-:S04]  /*60f0*/  IMAD R2, R2, 0x8260000, RZ ;  /* 0x0826000002027824 */ /* 0x000fc800078e02ff */
[C---:B------:R-:W-:Y:S02]  /*6100*/  IMAD R41, R45.reuse, 0xeadd, R2 ;  /* 0x0000eadd2d297824 */ /* 0x040fe400078e0202 */
[----:B------:R-:W-:-:S05]  /*6110*/  IMAD.WIDE.U32 R2, R45, 0x8260000, R56 ;  /* 0x082600002d027825 */ /* 0x000fca00078e0038 */
[----:B------:R-:W-:Y:S02]  /*6120*/  IADD3 R41, PT, PT, R3, R41, RZ ;  /* 0x0000002903297210 */ /* 0x000fe40007ffe0ff */
[C---:B-----5:R-:W-:Y:S02]  /*6130*/  IADD3 R3, PT, PT, R0.reuse, R22, RZ ;  /* 0x0000001600037210 */ /* 0x060fe40007ffe0ff */
[----:B------:R-:W-:Y:S02]  /*6140*/  IADD3 R9, PT, PT, R0, R9, RZ ;  /* 0x0000000900097210 */ /* 0x000fe40007ffe0ff */
[----:B------:R-:W-:Y:S02]  /*6150*/  SHF.R.S32.HI R0, RZ, 0x1f, R3 ;  /* 0x0000001fff007819 */ /* 0x000fe40000011403 */
[----:B------:R-:W-:Y:S01]  /*6160*/  SHF.R.U64 R41, R2, 0x1f, R41 ;  /* 0x0000001f02297819 */ /* 0x000fe20000001229 */
[----:B------:R-:W-:-:S04]  /*6170*/  IMAD.WIDE.U32 R2, R3, -0x7fff7dba, R56 ;  /* 0x8000824603027825 */ /* 0x000fc800078e0038 */
[----:B------:R-:W-:-:S05]  /*6180*/  IMAD R43, R0, -0x7fff7dba, RZ ;  /* 0x80008246002b7824 */ /* 0x000fca00078e02ff */
[----:B------:R-:W-:-:S04]  /*6190*/  IADD3 R3, PT, PT, R3, R43, RZ ;  /* 0x0000002b03037210 */ /* 0x000fc80007ffe0ff */
[----:B------:R-:W-:Y:S02]  /*61a0*/  SHF.R.U64 R0, R2, 0x1f, R3 ;  /* 0x0000001f02007819 */ /* 0x000fe40000001203 */
[----:B------:R-:W-:-:S05]  /*61b0*/  SHF.R.S32.HI R2, RZ, 0x1f, R9 ;  /* 0x0000001fff027819 */ /* 0x000fca0000011409 */
[----:B------:R-:W-:Y:S02]  /*61c0*/  IMAD R43, R2, -0x7fff7dba, RZ ;  /* 0x80008246022b7824 */ /* 0x000fe400078e02ff */
[----:B------:R-:W-:-:S05]  /*61d0*/  IMAD.WIDE.U32 R2, R9, -0x7fff7dba, R56 ;  /* 0x8000824609027825 */ /* 0x000fca00078e0038 */
[----:B------:R-:W-:Y:S02]  /*61e0*/  IADD3 R9, PT, PT, R3, R43, RZ ;  /* 0x0000002b03097210 */ /* 0x000fe40007ffe0ff */
[----:B------:R-:W-:Y:S02]  /*61f0*/  IADD3 R3, PT, PT, R15, R30, RZ ;  /* 0x0000001e0f037210 */ /* 0x000fe40007ffe0ff */
[----:B------:R-:W-:Y:S02]  /*6200*/  SHF.R.U64 R9, R2, 0x1f, R9 ;  /* 0x0000001f02097819 */ /* 0x000fe40000001209 */
[----:B------:R-:W-:-:S05]  /*6210*/  SHF.R.S32.HI R2, RZ, 0x1f, R3 ;  /* 0x0000001fff027819 */ /* 0x000fca0000011403 */
[----:B------:R-:W-:Y:S02]  /*6220*/  IMAD R43, R2, -0x7fff7dba, RZ ;  /* 0x80008246022b7824 */ /* 0x000fe400078e02ff */
[----:B------:R-:W-:Y:S01]  /*6230*/  IMAD.WIDE.U32 R2, R3, -0x7fff7dba, R56 ;  /* 0x8000824603027825 */ /* 0x000fe200078e0038 */
[----:B------:R-:W-:-:S04]  /*6240*/  IADD3 R21, PT, PT, R14, R21, RZ ;  /* 0x000000150e157210 */ /* 0x000fc80007ffe0ff */
[----:B------:R-:W-:-:S04]  /*6250*/  IADD3 R3, PT, PT, R3, R43, RZ ;  /* 0x0000002b03037210 */ /* 0x000fc80007ffe0ff */
[----:B------:R-:W-:Y:S02]  /*6260*/  SHF.R.U64 R22, R2, 0x1f, R3 ;  /* 0x0000001f02167819 */ /* 0x000fe40000001203 */
[----:B------:R-:W-:Y:S02]  /*6270*/  SHF.R.S32.HI R2, RZ, 0x1f, R21 ;  /* 0x0000001fff027819 */ /* 0x000fe40000011415 */
[----:B------:R-:W-:-:S03]  /*6280*/  IADD3 R43, PT, PT, R15, R32, RZ ;  /* 0x000000200f2b7210 */ /* 0x000fc60007ffe0ff */
[----:B------:R-:W-:Y:S02]  /*6290*/  IMAD R15, R2, -0x7fff7dba, RZ ;  /* 0x80008246020f7824 */ /* 0x000fe400078e02ff */
[----:B------:R-:W-:Y:S02]  /*62a0*/  IMAD.WIDE.U32 R2, R21, -0x7fff7dba, R56 ;  /* 0x8000824615027825 */ /* 0x000fe400078e0038 */
[----:B------:R-:W4:Y:S03]  /*62b0*/  LDG.E.CONSTANT R21, desc[UR8][R4.64+0x18800] ;  /* 0x0188000804157981 */ /* 0x000f26000c1e9900 */
[----:B------:R-:W-:-:S04]  /*62c0*/  IADD3 R15, PT, PT, R3, R15, RZ ;  /* 0x0000000f030f7210 */ /* 0x000fc80007ffe0ff */
[----:B------:R-:W-:Y:S02]  /*62d0*/  SHF.R.U64 R15, R2, 0x1f, R15 ;  /* 0x0000001f020f7819 */ /* 0x000fe4000000120f */
[----:B------:R-:W-:-:S05]  /*62e0*/  SHF.R.S32.HI R2, RZ, 0x1f, R43 ;  /* 0x0000001fff027819 */ /* 0x000fca000001142b */
[----:B------:R-:W-:Y:S02]  /*62f0*/  IMAD R45, R2, -0x7fff7dba, RZ ;  /* 0x80008246022d7824 */ /* 0x000fe400078e02ff */
[----:B------:R-:W-:-:S05]  /*6300*/  IMAD.WIDE.U32 R2, R43, -0x7fff7dba, R56 ;  /* 0x800082462b027825 */ /* 0x000fca00078e0038 */
[----:B------:R-:W-:-:S04]  /*6310*/  IADD3 R3, PT, PT, R3, R45, RZ ;  /* 0x0000002d03037210 */ /* 0x000fc80007ffe0ff */
[----:B------:R-:W-:Y:S02]  /*6320*/  SHF.R.U64 R30, R2, 0x1f, R3 ;  /* 0x0000001f021e7819 */ /* 0x000fe40000001203 */
[----:B------:R-:W-:Y:S02]  /*6330*/  IADD3 R3, PT, PT, R24, R19, RZ ;  /* 0x0000001318037210 */ /* 0x000fe40007ffe0ff */
[----:B------:R-:W5:Y:S03]  /*6340*/  LDG.E.CONSTANT R19, desc[UR8][R4.64+0x380] ;  /* 0x0003800804137981 */ /* 0x000f66000c1e9900 */
[----:B------:R-:W-:-:S05]  /*6350*/  IMAD.WIDE R2, R3, 0x773d09f1, R56 ;  /* 0x773d09f103027825 */ /* 0x000fca00078e0238 */
[----:B------:R-:W-:Y:S02]  /*6360*/  SHF.R.U64 R45, R2, 0x1f, R3 ;  /* 0x0000001f022d7819 */ /* 0x000fe40000001203 */
[----:B------:R-:W0:Y:S02]  /*6370*/  LDC.64 R2, c[0x0][0x390] ;  /* 0x0000e400ff027b82 */ /* 0x000e240000000a00 */
[----:B------:R-:W-:Y:S02]  /*6380*/  VIADDMNMX R45, R6, R45, RZ, !PT ;  /* 0x0000002d062d7246 */ /* 0x000fe400078001ff */
[----:B------:R-:W5:Y:S01]  /*6390*/  LDG.E.CONSTANT R6, desc[UR8][R4.64+0x18b80] ;  /* 0x018b800804067981 */ /* 0x000f62000c1e9900 */
[----:B------:R-:W-:Y:S02]  /*63a0*/  IADD3 R43, PT, PT, R24, R16, RZ ;  /* 0x00000010182b7210 */ /* 0x000fe40007ffe0ff */
[----:B------:R-:W-:Y:S01]  /*63b0*/  SHF.R.S32.HI R16, RZ, 0x1f, R31 ;  /* 0x0000001fff107819 */ /* 0x000fe2000001141f */
[----:B------:R-:W5:Y:S01]  /*63c0*/  LDG.E.CONSTANT R24, desc[UR8][R12.64+0x4] ;  /* 0x000004080c187981 */ /* 0x000f62000c1e9900 */
[----:B------:R-:W-:-:S03]  /*63d0*/  IADD3 R41, PT, PT, R14, R41, RZ ;  /* 0x000000290e297210 */ /* 0x000fc60007ffe0ff */
[----:B------:R-:W-:-:S04]  /*63e0*/  IMAD R16, R16, 0x8260000, RZ ;  /* 0x0826000010107824 */ /* 0x000fc800078e02ff */
[----:B------:R-:W-:Y:S02]  /*63f0*/  IMAD R14, R31, 0xeadd, R16 ;  /* 0x0000eadd1f0e7824 */ /* 0x000fe400078e0210 */
[----:B0-----:R-:W-:-:S04]  /*6400*/  IMAD.WIDE.U32 R2, R17, 0x4, R2 ;  /* 0x0000000411027825 */ /* 0x001fc800078e0002 */
[----:B------:R-:W-:-:S05]  /*6410*/  IMAD.WIDE.U32 R16, R31, 0x8260000, R56 ;  /* 0x082600001f107825 */ /* 0x000fca00078e0038 */
[----:B------:R-:W-:Y:S02]  /*6420*/  IADD3 R31, PT, PT, R17, R14, RZ ;  /* 0x0000000e111f7210 */ /* 0x000fe40007ffe0ff */
[----:B------:R-:W-:Y:S02]  /*6430*/  SHF.R.S32.HI R14, RZ, 0x1f, R41 ;  /* 0x0000001fff0e7819 */ /* 0x000fe40000011429 */
[----:B------:R-:W-:Y:S01]  /*6440*/  SHF.R.U64 R31, R16, 0x1f, R31 ;  /* 0x0000001f101f7819 */ /* 0x000fe2000000121f */
[----:B------:R-:W-:-:S04]  /*6450*/  IMAD.WIDE.U32 R16, R41, -0x7fff7dba, R56 ;  /* 0x8000824629107825 */ /* 0x000fc800078e0038 */
[----:B------:R-:W-:-:S05]  /*6460*/  IMAD R14, R14, -0x7fff7dba, RZ ;  /* 0x800082460e0e7824 */ /* 0x000fca00078e02ff */
[----:B------:R-:W-:-:S04]  /*6470*/  IADD3 R17, PT, PT, R17, R14, RZ ;  /* 0x0000000e11117210 */ /* 0x000fc80007ffe0ff */
[----:B------:R-:W-:Y:S01]  /*6480*/  SHF.R.U64 R14, R16, 0x1f, R17 ;  /* 0x0000001f100e7819 */ /* 0x000fe20000001211 */
[----:B------:R0:W-:Y:S01]  /*6490*/  STG.E desc[UR8][R2.64], R45 ;  /* 0x0000002d02007986 */ /* 0x0001e2000c101908 */
[----:B--2---:R-:W-:-:S04]  /*64a0*/  IADD3 R31, PT, PT, R10, R31, RZ ;  /* 0x0000001f0a1f7210 */ /* 0x004fc80007ffe0ff */
        /* <DEDUP_REMOVED lines=10> */
[----:B---3--:R-:W-:Y:S02]  /*6550*/  IADD3 R17, PT, PT, R35, R8, RZ ;  /* 0x0000000823117210 */ /* 0x008fe40007ffe0ff */
[----:B------:R-:W-:Y:S01]  /*6560*/  SHF.R.U64 R41, R16, 0x1f, R41 ;  /* 0x0000001f10297819 */ /* 0x000fe20000001229 */
[----:B------:R-:W2:Y:S02]  /*6570*/  LDG.E.CONSTANT R8, desc[UR8][R4.64+0x4] ;  /* 0x0000040804087981 */ /* 0x000ea4000c1e9900 */
[----:B------:R-:W-:Y:S01]  /*6580*/  IMAD.WIDE R16, R17, 0x773d09f1, R56 ;  /* 0x773d09f111107825 */ /* 0x000fe200078e0238 */
[----:B------:R-:W-:Y:S02]  /*6590*/  IADD3 R41, PT, PT, R34, R41, RZ ;  /* 0x0000002922297210 */ /* 0x000fe40007ffe0ff */
[----:B------:R-:W-:-:S02]  /*65a0*/  IADD3 R35, PT, PT, R35, R18, RZ ;  /* 0x0000001223237210 */ /* 0x000fc40007ffe0ff */
[----:B------:R-:W-:Y:S02]  /*65b0*/  SHF.R.U64 R18, R16, 0x1f, R17 ;  /* 0x0000001f10127819 */ /* 0x000fe40000001211 */
[----:B------:R-:W-:-:S05]  /*65c0*/  SHF.R.S32.HI R16, RZ, 0x1f, R41 ;  /* 0x0000001fff107819 */ /* 0x000fca0000011429 */
[----:B0-----:R-:W-:Y:S02]  /*65d0*/  IMAD R45, R16, -0x7fff7dba, RZ ;  /* 0x80008246102d7824 */ /* 0x001fe400078e02ff */
        /* <DEDUP_REMOVED lines=8> */
[----:B------:R-:W-:-:S04]  /*6660*/  SHF.R.U64 R17, R16, 0x1f, R17 ;  /* 0x0000001f10117819 */ /* 0x000fc80000001211 */
[----:B------:R-:W-:-:S04]  /*6670*/  IADD3 R17, PT, PT, R10, R17, RZ ;  /* 0x000000110a117210 */ /* 0x000fc80007ffe0ff */
[----:B------:R-:W-:Y:S01]  /*6680*/  SHF.R.S32.HI R10, RZ, 0x1f, R17 ;  /* 0x0000001fff0a7819 */ /* 0x000fe20000011411 */
[----:B------:R-:W-:-:S04]  /*6690*/  IMAD.WIDE.U32 R16, R17, -0x7fff7dba, R56 ;  /* 0x8000824611107825 */ /* 0x000fc800078e0038 */
[----:B------:R-:W-:-:S05]  /*66a0*/  IMAD R37, R10, -0x7fff7dba, RZ ;  /* 0x800082460a257824 */ /* 0x000fca00078e02ff */
[----:B------:R-:W-:Y:S02]  /*66b0*/  IADD3 R17, PT, PT, R17, R37, RZ ;  /* 0x0000002511117210 */ /* 0x000fe40007ffe0ff */
[----:B------:R-:W-:Y:S01]  /*66c0*/  SHF.R.S32.HI R10, RZ, 0x1f, R11 ;  /* 0x0000001fff0a7819 */ /* 0x000fe2000001140b */
[----:B------:R-:W3:Y:S01]  /*66d0*/  LDG.E.CONSTANT R37, desc[UR8][R4.64+0x18804] ;  /* 0x0188040804257981 */ /* 0x000ee2000c1e9900 */
[----:B------:R-:W-:-:S03]  /*66e0*/  SHF.R.U64 R16, R16, 0x1f, R17 ;  /* 0x0000001f10107819 */ /* 0x000fc60000001211 */
[----:B------:R-:W3:Y:S01]  /*66f0*/  LDG.E.CONSTANT R17, desc[UR8][R12.64+0x84] ;  /* 0x000084080c117981 */ /* 0x000ee2000c1e9900 */
[----:B------:R-:W-:Y:S01]  /*6700*/  IMAD R10, R10, 0x8260000, RZ ;  /* 0x082600000a0a7824 */ /* 0x000fe200078e02ff */
[----:B----4-:R-:W-:-:S03]  /*6710*/  VIADDMNMX R45, R21, R18, RZ, !PT ;  /* 0x00000012152d7246 */ /* 0x010fc600078001ff */
[C---:B------:R-:W-:Y:S01]  /*6720*/  IMAD R21, R11.reuse, 0xeadd, R10 ;  /* 0x0000eadd0b157824 */ /* 0x040fe200078e020a */
[----:B------:R-:W4:Y:S01]  /*6730*/  LDG.E.CONSTANT R18, desc[UR8][R58.64+0x90] ;  /* 0x000090083a127981 */ /* 0x000f22000c1e9900 */
[----:B------:R-:W-:-:S05]  /*6740*/  IMAD.WIDE.U32 R10, R11, 0x8260000, R56 ;  /* 0x082600000b0a7825 */ /* 0x000fca00078e0038 */
[----:B------:R-:W-:-:S04]  /*6750*/  IADD3 R21, PT, PT, R11, R21, RZ ;  /* 0x000000150b157210 */ /* 0x000fc80007ffe0ff */
[----:B------:R-:W-:Y:S01]  /*6760*/  SHF.R.U64 R21, R10, 0x1f, R21 ;  /* 0x0000001f0a157819 */ /* 0x000fe20000001215 */
[----:B------:R-:W-:-:S05]  /*6770*/  IMAD.WIDE R10, R43, 0x773d09f1, R56 ;  /* 0x773d09f12b0a7825 */ /* 0x000fca00078e0238 */
[----:B------:R-:W-:-:S04]  /*6780*/  SHF.R.U64 R10, R10, 0x1f, R11 ;  /* 0x0000001f0a0a7819 */ /* 0x000fc8000000120b */
[----:B-----5:R-:W-:Y:S02]  /*6790*/  VIADDMNMX R55, R19, R10, RZ, !PT ;  /* 0x0000000a13377246 */ /* 0x020fe400078001ff */
[----:B------:R-:W5:Y:S01]  /*67a0*/  LDG.E.CONSTANT R19, desc[UR8][R4.64+0x384] ;  /* 0x0003840804137981 */ /* 0x000f62000c1e9900 */
[----:B------:R-:W-:-:S03]  /*67b0*/  IMAD.WIDE R10, R35, 0x773d09f1, R56 ;  /* 0x773d09f1230a7825 */ /* 0x000fc600078e0238 */
[----:B------:R-:W5:Y:S02]  /*67c0*/  LDG.E.CONSTANT R35, desc[UR8][R12.64+0x8] ;  /* 0x000008080c237981 */ /* 0x000f64000c1e9900 */
[----:B------:R-:W-:-:S04]  /*67d0*/  SHF.R.U64 R43, R10, 0x1f, R11 ;  /* 0x0000001f0a2b7819 */ /* 0x000fc8000000120b */
[----:B------:R-:W-:Y:S02]  /*67e0*/  VIADDMNMX R43, R6, R43, RZ, !PT ;  /* 0x0000002b062b7246 */ /* 0x000fe400078001ff */
[----:B------:R-:W5:Y:S01]  /*67f0*/  LDG.E.CONSTANT R6, desc[UR8][R4.64+0x8] ;  /* 0x0000080804067981 */ /* 0x000f62000c1e9900 */
[----:B------:R-:W-:-:S05]  /*6800*/  IADD3 R41, PT, PT, R24, R20, RZ ;  /* 0x0000001418297210 */ /* 0x000fca0007ffe0ff */
[----:B------:R-:W-:-:S05]  /*6810*/  IMAD.WIDE R10, R41, 0x773d09f1, R56 ;  /* 0x773d09f1290a7825 */ /* 0x000fca00078e0238 */
[----:B------:R-:W-:Y:S02]  /*6820*/  SHF.R.U64 R41, R10, 0x1f, R11 ;  /* 0x0000001f0a297819 */ /* 0x000fe4000000120b */
[----:B------:R-:W-:Y:S01]  /*6830*/  SHF.R.S32.HI R10, RZ, 0x1f, R23 ;  /* 0x0000001fff0a7819 */ /* 0x000fe20000011417 */
[----:B------:R0:W-:Y:S04]  /*6840*/  STG.E desc[UR8][R2.64+0x18800], R45 ;  /* 0x0188002d02007986 */ /* 0x0001e8000c101908 */
[----:B------:R-:W-:Y:S01]  /*6850*/  IMAD R10, R10, 0x8260000, RZ ;  /* 0x082600000a0a7824 */ /* 0x000fe200078e02ff */
[----:B------:R-:W-:-:S03]  /*6860*/  IADD3 R21, PT, PT, R34, R21, RZ ;  /* 0x0000001522157210 */ /* 0x000fc60007ffe0ff */
[C---:B0-----:R-:W-:Y:S02]  /*6870*/  IMAD R45, R23.reuse, 0xeadd, R10 ;  /* 0x0000eadd172d7824 */ /* 0x041fe400078e020a */
[----:B------:R-:W-:-:S05]  /*6880*/  IMAD.WIDE.U32 R10, R23, 0x8260000, R56 ;  /* 0x08260000170a7825 */ /* 0x000fca00078e0038 */
[----:B------:R-:W-:-:S04]  /*6890*/  IADD3 R11, PT, PT, R11, R45, RZ ;  /* 0x0000002d0b0b7210 */ /* 0x000fc80007ffe0ff */
[----:B------:R-:W-:Y:S02]  /*68a0*/  SHF.R.U64 R11, R10, 0x1f, R11 ;  /* 0x0000001f0a0b7819 */ /* 0x000fe4000000120b */
[----:B------:R-:W-:Y:S01]  /*68b0*/  SHF.R.S32.HI R10, RZ, 0x1f, R21 ;  /* 0x0000001fff0a7819 */ /* 0x000fe20000011415 */
[----:B------:R-:W-:Y:S01]  /*68c0*/  IMAD.WIDE.U32 R20, R21, -0x7fff7dba, R56 ;  /* 0x8000824615147825 */ /* 0x000fe200078e0038 */
[----:B------:R-:W-:-:S03]  /*68d0*/  IADD3 R11, PT, PT, R36, R11, RZ ;  /* 0x0000000b240b7210 */ /* 0x000fc60007ffe0ff */
[----:B------:R-:W-:Y:S01]  /*68e0*/  IMAD R23, R10, -0x7fff7dba, RZ ;  /* 0x800082460a177824 */ /* 0x000fe200078e02ff */
[----:B------:R-:W-:-:S04]  /*68f0*/  SHF.R.S32.HI R10, RZ, 0x1f, R11 ;  /* 0x0000001fff0a7819 */ /* 0x000fc8000001140b */
[----:B------:R-:W-:-:S04]  /*6900*/  IADD3 R21, PT, PT, R21, R23, RZ ;  /* 0x0000001715157210 */ /* 0x000fc80007ffe0ff */
        /* <DEDUP_REMOVED lines=12> */
[----:B------:R-:W-:-:S05]  /*69d0*/  IMAD.WIDE R10, R27, 0x773d09f1, R56 ;  /* 0x773d09f11b0a7825 */ /* 0x000fca00078e0238 */
[----:B------:R-:W-:Y:S02]  /*69e0*/  SHF.R.U64 R24, R10, 0x1f, R11 ;  /* 0x0000001f0a187819 */ /* 0x000fe4000000120b */
[----:B--2---:R-:W-:Y:S02]  /*69f0*/  VIADDMNMX R41, R8, R41, RZ, !PT ;  /* 0x0000002908297246 */ /* 0x004fe400078001ff */
[----:B------:R-:W2:Y:S04]  /*6a00*/  LDG.E.CONSTANT R8, desc[UR8][R12.64+0x88] ;  /* 0x000088080c087981 */ /* 0x000ea8000c1e9900 */
[----:B------:R0:W-:Y:S04]  /*6a10*/  STG.E desc[UR8][R2.64+0x4], R41 ;  /* 0x0000042902007986 */ /* 0x0001e8000c101908 */
[----:B------:R1:W-:Y:S01]  /*6a20*/  STG.E desc[UR8][R2.64+0x18b80], R43 ;  /* 0x018b802b02007986 */ /* 0x0003e2000c101908 */
[----:B---3--:R-:W-:-:S02]  /*6a30*/  IADD3 R27, PT, PT, R17, R0, RZ ;  /* 0x00000000111b7210 */ /* 0x008fc40007ffe0ff */
[----:B------:R-:W-:Y:S01]  /*6a40*/  IADD3 R17, PT, PT, R17, R9, RZ ;  /* 0x0000000911117210 */ /* 0x000fe20007ffe0ff */
[----:B------:R-:W3:Y:S02]  /*6a50*/  LDG.E.CONSTANT R0, desc[UR8][R4.64+0x18808] ;  /* 0x0188080804007981 */ /* 0x000ee4000c1e9900 */
[----:B------:R-:W-:Y:S02]  /*6a60*/  IMAD.WIDE R10, R27, 0x773d09f1, R56 ;  /* 0x773d09f11b0a7825 */ /* 0x000fe400078e0238 */
[----:B------:R-:W3:Y:S03]  /*6a70*/  LDG.E.CONSTANT R9, desc[UR8][R4.64+0x388] ;  /* 0x0003880804097981 */ /* 0x000ee6000c1e9900 */
[----:B------:R-:W-:Y:S01]  /*6a80*/  SHF.R.U64 R34, R10, 0x1f, R11 ;  /* 0x0000001f0a227819 */ /* 0x000fe2000000120b */
[----:B------:R-:W-:-:S05]  /*6a90*/  IMAD.WIDE R10, R17, 0x773d09f1, R56 ;  /* 0x773d09f1110a7825 */ /* 0x000fca00078e0238 */
[----:B------:R-:W-:Y:S02]  /*6aa0*/  SHF.R.U64 R27, R10, 0x1f, R11 ;  /* 0x0000001f0a1b7819 */ /* 0x000fe4000000120b */
[----:B------:R-:W3:Y:S04]  /*6ab0*/  LDG.E.CONSTANT R10, desc[UR8][R4.64+0x18b88] ;  /* 0x018b8808040a7981 */ /* 0x000ee8000c1e9900 */
[----:B------:R-:W3:Y:S01]  /*6ac0*/  LDG.E.CONSTANT R11, desc[UR8][R12.64+0xc] ;  /* 0x00000c080c0b7981 */ /* 0x000ee2000c1e9900 */
[----:B----4-:R-:W-:-:S04]  /*6ad0*/  IADD3 R23, PT, PT, R18, R23, RZ ;  /* 0x0000001712177210 */ /* 0x010fc80007ffe0ff */
[----:B------:R-:W-:Y:S01]  /*6ae0*/  SHF.R.S32.HI R17, RZ, 0x1f, R23 ;  /* 0x0000001fff117819 */ /* 0x000fe20000011417 */
[----:B0-----:R-:W-:Y:S01]  /*6af0*/  IMAD.WIDE.U32 R40, R23, -0x7fff7dba, R56 ;  /* 0x8000824617287825 */ /* 0x001fe200078e0038 */
[----:B------:R-:W-:Y:S02]  /*6b00*/  SHF.R.S32.HI R23, RZ, 0x1f, R25 ;  /* 0x0000001fff177819 */ /* 0x000fe40000011419 */
[----:B-----5:R-:W-:Y:S02]  /*6b10*/  VIADDMNMX R45, R19, R24, RZ, !PT ;  /* 0x00000018132d7246 */ /* 0x020fe400078001ff */
[----:B------:R-:W4:Y:S01]  /*6b20*/  LDG.E.CONSTANT R19, desc[UR8][R12.64+0x8c] ;  /* 0x00008c080c137981 */ /* 0x000f22000c1e9900 */
[----:B------:R-:W-:Y:S01]  /*6b30*/  IMAD R24, R23, 0x8260000, RZ ;  /* 0x0826000017187824 */ /* 0x000fe200078e02ff */
[----:B-1----:R-:W-:Y:S01]  /*6b40*/  VIADDMNMX R43, R37, R34, RZ, !PT ;  /* 0x00000022252b7246 */ /* 0x002fe200078001ff */
[----:B------:R-:W-:Y:S01]  /*6b50*/  IMAD R17, R17, -0x7fff7dba, RZ ;  /* 0x8000824611117824 */ /* 0x000fe200078e02ff */
[----:B------:R-:W5:Y:S01]  /*6b60*/  LDG.E.CONSTANT R23, desc[UR8][R4.64+0x38c] ;  /* 0x00038c0804177981 */ /* 0x000f62000c1e9900 */
[----:B------:R-:W-:-:S02]  /*6b70*/  IMAD R37, R25, 0xeadd, R24 ;  /* 0x0000eadd19257824 */ /* 0x000fc400078e0218 */
[----:B------:R-:W-:-:S05]  /*6b80*/  IMAD.WIDE.U32 R24, R25, 0x8260000, R56 ;  /* 0x0826000019187825 */ /* 0x000fca00078e0038 */
[----:B------:R-:W-:Y:S02]  /*6b90*/  IADD3 R37, PT, PT, R25, R37, RZ ;  /* 0x0000002519257210 */ /* 0x000fe40007ffe0ff */
[----:B------:R-:W5:Y:S02]  /*6ba0*/  LDG.E.CONSTANT R25, desc[UR8][R4.64+0xc] ;  /* 0x00000c0804197981 */ /* 0x000f64000c1e9900 */
[----:B------:R-:W-:Y:S02]  /*6bb0*/  SHF.R.U64 R37, R24, 0x1f, R37 ;  /* 0x0000001f18257819 */ /* 0x000fe40000001225 */
[----:B------:R-:W-:Y:S01]  /*6bc0*/  IADD3 R17, PT, PT, R41, R17, RZ ;  /* 0x0000001129117210 */ /* 0x000fe20007ffe0ff */
[----:B------:R-:W5:Y:S01]  /*6bd0*/  LDG.E.CONSTANT R24, desc[UR8][R4.64+0x1880c] ;  /* 0x01880c0804187981 */ /* 0x000f62000c1e9900 */
[----:B------:R-:W-:Y:S02]  /*6be0*/  IADD3 R37, PT, PT, R36, R37, RZ ;  /* 0x0000002524257210 */ /* 0x000fe40007ffe0ff */
[----:B------:R-:W-:-:S02]  /*6bf0*/  VIADDMNMX R41, R38, R27, RZ, !PT ;  /* 0x0000001b26297246 */ /* 0x000fc400078001ff */
[----:B------:R-:W-:Y:S01]  /*6c00*/  SHF.R.S32.HI R27, RZ, 0x1f, R37 ;  /* 0x0000001fff1b7819 */ /* 0x000fe20000011425 */
[----:B------:R-:W-:-:S04]  /*6c10*/  IMAD.WIDE.U32 R36, R37, -0x7fff7dba, R56 ;  /* 0x8000824625247825 */ /* 0x000fc800078e0038 */
[----:B------:R-:W-:-:S05]  /*6c20*/  IMAD R27, R27, -0x7fff7dba, RZ ;  /* 0x800082461b1b7824 */ /* 0x000fca00078e02ff */
[----:B------:R-:W-:Y:S02]  /*6c30*/  IADD3 R27, PT, PT, R37, R27, RZ ;  /* 0x0000001b251b7210 */ /* 0x000fe40007ffe0ff */
[----:B------:R-:W-:Y:S02]  /*6c40*/  IADD3 R37, PT, PT, R35, R22, RZ ;  /* 0x0000001623257210 */ /* 0x000fe40007ffe0ff */
[----:B------:R-:W-:-:S03]  /*6c50*/  SHF.R.U64 R27, R36, 0x1f, R27 ;  /* 0x0000001f241b7819 */ /* 0x000fc6000000121b */
[----:B------:R-:W-:Y:S01]  /*6c60*/  IMAD.WIDE R36, R37, 0x773d09f1, R56 ;  /* 0x773d09f125247825 */ /* 0x000fe200078e0238 */
[----:B------:R-:W-:Y:S01]  /*6c70*/  SHF.R.S32.HI R22, RZ, 0x1f, R51 ;  /* 0x0000001fff167819 */ /* 0x000fe20000011433 */
[----:B------:R0:W-:Y:S04]  /*6c80*/  STG.E desc[UR8][R2.64+0x384], R45 ;  /* 0x0003842d02007986 */ /* 0x0001e8000c101908 */
[----:B------:R-:W-:Y:S01]  /*6c90*/  IMAD R22, R22, 0x8260000, RZ ;  /* 0x0826000016167824 */ /* 0x000fe200078e02ff */
[----:B------:R1:W-:Y:S01]  /*6ca0*/  STG.E desc[UR8][R2.64+0x18804], R43 ;  /* 0x0188042b02007986 */ /* 0x0003e2000c101908 */
[----:B0-----:R-:W-:-:S04]  /*6cb0*/  SHF.R.U64 R45, R36, 0x1f, R37 ;  /* 0x0000001f242d7819 */ /* 0x001fc80000001225 */
[----:B------:R-:W-:Y:S02]  /*6cc0*/  VIADDMNMX R45, R6, R45, RZ, !PT ;  /* 0x0000002d062d7246 */ /* 0x000fe400078001ff */
[----:B------:R-:W5:Y:S01]  /*6cd0*/  LDG.E.CONSTANT R6, desc[UR8][R12.64+0x10] ;  /* 0x000010080c067981 */ /* 0x000f62000c1e9900 */
[----:B-1----:R-:W-:-:S03]  /*6ce0*/  IMAD R43, R51, 0xeadd, R22 ;  /* 0x0000eadd332b7824 */ /* 0x002fc600078e0216 */
[----:B------:R-:W5:Y:S01]  /*6cf0*/  LDG.E.CONSTANT R22, desc[UR8][R4.64+0x18b8c] ;  /* 0x018b8c0804167981 */ /* 0x000f62000c1e9900 */
[----:B------:R-:W-:Y:S01]  /*6d00*/  SHF.R.S32.HI R34, RZ, 0x1f, R33 ;  /* 0x0000001fff227819 */ /* 0x000fe20000011421 */
[----:B------:R-:W-:Y:S01]  /*6d10*/  IMAD.WIDE.U32 R36, R51, 0x8260000, R56 ;  /* 0x0826000033247825 */ /* 0x000fe200078e0038 */
[----:B------:R-:W-:-:S03]  /*6d20*/  SHF.R.U64 R17, R40, 0x1f, R17 ;  /* 0x0000001f28117819 */ /* 0x000fc60000001211 */
[----:B------:R-:W-:Y:S01]  /*6d30*/  IMAD R34, R34, 0x8260000, RZ ;  /* 0x0826000022227824 */ /* 0x000fe200078e02ff */
[----:B------:R0:W-:Y:S01]  /*6d40*/  STG.E desc[UR8][R2.64+0x18b84], R41 ;  /* 0x018b842902007986 */ /* 0x0001e2000c101908 */
[----:B------:R-:W-:Y:S02]  /*6d50*/  IADD3 R37, PT, PT, R37, R43, RZ ;  /* 0x0000002b25257210 */ /* 0x000fe40007ffe0ff */
[C---:B------:R-:W-:Y:S01]  /*6d60*/  IMAD R43, R33.reuse, 0xeadd, R34 ;  /* 0x0000eadd212b7824 */ /* 0x040fe200078e0222 */
[----:B------:R-:W-:Y:S01]  /*6d70*/  SHF.R.S32.HI R34, RZ, 0x1f, R61 ;  /* 0x0000001fff227819 */ /* 0x000fe2000001143d */
[----:B0-----:R-:W-:-:S04]  /*6d80*/  IMAD.WIDE.U32 R40, R33, 0x8260000, R56 ;  /* 0x0826000021287825 */ /* 0x001fc800078e0038 */
[----:B------:R-:W-:Y:S01]  /*6d90*/  IMAD R34, R34, 0x8260000, RZ ;  /* 0x0826000022227824 */ /* 0x000fe200078e02ff */
[----:B------:R-:W-:-:S03]  /*6da0*/  IADD3 R33, PT, PT, R41, R43, RZ ;  /* 0x0000002b29217210 */ /* 0x000fc60007ffe0ff */
[C---:B------:R-:W-:Y:S01]  /*6db0*/  IMAD R43, R61.reuse, 0xeadd, R34 ;  /* 0x0000eadd3d2b7824 */ /* 0x040fe200078e0222 */
[----:B------:R-:W-:Y:S01]  /*6dc0*/  SHF.R.U64 R33, R40, 0x1f, R33 ;  /* 0x0000001f28217819 */ /* 0x000fe20000001221 */
[----:B------:R-:W-:Y:S01]  /*6dd0*/  IMAD.WIDE.U32 R40, R61, 0x8260000, R56 ;  /* 0x082600003d287825 */ /* 0x000fe200078e0038 */
[----:B------:R-:W-:Y:S02]  /*6de0*/  SHF.R.U64 R37, R36, 0x1f, R37 ;  /* 0x0000001f24257819 */ /* 0x000fe40000001225 */
[----:B------:R-:W-:Y:S02]  /*6df0*/  SHF.R.S32.HI R36, RZ, 0x1f, R44 ;  /* 0x0000001fff247819 */ /* 0x000fe4000001142c */
[----:B------:R-:W-:-:S04]  /*6e00*/  IADD3 R41, PT, PT, R41, R43, RZ ;  /* 0x0000002b29297210 */ /* 0x000fc80007ffe0ff */
[----:B------:R-:W-:Y:S01]  /*6e10*/  SHF.R.U64 R34, R40, 0x1f, R41 ;  /* 0x0000001f28227819 */ /* 0x000fe20000001229 */
[----:B------:R-:W-:-:S04]  /*6e20*/  IMAD R41, R36, 0x8260000, RZ ;  /* 0x0826000024297824 */ /* 0x000fc800078e02ff */
[C---:B------:R-:W-:Y:S02]  /*6e30*/  IMAD R43, R44.reuse, 0xeadd, R41 ;  /* 0x0000eadd2c2b7824 */ /* 0x040fe400078e0229 */
[----:B------:R-:W-:Y:S01]  /*6e40*/  IMAD.WIDE.U32 R40, R44, 0x8260000, R56 ;  /* 0x082600002c287825 */ /* 0x000fe200078e0038 */
[----:B------:R-:W-:-:S04]  /*6e50*/  SHF.R.S32.HI R38, RZ, 0x1f, R46 ;  /* 0x0000001fff267819 */ /* 0x000fc8000001142e */
[----:B------:R-:W-:-:S04]  /*6e60*/  IADD3 R41, PT, PT, R41, R43, RZ ;  /* 0x0000002b29297210 */ /* 0x000fc80007ffe0ff */
[----:B------:R-:W-:Y:S01]  /*6e70*/  SHF.R.U64 R36, R40, 0x1f, R41 ;  /* 0x0000001f28247819 */ /* 0x000fe20000001229 */
        /* <DEDUP_REMOVED lines=12> */
[----:B------:R-:W5:Y:S04]  /*6f40*/  LDG.E.CONSTANT R30, desc[UR8][R4.64+0x3100] ;  /* 0x00310008041e7981 */ /* 0x000f68000c1e9900 */
[----:B------:R-:W5:Y:S01]  /*6f50*/  LDG.E.CONSTANT R40, desc[UR8][R12.64+0x90] ;  /* 0x000090080c287981 */ /* 0x000f62000c1e9900 */
[----:B--2---:R-:W-:-:S02]  /*6f60*/  IADD3 R35, PT, PT, R8, R15, RZ ;  /* 0x0000000f08237210 */ /* 0x004fc40007ffe0ff */
[----:B------:R-:W-:Y:S01]  /*6f70*/  IADD3 R43, PT, PT, R8, R14, RZ ;  /* 0x0000000e082b7210 */ /* 0x000fe20007ffe0ff */
[----:B------:R-:W-:Y:S01]  /*6f80*/  IMAD.WIDE R14, R41, 0x773d09f1, R56 ;  /* 0x773d09f1290e7825 */ /* 0x000fe200078e0238 */
[----:B------:R0:W-:Y:S04]  /*6f90*/  STG.E desc[UR8][R2.64+0x8], R45 ;  /* 0x0000082d02007986 */ /* 0x0001e8000c101908 */
[----:B------:R-:W-:Y:S01]  /*6fa0*/  SHF.R.U64 R42, R14, 0x1f, R15 ;  /* 0x0000001f0e2a7819 */ /* 0x000fe2000000120f */
[----:B------:R-:W-:Y:S01]  /*6fb0*/  IMAD.WIDE R14, R35, 0x773d09f1, R56 ;  /* 0x773d09f1230e7825 */ /* 0x000fe200078e0238 */
[----:B------:R-:W2:Y:S04]  /*6fc0*/  LDG.E.CONSTANT R8, desc[UR8][R4.64+0x1b900] ;  /* 0x01b9000804087981 */ /* 0x000ea8000c1e9900 */
[----:B------:R-:W-:-:S02]  /*6fd0*/  SHF.R.U64 R41, R14, 0x1f, R15 ;  /* 0x0000001f0e297819 */ /* 0x000fc4000000120f */
        /* <DEDUP_REMOVED lines=10> */
[----:B0-----:R-:W-:-:S04]  /*7080*/  IMAD.WIDE.U32 R44, R47, 0x8260000, R56 ;  /* 0x082600002f2c7825 */ /* 0x001fc800078e0038 */
[----:B------:R-:W-:Y:S01]  /*7090*/  IMAD R35, R35, 0x8260000, RZ ;  /* 0x0826000023237824 */ /* 0x000fe200078e02ff */
[----:B------:R-:W-:Y:S02]  /*70a0*/  IADD3 R15, PT, PT, R45, R15, RZ ;  /* 0x0000000f2d0f7210 */ /* 0x000fe40007ffe0ff */
[----:B------:R-:W-:Y:S02]  /*70b0*/  IADD3 R45, PT, PT, R18, R37, RZ ;  /* 0x00000025122d7210 */ /* 0x000fe40007ffe0ff */
[----:B------:R-:W2:Y:S01]  /*70c0*/  LDG.E.CONSTANT R18, desc[UR8][R58.64+0x14] ;  /* 0x000014083a127981 */ /* 0x000ea2000c1e9900 */
[----:B------:R-:W-:-:S03]  /*70d0*/  IMAD R37, R54, 0xeadd, R35 ;  /* 0x0000eadd36257824 */ /* 0x000fc600078e0223 */
[----:B------:R-:W2:Y:S01]  /*70e0*/  LDG.E.CONSTANT R35, desc[UR8][R58.64+0x94] ;  /* 0x000094083a237981 */ /* 0x000ea2000c1e9900 */
[----:B---3--:R-:W-:Y:S02]  /*70f0*/  VIADDMNMX R47, R0, R41, RZ, !PT ;  /* 0x00000029002f7246 */ /* 0x008fe400078001ff */
[----:B------:R-:W-:Y:S01]  /*7100*/  VIADDMNMX R49, R9, R42, RZ, !PT ;  /* 0x0000002a09317246 */ /* 0x000fe200078001ff */
[----:B------:R-:W-:Y:S01]  /*7110*/  IMAD.WIDE R42, R43, 0x773d09f1, R56 ;  /* 0x773d09f12b2a7825 */ /* 0x000fe200078e0238 */
[----:B------:R-:W-:Y:S01]  /*7120*/  SHF.R.S32.HI R0, RZ, 0x1f, R45 ;  /* 0x0000001fff007819 */ /* 0x000fe2000001142d */
[----:B------:R-:W-:Y:S03]  /*7130*/  STG.E desc[UR8][R2.64+0x380], R55 ;  /* 0x0003803702007986 */ /* 0x000fe6000c101908 */
[----:B------:R-:W-:Y:S01]  /*7140*/  SHF.R.U64 R51, R42, 0x1f, R43 ;  /* 0x0000001f2a337819 */ /* 0x000fe2000000122b */
[----:B------:R-:W-:Y:S01]  /*7150*/  IMAD R9, R0, -0x7fff7dba, RZ ;  /* 0x8000824600097824 */ /* 0x000fe200078e02ff */
[----:B------:R-:W-:Y:S01]  /*7160*/  SHF.R.U64 R15, R44, 0x1f, R15 ;  /* 0x0000001f2c0f7819 */ /* 0x000fe2000000120f */
[----:B------:R-:W3:Y:S01]  /*7170*/  LDG.E.CONSTANT R0, desc[UR8][R12.64+0x14] ;  /* 0x000014080c007981 */ /* 0x000ee2000c1e9900 */
[----:B------:R-:W-:-:S03]  /*7180*/  VIADDMNMX R51, R10, R51, RZ, !PT ;  /* 0x000000330a337246 */ /* 0x000fc600078001ff */
[----:B------:R-:W3:Y:S01]  /*7190*/  LDG.E.CONSTANT R10, desc[UR8][R12.64+0x94] ;  /* 0x000094080c0a7981 */ /* 0x000ee2000c1e9900 */
[--C-:B------:R-:W-:Y:S01]  /*71a0*/  IMAD.WIDE.U32 R44, R45, -0x7fff7dba, R56.reuse ;  /* 0x800082462d2c7825 */ /* 0x100fe200078e0038 */
[C---:B------:R-:W-:Y:S02]  /*71b0*/  IADD3 R43, PT, PT, R11.reuse, R16, RZ ;  /* 0x000000100b2b7210 */ /* 0x040fe40007ffe0ff */
[----:B------:R-:W-:Y:S01]  /*71c0*/  IADD3 R31, PT, PT, R11, R31, RZ ;  /* 0x0000001f0b1f7210 */ /* 0x000fe20007ffe0ff */
[----:B------:R-:W3:Y:S01]  /*71d0*/  LDG.E.CONSTANT R16, desc[UR8][R58.64+0x18] ;  /* 0x000018083a107981 */ /* 0x000ee2000c1e9900 */
[----:B------:R-:W-:Y:S01]  /*71e0*/  IADD3 R9, PT, PT, R45, R9, RZ ;  /* 0x000000092d097210 */ /* 0x000fe20007ffe0ff */
[----:B------:R-:W-:Y:S02]  /*71f0*/  IMAD.WIDE R42, R43, 0x773d09f1, R56 ;  /* 0x773d09f12b2a7825 */ /* 0x000fe400078e0238 */
[----:B------:R4:W-:Y:S01]  /*7200*/  STG.E desc[UR8][R2.64+0x18808], R47 ;  /* 0x0188082f02007986 */ /* 0x0009e2000c101908 */
[----:B------:R-:W-:-:S03]  /*7210*/  SHF.R.U64 R9, R44, 0x1f, R9 ;  /* 0x0000001f2c097819 */ /* 0x000fc60000001209 */
[----:B------:R0:W-:Y:S01]  /*7220*/  STG.E desc[UR8][R2.64+0x388], R49 ;  /* 0x0003883102007986 */ /* 0x0001e2000c101908 */
[----:B------:R-:W-:-:S03]  /*7230*/  IMAD.WIDE R44, R31, 0x773d09f1, R56 ;  /* 0x773d09f11f2c7825 */ /* 0x000fc600078e0238 */
[----:B------:R-:W3:Y:S04]  /*7240*/  LDG.E.CONSTANT R11, desc[UR8][R4.64+0x1bc80] ;  /* 0x01bc8008040b7981 */ /* 0x000ee8000c1e9900 */
[----:B------:R-:W3:Y:S01]  /*7250*/  LDG.E.CONSTANT R31, desc[UR8][R4.64+0x1b904] ;  /* 0x01b90408041f7981 */ /* 0x000ee2000c1e9900 */
[----:B----4-:R-:W-:-:S03]  /*7260*/  IADD3 R47, PT, PT, R19, R20, RZ ;  /* 0x00000014132f7210 */ /* 0x010fc60007ffe0ff */
[----:B------:R-:W4:Y:S01]  /*7270*/  LDG.E.CONSTANT R41, desc[UR8][R4.64+0x3480] ;  /* 0x0034800804297981 */ /* 0x000f22000c1e9900 */
[----:B0-----:R-:W-:-:S03]  /*7280*/  IADD3 R49, PT, PT, R19, R32, RZ ;  /* 0x0000002013317210 */ /* 0x001fc60007ffe0ff */
[----:B------:R-:W4:Y:S01]  /*7290*/  LDG.E.CONSTANT R19, desc[UR8][R58.64+0x98] ;  /* 0x000098083a137981 */ /* 0x000f22000c1e9900 */
[----:B------:R-:W-:-:S03]  /*72a0*/  SHF.R.U64 R20, R42, 0x1f, R43 ;  /* 0x0000001f2a147819 */ /* 0x000fc6000000122b */
[----:B------:R-:W4:Y:S01]  /*72b0*/  LDG.E.CONSTANT R32, desc[UR8][R4.64+0x3104] ;  /* 0x0031040804207981 */ /* 0x000f22000c1e9900 */
[----:B------:R-:W-:Y:S02]  /*72c0*/  SHF.R.S32.HI R42, RZ, 0x1f, R28 ;  /* 0x0000001fff2a7819 */ /* 0x000fe4000001141c */
[----:B------:R-:W-:-:S03]  /*72d0*/  SHF.R.U64 R44, R44, 0x1f, R45 ;  /* 0x0000001f2c2c7819 */ /* 0x000fc6000000122d */
[----:B------:R-:W-:-:S04]  /*72e0*/  IMAD R43, R42, 0x8260000, RZ ;  /* 0x082600002a2b7824 */ /* 0x000fc800078e02ff */
[C---:B------:R-:W-:Y:S02]  /*72f0*/  IMAD R45, R28.reuse, 0xeadd, R43 ;  /* 0x0000eadd1c2d7824 */ /* 0x040fe400078e022b */
[----:B------:R-:W-:Y:S01]  /*7300*/  IMAD.WIDE.U32 R42, R28, 0x8260000, R56 ;  /* 0x082600001c2a7825 */ /* 0x000fe200078e0038 */
[----:B------:R5:W-:Y:S04]  /*7310*/  STG.E desc[UR8][R2.64+0x18b88], R51 ;  /* 0x018b883302007986 */ /* 0x000be8000c101908 */
[----:B------:R-:W-:Y:S02]  /*7320*/  IADD3 R43, PT, PT, R43, R45, RZ ;  /* 0x0000002d2b2b7210 */ /* 0x000fe40007ffe0ff */
[----:B------:R-:W4:Y:S01]  /*7330*/  LDG.E.CONSTANT R45, desc[UR8][R12.64+0x18] ;  /* 0x000018080c2d7981 */ /* 0x000f22000c1e9900 */
[----:B-----5:R-:W-:-:S03]  /*7340*/  VIADDMNMX R51, R25, R44, RZ, !PT ;  /* 0x0000002c19337246 */ /* 0x020fc600078001ff */
[----:B------:R-:W5:Y:S01]  /*7350*/  LDG.E.CONSTANT R44, desc[UR8][R12.64+0x98] ;  /* 0x000098080c2c7981 */ /* 0x000f62000c1e9900 */
[----:B------:R-:W-:Y:S01]  /*7360*/  IMAD.WIDE R48, R49, 0x773d09f1, R56 ;  /* 0x773d09f131307825 */ /* 0x000fe200078e0238 */
[----:B------:R-:W-:Y:S02]  /*7370*/  SHF.R.U64 R28, R42, 0x1f, R43 ;  /* 0x0000001f2a1c7819 */ /* 0x000fe4000000122b */
[----:B------:R-:W5:Y:S01]  /*7380*/  LDG.E.CONSTANT R43, desc[UR8][R4.64+0x1bc84] ;  /* 0x01bc8408042b7981 */ /* 0x000f62000c1e9900 */
[----:B------:R-:W-:Y:S01]  /*7390*/  IMAD.WIDE.U32 R54, R54, 0x8260000, R56 ;  /* 0x0826000036367825 */ /* 0x000fe200078e0038 */
[----:B------:R-:W-:-:S03]  /*73a0*/  SHF.R.U64 R49, R48, 0x1f, R49 ;  /* 0x0000001f30317819 */ /* 0x000fc60000001231 */
[----:B------:R-:W-:Y:S01]  /*73b0*/  IMAD.WIDE R46, R47, 0x773d09f1, R56 ;  /* 0x773d09f12f2e7825 */ /* 0x000fe200078e0238 */
[----:B------:R-:W-:Y:S01]  /*73c0*/  IADD3 R37, PT, PT, R55, R37, RZ ;  /* 0x0000002537257210 */ /* 0x000fe20007ffe0ff */
[----:B------:R-:W5:Y:S01]  /*73d0*/  LDG.E.CONSTANT R42, desc[UR8][R4.64+0x3108] ;  /* 0x00310808042a7981 */ /* 0x000f62000c1e9900 */
[----:B------:R-:W-:Y:S02]  /*73e0*/  VIADDMNMX R49, R24, R49, RZ, !PT ;  /* 0x0000003118317246 */ /* 0x000fe400078001ff */
[----:B------:R-:W-:Y:S01]  /*73f0*/  VIADDMNMX R53, R23, R20, RZ, !PT ;  /* 0x0000001417357246 */ /* 0x000fe200078001ff */
[----:B------:R-:W5:Y:S01]  /*7400*/  LDG.E.CONSTANT R24, desc[UR8][R4.64+0x3484] ;  /* 0x0034840804187981 */ /* 0x000f62000c1e9900 */
[----:B------:R-:W-:-:S03]  /*7410*/  SHF.R.U64 R55, R46, 0x1f, R47 ;  /* 0x0000001f2e377819 */ /* 0x000fc6000000122f */
[----:B------:R-:W5:Y:S04]  /*7420*/  LDG.E.CONSTANT R23, desc[UR8][R58.64+0x1c] ;  /* 0x00001c083a177981 */ /* 0x000f68000c1e9900 */
[----:B------:R-:W5:Y:S04]  /*7430*/  LDG.E.CONSTANT R46, desc[UR8][R58.64+0x9c] ;  /* 0x00009c083a2e7981 */ /* 0x000f68000c1e9900 */
[----:B------:R-:W5:Y:S04]  /*7440*/  LDG.E.CONSTANT R25, desc[UR8][R4.64+0x1b908] ;  /* 0x01b9080804197981 */ /* 0x000f68000c1e9900 */
[----:B------:R-:W5:Y:S04]  /*7450*/  LDG.E.CONSTANT R47, desc[UR8][R12.64+0x1c] ;  /* 0x00001c080c2f7981 */ /* 0x000f68000c1e9900 */
[----:B------:R-:W5:Y:S01]  /*7460*/  LDG.E.CONSTANT R48, desc[UR8][R12.64+0x9c] ;  /* 0x00009c080c307981 */ /* 0x000f62000c1e9900 */
[----:B------:R-:W-:-:S02]  /*7470*/  IADD3 R21, PT, PT, R6, R21, RZ ;  /* 0x0000001506157210 */ /* 0x000fc40007ffe0ff */
[----:B------:R-:W-:Y:S02]  /*7480*/  VIADDMNMX R55, R22, R55, RZ, !PT ;  /* 0x0000003716377246 */ /* 0x000fe400078001ff */
[----:B------:R-:W5:Y:S01]  /*7490*/  LDG.E.CONSTANT R22, desc[UR8][R4.64+0x3488] ;  /* 0x0034880804167981 */ /* 0x000f62000c1e9900 */
[----:B------:R-:W-:Y:S01]  /*74a0*/  IMAD.WIDE R20, R21, 0x773d09f1, R56 ;  /* 0x773d09f115147825 */ /* 0x000fe200078e0238 */
[----:B------:R-:W-:Y:S02]  /*74b0*/  IADD3 R27, PT, PT, R6, R27, RZ ;  /* 0x0000001b061b7210 */ /* 0x000fe40007ffe0ff */
[----:B------:R0:W-:Y:S04]  /*74c0*/  STG.E desc[UR8][R2.64+0xc], R51 ;  /* 0x00000c3302007986 */ /* 0x0001e8000c101908 */
[----:B------:R1:W-:Y:S04]  /*74d0*/  STG.E desc[UR8][R2.64+0x1880c], R49 ;  /* 0x01880c3102007986 */ /* 0x0003e8000c101908 */
[----:B------:R-:W5:Y:S01]  /*74e0*/  LDG.E.CONSTANT R6, desc[UR8][R4.64+0x1bc88] ;  /* 0x01bc880804067981 */ /* 0x000f62000c1e9900 */
[----:B0-----:R-:W-:-:S03]  /*74f0*/  SHF.R.U64 R51, R20, 0x1f, R21 ;  /* 0x0000001f14337819 */ /* 0x001fc60000001215 */
[----:B------:R-:W5:Y:S04]  /*7500*/  LDG.E.CONSTANT R21, desc[UR8][R4.64+0x348c] ;  /* 0x00348c0804157981 */ /* 0x000f68000c1e9900 */
[----:B-1----:R-:W5:Y:S04]  /*7510*/  LDG.E.CONSTANT R49, desc[UR8][R4.64+0x310c] ;  /* 0x00310c0804317981 */ /* 0x002f68000c1e9900 */
[----:B------:R0:W5:Y:S04]  /*7520*/  LDG.E.CONSTANT R20, desc[UR8][R4.64+0x1b90c] ;  /* 0x01b90c0804147981 */ /* 0x000168000c1e9900 */
[----:B------:R1:W-:Y:S01]  /*7530*/  STG.E desc[UR8][R2.64+0x38c], R53 ;  /* 0x00038c3502007986 */ /* 0x0003e2000c101908 */
[----:B0-----:R-:W-:-:S05]  /*7540*/  SHF.R.S32.HI R4, RZ, 0x1f, R7 ;  /* 0x0000001fff047819 */ /* 0x001fca0000011407 */
[----:B------:R-:W-:Y:S01]  /*7550*/  IMAD R4, R4, 0x8260000, RZ ;  /* 0x0826000004047824 */ /* 0x000fe200078e02ff */
[----:B------:R-:W-:-:S05]  /*7560*/  IADD3 R13, PT, PT, R40, R17, RZ ;  /* 0x00000011280d7210 */ /* 0x000fca0007ffe0ff */
[----:B------:R-:W-:Y:S01]  /*7570*/  IMAD.WIDE R12, R13, 0x773d09f1, R56 ;  /* 0x773d09f10d0c7825 */ /* 0x000fe200078e0238 */
[----:B------:R-:W-:-:S04]  /*7580*/  VIADDMNMX R17, R30, R51, RZ, !PT ;  /* 0x000000331e117246 */ /* 0x000fc800078001ff */
[----:B------:R-:W-:Y:S02]  /*7590*/  SHF.R.U64 R51, R12, 0x1f, R13 ;  /* 0x0000001f0c337819 */ /* 0x000fe4000000120d */
[----:B------:R-:W-:-:S05]  /*75a0*/  SHF.R.S32.HI R12, RZ, 0x1f, R39 ;  /* 0x0000001fff0c7819 */ /* 0x000fca0000011427 */
[----:B------:R-:W-:-:S04]  /*75b0*/  IMAD R12, R12, 0x8260000, RZ ;  /* 0x082600000c0c7824 */ /* 0x000fc800078e02ff */
[C---:B-1----:R-:W-:Y:S02]  /*75c0*/  IMAD R53, R39.reuse, 0xeadd, R12 ;  /* 0x0000eadd27357824 */ /* 0x042fe400078e020c */
[----:B------:R-:W-:-:S04]  /*75d0*/  IMAD.WIDE.U32 R12, R39, 0x8260000, R56 ;  /* 0x08260000270c7825 */ /* 0x000fc800078e0038 */
[C---:B------:R-:W-:Y:S02]  /*75e0*/  IMAD R39, R7.reuse, 0xeadd, R4 ;  /* 0x0000eadd07277824 */ /* 0x040fe400078e0204 */
[----:B------:R-:W-:Y:S01]  /*75f0*/  IMAD.WIDE.U32 R4, R7, 0x8260000, R56 ;  /* 0x0826000007047825 */ /* 0x000fe200078e0038 */
[----:B------:R-:W-:-:S04]  /*7600*/  IADD3 R13, PT, PT, R13, R53, RZ ;  /* 0x000000350d0d7210 */ /* 0x000fc80007ffe0ff */
[----:B------:R-:W-:Y:S02]  /*7610*/  IADD3 R5, PT, PT, R5, R39, RZ ;  /* 0x0000002705057210 */ /* 0x000fe40007ffe0ff */
[----:B------:R-:W-:Y:S02]  /*7620*/  SHF.R.U64 R13, R12, 0x1f, R13 ;  /* 0x0000001f0c0d7819 */ /* 0x000fe4000000120d */
[----:B------:R-:W-:Y:S02]  /*7630*/  SHF.R.U64 R12, R4, 0x1f, R5 ;  /* 0x0000001f040c7819 */ /* 0x000fe40000001205 */
[----:B------:R-:W-:-:S05]  /*7640*/  SHF.R.S32.HI R4, RZ, 0x1f, R26 ;  /* 0x0000001fff047819 */ /* 0x000fca000001141a */
[----:B------:R-:W-:-:S04]  /*7650*/  IMAD R5, R4, 0x8260000, RZ ;  /* 0x0826000004057824 */ /* 0x000fc800078e02ff */
[C---:B------:R-:W-:Y:S02]  /*7660*/  IMAD R7, R26.reuse, 0xeadd, R5 ;  /* 0x0000eadd1a077824 */ /* 0x040fe400078e0205 */
[----:B------:R-:W-:Y:S01]  /*7670*/  IMAD.WIDE.U32 R4, R26, 0x8260000, R56 ;  /* 0x082600001a047825 */ /* 0x000fe200078e0038 */
[----:B--2---:R-:W-:-:S04]  /*7680*/  VIADDMNMX R51, R8, R51, RZ, !PT ;  /* 0x0000003308337246 */ /* 0x004fc800078001ff */
[----:B------:R-:W-:Y:S01]  /*7690*/  IADD3 R7, PT, PT, R5, R7, RZ ;  /* 0x0000000705077210 */ /* 0x000fe20007ffe0ff */
[----:B------:R0:W-:Y:S03]  /*76a0*/  STG.E desc[UR8][R2.64+0x18b8c], R55 ;  /* 0x018b8c3702007986 */ /* 0x0001e6000c101908 */
[----:B------:R-:W-:Y:S01]  /*76b0*/  SHF.R.U64 R7, R4, 0x1f, R7 ;  /* 0x0000001f04077819 */ /* 0x000fe20000001207 */
[----:B------:R1:W-:Y:S01]  /*76c0*/  STG.E desc[UR8][R2.64+0x3100], R17 ;  /* 0x0031001102007986 */ /* 0x0003e2000c101908 */
[----:B------:R-:W-:-:S03]  /*76d0*/  IMAD.WIDE R26, R27, 0x773d09f1, R56 ;  /* 0x773d09f11b1a7825 */ /* 0x000fc600078e0238 */
[----:B------:R2:W-:Y:S01]  /*76e0*/  STG.E desc[UR8][R2.64+0x1b900], R51 ;  /* 0x01b9003302007986 */ /* 0x0005e2000c101908 */
[----:B------:R-:W-:Y:S02]  /*76f0*/  IADD3 R5, PT, PT, R18, R33, RZ ;  /* 0x0000002112057210 */ /* 0x000fe40007ffe0ff */
[----:B------:R-:W-:Y:S02]  /*7700*/  IADD3 R53, PT, PT, R35, R34, RZ ;  /* 0x0000002223357210 */ /* 0x000fe40007ffe0ff */
[----:B------:R-:W-:Y:S02]  /*7710*/  SHF.R.S32.HI R8, RZ, 0x1f, R5 ;  /* 0x0000001fff087819 */ /* 0x000fe40000011405 */
[----:B------:R-:W-:Y:S02]  /*7720*/  IADD3 R33, PT, PT, R40, R9, RZ ;  /* 0x0000000928217210 */ /* 0x000fe40007ffe0ff */
[----:B------:R-:W-:Y:S01]  /*7730*/  SHF.R.S32.HI R9, RZ, 0x1f, R53 ;  /* 0x0000001fff097819 */ /* 0x000fe20000011435 */
[----:B------:R-:W-:-:S04]  /*7740*/  IMAD.WIDE.U32 R4, R5, -0x7fff7dba, R56 ;  /* 0x8000824605047825 */ /* 0x000fc800078e0038 */
[----:B0-----:R-:W-:Y:S02]  /*7750*/  IMAD R55, R8, -0x7fff7dba, RZ ;  /* 0x8000824608377824 */ /* 0x001fe400078e02ff */
[----:B------:R-:W-:Y:S02]  /*7760*/  IMAD R59, R9, -0x7fff7dba, RZ ;  /* 0x80008246093b7824 */ /* 0x000fe400078e02ff */
[----:B------:R-:W-:Y:S01]  /*7770*/  IMAD.WIDE.U32 R8, R53, -0x7fff7dba, R56 ;  /* 0x8000824635087825 */ /* 0x000fe200078e0038 */
[----:B-1----:R-:W-:Y:S02]  /*7780*/  IADD3 R17, PT, PT, R5, R55, RZ ;  /* 0x0000003705117210 */ /* 0x002fe40007ffe0ff */
[----:B------:R-:W-:Y:S02]  /*7790*/  IADD3 R39, PT, PT, R18, R36, RZ ;  /* 0x0000002412277210 */ /* 0x000fe40007ffe0ff */
[----:B------:R-:W-:Y:S02]  /*77a0*/  IADD3 R35, PT, PT, R35, R38, RZ ;  /* 0x0000002623237210 */ /* 0x000fe40007ffe0ff */
[----:B--2---:R-:W-:-:S02]  /*77b0*/  IADD3 R51, PT, PT, R9, R59, RZ ;  /* 0x0000003b09337210 */ /* 0x004fc40007ffe0ff */
[----:B------:R-:W-:Y:S02]  /*77c0*/  SHF.R.U64 R17, R4, 0x1f, R17 ;  /* 0x0000001f04117819 */ /* 0x000fe40000001211 */
[----:B------:R-:W-:Y:S02]  /*77d0*/  SHF.R.S32.HI R4, RZ, 0x1f, R39 ;  /* 0x0000001fff047819 */ /* 0x000fe40000011427 */
[----:B------:R-:W-:Y:S02]  /*77e0*/  SHF.R.S32.HI R5, RZ, 0x1f, R35 ;  /* 0x0000001fff057819 */ /* 0x000fe40000011423 */
[----:B------:R-:W-:Y:S01]  /*77f0*/  SHF.R.U64 R18, R26, 0x1f, R27 ;  /* 0x0000001f1a127819 */ /* 0x000fe2000000121b */
[----:B------:R-:W-:Y:S01]  /*7800*/  IMAD.WIDE R26, R33, 0x773d09f1, R56 ;  /* 0x773d09f1211a7825 */ /* 0x000fe200078e0238 */
[----:B------:R-:W-:-:S03]  /*7810*/  SHF.R.U64 R51, R8, 0x1f, R51 ;  /* 0x0000001f08337819 */ /* 0x000fc60000001233 */
[----:B------:R-:W-:-:S04]  /*7820*/  IMAD.WIDE.U32 R8, R39, -0x7fff7dba, R56 ;  /* 0x8000824627087825 */ /* 0x000fc800078e0038 */
[----:B------:R-:W-:Y:S02]  /*7830*/  IMAD R33, R4, -0x7fff7dba, RZ ;  /* 0x8000824604217824 */ /* 0x000fe400078e02ff */
[----:B------:R-:W-:Y:S02]  /*7840*/  IMAD R39, R5, -0x7fff7dba, RZ ;  /* 0x8000824605277824 */ /* 0x000fe400078e02ff */
[----:B------:R-:W-:Y:S01]  /*7850*/  IMAD.WIDE.U32 R4, R35, -0x7fff7dba, R56 ;  /* 0x8000824623047825 */ /* 0x000fe200078e0038 */
[----:B------:R-:W-:Y:S02]  /*7860*/  SHF.R.U64 R26, R26, 0x1f, R27 ;  /* 0x0000001f1a1a7819 */ /* 0x000fe4000000121b */
[----:B------:R-:W-:Y:S02]  /*7870*/  IADD3 R33, PT, PT, R9, R33, RZ ;  /* 0x0000002109217210 */ /* 0x000fe40007ffe0ff */
[----:B---3--:R-:W-:Y:S02]  /*7880*/  IADD3 R9, PT, PT, R0, R17, RZ ;  /* 0x0000001100097210 */ /* 0x008fe40007ffe0ff */
[----:B------:R-:W-:-:S02]  /*7890*/  IADD3 R27, PT, PT, R5, R39, RZ ;  /* 0x00000027051b7210 */ /* 0x000fc40007ffe0ff */
[----:B------:R-:W-:Y:S02]  /*78a0*/  IADD3 R5, PT, PT, R10, R51, RZ ;  /* 0x000000330a057210 */ /* 0x000fe40007ffe0ff */
[----:B------:R-:W-:Y:S01]  /*78b0*/  SHF.R.U64 R17, R8, 0x1f, R33 ;  /* 0x0000001f08117819 */ /* 0x000fe20000001221 */
[----:B------:R-:W-:Y:S01]  /*78c0*/  IMAD.WIDE R8, R9, 0x773d09f1, R56 ;  /* 0x773d09f109087825 */ /* 0x000fe200078e0238 */
[----:B------:R-:W-:Y:S02]  /*78d0*/  SHF.R.U64 R27, R4, 0x1f, R27 ;  /* 0x0000001f041b7819 */ /* 0x000fe4000000121b */
[----:B------:R-:W-:Y:S01]  /*78e0*/  IADD3 R17, PT, PT, R0, R17, RZ ;  /* 0x0000001100117210 */ /* 0x000fe20007ffe0ff */
[----:B------:R-:W-:Y:S01]  /*78f0*/  IMAD.WIDE R4, R5, 0x773d09f1, R56 ;  /* 0x773d09f105047825 */ /* 0x000fe200078e0238 */
[----:B------:R-:W-:Y:S02]  /*7900*/  SHF.R.U64 R33, R8, 0x1f, R9 ;  /* 0x0000001f08217819 */ /* 0x000fe40000001209 */
[----:B------:R-:W-:-:S02]  /*7910*/  IADD3 R9, PT, PT, R10, R27, RZ ;  /* 0x0000001b0a097210 */ /* 0x000fc40007ffe0ff */
[----:B------:R-:W-:Y:S01]  /*7920*/  SHF.R.U64 R0, R4, 0x1f, R5 ;  /* 0x0000001f04007819 */ /* 0x000fe20000001205 */
[----:B------:R-:W-:Y:S01]  /*7930*/  IMAD.WIDE R4, R17, 0x773d09f1, R56 ;  /* 0x773d09f111047825 */ /* 0x000fe200078e0238 */
[----:B------:R-:W-:-:S03]  /*7940*/  IADD3 R29, PT, PT, R16, R29, RZ ;  /* 0x0000001d101d7210 */ /* 0x000fc60007ffe0ff */
[----:B------:R-:W-:Y:S01]  /*7950*/  IMAD.WIDE R8, R9, 0x773d09f1, R56 ;  /* 0x773d09f109087825 */ /* 0x000fe200078e0238 */
[----:B------:R-:W-:Y:S02]  /*7960*/  SHF.R.U64 R17, R4, 0x1f, R5 ;  /* 0x0000001f04117819 */ /* 0x000fe40000001205 */
[----:B------:R-:W-:Y:S02]  /*7970*/  VIADDMNMX R11, R11, R26, RZ, !PT ;  /* 0x0000001a0b0b7246 */ /* 0x000fe400078001ff */
[----:B----4-:R-:W-:Y:S02]  /*7980*/  IADD3 R5, PT, PT, R19, R14, RZ ;  /* 0x0000000e13057210 */ /* 0x010fe40007ffe0ff */
[----:B------:R-:W-:Y:S02]  /*7990*/  SHF.R.U64 R37, R54, 0x1f, R37 ;  /* 0x0000001f36257819 */ /* 0x000fe40000001225 */
[----:B------:R-:W-:Y:S02]  /*79a0*/  SHF.R.S32.HI R4, RZ, 0x1f, R29 ;  /* 0x0000001fff047819 */ /* 0x000fe4000001141d */
[----:B------:R-:W-:-:S02]  /*79b0*/  VIADDMNMX R31, R31, R0, RZ, !PT ;  /* 0x000000001f1f7246 */ /* 0x000fc400078001ff */
[----:B------:R-:W-:Y:S02]  /*79c0*/  VIADDMNMX R27, R32, R33, RZ, !PT ;  /* 0x00000021201b7246 */ /* 0x000fe400078001ff */
[----:B------:R-:W-:Y:S01]  /*79d0*/  SHF.R.U64 R0, R8, 0x1f, R9 ;  /* 0x0000001f08007819 */ /* 0x000fe20000001209 */
[----:B------:R0:W-:Y:S01]  /*79e0*/  STG.E desc[UR8][R2.64+0x1bc80], R11 ;  /* 0x01bc800b02007986 */ /* 0x0001e2000c101908 */
[----:B------:R-:W-:Y:S02]  /*79f0*/  SHF.R.S32.HI R8, RZ, 0x1f, R5 ;  /* 0x0000001fff087819 */ /* 0x000fe40000011405 */
[----:B------:R-:W-:Y:S02]  /*7a00*/  IADD3 R15, PT, PT, R16, R15, RZ ;  /* 0x0000000f100f7210 */ /* 0x000fe40007ffe0ff */
[----:B------:R-:W-:Y:S01]  /*7a10*/  IADD3 R37, PT, PT, R19, R37, RZ ;  /* 0x0000002513257210 */ /* 0x000fe20007ffe0ff */
[----:B------:R-:W-:Y:S01]  /*7a20*/  IMAD R19, R4, -0x7fff7dba, RZ ;  /* 0x8000824604137824 */ /* 0x000fe200078e02ff */
[----:B------:R1:W-:Y:S01]  /*7a30*/  STG.E desc[UR8][R2.64+0x3104], R27 ;  /* 0x0031041b02007986 */ /* 0x0003e2000c101908 */
[----:B------:R-:W-:Y:S01]  /*7a40*/  SHF.R.S32.HI R14, RZ, 0x1f, R15 ;  /* 0x0000001fff0e7819 */ /* 0x000fe2000001140f */
[----:B0-----:R-:W-:-:S04]  /*7a50*/  IMAD.WIDE.U32 R10, R29, -0x7fff7dba, R56 ;  /* 0x800082461d0a7825 */ /* 0x001fc800078e0038 */
[----:B------:R-:W-:Y:S01]  /*7a60*/  IMAD.WIDE.U32 R4, R5, -0x7fff7dba, R56 ;  /* 0x8000824605047825 */ /* 0x000fe200078e0038 */
[----:B------:R-:W-:-:S03]  /*7a70*/  IADD3 R11, PT, PT, R11, R19, RZ ;  /* 0x000000130b0b7210 */ /* 0x000fc60007ffe0ff */
[----:B-1----:R-:W-:Y:S02]  /*7a80*/  IMAD R27, R8, -0x7fff7dba, RZ ;  /* 0x80008246081b7824 */ /* 0x002fe400078e02ff */
[----:B------:R-:W-:Y:S01]  /*7a90*/  IMAD.WIDE.U32 R8, R15, -0x7fff7dba, R56 ;  /* 0x800082460f087825 */ /* 0x000fe200078e0038 */
[----:B------:R-:W-:Y:S02]  /*7aa0*/  SHF.R.S32.HI R15, RZ, 0x1f, R37 ;  /* 0x0000001fff0f7819 */ /* 0x000fe40000011425 */
[----:B------:R-:W-:Y:S01]  /*7ab0*/  IADD3 R27, PT, PT, R5, R27, RZ ;  /* 0x0000001b051b7210 */ /* 0x000fe20007ffe0ff */
[----:B------:R-:W-:Y:S01]  /*7ac0*/  IMAD R19, R14, -0x7fff7dba, RZ ;  /* 0x800082460e137824 */ /* 0x000fe200078e02ff */
[----:B------:R-:W-:Y:S01]  /*7ad0*/  SHF.R.U64 R14, R10, 0x1f, R11 ;  /* 0x0000001f0a0e7819 */ /* 0x000fe2000000120b */
[----:B------:R-:W-:Y:S01]  /*7ae0*/  IMAD.WIDE.U32 R10, R37, -0x7fff7dba, R56 ;  /* 0x80008246250a7825 */ /* 0x000fe200078e0038 */
[----:B------:R-:W-:-:S03]  /*7af0*/  SHF.R.U64 R27, R4, 0x1f, R27 ;  /* 0x0000001f041b7819 */ /* 0x000fc6000000121b */
[----:B------:R-:W-:Y:S01]  /*7b00*/  IMAD R15, R15, -0x7fff7dba, RZ ;  /* 0x800082460f0f7824 */ /* 0x000fe200078e02ff */
[----:B------:R-:W-:Y:S02]  /*7b10*/  IADD3 R19, PT, PT, R9, R19, RZ ;  /* 0x0000001309137210 */ /* 0x000fe40007ffe0ff */
[----:B------:R-:W-:Y:S02]  /*7b20*/  IADD3 R5, PT, PT, R45, R14, RZ ;  /* 0x0000000e2d057210 */ /* 0x000fe40007ffe0ff */
[----:B------:R-:W-:Y:S02]  /*7b30*/  IADD3 R15, PT, PT, R11, R15, RZ ;  /* 0x0000000f0b0f7210 */ /* 0x000fe40007ffe0ff */
[----:B-----5:R-:W-:Y:S02]  /*7b40*/  IADD3 R9, PT, PT, R44, R27, RZ ;  /* 0x0000001b2c097210 */ /* 0x020fe40007ffe0ff */
[----:B------:R-:W-:Y:S02]  /*7b50*/  SHF.R.U64 R14, R8, 0x1f, R19 ;  /* 0x0000001f080e7819 */ /* 0x000fe40000001213 */
[----:B------:R-:W-:Y:S01]  /*7b60*/  SHF.R.U64 R15, R10, 0x1f, R15 ;  /* 0x0000001f0a0f7819 */ /* 0x000fe2000000120f */
[----:B------:R-:W-:Y:S01]  /*7b70*/  IMAD.WIDE R4, R5, 0x773d09f1, R56 ;  /* 0x773d09f105047825 */ /* 0x000fe200078e0238 */
[----:B------:R-:W-:-:S02]  /*7b80*/  IADD3 R45, PT, PT, R45, R14, RZ ;  /* 0x0000000e2d2d7210 */ /* 0x000fc40007ffe0ff */
[----:B------:R-:W-:Y:S01]  /*7b90*/  IADD3 R15, PT, PT, R44, R15, RZ ;  /* 0x0000000f2c0f7210 */ /* 0x000fe20007ffe0ff */
[----:B------:R-:W-:Y:S01]  /*7ba0*/  IMAD.WIDE R8, R9, 0x773d09f1, R56 ;  /* 0x773d09f109087825 */ /* 0x000fe200078e0238 */
[----:B------:R-:W-:Y:S02]  /*7bb0*/  SHF.R.U64 R11, R4, 0x1f, R5 ;  /* 0x0000001f040b7819 */ /* 0x000fe40000001205 */
[----:B------:R-:W-:Y:S01]  /*7bc0*/  VIADDMNMX R43, R43, R0, RZ, !PT ;  /* 0x000000002b2b7246 */ /* 0x000fe200078001ff */
[----:B------:R-:W-:Y:S01]  /*7bd0*/  IMAD.WIDE R4, R45, 0x773d09f1, R56 ;  /* 0x773d09f12d047825 */ /* 0x000fe200078e0238 */
[----:B------:R-:W-:-:S03]  /*7be0*/  SHF.R.U64 R0, R8, 0x1f, R9 ;  /* 0x0000001f08007819 */ /* 0x000fc60000001209 */
[----:B------:R-:W-:Y:S01]  /*7bf0*/  IMAD.WIDE R8, R15, 0x773d09f1, R56 ;  /* 0x773d09f10f087825 */ /* 0x000fe200078e0238 */
[----:B------:R-:W-:Y:S02]  /*7c00*/  SHF.R.U64 R19, R4, 0x1f, R5 ;  /* 0x0000001f04137819 */ /* 0x000fe40000001205 */
[----:B------:R-:W-:Y:S02]  /*7c10*/  VIADDMNMX R17, R24, R17, RZ, !PT ;  /* 0x0000001118117246 */ /* 0x000fe400078001ff */
[----:B------:R-:W-:Y:S02]  /*7c20*/  SHF.R.U64 R5, R8, 0x1f, R9 ;  /* 0x0000001f08057819 */ /* 0x000fe40000001209 */
[C---:B------:R-:W-:Y:S02]  /*7c30*/  IADD3 R15, PT, PT, R23.reuse, R28, RZ ;  /* 0x0000001c170f7210 */ /* 0x040fe40007ffe0ff */
[----:B------:R-:W-:Y:S02]  /*7c40*/  IADD3 R23, PT, PT, R23, R12, RZ ;  /* 0x0000000c17177210 */ /* 0x000fe40007ffe0ff */
[----:B------:R-:W-:-:S02]  /*7c50*/  IADD3 R9, PT, PT, R46, R13, RZ ;  /* 0x0000000d2e097210 */ /* 0x000fc40007ffe0ff */
[----:B------:R-:W-:Y:S01]  /*7c60*/  IADD3 R7, PT, PT, R46, R7, RZ ;  /* 0x000000072e077210 */ /* 0x000fe20007ffe0ff */
[----:B------:R0:W-:Y:S01]  /*7c70*/  STG.E desc[UR8][R2.64+0x3484], R17 ;  /* 0x0034841102007986 */ /* 0x0001e2000c101908 */
[----:B------:R-:W-:Y:S02]  /*7c80*/  VIADDMNMX R11, R42, R11, RZ, !PT ;  /* 0x0000000b2a0b7246 */ /* 0x000fe400078001ff */
[----:B------:R-:W-:Y:S02]  /*7c90*/  VIADDMNMX R25, R25, R0, RZ, !PT ;  /* 0x0000000019197246 */ /* 0x000fe400078001ff */
[----:B------:R-:W-:Y:S02]  /*7ca0*/  SHF.R.S32.HI R0, RZ, 0x1f, R15 ;  /* 0x0000001fff007819 */ /* 0x000fe4000001140f */
[----:B------:R-:W-:Y:S02]  /*7cb0*/  SHF.R.S32.HI R16, RZ, 0x1f, R23 ;  /* 0x0000001fff107819 */ /* 0x000fe40000011417 */
[----:B------:R-:W-:-:S02]  /*7cc0*/  SHF.R.S32.HI R4, RZ, 0x1f, R9 ;  /* 0x0000001fff047819 */ /* 0x000fc40000011409 */
[----:B0-----:R-:W-:Y:S01]  /*7cd0*/  SHF.R.S32.HI R17, RZ, 0x1f, R7 ;  /* 0x0000001fff117819 */ /* 0x001fe20000011407 */
[----:B------:R0:W-:Y:S01]  /*7ce0*/  STG.E desc[UR8][R2.64+0x3108], R11 ;  /* 0x0031080b02007986 */ /* 0x0001e2000c101908 */
[----:B------:R-:W-:-:S03]  /*7cf0*/  IMAD.WIDE.U32 R12, R23, -0x7fff7dba, R56 ;  /* 0x80008246170c7825 */ /* 0x000fc600078e0038 */
[----:B------:R1:W-:Y:S01]  /*7d00*/  STG.E desc[UR8][R2.64+0x1b908], R25 ;  /* 0x01b9081902007986 */ /* 0x0003e2000c101908 */
[----:B------:R-:W-:-:S04]  /*7d10*/  IMAD.WIDE.U32 R14, R15, -0x7fff7dba, R56 ;  /* 0x800082460f0e7825 */ /* 0x000fc800078e0038 */
[----:B------:R-:W-:Y:S02]  /*7d20*/  IMAD R23, R0, -0x7fff7dba, RZ ;  /* 0x8000824600177824 */ /* 0x000fe400078e02ff */
[----:B------:R-:W-:Y:S02]  /*7d30*/  IMAD R27, R16, -0x7fff7dba, RZ ;  /* 0x80008246101b7824 */ /* 0x000fe400078e02ff */
[----:B0-----:R-:W-:-:S04]  /*7d40*/  IMAD.WIDE.U32 R10, R9, -0x7fff7dba, R56 ;  /* 0x80008246090a7825 */ /* 0x001fc800078e0038 */
[----:B-1----:R-:W-:Y:S02]  /*7d50*/  IMAD R25, R4, -0x7fff7dba, RZ ;  /* 0x8000824604197824 */ /* 0x002fe400078e02ff */
[----:B------:R-:W-:-:S04]  /*7d60*/  IMAD.WIDE.U32 R8, R7, -0x7fff7dba, R56 ;  /* 0x8000824607087825 */ /* 0x000fc800078e0038 */
[----:B------:R-:W-:Y:S01]  /*7d70*/  IMAD R29, R17, -0x7fff7dba, RZ ;  /* 0x80008246111d7824 */ /* 0x000fe200078e02ff */
[----:B------:R-:W-:Y:S02]  /*7d80*/  IADD3 R17, PT, PT, R15, R23, RZ ;  /* 0x000000170f117210 */ /* 0x000fe40007ffe0ff */
[----:B------:R-:W-:Y:S02]  /*7d90*/  IADD3 R13, PT, PT, R13, R27, RZ ;  /* 0x0000001b0d0d7210 */ /* 0x000fe40007ffe0ff */
[----:B------:R-:W-:Y:S02]  /*7da0*/  IADD3 R11, PT, PT, R11, R25, RZ ;  /* 0x000000190b0b7210 */ /* 0x000fe40007ffe0ff */
[----:B------:R-:W-:Y:S02]  /*7db0*/  IADD3 R15, PT, PT, R9, R29, RZ ;  /* 0x0000001d090f7210 */ /* 0x000fe40007ffe0ff */
[----:B------:R-:W-:Y:S02]  /*7dc0*/  SHF.R.U64 R14, R14, 0x1f, R17 ;  /* 0x0000001f0e0e7819 */ /* 0x000fe40000001211 */
[----:B------:R-:W-:-:S02]  /*7dd0*/  SHF.R.U64 R12, R12, 0x1f, R13 ;  /* 0x0000001f0c0c7819 */ /* 0x000fc4000000120d */
[----:B------:R-:W-:Y:S02]  /*7de0*/  SHF.R.U64 R11, R10, 0x1f, R11 ;  /* 0x0000001f0a0b7819 */ /* 0x000fe4000000120b */
[----:B------:R-:W-:Y:S02]  /*7df0*/  SHF.R.U64 R15, R8, 0x1f, R15 ;  /* 0x0000001f080f7819 */ /* 0x000fe4000000120f */
[C---:B------:R-:W-:Y:S02]  /*7e00*/  IADD3 R9, PT, PT, R47.reuse, R14, RZ ;  /* 0x0000000e2f097210 */ /* 0x040fe40007ffe0ff */
[----:B------:R-:W-:Y:S02]  /*7e10*/  IADD3 R13, PT, PT, R47, R12, RZ ;  /* 0x0000000c2f0d7210 */ /* 0x000fe40007ffe0ff */
[C---:B------:R-:W-:Y:S02]  /*7e20*/  IADD3 R11, PT, PT, R48.reuse, R11, RZ ;  /* 0x0000000b300b7210 */ /* 0x040fe40007ffe0ff */
[----:B------:R-:W-:Y:S01]  /*7e30*/  IADD3 R15, PT, PT, R48, R15, RZ ;  /* 0x0000000f300f7210 */ /* 0x000fe20007ffe0ff */
[----:B------:R-:W-:-:S04]  /*7e40*/  IMAD.WIDE R8, R9, 0x773d09f1, R56 ;  /* 0x773d09f109087825 */ /* 0x000fc800078e0238 */
[----:B------:R-:W-:-:S04]  /*7e50*/  IMAD.WIDE R12, R13, 0x773d09f1, R56 ;  /* 0x773d09f10d0c7825 */ /* 0x000fc800078e0238 */
[----:B------:R-:W-:Y:S01]  /*7e60*/  IMAD.WIDE R10, R11, 0x773d09f1, R56 ;  /* 0x773d09f10b0a7825 */ /* 0x000fe200078e0238 */
[----:B------:R-:W-:-:S03]  /*7e70*/  VIADDMNMX R7, R22, R19, RZ, !PT ;  /* 0x0000001316077246 */ /* 0x000fc600078001ff */
[----:B------:R-:W-:Y:S01]  /*7e80*/  IMAD.WIDE R56, R15, 0x773d09f1, R56 ;  /* 0x773d09f10f387825 */ /* 0x000fe200078e0238 */
[----:B------:R-:W-:Y:S02]  /*7e90*/  SHF.R.U64 R8, R8, 0x1f, R9 ;  /* 0x0000001f08087819 */ /* 0x000fe40000001209 */
[----:B------:R-:W-:Y:S02]  /*7ea0*/  SHF.R.U64 R12, R12, 0x1f, R13 ;  /* 0x0000001f0c0c7819 */ /* 0x000fe4000000120d */
[----:B------:R-:W-:Y:S02]  /*7eb0*/  SHF.R.U64 R11, R10, 0x1f, R11 ;  /* 0x0000001f0a0b7819 */ /* 0x000fe4000000120b */
[----:B------:R-:W-:Y:S01]  /*7ec0*/  SHF.R.U64 R9, R56, 0x1f, R57 ;  /* 0x0000001f38097819 */ /* 0x000fe20000001239 */
[----:B------:R0:W-:Y:S01]  /*7ed0*/  STG.E desc[UR8][R2.64+0x3488], R7 ;  /* 0x0034880702007986 */ /* 0x0001e2000c101908 */
[----:B------:R-:W-:Y:S02]  /*7ee0*/  VIADDMNMX R41, R41, R18, RZ, !PT ;  /* 0x0000001229297246 */ /* 0x000fe400078001ff */
        /* <DEDUP_REMOVED lines=14> */
.L_x_317:
        /* <DEDUP_REMOVED lines=11> */
.L_x_493:


//--------------------- .text.fused_nn_conv2d_cast_fixed_point_multiply_add_cast_fixed_point_multiply_add_cast_15119380522063600768__10_kernel0 --------------------------
	.section	.text.fused_nn_conv2d_cast_fixed_point_multiply_add_cast_fixed_point_multiply_add_cast_15119380522063600768__10_kernel0,"ax",@progbits
	.align	128
        .global         fused_nn_conv2d_cast_fixed_point_multiply_add_cast_fixed_point_multiply_add_cast_15119380522063600768__10_kernel0
        .type           fused_nn_conv2d_cast_fixed_point_multiply_add_cast_fixed_point_multiply_add_cast_15119380522063600768__10_kernel0,@function
        .size           fused_nn_conv2d_cast_fixed_point_multiply_add_cast_fixed_point_multiply_add_cast_15119380522063600768__10_kernel0,(.L_x_494 - fused_nn_conv2d_cast_fixed_point_multiply_add_cast_fixed_point_multiply_add_cast_15119380522063600768__10_kernel0)
        .other          fused_nn_conv2d_cast_fixed_point_multiply_add_cast_fixed_point_multiply_add_cast_15119380522063600768__10_kernel0,@"STO_CUDA_ENTRY STV_DEFAULT"
fused_nn_conv2d_cast_fixed_point_multiply_add_cast_fixed_point_multiply_add_cast_15119380522063600768__10_kernel0:
.text.fused_nn_conv2d_cast_fixed_point_multiply_add_cast_fixed_point_multiply_add_cast_15119380522063600768__10_kernel0:
        /* <DEDUP_REMOVED lines=73> */
[----:B------:R-:W-:Y:S04]  /*0490*/  LDS.128 R12, [R5+0x10] ;  /* 0x00001000050c7984 */ /* 0x000fe80000000c00 */
[----:B------:R-:W2:Y:S04]  /*04a0*/  LDS R6, [R2+UR6+0x60] ;  /* 0x0000600602067984 */ /* 0x000ea80008000800 */
[----:B------:R-:W3:Y:S04]  /*04b0*/  LDS R35, [R2+UR6+0x40] ;  /* 0x0000400602237984 */ /* 0x000ee80008000800 */
[----:B------:R-:W4:Y:S04]  /*04c0*/  LDS.128 R16, [R5+0x80] ;  /* 0x0000800005107984 */ /* 0x000f280000000c00 */
[----:B------:R-:W5:Y:S01]  /*04d0*/  LDS.128 R20, [R5+0x90] ;  /* 0x0000900005147984 */ /* 0x000f620000000c00 */
[----:B0-----:R-:W-:-:S02]  /*04e0*/  IDP.4A.S8.S8 R7, R33, R8, RZ ;  /* 0x0000000821077226 */ /* 0x001fc400000006ff */
[C---:B------:R-:W-:Y:S02]  /*04f0*/  IDP.4A.S8.S8 R29, R33.reuse, R10, RZ ;  /* 0x0000000a211d7226 */ /* 0x040fe400000006ff */
[C---:B-1----:R-:W-:Y:S02]  /*0500*/  IDP.4A.S8.S8 R27, R34.reuse, R8, RZ ;  /* 0x00000008221b7226 */ /* 0x042fe400000006ff */
[-C--:B------:R-:W-:Y:S02]  /*0510*/  IDP.4A.S8.S8 R8, R33, R9.reuse, RZ ;  /* 0x0000000921087226 */ /* 0x080fe400000006ff */
[C---:B------:R-:W-:Y:S02]  /*0520*/  IDP.4A.S8.S8 R28, R34.reuse, R9, RZ ;  /* 0x00000009221c7226 */ /* 0x040fe400000006ff */
[----:B------:R-:W-:Y:S02]  /*0530*/  IDP.4A.S8.S8 R31, R34, R10, RZ ;  /* 0x0000000a221f7226 */ /* 0x000fe400000006ff */
[----:B--2---:R-:W-:-:S02]  /*0540*/  IDP.4A.S8.S8 R26, R6, R12, R27 ;  /* 0x0000000c061a7226 */ /* 0x004fc4000000061b */
[-C--:B------:R-:W-:Y:S02]  /*0550*/  IDP.4A.S8.S8 R28, R6, R13.reuse, R28 ;  /* 0x0000000d061c7226 */ /* 0x080fe4000000061c */
[----:B---3--:R-:W-:Y:S02]  /*0560*/  IDP.4A.S8.S8 R27, R35, R13, R8 ;  /* 0x0000000d231b7226 */ /* 0x008fe40000000608 */
[CC--:B------:R-:W-:Y:S02]  /*0570*/  IDP.4A.S8.S8 R30, R33.reuse, R11.reuse, RZ ;  /* 0x0000000b211e7226 */ /* 0x0c0fe400000006ff */
[C---:B------:R-:W-:Y:S02]  /*0580*/  IDP.4A.S8.S8 R32, R34.reuse, R11, RZ ;  /* 0x0000000b22207226 */ /* 0x040fe400000006ff */
[-C--:B----4-:R-:W-:Y:S02]  /*0590*/  IDP.4A.S8.S8 R11, R33, R16.reuse, RZ ;  /* 0x00000010210b7226 */ /* 0x090fe400000006ff */
[----:B------:R-:W-:-:S02]  /*05a0*/  IDP.4A.S8.S8 R13, R34, R16, RZ ;  /* 0x00000010220d7226 */ /* 0x000fc400000006ff */
[-C--:B------:R-:W-:Y:S02]  /*05b0*/  IDP.4A.S8.S8 R10, R33, R17.reuse, RZ ;  /* 0x00000011210a7226 */ /* 0x080fe400000006ff */
[----:B------:R-:W-:Y:S02]  /*05c0*/  IDP.4A.S8.S8 R7, R35, R12, R7 ;  /* 0x0000000c23077226 */ /* 0x000fe40000000607 */
[C---:B------:R-:W-:Y:S02]  /*05d0*/  IDP.4A.S8.S8 R17, R34.reuse, R17, RZ ;  /* 0x0000001122117226 */ /* 0x040fe400000006ff */
[CC--:B------:R-:W-:Y:S02]  /*05e0*/  IDP.4A.S8.S8 R8, R33.reuse, R18.reuse, RZ ;  /* 0x0000001221087226 */ /* 0x0c0fe400000006ff */
[C---:B------:R-:W-:Y:S02]  /*05f0*/  IDP.4A.S8.S8 R9, R34.reuse, R18, RZ ;  /* 0x0000001222097226 */ /* 0x040fe400000006ff */
[-C--:B------:R-:W-:Y:S01]  /*0600*/  IDP.4A.S8.S8 R16, R33, R19.reuse, RZ ;  /* 0x0000001321107226 */ /* 0x080fe200000006ff */
[----:B------:R-:W-:Y:S01]  /*0610*/  LDS R18, [R2+UR6+0xa0] ;  /* 0x0000a00602127984 */ /* 0x000fe20008000800 */
[----:B------:R-:W-:-:S02]  /*0620*/  IDP.4A.S8.S8 R12, R34, R19, RZ ;  /* 0x00000013220c7226 */ /* 0x000fc400000006ff */
[CC--:B-----5:R-:W-:Y:S02]  /*0630*/  IDP.4A.S8.S8 R19, R35.reuse, R20.reuse, R11 ;  /* 0x0000001423137226 */ /* 0x0e0fe4000000060b */
[C---:B------:R-:W-:Y:S02]  /*0640*/  IDP.4A.S8.S8 R33, R6.reuse, R20, R13 ;  /* 0x0000001406217226 */ /* 0x040fe4000000060d */
[CC--:B------:R-:W-:Y:S02]  /*0650*/  IDP.4A.S8.S8 R20, R35.reuse, R21.reuse, R10 ;  /* 0x0000001523147226 */ /* 0x0c0fe4000000060a */
[----:B------:R-:W-:Y:S02]  /*0660*/  IDP.4A.S8.S8 R34, R6, R21, R17 ;  /* 0x0000001506227226 */ /* 0x000fe40000000611 */
[C---:B------:R-:W-:Y:S01]  /*0670*/  IDP.4A.S8.S8 R21, R35.reuse, R22, R8 ;  /* 0x0000001623157226 */ /* 0x040fe20000000608 */
[----:B------:R-:W-:Y:S01]  /*0680*/  LDS R17, [R2+UR6+0x80] ;  /* 0x0000800602117984 */ /* 0x000fe20008000800 */
[----:B------:R-:W-:-:S02]  /*0690*/  IDP.4A.S8.S8 R16, R35, R23, R16 ;  /* 0x0000001723107226 */ /* 0x000fc40000000610 */
[CC--:B------:R-:W-:Y:S02]  /*06a0*/  IDP.4A.S8.S8 R29, R35.reuse, R14.reuse, R29 ;  /* 0x0000000e231d7226 */ /* 0x0c0fe4000000061d */
[C---:B------:R-:W-:Y:S02]  /*06b0*/  IDP.4A.S8.S8 R31, R6.reuse, R14, R31 ;  /* 0x0000000e061f7226 */ /* 0x040fe4000000061f */
[-C--:B------:R-:W-:Y:S02]  /*06c0*/  IDP.4A.S8.S8 R30, R35, R15.reuse, R30 ;  /* 0x0000000f231e7226 */ /* 0x080fe4000000061e */
[C---:B------:R-:W-:Y:S02]  /*06d0*/  IDP.4A.S8.S8 R32, R6.reuse, R15, R32 ;  /* 0x0000000f06207226 */ /* 0x040fe40000000620 */
[C---:B------:R-:W-:Y:S02]  /*06e0*/  IDP.4A.S8.S8 R22, R6.reuse, R22, R9 ;  /* 0x0000001606167226 */ /* 0x040fe40000000609 */
[----:B------:R-:W-:Y:S01]  /*06f0*/  IDP.4A.S8.S8 R23, R6, R23, R12 ;  /* 0x0000001706177226 */ /* 0x000fe2000000060c */
[----:B------:R-:W0:Y:S04]  /*0700*/  LDS.128 R8, [R5+0x20] ;  /* 0x0000200005087984 */ /* 0x000e280000000c00 */
[----:B------:R-:W1:Y:S04]  /*0710*/  LDS.128 R12, [R5+0xa0] ;  /* 0x0000a000050c7984 */ /* 0x000e680000000c00 */
[----:B------:R2:W3:Y:S01]  /*0720*/  LDG.E.CONSTANT R6, desc[UR10][R36.64+0x18800] ;  /* 0x0188000a24067981 */ /* 0x0004e2000c1e9900 */
        /* <DEDUP_REMOVED lines=8> */
[CC--:B-1----:R-:W-:Y:S01]  /*07b0*/  IDP.4A.S8.S8 R19, R17.reuse, R12.reuse, R19 ;  /* 0x0000000c11137226 */ /* 0x0c2fe20000000613 */
[----:B------:R-:W-:Y:S01]  /*07c0*/  LDS.128 R8, [R5+0x30] ;  /* 0x0000300005087984 */ /* 0x000fe20000000c00 */
[C---:B------:R-:W-:Y:S02]  /*07d0*/  IDP.4A.S8.S8 R33, R18.reuse, R12, R33 ;  /* 0x0000000c12217226 */ /* 0x040fe40000000621 */
[CC--:B------:R-:W-:Y:S02]  /*07e0*/  IDP.4A.S8.S8 R20, R17.reuse, R13.reuse, R20 ;  /* 0x0000000d11147226 */ /* 0x0c0fe40000000614 */
[----:B------:R-:W-:Y:S02]  /*07f0*/  IDP.4A.S8.S8 R34, R18, R13, R34 ;  /* 0x0000000d12227226 */ /* 0x000fe40000000622 */
[----:B------:R-:W-:-:S02]  /*0800*/  IDP.4A.S8.S8 R35, R17, R14, R21 ;  /* 0x0000000e11237226 */ /* 0x000fc40000000615 */
[C---:B--2---:R-:W-:Y:S01]  /*0810*/  IDP.4A.S8.S8 R36, R18.reuse, R14, R22 ;  /* 0x0000000e12247226 */ /* 0x044fe20000000616 */
[----:B------:R-:W0:Y:S01]  /*0820*/  LDS R21, [R2+UR6+0xe0] ;  /* 0x0000e00602157984 */ /* 0x000e220008000800 */
[-C--:B------:R-:W-:Y:S02]  /*0830*/  IDP.4A.S8.S8 R16, R17, R15.reuse, R16 ;  /* 0x0000000f11107226 */ /* 0x080fe40000000610 */
[----:B------:R-:W-:Y:S01]  /*0840*/  IDP.4A.S8.S8 R23, R18, R15, R23 ;  /* 0x0000000f12177226 */ /* 0x000fe20000000617 */
[----:B------:R-:W1:Y:S04]  /*0850*/  LDS R22, [R2+UR6+0xc0] ;  /* 0x0000c00602167984 */ /* 0x000e680008000800 */
[----:B------:R-:W2:Y:S04]  /*0860*/  LDS.128 R12, [R5+0xb0] ;  /* 0x0000b000050c7984 */ /* 0x000ea80000000c00 */
[----:B------:R-:W-:Y:S04]  /*0870*/  LDS R18, [R2+UR6+0x100] ;  /* 0x0001000602127984 */ /* 0x000fe80008000800 */
[----:B------:R-:W-:Y:S01]  /*0880*/  LDS R17, [R2+UR6+0x120] ;  /* 0x0001200602117984 */ /* 0x000fe20008000800 */
        /* <DEDUP_REMOVED lines=8> */
[CC--:B--2---:R-:W-:Y:S01]  /*0910*/  IDP.4A.S8.S8 R19, R22.reuse, R12.reuse, R19 ;  /* 0x0000000c16137226 */ /* 0x0c4fe20000000613 */
        /* <DEDUP_REMOVED lines=9> */
[----:B------:R-:W1:Y:S04]  /*09b0*/  LDS.128 R12, [R5+0xc0] ;  /* 0x0000c000050c7984 */ /* 0x000e680000000c00 */
        /* <DEDUP_REMOVED lines=49> */
[----:B-1----:R-:W-:-:S03]  /*0cd0*/  IDP.4A.S8.S8 R37, R18, R13, R20 ;  /* 0x0000000d12257226 */ /* 0x002fc60000000614 */
[----:B------:R-:W1:Y:S01]  /*0ce0*/  LDS R20, [R2+UR6+0x1e0] ;  /* 0x0001e00602147984 */ /* 0x000e620008000800 */
[CC--:B------:R-:W-:Y:S02]  /*0cf0*/  IDP.4A.S8.S8 R21, R18.reuse, R12.reuse, R19 ;  /* 0x0000000c12157226 */ /* 0x0c0fe40000000613 */
[C---:B------:R-:W-:Y:S01]  /*0d00*/  IDP.4A.S8.S8 R33, R17.reuse, R12, R33 ;  /* 0x0000000c11217226 */ /* 0x040fe20000000621 */
[----:B------:R-:W2:Y:S01]  /*0d10*/  LDG.E.CONSTANT R19, desc[UR10][R24.64+0x880] ;  /* 0x0008800a18137981 */ /* 0x000ea2000c1e9900 */
[C---:B------:R-:W-:Y:S02]  /*0d20*/  IDP.4A.S8.S8 R34, R17.reuse, R13, R34 ;  /* 0x0000000d11227226 */ /* 0x040fe40000000622 */
[CC--:B------:R-:W-:Y:S02]  /*0d30*/  IDP.4A.S8.S8 R36, R17.reuse, R14.reuse, R36 ;  /* 0x0000000e11247226 */ /* 0x0c0fe40000000624 */
[----:B------:R-:W-:Y:S02]  /*0d40*/  IDP.4A.S8.S8 R23, R17, R15, R23 ;  /* 0x0000000f11177226 */ /* 0x000fe40000000617 */
[----:B------:R-:W4:Y:S01]  /*0d50*/  LDG.E.CONSTANT R17, desc[UR10][R24.64+0x480] ;  /* 0x0004800a18117981 */ /* 0x000f22000c1e9900 */
[----:B------:R-:W-:-:S02]  /*0d60*/  IDP.4A.S8.S8 R38, R18, R14, R35 ;  /* 0x0000000e12267226 */ /* 0x000fc40000000623 */
[----:B------:R-:W-:Y:S02]  /*0d70*/  IDP.4A.S8.S8 R35, R18, R15, R16 ;  /* 0x0000000f12237226 */ /* 0x000fe40000000610 */
[----:B------:R-:W5:Y:S01]  /*0d80*/  LDS.128 R12, [R5+0xf0] ;  /* 0x0000f000050c7984 */ /* 0x000f620000000c00 */
[----:B------:R-:W-:Y:S01]  /*0d90*/  BAR.SYNC.DEFER_BLOCKING 0x0 ;  /* 0x0000000000007b1d */ /* 0x000fe20000010000 */
[CC--:B0-----:R-:W-:Y:S02]  /*0da0*/  IDP.4A.S8.S8 R7, R22.reuse, R8.reuse, R7 ;  /* 0x0000000816077226 */ /* 0x0c1fe40000000607 */
[-C--:B------:R-:W-:Y:S02]  /*0db0*/  IDP.4A.S8.S8 R27, R22, R9.reuse, R27 ;  /* 0x00000009161b7226 */ /* 0x080fe4000000061b */
[C---:B-1----:R-:W-:Y:S02]  /*0dc0*/  IDP.4A.S8.S8 R26, R20.reuse, R8, R26 ;  /* 0x00000008141a7226 */ /* 0x042fe4000000061a */
[----:B------:R-:W-:Y:S01]  /*0dd0*/  IDP.4A.S8.S8 R28, R20, R9, R28 ;  /* 0x00000009141c7226 */ /* 0x000fe2000000061c */
[----:B------:R-:W4:Y:S04]  /*0de0*/  LDG.E.CONSTANT R8, desc[UR10][R24.64+0x1c80] ;  /* 0x001c800a18087981 */ /* 0x000f28000c1e9900 */
[----:B------:R-:W4:Y:S04]  /*0df0*/  LDG.E.CONSTANT R9, desc[UR10][R24.64+0x80] ;  /* 0x0000800a18097981 */ /* 0x000f28000c1e9900 */
[----:B---3--:R-:W-:Y:S04]  /*0e00*/  STS [R4+UR6], R6 ;  /* 0x0000000604007988 */ /* 0x008fe80008000806 */
[----:B------:R-:W-:Y:S04]  /*0e10*/  STS [R4+UR7+0x600], R39 ;  /* 0x0006002704007988 */ /* 0x000fe80008000807 */
[----:B------:R-:W-:Y:S04]  /*0e20*/  STS [R4+UR7+0x800], R41 ;  /* 0x0008002904007988 */ /* 0x000fe80008000807 */
[----:B------:R-:W-:Y:S04]  /*0e30*/  STS [R4+UR7+0xa00], R43 ;  /* 0x000a002b04007988 */ /* 0x000fe80008000807 */
[----:B------:R-:W-:Y:S01]  /*0e40*/  STS [R4+UR7+0xc00], R45 ;  /* 0x000c002d04007988 */ /* 0x000fe20008000807 */
[----:B------:R-:W-:-:S02]  /*0e50*/  IDP.4A.S8.S8 R29, R22, R10, R29 ;  /* 0x0000000a161d7226 */ /* 0x000fc4000000061d */
[C---:B------:R-:W-:Y:S02]  /*0e60*/  IDP.4A.S8.S8 R30, R22.reuse, R11, R30 ;  /* 0x0000000b161e7226 */ /* 0x040fe4000000061e */
[C---:B-----5:R-:W-:Y:S02]  /*0e70*/  IDP.4A.S8.S8 R21, R22.reuse, R12, R21 ;  /* 0x0000000c16157226 */ /* 0x060fe40000000615 */
[C---:B------:R-:W-:Y:S02]  /*0e80*/  IDP.4A.S8.S8 R37, R22.reuse, R13, R37 ;  /* 0x0000000d16257226 */ /* 0x040fe40000000625 */
[C---:B------:R-:W-:Y:S02]  /*0e90*/  IDP.4A.S8.S8 R38, R22.reuse, R14, R38 ;  /* 0x0000000e16267226 */ /* 0x040fe40000000626 */
[----:B------:R-:W-:Y:S02]  /*0ea0*/  IDP.4A.S8.S8 R35, R22, R15, R35 ;  /* 0x0000000f16237226 */ /* 0x000fe40000000623 */
[----:B------:R-:W-:-:S02]  /*0eb0*/  IDP.4A.S8.S8 R31, R20, R10, R31 ;  /* 0x0000000a141f7226 */ /* 0x000fc4000000061f */
[C---:B------:R-:W-:Y:S02]  /*0ec0*/  IDP.4A.S8.S8 R32, R20.reuse, R11, R32 ;  /* 0x0000000b14207226 */ /* 0x040fe40000000620 */
[C---:B------:R-:W-:Y:S02]  /*0ed0*/  IDP.4A.S8.S8 R33, R20.reuse, R12, R33 ;  /* 0x0000000c14217226 */ /* 0x040fe40000000621 */
[C---:B------:R-:W-:Y:S02]  /*0ee0*/  IDP.4A.S8.S8 R34, R20.reuse, R13, R34 ;  /* 0x0000000d14227226 */ /* 0x040fe40000000622 */
[C---:B------:R-:W-:Y:S02]  /*0ef0*/  IDP.4A.S8.S8 R36, R20.reuse, R14, R36 ;  /* 0x0000000e14247226 */ /* 0x040fe40000000624 */
[----:B------:R-:W-:Y:S01]  /*0f00*/  IDP.4A.S8.S8 R23, R20, R15, R23 ;  /* 0x0000000f14177226 */ /* 0x000fe20000000617 */
[----:B--2---:R-:W-:Y:S04]  /*0f10*/  STS [R4+UR7+0x400], R19 ;  /* 0x0004001304007988 */ /* 0x004fe80008000807 */
[----:B----4-:R-:W-:Y:S04]  /*0f20*/  STS [R4+UR7+0x200], R17 ;  /* 0x0002001104007988 */ /* 0x010fe80008000807 */
[----:B------:R-:W-:Y:S04]  /*0f30*/  STS [R4+UR7+0xe00], R8 ;  /* 0x000e000804007988 */ /* 0x000fe80008000807 */
[----:B------:R-:W-:Y:S01]  /*0f40*/  STS [R4+UR7], R9 ;  /* 0x0000000904007988 */ /* 0x000fe20008000807 */
[----:B------:R-:W-:Y:S06]  /*0f50*/  BAR.SYNC.DEFER_BLOCKING 0x0 ;  /* 0x0000000000007b1d */ /* 0x000fec0000010000 */
[----:B------:R-:W-:Y:S04]  /*0f60*/  LDS R6, [R2+UR6] ;  /* 0x0000000602067984 */ /* 0x000fe80008000800 */
[----:B------:R-:W0:Y:S04]  /*0f70*/  LDS.128 R16, [R5] ;  /* 0x0000000005107984 */ /* 0x000e280000000c00 */
[----:B------:R-:W1:Y:S04]  /*0f80*/  LDS R4, [R2+UR6+0x20] ;  /* 0x0000200602047984 */ /* 0x000e680008000800 */
[----:B------:R-:W2:Y:S04]  /*0f90*/  LDS.128 R8, [R5+0x80] ;  /* 0x0000800005087984 */ /* 0x000ea80000000c00 */
[----:B------:R-:W-:Y:S04]  /*0fa0*/  LDS R20, [R2+UR6+0x40] ;  /* 0x0000400602147984 */ /* 0x000fe80008000800 */
[----:B------:R-:W3:Y:S01]  /*0fb0*/  LDS.128 R12, [R5+0x10] ;  /* 0x00001000050c7984 */ /* 0x000ee20000000c00 */
[----:B0-----:R-:W-:-:S03]  /*0fc0*/  IDP.4A.S8.S8 R22, R6, R16, R7 ;  /* 0x0000001006167226 */ /* 0x001fc60000000607 */
[----:B------:R-:W0:Y:S01]  /*0fd0*/  LDS R7, [R2+UR6+0x60] ;  /* 0x0000600602077984 */ /* 0x000e220008000800 */
[-C--:B------:R-:W-:Y:S02]  /*0fe0*/  IDP.4A.S8.S8 R27, R6, R17.reuse, R27 ;  /* 0x00000011061b7226 */ /* 0x080fe4000000061b */
[C---:B-1----:R-:W-:Y:S02]  /*0ff0*/  IDP.4A.S8.S8 R26, R4.reuse, R16, R26 ;  /* 0x00000010041a7226 */ /* 0x042fe4000000061a */
[----:B------:R-:W-:Y:S02]  /*1000*/  IDP.4A.S8.S8 R28, R4, R17, R28 ;  /* 0x00000011041c7226 */ /* 0x000fe4000000061c */
[-C--:B------:R-:W-:Y:S02]  /*1010*/  IDP.4A.S8.S8 R29, R6, R18.reuse, R29 ;  /* 0x00000012061d7226 */ /* 0x080fe4000000061d */
[----:B------:R-:W-:Y:S02]  /*1020*/  IDP.4A.S8.S8 R31, R4, R18, R31 ;  /* 0x00000012041f7226 */ /* 0x000fe4000000061f */
[----:B------:R-:W-:-:S02]  /*1030*/  IDP.4A.S8.S8 R30, R6, R19, R30 ;  /* 0x00000013061e7226 */ /* 0x000fc4000000061e */
[----:B------:R-:W-:Y:S02]  /*1040*/  IDP.4A.S8.S8 R32, R4, R19, R32 ;  /* 0x0000001304207226 */ /* 0x000fe40000000620 */
[----:B------:R-:W1:Y:S01]  /*1050*/  LDS.128 R16, [R5+0x90] ;  /* 0x0000900005107984 */ /* 0x000e620000000c00 */
        /* <DEDUP_REMOVED lines=8> */
[----:B------:R-:W-:Y:S01]  /*10e0*/  LDS R6, [R2+UR6+0x80] ;  /* 0x0000800602067984 */ /* 0x000fe20008000800 */
[C---:B---3--:R-:W-:Y:S02]  /*10f0*/  IDP.4A.S8.S8 R22, R20.reuse, R12, R22 ;  /* 0x0000000c14167226 */ /* 0x048fe40000000616 */
[C---:B------:R-:W-:Y:S01]  /*1100*/  IDP.4A.S8.S8 R27, R20.reuse, R13, R27 ;  /* 0x0000000d141b7226 */ /* 0x040fe2000000061b */
[----:B------:R-:W-:Y:S01]  /*1110*/  LDS R4, [R2+UR6+0xa0] ;  /* 0x0000a00602047984 */ /* 0x000fe20008000800 */
[----:B------:R-:W-:-:S02]  /*1120*/  IDP.4A.S8.S8 R29, R20, R14, R29 ;  /* 0x0000000e141d7226 */ /* 0x000fc4000000061d */
[C---:B------:R-:W-:Y:S01]  /*1130*/  IDP.4A.S8.S8 R30, R20.reuse, R15, R30 ;  /* 0x0000000f141e7226 */ /* 0x040fe2000000061e */
[----:B------:R-:W2:Y:S01]  /*1140*/  LDS.128 R8, [R5+0x20] ;  /* 0x0000200005087984 */ /* 0x000ea20000000c00 */
[C---:B0-----:R-:W-:Y:S02]  /*1150*/  IDP.4A.S8.S8 R26, R7.reuse, R12, R26 ;  /* 0x0000000c071a7226 */ /* 0x041fe4000000061a */
[C---:B------:R-:W-:Y:S02]  /*1160*/  IDP.4A.S8.S8 R28, R7.reuse, R13, R28 ;  /* 0x0000000d071c7226 */ /* 0x040fe4000000061c */
[C---:B------:R-:W-:Y:S02]  /*1170*/  IDP.4A.S8.S8 R31, R7.reuse, R14, R31 ;  /* 0x0000000e071f7226 */ /* 0x040fe4000000061f */
[----:B------:R-:W-:Y:S02]  /*1180*/  IDP.4A.S8.S8 R32, R7, R15, R32 ;  /* 0x0000000f07207226 */ /* 0x000fe40000000620 */
[----:B------:R-:W0:Y:S01]  /*1190*/  LDS.128 R12, [R5+0xa0] ;  /* 0x0000a000050c7984 */ /* 0x000e220000000c00 */
[----:B-1----:R-:W-:-:S02]  /*11a0*/  IDP.4A.S8.S8 R21, R20, R16, R21 ;  /* 0x0000001014157226 */ /* 0x002fc40000000615 */
        /* <DEDUP_REMOVED lines=8> */
[----:B------:R-:W-:Y:S04]  /*1230*/  LDS R7, [R2+UR6+0xe0] ;  /* 0x0000e00602077984 */ /* 0x000fe80008000800 */
[----:B------:R-:W1:Y:S01]  /*1240*/  LDS.128 R16, [R5+0x30] ;  /* 0x0000300005107984 */ /* 0x000e620000000c00 */
        /* <DEDUP_REMOVED lines=8> */
[-C--:B0-----:R-:W-:Y:S01]  /*12d0*/  IDP.4A.S8.S8 R21, R6, R12.reuse, R21 ;  /* 0x0000000c06157226 */ /* 0x081fe20000000615 */
        /* <DEDUP_REMOVED lines=11> */
[----:B-1----:R-:W-:-:S02]  /*1390*/  IDP.4A.S8.S8 R22, R20, R16, R22 ;  /* 0x0000001014167226 */ /* 0x002fc40000000616 */
[C---:B------:R-:W-:Y:S02]  /*13a0*/  IDP.4A.S8.S8 R26, R7.reuse, R16, R26 ;  /* 0x00000010071a7226 */ /* 0x040fe4000000061a */
[CC--:B------:R-:W-:Y:S02]  /*13b0*/  IDP.4A.S8.S8 R27, R20.reuse, R17.reuse, R27 ;  /* 0x00000011141b7226 */ /* 0x0c0fe4000000061b */
[C---:B------:R-:W-:Y:S02]  /*13c0*/  IDP.4A.S8.S8 R28, R7.reuse, R17, R28 ;  /* 0x00000011071c7226 */ /* 0x040fe4000000061c */
[CC--:B------:R-:W-:Y:S02]  /*13d0*/  IDP.4A.S8.S8 R29, R20.reuse, R18.reuse, R29 ;  /* 0x00000012141d7226 */ /* 0x0c0fe4000000061d */
[----:B------:R-:W-:Y:S02]  /*13e0*/  IDP.4A.S8.S8 R31, R7, R18, R31 ;  /* 0x00000012071f7226 */ /* 0x000fe4000000061f */
[----:B------:R-:W-:-:S02]  /*13f0*/  IDP.4A.S8.S8 R30, R20, R19, R30 ;  /* 0x00000013141e7226 */ /* 0x000fc4000000061e */
[C---:B------:R-:W-:Y:S02]  /*1400*/  IDP.4A.S8.S8 R32, R7.reuse, R19, R32 ;  /* 0x0000001307207226 */ /* 0x040fe40000000620 */
[----:B------:R-:W1:Y:S01]  /*1410*/  LDS.128 R16, [R5+0xc0] ;  /* 0x0000c00005107984 */ /* 0x000e620000000c00 */
[CC--:B0-----:R-:W-:Y:S02]  /*1420*/  IDP.4A.S8.S8 R21, R20.reuse, R8.reuse, R21 ;  /* 0x0000000814157226 */ /* 0x0c1fe40000000615 */
        /* <DEDUP_REMOVED lines=8> */
[----:B------:R-:W-:Y:S01]  /*14b0*/  LDS R7, [R2+UR6+0x160] ;  /* 0x0001600602077984 */ /* 0x000fe20008000800 */
[----:B--2---:R-:W-:-:S03]  /*14c0*/  IDP.4A.S8.S8 R22, R6, R12, R22 ;  /* 0x0000000c06167226 */ /* 0x004fc60000000616 */
[----:B------:R-:W0:Y:S01]  /*14d0*/  LDS.128 R8, [R5+0x50] ;  /* 0x0000500005087984 */ /* 0x000e220000000c00 */
        /* <DEDUP_REMOVED lines=35> */
[----:B------:R-:W-:Y:S02]  /*1710*/  IDP.4A.S8.S8 R23, R7, R15, R23 ;  /* 0x0000000f07177226 */ /* 0x000fe40000000617 */
[----:B------:R-:W-:Y:S04]  /*1720*/  LDS R7, [R2+UR6+0x1c0] ;  /* 0x0001c00602077984 */ /* 0x000fe80008000800 */
[----:B------:R-:W2:Y:S01]  /*1730*/  LDS.128 R12, [R5+0x70] ;  /* 0x00007000050c7984 */ /* 0x000ea20000000c00 */
[----:B-1----:R-:W-:-:S03]  /*1740*/  IDP.4A.S8.S8 R22, R6, R16, R22 ;  /* 0x0000001006167226 */ /* 0x002fc60000000616 */
[----:B------:R-:W1:Y:S01]  /*1750*/  LDS R2, [R2+UR6+0x1e0] ;  /* 0x0001e00602027984 */ /* 0x000e620008000800 */
[----:B------:R-:W-:Y:S02]  /*1760*/  IDP.4A.S8.S8 R26, R4, R16, R26 ;  /* 0x00000010041a7226 */ /* 0x000fe4000000061a */
[----:B------:R-:W3:Y:S01]  /*1770*/  S2R R16, SR_TID.Y ;  /* 0x0000000000107919 */ /* 0x000ee20000002200 */
[-C--:B------:R-:W-:Y:S02]  /*1780*/  IDP.4A.S8.S8 R29, R6, R18.reuse, R29 ;  /* 0x00000012061d7226 */ /* 0x080fe4000000061d */
[C---:B------:R-:W-:Y:S02]  /*1790*/  IDP.4A.S8.S8 R31, R4.reuse, R18, R31 ;  /* 0x00000012041f7226 */ /* 0x040fe4000000061f */
[----:B------:R-:W-:Y:S02]  /*17a0*/  HFMA2 R18, -RZ, RZ, 2, 0 ;  /* 0x40000000ff127431 */ /* 0x000fe400000001ff */
[----:B------:R-:W-:-:S02]  /*17b0*/  IDP.4A.S8.S8 R28, R4, R17, R28 ;  /* 0x00000011041c7226 */ /* 0x000fc4000000061c */
[-C--:B0-----:R-:W-:Y:S02]  /*17c0*/  IDP.4A.S8.S8 R21, R6, R8.reuse, R21 ;  /* 0x0000000806157226 */ /* 0x081fe40000000615 */
[----:B------:R-:W-:Y:S02]  /*17d0*/  IDP.4A.S8.S8 R33, R4, R8, R33 ;  /* 0x0000000804217226 */ /* 0x000fe40000000621 */
[-C--:B------:R-:W-:Y:S02]  /*17e0*/  IDP.4A.S8.S8 R37, R6, R9.reuse, R37 ;  /* 0x0000000906257226 */ /* 0x080fe40000000625 */
[----:B------:R-:W-:Y:S02]  /*17f0*/  IDP.4A.S8.S8 R34, R4, R9, R34 ;  /* 0x0000000904227226 */ /* 0x000fe40000000622 */
[----:B------:R-:W0:Y:S01]  /*1800*/  LDC.64 R8, c[0x0][0x398] ;  /* 0x0000e600ff087b82 */ /* 0x000e220000000a00 */
[-C--:B------:R-:W-:Y:S02]  /*1810*/  IDP.4A.S8.S8 R38, R6, R10.reuse, R38 ;  /* 0x0000000a06267226 */ /* 0x080fe40000000626 */
[----:B------:R-:W-:-:S02]  /*1820*/  IDP.4A.S8.S8 R36, R4, R10, R36 ;  /* 0x0000000a04247226 */ /* 0x000fc40000000624 */
[----:B--2---:R-:W-:Y:S02]  /*1830*/  IDP.4A.S8.S8 R22, R7, R12, R22 ;  /* 0x0000000c07167226 */ /* 0x004fe40000000616 */
[----:B------:R-:W-:-:S03]  /*1840*/  IDP.4A.S8.S8 R32, R4, R19, R32 ;  /* 0x0000001304207226 */ /* 0x000fc60000000620 */
[----:B------:R-:W-:Y:S01]  /*1850*/  SHF.R.S32.HI R10, RZ, 0x1f, R22 ;  /* 0x0000001fff0a7819 */ /* 0x000fe20000011416 */
[C---:B------:R-:W-:Y:S01]  /*1860*/  IDP.4A.S8.S8 R30, R6.reuse, R19, R30 ;  /* 0x00000013061e7226 */ /* 0x040fe2000000061e */
[----:B------:R-:W-:Y:S01]  /*1870*/  MOV R19, 0x0 ;  /* 0x0000000000137802 */ /* 0x000fe20000000f00 */
[-C--:B------:R-:W-:Y:S02]  /*1880*/  IDP.4A.S8.S8 R35, R6, R11.reuse, R35 ;  /* 0x0000000b06237226 */ /* 0x080fe40000000623 */
[----:B------:R-:W-:Y:S02]  /*1890*/  IDP.4A.S8.S8 R4, R4, R11, R23 ;  /* 0x0000000b04047226 */ /* 0x000fe40000000617 */
[----:B------:R-:W-:Y:S02]  /*18a0*/  IMAD R11, R10, 0x70180000, RZ ;  /* 0x701800000a0b7824 */ /* 0x000fe400078e02ff */
[----:B------:R-:W-:Y:S02]  /*18b0*/  IDP.4A.S8.S8 R27, R6, R17, R27 ;  /* 0x00000011061b7226 */ /* 0x000fe4000000061b */
[C---:B------:R-:W-:Y:S01]  /*18c0*/  IMAD R11, R22.reuse, 0x16139, R11 ;  /* 0x00016139160b7824 */ /* 0x040fe200078e020b */
[----:B---3--:R-:W-:Y:S01]  /*18d0*/  LEA R17, R3, R16, 0x4 ;  /* 0x0000001003117211 */ /* 0x008fe200078e20ff */
[----:B------:R-:W-:-:S03]  /*18e0*/  IMAD.WIDE.U32 R22, R22, 0x70180000, R18 ;  /* 0x7018000016167825 */ /* 0x000fc600078e0012 */
[----:B------:R-:W-:Y:S02]  /*18f0*/  SHF.L.U32 R17, R17, 0x3, RZ ;  /* 0x0000000311117819 */ /* 0x000fe400000006ff */
[----:B------:R-:W-:-:S04]  /*1900*/  IADD3 R11, PT, PT, R23, R11, RZ ;  /* 0x0000000b170b7210 */ /* 0x000fc80007ffe0ff */
[----:B------:R-:W-:Y:S01]  /*1910*/  SHF.R.U64 R6, R22, 0x1f, R11 ;  /* 0x0000001f16067819 */ /* 0x000fe2000000120b */
[----:B0-----:R-:W-:Y:S01]  /*1920*/  IMAD.WIDE.U32 R22, R17, 0x4, R8 ;  /* 0x0000000411167825 */ /* 0x001fe200078e0008 */
[----:B------:R-:W0:Y:S01]  /*1930*/  S2R R10, SR_TID.X ;  /* 0x00000000000a7919 */ /* 0x000e220000002100 */
[----:B------:R-:W2:Y:S03]  /*1940*/  LDC.64 R8, c[0x0][0x3a0] ;  /* 0x0000e800ff087b82 */ /* 0x000ea60000000a00 */
[----:B------:R-:W3:Y:S01]  /*1950*/  LDG.E.CONSTANT R20, desc[UR10][R22.64] ;  /* 0x0000000a16147981 */ /* 0x000ee2000c1e9900 */
[----:B------:R-:W-:Y:S01]  /*1960*/  LEA R11, R0, R3, 0x1 ;  /* 0x00000003000b7211 */ /* 0x000fe200078e08ff */
[----:B-1----:R-:W-:-:S03]  /*1970*/  IDP.4A.S8.S8 R3, R2, R12, R26 ;  /* 0x0000000c02037226 */ /* 0x002fc6000000061a */
[----:B------:R-:W-:Y:S02]  /*1980*/  LEA R11, R11, R16, 0x4 ;  /* 0x000000100b0b7211 */ /* 0x000fe400078e20ff */
[----:B------:R-:W-:Y:S01]  /*1990*/  SHF.R.S32.HI R0, RZ, 0x1f, R3 ;  /* 0x0000001fff007819 */ /* 0x000fe20000011403 */
[-C--:B------:R-:W-:Y:S02]  /*19a0*/  IDP.4A.S8.S8 R27, R7, R13.reuse, R27 ;  /* 0x0000000d071b7226 */ /* 0x080fe4000000061b */
[----:B------:R-:W-:Y:S02]  /*19b0*/  IDP.4A.S8.S8 R28, R2, R13, R28 ;  /* 0x0000000d021c7226 */ /* 0x000fe4000000061c */
[----:B--2---:R-:W-:-:S04]  /*19c0*/  IMAD.WIDE.U32 R16, R17, 0x4, R8 ;  /* 0x0000000411107825 */ /* 0x004fc800078e0008 */
[----:B------:R-:W-:Y:S02]  /*19d0*/  IMAD R8, R0, 0x70180000, RZ ;  /* 0x7018000000087824 */ /* 0x000fe400078e02ff */
[----:B------:R-:W2:Y:S01]  /*19e0*/  LDG.E.CONSTANT R0, desc[UR10][R16.64] ;  /* 0x0000000a10007981 */ /* 0x000ea2000c1e9900 */
[----:B0-----:R-:W-:Y:S02]  /*19f0*/  SHF.L.U32 R10, R10, 0x2, RZ ;  /* 0x000000020a0a7819 */ /* 0x001fe400000006ff */
[----:B------:R-:W-:-:S03]  /*1a00*/  MOV R13, UR5 ;  /* 0x00000005000d7c02 */ /* 0x000fc60008000f00 */
[----:B------:R-:W-:Y:S02]  /*1a10*/  IMAD R10, R11, 0x6200, R10 ;  /* 0x000062000b0a7824 */ /* 0x000fe400078e020a */
[C---:B------:R-:W-:Y:S02]  /*1a20*/  IMAD R11, R3.reuse, 0x16139, R8 ;  /* 0x00016139030b7824 */ /* 0x040fe400078e0208 */
[----:B------:R-:W-:-:S04]  /*1a30*/  IMAD.WIDE.U32 R8, R3, 0x70180000, R18 ;  /* 0x7018000003087825 */ /* 0x000fc800078e0012 */
[----:B------:R-:W-:Y:S01]  /*1a40*/  IMAD R10, R13, 0x1c0, R10 ;  /* 0x000001c00d0a7824 */ /* 0x000fe200078e020a */
[----:B------:R-:W-:Y:S01]  /*1a50*/  IADD3 R3, PT, PT, R9, R11, RZ ;  /* 0x0000000b09037210 */ /* 0x000fe20007ffe0ff */
[----:B------:R-:W0:Y:S01]  /*1a60*/  LDC.64 R12, c[0x0][0x3a8] ;  /* 0x0000ea00ff0c7b82 */ /* 0x000e220000000a00 */
[----:B------:R-:W-:Y:S01]  /*1a70*/  MOV R9, UR4 ;  /* 0x0000000400097c02 */ /* 0x000fe20008000f00 */
[-C--:B------:R-:W-:Y:S01]  /*1a80*/  IDP.4A.S8.S8 R29, R7, R14.reuse, R29 ;  /* 0x0000000e071d7226 */ /* 0x080fe2000000061d */
[----:B------:R-:W-:Y:S01]  /*1a90*/  SHF.R.U64 R3, R8, 0x1f, R3 ;  /* 0x0000001f08037819 */ /* 0x000fe20000001203 */
[----:B------:R-:W-:Y:S01]  /*1aa0*/  IDP.4A.S8.S8 R31, R2, R14, R31 ;  /* 0x0000000e021f7226 */ /* 0x000fe2000000061f */
[----:B------:R-:W-:Y:S02]  /*1ab0*/  LEA R14, R9, R10, 0x5 ;  /* 0x0000000a090e7211 */ /* 0x000fe400078e28ff */
[----:B------:R1:W4:Y:S03]  /*1ac0*/  LDS.128 R8, [R5+0xf0] ;  /* 0x0000f00005087984 */ /* 0x0003260000000c00 */
[----:B0-----:R-:W-:-:S05]  /*1ad0*/  IMAD.WIDE.U32 R12, R14, 0x4, R12 ;  /* 0x000000040e0c7825 */ /* 0x001fca00078e000c */
[----:B-1----:R-:W5:Y:S01]  /*1ae0*/  LDG.E.CONSTANT R5, desc[UR10][R12.64] ;  /* 0x0000000a0c057981 */ /* 0x002f62000c1e9900 */
[CC--:B----4-:R-:W-:Y:S02]  /*1af0*/  IDP.4A.S8.S8 R21, R7.reuse, R8.reuse, R21 ;  /* 0x0000000807157226 */ /* 0x0d0fe40000000615 */
[C---:B------:R-:W-:Y:S01]  /*1b00*/  IDP.4A.S8.S8 R33, R2.reuse, R8, R33 ;  /* 0x0000000802217226 */ /* 0x040fe20000000621 */
[----:B------:R-:W-:Y:S01]  /*1b10*/  SHF.R.S32.HI R8, RZ, 0x1f, R27 ;  /* 0x0000001fff087819 */ /* 0x000fe2000001141b */
[CC--:B------:R-:W-:Y:S02]  /*1b20*/  IDP.4A.S8.S8 R38, R7.reuse, R10.reuse, R38 ;  /* 0x0000000a07267226 */ /* 0x0c0fe40000000626 */
[----:B------:R-:W-:Y:S02]  /*1b30*/  IDP.4A.S8.S8 R36, R2, R10, R36 ;  /* 0x0000000a02247226 */ /* 0x000fe40000000624 */
[----:B------:R-:W-:Y:S02]  /*1b40*/  IMAD R10, R8, 0x70180000, RZ ;  /* 0x70180000080a7824 */ /* 0x000fe400078e02ff */
[----:B------:R-:W4:Y:S01]  /*1b50*/  LDG.E.CONSTANT R8, desc[UR10][R12.64+0x380] ;  /* 0x0003800a0c087981 */ /* 0x000f22000c1e9900 */
[----:B------:R-:W-:-:S02]  /*1b60*/  IDP.4A.S8.S8 R37, R7, R9, R37 ;  /* 0x0000000907257226 */ /* 0x000fc40000000625 */
[C---:B------:R-:W-:Y:S02]  /*1b70*/  IDP.4A.S8.S8 R34, R2.reuse, R9, R34 ;  /* 0x0000000902227226 */ /* 0x040fe40000000622 */
[----:B------:R-:W-:Y:S02]  /*1b80*/  IMAD R9, R27, 0x16139, R10 ;  /* 0x000161391b097824 */ /* 0x000fe400078e020a */
[----:B------:R-:W4:Y:S01]  /*1b90*/  LDG.E.CONSTANT R10, desc[UR10][R22.64+0x4] ;  /* 0x0000040a160a7981 */ /* 0x000f22000c1e9900 */
[-C--:B------:R-:W-:Y:S02]  /*1ba0*/  IDP.4A.S8.S8 R35, R7, R11.reuse, R35 ;  /* 0x0000000b07237226 */ /* 0x080fe40000000623 */
[C---:B------:R-:W-:Y:S02]  /*1bb0*/  IDP.4A.S8.S8 R4, R2.reuse, R11, R4 ;  /* 0x0000000b02047226 */ /* 0x040fe40000000604 */
[----:B------:R-:W-:Y:S02]  /*1bc0*/  IDP.4A.S8.S8 R32, R2, R15, R32 ;  /* 0x0000000f02207226 */ /* 0x000fe40000000620 */
[----:B------:R-:W-:-:S04]  /*1bd0*/  IMAD.WIDE.U32 R24, R27, 0x70180000, R18 ;  /* 0x701800001b187825 */ /* 0x000fc800078e0012 */
[----:B------:R-:W-:Y:S01]  /*1be0*/  IDP.4A.S8.S8 R30, R7, R15, R30 ;  /* 0x0000000f071e7226 */ /* 0x000fe2000000061e */
[----:B------:R-:W-:Y:S01]  /*1bf0*/  IADD3 R9, PT, PT, R25, R9, RZ ;  /* 0x0000000919097210 */ /* 0x000fe20007ffe0ff */
[----:B------:R-:W4:Y:S03]  /*1c00*/  LDG.E.CONSTANT R15, desc[UR10][R12.64+0x4] ;  /* 0x0000040a0c0f7981 */ /* 0x000f26000c1e9900 */
[----:B------:R-:W-:Y:S02]  /*1c10*/  SHF.R.U64 R9, R24, 0x1f, R9 ;  /* 0x0000001f18097819 */ /* 0x000fe40000001209 */
[----:B---3--:R-:W-:-:S04]  /*1c20*/  IADD3 R11, PT, PT, R20, R6, RZ ;  /* 0x00000006140b7210 */ /* 0x008fc80007ffe0ff */
[----:B------:R-:W-:Y:S02]  /*1c30*/  SHF.R.S32.HI R2, RZ, 0x1f, R11 ;  /* 0x0000001fff027819 */ /* 0x000fe4000001140b */
[----:B------:R-:W-:-:S03]  /*1c40*/  IADD3 R7, PT, PT, R20, R3, RZ ;  /* 0x0000000314077210 */ /* 0x000fc60007ffe0ff */
[----:B------:R-:W-:Y:S02]  /*1c50*/  IMAD R25, R2, -0x7ffe5fec, RZ ;  /* 0x8001a01402197824 */ /* 0x000fe400078e02ff */
[----:B------:R-:W-:-:S05]  /*1c60*/  IMAD.WIDE.U32 R2, R11, -0x7ffe5fec, R18 ;  /* 0x8001a0140b027825 */ /* 0x000fca00078e0012 */
[----:B------:R-:W-:Y:S02]  /*1c70*/  IADD3 R11, PT, PT, R3, R25, RZ ;  /* 0x00000019030b7210 */ /* 0x000fe40007ffe0ff */
[----:B------:R-:W-:Y:S02]  /*1c80*/  SHF.R.S32.HI R3, RZ, 0x1f, R7 ;  /* 0x0000001fff037819 */ /* 0x000fe40000011407 */
[----:B------:R-:W-:-:S03]  /*1c90*/  SHF.R.U64 R11, R2, 0x1f, R11 ;  /* 0x0000001f020b7819 */ /* 0x000fc6000000120b */
[----:B------:R-:W-:Y:S02]  /*1ca0*/  IMAD R25, R3, -0x7ffe5fec, RZ ;  /* 0x8001a01403197824 */ /* 0x000fe400078e02ff */
[----:B------:R-:W-:-:S05]  /*1cb0*/  IMAD.WIDE.U32 R2, R7, -0x7ffe5fec, R18 ;  /* 0x8001a01407027825 */ /* 0x000fca00078e0012 */
[----:B------:R-:W-:Y:S02]  /*1cc0*/  IADD3 R7, PT, PT, R3, R25, RZ ;  /* 0x0000001903077210 */ /* 0x000fe40007ffe0ff */
[----:B------:R-:W-:-:S05]  /*1cd0*/  SHF.R.S32.HI R3, RZ, 0x1f, R28 ;  /* 0x0000001fff037819 */ /* 0x000fca000001141c */
[----:B------:R-:W-:Y:S01]  /*1ce0*/  IMAD R3, R3, 0x70180000, RZ ;  /* 0x7018000003037824 */ /* 0x000fe200078e02ff */
[----:B------:R-:W-:-:S03]  /*1cf0*/  SHF.R.U64 R7, R2, 0x1f, R7 ;  /* 0x0000001f02077819 */ /* 0x000fc60000001207 */
[C---:B------:R-:W-:Y:S02]  /*1d00*/  IMAD R27, R28.reuse, 0x16139, R3 ;  /* 0x000161391c1b7824 */ /* 0x040fe400078e0203 */
[----:B------:R-:W-:Y:S01]  /*1d10*/  IMAD.WIDE.U32 R2, R28, 0x70180000, R18 ;  /* 0x701800001c027825 */ /* 0x000fe200078e0012 */
[----:B--2---:R-:W-:-:S04]  /*1d20*/  IADD3 R25, PT, PT, R0, R11, RZ ;  /* 0x0000000b00197210 */ /* 0x004fc80007ffe0ff */
[----:B------:R-:W-:Y:S02]  /*1d30*/  IADD3 R11, PT, PT, R3, R27, RZ ;  /* 0x0000001b030b7210 */ /* 0x000fe40007ffe0ff */
[----:B------:R-:W-:Y:S02]  /*1d40*/  SHF.R.S32.HI R3, RZ, 0x1f, R25 ;  /* 0x0000001fff037819 */ /* 0x000fe40000011419 */
[----:B------:R-:W-:-:S03]  /*1d50*/  SHF.R.U64 R11, R2, 0x1f, R11 ;  /* 0x0000001f020b7819 */ /* 0x000fc6000000120b */
[----:B------:R-:W-:Y:S02]  /*1d60*/  IMAD R27, R3, -0x78bbd9e8, RZ ;  /* 0x87442618031b7824 */ /* 0x000fe400078e02ff */
[----:B------:R-:W-:-:S05]  /*1d70*/  IMAD.WIDE.U32 R2, R25, -0x78bbd9e8, R18 ;  /* 0x8744261819027825 */ /* 0x000fca00078e0012 */
[----:B------:R-:W-:Y:S02]  /*1d80*/  IADD3 R25, PT, PT, R3, R27, RZ ;  /* 0x0000001b03197210 */ /* 0x000fe40007ffe0ff */
[----:B------:R-:W-:Y:S02]  /*1d90*/  SHF.R.S32.HI R3, RZ, 0x1f, R29 ;  /* 0x0000001fff037819 */ /* 0x000fe4000001141d */
[----:B------:R-:W-:-:S03]  /*1da0*/  SHF.R.U64 R2, R2, 0x1f, R25 ;  /* 0x0000001f02027819 */ /* 0x000fc60000001219 */
[----:B------:R-:W-:Y:S01]  /*1db0*/  IMAD R6, R3, 0x70180000, RZ ;  /* 0x7018000003067824 */ /* 0x000fe200078e02ff */
[----:B------:R-:W-:-:S03]  /*1dc0*/  IADD3 R25, PT, PT, R0, R7, RZ ;  /* 0x0000000700197210 */ /* 0x000fc60007ffe0ff */
[C---:B------:R-:W-:Y:S01]  /*1dd0*/  IMAD R3, R29.reuse, 0x16139, R6 ;  /* 0x000161391d037824 */ /* 0x040fe200078e0206 */
[----:B------:R-:W-:Y:S01]  /*1de0*/  SHF.R.S32.HI R0, RZ, 0x1f, R25 ;  /* 0x0000001fff007819 */ /* 0x000fe20000011419 */
[----:B------:R-:W-:-:S04]  /*1df0*/  IMAD.WIDE.U32 R6, R29, 0x70180000, R18 ;  /* 0x701800001d067825 */ /* 0x000fc800078e0012 */
[----:B------:R-:W-:Y:S01]  /*1e00*/  IMAD.WIDE.U32 R24, R25, -0x78bbd9e8, R18 ;  /* 0x8744261819187825 */ /* 0x000fe200078e0012 */
[----:B------:R-:W-:-:S03]  /*1e10*/  IADD3 R3, PT, PT, R7, R3, RZ ;  /* 0x0000000307037210 */ /* 0x000fc60007ffe0ff */
[----:B------:R-:W-:-:S05]  /*1e20*/  IMAD R7, R0, -0x78bbd9e8, RZ ;  /* 0x8744261800077824 */ /* 0x000fca00078e02ff */
[----:B------:R-:W-:Y:S02]  /*1e30*/  IADD3 R7, PT, PT, R25, R7, RZ ;  /* 0x0000000719077210 */ /* 0x000fe40007ffe0ff */
[----:B------:R-:W-:Y:S02]  /*1e40*/  SHF.R.U64 R6, R6, 0x1f, R3 ;  /* 0x0000001f06067819 */ /* 0x000fe40000001203 */
[----:B------:R-:W-:Y:S02]  /*1e50*/  SHF.R.U64 R0, R24, 0x1f, R7 ;  /* 0x0000001f18007819 */ /* 0x000fe40000001207 */
[----:B-----5:R-:W-:Y:S01]  /*1e60*/  SHF.R.S32.HI R3, RZ, 0x1f, R5 ;  /* 0x0000001fff037819 */ /* 0x020fe20000011405 */
[----:B------:R-:W2:Y:S01]  /*1e70*/  LDG.E.CONSTANT R7, desc[UR10][R16.64+0x4] ;  /* 0x0000040a10077981 */ /* 0x000ea2000c1e9900 */
[----:B------:R-:W-:Y:S01]  /*1e80*/  IMAD.WIDE.U32 R24, R5, -0x6660fe60, R18 ;  /* 0x999f01a005187825 */ /* 0x000fe200078e0012 */
[----:B------:R-:W-:-:S03]  /*1e90*/  SHF.R.S32.HI R5, RZ, 0x1f, R31 ;  /* 0x0000001fff057819 */ /* 0x000fc6000001141f */
[----:B------:R-:W-:Y:S02]  /*1ea0*/  IMAD R3, R3, -0x6660fe60, RZ ;  /* 0x999f01a003037824 */ /* 0x000fe400078e02ff */
[----:B------:R-:W-:-:S03]  /*1eb0*/  IMAD R20, R5, 0x70180000, RZ ;  /* 0x7018000005147824 */ /* 0x000fc600078e02ff */
[----:B------:R-:W-:Y:S01]  /*1ec0*/  IADD3 R3, PT, PT, R25, R3, RZ ;  /* 0x0000000319037210 */ /* 0x000fe20007ffe0ff */
[----:B------:R-:W-:-:S03]  /*1ed0*/  IMAD R5, R31, 0x16139, R20 ;  /* 0x000161391f057824 */ /* 0x000fc600078e0214 */
[----:B------:R-:W-:Y:S01]  /*1ee0*/  SHF.R.U64 R3, R24, 0x1f, R3 ;  /* 0x0000001f18037819 */ /* 0x000fe20000001203 */
[----:B------:R-:W-:-:S05]  /*1ef0*/  IMAD.WIDE.U32 R24, R31, 0x70180000, R18 ;  /* 0x701800001f187825 */ /* 0x000fca00078e0012 */
[----:B------:R-:W-:Y:S02]  /*1f00*/  IADD3 R25, PT, PT, R25, R5, RZ ;  /* 0x0000000519197210 */ /* 0x000fe40007ffe0ff */
[----:B----4-:R-:W-:Y:S01]  /*1f10*/  SHF.R.S32.HI R5, RZ, 0x1f, R8 ;  /* 0x0000001fff057819 */ /* 0x010fe20000011408 */
[----:B------:R-:W-:-:S04]  /*1f20*/  IMAD.WIDE.U32 R26, R8, -0x6660fe60, R18 ;  /* 0x999f01a0081a7825 */ /* 0x000fc800078e0012 */
[----:B------:R-:W-:-:S05]  /*1f30*/  IMAD R5, R5, -0x6660fe60, RZ ;  /* 0x999f01a005057824 */ /* 0x000fca00078e02ff */
[----:B------:R-:W-:Y:S02]  /*1f40*/  IADD3 R5, PT, PT, R27, R5, RZ ;  /* 0x000000051b057210 */ /* 0x000fe40007ffe0ff */
[----:B------:R-:W-:Y:S01]  /*1f50*/  IADD3 R9, PT, PT, R10, R9, RZ ;  /* 0x000000090a097210 */ /* 0x000fe20007ffe0ff */
[----:B------:R-:W3:Y:S01]  /*1f60*/  LDG.E.CONSTANT R27, desc[UR10][R12.64+0x384] ;  /* 0x0003840a0c1b7981 */ /* 0x000ee2000c1e9900 */
[----:B------:R-:W-:-:S03]  /*1f70*/  SHF.R.U64 R5, R26, 0x1f, R5 ;  /* 0x0000001f1a057819 */ /* 0x000fc60000001205 */
[----:B------:R-:W4:Y:S01]  /*1f80*/  LDG.E.CONSTANT R26, desc[UR10][R22.64+0x8] ;  /* 0x0000080a161a7981 */ /* 0x000f22000c1e9900 */
[----:B------:R-:W-:Y:S02]  /*1f90*/  SHF.R.S32.HI R8, RZ, 0x1f, R9 ;  /* 0x0000001fff087819 */ /* 0x000fe40000011409 */
[----:B------:R-:W-:-:S03]  /*1fa0*/  SHF.R.U64 R24, R24, 0x1f, R25 ;  /* 0x0000001f18187819 */ /* 0x000fc60000001219 */
[----:B------:R-:W-:Y:S02]  /*1fb0*/  IMAD R25, R8, -0x7ffe5fec, RZ ;  /* 0x8001a01408197824 */ /* 0x000fe400078e02ff */
[----:B------:R-:W-:Y:S01]  /*1fc0*/  IMAD.WIDE.U32 R8, R9, -0x7ffe5fec, R18 ;  /* 0x8001a01409087825 */ /* 0x000fe200078e0012 */
[----:B------:R-:W-:Y:S02]  /*1fd0*/  IADD3 R11, PT, PT, R10, R11, RZ ;  /* 0x0000000b0a0b7210 */ /* 0x000fe40007ffe0ff */
[----:B------:R-:W5:Y:S02]  /*1fe0*/  LDG.E.CONSTANT R10, desc[UR10][R12.64+0x8] ;  /* 0x0000080a0c0a7981 */ /* 0x000f64000c1e9900 */
[----:B------:R-:W-:-:S04]  /*1ff0*/  IADD3 R9, PT, PT, R9, R25, RZ ;  /* 0x0000001909097210 */ /* 0x000fc80007ffe0ff */
[----:B------:R-:W-:Y:S02]  /*2000*/  SHF.R.U64 R20, R8, 0x1f, R9 ;  /* 0x0000001f08147819 */ /* 0x000fe40000001209 */
[----:B------:R-:W-:-:S05]  /*2010*/  SHF.R.S32.HI R8, RZ, 0x1f, R11 ;  /* 0x0000001fff087819 */ /* 0x000fca000001140b */
[----:B------:R-:W-:Y:S02]  /*2020*/  IMAD R25, R8, -0x7ffe5fec, RZ ;  /* 0x8001a01408197824 */ /* 0x000fe400078e02ff */
[----:B------:R-:W-:-:S05]  /*2030*/  IMAD.WIDE.U32 R8, R11, -0x7ffe5fec, R18 ;  /* 0x8001a0140b087825 */ /* 0x000fca00078e0012 */
[----:B------:R-:W-:Y:S02]  /*2040*/  IADD3 R9, PT, PT, R9, R25, RZ ;  /* 0x0000001909097210 */ /* 0x000fe40007ffe0ff */
[----:B------:R-:W5:Y:S02]  /*2050*/  LDG.E.CONSTANT R25, desc[UR10][R16.64+0x8] ;  /* 0x0000080a10197981 */ /* 0x000f64000c1e9900 */
[----:B------:R-:W-:Y:S02]  /*2060*/  SHF.R.U64 R28, R8, 0x1f, R9 ;  /* 0x0000001f081c7819 */ /* 0x000fe40000001209 */
[----:B------:R-:W-:-:S05]  /*2070*/  SHF.R.S32.HI R8, RZ, 0x1f, R15 ;  /* 0x0000001fff087819 */ /* 0x000fca000001140f */
[----:B------:R-:W-:Y:S02]  /*2080*/  IMAD R11, R8, -0x6660fe60, RZ ;  /* 0x999f01a0080b7824 */ /* 0x000fe400078e02ff */
[----:B------:R-:W-:-:S05]  /*2090*/  IMAD.WIDE.U32 R8, R15, -0x6660fe60, R18 ;  /* 0x999f01a00f087825 */ /* 0x000fca00078e0012 */
[----:B------:R-:W-:-:S04]  /*20a0*/  IADD3 R11, PT, PT, R9, R11, RZ ;  /* 0x0000000b090b7210 */ /* 0x000fc80007ffe0ff */
[----:B------:R-:W-:Y:S02]  /*20b0*/  SHF.R.U64 R11, R8, 0x1f, R11 ;  /* 0x0000001f080b7819 */ /* 0x000fe4000000120b */
[----:B--2---:R-:W-:-:S04]  /*20c0*/  IADD3 R9, PT, PT, R7, R20, RZ ;  /* 0x0000001407097210 */ /* 0x004fc80007ffe0ff */
        /* <DEDUP_REMOVED lines=9> */
[----:B------:R-:W-:-:S04]  /*2160*/  IADD3 R7, PT, PT, R9, R15, RZ ;  /* 0x0000000f09077210 */ /* 0x000fc80007ffe0ff */
[----:B------:R-:W-:Y:S02]  /*2170*/  SHF.R.U64 R8, R8, 0x1f, R7 ;  /* 0x0000001f08087819 */ /* 0x000fe40000001207 */
[----:B----4-:R-:W-:-:S04]  /*2180*/  IADD3 R7, PT, PT, R26, R6, RZ ;  /* 0x000000061a077210 */ /* 0x010fc80007ffe0ff */
[----:B------:R-:W-:-:S05]  /*2190*/  SHF.R.S32.HI R6, RZ, 0x1f, R7 ;  /* 0x0000001fff067819 */ /* 0x000fca0000011407 */
[----:B------:R-:W-:Y:S02]  /*21a0*/  IMAD R9, R6, -0x7ffe5fec, RZ ;  /* 0x8001a01406097824 */ /* 0x000fe400078e02ff */
[----:B------:R-:W-:-:S05]  /*21b0*/  IMAD.WIDE.U32 R6, R7, -0x7ffe5fec, R18 ;  /* 0x8001a01407067825 */ /* 0x000fca00078e0012 */
[----:B------:R-:W-:-:S04]  /*21c0*/  IADD3 R7, PT, PT, R7, R9, RZ ;  /* 0x0000000907077210 */ /* 0x000fc80007ffe0ff */
[----:B------:R-:W-:Y:S02]  /*21d0*/  SHF.R.U64 R28, R6, 0x1f, R7 ;  /* 0x0000001f061c7819 */ /* 0x000fe40000001207 */
[----:B---3--:R-:W-:-:S05]  /*21e0*/  SHF.R.S32.HI R6, RZ, 0x1f, R27 ;  /* 0x0000001fff067819 */ /* 0x008fca000001141b */
[----:B------:R-:W-:Y:S02]  /*21f0*/  IMAD R15, R6, -0x6660fe60, RZ ;  /* 0x999f01a0060f7824 */ /* 0x000fe400078e02ff */
[----:B------:R-:W-:-:S05]  /*2200*/  IMAD.WIDE.U32 R6, R27, -0x6660fe60, R18 ;  /* 0x999f01a01b067825 */ /* 0x000fca00078e0012 */
[----:B------:R-:W-:Y:S02]  /*2210*/  IADD3 R15, PT, PT, R7, R15, RZ ;  /* 0x0000000f070f7210 */ /* 0x000fe40007ffe0ff */
[----:B-----5:R-:W-:Y:S02]  /*2220*/  IADD3 R7, PT, PT, R25, R28, RZ ;  /* 0x0000001c19077210 */ /* 0x020fe40007ffe0ff */
[----:B------:R-:W-:Y:S02]  /*2230*/  SHF.R.U64 R15, R6, 0x1f, R15 ;  /* 0x0000001f060f7819 */ /* 0x000fe4000000120f */
[----:B------:R-:W-:-:S05]  /*2240*/  SHF.R.S32.HI R6, RZ, 0x1f, R7 ;  /* 0x0000001fff067819 */ /* 0x000fca0000011407 */
[----:B------:R-:W-:Y:S02]  /*2250*/  IMAD R9, R6, -0x78bbd9e8, RZ ;  /* 0x8744261806097824 */ /* 0x000fe400078e02ff */
[----:B------:R-:W-:-:S05]  /*2260*/  IMAD.WIDE.U32 R6, R7, -0x78bbd9e8, R18 ;  /* 0x8744261807067825 */ /* 0x000fca00078e0012 */
[----:B------:R-:W-:-:S04]  /*2270*/  IADD3 R9, PT, PT, R7, R9, RZ ;  /* 0x0000000907097210 */ /* 0x000fc80007ffe0ff */
[----:B------:R-:W-:Y:S02]  /*2280*/  SHF.R.U64 R9, R6, 0x1f, R9 ;  /* 0x0000001f06097819 */ /* 0x000fe40000001209 */
[----:B------:R-:W-:-:S05]  /*2290*/  SHF.R.S32.HI R6, RZ, 0x1f, R10 ;  /* 0x0000001fff067819 */ /* 0x000fca000001140a */
[----:B------:R-:W-:Y:S02]  /*22a0*/  IMAD R29, R6, -0x6660fe60, RZ ;  /* 0x999f01a0061d7824 */ /* 0x000fe400078e02ff */
[----:B------:R-:W-:Y:S01]  /*22b0*/  IMAD.WIDE.U32 R6, R10, -0x6660fe60, R18 ;  /* 0x999f01a00a067825 */ /* 0x000fe200078e0012 */
[----:B------:R-:W-:Y:S02]  /*22c0*/  IADD3 R27, PT, PT, R26, R24, RZ ;  /* 0x000000181a1b7210 */ /* 0x000fe40007ffe0ff */
[----:B------:R-:W2:Y:S02]  /*22d0*/  LDG.E.CONSTANT R26, desc[UR10][R16.64+0xc] ;  /* 0x00000c0a101a7981 */ /* 0x000ea4000c1e9900 */
[----:B------:R-:W-:-:S04]  /*22e0*/  IADD3 R7, PT, PT, R7, R29, RZ ;  /* 0x0000001d07077210 */ /* 0x000fc80007ffe0ff */
[----:B------:R-:W-:Y:S02]  /*22f0*/  SHF.R.U64 R10, R6, 0x1f, R7 ;  /* 0x0000001f060a7819 */ /* 0x000fe40000001207 */
[----:B------:R-:W-:-:S05]  /*2300*/  SHF.R.S32.HI R6, RZ, 0x1f, R27 ;  /* 0x0000001fff067819 */ /* 0x000fca000001141b */
[----:B------:R-:W-:Y:S02]  /*2310*/  IMAD R29, R6, -0x7ffe5fec, RZ ;  /* 0x8001a014061d7824 */ /* 0x000fe400078e02ff */
[----:B------:R-:W-:-:S05]  /*2320*/  IMAD.WIDE.U32 R6, R27, -0x7ffe5fec, R18 ;  /* 0x8001a0141b067825 */ /* 0x000fca00078e0012 */
[----:B------:R-:W-:-:S04]  /*2330*/  IADD3 R7, PT, PT, R7, R29, RZ ;  /* 0x0000001d07077210 */ /* 0x000fc80007ffe0ff */
[----:B------:R-:W-:Y:S02]  /*2340*/  SHF.R.U64 R6, R6, 0x1f, R7 ;  /* 0x0000001f06067819 */ /* 0x000fe40000001207 */
[----:B------:R-:W3:Y:S02]  /*2350*/  LDG.E.CONSTANT R7, desc[UR10][R12.64+0x388] ;  /* 0x0003880a0c077981 */ /* 0x000ee4000c1e9900 */
[----:B------:R-:W-:-:S04]  /*2360*/  IADD3 R25, PT, PT, R25, R6, RZ ;  /* 0x0000000619197210 */ /* 0x000fc80007ffe0ff */
[----:B------:R-:W-:Y:S01]  /*2370*/  SHF.R.S32.HI R6, RZ, 0x1f, R25 ;  /* 0x0000001fff067819 */ /* 0x000fe20000011419 */
[----:B------:R-:W-:-:S04]  /*2380*/  IMAD.WIDE.U32 R24, R25, -0x78bbd9e8, R18 ;  /* 0x8744261819187825 */ /* 0x000fc800078e0012 */
[----:B------:R-:W-:-:S05]  /*2390*/  IMAD R27, R6, -0x78bbd9e8, RZ ;  /* 0x87442618061b7824 */ /* 0x000fca00078e02ff */
[----:B------:R-:W-:-:S04]  /*23a0*/  IADD3 R25, PT, PT, R25, R27, RZ ;  /* 0x0000001b19197210 */ /* 0x000fc80007ffe0ff */
[----:B------:R-:W-:Y:S02]  /*23b0*/  SHF.R.U64 R6, R24, 0x1f, R25 ;  /* 0x0000001f18067819 */ /* 0x000fe40000001219 */
[----:B------:R-:W4:Y:S01]  /*23c0*/  LDG.E.CONSTANT R24, desc[UR10][R22.64+0xc] ;  /* 0x00000c0a16187981 */ /* 0x000f22000c1e9900 */
[----:B------:R-:W-:Y:S02]  /*23d0*/  VIADDMNMX R27, R2, R3, RZ, !PT ;  /* 0x00000003021b7246 */ /* 0x000fe400078001ff */
[----:B------:R-:W0:Y:S02]  /*23e0*/  LDC.64 R2, c[0x0][0x390] ;  /* 0x0000e400ff027b82 */ /* 0x000e240000000a00 */
[----:B0-----:R-:W-:Y:S02]  /*23f0*/  IMAD.WIDE.U32 R2, R14, 0x4, R2 ;  /* 0x000000040e027825 */ /* 0x001fe400078e0002 */
[----:B------:R-:W5:Y:S01]  /*2400*/  LDG.E.CONSTANT R14, desc[UR10][R12.64+0xc] ;  /* 0x00000c0a0c0e7981 */ /* 0x000f62000c1e9900 */
[----:B------:R-:W-:-:S05]  /*2410*/  SHF.R.S32.HI R25, RZ, 0x1f, R30 ;  /* 0x0000001fff197819 */ /* 0x000fca000001141e */
[----:B------:R-:W-:-:S04]  /*2420*/  IMAD R25, R25, 0x70180000, RZ ;  /* 0x7018000019197824 */ /* 0x000fc800078e02ff */
[C---:B------:R-:W-:Y:S02]  /*2430*/  IMAD R25, R30.reuse, 0x16139, R25 ;  /* 0x000161391e197824 */ /* 0x040fe400078e0219 */
[----:B------:R-:W-:-:S05]  /*2440*/  IMAD.WIDE.U32 R30, R30, 0x70180000, R18 ;  /* 0x701800001e1e7825 */ /* 0x000fca00078e0012 */
[----:B------:R-:W-:-:S04]  /*2450*/  IADD3 R25, PT, PT, R31, R25, RZ ;  /* 0x000000191f197210 */ /* 0x000fc80007ffe0ff */
[----:B------:R-:W-:Y:S02]  /*2460*/  SHF.R.U64 R25, R30, 0x1f, R25 ;  /* 0x0000001f1e197819 */ /* 0x000fe40000001219 */
[----:B------:R-:W-:Y:S01]  /*2470*/  VIADDMNMX R0, R0, R5, RZ, !PT ;  /* 0x0000000500007246 */ /* 0x000fe200078001ff */
[----:B------:R0:W-:Y:S01]  /*2480*/  STG.E desc[UR10][R2.64], R27 ;  /* 0x0000001b02007986 */ /* 0x0001e2000c10190a */
[----:B---3--:R-:W-:-:S05]  /*2490*/  SHF.R.S32.HI R28, RZ, 0x1f, R7 ;  /* 0x0000001fff1c7819 */ /* 0x008fca0000011407 */
        /* <DEDUP_REMOVED lines=9> */
[----:B------:R-:W-:-:S04]  /*2530*/  SHF.R.U64 R29, R28, 0x1f, R29 ;  /* 0x0000001f1c1d7819 */ /* 0x000fc8000000121d */
[----:B--2---:R-:W-:-:S04]  /*2540*/  IADD3 R29, PT, PT, R26, R29, RZ ;  /* 0x0000001d1a1d7210 */ /* 0x004fc80007ffe0ff */
[----:B------:R-:W-:Y:S01]  /*2550*/  SHF.R.S32.HI R25, RZ, 0x1f, R29 ;  /* 0x0000001fff197819 */ /* 0x000fe2000001141d */
[----:B------:R-:W-:-:S04]  /*2560*/  IMAD.WIDE.U32 R28, R29, -0x78bbd9e8, R18 ;  /* 0x874426181d1c7825 */ /* 0x000fc800078e0012 */
[----:B------:R-:W-:Y:S01]  /*2570*/  IMAD R25, R25, -0x78bbd9e8, RZ ;  /* 0x8744261819197824 */ /* 0x000fe200078e02ff */
[----:B-----5:R-:W-:-:S04]  /*2580*/  SHF.R.S32.HI R5, RZ, 0x1f, R14 ;  /* 0x0000001fff057819 */ /* 0x020fc8000001140e */
[----:B------:R-:W-:Y:S01]  /*2590*/  IADD3 R25, PT, PT, R29, R25, RZ ;  /* 0x000000191d197210 */ /* 0x000fe20007ffe0ff */
[----:B------:R-:W-:-:S03]  /*25a0*/  IMAD R5, R5, -0x6660fe60, RZ ;  /* 0x999f01a005057824 */ /* 0x000fc600078e02ff */
[----:B------:R-:W-:Y:S01]  /*25b0*/  SHF.R.U64 R25, R28, 0x1f, R25 ;  /* 0x0000001f1c197819 */ /* 0x000fe20000001219 */
[----:B------:R-:W-:Y:S01]  /*25c0*/  IMAD.WIDE.U32 R28, R14, -0x6660fe60, R18 ;  /* 0x999f01a00e1c7825 */ /* 0x000fe200078e0012 */
[----:B------:R-:W-:-:S04]  /*25d0*/  SHF.R.S32.HI R14, RZ, 0x1f, R32 ;  /* 0x0000001fff0e7819 */ /* 0x000fc80000011420 */
[----:B------:R-:W-:Y:S01]  /*25e0*/  IADD3 R5, PT, PT, R29, R5, RZ ;  /* 0x000000051d057210 */ /* 0x000fe20007ffe0ff */
[----:B0-----:R-:W-:-:S03]  /*25f0*/  IMAD R27, R14, 0x70180000, RZ ;  /* 0x701800000e1b7824 */ /* 0x001fc600078e02ff */
[----:B------:R-:W-:Y:S01]  /*2600*/  SHF.R.U64 R5, R28, 0x1f, R5 ;  /* 0x0000001f1c057819 */ /* 0x000fe20000001205 */
[C---:B------:R-:W-:Y:S02]  /*2610*/  IMAD R27, R32.reuse, 0x16139, R27 ;  /* 0x00016139201b7824 */ /* 0x040fe400078e021b */
[----:B------:R-:W-:-:S05]  /*2620*/  IMAD.WIDE.U32 R28, R32, 0x70180000, R18 ;  /* 0x70180000201c7825 */ /* 0x000fca00078e0012 */
[----:B------:R-:W-:-:S04]  /*2630*/  IADD3 R29, PT, PT, R29, R27, RZ ;  /* 0x0000001b1d1d7210 */ /* 0x000fc80007ffe0ff */
[----:B------:R-:W-:-:S04]  /*2640*/  SHF.R.U64 R29, R28, 0x1f, R29 ;  /* 0x0000001f1c1d7819 */ /* 0x000fc8000000121d */
[----:B------:R-:W-:Y:S02]  /*2650*/  IADD3 R29, PT, PT, R24, R29, RZ ;  /* 0x0000001d181d7210 */ /* 0x000fe40007ffe0ff */
[----:B------:R-:W2:Y:S02]  /*2660*/  LDG.E.CONSTANT R24, desc[UR10][R22.64+0x10] ;  /* 0x0000100a16187981 */ /* 0x000ea4000c1e9900 */
[----:B------:R-:W-:Y:S01]  /*2670*/  SHF.R.S32.HI R14, RZ, 0x1f, R29 ;  /* 0x0000001fff0e7819 */ /* 0x000fe2000001141d */
[----:B------:R-:W-:-:S04]  /*2680*/  IMAD.WIDE.U32 R28, R29, -0x7ffe5fec, R18 ;  /* 0x8001a0141d1c7825 */ /* 0x000fc800078e0012 */
[----:B------:R-:W-:-:S05]  /*2690*/  IMAD R27, R14, -0x7ffe5fec, RZ ;  /* 0x8001a0140e1b7824 */ /* 0x000fca00078e02ff */
[----:B------:R-:W-:Y:S02]  /*26a0*/  IADD3 R27, PT, PT, R29, R27, RZ ;  /* 0x0000001b1d1b7210 */ /* 0x000fe40007ffe0ff */
[----:B------:R-:W3:Y:S02]  /*26b0*/  LDG.E.CONSTANT R29, desc[UR10][R12.64+0x38c] ;  /* 0x00038c0a0c1d7981 */ /* 0x000ee4000c1e9900 */
[----:B------:R-:W-:-:S04]  /*26c0*/  SHF.R.U64 R27, R28, 0x1f, R27 ;  /* 0x0000001f1c1b7819 */ /* 0x000fc8000000121b */
[----:B------:R-:W-:-:S04]  /*26d0*/  IADD3 R27, PT, PT, R26, R27, RZ ;  /* 0x0000001b1a1b7210 */ /* 0x000fc80007ffe0ff */
[----:B------:R-:W-:Y:S01]  /*26e0*/  SHF.R.S32.HI R14, RZ, 0x1f, R27 ;  /* 0x0000001fff0e7819 */ /* 0x000fe2000001141b */
[----:B------:R-:W-:-:S04]  /*26f0*/  IMAD.WIDE.U32 R26, R27, -0x78bbd9e8, R18 ;  /* 0x874426181b1a7825 */ /* 0x000fc800078e0012 */
[----:B------:R-:W-:-:S05]  /*2700*/  IMAD R31, R14, -0x78bbd9e8, RZ ;  /* 0x874426180e1f7824 */ /* 0x000fca00078e02ff */
[----:B------:R-:W-:-:S04]  /*2710*/  IADD3 R27, PT, PT, R27, R31, RZ ;  /* 0x0000001f1b1b7210 */ /* 0x000fc80007ffe0ff */
[----:B------:R-:W-:Y:S02]  /*2720*/  SHF.R.U64 R14, R26, 0x1f, R27 ;  /* 0x0000001f1a0e7819 */ /* 0x000fe4000000121b */
[----:B------:R-:W-:-:S05]  /*2730*/  SHF.R.S32.HI R26, RZ, 0x1f, R21 ;  /* 0x0000001fff1a7819 */ /* 0x000fca0000011415 */
[----:B------:R-:W-:-:S04]  /*2740*/  IMAD R26, R26, 0x70180000, RZ ;  /* 0x701800001a1a7824 */ /* 0x000fc800078e02ff */
[C---:B------:R-:W-:Y:S02]  /*2750*/  IMAD R31, R21.reuse, 0x16139, R26 ;  /* 0x00016139151f7824 */ /* 0x040fe400078e021a */
[----:B------:R-:W-:Y:S02]  /*2760*/  IMAD.WIDE.U32 R26, R21, 0x70180000, R18 ;  /* 0x70180000151a7825 */ /* 0x000fe400078e0012 */
[----:B------:R-:W4:Y:S03]  /*2770*/  LDG.E.CONSTANT R21, desc[UR10][R16.64+0x10] ;  /* 0x0000100a10157981 */ /* 0x000f26000c1e9900 */
[----:B------:R-:W-:-:S04]  /*2780*/  IADD3 R31, PT, PT, R27, R31, RZ ;  /* 0x0000001f1b1f7210 */ /* 0x000fc80007ffe0ff */
[----:B------:R-:W-:Y:S01]  /*2790*/  SHF.R.U64 R31, R26, 0x1f, R31 ;  /* 0x0000001f1a1f7819 */ /* 0x000fe2000000121f */
[----:B------:R-:W-:Y:S01]  /*27a0*/  STG.E desc[UR10][R2.64+0x380], R0 ;  /* 0x0003800002007986 */ /* 0x000fe2000c10190a */
[----:B------:R-:W-:-:S03]  /*27b0*/  VIADDMNMX R15, R8, R15, RZ, !PT ;  /* 0x0000000f080f7246 */ /* 0x000fc600078001ff */
[----:B------:R-:W5:Y:S04]  /*27c0*/  LDG.E.CONSTANT R8, desc[UR10][R12.64+0xc404] ;  /* 0x00c4040a0c087981 */ /* 0x000f68000c1e9900 */
[----:B------:R0:W-:Y:S01]  /*27d0*/  STG.E desc[UR10][R2.64+0x384], R15 ;  /* 0x0003840f02007986 */ /* 0x0001e2000c10190a */
[----:B------:R-:W-:-:S03]  /*27e0*/  SHF.R.S32.HI R30, RZ, 0x1f, R36 ;  /* 0x0000001fff1e7819 */ /* 0x000fc60000011424 */
[----:B0-----:R-:W5:Y:S01]  /*27f0*/  LDG.E.CONSTANT R15, desc[UR10][R12.64+0xc408] ;  /* 0x00c4080a0c0f7981 */ /* 0x001f62000c1e9900 */
[----:B------:R-:W-:Y:S02]  /*2800*/  VIADDMNMX R6, R6, R7, RZ, !PT ;  /* 0x0000000706067246 */ /* 0x000fe400078001ff */
[----:B--2---:R-:W-:Y:S02]  /*2810*/  IADD3 R31, PT, PT, R24, R31, RZ ;  /* 0x0000001f181f7210 */ /* 0x004fe40007ffe0ff */
[----:B---3--:R-:W-:-:S05]  /*2820*/  SHF.R.S32.HI R26, RZ, 0x1f, R29 ;  /* 0x0000001fff1a7819 */ /* 0x008fca000001141d */
        /* <DEDUP_REMOVED lines=8> */
[----:B------:R-:W-:-:S04]  /*28b0*/  SHF.R.U64 R26, R26, 0x1f, R27 ;  /* 0x0000001f1a1a7819 */ /* 0x000fc8000000121b */
[----:B----4-:R-:W-:-:S04]  /*28c0*/  IADD3 R27, PT, PT, R21, R26, RZ ;  /* 0x0000001a151b7210 */ /* 0x010fc80007ffe0ff */
        /* <DEDUP_REMOVED lines=14> */
[----:B------:R-:W-:Y:S01]  /*29b0*/  IMAD R29, R24, -0x7ffe5fec, RZ ;  /* 0x8001a014181d7824 */ /* 0x000fe200078e02ff */
[----:B------:R-:W-:-:S04]  /*29c0*/  SHF.R.S32.HI R24, RZ, 0x1f, R37 ;  /* 0x0000001fff187819 */ /* 0x000fc80000011425 */
[----:B------:R-:W-:Y:S01]  /*29d0*/  IADD3 R27, PT, PT, R27, R29, RZ ;  /* 0x0000001d1b1b7210 */ /* 0x000fe20007ffe0ff */
[----:B------:R-:W-:-:S03]  /*29e0*/  IMAD R24, R24, 0x70180000, RZ ;  /* 0x7018000018187824 */ /* 0x000fc600078e02ff */
[----:B------:R-:W-:Y:S01]  /*29f0*/  SHF.R.U64 R26, R26, 0x1f, R27 ;  /* 0x0000001f1a1a7819 */ /* 0x000fe2000000121b */
[----:B------:R-:W-:-:S03]  /*2a00*/  IMAD R29, R37, 0x16139, R24 ;  /* 0x00016139251d7824 */ /* 0x000fc600078e0218 */
[----:B------:R-:W-:Y:S01]  /*2a10*/  IADD3 R21, PT, PT, R21, R26, RZ ;  /* 0x0000001a15157210 */ /* 0x000fe20007ffe0ff */
[----:B------:R-:W-:-:S05]  /*2a20*/  IMAD.WIDE.U32 R26, R37, 0x70180000, R18 ;  /* 0x70180000251a7825 */ /* 0x000fca00078e0012 */
[----:B------:R-:W-:Y:S02]  /*2a30*/  IADD3 R29, PT, PT, R27, R29, RZ ;  /* 0x0000001d1b1d7210 */ /* 0x000fe40007ffe0ff */
[----:B------:R-:W-:Y:S02]  /*2a40*/  SHF.R.S32.HI R27, RZ, 0x1f, R21 ;  /* 0x0000001fff1b7819 */ /* 0x000fe40000011415 */
[----:B------:R-:W-:Y:S02]  /*2a50*/  SHF.R.U64 R24, R26, 0x1f, R29 ;  /* 0x0000001f1a187819 */ /* 0x000fe4000000121d */
[----:B------:R-:W2:Y:S01]  /*2a60*/  LDG.E.CONSTANT R29, desc[UR10][R22.64+0x14] ;  /* 0x0000140a161d7981 */ /* 0x000ea2000c1e9900 */
[----:B------:R-:W-:Y:S02]  /*2a70*/  IMAD R31, R27, -0x78bbd9e8, RZ ;  /* 0x874426181b1f7824 */ /* 0x000fe400078e02ff */
[----:B------:R-:W-:-:S05]  /*2a80*/  IMAD.WIDE.U32 R26, R21, -0x78bbd9e8, R18 ;  /* 0x87442618151a7825 */ /* 0x000fca00078e0012 */
[----:B------:R-:W-:Y:S02]  /*2a90*/  IADD3 R21, PT, PT, R27, R31, RZ ;  /* 0x0000001f1b157210 */ /* 0x000fe40007ffe0ff */
[----:B------:R-:W3:Y:S02]  /*2aa0*/  LDG.E.CONSTANT R27, desc[UR10][R12.64+0xc780] ;  /* 0x00c7800a0c1b7981 */ /* 0x000ee4000c1e9900 */
[----:B------:R-:W-:Y:S02]  /*2ab0*/  SHF.R.U64 R26, R26, 0x1f, R21 ;  /* 0x0000001f1a1a7819 */ /* 0x000fe40000001215 */
[----:B------:R-:W-:-:S05]  /*2ac0*/  SHF.R.S32.HI R21, RZ, 0x1f, R34 ;  /* 0x0000001fff157819 */ /* 0x000fca0000011422 */
[----:B------:R-:W-:Y:S01]  /*2ad0*/  IMAD R21, R21, 0x70180000, RZ ;  /* 0x7018000015157824 */ /* 0x000fe200078e02ff */
[----:B------:R-:W-:Y:S02]  /*2ae0*/  VIADDMNMX R31, R20, R11, RZ, !PT ;  /* 0x0000000b141f7246 */ /* 0x000fe400078001ff */
[----:B------:R-:W4:Y:S01]  /*2af0*/  LDG.E.CONSTANT R11, desc[UR10][R12.64+0xc400] ;  /* 0x00c4000a0c0b7981 */ /* 0x000f22000c1e9900 */
[C---:B------:R-:W-:Y:S02]  /*2b00*/  IMAD R33, R34.reuse, 0x16139, R21 ;  /* 0x0001613922217824 */ /* 0x040fe400078e0215 */
[----:B------:R-:W-:-:S05]  /*2b10*/  IMAD.WIDE.U32 R20, R34, 0x70180000, R18 ;  /* 0x7018000022147825 */ /* 0x000fca00078e0012 */
[----:B------:R-:W-:-:S04]  /*2b20*/  IADD3 R21, PT, PT, R21, R33, RZ ;  /* 0x0000002115157210 */ /* 0x000fc80007ffe0ff */
[----:B------:R-:W-:Y:S02]  /*2b30*/  SHF.R.U64 R20, R20, 0x1f, R21 ;  /* 0x0000001f14147819 */ /* 0x000fe40000001215 */
[----:B------:R-:W-:-:S05]  /*2b40*/  SHF.R.S32.HI R21, RZ, 0x1f, R38 ;  /* 0x0000001fff157819 */ /* 0x000fca0000011426 */
[----:B------:R-:W-:Y:S02]  /*2b50*/  IMAD R33, R21, 0x70180000, RZ ;  /* 0x7018000015217824 */ /* 0x000fe400078e02ff */
[----:B------:R-:W5:Y:S02]  /*2b60*/  LDG.E.CONSTANT R21, desc[UR10][R16.64+0x14] ;  /* 0x0000140a10157981 */ /* 0x000f64000c1e9900 */
[C---:B------:R-:W-:Y:S02]  /*2b70*/  IMAD R33, R38.reuse, 0x16139, R33 ;  /* 0x0001613926217824 */ /* 0x040fe400078e0221 */
[----:B------:R-:W-:-:S05]  /*2b80*/  IMAD.WIDE.U32 R38, R38, 0x70180000, R18 ;  /* 0x7018000026267825 */ /* 0x000fca00078e0012 */
[----:B------:R-:W-:-:S04]  /*2b90*/  IADD3 R33, PT, PT, R39, R33, RZ ;  /* 0x0000002127217210 */ /* 0x000fc80007ffe0ff */
[----:B------:R-:W-:Y:S02]  /*2ba0*/  SHF.R.U64 R38, R38, 0x1f, R33 ;  /* 0x0000001f26267819 */ /* 0x000fe40000001221 */
[----:B------:R-:W-:Y:S02]  /*2bb0*/  VIADDMNMX R33, R9, R10, RZ, !PT ;  /* 0x0000000a09217246 */ /* 0x000fe400078001ff */
[----:B------:R-:W5:Y:S04]  /*2bc0*/  LDG.E.CONSTANT R10, desc[UR10][R22.64+0x18] ;  /* 0x0000180a160a7981 */ /* 0x000f68000c1e9900 */
[----:B------:R-:W5:Y:S04]  /*2bd0*/  LDG.E.CONSTANT R9, desc[UR10][R12.64+0xc784] ;  /* 0x00c7840a0c097981 */ /* 0x000f68000c1e9900 */
[----:B------:R-:W5:Y:S04]  /*2be0*/  LDG.E.CONSTANT R22, desc[UR10][R22.64+0x1c] ;  /* 0x00001c0a16167981 */ /* 0x000f68000c1e9900 */
[----:B------:R-:W5:Y:S04]  /*2bf0*/  LDG.E.CONSTANT R23, desc[UR10][R16.64+0x18] ;  /* 0x0000180a10177981 */ /* 0x000f68000c1e9900 */
[----:B------:R0:W-:Y:S04]  /*2c00*/  STG.E desc[UR10][R2.64+0x4], R31 ;  /* 0x0000041f02007986 */ /* 0x0001e8000c10190a */
[----:B------:R-:W5:Y:S01]  /*2c10*/  LDG.E.CONSTANT R16, desc[UR10][R16.64+0x1c] ;  /* 0x00001c0a10107981 */ /* 0x000f62000c1e9900 */
[----:B0-----:R-:W-:-:S03]  /*2c20*/  IMAD R31, R30, 0x70180000, RZ ;  /* 0x701800001e1f7824 */ /* 0x001fc600078e02ff */
[----:B------:R-:W5:Y:S04]  /*2c30*/  LDG.E.CONSTANT R30, desc[UR10][R12.64+0xc40c] ;  /* 0x00c40c0a0c1e7981 */ /* 0x000f68000c1e9900 */
[----:B------:R-:W5:Y:S01]  /*2c40*/  LDG.E.CONSTANT R17, desc[UR10][R12.64+0xc788] ;  /* 0x00c7880a0c117981 */ /* 0x000f62000c1e9900 */
[----:B------:R-:W-:-:S03]  /*2c50*/  IMAD R7, R36, 0x16139, R31 ;  /* 0x0001613924077824 */ /* 0x000fc600078e021f */
[----:B------:R0:W5:Y:S01]  /*2c60*/  LDG.E.CONSTANT R31, desc[UR10][R12.64+0xc78c] ;  /* 0x00c78c0a0c1f7981 */ /* 0x000162000c1e9900 */
[----:B------:R-:W-:-:S05]  /*2c70*/  IMAD.WIDE.U32 R36, R36, 0x70180000, R18 ;  /* 0x7018000024247825 */ /* 0x000fca00078e0012 */
[----:B------:R-:W-:-:S04]  /*2c80*/  IADD3 R7, PT, PT, R37, R7, RZ ;  /* 0x0000000725077210 */ /* 0x000fc80007ffe0ff */
[----:B------:R-:W-:Y:S02]  /*2c90*/  SHF.R.U64 R36, R36, 0x1f, R7 ;  /* 0x0000001f24247819 */ /* 0x000fe40000001207 */
[----:B------:R-:W-:Y:S01]  /*2ca0*/  SHF.R.S32.HI R7, RZ, 0x1f, R35 ;  /* 0x0000001fff077819 */ /* 0x000fe20000011423 */
[----:B------:R-:W-:Y:S01]  /*2cb0*/  STG.E desc[UR10][R2.64+0x8], R33 ;  /* 0x0000082102007986 */ /* 0x000fe2000c10190a */
[----:B------:R-:W-:-:S03]  /*2cc0*/  VIADDMNMX R5, R25, R5, RZ, !PT ;  /* 0x0000000519057246 */ /* 0x000fc600078001ff */
[----:B------:R-:W-:Y:S01]  /*2cd0*/  IMAD R32, R7, 0x70180000, RZ ;  /* 0x7018000007207824 */ /* 0x000fe200078e02ff */
[----:B------:R1:W-:Y:S03]  /*2ce0*/  STG.E desc[UR10][R2.64+0x388], R6 ;  /* 0x0003880602007986 */ /* 0x0003e6000c10190a */
[C---:B------:R-:W-:Y:S02]  /*2cf0*/  IMAD R25, R35.reuse, 0x16139, R32 ;  /* 0x0001613923197824 */ /* 0x040fe400078e0220 */
[----:B-1----:R-:W-:-:S05]  /*2d00*/  IMAD.WIDE.U32 R6, R35, 0x70180000, R18 ;  /* 0x7018000023067825 */ /* 0x002fca00078e0012 */
[----:B------:R-:W-:-:S04]  /*2d10*/  IADD3 R25, PT, PT, R7, R25, RZ ;  /* 0x0000001907197210 */ /* 0x000fc80007ffe0ff */
[----:B------:R-:W-:Y:S02]  /*2d20*/  SHF.R.U64 R25, R6, 0x1f, R25 ;  /* 0x0000001f06197819 */ /* 0x000fe40000001219 */
[----:B------:R-:W-:-:S05]  /*2d30*/  SHF.R.S32.HI R6, RZ, 0x1f, R4 ;  /* 0x0000001fff067819 */ /* 0x000fca0000011404 */
[----:B------:R-:W-:-:S04]  /*2d40*/  IMAD R35, R6, 0x70180000, RZ ;  /* 0x7018000006237824 */ /* 0x000fc800078e02ff */
[C---:B------:R-:W-:Y:S01]  /*2d50*/  IMAD R39, R4.reuse, 0x16139, R35 ;  /* 0x0001613904277824 */ /* 0x040fe200078e0223 */
[----:B------:R1:W-:Y:S02]  /*2d60*/  STG.E desc[UR10][R2.64+0xc], R5 ;  /* 0x00000c0502007986 */ /* 0x0003e4000c10190a */
[----:B-1----:R-:W-:Y:S01]  /*2d70*/  IMAD.WIDE.U32 R4, R4, 0x70180000, R18 ;  /* 0x7018000004047825 */ /* 0x002fe200078e0012 */
[----:B--2---:R-:W-:-:S04]  /*2d80*/  IADD3 R33, PT, PT, R29, R24, RZ ;  /* 0x000000181d217210 */ /* 0x004fc80007ffe0ff */
[----:B------:R-:W-:Y:S01]  /*2d90*/  SHF.R.S32.HI R24, RZ, 0x1f, R33 ;  /* 0x0000001fff187819 */ /* 0x000fe20000011421 */
[----:B0-----:R-:W-:-:S04]  /*2da0*/  IMAD.WIDE.U32 R12, R33, -0x7ffe5fec, R18 ;  /* 0x8001a014210c7825 */ /* 0x001fc800078e0012 */
[----:B------:R-:W-:Y:S01]  /*2db0*/  IMAD R7, R24, -0x7ffe5fec, RZ ;  /* 0x8001a01418077824 */ /* 0x000fe200078e02ff */
[----:B------:R-:W-:-:S04]  /*2dc0*/  VIADDMNMX R33, R14, R28, RZ, !PT ;  /* 0x0000001c0e217246 */ /* 0x000fc800078001ff */
[----:B------:R-:W-:-:S04]  /*2dd0*/  IADD3 R7, PT, PT, R13, R7, RZ ;  /* 0x000000070d077210 */ /* 0x000fc80007ffe0ff */
[----:B------:R-:W-:Y:S02]  /*2de0*/  SHF.R.U64 R14, R12, 0x1f, R7 ;  /* 0x0000001f0c0e7819 */ /* 0x000fe40000001207 */
[----:B---3--:R-:W-:Y:S02]  /*2df0*/  SHF.R.S32.HI R13, RZ, 0x1f, R27 ;  /* 0x0000001fff0d7819 */ /* 0x008fe4000001141b */
[----:B----4-:R-:W-:Y:S01]  /*2e00*/  SHF.R.S32.HI R12, RZ, 0x1f, R11 ;  /* 0x0000001fff0c7819 */ /* 0x010fe2000001140b */
[----:B------:R-:W-:-:S04]  /*2e10*/  IMAD.WIDE.U32 R6, R11, -0x6660fe60, R18 ;  /* 0x999f01a00b067825 */ /* 0x000fc800078e0012 */
[----:B------:R-:W-:Y:S02]  /*2e20*/  IMAD R35, R12, -0x6660fe60, RZ ;  /* 0x999f01a00c237824 */ /* 0x000fe400078e02ff */
[----:B------:R-:W-:Y:S02]  /*2e30*/  IMAD R37, R13, -0x6660fe60, RZ ;  /* 0x999f01a00d257824 */ /* 0x000fe400078e02ff */
[----:B------:R-:W-:Y:S01]  /*2e40*/  IMAD.WIDE.U32 R12, R27, -0x6660fe60, R18 ;  /* 0x999f01a01b0c7825 */ /* 0x000fe200078e0012 */
[----:B------:R-:W-:Y:S02]  /*2e50*/  IADD3 R29, PT, PT, R29, R20, RZ ;  /* 0x000000141d1d7210 */ /* 0x000fe40007ffe0ff */
[----:B------:R-:W-:Y:S02]  /*2e60*/  IADD3 R27, PT, PT, R7, R35, RZ ;  /* 0x00000023071b7210 */ /* 0x000fe40007ffe0ff */
[----:B------:R-:W-:Y:S02]  /*2e70*/  IADD3 R35, PT, PT, R13, R37, RZ ;  /* 0x000000250d237210 */ /* 0x000fe40007ffe0ff */
[----:B------:R-:W-:-:S02]  /*2e80*/  IADD3 R11, PT, PT, R5, R39, RZ ;  /* 0x00000027050b7210 */ /* 0x000fc40007ffe0ff */
[----:B------:R-:W-:Y:S02]  /*2e90*/  SHF.R.S32.HI R13, RZ, 0x1f, R29 ;  /* 0x0000001fff0d7819 */ /* 0x000fe4000001141d */
[----:B------:R-:W-:Y:S02]  /*2ea0*/  SHF.R.U64 R27, R6, 0x1f, R27 ;  /* 0x0000001f061b7819 */ /* 0x000fe4000000121b */
[----:B-----5:R-:W-:Y:S01]  /*2eb0*/  IADD3 R7, PT, PT, R21, R14, RZ ;  /* 0x0000000e15077210 */ /* 0x020fe20007ffe0ff */
[----:B------:R-:W-:Y:S01]  /*2ec0*/  IMAD R13, R13, -0x7ffe5fec, RZ ;  /* 0x8001a0140d0d7824 */ /* 0x000fe200078e02ff */
[----:B------:R-:W-:Y:S01]  /*2ed0*/  SHF.R.U64 R11, R4, 0x1f, R11 ;  /* 0x0000001f040b7819 */ /* 0x000fe2000000120b */
[----:B------:R-:W-:Y:S01]  /*2ee0*/  IMAD.WIDE.U32 R4, R29, -0x7ffe5fec, R18 ;  /* 0x8001a0141d047825 */ /* 0x000fe200078e0012 */
[----:B------:R-:W-:Y:S02]  /*2ef0*/  VIADDMNMX R27, R0, R27, RZ, !PT ;  /* 0x0000001b001b7246 */ /* 0x000fe400078001ff */
[----:B------:R-:W-:-:S02]  /*2f00*/  SHF.R.S32.HI R0, RZ, 0x1f, R7 ;  /* 0x0000001fff007819 */ /* 0x000fc40000011407 */
[----:B------:R-:W-:Y:S02]  /*2f10*/  SHF.R.U64 R35, R12, 0x1f, R35 ;  /* 0x0000001f0c237819 */ /* 0x000fe40000001223 */
[----:B------:R-:W-:Y:S01]  /*2f20*/  SHF.R.S32.HI R14, RZ, 0x1f, R8 ;  /* 0x0000001fff0e7819 */ /* 0x000fe20000011408 */
[----:B------:R0:W-:Y:S01]  /*2f30*/  STG.E desc[UR10][R2.64+0x38c], R33 ;  /* 0x00038c2102007986 */ /* 0x0001e2000c10190a */
[----:B------:R-:W-:Y:S01]  /*2f40*/  IADD3 R5, PT, PT, R5, R13, RZ ;  /* 0x0000000d05057210 */ /* 0x000fe20007ffe0ff */
[----:B------:R-:W-:Y:S01]  /*2f50*/  IMAD.WIDE.U32 R6, R7, -0x78bbd9e8, R18 ;  /* 0x8744261807067825 */ /* 0x000fe200078e0012 */
[----:B------:R-:W-:-:S03]  /*2f60*/  VIADDMNMX R29, R26, R35, RZ, !PT ;  /* 0x000000231a1d7246 */ /* 0x000fc600078001ff */
[----:B------:R-:W-:Y:S01]  /*2f70*/  IMAD.WIDE.U32 R12, R8, -0x6660fe60, R18 ;  /* 0x999f01a0080c7825 */ /* 0x000fe200078e0012 */
[----:B------:R-:W-:-:S03]  /*2f80*/  SHF.R.U64 R4, R4, 0x1f, R5 ;  /* 0x0000001f04047819 */ /* 0x000fc60000001205 */
[----:B------:R-:W-:Y:S02]  /*2f90*/  IMAD R35, R14, -0x6660fe60, RZ ;  /* 0x999f01a00e237824 */ /* 0x000fe400078e02ff */
[----:B0-----:R-:W-:-:S03]  /*2fa0*/  IMAD R33, R0, -0x78bbd9e8, RZ ;  /* 0x8744261800217824 */ /* 0x001fc600078e02ff */
[----:B------:R-:W-:Y:S02]  /*2fb0*/  IADD3 R5, PT, PT, R13, R35, RZ ;  /* 0x000000230d057210 */ /* 0x000fe40007ffe0ff */
[----:B------:R-:W-:Y:S02]  /*2fc0*/  IADD3 R7, PT, PT, R7, R33, RZ ;  /* 0x0000002107077210 */ /* 0x000fe40007ffe0ff */
[----:B------:R-:W-:Y:S02]  /*2fd0*/  IADD3 R13, PT, PT, R21, R4, RZ ;  /* 0x00000004150d7210 */ /* 0x000fe40007ffe0ff */
[----:B------:R-:W-:Y:S02]  /*2fe0*/  SHF.R.U64 R0, R6, 0x1f, R7 ;  /* 0x0000001f06007819 */ /* 0x000fe40000001207 */
[C---:B------:R-:W-:Y:S02]  /*2ff0*/  IADD3 R7, PT, PT, R10.reuse, R38, RZ ;  /* 0x000000260a077210 */ /* 0x040fe40007ffe0ff */
[----:B------:R-:W-:-:S02]  /*3000*/  IADD3 R33, PT, PT, R10, R36, RZ ;  /* 0x000000240a217210 */ /* 0x000fc40007ffe0ff */
[----:B------:R-:W-:Y:S02]  /*3010*/  SHF.R.S32.HI R10, RZ, 0x1f, R13 ;  /* 0x0000001fff0a7819 */ /* 0x000fe4000001140d */
[----:B------:R-:W-:Y:S02]  /*3020*/  SHF.R.S32.HI R6, RZ, 0x1f, R9 ;  /* 0x0000001fff067819 */ /* 0x000fe40000011409 */
[----:B------:R-:W-:Y:S01]  /*3030*/  SHF.R.S32.HI R14, RZ, 0x1f, R7 ;  /* 0x0000001fff0e7819 */ /* 0x000fe20000011407 */
[----:B------:R0:W-:Y:S01]  /*3040*/  STG.E desc[UR10][R2.64+0xc400], R27 ;  /* 0x00c4001b02007986 */ /* 0x0001e2000c10190a */
[----:B------:R-:W-:Y:S01]  /*3050*/  SHF.R.U64 R21, R12, 0x1f, R5 ;  /* 0x0000001f0c157819 */ /* 0x000fe20000001205 */
[----:B------:R-:W-:Y:S01]  /*3060*/  IMAD.WIDE.U32 R4, R9, -0x6660fe60, R18 ;  /* 0x999f01a009047825 */ /* 0x000fe200078e0012 */
[----:B------:R-:W-:Y:S01]  /*3070*/  SHF.R.S32.HI R20, RZ, 0x1f, R33 ;  /* 0x0000001fff147819 */ /* 0x000fe20000011421 */
[----:B------:R1:W-:Y:S02]  /*3080*/  STG.E desc[UR10][R2.64+0xc780], R29 ;  /* 0x00c7801d02007986 */ /* 0x0003e4000c10190a */
[----:B------:R-:W-:-:S04]  /*3090*/  IMAD.WIDE.U32 R8, R13, -0x78bbd9e8, R18 ;  /* 0x874426180d087825 */ /* 0x000fc800078e0012 */
[----:B------:R-:W-:Y:S02]  /*30a0*/  IMAD R35, R6, -0x6660fe60, RZ ;  /* 0x999f01a006237824 */ /* 0x000fe400078e02ff */
[----:B0-----:R-:W-:Y:S02]  /*30b0*/  IMAD R27, R10, -0x78bbd9e8, RZ ;  /* 0x874426180a1b7824 */ /* 0x001fe400078e02ff */
[----:B------:R-:W-:-:S04]  /*30c0*/  IMAD.WIDE.U32 R6, R7, -0x7ffe5fec, R18 ;  /* 0x8001a01407067825 */ /* 0x000fc800078e0012 */
[----:B-1----:R-:W-:Y:S02]  /*30d0*/  IMAD R29, R14, -0x7ffe5fec, RZ ;  /* 0x8001a0140e1d7824 */ /* 0x002fe400078e02ff */
[----:B------:R-:W-:Y:S01]  /*30e0*/  IMAD.WIDE.U32 R12, R33, -0x7ffe5fec, R18 ;  /* 0x8001a014210c7825 */ /* 0x000fe200078e0012 */
[----:B------:R-:W-:-:S03]  /*30f0*/  IADD3 R27, PT, PT, R9, R27, RZ ;  /* 0x0000001b091b7210 */ /* 0x000fc60007ffe0ff */
[----:B------:R-:W-:Y:S01]  /*3100*/  IMAD R33, R20, -0x7ffe5fec, RZ ;  /* 0x8001a01414217824 */ /* 0x000fe200078e02ff */
[----:B------:R-:W-:Y:S02]  /*3110*/  IADD3 R9, PT, PT, R5, R35, RZ ;  /* 0x0000002305097210 */ /* 0x000fe40007ffe0ff */
[----:B------:R-:W-:Y:S02]  /*3120*/  IADD3 R7, PT, PT, R7, R29, RZ ;  /* 0x0000001d07077210 */ /* 0x000fe40007ffe0ff */
[----:B------:R-:W-:Y:S02]  /*3130*/  IADD3 R5, PT, PT, R13, R33, RZ ;  /* 0x000000210d057210 */ /* 0x000fe40007ffe0ff */
[----:B------:R-:W-:Y:S02]  /*3140*/  SHF.R.U64 R13, R8, 0x1f, R27 ;  /* 0x0000001f080d7819 */ /* 0x000fe4000000121b */
[----:B------:R-:W-:Y:S02]  /*3150*/  SHF.R.U64 R4, R4, 0x1f, R9 ;  /* 0x0000001f04047819 */ /* 0x000fe40000001209 */
[----:B------:R-:W-:-:S02]  /*3160*/  SHF.R.U64 R6, R6, 0x1f, R7 ;  /* 0x0000001f06067819 */ /* 0x000fc40000001207 */
[----:B------:R-:W-:Y:S02]  /*3170*/  SHF.R.U64 R12, R12, 0x1f, R5 ;  /* 0x0000001f0c0c7819 */ /* 0x000fe40000001205 */
[----:B------:R-:W-:Y:S02]  /*3180*/  VIADDMNMX R5, R13, R4, RZ, !PT ;  /* 0x000000040d057246 */ /* 0x000fe400078001ff */
[C---:B------:R-:W-:Y:S02]  /*3190*/  IADD3 R13, PT, PT, R23.reuse, R6, RZ ;  /* 0x00000006170d7210 */ /* 0x040fe40007ffe0ff */
[----:B------:R-:W-:Y:S02]  /*31a0*/  VIADDMNMX R21, R0, R21, RZ, !PT ;  /* 0x0000001500157246 */ /* 0x000fe400078001ff */
[----:B------:R-:W-:Y:S02]  /*31b0*/  SHF.R.S32.HI R0, RZ, 0x1f, R13 ;  /* 0x0000001fff007819 */ /* 0x000fe4000001140d */
[----:B------:R-:W-:-:S02]  /*31c0*/  IADD3 R23, PT, PT, R23, R12, RZ ;  /* 0x0000000c17177210 */ /* 0x000fc40007ffe0ff */
[C---:B------:R-:W-:Y:S02]  /*31d0*/  IADD3 R25, PT, PT, R22.reuse, R25, RZ ;  /* 0x0000001916197210 */ /* 0x040fe40007ffe0ff */
[----:B------:R-:W-:Y:S01]  /*31e0*/  IADD3 R27, PT, PT, R22, R11, RZ ;  /* 0x0000000b161b7210 */ /* 0x000fe20007ffe0ff */
[----:B------:R0:W-:Y:S01]  /*31f0*/  STG.E desc[UR10][R2.64+0xc404], R21 ;  /* 0x00c4041502007986 */ /* 0x0001e2000c10190a */
[----:B------:R-:W-:Y:S01]  /*3200*/  IMAD.WIDE.U32 R10, R13, -0x78bbd9e8, R18 ;  /* 0x874426180d0a7825 */ /* 0x000fe200078e0012 */
[----:B------:R-:W-:Y:S02]  /*3210*/  SHF.R.S32.HI R20, RZ, 0x1f, R23 ;  /* 0x0000001fff147819 */ /* 0x000fe40000011417 */
[----:B------:R-:W-:Y:S01]  /*3220*/  SHF.R.S32.HI R22, RZ, 0x1f, R25 ;  /* 0x0000001fff167819 */ /* 0x000fe20000011419 */
[----:B------:R-:W-:Y:S01]  /*3230*/  IMAD.WIDE.U32 R6, R15, -0x6660fe60, R18 ;  /* 0x999f01a00f067825 */ /* 0x000fe200078e0012 */
[----:B------:R-:W-:-:S03]  /*3240*/  SHF.R.S32.HI R4, RZ, 0x1f, R15 ;  /* 0x0000001fff047819 */ /* 0x000fc6000001140f */
[----:B0-----:R-:W-:Y:S01]  /*3250*/  IMAD R21, R0, -0x78bbd9e8, RZ ;  /* 0x8744261800157824 */ /* 0x001fe200078e02ff */
[----:B------:R-:W-:Y:S01]  /*3260*/  SHF.R.S32.HI R0, RZ, 0x1f, R27 ;  /* 0x0000001fff007819 */ /* 0x000fe2000001141b */
[----:B------:R-:W-:-:S03]  /*3270*/  IMAD.WIDE.U32 R14, R23, -0x78bbd9e8, R18 ;  /* 0x87442618170e7825 */ /* 0x000fc600078e0012 */
[----:B------:R-:W-:Y:S01]  /*3280*/  IADD3 R11, PT, PT, R11, R21, RZ ;  /* 0x000000150b0b7210 */ /* 0x000fe20007ffe0ff */
[----:B------:R-:W-:-:S04]  /*3290*/  IMAD.WIDE.U32 R8, R25, -0x7ffe5fec, R18 ;  /* 0x8001a01419087825 */ /* 0x000fc800078e0012 */
[----:B------:R-:W-:-:S04]  /*32a0*/  IMAD.WIDE.U32 R12, R27, -0x7ffe5fec, R18 ;  /* 0x8001a0141b0c7825 */ /* 0x000fc800078e0012 */
[----:B------:R-:W-:Y:S02]  /*32b0*/  IMAD R23, R20, -0x78bbd9e8, RZ ;  /* 0x8744261814177824 */ /* 0x000fe400078e02ff */
[----:B------:R-:W-:Y:S02]  /*32c0*/  IMAD R25, R22, -0x7ffe5fec, RZ ;  /* 0x8001a01416197824 */ /* 0x000fe400078e02ff */
[----:B------:R-:W-:Y:S01]  /*32d0*/  IMAD R27, R0, -0x7ffe5fec, RZ ;  /* 0x8001a014001b7824 */ /* 0x000fe200078e02ff */
[----:B------:R-:W-:Y:S02]  /*32e0*/  SHF.R.U64 R10, R10, 0x1f, R11 ;  /* 0x0000001f0a0a7819 */ /* 0x000fe4000000120b */
[----:B------:R-:W-:Y:S01]  /*32f0*/  IADD3 R11, PT, PT, R15, R23, RZ ;  /* 0x000000170f0b7210 */ /* 0x000fe20007ffe0ff */
[----:B------:R-:W-:Y:S01]  /*3300*/  IMAD R21, R4, -0x6660fe60, RZ ;  /* 0x999f01a004157824 */ /* 0x000fe200078e02ff */
[----:B------:R-:W-:Y:S02]  /*3310*/  IADD3 R9, PT, PT, R9, R25, RZ ;  /* 0x0000001909097210 */ /* 0x000fe40007ffe0ff */
[----:B------:R-:W-:-:S02]  /*3320*/  IADD3 R15, PT, PT, R13, R27, RZ ;  /* 0x0000001b0d0f7210 */ /* 0x000fc40007ffe0ff */
[----:B------:R-:W-:Y:S02]  /*3330*/  SHF.R.U64 R13, R8, 0x1f, R9 ;  /* 0x0000001f080d7819 */ /* 0x000fe40000001209 */
[----:B------:R-:W-:Y:S02]  /*3340*/  SHF.R.U64 R15, R12, 0x1f, R15 ;  /* 0x0000001f0c0f7819 */ /* 0x000fe4000000120f */
[----:B------:R-:W-:Y:S02]  /*3350*/  IADD3 R7, PT, PT, R7, R21, RZ ;  /* 0x0000001507077210 */ /* 0x000fe40007ffe0ff */
[----:B------:R-:W-:Y:S02]  /*3360*/  SHF.R.S32.HI R4, RZ, 0x1f, R17 ;  /* 0x0000001fff047819 */ /* 0x000fe40000011411 */
[C---:B------:R-:W-:Y:S02]  /*3370*/  IADD3 R13, PT, PT, R16.reuse, R13, RZ ;  /* 0x0000000d100d7210 */ /* 0x040fe40007ffe0ff */
[----:B------:R-:W-:-:S02]  /*3380*/  IADD3 R15, PT, PT, R16, R15, RZ ;  /* 0x0000000f100f7210 */ /* 0x000fc40007ffe0ff */
[----:B------:R-:W-:Y:S01]  /*3390*/  SHF.R.U64 R0, R14, 0x1f, R11 ;  /* 0x0000001f0e007819 */ /* 0x000fe2000000120b */
[----:B------:R-:W-:Y:S01]  /*33a0*/  IMAD R21, R4, -0x6660fe60, RZ ;  /* 0x999f01a004157824 */ /* 0x000fe200078e02ff */
[----:B------:R-:W-:Y:S01]  /*33b0*/  SHF.R.U64 R11, R6, 0x1f, R7 ;  /* 0x0000001f060b7819 */ /* 0x000fe20000001207 */
[----:B------:R-:W-:Y:S01]  /*33c0*/  IMAD.WIDE.U32 R6, R17, -0x6660fe60, R18 ;  /* 0x999f01a011067825 */ /* 0x000fe200078e0012 */
[----:B------:R-:W-:Y:S02]  /*33d0*/  SHF.R.S32.HI R4, RZ, 0x1f, R13 ;  /* 0x0000001fff047819 */ /* 0x000fe4000001140d */
[----:B------:R-:W-:Y:S01]  /*33e0*/  SHF.R.S32.HI R17, RZ, 0x1f, R15 ;  /* 0x0000001fff117819 */ /* 0x000fe2000001140f */
[----:B------:R-:W-:Y:S01]  /*33f0*/  IMAD.WIDE.U32 R8, R30, -0x6660fe60, R18 ;  /* 0x999f01a01e087825 */ /* 0x000fe200078e0012 */
[----:B------:R-:W-:-:S03]  /*3400*/  SHF.R.S32.HI R16, RZ, 0x1f, R30 ;  /* 0x0000001fff107819 */ /* 0x000fc6000001141e */
[----:B------:R-:W-:-:S04]  /*3410*/  IMAD.WIDE.U32 R12, R13, -0x78bbd9e8, R18 ;  /* 0x874426180d0c7825 */ /* 0x000fc800078e0012 */
[----:B------:R-:W-:-:S04]  /*3420*/  IMAD.WIDE.U32 R14, R15, -0x78bbd9e8, R18 ;  /* 0x874426180f0e7825 */ /* 0x000fc800078e0012 */
[----:B------:R-:W-:Y:S01]  /*3430*/  IMAD.WIDE.U32 R18, R31, -0x6660fe60, R18 ;  /* 0x999f01a01f127825 */ /* 0x000fe200078e0012 */
[----:B------:R-:W-:Y:S02]  /*3440*/  SHF.R.S32.HI R31, RZ, 0x1f, R31 ;  /* 0x0000001fff1f7819 */ /* 0x000fe4000001141f */
[----:B------:R-:W-:Y:S01]  /*3450*/  IADD3 R21, PT, PT, R7, R21, RZ ;  /* 0x0000001507157210 */ /* 0x000fe20007ffe0ff */
[----:B------:R-:W-:Y:S02]  /*3460*/  IMAD R7, R4, -0x78bbd9e8, RZ ;  /* 0x8744261804077824 */ /* 0x000fe400078e02ff */
[----:B------:R-:W-:Y:S02]  /*3470*/  IMAD R25, R17, -0x78bbd9e8, RZ ;  /* 0x8744261811197824 */ /* 0x000fe400078e02ff */
[----:B------:R-:W-:Y:S02]  /*3480*/  IMAD R23, R16, -0x6660fe60, RZ ;  /* 0x999f01a010177824 */ /* 0x000fe400078e02ff */
[----:B------:R-:W-:Y:S01]  /*3490*/  IMAD R31, R31, -0x6660fe60, RZ ;  /* 0x999f01a01f1f7824 */ /* 0x000fe200078e02ff */
[----:B------:R-:W-:-:S02]  /*34a0*/  IADD3 R17, PT, PT, R13, R7, RZ ;  /* 0x000000070d117210 */ /* 0x000fc40007ffe0ff */
[----:B------:R-:W-:Y:S02]  /*34b0*/  IADD3 R7, PT, PT, R15, R25, RZ ;  /* 0x000000190f077210 */ /* 0x000fe40007ffe0ff */
[----:B------:R-:W-:Y:S02]  /*34c0*/  IADD3 R9, PT, PT, R9, R23, RZ ;  /* 0x0000001709097210 */ /* 0x000fe40007ffe0ff */
[----:B------:R-:W-:Y:S02]  /*34d0*/  IADD3 R13, PT, PT, R19, R31, RZ ;  /* 0x0000001f130d7210 */ /* 0x000fe40007ffe0ff */
[----:B------:R-:W-:Y:S02]  /*34e0*/  SHF.R.U64 R21, R6, 0x1f, R21 ;  /* 0x0000001f06157819 */ /* 0x000fe40000001215 */
        /* <DEDUP_REMOVED lines=14> */
.L_x_318:
        /* <DEDUP_REMOVED lines=11> */
.L_x_494:


//--------------------- .text.fused_cast_fixed_point_multiply_clip_cast_7_kernel0 --------------------------
	.section	.text.fused_cast_fixed_point_multiply_clip_cast_7_kernel0,"ax",@progbits
	.align	128
        .global         fused_cast_fixed_point_multiply_clip_cast_7_kernel0
        .type           fused_cast_fixed_point_multiply_clip_cast_7_kernel0,@function
        .size           fused_cast_fixed_point_multiply_clip_cast_7_kernel0,(.L_x_495 - fused_cast_fixed_point_multiply_clip_cast_7_kernel0)
        .other          fused_cast_fixed_point_multiply_clip_cast_7_kernel0,@"STO_CUDA_ENTRY STV_DEFAULT"
fused_cast_fixed_point_multiply_clip_cast_7_kernel0:
.text.fused_cast_fixed_point_multiply_clip_cast_7_kernel0:
        /* <DEDUP_REMOVED lines=250> */
.L_x_319:
        /* <DEDUP_REMOVED lines=14> */
.L_x_495:


//--------------------- .text.fused_nn_conv2d_cast_fixed_point_multiply_add_cast_fixed_point_multiply_add_cast_16086763325481941859__13_kernel0 --------------------------
	.section	.text.fused_nn_conv2d_cast_fixed_point_multiply_add_cast_fixed_point_multiply_add_cast_16086763325481941859__13_kernel0,"ax",@progbits
	.align	128
        .global         fused_nn_conv2d_cast_fixed_point_multiply_add_cast_fixed_point_multiply_add_cast_16086763325481941859__13_kernel0
        .type           fused_nn_conv2d_cast_fixed_point_multiply_add_cast_fixed_point_multiply_add_cast_16086763325481941859__13_kernel0,@function
        .size           fused_nn_conv2d_cast_fixed_point_multiply_add_cast_fixed_point_multiply_add_cast_16086763325481941859__13_kernel0,(.L_x_496 - fused_nn_conv2d_cast_fixed_point_multiply_add_cast_fixed_point_multiply_add_cast_16086763325481941859__13_kernel0)
        .other          fused_nn_conv2d_cast_fixed_point_multiply_add_cast_fixed_point_multiply_add_cast_16086763325481941859__13_kernel0,@"STO_CUDA_ENTRY STV_DEFAULT"
fused_nn_conv2d_cast_fixed_point_multiply_add_cast_fixed_point_multiply_add_cast_16086763325481941859__13_kernel0:
.text.fused_nn_conv2d_cast_fixed_point_multiply_add_cast_fixed_point_multiply_add_cast_16086763325481941859__13_kernel0:
        /* <DEDUP_REMOVED lines=63> */
.L_x_321:
        /* <DEDUP_REMOVED lines=48> */
.L_x_320:
        /* <DEDUP_REMOVED lines=55> */
[----:B------:R-:W4:Y:S01]  /*0a60*/  LDG.E.CONSTANT R11, desc[UR8][R4.64] ;  /* 0x00000008040b7981 */ /* 0x000f22000c1e9900 */
[----:B--2---:R-:W-:-:S03]  /*0a70*/  IMAD.WIDE.U32 R6, R9, 0x4, R6 ;  /* 0x0000000409067825 */ /* 0x004fc600078e0006 */
[----:B------:R-:W2:Y:S04]  /*0a80*/  LDG.E.CONSTANT R14, desc[UR8][R4.64+0x80] ;  /* 0x00008008040e7981 */ /* 0x000ea8000c1e9900 */
[----:B------:R-:W5:Y:S04]  /*0a90*/  LDG.E.CONSTANT R17, desc[UR8][R6.64] ;  /* 0x0000000806117981 */ /* 0x000f68000c1e9900 */
[----:B------:R-:W3:Y:S01]  /*0aa0*/  LDG.E.CONSTANT R16, desc[UR8][R4.64+0x4] ;  /* 0x0000040804107981 */ /* 0x000ee2000c1e9900 */
[----:B------:R-:W-:-:S03]  /*0ab0*/  IMAD R18, R18, 0x10c60000, RZ ;  /* 0x10c6000012127824 */ /* 0x000fc600078e02ff */
[----:B------:R-:W3:Y:S01]  /*0ac0*/  LDG.E.CONSTANT R15, desc[UR8][R6.64+0x80] ;  /* 0x00008008060f7981 */ /* 0x000ee2000c1e9900 */
[----:B------:R-:W-:Y:S02]  /*0ad0*/  IMAD.MOV.U32 R9, RZ, RZ, 0x0 ;  /* 0x00000000ff097424 */ /* 0x000fe400078e00ff */
[----:B------:R-:W-:Y:S01]  /*0ae0*/  IMAD R20, R19, 0x10c60000, RZ ;  /* 0x10c6000013147824 */ /* 0x000fe200078e02ff */
[----:B------:R-:W3:Y:S01]  /*0af0*/  LDG.E.CONSTANT R13, desc[UR8][R6.64+0x4] ;  /* 0x00000408060d7981 */ /* 0x000ee2000c1e9900 */
[C---:B------:R-:W-:Y:S02]  /*0b00*/  IMAD R21, R25.reuse, 0xb760, R18 ;  /* 0x0000b76019157824 */ /* 0x040fe400078e0212 */
[----:B------:R-:W-:Y:S01]  /*0b10*/  IMAD.WIDE.U32 R18, R25, 0x10c60000, R8 ;  /* 0x10c6000019127825 */ /* 0x000fe200078e0008 */
[----:B------:R-:W3:Y:S03]  /*0b20*/  LDG.E.CONSTANT R12, desc[UR8][R4.64+0x84] ;  /* 0x00008408040c7981 */ /* 0x000ee6000c1e9900 */
[C---:B------:R-:W-:Y:S01]  /*0b30*/  IMAD R25, R27.reuse, 0xb760, R20 ;  /* 0x0000b7601b197824 */ /* 0x040fe200078e0214 */
[----:B------:R-:W-:Y:S01]  /*0b40*/  SHF.R.S32.HI R20, RZ, 0x1f, R37 ;  /* 0x0000001fff147819 */ /* 0x000fe20000011425 */
[----:B------:R-:W-:Y:S01]  /*0b50*/  IMAD.WIDE.U32 R22, R27, 0x10c60000, R8 ;  /* 0x10c600001b167825 */ /* 0x000fe200078e0008 */
[----:B------:R-:W-:-:S03]  /*0b60*/  IADD3 R21, PT, PT, R19, R21, RZ ;  /* 0x0000001513157210 */ /* 0x000fc60007ffe0ff */
[----:B------:R-:W-:Y:S01]  /*0b70*/  IMAD.IADD R19, R23, 0x1, R25 ;  /* 0x0000000117137824 */ /* 0x000fe200078e0219 */
[----:B------:R-:W-:Y:S01]  /*0b80*/  SHF.R.U64 R32, R18, 0x1f, R21 ;  /* 0x0000001f12207819 */ /* 0x000fe20000001215 */
[----:B------:R-:W-:Y:S01]  /*0b90*/  IMAD R20, R20, 0x10c60000, RZ ;  /* 0x10c6000014147824 */ /* 0x000fe200078e02ff */
[----:B------:R-:W-:Y:S01]  /*0ba0*/  SHF.R.S32.HI R18, RZ, 0x1f, R39 ;  /* 0x0000001fff127819 */ /* 0x000fe20000011427 */
[----:B------:R-:W3:Y:S01]  /*0bb0*/  LDG.E.CONSTANT R21, desc[UR8][R4.64+0x8] ;  /* 0x0000080804157981 */ /* 0x000ee2000c1e9900 */
[----:B------:R-:W-:Y:S01]  /*0bc0*/  SHF.R.U64 R22, R22, 0x1f, R19 ;  /* 0x0000001f16167819 */ /* 0x000fe20000001213 */
[C---:B------:R-:W-:Y:S01]  /*0bd0*/  IMAD R23, R37.reuse, 0xb760, R20 ;  /* 0x0000b76025177824 */ /* 0x040fe200078e0214 */
[----:B------:R-:W-:Y:S01]  /*0be0*/  SHF.R.S32.HI R19, RZ, 0x1f, R24 ;  /* 0x0000001fff137819 */ /* 0x000fe20000011418 */
[----:B------:R-:W-:Y:S01]  /*0bf0*/  IMAD.WIDE.U32 R36, R37, 0x10c60000, R8 ;  /* 0x10c6000025247825 */ /* 0x000fe200078e0008 */
[----:B------:R-:W3:Y:S03]  /*0c00*/  LDG.E.CONSTANT R20, desc[UR8][R6.64+0x84] ;  /* 0x0000840806147981 */ /* 0x000ee6000c1e9900 */
[----:B------:R-:W-:Y:S01]  /*0c10*/  IMAD R18, R18, 0x10c60000, RZ ;  /* 0x10c6000012127824 */ /* 0x000fe200078e02ff */
[----:B------:R-:W-:Y:S01]  /*0c20*/  IADD3 R23, PT, PT, R37, R23, RZ ;  /* 0x0000001725177210 */ /* 0x000fe20007ffe0ff */
[----:B------:R-:W-:-:S02]  /*0c30*/  IMAD R25, R19, 0x10c60000, RZ ;  /* 0x10c6000013197824 */ /* 0x000fc400078e02ff */
[C---:B------:R-:W-:Y:S02]  /*0c40*/  IMAD R37, R39.reuse, 0xb760, R18 ;  /* 0x0000b76027257824 */ /* 0x040fe400078e0212 */
[----:B------:R-:W-:-:S04]  /*0c50*/  IMAD.WIDE.U32 R18, R39, 0x10c60000, R8 ;  /* 0x10c6000027127825 */ /* 0x000fc800078e0008 */
[C---:B------:R-:W-:Y:S02]  /*0c60*/  IMAD R27, R24.reuse, 0xb760, R25 ;  /* 0x0000b760181b7824 */ /* 0x040fe400078e0219 */
[----:B------:R-:W-:-:S04]  /*0c70*/  IMAD.WIDE.U32 R24, R24, 0x10c60000, R8 ;  /* 0x10c6000018187825 */ /* 0x000fc800078e0008 */
[----:B------:R-:W-:Y:S01]  /*0c80*/  IMAD.IADD R37, R19, 0x1, R37 ;  /* 0x0000000113257824 */ /* 0x000fe200078e0225 */
[----:B------:R-:W-:Y:S02]  /*0c90*/  SHF.R.S32.HI R19, RZ, 0x1f, R26 ;  /* 0x0000001fff137819 */ /* 0x000fe4000001141a */
[----:B------:R-:W-:Y:S02]  /*0ca0*/  IADD3 R27, PT, PT, R25, R27, RZ ;  /* 0x0000001b191b7210 */ /* 0x000fe40007ffe0ff */
[----:B------:R-:W3:Y:S01]  /*0cb0*/  LDG.E.CONSTANT R25, desc[UR8][R4.64+0x88] ;  /* 0x0000880804197981 */ /* 0x000ee2000c1e9900 */
[----:B------:R-:W-:Y:S01]  /*0cc0*/  IMAD R19, R19, 0x10c60000, RZ ;  /* 0x10c6000013137824 */ /* 0x000fe200078e02ff */
[----:B------:R-:W-:-:S03]  /*0cd0*/  SHF.R.U64 R37, R18, 0x1f, R37 ;  /* 0x0000001f12257819 */ /* 0x000fc60000001225 */
[C---:B------:R-:W-:Y:S02]  /*0ce0*/  IMAD R39, R26.reuse, 0xb760, R19 ;  /* 0x0000b7601a277824 */ /* 0x040fe400078e0213 */
[----:B------:R-:W-:Y:S01]  /*0cf0*/  IMAD.WIDE.U32 R18, R26, 0x10c60000, R8 ;  /* 0x10c600001a127825 */ /* 0x000fe200078e0008 */
[----:B------:R-:W-:-:S03]  /*0d00*/  SHF.R.S32.HI R26, RZ, 0x1f, R40 ;  /* 0x0000001fff1a7819 */ /* 0x000fc60000011428 */
[----:B------:R-:W-:Y:S01]  /*0d10*/  IMAD.IADD R39, R19, 0x1, R39 ;  /* 0x0000000113277824 */ /* 0x000fe200078e0227 */
[----:B------:R-:W-:Y:S01]  /*0d20*/  SHF.R.U64 R27, R24, 0x1f, R27 ;  /* 0x0000001f181b7819 */ /* 0x000fe2000000121b */
[----:B------:R-:W-:Y:S01]  /*0d30*/  IMAD R19, R26, 0x10c60000, RZ ;  /* 0x10c600001a137824 */ /* 0x000fe200078e02ff */
[----:B------:R-:W3:Y:S02]  /*0d40*/  LDG.E.CONSTANT R24, desc[UR8][R6.64+0x8] ;  /* 0x0000080806187981 */ /* 0x000ee4000c1e9900 */
[----:B------:R-:W-:Y:S02]  /*0d50*/  SHF.R.U64 R39, R18, 0x1f, R39 ;  /* 0x0000001f12277819 */ /* 0x000fe40000001227 */
[----:B------:R-:W-:Y:S01]  /*0d60*/  SHF.R.S32.HI R18, RZ, 0x1f, R43 ;  /* 0x0000001fff127819 */ /* 0x000fe2000001142b */
[----:B------:R-:W-:Y:S01]  /*0d70*/  IMAD R19, R40, 0xb760, R19 ;  /* 0x0000b76028137824 */ /* 0x000fe200078e0213 */
[----:B------:R-:W-:Y:S01]  /*0d80*/  SHF.R.U64 R23, R36, 0x1f, R23 ;  /* 0x0000001f24177819 */ /* 0x000fe20000001217 */
[----:B------:R-:W-:Y:S01]  /*0d90*/  IMAD.WIDE.U32 R40, R40, 0x10c60000, R8 ;  /* 0x10c6000028287825 */ /* 0x000fe200078e0008 */
[----:B------:R-:W3:Y:S03]  /*0da0*/  LDG.E.CONSTANT R36, desc[UR8][R6.64+0x88] ;  /* 0x0000880806247981 */ /* 0x000ee6000c1e9900 */
[----:B------:R-:W-:Y:S01]  /*0db0*/  IMAD R18, R18, 0x10c60000, RZ ;  /* 0x10c6000012127824 */ /* 0x000fe200078e02ff */
[----:B------:R-:W-:Y:S01]  /*0dc0*/  IADD3 R41, PT, PT, R41, R19, RZ ;  /* 0x0000001329297210 */ /* 0x000fe20007ffe0ff */
[----:B------:R-:W3:Y:S02]  /*0dd0*/  LDG.E.CONSTANT R26, desc[UR8][R4.64+0xc] ;  /* 0x00000c08041a7981 */ /* 0x000ee4000c1e9900 */
[----:B------:R-:W-:-:S02]  /*0de0*/  IMAD R45, R43, 0xb760, R18 ;  /* 0x0000b7602b2d7824 */ /* 0x000fc400078e0212 */
[----:B------:R-:W-:Y:S01]  /*0df0*/  IMAD.WIDE.U32 R18, R43, 0x10c60000, R8 ;  /* 0x10c600002b127825 */ /* 0x000fe200078e0008 */
[----:B------:R-:W-:Y:S02]  /*0e00*/  SHF.R.U64 R41, R40, 0x1f, R41 ;  /* 0x0000001f28297819 */ /* 0x000fe40000001229 */
[----:B------:R0:W3:Y:S01]  /*0e10*/  LDG.E.CONSTANT R40, desc[UR8][R4.64+0x8c] ;  /* 0x00008c0804287981 */ /* 0x0000e2000c1e9900 */
[----:B------:R-:W-:Y:S01]  /*0e20*/  IMAD.IADD R43, R19, 0x1, R45 ;  /* 0x00000001132b7824 */ /* 0x000fe200078e022d */
[----:B------:R-:W-:-:S04]  /*0e30*/  SHF.R.S32.HI R19, RZ, 0x1f, R31 ;  /* 0x0000001fff137819 */ /* 0x000fc8000001141f */
[----:B------:R-:W-:Y:S01]  /*0e40*/  SHF.R.U64 R43, R18, 0x1f, R43 ;  /* 0x0000001f122b7819 */ /* 0x000fe2000000122b */
[----:B------:R-:W-:-:S04]  /*0e50*/  IMAD R18, R19, 0x10c60000, RZ ;  /* 0x10c6000013127824 */ /* 0x000fc800078e02ff */
[C---:B------:R-:W-:Y:S02]  /*0e60*/  IMAD R45, R31.reuse, 0xb760, R18 ;  /* 0x0000b7601f2d7824 */ /* 0x040fe400078e0212 */
[----:B------:R-:W-:-:S05]  /*0e70*/  IMAD.WIDE.U32 R18, R31, 0x10c60000, R8 ;  /* 0x10c600001f127825 */ /* 0x000fca00078e0008 */
[----:B------:R-:W-:Y:S02]  /*0e80*/  IADD3 R31, PT, PT, R19, R45, RZ ;  /* 0x0000002d131f7210 */ /* 0x000fe40007ffe0ff */
[----:B------:R-:W-:Y:S02]  /*0e90*/  SHF.R.S32.HI R19, RZ, 0x1f, R35 ;  /* 0x0000001fff137819 */ /* 0x000fe40000011423 */
[----:B------:R-:W-:Y:S02]  /*0ea0*/  SHF.R.U64 R42, R18, 0x1f, R31 ;  /* 0x0000001f122a7819 */ /* 0x000fe4000000121f */
[----:B------:R-:W3:Y:S01]  /*0eb0*/  LDG.E.CONSTANT R18, desc[UR8][R6.64+0xc] ;  /* 0x00000c0806127981 */ /* 0x000ee2000c1e9900 */
[----:B------:R-:W-:-:S03]  /*0ec0*/  IMAD R44, R19, 0x10c60000, RZ ;  /* 0x10c60000132c7824 */ /* 0x000fc600078e02ff */
[----:B------:R1:W3:Y:S01]  /*0ed0*/  LDG.E.CONSTANT R19, desc[UR8][R6.64+0x8c] ;  /* 0x00008c0806137981 */ /* 0x0002e2000c1e9900 */
[C---:B------:R-:W-:Y:S02]  /*0ee0*/  IMAD R31, R35.reuse, 0xb760, R44 ;  /* 0x0000b760231f7824 */ /* 0x040fe400078e022c */
[----:B0-----:R-:W-:-:S04]  /*0ef0*/  IMAD.WIDE.U32 R4, R35, 0x10c60000, R8 ;  /* 0x10c6000023047825 */ /* 0x001fc800078e0008 */
[----:B------:R-:W-:-:S05]  /*0f00*/  IMAD.IADD R5, R5, 0x1, R31 ;  /* 0x0000000105057824 */ /* 0x000fca00078e021f */
        /* <DEDUP_REMOVED lines=9> */
[C---:B-1----:R-:W-:Y:S02]  /*0fa0*/  IMAD R7, R33.reuse, 0xb760, R4 ;  /* 0x0000b76021077824 */ /* 0x042fe400078e0204 */
[----:B------:R-:W-:-:S04]  /*0fb0*/  IMAD.WIDE.U32 R4, R33, 0x10c60000, R8 ;  /* 0x10c6000021047825 */ /* 0x000fc800078e0008 */
[----:B------:R-:W-:-:S05]  /*0fc0*/  IMAD.IADD R5, R5, 0x1, R7 ;  /* 0x0000000105057824 */ /* 0x000fca00078e0207 */
[----:B------:R-:W-:Y:S02]  /*0fd0*/  SHF.R.U64 R6, R4, 0x1f, R5 ;  /* 0x0000001f04067819 */ /* 0x000fe40000001205 */
[----:B------:R-:W-:-:S05]  /*0fe0*/  SHF.R.S32.HI R4, RZ, 0x1f, R28 ;  /* 0x0000001fff047819 */ /* 0x000fca000001141c */
[----:B------:R-:W-:Y:S01]  /*0ff0*/  IMAD R5, R4, 0x10c60000, RZ ;  /* 0x10c6000004057824 */ /* 0x000fe200078e02ff */
[----:B------:R-:W-:-:S03]  /*1000*/  SHF.R.S32.HI R4, RZ, 0x1f, R34 ;  /* 0x0000001fff047819 */ /* 0x000fc60000011422 */
[C---:B------:R-:W-:Y:S02]  /*1010*/  IMAD R5, R28.reuse, 0xb760, R5 ;  /* 0x0000b7601c057824 */ /* 0x040fe400078e0205 */
[----:B------:R-:W-:-:S05]  /*1020*/  IMAD.WIDE.U32 R28, R28, 0x10c60000, R8 ;  /* 0x10c600001c1c7825 */ /* 0x000fca00078e0008 */
[----:B------:R-:W-:Y:S01]  /*1030*/  IADD3 R29, PT, PT, R29, R5, RZ ;  /* 0x000000051d1d7210 */ /* 0x000fe20007ffe0ff */
[----:B------:R-:W-:Y:S01]  /*1040*/  IMAD R5, R4, 0x10c60000, RZ ;  /* 0x10c6000004057824 */ /* 0x000fe200078e02ff */
[----:B------:R-:W0:Y:S03]  /*1050*/  S2R R7, SR_TID.X ;  /* 0x0000000000077919 */ /* 0x000e260000002100 */
[C---:B------:R-:W-:Y:S02]  /*1060*/  IMAD R5, R34.reuse, 0xb760, R5 ;  /* 0x0000b76022057824 */ /* 0x040fe400078e0205 */
[----:B------:R-:W-:Y:S01]  /*1070*/  IMAD.WIDE.U32 R34, R34, 0x10c60000, R8 ;  /* 0x10c6000022227825 */ /* 0x000fe200078e0008 */
[----:B------:R-:W-:-:S03]  /*1080*/  MOV R33, 0x3100 ;  /* 0x0000310000217802 */ /* 0x000fc60000000f00 */
[----:B------:R-:W-:Y:S02]  /*1090*/  IMAD.IADD R35, R35, 0x1, R5 ;  /* 0x0000000123237824 */ /* 0x000fe400078e0205 */
[----:B------:R-:W-:-:S04]  /*10a0*/  IMAD R33, R10, R33, 0x18800 ;  /* 0x000188000a217424 */ /* 0x000fc800078e0221 */
[----:B------:R-:W-:-:S04]  /*10b0*/  IMAD R0, R0, 0x62000, R33 ;  /* 0x0006200000007824 */ /* 0x000fc800078e0221 */
[----:B------:R-:W-:Y:S01]  /*10c0*/  IMAD.IADD R3, R3, 0x1, R0 ;  /* 0x0000000103037824 */ /* 0x000fe200078e0200 */
[----:B------:R-:W-:Y:S01]  /*10d0*/  SHF.R.U64 R29, R28, 0x1f, R29 ;  /* 0x0000001f1c1d7819 */ /* 0x000fe2000000121d */
[----:B----4-:R-:W-:-:S05]  /*10e0*/  IMAD.IADD R5, R11, 0x1, R32 ;  /* 0x000000010b057824 */ /* 0x010fca00078e0220 */
[----:B------:R-:W-:-:S05]  /*10f0*/  SHF.R.S32.HI R4, RZ, 0x1f, R5 ;  /* 0x0000001fff047819 */ /* 0x000fca0000011405 */
[----:B------:R-:W-:Y:S02]  /*1100*/  IMAD R33, R4, -0x7fff5668, RZ ;  /* 0x8000a99804217824 */ /* 0x000fe400078e02ff */
[----:B------:R-:W-:-:S05]  /*1110*/  IMAD.WIDE.U32 R4, R5, -0x7fff5668, R8 ;  /* 0x8000a99805047825 */ /* 0x000fca00078e0008 */
[----:B------:R-:W-:Y:S02]  /*1120*/  IADD3 R33, PT, PT, R5, R33, RZ ;  /* 0x0000002105217210 */ /* 0x000fe40007ffe0ff */
[----:B------:R-:W-:Y:S02]  /*1130*/  IADD3 R5, PT, PT, R11, R22, RZ ;  /* 0x000000160b057210 */ /* 0x000fe40007ffe0ff */
[----:B------:R-:W-:Y:S02]  /*1140*/  SHF.R.U64 R0, R4, 0x1f, R33 ;  /* 0x0000001f04007819 */ /* 0x000fe40000001221 */
[----:B------:R-:W-:Y:S02]  /*1150*/  SHF.R.S32.HI R4, RZ, 0x1f, R30 ;  /* 0x0000001fff047819 */ /* 0x000fe4000001141e */
[----:B------:R-:W-:Y:S02]  /*1160*/  SHF.R.S32.HI R10, RZ, 0x1f, R5 ;  /* 0x0000001fff0a7819 */ /* 0x000fe40000011405 */
[----:B0-----:R-:W-:Y:S01]  /*1170*/  SHF.R.U32.HI R22, RZ, 0x3, R7 ;  /* 0x00000003ff167819 */ /* 0x001fe20000011607 */
[----:B------:R-:W-:-:S02]  /*1180*/  IMAD R33, R4, 0x10c60000, RZ ;  /* 0x10c6000004217824 */ /* 0x000fc400078e02ff */
[----:B------:R-:W-:-:S04]  /*1190*/  IMAD.WIDE.U32 R4, R5, -0x7fff5668, R8 ;  /* 0x8000a99805047825 */ /* 0x000fc800078e0008 */
[----:B------:R-:W-:Y:S02]  /*11a0*/  IMAD R11, R10, -0x7fff5668, RZ ;  /* 0x8000a9980a0b7824 */ /* 0x000fe400078e02ff */
[----:B------:R-:W-:-:S03]  /*11b0*/  IMAD R3, R22, 0xe0, R3 ;  /* 0x000000e016037824 */ /* 0x000fc600078e0203 */
[----:B------:R-:W-:Y:S01]  /*11c0*/  IADD3 R5, PT, PT, R5, R11, RZ ;  /* 0x0000000b05057210 */ /* 0x000fe20007ffe0ff */
[----:B------:R-:W-:Y:S02]  /*11d0*/  IMAD R10, R2, 0x20, R3 ;  /* 0x00000020020a7824 */ /* 0x000fe400078e0203 */
[----:B------:R-:W-:Y:S01]  /*11e0*/  IMAD R33, R30, 0xb760, R33 ;  /* 0x0000b7601e217824 */ /* 0x000fe200078e0221 */
[----:B------:R-:W-:Y:S01]  /*11f0*/  SHF.R.U64 R22, R4, 0x1f, R5 ;  /* 0x0000001f04167819 */ /* 0x000fe20000001205 */
[----:B------:R-:W-:-:S04]  /*1200*/  IMAD.WIDE.U32 R2, R30, 0x10c60000, R8 ;  /* 0x10c600001e027825 */ /* 0x000fc800078e0008 */
[----:B------:R-:W-:Y:S02]  /*1210*/  HFMA2 R4, -RZ, RZ, 0, 0 ;  /* 0x00000000ff047431 */ /* 0x000fe400000001ff */
[----:B------:R-:W-:Y:S01]  /*1220*/  IMAD.SHL.U32 R11, R7, 0x4, RZ ;  /* 0x00000004070b7824 */ /* 0x000fe200078e00ff */
[----:B------:R-:W-:Y:S01]  /*1230*/  IADD3 R7, PT, PT, R3, R33, RZ ;  /* 0x0000002103077210 */ /* 0x000fe20007ffe0ff */
[----:B------:R-:W-:Y:S01]  /*1240*/  IMAD.MOV.U32 R5, RZ, RZ, 0x200000 ;  /* 0x00200000ff057424 */ /* 0x000fe200078e00ff */
[----:B-----5:R-:W-:Y:S01]  /*1250*/  VIADDMNMX R3, R17, R0, RZ, !PT ;  /* 0x0000000011037246 */ /* 0x020fe200078001ff */
[----:B--2---:R-:W-:-:S04]  /*1260*/  IMAD.IADD R23, R14, 0x1, R23 ;  /* 0x000000010e177824 */ /* 0x004fc800078e0217 */
[----:B------:R-:W-:Y:S01]  /*1270*/  IMAD.HI.U32 R3, R3, 0x53cb7778, R4 ;  /* 0x53cb777803037827 */ /* 0x000fe200078e0004 */
[----:B------:R-:W-:Y:S02]  /*1280*/  SHF.R.S32.HI R0, RZ, 0x1f, R23 ;  /* 0x0000001fff007819 */ /* 0x000fe40000011417 */
[----:B------:R-:W-:Y:S02]  /*1290*/  LOP3.LUT R11, R11, 0x1c, RZ, 0xc0, !PT ;  /* 0x0000001c0b0b7812 */ /* 0x000fe400078ec0ff */
[----:B------:R-:W-:Y:S01]  /*12a0*/  SHF.R.U64 R7, R2, 0x1f, R7 ;  /* 0x0000001f02077819 */ /* 0x000fe20000001207 */
[----:B------:R-:W-:Y:S01]  /*12b0*/  IMAD R33, R0, -0x7fff5668, RZ ;  /* 0x8000a99800217824 */ /* 0x000fe200078e02ff */
[----:B------:R-:W-:Y:S01]  /*12c0*/  SHF.R.U32.HI R28, RZ, 0x16, R3 ;  /* 0x00000016ff1c7819 */ /* 0x000fe20000011603 */
[----:B------:R-:W-:Y:S01]  /*12d0*/  IMAD.WIDE.U32 R2, R23, -0x7fff5668, R8 ;  /* 0x8000a99817027825 */ /* 0x000fe200078e0008 */
[----:B------:R-:W-:Y:S02]  /*12e0*/  VIADDMNMX R17, R17, R22, RZ, !PT ;  /* 0x0000001611117246 */ /* 0x000fe400078001ff */
[----:B------:R-:W-:-:S02]  /*12f0*/  SHF.R.S32.HI R22, RZ, 0x1f, R38 ;  /* 0x0000001fff167819 */ /* 0x000fc40000011426 */
[----:B------:R-:W-:Y:S01]  /*1300*/  IADD3 R37, PT, PT, R14, R37, RZ ;  /* 0x000000250e257210 */ /* 0x000fe20007ffe0ff */
[----:B------:R-:W-:Y:S01]  /*1310*/  IMAD.IADD R3, R3, 0x1, R33 ;  /* 0x0000000103037824 */ /* 0x000fe200078e0221 */
[----:B------:R-:W-:Y:S01]  /*1320*/  IADD3 R10, PT, PT, R10, -0x18800, R11 ;  /* 0xfffe78000a0a7810 */ /* 0x000fe20007ffe00b */
[----:B------:R-:W-:Y:S01]  /*1330*/  IMAD R45, R22, 0x10c60000, RZ ;  /* 0x10c60000162d7824 */ /* 0x000fe200078e02ff */
[----:B------:R-:W-:Y:S01]  /*1340*/  SHF.R.S32.HI R14, RZ, 0x1f, R37 ;  /* 0x0000001fff0e7819 */ /* 0x000fe20000011425 */
[----:B---3--:R-:W-:Y:S01]  /*1350*/  IMAD.IADD R27, R16, 0x1, R27 ;  /* 0x00000001101b7824 */ /* 0x008fe200078e021b */
[----:B------:R-:W-:Y:S01]  /*1360*/  IADD3 R10, P0, PT, R10, UR4, RZ ;  /* 0x000000040a0a7c10 */ /* 0x000fe2000ff1e0ff */
[----:B------:R-:W-:Y:S01]  /*1370*/  IMAD.HI.U32 R17, R17, 0x53cb7778, R4 ;  /* 0x53cb777811117827 */ /* 0x000fe200078e0004 */
[----:B------:R-:W-:Y:S02]  /*1380*/  SHF.R.U64 R0, R2, 0x1f, R3 ;  /* 0x0000001f02007819 */ /* 0x000fe40000001203 */
[----:B------:R-:W-:Y:S01]  /*1390*/  IADD3.X R11, PT, PT, RZ, UR5, RZ, P0, !PT ;  /* 0x00000005ff0b7c10 */ /* 0x000fe200087fe4ff */
[----:B------:R-:W-:Y:S01]  /*13a0*/  IMAD R45, R38, 0xb760, R45 ;  /* 0x0000b760262d7824 */ /* 0x000fe200078e022d */
[----:B------:R-:W-:Y:S01]  /*13b0*/  VIMNMX.U32 R23, PT, PT, R28, 0x7f, PT ;  /* 0x0000007f1c177848 */ /* 0x000fe20003fe0000 */
[----:B------:R-:W-:Y:S01]  /*13c0*/  IMAD.WIDE.U32 R2, R38, 0x10c60000, R8 ;  /* 0x10c6000026027825 */ /* 0x000fe200078e0008 */
[----:B------:R-:W-:-:S03]  /*13d0*/  SHF.R.S32.HI R22, RZ, 0x1f, R27 ;  /* 0x0000001fff167819 */ /* 0x000fc6000001141b */
[----:B------:R-:W-:-:S04]  /*13e0*/  IMAD.WIDE.U32 R32, R37, -0x7fff5668, R8 ;  /* 0x8000a99825207825 */ /* 0x000fc800078e0008 */
[----:B------:R-:W-:Y:S01]  /*13f0*/  IMAD R37, R14, -0x7fff5668, RZ ;  /* 0x8000a9980e257824 */ /* 0x000fe200078e02ff */
[----:B------:R-:W-:Y:S01]  /*1400*/  SHF.R.U32.HI R14, RZ, 0x16, R17 ;  /* 0x00000016ff0e7819 */ /* 0x000fe20000011611 */
[----:B------:R0:W-:Y:S01]  /*1410*/  STG.E.U8 desc[UR8][R10.64], R23 ;  /* 0x000000170a007986 */ /* 0x0001e2000c101108 */
[----:B------:R-:W-:Y:S01]  /*1420*/  IADD3 R17, PT, PT, R3, R45, RZ ;  /* 0x0000002d03117210 */ /* 0x000fe20007ffe0ff */
[----:B------:R-:W-:Y:S02]  /*1430*/  IMAD.IADD R33, R33, 0x1, R37 ;  /* 0x0000000121217824 */ /* 0x000fe400078e0225 */
[----:B------:R-:W-:Y:S02]  /*1440*/  IMAD R45, R22, -0x7fff5668, RZ ;  /* 0x8000a998162d7824 */ /* 0x000fe400078e02ff */
[----:B------:R-:W-:Y:S01]  /*1450*/  IMAD.IADD R39, R16, 0x1, R39 ;  /* 0x0000000110277824 */ /* 0x000fe200078e0227 */
[----:B------:R-:W-:Y:S01]  /*1460*/  SHF.R.U64 R32, R32, 0x1f, R33 ;  /* 0x0000001f20207819 */ /* 0x000fe20000001221 */
[----:B0-----:R-:W-:-:S03]  /*1470*/  IMAD.WIDE.U32 R22, R27, -0x7fff5668, R8 ;  /* 0x8000a9981b167825 */ /* 0x001fc600078e0008 */
[----:B------:R-:W-:Y:S02]  /*1480*/  VIADDMNMX R27, R15, R32, RZ, !PT ;  /* 0x000000200f1b7246 */ /* 0x000fe400078001ff */
[----:B------:R-:W-:Y:S02]  /*1490*/  IADD3 R33, PT, PT, R23, R45, RZ ;  /* 0x0000002d17217210 */ /* 0x000fe40007ffe0ff */
[----:B------:R-:W-:Y:S02]  /*14a0*/  VIADDMNMX R23, R15, R0, RZ, !PT ;  /* 0x000000000f177246 */ /* 0x000fe400078001ff */
[----:B------:R-:W-:Y:S02]  /*14b0*/  SHF.R.U64 R17, R2, 0x1f, R17 ;  /* 0x0000001f02117819 */ /* 0x000fe40000001211 */
[----:B------:R-:W-:Y:S02]  /*14c0*/  SHF.R.U64 R22, R22, 0x1f, R33 ;  /* 0x0000001f16167819 */ /* 0x000fe40000001221 */
[----:B------:R-:W-:Y:S01]  /*14d0*/  SHF.R.S32.HI R2, RZ, 0x1f, R39 ;  /* 0x0000001fff027819 */ /* 0x000fe20000011427 */
[----:B------:R-:W-:Y:S01]  /*14e0*/  IMAD.HI.U32 R23, R23, 0x53cb7778, R4 ;  /* 0x53cb777817177827 */ /* 0x000fe200078e0004 */
[----:B------:R-:W-:-:S02]  /*14f0*/  VIMNMX.U32 R3, PT, PT, R14, 0x7f, PT ;  /* 0x0000007f0e037848 */ /* 0x000fc40003fe0000 */
[----:B------:R-:W-:Y:S01]  /*1500*/  VIADDMNMX R33, R13, R22, RZ, !PT ;  /* 0x000000160d217246 */ /* 0x000fe200078001ff */
[----:B------:R-:W-:Y:S01]  /*1510*/  IMAD.HI.U32 R27, R27, 0x53cb7778, R4 ;  /* 0x53cb77781b1b7827 */ /* 0x000fe200078e0004 */
[----:B------:R-:W-:-:S03]  /*1520*/  IADD3 R41, PT, PT, R12, R41, RZ ;  /* 0x000000290c297210 */ /* 0x000fc60007ffe0ff */
[----:B------:R-:W-:Y:S01]  /*1530*/  IMAD.WIDE.U32 R14, R39, -0x7fff5668, R8 ;  /* 0x8000a998270e7825 */ /* 0x000fe200078e0008 */
[----:B------:R-:W-:-:S03]  /*1540*/  SHF.R.U32.HI R16, RZ, 0x16, R23 ;  /* 0x00000016ff107819 */ /* 0x000fc60000011617 */
[----:B------:R-:W-:Y:S01]  /*1550*/  IMAD R37, R2, -0x7fff5668, RZ ;  /* 0x8000a99802257824 */ /* 0x000fe200078e02ff */
[----:B------:R-:W-:Y:S01]  /*1560*/  SHF.R.U32.HI R23, RZ, 0x16, R27 ;  /* 0x00000016ff177819 */ /* 0x000fe2000001161b */
[----:B------:R-:W-:Y:S01]  /*1570*/  IMAD.HI.U32 R33, R33, 0x53cb7778, R4 ;  /* 0x53cb777821217827 */ /* 0x000fe200078e0004 */
[----:B------:R-:W-:-:S03]  /*1580*/  SHF.R.S32.HI R0, RZ, 0x1f, R41 ;  /* 0x0000001fff007819 */ /* 0x000fc60000011429 */
[----:B------:R-:W-:Y:S01]  /*1590*/  IMAD.IADD R27, R15, 0x1, R37 ;  /* 0x000000010f1b7824 */ /* 0x000fe200078e0225 */
[----:B------:R0:W-:Y:S01]  /*15a0*/  STG.E.U8 desc[UR8][R10.64+0x31000], R3 ;  /* 0x031000030a007986 */ /* 0x0001e2000c101108 */
[----:B------:R-:W-:Y:S01]  /*15b0*/  SHF.R.U32.HI R33, RZ, 0x16, R33 ;  /* 0x00000016ff217819 */ /* 0x000fe20000011621 */
[----:B------:R-:W-:Y:S02]  /*15c0*/  IMAD R37, R0, -0x7fff5668, RZ ;  /* 0x8000a99800257824 */ /* 0x000fe400078e02ff */
[----:B------:R-:W-:Y:S01]  /*15d0*/  SHF.R.U64 R14, R14, 0x1f, R27 ;  /* 0x0000001f0e0e7819 */ /* 0x000fe2000000121b */
[----:B------:R-:W-:Y:S01]  /*15e0*/  IMAD.IADD R43, R12, 0x1, R43 ;  /* 0x000000010c2b7824 */ /* 0x000fe200078e022b */
[----:B------:R-:W-:Y:S02]  /*15f0*/  VIMNMX.U32 R27, PT, PT, R33, 0x7f, PT ;  /* 0x0000007f211b7848 */ /* 0x000fe40003fe0000 */
[----:B------:R-:W-:Y:S01]  /*1600*/  VIADDMNMX R13, R13, R14, RZ, !PT ;  /* 0x0000000e0d0d7246 */ /* 0x000fe200078001ff */
[----:B0-----:R-:W-:Y:S01]  /*1610*/  IMAD.WIDE.U32 R2, R41, -0x7fff5668, R8 ;  /* 0x8000a99829027825 */ /* 0x001fe200078e0008 */
[----:B------:R-:W-:-:S02]  /*1620*/  IADD3 R33, PT, PT, R21, R42, RZ ;  /* 0x0000002a15217210 */ /* 0x000fc40007ffe0ff */
[----:B------:R-:W-:Y:S02]  /*1630*/  SHF.R.S32.HI R14, RZ, 0x1f, R43 ;  /* 0x0000001fff0e7819 */ /* 0x000fe4000001142b */
[----:B------:R-:W-:Y:S02]  /*1640*/  IADD3 R37, PT, PT, R3, R37, RZ ;  /* 0x0000002503257210 */ /* 0x000fe40007ffe0ff */
[----:B------:R-:W-:Y:S01]  /*1650*/  VIMNMX.U32 R15, PT, PT, R16, 0x7f, PT ;  /* 0x0000007f100f7848 */ /* 0x000fe20003fe0000 */
[----:B------:R-:W-:Y:S01]  /*1660*/  IMAD.IADD R21, R21, 0x1, R44 ;  /* 0x0000000115157824 */ /* 0x000fe200078e022c */
[----:B------:R-:W-:Y:S01]  /*1670*/  VIMNMX.U32 R23, PT, PT, R23, 0x7f, PT ;  /* 0x0000007f17177848 */ /* 0x000fe20003fe0000 */
[----:B------:R-:W-:Y:S01]  /*1680*/  IMAD.HI.U32 R0, R13, 0x53cb7778, R4 ;  /* 0x53cb77780d007827 */ /* 0x000fe200078e0004 */
[----:B------:R-:W-:Y:S02]  /*1690*/  SHF.R.U64 R37, R2, 0x1f, R37 ;  /* 0x0000001f02257819 */ /* 0x000fe40000001225 */
[----:B------:R-:W-:Y:S01]  /*16a0*/  SHF.R.S32.HI R22, RZ, 0x1f, R33 ;  /* 0x0000001fff167819 */ /* 0x000fe20000011421 */
[--C-:B------:R-:W-:Y:S01]  /*16b0*/  IMAD.WIDE.U32 R12, R33, -0x7fff5668, R8.reuse ;  /* 0x8000a998210c7825 */ /* 0x100fe200078e0008 */
[----:B------:R0:W-:Y:S03]  /*16c0*/  STG.E.U8 desc[UR8][R10.64+0x18800], R15 ;  /* 0x0188000f0a007986 */ /* 0x0001e6000c101108 */
[----:B------:R-:W-:Y:S01]  /*16d0*/  IMAD.WIDE.U32 R2, R43, -0x7fff5668, R8 ;  /* 0x8000a9982b027825 */ /* 0x000fe200078e0008 */
[----:B------:R1:W-:Y:S03]  /*16e0*/  STG.E.U8 desc[UR8][R10.64+0x49800], R23 ;  /* 0x049800170a007986 */ /* 0x0003e6000c101108 */
[----:B------:R-:W-:Y:S01]  /*16f0*/  IMAD R33, R14, -0x7fff5668, RZ ;  /* 0x8000a9980e217824 */ /* 0x000fe200078e02ff */
[----:B0-----:R-:W-:-:S04]  /*1700*/  VIADDMNMX R15, R20, R37, RZ, !PT ;  /* 0x00000025140f7246 */ /* 0x001fc800078001ff */
[----:B------:R-:W-:Y:S02]  /*1710*/  IADD3 R33, PT, PT, R3, R33, RZ ;  /* 0x0000002103217210 */ /* 0x000fe40007ffe0ff */
[----:B-1----:R-:W-:Y:S01]  /*1720*/  SHF.R.S32.HI R23, RZ, 0x1f, R21 ;  /* 0x0000001fff177819 */ /* 0x002fe20000011415 */
[----:B------:R0:W-:Y:S01]  /*1730*/  STG.E.U8 desc[UR8][R10.64+0x1], R27 ;  /* 0x0000011b0a007986 */ /* 0x0001e2000c101108 */
[----:B------:R-:W-:Y:S01]  /*1740*/  IMAD.HI.U32 R16, R15, 0x53cb7778, R4 ;  /* 0x53cb77780f107827 */ /* 0x000fe200078e0004 */
[----:B------:R-:W-:-:S03]  /*1750*/  SHF.R.U64 R33, R2, 0x1f, R33 ;  /* 0x0000001f02217819 */ /* 0x000fc60000001221 */
[----:B------:R-:W-:Y:S01]  /*1760*/  IMAD.WIDE.U32 R14, R21, -0x7fff5668, R8 ;  /* 0x8000a998150e7825 */ /* 0x000fe200078e0008 */
[----:B------:R-:W-:-:S03]  /*1770*/  SHF.R.U32.HI R0, RZ, 0x16, R0 ;  /* 0x00000016ff007819 */ /* 0x000fc60000011600 */
[----:B------:R-:W-:Y:S02]  /*1780*/  IMAD R23, R23, -0x7fff5668, RZ ;  /* 0x8000a99817177824 */ /* 0x000fe400078e02ff */
[----:B0-----:R-:W-:Y:S02]  /*1790*/  IMAD R27, R22, -0x7fff5668, RZ ;  /* 0x8000a998161b7824 */ /* 0x001fe400078e02ff */
[----:B------:R-:W-:Y:S01]  /*17a0*/  IMAD.IADD R31, R25, 0x1, R31 ;  /* 0x00000001191f7824 */ /* 0x000fe200078e021f */
[----:B------:R-:W-:Y:S01]  /*17b0*/  IADD3 R23, PT, PT, R15, R23, RZ ;  /* 0x000000170f177210 */ /* 0x000fe20007ffe0ff */
[----:B------:R-:W-:Y:S01]  /*17c0*/  IMAD.IADD R27, R13, 0x1, R27 ;  /* 0x000000010d1b7824 */ /* 0x000fe200078e021b */
[----:B------:R-:W-:Y:S02]  /*17d0*/  VIADDMNMX R13, R20, R33, RZ, !PT ;  /* 0x00000021140d7246 */ /* 0x000fe400078001ff */
[----:B------:R-:W-:Y:S02]  /*17e0*/  VIMNMX.U32 R3, PT, PT, R0, 0x7f, PT ;  /* 0x0000007f00037848 */ /* 0x000fe40003fe0000 */
[----:B------:R-:W-:-:S02]  /*17f0*/  IADD3 R25, PT, PT, R25, R6, RZ ;  /* 0x0000000619197210 */ /* 0x000fc40007ffe0ff */
[----:B------:R-:W-:Y:S01]  /*1800*/  SHF.R.S32.HI R6, RZ, 0x1f, R31 ;  /* 0x0000001fff067819 */ /* 0x000fe2000001141f */
[----:B------:R-:W-:Y:S01]  /*1810*/  IMAD.HI.U32 R0, R13, 0x53cb7778, R4 ;  /* 0x53cb77780d007827 */ /* 0x000fe200078e0004 */
[----:B------:R-:W-:Y:S01]  /*1820*/  SHF.R.U64 R23, R14, 0x1f, R23 ;  /* 0x0000001f0e177819 */ /* 0x000fe20000001217 */
[----:B------:R0:W-:Y:S01]  /*1830*/  STG.E.U8 desc[UR8][R10.64+0x31001], R3 ;  /* 0x031001030a007986 */ /* 0x0001e2000c101108 */
[----:B------:R-:W-:Y:S01]  /*1840*/  SHF.R.U64 R15, R12, 0x1f, R27 ;  /* 0x0000001f0c0f7819 */ /* 0x000fe2000000121b */
[----:B------:R-:W-:Y:S01]  /*1850*/  IMAD.WIDE.U32 R12, R25, -0x7fff5668, R8 ;  /* 0x8000a998190c7825 */ /* 0x000fe200078e0008 */
[----:B------:R-:W-:-:S03]  /*1860*/  SHF.R.S32.HI R14, RZ, 0x1f, R25 ;  /* 0x0000001fff0e7819 */ /* 0x000fc60000011419 */
[----:B------:R-:W-:Y:S01]  /*1870*/  IMAD R25, R6, -0x7fff5668, RZ ;  /* 0x8000a99806197824 */ /* 0x000fe200078e02ff */
[----:B------:R-:W-:Y:S01]  /*1880*/  SHF.R.U32.HI R16, RZ, 0x16, R16 ;  /* 0x00000016ff107819 */ /* 0x000fe20000011610 */
[----:B------:R-:W-:Y:S01]  /*1890*/  IMAD R27, R14, -0x7fff5668, RZ ;  /* 0x8000a9980e1b7824 */ /* 0x000fe200078e02ff */
[----:B------:R-:W-:Y:S01]  /*18a0*/  VIADDMNMX R15, R24, R15, RZ, !PT ;  /* 0x0000000f180f7246 */ /* 0x000fe200078001ff */
[----:B0-----:R-:W-:Y:S01]  /*18b0*/  IMAD.WIDE.U32 R2, R31, -0x7fff5668, R8 ;  /* 0x8000a9981f027825 */ /* 0x001fe200078e0008 */
[----:B------:R-:W-:-:S03]  /*18c0*/  VIMNMX.U32 R21, PT, PT, R16, 0x7f, PT ;  /* 0x0000007f10157848 */ /* 0x000fc60003fe0000 */
[----:B------:R-:W-:Y:S01]  /*18d0*/  IMAD.IADD R25, R3, 0x1, R25 ;  /* 0x0000000103197824 */ /* 0x000fe200078e0219 */
[----:B------:R-:W-:Y:S01]  /*18e0*/  VIADDMNMX R23, R24, R23, RZ, !PT ;  /* 0x0000001718177246 */ /* 0x000fe200078001ff */
[----:B------:R-:W-:Y:S01]  /*18f0*/  IMAD.HI.U32 R15, R15, 0x53cb7778, R4 ;  /* 0x53cb77780f0f7827 */ /* 0x000fe200078e0004 */
[----:B------:R-:W-:Y:S02]  /*1900*/  IADD3 R3, PT, PT, R13, R27, RZ ;  /* 0x0000001b0d037210 */ /* 0x000fe40007ffe0ff */
[----:B------:R-:W-:Y:S01]  /*1910*/  SHF.R.U64 R13, R2, 0x1f, R25 ;  /* 0x0000001f020d7819 */ /* 0x000fe20000001219 */
[----:B------:R0:W-:Y:S01]  /*1920*/  STG.E.U8 desc[UR8][R10.64+0x18801], R21 ;  /* 0x018801150a007986 */ /* 0x0001e2000c101108 */
[----:B------:R-:W-:Y:S01]  /*1930*/  IMAD.HI.U32 R23, R23, 0x53cb7778, R4 ;  /* 0x53cb777817177827 */ /* 0x000fe200078e0004 */
[----:B------:R-:W-:Y:S02]  /*1940*/  SHF.R.U32.HI R0, RZ, 0x16, R0 ;  /* 0x00000016ff007819 */ /* 0x000fe40000011600 */
[----:B------:R-:W-:-:S02]  /*1950*/  VIADDMNMX R13, R36, R13, RZ, !PT ;  /* 0x0000000d240d7246 */ /* 0x000fc400078001ff */
[----:B------:R-:W-:Y:S01]  /*1960*/  SHF.R.U64 R35, R34, 0x1f, R35 ;  /* 0x0000001f22237819 */ /* 0x000fe20000001223 */
[----:B------:R-:W-:Y:S01]  /*1970*/  IMAD.IADD R29, R26, 0x1, R29 ;  /* 0x000000011a1d7824 */ /* 0x000fe200078e021d */
[----:B------:R-:W-:Y:S02]  /*1980*/  SHF.R.U32.HI R23, RZ, 0x16, R23 ;  /* 0x00000016ff177819 */ /* 0x000fe40000011617 */
[----:B0-----:R-:W-:Y:S02]  /*1990*/  SHF.R.U32.HI R21, RZ, 0x16, R15 ;  /* 0x00000016ff157819 */ /* 0x001fe4000001160f */
[----:B------:R-:W-:Y:S01]  /*19a0*/  VIMNMX.U32 R15, PT, PT, R0, 0x7f, PT ;  /* 0x0000007f000f7848 */ /* 0x000fe20003fe0000 */
[----:B------:R-:W-:Y:S01]  /*19b0*/  IMAD.HI.U32 R0, R13, 0x53cb7778, R4 ;  /* 0x53cb77780d007827 */ /* 0x000fe200078e0004 */
[----:B------:R-:W-:Y:S02]  /*19c0*/  VIMNMX.U32 R21, PT, PT, R21, 0x7f, PT ;  /* 0x0000007f15157848 */ /* 0x000fe40003fe0000 */
[----:B------:R-:W-:Y:S01]  /*19d0*/  IADD3 R35, PT, PT, R26, R35, RZ ;  /* 0x000000231a237210 */ /* 0x000fe20007ffe0ff */
[C---:B------:R-:W-:Y:S01]  /*19e0*/  IMAD.IADD R25, R40.reuse, 0x1, R7 ;  /* 0x0000000128197824 */ /* 0x040fe200078e0207 */
[----:B------:R-:W-:Y:S01]  /*19f0*/  VIMNMX.U32 R23, PT, PT, R23, 0x7f, PT ;  /* 0x0000007f17177848 */ /* 0x000fe20003fe0000 */
[----:B------:R0:W-:Y:S01]  /*1a00*/  STG.E.U8 desc[UR8][R10.64+0x2], R21 ;  /* 0x000002150a007986 */ /* 0x0001e2000c101108 */
[----:B------:R-:W-:-:S02]  /*1a10*/  IADD3 R17, PT, PT, R40, R17, RZ ;  /* 0x0000001128117210 */ /* 0x000fc40007ffe0ff */
[----:B------:R-:W-:Y:S01]  /*1a20*/  SHF.R.S32.HI R2, RZ, 0x1f, R29 ;  /* 0x0000001fff027819 */ /* 0x000fe2000001141d */
[----:B------:R1:W-:Y:S01]  /*1a30*/  STG.E.U8 desc[UR8][R10.64+0x49801], R15 ;  /* 0x0498010f0a007986 */ /* 0x0003e2000c101108 */
[----:B------:R-:W-:Y:S01]  /*1a40*/  SHF.R.S32.HI R16, RZ, 0x1f, R35 ;  /* 0x0000001fff107819 */ /* 0x000fe20000011423 */
[----:B------:R-:W-:Y:S01]  /*1a50*/  IMAD.WIDE.U32 R6, R35, -0x7fff5668, R8 ;  /* 0x8000a99823067825 */ /* 0x000fe200078e0008 */
[----:B------:R-:W-:Y:S02]  /*1a60*/  SHF.R.U64 R3, R12, 0x1f, R3 ;  /* 0x0000001f0c037819 */ /* 0x000fe40000001203 */
[----:B------:R-:W-:Y:S01]  /*1a70*/  SHF.R.S32.HI R20, RZ, 0x1f, R25 ;  /* 0x0000001fff147819 */ /* 0x000fe20000011419 */
[----:B------:R-:W-:Y:S01]  /*1a80*/  IMAD.WIDE.U32 R12, R29, -0x7fff5668, R8 ;  /* 0x8000a9981d0c7825 */ /* 0x000fe200078e0008 */
[----:B0-----:R-:W-:Y:S01]  /*1a90*/  SHF.R.U32.HI R21, RZ, 0x16, R0 ;  /* 0x00000016ff157819 */ /* 0x001fe20000011600 */
[----:B------:R0:W-:Y:S01]  /*1aa0*/  STG.E.U8 desc[UR8][R10.64+0x31002], R23 ;  /* 0x031002170a007986 */ /* 0x0001e2000c101108 */
[----:B------:R-:W-:Y:S01]  /*1ab0*/  SHF.R.S32.HI R0, RZ, 0x1f, R17 ;  /* 0x0000001fff007819 */ /* 0x000fe20000011411 */
[----:B-1----:R-:W-:-:S04]  /*1ac0*/  IMAD.WIDE.U32 R14, R25, -0x7fff5668, R8 ;  /* 0x8000a998190e7825 */ /* 0x002fc800078e0008 */
[----:B------:R-:W-:Y:S01]  /*1ad0*/  IMAD.WIDE.U32 R8, R17, -0x7fff5668, R8 ;  /* 0x8000a99811087825 */ /* 0x000fe200078e0008 */
[----:B------:R-:W-:-:S03]  /*1ae0*/  VIMNMX.U32 R17, PT, PT, R21, 0x7f, PT ;  /* 0x0000007f15117848 */ /* 0x000fc60003fe0000 */
[----:B------:R-:W-:Y:S02]  /*1af0*/  IMAD R21, R16, -0x7fff5668, RZ ;  /* 0x8000a99810157824 */ /* 0x000fe400078e02ff */
[----:B0-----:R-:W-:Y:S02]  /*1b00*/  IMAD R23, R2, -0x7fff5668, RZ ;  /* 0x8000a99802177824 */ /* 0x001fe400078e02ff */
        /* <DEDUP_REMOVED lines=10> */
[C---:B------:R-:W-:Y:S02]  /*1bb0*/  VIADDMNMX R7, R18.reuse, R15, RZ, !PT ;  /* 0x0000000f12077246 */ /* 0x040fe400078001ff */
[----:B------:R-:W-:-:S02]  /*1bc0*/  VIADDMNMX R9, R18, R9, RZ, !PT ;  /* 0x0000000912097246 */ /* 0x000fc400078001ff */
[C---:B------:R-:W-:Y:S02]  /*1bd0*/  VIADDMNMX R13, R19.reuse, R14, RZ, !PT ;  /* 0x0000000e130d7246 */ /* 0x040fe400078001ff */
[----:B------:R-:W-:Y:S02]  /*1be0*/  VIADDMNMX R3, R36, R3, RZ, !PT ;  /* 0x0000000324037246 */ /* 0x000fe400078001ff */
[----:B------:R-:W-:Y:S01]  /*1bf0*/  VIADDMNMX R19, R19, R8, RZ, !PT ;  /* 0x0000000813137246 */ /* 0x000fe200078001ff */
        /* <DEDUP_REMOVED lines=20> */
[----:B------:R-:W-:Y:S01]  /*1d40*/  STG.E.U8 desc[UR8][R10.64+0x49803], R13 ;  /* 0x0498030d0a007986 */ /* 0x000fe2000c101108 */
[----:B------:R-:W-:Y:S05]  /*1d50*/  EXIT ;  /* 0x000000000000794d */ /* 0x000fea0003800000 */
.L_x_322:
        /* <DEDUP_REMOVED lines=10> */
.L_x_496:


//--------------------- .text.fused_nn_conv2d_cast_fixed_point_multiply_add_cast_fixed_point_multiply_add_cast_15119380522063600768__3_kernel0 --------------------------
	.section	.text.fused_nn_conv2d_cast_fixed_point_multiply_add_cast_fixed_point_multiply_add_cast_15119380522063600768__3_kernel0,"ax",@progbits
	.align	128
        .global         fused_nn_conv2d_cast_fixed_point_multiply_add_cast_fixed_point_multiply_add_cast_15119380522063600768__3_kernel0
        .type           fused_nn_conv2d_cast_fixed_point_multiply_add_cast_fixed_point_multiply_add_cast_15119380522063600768__3_kernel0,@function
        .size           fused_nn_conv2d_cast_fixed_point_multiply_add_cast_fixed_point_multiply_add_cast_15119380522063600768__3_kernel0,(.L_x_497 - fused_nn_conv2d_cast_fixed_point_multiply_add_cast_fixed_point_multiply_add_cast_15119380522063600768__3_kernel0)
        .other          fused_nn_conv2d_cast_fixed_point_multiply_add_cast_fixed_point_multiply_add_cast_15119380522063600768__3_kernel0,@"STO_CUDA_ENTRY STV_DEFAULT"
fused_nn_conv2d_cast_fixed_point_multiply_add_cast_fixed_point_multiply_add_cast_15119380522063600768__3_kernel0:
.text.fused_nn_conv2d_cast_fixed_point_multiply_add_cast_fixed_point_multiply_add_cast_15119380522063600768__3_kernel0:
        /* <DEDUP_REMOVED lines=147> */
.L_x_323:
        /* <DEDUP_REMOVED lines=1049> */
.L_x_324:
        /* <DEDUP_REMOVED lines=12> */
.L_x_497:


//--------------------- .text.fused_cast_fixed_point_multiply_clip_cast_9_kernel0 --------------------------
	.section	.text.fused_cast_fixed_point_multiply_clip_cast_9_kernel0,"ax",@progbits
	.align	128
        .global         fused_cast_fixed_point_multiply_clip_cast_9_kernel0
        .type           fused_cast_fixed_point_multiply_clip_cast_9_kernel0,@function
        .size           fused_cast_fixed_point_multiply_clip_cast_9_kernel0,(.L_x_498 - fused_cast_fixed_point_multiply_clip_cast_9_kernel0)
        .other          fused_cast_fixed_point_multiply_clip_cast_9_kernel0,@"STO_CUDA_ENTRY STV_DEFAULT"
fused_cast_fixed_point_multiply_clip_cast_9_kernel0:
.text.fused_cast_fixed_point_multiply_clip_cast_9_kernel0:
        /* <DEDUP_REMOVED lines=370> */
.L_x_325:
        /* <DEDUP_REMOVED lines=14> */
.L_x_498:


//--------------------- .text.fused_nn_conv2d_cast_fixed_point_multiply_add_cast_nn_relu_cast_fixed_point_mult_18399029763786111876__9_kernel0 --------------------------
	.section	.text.fused_nn_conv2d_cast_fixed_point_multiply_add_cast_nn_relu_cast_fixed_point_mult_18399029763786111876__9_kernel0,"ax",@progbits
	.align	128
        .global         fused_nn_conv2d_cast_fixed_point_multiply_add_cast_nn_relu_cast_fixed_point_mult_18399029763786111876__9_kernel0
        .type           fused_nn_conv2d_cast_fixed_point_multiply_add_cast_nn_relu_cast_fixed_point_mult_18399029763786111876__9_kernel0,@function
        .size           fused_nn_conv2d_cast_fixed_point_multiply_add_cast_nn_relu_cast_fixed_point_mult_18399029763786111876__9_kernel0,(.L_x_499 - fused_nn_conv2d_cast_fixed_point_multiply_add_cast_nn_relu_cast_fixed_point_mult_18399029763786111876__9_kernel0)
        .other          fused_nn_conv2d_cast_fixed_point_multiply_add_cast_nn_relu_cast_fixed_point_mult_18399029763786111876__9_kernel0,@"STO_CUDA_ENTRY STV_DEFAULT"
fused_nn_conv2d_cast_fixed_point_multiply_add_cast_nn_relu_cast_fixed_point_mult_18399029763786111876__9_kernel0:
.text.fused_nn_conv2d_cast_fixed_point_multiply_add_cast_nn_relu_cast_fixed_point_mult_18399029763786111876__9_kernel0:
        /* <DEDUP_REMOVED lines=78> */
.L_x_329:
[----:B------:R-:W-:Y:S05]  /*04e0*/  BSYNC.RECONVERGENT B1 ;  /* 0x0000000000017941 */ /* 0x000fea0003800200 */
.L_x_328:
[----:B-----5:R1:W-:Y:S02]  /*04f0*/  STS [R8+UR6], R7 ;  /* 0x0000000708007988 */ /* 0x0203e40008000806 */
.L_x_327:
[----:B------:R-:W-:Y:S05]  /*0500*/  BSYNC.RECONVERGENT B0 ;  /* 0x0000000000007941 */ /* 0x000fea0003800200 */
.L_x_326:
        /* <DEDUP_REMOVED lines=51> */
.L_x_333:
[----:B------:R-:W-:Y:S05]  /*0840*/  BSYNC.RECONVERGENT B1 ;  /* 0x0000000000017941 */ /* 0x000fea0003800200 */
.L_x_332:
[----:B-----5:R2:W-:Y:S02]  /*0850*/  STS [R8+UR6+0x200], R7 ;  /* 0x0002000708007988 */ /* 0x0205e40008000806 */
.L_x_331:
[----:B------:R-:W-:Y:S05]  /*0860*/  BSYNC.RECONVERGENT B0 ;  /* 0x0000000000007941 */ /* 0x000fea0003800200 */
.L_x_330:
        /* <DEDUP_REMOVED lines=261> */
.L_x_342:
        /* <DEDUP_REMOVED lines=15> */
.L_x_337:
[----:B------:R-:W-:Y:S05]  /*19b0*/  BSYNC.RECONVERGENT B1 ;  /* 0x0000000000017941 */ /* 0x000fea0003800200 */
.L_x_336:
[----:B-----5:R1:W-:Y:S02]  /*19c0*/  STS [R13], R8 ;  /* 0x000000080d007388 */ /* 0x0203e40000000800 */
.L_x_335:
[----:B------:R-:W-:Y:S05]  /*19d0*/  BSYNC.RECONVERGENT B0 ;  /* 0x0000000000007941 */ /* 0x000fea0003800200 */
.L_x_334:
        /* <DEDUP_REMOVED lines=12> */
.L_x_341:
[----:B------:R-:W-:Y:S05]  /*1aa0*/  BSYNC.RECONVERGENT B1 ;  /* 0x0000000000017941 */ /* 0x000fea0003800200 */
.L_x_340:
[----:B-----5:R2:W-:Y:S02]  /*1ab0*/  STS [R13+0x200], R8 ;  /* 0x000200080d007388 */ /* 0x0205e40000000800 */
.L_x_339:
[----:B------:R-:W-:Y:S05]  /*1ac0*/  BSYNC.RECONVERGENT B0 ;  /* 0x0000000000007941 */ /* 0x000fea0003800200 */
.L_x_338:
        /* <DEDUP_REMOVED lines=929> */
.L_x_343:
        /* <DEDUP_REMOVED lines=10> */
.L_x_499:


//--------------------- .text.fused_cast_fixed_point_multiply_clip_cast_6_kernel0 --------------------------
	.section	.text.fused_cast_fixed_point_multiply_clip_cast_6_kernel0,"ax",@progbits
	.align	128
        .global         fused_cast_fixed_point_multiply_clip_cast_6_kernel0
        .type           fused_cast_fixed_point_multiply_clip_cast_6_kernel0,@function
        .size           fused_cast_fixed_point_multiply_clip_cast_6_kernel0,(.L_x_500 - fused_cast_fixed_point_multiply_clip_cast_6_kernel0)
        .other          fused_cast_fixed_point_multiply_clip_cast_6_kernel0,@"STO_CUDA_ENTRY STV_DEFAULT"
fused_cast_fixed_point_multiply_clip_cast_6_kernel0:
.text.fused_cast_fixed_point_multiply_clip_cast_6_kernel0:
[----:B------:R-:W-:Y:S01]  /*0000*/  LDC R1, c[0x0][0x37c] ;  /* 0x0000df00ff017b82 */ /* 0x000fe20000000800 */
[----:B------:R-:W0:Y:S07]  /*0010*/  S2R R5, SR_TID.X ;  /* 0x0000000000057919 */ /* 0x000e2e0000002100 */
[----:B------:R-:W1:Y:S01]  /*0020*/  S2UR UR4, SR_CTAID.X ;  /* 0x00000000000479c3 */ /* 0x000e620000002500 */
[----:B------:R-:W-:Y:S01]  /*0030*/  IMAD.MOV.U32 R4, RZ, RZ, 0x80000 ;  /* 0x00080000ff047424 */ /* 0x000fe200078e00ff */
[----:B------:R-:W2:Y:S01]  /*0040*/  LDCU.64 UR6, c[0x0][0x358] ;  /* 0x00006b00ff0677ac */ /* 0x000ea20008000a00 */
[----:B------:R-:W3:Y:S05]  /*0050*/  LDCU.64 UR8, c[0x0][0x380] ;  /* 0x00007000ff0877ac */ /* 0x000eea0008000a00 */
[----:B------:R-:W4:Y:S01]  /*0060*/  LDC.64 R2, c[0x0][0x388] ;  /* 0x0000e200ff027b82 */ /* 0x000f220000000a00 */
[----:B-1----:R-:W-:-:S02]  /*0070*/  USHF.L.U32 UR5, UR4, 0xa, URZ ;  /* 0x0000000a04057899 */ /* 0x002fc400080006ff */
[----:B------:R-:W-:-:S04]  /*0080*/  USHF.L.U32 UR4, UR4, 0x8, URZ ;  /* 0x0000000804047899 */ /* 0x000fc800080006ff */
[----:B0-----:R-:W-:Y:S02]  /*0090*/  LOP3.LUT R5, R5, UR5, RZ, 0xfc, !PT ;  /* 0x0000000505057c12 */ /* 0x001fe4000f8efcff */
[----:B------:R-:W-:-:S03]  /*00a0*/  IMAD.U32 R0, RZ, RZ, UR4 ;  /* 0x00000004ff007e24 */ /* 0x000fc6000f8e00ff */
[----:B--23--:R-:W-:-:S07]  /*00b0*/  VIADD R5, R5, 0x80000 ;  /* 0x0008000005057836 */ /* 0x00cfce0000000000 */
.L_x_352:
[----:B------:R-:W-:Y:S02]  /*00c0*/  ISETP.GT.U32.AND P1, PT, R0, 0x187fff, PT ;  /* 0x00187fff0000780c */ /* 0x000fe40003f24070 */
[----:B------:R-:W-:-:S11]  /*00d0*/  ISETP.NE.AND P0, PT, R4, 0x680000, PT ;  /* 0x006800000400780c */ /* 0x000fd60003f05270 */
[----:B01----:R-:W-:Y:S05]  /*00e0*/  @P1 BRA `(.L_x_344) ;  /* 0x0000000000401947 */ /* 0x003fea0003800000 */
[----:B------:R-:W-:Y:S01]  /*00f0*/  VIADD R11, R5, 0xfff80000 ;  /* 0xfff80000050b7836 */ /* 0x000fe20000000000 */
[----:B------:R-:W-:Y:S04]  /*0100*/  BSSY.RECONVERGENT B0, `(.L_x_344) ;  /* 0x000000e000007945 */ /* 0x000fe80003800200 */
[----:B------:R-:W-:-:S13]  /*0110*/  ISETP.GT.U32.AND P1, PT, R11, 0x61ffff, PT ;  /* 0x0061ffff0b00780c */ /* 0x000fda0003f24070 */
[----:B------:R-:W-:Y:S05]  /*0120*/  @P1 BRA `(.L_x_345) ;  /* 0x00000000002c1947 */ /* 0x000fea0003800000 */
[----:B----4-:R-:W-:-:S06]  /*0130*/  IMAD.WIDE.U32 R6, R11, 0x4, R2 ;  /* 0x000000040b067825 */ /* 0x010fcc00078e0002 */
[----:B------:R-:W2:Y:S01]  /*0140*/  LDG.E.CONSTANT R7, desc[UR6][R6.64] ;  /* 0x0000000606077981 */ /* 0x000ea2000c1e9900 */
[----:B------:R-:W-:Y:S02]  /*0150*/  IMAD.MOV.U32 R8, RZ, RZ, 0x0 ;  /* 0x00000000ff087424 */ /* 0x000fe400078e00ff */
[----:B------:R-:W-:Y:S02]  /*0160*/  IMAD.MOV.U32 R9, RZ, RZ, 0x200000 ;  /* 0x00200000ff097424 */ /* 0x000fe400078e00ff */
[----:B--2---:R-:W-:-:S05]  /*0170*/  IMAD.HI R8, R7, 0x45b38b35, R8 ;  /* 0x45b38b3507087827 */ /* 0x004fca00078e0208 */
[----:B------:R-:W-:Y:S02]  /*0180*/  SHF.R.S32.HI R10, RZ, 0x16, R8 ;  /* 0x00000016ff0a7819 */ /* 0x000fe40000011408 */
[----:B------:R-:W-:Y:S02]  /*0190*/  IADD3 R8, P1, PT, R11, UR8, RZ ;  /* 0x000000080b087c10 */ /* 0x000fe4000ff3e0ff */
[----:B------:R-:W-:-:S03]  /*01a0*/  VIMNMX R10, PT, PT, R10, 0x7f, PT ;  /* 0x0000007f0a0a7848 */ /* 0x000fc60003fe0100 */
[----:B------:R-:W-:Y:S01]  /*01b0*/  IMAD.X R9, RZ, RZ, UR9, P1 ;  /* 0x00000009ff097e24 */ /* 0x000fe200088e06ff */
[----:B------:R-:W-:-:S05]  /*01c0*/  VIMNMX R11, PT, PT, R10, -0x80, !PT ;  /* 0xffffff800a0b7848 */ /* 0x000fca0007fe0100 */
[----:B------:R0:W-:Y:S02]  /*01d0*/  STG.E.U8 desc[UR6][R8.64], R11 ;  /* 0x0000000b08007986 */ /* 0x0001e4000c101106 */
.L_x_345:
[----:B------:R-:W-:Y:S05]  /*01e0*/  BSYNC.RECONVERGENT B0 ;  /* 0x0000000000007941 */ /* 0x000fea0003800200 */
.L_x_344:
[----:B------:R-:W-:Y:S05]  /*01f0*/  @!P0 EXIT ;  /* 0x000000000000894d */ /* 0x000fea0003800000 */
[C---:B------:R-:W-:Y:S02]  /*0200*/  ISETP.GT.U32.AND P2, PT, R0.reuse, 0x177fff, PT ;  /* 0x00177fff0000780c */ /* 0x040fe40003f44070 */
[----:B------:R-:W-:Y:S02]  /*0210*/  ISETP.GT.U32.AND P0, PT, R5, 0x61ffff, PT ;  /* 0x0061ffff0500780c */ /* 0x000fe40003f04070 */
[C---:B------:R-:W-:Y:S02]  /*0220*/  ISETP.GT.U32.AND P1, PT, R0.reuse, 0x157fff, PT ;  /* 0x00157fff0000780c */ /* 0x040fe40003f24070 */
[----:B------:R-:W-:-:S07]  /*0230*/  ISETP.GT.U32.OR P0, PT, R0, 0x167fff, P0 ;  /* 0x00167fff0000780c */ /* 0x000fce0000704470 */
[----:B------:R-:W-:Y:S06]  /*0240*/  @P2 BRA `(.L_x_346) ;  /* 0x0000000000402947 */ /* 0x000fec0003800000 */
[----:B0-----:R-:W-:Y:S01]  /*0250*/  IADD3 R11, PT, PT, R5, -0x40000, RZ ;  /* 0xfffc0000050b7810 */ /* 0x001fe20007ffe0ff */
[----:B------:R-:W-:Y:S03]  /*0260*/  BSSY.RECONVERGENT B0, `(.L_x_346) ;  /* 0x000000e000007945 */ /* 0x000fe60003800200 */
        /* <DEDUP_REMOVED lines=13> */
.L_x_347:
[----:B------:R-:W-:Y:S05]  /*0340*/  BSYNC.RECONVERGENT B0 ;  /* 0x0000000000007941 */ /* 0x000fea0003800200 */
.L_x_346:
[----:B------:R-:W-:Y:S04]  /*0350*/  BSSY.RECONVERGENT B0, `(.L_x_348) ;  /* 0x000000d000007945 */ /* 0x000fe80003800200 */
[----:B------:R-:W-:Y:S05]  /*0360*/  @P0 BRA `(.L_x_349) ;  /* 0x00000000002c0947 */ /* 0x000fea0003800000 */
[----:B----4-:R-:W-:-:S06]  /*0370*/  IMAD.WIDE.U32 R6, R5, 0x4, R2 ;  /* 0x0000000405067825 */ /* 0x010fcc00078e0002 */
[----:B------:R-:W2:Y:S01]  /*0380*/  LDG.E.CONSTANT R7, desc[UR6][R6.64] ;  /* 0x0000000606077981 */ /* 0x000ea2000c1e9900 */
[----:B0-----:R-:W-:Y:S02]  /*0390*/  HFMA2 R9, -RZ, RZ, 1.9073486328125e-06, 0 ;  /* 0x00200000ff097431 */ /* 0x001fe400000001ff */
[----:B------:R-:W-:-:S04]  /*03a0*/  IMAD.MOV.U32 R8, RZ, RZ, 0x0 ;  /* 0x00000000ff087424 */ /* 0x000fc800078e00ff */
[----:B--2---:R-:W-:-:S05]  /*03b0*/  IMAD.HI R8, R7, 0x45b38b35, R8 ;  /* 0x45b38b3507087827 */ /* 0x004fca00078e0208 */
[----:B------:R-:W-:Y:S02]  /*03c0*/  SHF.R.S32.HI R10, RZ, 0x16, R8 ;  /* 0x00000016ff0a7819 */ /* 0x000fe40000011408 */
[----:B------:R-:W-:Y:S02]  /*03d0*/  IADD3 R8, P0, PT, R5, UR8, RZ ;  /* 0x0000000805087c10 */ /* 0x000fe4000ff1e0ff */
[----:B------:R-:W-:-:S03]  /*03e0*/  VIMNMX R10, PT, PT, R10, 0x7f, PT ;  /* 0x0000007f0a0a7848 */ /* 0x000fc60003fe0100 */
[----:B------:R-:W-:Y:S01]  /*03f0*/  IMAD.X R9, RZ, RZ, UR9, P0 ;  /* 0x00000009ff097e24 */ /* 0x000fe200080e06ff */
[----:B------:R-:W-:-:S05]  /*0400*/  VIMNMX R11, PT, PT, R10, -0x80, !PT ;  /* 0xffffff800a0b7848 */ /* 0x000fca0007fe0100 */
[----:B------:R1:W-:Y:S02]  /*0410*/  STG.E.U8 desc[UR6][R8.64], R11 ;  /* 0x0000000b08007986 */ /* 0x0003e4000c101106 */
.L_x_349:
[----:B------:R-:W-:Y:S05]  /*0420*/  BSYNC.RECONVERGENT B0 ;  /* 0x0000000000007941 */ /* 0x000fea0003800200 */
.L_x_348:
[----:B------:R-:W-:Y:S05]  /*0430*/  @P1 BRA `(.L_x_350) ;  /* 0x0000000000401947 */ /* 0x000fea0003800000 */
[----:B01----:R-:W-:Y:S01]  /*0440*/  VIADD R11, R5, 0x40000 ;  /* 0x00040000050b7836 */ /* 0x003fe20000000000 */
        /* <DEDUP_REMOVED lines=10> */
[----:B------:R-:W-:Y:S02]  /*04f0*/  VIMNMX R10, PT, PT, R10, 0x7f, PT ;  /* 0x0000007f0a0a7848 */ /* 0x000fe40003fe0100 */
[----:B------:R-:W-:Y:S02]  /*0500*/  IADD3.X R9, PT, PT, RZ, UR9, RZ, P0, !PT ;  /* 0x00000009ff097c10 */ /* 0x000fe400087fe4ff */
[----:B------:R-:W-:-:S05]  /*0510*/  VIMNMX R11, PT, PT, R10, -0x80, !PT ;  /* 0xffffff800a0b7848 */ /* 0x000fca0007fe0100 */
[----:B------:R0:W-:Y:S02]  /*0520*/  STG.E.U8 desc[UR6][R8.64], R11 ;  /* 0x0000000b08007986 */ /* 0x0001e4000c101106 */
.L_x_351:
[----:B------:R-:W-:Y:S05]  /*0530*/  BSYNC.RECONVERGENT B0 ;  /* 0x0000000000007941 */ /* 0x000fea0003800200 */
.L_x_350:
[----:B------:R-:W-:Y:S02]  /*0540*/  VIADD R5, R5, 0x100000 ;  /* 0x0010000005057836 */ /* 0x000fe40000000000 */
[----:B------:R-:W-:Y:S02]  /*0550*/  VIADD R4, R4, 0x100000 ;  /* 0x0010000004047836 */ /* 0x000fe40000000000 */
[----:B------:R-:W-:Y:S01]  /*0560*/  VIADD R0, R0, 0x40000 ;  /* 0x0004000000007836 */ /* 0x000fe20000000000 */
[----:B------:R-:W-:Y:S06]  /*0570*/  BRA `(.L_x_352) ;  /* 0xfffffff800d07947 */ /* 0x000fec000383ffff */
.L_x_353:
        /* <DEDUP_REMOVED lines=16> */
.L_x_500:


//--------------------- .text.fused_layout_transform_nn_batch_flatten_kernel0 --------------------------
	.section	.text.fused_layout_transform_nn_batch_flatten_kernel0,"ax",@progbits
	.align	128
        .global         fused_layout_transform_nn_batch_flatten_kernel0
        .type           fused_layout_transform_nn_batch_flatten_kernel0,@function
        .size           fused_layout_transform_nn_batch_flatten_kernel0,(.L_x_501 - fused_layout_transform_nn_batch_flatten_kernel0)
        .other          fused_layout_transform_nn_batch_flatten_kernel0,@"STO_CUDA_ENTRY STV_DEFAULT"
fused_layout_transform_nn_batch_flatten_kernel0:
.text.fused_layout_transform_nn_batch_flatten_kernel0:
[----:B------:R-:W-:Y:S01]  /*0000*/  LDC R1, c[0x0][0x37c] ;  /* 0x0000df00ff017b82 */ /* 0x000fe20000000800 */
[----:B------:R-:W0:Y:S07]  /*0010*/  S2R R7, SR_TID.X ;  /* 0x0000000000077919 */ /* 0x000e2e0000002100 */
[----:B------:R-:W1:Y:S01]  /*0020*/  S2UR UR4, SR_CTAID.X ;  /* 0x00000000000479c3 */ /* 0x000e620000002500 */
[----:B------:R-:W2:Y:S07]  /*0030*/  LDCU.64 UR6, c[0x0][0x358] ;  /* 0x00006b00ff0677ac */ /* 0x000eae0008000a00 */
[----:B------:R-:W3:Y:S08]  /*0040*/  LDC.64 R2, c[0x0][0x388] ;  /* 0x0000e200ff027b82 */ /* 0x000ef00000000a00 */
[----:B------:R-:W4:Y:S01]  /*0050*/  LDC.64 R4, c[0x0][0x380] ;  /* 0x0000e000ff047b82 */ /* 0x000f220000000a00 */
[----:B-1----:R-:W-:-:S06]  /*0060*/  USHF.L.U32 UR4, UR4, 0xa, URZ ;  /* 0x0000000a04047899 */ /* 0x002fcc00080006ff */
[----:B0-----:R-:W-:-:S05]  /*0070*/  LOP3.LUT R7, R7, UR4, RZ, 0xfc, !PT ;  /* 0x0000000407077c12 */ /* 0x001fca000f8efcff */
[----:B---3--:R-:W-:-:S06]  /*0080*/  IMAD.WIDE.U32 R2, R7, 0x4, R2 ;  /* 0x0000000407027825 */ /* 0x008fcc00078e0002 */
[----:B--2---:R-:W2:Y:S01]  /*0090*/  LDG.E.CONSTANT R3, desc[UR6][R2.64] ;  /* 0x0000000602037981 */ /* 0x004ea2000c1e9900 */
[----:B----4-:R-:W-:-:S05]  /*00a0*/  IMAD.WIDE.U32 R4, R7, 0x4, R4 ;  /* 0x0000000407047825 */ /* 0x010fca00078e0004 */
[----:B--2---:R-:W-:Y:S01]  /*00b0*/  STG.E desc[UR6][R4.64], R3 ;  /* 0x0000000304007986 */ /* 0x004fe2000c101906 */
[----:B------:R-:W-:Y:S05]  /*00c0*/  EXIT ;  /* 0x000000000000794d */ /* 0x000fea0003800000 */
.L_x_354:
        /* <DEDUP_REMOVED lines=11> */
.L_x_501:


//--------------------- .text.fused_cast_fixed_point_multiply_clip_cast_10_kernel0 --------------------------
	.section	.text.fused_cast_fixed_point_multiply_clip_cast_10_kernel0,"ax",@progbits
	.align	128
        .global         fused_cast_fixed_point_multiply_clip_cast_10_kernel0
        .type           fused_cast_fixed_point_multiply_clip_cast_10_kernel0,@function
        .size           fused_cast_fixed_point_multiply_clip_cast_10_kernel0,(.L_x_502 - fused_cast_fixed_point_multiply_clip_cast_10_kernel0)
        .other          fused_cast_fixed_point_multiply_clip_cast_10_kernel0,@"STO_CUDA_ENTRY STV_DEFAULT"
fused_cast_fixed_point_multiply_clip_cast_10_kernel0:
.text.fused_cast_fixed_point_multiply_clip_cast_10_kernel0:
        /* <DEDUP_REMOVED lines=370> */
.L_x_355:
        /* <DEDUP_REMOVED lines=14> */
.L_x_502:


//--------------------- .text.fused_cast_fixed_point_multiply_clip_cast_3_kernel0 --------------------------
	.section	.text.fused_cast_fixed_point_multiply_clip_cast_3_kernel0,"ax",@progbits
	.align	128
        .global         fused_cast_fixed_point_multiply_clip_cast_3_kernel0
        .type           fused_cast_fixed_point_multiply_clip_cast_3_kernel0,@function
        .size           fused_cast_fixed_point_multiply_clip_cast_3_kernel0,(.L_x_503 - fused_cast_fixed_point_multiply_clip_cast_3_kernel0)
        .other          fused_cast_fixed_point_multiply_clip_cast_3_kernel0,@"STO_CUDA_ENTRY STV_DEFAULT"
fused_cast_fixed_point_multiply_clip_cast_3_kernel0:
.text.fused_cast_fixed_point_multiply_clip_cast_3_kernel0:
        /* <DEDUP_REMOVED lines=250> */
.L_x_356:
        /* <DEDUP_REMOVED lines=14> */
.L_x_503:


//--------------------- .text.fused_nn_dense_add_kernel0 --------------------------
	.section	.text.fused_nn_dense_add_kernel0,"ax",@progbits
	.align	128
        .global         fused_nn_dense_add_kernel0
        .type           fused_nn_dense_add_kernel0,@function
        .size           fused_nn_dense_add_kernel0,(.L_x_504 - fused_nn_dense_add_kernel0)
        .other          fused_nn_dense_add_kernel0,@"STO_CUDA_ENTRY STV_DEFAULT"
fused_nn_dense_add_kernel0:
.text.fused_nn_dense_add_kernel0:
[----:B------:R-:W-:Y:S01]  /*0000*/  LDC R1, c[0x0][0x37c] ;  /* 0x0000df00ff017b82 */ /* 0x000fe20000000800 */
[----:B------:R-:W0:Y:S07]  /*0010*/  S2R R21, SR_TID.X ;  /* 0x0000000000157919 */ /* 0x000e2e0000002100 */
[----:B------:R-:W1:Y:S01]  /*0020*/  LDC.64 R4, c[0x0][0x380] ;  /* 0x0000e000ff047b82 */ /* 0x000e620000000a00 */
[----:B------:R-:W-:Y:S01]  /*0030*/  UMOV UR4, 0x400 ;  /* 0x0000040000047882 */ /* 0x000fe20000000000 */
[----:B------:R-:W2:Y:S01]  /*0040*/  LDCU.64 UR8, c[0x0][0x358] ;  /* 0x00006b00ff0877ac */ /* 0x000ea20008000a00 */
[----:B------:R-:W3:Y:S01]  /*0050*/  S2R R20, SR_LANEID ;  /* 0x0000000000147919 */ /* 0x000ee20000000000 */
[----:B------:R-:W-:Y:S01]  /*0060*/  UIADD3 UR6, UPT, UPT, UR4, 0x400, URZ ;  /* 0x0000040004067890 */ /* 0x000fe2000fffe0ff */
[----:B------:R-:W4:Y:S03]  /*0070*/  S2R R0, SR_CTAID.Y ;  /* 0x0000000000007919 */ /* 0x000f260000002600 */
[----:B------:R-:W5:Y:S08]  /*0080*/  LDC.64 R2, c[0x0][0x388] ;  /* 0x0000e200ff027b82 */ /* 0x000f700000000a00 */
[----:B------:R-:W2:Y:S01]  /*0090*/  S2UR UR7, SR_CgaCtaId ;  /* 0x00000000000779c3 */ /* 0x000ea20000008800 */
[----:B0-----:R-:W-:Y:S01]  /*00a0*/  IMAD.SHL.U32 R6, R21, 0x80, RZ ;  /* 0x0000008015067824 */ /* 0x001fe200078e00ff */
[----:B---3--:R-:W-:-:S02]  /*00b0*/  SHF.R.U32.HI R8, RZ, 0x3, R20 ;  /* 0x00000003ff087819 */ /* 0x008fc40000011614 */
[----:B------:R-:W-:Y:S02]  /*00c0*/  LOP3.LUT R12, R20, 0xf, RZ, 0xc0, !PT ;  /* 0x0000000f140c7812 */ /* 0x000fe400078ec0ff */
[----:B------:R-:W-:Y:S01]  /*00d0*/  LOP3.LUT R7, R6, 0x1f80f, R21, 0xc8, !PT ;  /* 0x0001f80f06077812 */ /* 0x000fe200078ec815 */
[----:B------:R-:W-:Y:S01]  /*00e0*/  IMAD.SHL.U32 R11, R8, 0x8, RZ ;  /* 0x00000008080b7824 */ /* 0x000fe200078e00ff */
[----:B------:R-:W-:Y:S01]  /*00f0*/  LOP3.LUT R10, R20, 0x7, RZ, 0xc0, !PT ;  /* 0x00000007140a7812 */ /* 0x000fe200078ec0ff */
[----:B--2---:R-:W-:Y:S01]  /*0100*/  ULEA UR5, UR7, UR4, 0x18 ;  /* 0x0000000407057291 */ /* 0x004fe2000f8ec0ff */
[----:B------:R-:W-:Y:S01]  /*0110*/  SHF.R.U32.HI R6, RZ, 0x3, R12 ;  /* 0x00000003ff067819 */ /* 0x000fe2000001160c */
[----:B----4-:R-:W-:Y:S01]  /*0120*/  IMAD R9, R0, 0x4000, R7 ;  /* 0x0000400000097824 */ /* 0x010fe200078e0207 */
[----:B------:R-:W-:Y:S01]  /*0130*/  LOP3.LUT R11, R11, 0x8, R10, 0xe2, !PT ;  /* 0x000000080b0b7812 */ /* 0x000fe200078ee20a */
[----:B-1----:R-:W-:Y:S01]  /*0140*/  IMAD.WIDE.U32 R4, R7, 0x4, R4 ;  /* 0x0000000407047825 */ /* 0x002fe200078e0004 */
[----:B------:R-:W-:Y:S01]  /*0150*/  SHF.R.U32.HI R8, RZ, 0x4, R20 ;  /* 0x00000004ff087819 */ /* 0x000fe20000011614 */
[----:B------:R-:W-:Y:S01]  /*0160*/  ULEA UR6, UR7, UR6, 0x18 ;  /* 0x0000000607067291 */ /* 0x000fe2000f8ec0ff */
[----:B------:R-:W-:Y:S01]  /*0170*/  LOP3.LUT R12, R12, 0x7, RZ, 0xc0, !PT ;  /* 0x000000070c0c7812 */ /* 0x000fe200078ec0ff */
[----:B------:R-:W-:Y:S01]  /*0180*/  IMAD.SHL.U32 R10, R6, 0x8, RZ ;  /* 0x00000008060a7824 */ /* 0x000fe200078e00ff */
[----:B------:R-:W-:Y:S01]  /*0190*/  LEA R22, R21, UR5, 0x1 ;  /* 0x0000000515167c11 */ /* 0x000fe2000f8e08ff */
[----:B-----5:R-:W-:Y:S01]  /*01a0*/  IMAD.WIDE.U32 R6, R9, 0x4, R2 ;  /* 0x0000000409067825 */ /* 0x020fe200078e0002 */
[----:B------:R-:W-:Y:S01]  /*01b0*/  IADD3 R2, P0, PT, R4, 0x20000, RZ ;  /* 0x0002000004027810 */ /* 0x000fe20007f1e0ff */
[----:B------:R-:W-:Y:S01]  /*01c0*/  UMOV UR4, URZ ;  /* 0x000000ff00047c82 */ /* 0x000fe20008000000 */
[----:B------:R-:W-:Y:S01]  /*01d0*/  LOP3.LUT R3, R10, 0x8, RZ, 0xe2, !PT ;  /* 0x000000080a037812 */ /* 0x000fe200078ee2ff */
[----:B------:R-:W-:Y:S01]  /*01e0*/  IMAD.SHL.U32 R8, R8, 0x8, RZ ;  /* 0x0000000808087824 */ /* 0x000fe200078e00ff */
[----:B------:R-:W-:Y:S01]  /*01f0*/  IADD3 R16, P1, PT, R6, 0x8000, RZ ;  /* 0x0000800006107810 */ /* 0x000fe20007f3e0ff */
[----:B------:R-:W-:Y:S01]  /*0200*/  IMAD.X R13, RZ, RZ, R5, P0 ;  /* 0x000000ffff0d7224 */ /* 0x000fe200000e0605 */
[----:B------:R-:W-:Y:S01]  /*0210*/  CS2R R4, SRZ ;  /* 0x0000000000047805 */ /* 0x000fe2000001ff00 */
[----:B------:R-:W-:Y:S01]  /*0220*/  IMAD R24, R11, 0x10, R8 ;  /* 0x000000100b187824 */ /* 0x000fe200078e0208 */
[----:B------:R-:W-:Y:S01]  /*0230*/  CS2R R10, SRZ ;  /* 0x00000000000a7805 */ /* 0x000fe2000001ff00 */
[----:B------:R-:W-:Y:S01]  /*0240*/  IMAD R3, R12, 0x10, R3 ;  /* 0x000000100c037824 */ /* 0x000fe200078e0203 */
[----:B------:R-:W-:Y:S01]  /*0250*/  CS2R R8, SRZ ;  /* 0x0000000000087805 */ /* 0x000fe2000001ff00 */
[----:B------:R-:W-:Y:S01]  /*0260*/  IMAD.X R17, RZ, RZ, R7, P1 ;  /* 0x000000ffff117224 */ /* 0x000fe200008e0607 */
[----:B------:R-:W-:-:S02]  /*0270*/  CS2R R6, SRZ ;  /* 0x0000000000067805 */ /* 0x000fc4000001ff00 */
[----:B------:R-:W-:Y:S02]  /*0280*/  LEA R23, R21, UR6, 0x1 ;  /* 0x0000000615177c11 */ /* 0x000fe4000f8e08ff */
[----:B------:R-:W-:Y:S02]  /*0290*/  LEA R24, R24, UR5, 0x1 ;  /* 0x0000000518187c11 */ /* 0x000fe4000f8e08ff */
[----:B------:R-:W-:-:S07]  /*02a0*/  LEA R25, R3, UR6, 0x1 ;  /* 0x0000000603197c11 */ /* 0x000fce000f8e08ff */
.L_x_357:
[----:B------:R-:W-:Y:S01]  /*02b0*/  IMAD.MOV.U32 R3, RZ, RZ, R13 ;  /* 0x000000ffff037224 */ /* 0x000fe200078e000d */
[----:B------:R-:W-:Y:S06]  /*02c0*/  BAR.SYNC.DEFER_BLOCKING 0x0 ;  /* 0x0000000000007b1d */ /* 0x000fec0000010000 */
[----:B------:R-:W2:Y:S04]  /*02d0*/  LDG.E.CONSTANT R12, desc[UR8][R2.64+-0x20000] ;  /* 0xfe000008020c7981 */ /* 0x000ea8000c1e9900 */
[----:B------:R-:W3:Y:S04]  /*02e0*/  LDG.E.CONSTANT R14, desc[UR8][R2.64+-0x10000] ;  /* 0xff000008020e7981 */ /* 0x000ee8000c1e9900 */
[----:B------:R-:W4:Y:S04]  /*02f0*/  LDG.E.CONSTANT R15, desc[UR8][R2.64+-0x1c000] ;  /* 0xfe400008020f7981 */ /* 0x000f28000c1e9900 */
[----:B------:R-:W5:Y:S04]  /*0300*/  LDG.E.CONSTANT R19, desc[UR8][R2.64+-0x14000] ;  /* 0xfec0000802137981 */ /* 0x000f68000c1e9900 */
[----:B------:R-:W5:Y:S04]  /*0310*/  LDG.E.CONSTANT R13, desc[UR8][R2.64+-0x8000] ;  /* 0xff800008020d7981 */ /* 0x000f68000c1e9900 */
[----:B------:R-:W5:Y:S04]  /*0320*/  LDG.E.CONSTANT R18, desc[UR8][R2.64+-0xc000] ;  /* 0xff40000802127981 */ /* 0x000f68000c1e9900 */
[----:B------:R-:W5:Y:S01]  /*0330*/  LDG.E.CONSTANT R27, desc[UR8][R2.64+-0x18000] ;  /* 0xfe800008021b7981 */ /* 0x000f62000c1e9900 */
[----:B--2---:R-:W-:-:S04]  /*0340*/  F2FP.F16.F32.PACK_AB R12, RZ, R12 ;  /* 0x0000000cff0c723e */ /* 0x004fc800000000ff */
[----:B------:R-:W-:Y:S02]  /*0350*/  PRMT R29, R12, 0x7610, R29 ;  /* 0x000076100c1d7816 */ /* 0x000fe4000000001d */
[----:B---3--:R-:W-:Y:S01]  /*0360*/  F2FP.F16.F32.PACK_AB R14, RZ, R14 ;  /* 0x0000000eff0e723e */ /* 0x008fe200000000ff */
[----:B------:R-:W2:Y:S01]  /*0370*/  LDG.E.CONSTANT R12, desc[UR8][R2.64] ;  /* 0x00000008020c7981 */ /* 0x000ea2000c1e9900 */
[----:B----4-:R-:W-:-:S03]  /*0380*/  F2FP.F16.F32.PACK_AB R26, RZ, R15 ;  /* 0x0000000fff1a723e */ /* 0x010fc600000000ff */
[----:B------:R-:W3:Y:S01]  /*0390*/  LDG.E.CONSTANT R15, desc[UR8][R2.64+-0x4000] ;  /* 0xffc00008020f7981 */ /* 0x000ee2000c1e9900 */
[----:B-----5:R-:W-:-:S03]  /*03a0*/  F2FP.F16.F32.PACK_AB R28, RZ, R19 ;  /* 0x00000013ff1c723e */ /* 0x020fc600000000ff */
[----:B------:R0:W-:Y:S01]  /*03b0*/  STS.U16 [R22], R29 ;  /* 0x0000001d16007388 */ /* 0x0001e20000000400 */
[----:B------:R-:W-:-:S03]  /*03c0*/  F2FP.F16.F32.PACK_AB R19, RZ, R13 ;  /* 0x0000000dff13723e */ /* 0x000fc600000000ff */
[----:B------:R-:W4:Y:S01]  /*03d0*/  LDG.E.CONSTANT R13, desc[UR8][R2.64+0x4000] ;  /* 0x00400008020d7981 */ /* 0x000f22000c1e9900 */
[----:B------:R-:W-:Y:S02]  /*03e0*/  F2FP.F16.F32.PACK_AB R18, RZ, R18 ;  /* 0x00000012ff12723e */ /* 0x000fe400000000ff */
[----:B0-----:R-:W-:Y:S02]  /*03f0*/  PRMT R29, R14, 0x7610, R29 ;  /* 0x000076100e1d7816 */ /* 0x001fe4000000001d */
[----:B------:R-:W5:Y:S04]  /*0400*/  LDG.E.CONSTANT R14, desc[UR8][R2.64+0x8000] ;  /* 0x00800008020e7981 */ /* 0x000f68000c1e9900 */
[----:B------:R0:W-:Y:S04]  /*0410*/  STS.U16 [R22+0x40], R26 ;  /* 0x0000401a16007388 */ /* 0x0001e80000000400 */
[----:B------:R1:W-:Y:S04]  /*0420*/  STS.U16 [R22+0x140], R18 ;  /* 0x0001401216007388 */ /* 0x0003e80000000400 */
[----:B0-----:R-:W5:Y:S04]  /*0430*/  LDG.E.CONSTANT R26, desc[UR8][R2.64+0xc000] ;  /* 0x00c00008021a7981 */ /* 0x001f68000c1e9900 */
[----:B-1----:R-:W5:Y:S01]  /*0440*/  LDG.E.CONSTANT R18, desc[UR8][R2.64+0x10000] ;  /* 0x0100000802127981 */ /* 0x002f62000c1e9900 */
[----:B------:R-:W-:-:S03]  /*0450*/  F2FP.F16.F32.PACK_AB R27, RZ, R27 ;  /* 0x0000001bff1b723e */ /* 0x000fc600000000ff */
[----:B------:R-:W-:Y:S04]  /*0460*/  STS.U16 [R22+0x180], R19 ;  /* 0x0001801316007388 */ /* 0x000fe80000000400 */
[----:B------:R-:W-:Y:S04]  /*0470*/  STS.U16 [R22+0x80], R27 ;  /* 0x0000801b16007388 */ /* 0x000fe80000000400 */
[----:B------:R-:W-:Y:S04]  /*0480*/  STS.U16 [R22+0x100], R29 ;  /* 0x0001001d16007388 */ /* 0x000fe80000000400 */
[----:B------:R0:W-:Y:S04]  /*0490*/  STS.U16 [R22+0xc0], R28 ;  /* 0x0000c01c16007388 */ /* 0x0001e80000000400 */
[----:B0-----:R-:W5:Y:S01]  /*04a0*/  LDG.E.CONSTANT R28, desc[UR8][R2.64+0x1c000] ;  /* 0x01c00008021c7981 */ /* 0x001f62000c1e9900 */
[----:B--2---:R-:W-:-:S03]  /*04b0*/  F2FP.F16.F32.PACK_AB R27, RZ, R12 ;  /* 0x0000000cff1b723e */ /* 0x004fc600000000ff */
[----:B------:R-:W2:Y:S01]  /*04c0*/  LDG.E.CONSTANT R12, desc[UR8][R2.64+0x18000] ;  /* 0x01800008020c7981 */ /* 0x000ea2000c1e9900 */
[----:B---3--:R-:W-:-:S03]  /*04d0*/  F2FP.F16.F32.PACK_AB R19, RZ, R15 ;  /* 0x0000000fff13723e */ /* 0x008fc600000000ff */
[----:B------:R0:W3:Y:S01]  /*04e0*/  LDG.E.CONSTANT R15, desc[UR8][R2.64+0x14000] ;  /* 0x01400008020f7981 */ /* 0x0000e2000c1e9900 */
[----:B------:R-:W-:-:S03]  /*04f0*/  PRMT R29, R19, 0x7610, R29 ;  /* 0x00007610131d7816 */ /* 0x000fc6000000001d */
[----:B------:R-:W3:Y:S01]  /*0500*/  LDG.E.CONSTANT R19, desc[UR8][R16.64+-0x8000] ;  /* 0xff80000810137981 */ /* 0x000ee2000c1e9900 */
[----:B----4-:R-:W-:-:S03]  /*0510*/  F2FP.F16.F32.PACK_AB R13, RZ, R13 ;  /* 0x0000000dff0d723e */ /* 0x010fc600000000ff */
[----:B------:R1:W-:Y:S01]  /*0520*/  STS.U16 [R22+0x200], R27 ;  /* 0x0002001b16007388 */ /* 0x0003e20000000400 */
[----:B-----5:R-:W-:-:S03]  /*0530*/  F2FP.F16.F32.PACK_AB R14, RZ, R14 ;  /* 0x0000000eff0e723e */ /* 0x020fc600000000ff */
[----:B------:R4:W-:Y:S04]  /*0540*/  STS.U16 [R22+0x240], R13 ;  /* 0x0002400d16007388 */ /* 0x0009e80000000400 */
[----:B------:R5:W-:Y:S04]  /*0550*/  STS.U16 [R22+0x280], R14 ;  /* 0x0002800e16007388 */ /* 0x000be80000000400 */
[----:B-1----:R-:W3:Y:S01]  /*0560*/  LDG.E.CONSTANT R27, desc[UR8][R16.64] ;  /* 0x00000008101b7981 */ /* 0x002ee2000c1e9900 */
[----:B----4-:R-:W-:-:S03]  /*0570*/  F2FP.F16.F32.PACK_AB R13, RZ, R26 ;  /* 0x0000001aff0d723e */ /* 0x010fc600000000ff */
[----:B------:R-:W4:Y:S01]  /*0580*/  LDG.E.CONSTANT R26, desc[UR8][R16.64+0x4000] ;  /* 0x00400008101a7981 */ /* 0x000f22000c1e9900 */
[----:B-----5:R-:W-:-:S03]  /*0590*/  F2FP.F16.F32.PACK_AB R14, RZ, R18 ;  /* 0x00000012ff0e723e */ /* 0x020fc600000000ff */
[----:B------:R1:W5:Y:S04]  /*05a0*/  LDG.E.CONSTANT R18, desc[UR8][R16.64+-0x4000] ;  /* 0xffc0000810127981 */ /* 0x000368000c1e9900 */
[----:B------:R3:W-:Y:S04]  /*05b0*/  STS.U16 [R22+0x1c0], R29 ;  /* 0x0001c01d16007388 */ /* 0x0007e80000000400 */
[----:B------:R-:W-:Y:S04]  /*05c0*/  STS.U16 [R22+0x2c0], R13 ;  /* 0x0002c00d16007388 */ /* 0x000fe80000000400 */
[----:B------:R-:W-:Y:S01]  /*05d0*/  STS.U16 [R22+0x300], R14 ;  /* 0x0003000e16007388 */ /* 0x000fe20000000400 */
[----:B------:R-:W-:-:S05]  /*05e0*/  F2FP.F16.F32.PACK_AB R28, RZ, R28 ;  /* 0x0000001cff1c723e */ /* 0x000fca00000000ff */
[----:B------:R-:W-:Y:S01]  /*05f0*/  STS.U16 [R22+0x3c0], R28 ;  /* 0x0003c01c16007388 */ /* 0x000fe20000000400 */
[----:B------:R-:W-:-:S04]  /*0600*/  UIADD3 UR4, UPT, UPT, UR4, 0x1, URZ ;  /* 0x0000000104047890 */ /* 0x000fc8000fffe0ff */
[----:B------:R-:W-:Y:S01]  /*0610*/  UISETP.NE.AND UP0, UPT, UR4, 0x80, UPT ;  /* 0x000000800400788c */ /* 0x000fe2000bf05270 */
[----:B0-----:R-:W-:Y:S02]  /*0620*/  IADD3 R2, P0, PT, R2, 0x40, RZ ;  /* 0x0000004002027810 */ /* 0x001fe40007f1e0ff */
[----:B-1----:R-:W-:-:S05]  /*0630*/  IADD3 R16, P1, PT, R16, 0x40, RZ ;  /* 0x0000004010107810 */ /* 0x002fca0007f3e0ff */
[----:B------:R-:W-:Y:S01]  /*0640*/  IMAD.X R17, RZ, RZ, R17, P1 ;  /* 0x000000ffff117224 */ /* 0x000fe200008e0611 */
[----:B--2---:R-:W-:Y:S02]  /*0650*/  F2FP.F16.F32.PACK_AB R12, RZ, R12 ;  /* 0x0000000cff0c723e */ /* 0x004fe400000000ff */
[----:B---3--:R-:W-:Y:S02]  /*0660*/  F2FP.F16.F32.PACK_AB R15, RZ, R15 ;  /* 0x0000000fff0f723e */ /* 0x008fe400000000ff */
[----:B------:R-:W-:-:S04]  /*0670*/  F2FP.F16.F32.PACK_AB R19, RZ, R19 ;  /* 0x00000013ff13723e */ /* 0x000fc800000000ff */
[----:B------:R-:W-:Y:S01]  /*0680*/  PRMT R29, R19, 0x7610, R29 ;  /* 0x00007610131d7816 */ /* 0x000fe2000000001d */
[----:B------:R-:W-:Y:S04]  /*0690*/  STS.U16 [R22+0x340], R15 ;  /* 0x0003400f16007388 */ /* 0x000fe80000000400 */
[----:B------:R-:W-:Y:S04]  /*06a0*/  STS.U16 [R22+0x380], R12 ;  /* 0x0003800c16007388 */ /* 0x000fe80000000400 */
[----:B------:R-:W-:Y:S01]  /*06b0*/  STS.U16 [R23], R29 ;  /* 0x0000001d17007388 */ /* 0x000fe20000000400 */
[----:B------:R-:W-:-:S02]  /*06c0*/  F2FP.F16.F32.PACK_AB R27, RZ, R27 ;  /* 0x0000001bff1b723e */ /* 0x000fc400000000ff */
[----:B----4-:R-:W-:Y:S02]  /*06d0*/  F2FP.F16.F32.PACK_AB R26, RZ, R26 ;  /* 0x0000001aff1a723e */ /* 0x010fe400000000ff */
[----:B-----5:R-:W-:Y:S01]  /*06e0*/  F2FP.F16.F32.PACK_AB R18, RZ, R18 ;  /* 0x00000012ff12723e */ /* 0x020fe200000000ff */
[----:B------:R-:W-:Y:S04]  /*06f0*/  STS.U16 [R23+0x80], R27 ;  /* 0x0000801b17007388 */ /* 0x000fe80000000400 */
[----:B------:R-:W-:Y:S04]  /*0700*/  STS.U16 [R23+0x40], R18 ;  /* 0x0000401217007388 */ /* 0x000fe80000000400 */
[----:B------:R-:W-:Y:S01]  /*0710*/  STS.U16 [R23+0xc0], R26 ;  /* 0x0000c01a17007388 */ /* 0x000fe20000000400 */
[----:B------:R-:W-:Y:S06]  /*0720*/  BAR.SYNC.DEFER_BLOCKING 0x0 ;  /* 0x0000000000007b1d */ /* 0x000fec0000010000 */
[----:B------:R-:W-:Y:S04]  /*0730*/  LDSM.16.M88.2 R18, [R25] ;  /* 0x000000001912783b */ /* 0x000fe80000000100 */
[----:B------:R-:W0:Y:S02]  /*0740*/  LDSM.16.M88.4 R12, [R24] ;  /* 0x00000000180c783b */ /* 0x000e240000000200 */
[-C--:B0-----:R-:W-:Y:S02]  /*0750*/  HMMA.16816.F32 R4, R12, R18.reuse, R4 ;  /* 0x000000120c04723c */ /* 0x081fe40000001804 */
[----:B------:R-:W0:Y:S06]  /*0760*/  LDSM.16.M88.4 R12, [R24+0x200] ;  /* 0x00020000180c783b */ /* 0x000e2c0000000200 */
[----:B0-----:R-:W-:Y:S01]  /*0770*/  HMMA.16816.F32 R8, R12, R18, R8 ;  /* 0x000000120c08723c */ /* 0x001fe20000001808 */
[----:B------:R-:W-:Y:S01]  /*0780*/  IMAD.X R13, RZ, RZ, R3, P0 ;  /* 0x000000ffff0d7224 */ /* 0x000fe200000e0603 */
[----:B------:R-:W-:-:S03]  /*0790*/  NOP ;  /* 0x0000000000007918 */ /* 0x000fc60000000000 */
[----:B------:R-:W-:-:S15]  /*07a0*/  BRA.U UP0, `(.L_x_357) ;  /* 0xfffffff900c07547 */ /* 0x000fde000b83ffff */
[----:B------:R-:W0:Y:S01]  /*07b0*/  LDC.64 R12, c[0x0][0x398] ;  /* 0x0000e600ff0c7b82 */ /* 0x000e220000000a00 */
[----:B------:R-:W-:-:S05]  /*07c0*/  LOP3.LUT R3, R21, 0x7, RZ, 0xc0, !PT ;  /* 0x0000000715037812 */ /* 0x000fca00078ec0ff */
[----:B------:R-:W-:-:S04]  /*07d0*/  IMAD R2, R0, 0x8, R3 ;  /* 0x0000000800027824 */ /* 0x000fc800078e0203 */
[----:B0-----:R-:W-:-:S05]  /*07e0*/  IMAD.WIDE.U32 R12, R2, 0x4, R12 ;  /* 0x00000004020c7825 */ /* 0x001fca00078e000c */
[----:B------:R0:W2:Y:S01]  /*07f0*/  LDG.E.CONSTANT R0, desc[UR8][R12.64] ;  /* 0x000000080c007981 */ /* 0x0000a2000c1e9900 */
[----:B------:R-:W-:Y:S01]  /*0800*/  SHF.R.U32.HI R3, RZ, 0x2, R20 ;  /* 0x00000002ff037819 */ /* 0x000fe20000011614 */
[----:B------:R-:W-:Y:S01]  /*0810*/  IMAD R22, R21, 0x2, R22 ;  /* 0x0000000215167824 */ /* 0x000fe200078e0216 */
[----:B------:R-:W-:Y:S01]  /*0820*/  LOP3.LUT R20, R20, 0x3, RZ, 0xc0, !PT ;  /* 0x0000000314147812 */ /* 0x000fe200078ec0ff */
[----:B------:R-:W-:Y:S01]  /*0830*/  BAR.SYNC.DEFER_BLOCKING 0x0 ;  /* 0x0000000000007b1d */ /* 0x000fe20000010000 */
[----:B------:R-:W-:-:S03]  /*0840*/  SHF.R.U32.HI R21, RZ, 0x3, R21 ;  /* 0x00000003ff157819 */ /* 0x000fc60000011615 */
[----:B------:R-:W-:-:S05]  /*0850*/  IMAD R3, R3, 0x4, R20 ;  /* 0x0000000403037824 */ /* 0x000fca00078e0214 */
[----:B------:R-:W-:-:S05]  /*0860*/  LEA R3, R3, UR5, 0x3 ;  /* 0x0000000503037c11 */ /* 0x000fca000f8e18ff */
[----:B------:R1:W-:Y:S04]  /*0870*/  STS.64 [R3], R4 ;  /* 0x0000000403007388 */ /* 0x0003e80000000a00 */
[----:B------:R-:W-:Y:S04]  /*0880*/  STS.64 [R3+0x100], R6 ;  /* 0x0001000603007388 */ /* 0x000fe80000000a00 */
[----:B------:R-:W-:Y:S04]  /*0890*/  STS.64 [R3+0x200], R8 ;  /* 0x0002000803007388 */ /* 0x000fe80000000a00 */
[----:B------:R3:W-:Y:S01]  /*08a0*/  STS.64 [R3+0x300], R10 ;  /* 0x0003000a03007388 */ /* 0x0007e20000000a00 */
[----:B-1----:R-:W1:Y:S08]  /*08b0*/  LDC.64 R4, c[0x0][0x390] ;  /* 0x0000e400ff047b82 */ /* 0x002e700000000a00 */
[----:B------:R-:W-:Y:S01]  /*08c0*/  BAR.SYNC.DEFER_BLOCKING 0x0 ;  /* 0x0000000000007b1d */ /* 0x000fe20000010000 */
[----:B---3--:R-:W-:-:S04]  /*08d0*/  IMAD R3, R21, 0x3e8, R2 ;  /* 0x000003e815037824 */ /* 0x008fc800078e0202 */
[----:B-1----:R-:W-:Y:S01]  /*08e0*/  IMAD.WIDE.U32 R2, R3, 0x4, R4 ;  /* 0x0000000403027825 */ /* 0x002fe200078e0004 */
[----:B0-----:R-:W2:Y:S04]  /*08f0*/  LDS R13, [R22] ;  /* 0x00000000160d7984 */ /* 0x001ea80000000800 */
[----:B------:R-:W0:Y:S04]  /*0900*/  LDS R15, [R22+0x80] ;  /* 0x00008000160f7984 */ /* 0x000e280000000800 */
[----:B------:R-:W1:Y:S04]  /*0910*/  LDS R17, [R22+0x100] ;  /* 0x0001000016117984 */ /* 0x000e680000000800 */
[----:B------:R-:W3:Y:S04]  /*0920*/  LDS R19, [R22+0x180] ;  /* 0x0001800016137984 */ /* 0x000ee80000000800 */
[----:B------:R-:W4:Y:S04]  /*0930*/  LDS R23, [R22+0x200] ;  /* 0x0002000016177984 */ /* 0x000f280000000800 */
[----:B------:R-:W5:Y:S04]  /*0940*/  LDS R25, [R22+0x280] ;  /* 0x0002800016197984 */ /* 0x000f680000000800 */
[----:B------:R-:W5:Y:S04]  /*0950*/  LDS R27, [R22+0x300] ;  /* 0x00030000161b7984 */ /* 0x000f680000000800 */
[----:B------:R-:W5:Y:S01]  /*0960*/  LDS R7, [R22+0x380] ;  /* 0x0003800016077984 */ /* 0x000f620000000800 */
[C---:B--2---:R-:W-:Y:S01]  /*0970*/  FADD R13, R0.reuse, R13 ;  /* 0x0000000d000d7221 */ /* 0x044fe20000000000 */
[C---:B0-----:R-:W-:Y:S01]  /*0980*/  FADD R15, R0.reuse, R15 ;  /* 0x0000000f000f7221 */ /* 0x041fe20000000000 */
[C---:B-1----:R-:W-:Y:S01]  /*0990*/  FADD R17, R0.reuse, R17 ;  /* 0x0000001100117221 */ /* 0x042fe20000000000 */
[C---:B---3--:R-:W-:Y:S01]  /*09a0*/  FADD R19, R0.reuse, R19 ;  /* 0x0000001300137221 */ /* 0x048fe20000000000 */
[C---:B----4-:R-:W-:Y:S01]  /*09b0*/  FADD R23, R0.reuse, R23 ;  /* 0x0000001700177221 */ /* 0x050fe20000000000 */
[C---:B-----5:R-:W-:Y:S01]  /*09c0*/  FADD R25, R0.reuse, R25 ;  /* 0x0000001900197221 */ /* 0x060fe20000000000 */
[C---:B------:R-:W-:Y:S01]  /*09d0*/  FADD R27, R0.reuse, R27 ;  /* 0x0000001b001b7221 */ /* 0x040fe20000000000 */
[----:B------:R-:W-:Y:S01]  /*09e0*/  FADD R7, R0, R7 ;  /* 0x0000000700077221 */ /* 0x000fe20000000000 */
        /* <DEDUP_REMOVED lines=9> */
.L_x_358:
        /* <DEDUP_REMOVED lines=16> */
.L_x_504:


//--------------------- .text.fused_nn_conv2d_cast_fixed_point_multiply_add_cast_nn_relu_cast_fixed_point_mult_18399029763786111876__1_kernel0 --------------------------
	.section	.text.fused_nn_conv2d_cast_fixed_point_multiply_add_cast_nn_relu_cast_fixed_point_mult_18399029763786111876__1_kernel0,"ax",@progbits
	.align	128
        .global         fused_nn_conv2d_cast_fixed_point_multiply_add_cast_nn_relu_cast_fixed_point_mult_18399029763786111876__1_kernel0
        .type           fused_nn_conv2d_cast_fixed_point_multiply_add_cast_nn_relu_cast_fixed_point_mult_18399029763786111876__1_kernel0,@function
        .size           fused_nn_conv2d_cast_fixed_point_multiply_add_cast_nn_relu_cast_fixed_point_mult_18399029763786111876__1_kernel0,(.L_x_505 - fused_nn_conv2d_cast_fixed_point_multiply_add_cast_nn_relu_cast_fixed_point_mult_18399029763786111876__1_kernel0)
        .other          fused_nn_conv2d_cast_fixed_point_multiply_add_cast_nn_relu_cast_fixed_point_mult_18399029763786111876__1_kernel0,@"STO_CUDA_ENTRY STV_DEFAULT"
fused_nn_conv2d_cast_fixed_point_multiply_add_cast_nn_relu_cast_fixed_point_mult_18399029763786111876__1_kernel0:
.text.fused_nn_conv2d_cast_fixed_point_multiply_add_cast_nn_relu_cast_fixed_point_mult_18399029763786111876__1_kernel0:
        /* <DEDUP_REMOVED lines=72> */
.L_x_362:
[----:B------:R-:W-:Y:S05]  /*0480*/  BSYNC.RECONVERGENT B1 ;  /* 0x0000000000017941 */ /* 0x000fea0003800200 */
.L_x_361:
[----:B-----5:R1:W-:Y:S02]  /*0490*/  STS [R4], R7 ;  /* 0x0000000704007388 */ /* 0x0203e40000000800 */
.L_x_360:
[----:B------:R-:W-:Y:S05]  /*04a0*/  BSYNC.RECONVERGENT B0 ;  /* 0x0000000000007941 */ /* 0x000fea0003800200 */
.L_x_359:
        /* <DEDUP_REMOVED lines=55> */
.L_x_366:
[----:B------:R-:W-:Y:S05]  /*0820*/  BSYNC.RECONVERGENT B1 ;  /* 0x0000000000017941 */ /* 0x000fea0003800200 */
.L_x_365:
[----:B-----5:R2:W-:Y:S02]  /*0830*/  STS [R4+0x1c0], R7 ;  /* 0x0001c00704007388 */ /* 0x0205e40000000800 */
.L_x_364:
[----:B------:R-:W-:Y:S05]  /*0840*/  BSYNC.RECONVERGENT B0 ;  /* 0x0000000000007941 */ /* 0x000fea0003800200 */
.L_x_363:
        /* <DEDUP_REMOVED lines=55> */
.L_x_370:
[----:B------:R-:W-:Y:S05]  /*0bc0*/  BSYNC.RECONVERGENT B1 ;  /* 0x0000000000017941 */ /* 0x000fea0003800200 */
.L_x_369:
[----:B-----5:R3:W-:Y:S02]  /*0bd0*/  STS [R4+0x380], R7 ;  /* 0x0003800704007388 */ /* 0x0207e40000000800 */
.L_x_368:
[----:B------:R-:W-:Y:S05]  /*0be0*/  BSYNC.RECONVERGENT B0 ;  /* 0x0000000000007941 */ /* 0x000fea0003800200 */
.L_x_367:
        /* <DEDUP_REMOVED lines=55> */
.L_x_374:
[----:B------:R-:W-:Y:S05]  /*0f60*/  BSYNC.RECONVERGENT B1 ;  /* 0x0000000000017941 */ /* 0x000fea0003800200 */
.L_x_373:
[----:B-----5:R4:W-:Y:S02]  /*0f70*/  STS [R4+0x540], R7 ;  /* 0x0005400704007388 */ /* 0x0209e40000000800 */
.L_x_372:
[----:B------:R-:W-:Y:S05]  /*0f80*/  BSYNC.RECONVERGENT B0 ;  /* 0x0000000000007941 */ /* 0x000fea0003800200 */
.L_x_371:
        /* <DEDUP_REMOVED lines=266> */
.L_x_376:
[----:B------:R-:W-:Y:S05]  /*2030*/  BSYNC.RECONVERGENT B0 ;  /* 0x0000000000007941 */ /* 0x000fea0003800200 */
.L_x_375:
        /* <DEDUP_REMOVED lines=44> */
.L_x_378:
[----:B------:R-:W-:Y:S05]  /*2300*/  BSYNC.RECONVERGENT B0 ;  /* 0x0000000000007941 */ /* 0x000fea0003800200 */
.L_x_377:
        /* <DEDUP_REMOVED lines=43> */
.L_x_380:
[----:B------:R-:W-:Y:S05]  /*25c0*/  BSYNC.RECONVERGENT B0 ;  /* 0x0000000000007941 */ /* 0x000fea0003800200 */
.L_x_379:
        /* <DEDUP_REMOVED lines=45> */
.L_x_382:
[----:B------:R-:W-:Y:S05]  /*28a0*/  BSYNC.RECONVERGENT B0 ;  /* 0x0000000000007941 */ /* 0x000fea0003800200 */
.L_x_381:
        /* <DEDUP_REMOVED lines=44> */
.L_x_384:
[----:B------:R-:W-:Y:S05]  /*2b70*/  BSYNC.RECONVERGENT B0 ;  /* 0x0000000000007941 */ /* 0x000fea0003800200 */
.L_x_383:
        /* <DEDUP_REMOVED lines=83> */
.L_x_386:
[----:B------:R-:W-:Y:S05]  /*30b0*/  BSYNC.RECONVERGENT B0 ;  /* 0x0000000000007941 */ /* 0x000fea0003800200 */
.L_x_385:
        /* <DEDUP_REMOVED lines=148> */
.L_x_395:
        /* <DEDUP_REMOVED lines=19> */
.L_x_388:
[----:B------:R-:W-:Y:S05]  /*3b30*/  BSYNC.RECONVERGENT B0 ;  /* 0x0000000000007941 */ /* 0x000fea0003800200 */
.L_x_387:
        /* <DEDUP_REMOVED lines=22> */
.L_x_390:
[----:B------:R-:W-:Y:S05]  /*3ca0*/  BSYNC.RECONVERGENT B0 ;  /* 0x0000000000007941 */ /* 0x000fea0003800200 */
.L_x_389:
        /* <DEDUP_REMOVED lines=18> */
.L_x_392:
[----:B------:R-:W-:Y:S05]  /*3dd0*/  BSYNC.RECONVERGENT B0 ;  /* 0x0000000000007941 */ /* 0x000fea0003800200 */
.L_x_391:
        /* <DEDUP_REMOVED lines=17> */
.L_x_394:
[----:B------:R-:W-:Y:S05]  /*3ef0*/  BSYNC.RECONVERGENT B0 ;  /* 0x0000000000007941 */ /* 0x000fea0003800200 */
.L_x_393:
        /* <DEDUP_REMOVED lines=871> */
[----:B------:R-:W-:Y:S02]  /*7570*/  IMAD R26, R19, 0x69a10000, RZ ;  /* 0x69a10000131a7824 */ /* 0x000fe400078e02ff */
[C---:B------:R-:W-:Y:S01]  /*7580*/  IDP.4A.S8.S8 R32, R29.reuse, R21, R52 ;  /* 0x000000151d207226 */ /* 0x040fe20000000634 */
[----:B------:R-:W-:Y:S01]  /*7590*/  SHF.R.S32.HI R21, RZ, 0x1f, R23 ;  /* 0x0000001fff157819 */ /* 0x000fe20000011417 */
[----:B------:R-:W-:Y:S01]  /*75a0*/  IMAD R22, R6, 0x69a10000, RZ ;  /* 0x69a1000006167824 */ /* 0x000fe200078e02ff */
[----:B------:R-:W-:Y:S01]  /*75b0*/  SHF.R.S32.HI R6, RZ, 0x1f, R51 ;  /* 0x0000001fff067819 */ /* 0x000fe20000011433 */
[----:B------:R-:W-:Y:S02]  /*75c0*/  IDP.4A.S8.S8 R53, R29, R20, R53 ;  /* 0x000000141d357226 */ /* 0x000fe40000000635 */
[----:B------:R-:W1:Y:S01]  /*75d0*/  LDS R20, [R2+UR6+0xa04] ;  /* 0x000a040602147984 */ /* 0x000e620008000800 */
[C---:B------:R-:W-:Y:S02]  /*75e0*/  IMAD R29, R39.reuse, 0x59c4, R26 ;  /* 0x000059c4271d7824 */ /* 0x040fe400078e021a */
[----:B------:R-:W-:-:S04]  /*75f0*/  IMAD.WIDE.U32 R38, R39, 0x69a10000, R4 ;  /* 0x69a1000027267825 */ /* 0x000fc800078e0004 */
[----:B------:R-:W-:Y:S02]  /*7600*/  IMAD R19, R49, 0x59c4, R22 ;  /* 0x000059c431137824 */ /* 0x000fe400078e0216 */
[----:B------:R-:W-:Y:S02]  /*7610*/  IMAD R6, R6, 0x69a10000, RZ ;  /* 0x69a1000006067824 */ /* 0x000fe400078e02ff */
[----:B------:R-:W-:Y:S01]  /*7620*/  IMAD R22, R21, 0x69a10000, RZ ;  /* 0x69a1000015167824 */ /* 0x000fe200078e02ff */
[----:B------:R-:W-:Y:S01]  /*7630*/  IADD3 R21, PT, PT, R39, R29, RZ ;  /* 0x0000001d27157210 */ /* 0x000fe20007ffe0ff */
[C---:B------:R-:W-:Y:S02]  /*7640*/  IMAD R31, R51.reuse, 0x59c4, R6 ;  /* 0x000059c4331f7824 */ /* 0x040fe400078e0206 */
[----:B------:R-:W-:-:S04]  /*7650*/  IMAD.WIDE.U32 R34, R51, 0x69a10000, R4 ;  /* 0x69a1000033227825 */ /* 0x000fc800078e0004 */
[C---:B------:R-:W-:Y:S02]  /*7660*/  IMAD R29, R23.reuse, 0x59c4, R22 ;  /* 0x000059c4171d7824 */ /* 0x040fe400078e0216 */
[----:B------:R-:W-:Y:S01]  /*7670*/  IMAD.WIDE.U32 R22, R23, 0x69a10000, R4 ;  /* 0x69a1000017167825 */ /* 0x000fe200078e0004 */
        /* <DEDUP_REMOVED lines=9> */
[----:B------:R-:W-:-:S04]  /*7710*/  IMAD.WIDE.U32 R36, R49, 0x69a10000, R4 ;  /* 0x69a1000031247825 */ /* 0x000fc800078e0004 */
[----:B------:R-:W-:Y:S02]  /*7720*/  IMAD R30, R22, 0x69a10000, RZ ;  /* 0x69a10000161e7824 */ /* 0x000fe400078e02ff */
[----:B------:R-:W-:Y:S01]  /*7730*/  IMAD R26, R26, 0x69a10000, RZ ;  /* 0x69a100001a1a7824 */ /* 0x000fe200078e02ff */
[----:B------:R0:W2:Y:S01]  /*7740*/  LDS R22, [R2+UR6+0x92c] ;  /* 0x00092c0602167984 */ /* 0x0000a20008000800 */
[----:B------:R-:W-:Y:S01]  /*7750*/  IDP.4A.S8.S8 R35, R7, R15, R28 ;  /* 0x0000000f07237226 */ /* 0x000fe2000000061c */
[----:B------:R-:W-:Y:S01]  /*7760*/  SHF.R.S32.HI R7, RZ, 0x1f, R33 ;  /* 0x0000001fff077819 */ /* 0x000fe20000011421 */
[----:B------:R-:W-:Y:S01]  /*7770*/  IMAD.WIDE.U32 R28, R53, 0x69a10000, R4 ;  /* 0x69a10000351c7825 */ /* 0x000fe200078e0004 */
[----:B------:R-:W-:Y:S01]  /*7780*/  IADD3 R19, PT, PT, R37, R19, RZ ;  /* 0x0000001325137210 */ /* 0x000fe20007ffe0ff */
[----:B------:R-:W3:Y:S02]  /*7790*/  LDCU.64 UR6, c[0x0][0x390] ;  /* 0x00007200ff0677ac */ /* 0x000ee40008000a00 */
[----:B------:R-:W-:-:S02]  /*77a0*/  IMAD R37, R53, 0x59c4, R26 ;  /* 0x000059c435257824 */ /* 0x000fc400078e021a */
[----:B------:R-:W-:Y:S01]  /*77b0*/  IMAD R32, R7, 0x69a10000, RZ ;  /* 0x69a1000007207824 */ /* 0x000fe200078e02ff */
[----:B------:R-:W-:Y:S01]  /*77c0*/  SHF.R.S32.HI R26, RZ, 0x1f, R35 ;  /* 0x0000001fff1a7819 */ /* 0x000fe20000011423 */
[----:B------:R-:W-:Y:S01]  /*77d0*/  IMAD R39, R31, 0x59c4, R30 ;  /* 0x000059c41f277824 */ /* 0x000fe200078e021e */
[----:B------:R-:W-:Y:S01]  /*77e0*/  IADD3 R7, PT, PT, R29, R37, RZ ;  /* 0x000000251d077210 */ /* 0x000fe20007ffe0ff */
[----:B------:R-:W-:-:S04]  /*77f0*/  IMAD.WIDE.U32 R30, R31, 0x69a10000, R4 ;  /* 0x69a100001f1e7825 */ /* 0x000fc800078e0004 */
[C---:B------:R-:W-:Y:S02]  /*7800*/  IMAD R29, R33.reuse, 0x59c4, R32 ;  /* 0x000059c4211d7824 */ /* 0x040fe400078e0220 */
[----:B------:R-:W-:Y:S01]  /*7810*/  IMAD.WIDE.U32 R32, R33, 0x69a10000, R4 ;  /* 0x69a1000021207825 */ /* 0x000fe200078e0004 */
[----:B------:R-:W-:-:S03]  /*7820*/  IADD3 R31, PT, PT, R31, R39, RZ ;  /* 0x000000271f1f7210 */ /* 0x000fc60007ffe0ff */
[----:B------:R-:W-:Y:S01]  /*7830*/  IMAD R26, R26, 0x69a10000, RZ ;  /* 0x69a100001a1a7824 */ /* 0x000fe200078e02ff */
[----:B------:R-:W-:Y:S01]  /*7840*/  SHF.R.U64 R7, R28, 0x1f, R7 ;  /* 0x0000001f1c077819 */ /* 0x000fe20000001207 */
[----:B-1----:R-:W-:Y:S01]  /*7850*/  IDP.4A.S8.S8 R37, R20, R12, R25 ;  /* 0x0000000c14257226 */ /* 0x002fe20000000619 */
[----:B------:R-:W-:Y:S01]  /*7860*/  IADD3 R25, PT, PT, R33, R29, RZ ;  /* 0x0000001d21197210 */ /* 0x000fe20007ffe0ff */
[C---:B------:R-:W-:Y:S01]  /*7870*/  IMAD R33, R35.reuse, 0x59c4, R26 ;  /* 0x000059c423217824 */ /* 0x040fe200078e021a */
[----:B0-----:R-:W-:Y:S01]  /*7880*/  SHF.R.U64 R2, R30, 0x1f, R31 ;  /* 0x0000001f1e027819 */ /* 0x001fe2000000121f */
[----:B------:R-:W-:-:S04]  /*7890*/  IMAD.WIDE.U32 R28, R35, 0x69a10000, R4 ;  /* 0x69a10000231c7825 */ /* 0x000fc800078e0004 */
[C---:B------:R-:W-:Y:S01]  /*78a0*/  IDP.4A.S8.S8 R31, R20.reuse, R13, R16 ;  /* 0x0000000d141f7226 */ /* 0x040fe20000000610 */
[----:B------:R-:W-:Y:S01]  /*78b0*/  SHF.R.S32.HI R16, RZ, 0x1f, R37 ;  /* 0x0000001fff107819 */ /* 0x000fe20000011425 */
[C---:B------:R-:W-:Y:S01]  /*78c0*/  IDP.4A.S8.S8 R35, R20.reuse, R14, R27 ;  /* 0x0000000e14237226 */ /* 0x040fe2000000061b */
[----:B------:R-:W-:Y:S01]  /*78d0*/  IADD3 R29, PT, PT, R29, R33, RZ ;  /* 0x000000211d1d7210 */ /* 0x000fe20007ffe0ff */
[----:B------:R-:W-:Y:S01]  /*78e0*/  IDP.4A.S8.S8 R33, R20, R15, R40 ;  /* 0x0000000f14217226 */ /* 0x000fe20000000628 */
[----:B------:R-:W-:Y:S02]  /*78f0*/  SHF.R.S32.HI R20, RZ, 0x1f, R31 ;  /* 0x0000001fff147819 */ /* 0x000fe4000001141f */
[----:B------:R-:W-:Y:S01]  /*7900*/  SHF.R.U64 R27, R28, 0x1f, R29 ;  /* 0x0000001f1c1b7819 */ /* 0x000fe2000000121d */
[----:B------:R-:W-:Y:S01]  /*7910*/  IMAD R28, R16, 0x69a10000, RZ ;  /* 0x69a10000101c7824 */ /* 0x000fe200078e02ff */
[----:B------:R-:W-:Y:S01]  /*7920*/  SHF.R.S32.HI R16, RZ, 0x1f, R35 ;  /* 0x0000001fff107819 */ /* 0x000fe20000011423 */
[----:B------:R-:W-:Y:S01]  /*7930*/  IMAD R20, R20, 0x69a10000, RZ ;  /* 0x69a1000014147824 */ /* 0x000fe200078e02ff */
[----:B------:R-:W-:Y:S01]  /*7940*/  SHF.R.S32.HI R26, RZ, 0x1f, R33 ;  /* 0x0000001fff1a7819 */ /* 0x000fe20000011421 */
[----:B------:R-:W-:-:S02]  /*7950*/  IMAD R39, R37, 0x59c4, R28 ;  /* 0x000059c425277824 */ /* 0x000fc400078e021c */
[----:B------:R-:W-:-:S04]  /*7960*/  IMAD.WIDE.U32 R28, R37, 0x69a10000, R4 ;  /* 0x69a10000251c7825 */ /* 0x000fc800078e0004 */
[----:B------:R-:W-:Y:S02]  /*7970*/  IMAD R16, R16, 0x69a10000, RZ ;  /* 0x69a1000010107824 */ /* 0x000fe400078e02ff */
[C---:B------:R-:W-:Y:S02]  /*7980*/  IMAD R37, R31.reuse, 0x59c4, R20 ;  /* 0x000059c41f257824 */ /* 0x040fe400078e0214 */
[----:B------:R-:W-:Y:S01]  /*7990*/  IMAD.WIDE.U32 R30, R31, 0x69a10000, R4 ;  /* 0x69a100001f1e7825 */ /* 0x000fe200078e0004 */
[----:B------:R-:W-:-:S03]  /*79a0*/  SHF.R.U64 R21, R34, 0x1f, R21 ;  /* 0x0000001f22157819 */ /* 0x000fc60000001215 */
[----:B------:R-:W-:Y:S01]  /*79b0*/  IMAD R26, R26, 0x69a10000, RZ ;  /* 0x69a100001a1a7824 */ /* 0x000fe200078e02ff */
[----:B------:R-:W-:Y:S01]  /*79c0*/  SHF.R.U64 R25, R32, 0x1f, R25 ;  /* 0x0000001f20197819 */ /* 0x000fe20000001219 */
[----:B------:R-:W-:Y:S01]  /*79d0*/  IMAD R41, R35, 0x59c4, R16 ;  /* 0x000059c423297824 */ /* 0x000fe200078e0210 */
[----:B------:R-:W-:Y:S01]  /*79e0*/  IADD3 R29, PT, PT, R29, R39, RZ ;  /* 0x000000271d1d7210 */ /* 0x000fe20007ffe0ff */
[----:B------:R-:W-:Y:S01]  /*79f0*/  IMAD.WIDE.U32 R34, R35, 0x69a10000, R4 ;  /* 0x69a1000023227825 */ /* 0x000fe200078e0004 */
[----:B------:R-:W-:-:S03]  /*7a00*/  IADD3 R39, PT, PT, R31, R37, RZ ;  /* 0x000000251f277210 */ /* 0x000fc60007ffe0ff */
[C---:B------:R-:W-:Y:S02]  /*7a10*/  IMAD R43, R33.reuse, 0x59c4, R26 ;  /* 0x000059c4212b7824 */ /* 0x040fe400078e021a */
[----:B------:R-:W-:Y:S01]  /*7a20*/  IMAD.WIDE.U32 R32, R33, 0x69a10000, R4 ;  /* 0x69a1000021207825 */ /* 0x000fe200078e0004 */
[----:B------:R-:W-:-:S03]  /*7a30*/  IADD3 R37, PT, PT, R35, R41, RZ ;  /* 0x0000002923257210 */ /* 0x000fc60007ffe0ff */
[C---:B--2---:R-:W-:Y:S01]  /*7a40*/  IDP.4A.S8.S8 R31, R22.reuse, R12, R11 ;  /* 0x0000000c161f7226 */ /* 0x044fe2000000060b */
[----:B------:R-:W-:Y:S01]  /*7a50*/  IADD3 R35, PT, PT, R33, R43, RZ ;  /* 0x0000002b21237210 */ /* 0x000fe20007ffe0ff */
[----:B------:R-:W-:-:S03]  /*7a60*/  IDP.4A.S8.S8 R33, R22, R13, R8 ;  /* 0x0000000d16217226 */ /* 0x000fc60000000608 */
[----:B------:R-:W-:Y:S02]  /*7a70*/  SHF.R.S32.HI R16, RZ, 0x1f, R31 ;  /* 0x0000001fff107819 */ /* 0x000fe4000001141f */
[----:B------:R-:W-:Y:S01]  /*7a80*/  SHF.R.U64 R13, R32, 0x1f, R35 ;  /* 0x0000001f200d7819 */ /* 0x000fe20000001223 */
[----:B------:R-:W-:Y:S02]  /*7a90*/  IDP.4A.S8.S8 R35, R22, R14, R9 ;  /* 0x0000000e16237226 */ /* 0x000fe40000000609 */
[----:B------:R-:W-:Y:S01]  /*7aa0*/  IMAD R16, R16, 0x69a10000, RZ ;  /* 0x69a1000010107824 */ /* 0x000fe200078e02ff */
[----:B------:R-:W-:Y:S01]  /*7ab0*/  SHF.R.U64 R11, R34, 0x1f, R37 ;  /* 0x0000001f220b7819 */ /* 0x000fe20000001225 */
[----:B------:R-:W-:Y:S01]  /*7ac0*/  HFMA2 R9, -RZ, RZ, 1.9073486328125e-06, 0 ;  /* 0x00200000ff097431 */ /* 0x000fe200000001ff */
[----:B------:R-:W-:Y:S01]  /*7ad0*/  SHF.R.U64 R19, R36, 0x1f, R19 ;  /* 0x0000001f24137819 */ /* 0x000fe20000001213 */
[----:B------:R-:W-:Y:S01]  /*7ae0*/  IDP.4A.S8.S8 R37, R22, R15, R10 ;  /* 0x0000000f16257226 */ /* 0x000fe2000000060a */
[----:B------:R-:W-:Y:S01]  /*7af0*/  SHF.R.U64 R12, R30, 0x1f, R39 ;  /* 0x0000001f1e0c7819 */ /* 0x000fe20000001227 */
[C---:B------:R-:W-:Y:S01]  /*7b00*/  IMAD R39, R31.reuse, 0x59c4, R16 ;  /* 0x000059c41f277824 */ /* 0x040fe200078e0210 */
[----:B------:R-:W-:Y:S01]  /*7b10*/  SHF.R.S32.HI R10, RZ, 0x1f, R33 ;  /* 0x0000001fff0a7819 */ /* 0x000fe20000011421 */
[----:B------:R-:W-:Y:S01]  /*7b20*/  IMAD.WIDE.U32 R30, R31, 0x69a10000, R4 ;  /* 0x69a100001f1e7825 */ /* 0x000fe200078e0004 */
[----:B------:R-:W-:-:S02]  /*7b30*/  SHF.R.S32.HI R14, RZ, 0x1f, R35 ;  /* 0x0000001fff0e7819 */ /* 0x000fc40000011423 */
[----:B------:R-:W-:Y:S02]  /*7b40*/  MOV R8, 0x0 ;  /* 0x0000000000087802 */ /* 0x000fe40000000f00 */
[----:B------:R-:W-:Y:S01]  /*7b50*/  VIADDMNMX R19, R0, R19, RZ, !PT ;  /* 0x0000001300137246 */ /* 0x000fe200078001ff */
[----:B------:R-:W-:Y:S01]  /*7b60*/  IMAD R20, R10, 0x69a10000, RZ ;  /* 0x69a100000a147824 */ /* 0x000fe200078e02ff */
[----:B------:R-:W-:Y:S01]  /*7b70*/  IADD3 R31, PT, PT, R31, R39, RZ ;  /* 0x000000271f1f7210 */ /* 0x000fe20007ffe0ff */
[----:B------:R-:W-:Y:S02]  /*7b80*/  IMAD R14, R14, 0x69a10000, RZ ;  /* 0x69a100000e0e7824 */ /* 0x000fe400078e02ff */
[----:B------:R-:W-:Y:S01]  /*7b90*/  IMAD.HI.U32 R19, R19, 0x40821f72, R8 ;  /* 0x40821f7213137827 */ /* 0x000fe200078e0008 */
[----:B------:R-:W-:-:S03]  /*7ba0*/  SHF.R.U64 R31, R30, 0x1f, R31 ;  /* 0x0000001f1e1f7819 */ /* 0x000fc6000000121f */
[----:B------:R-:W-:Y:S02]  /*7bb0*/  IMAD R41, R33, 0x59c4, R20 ;  /* 0x000059c421297824 */ /* 0x000fe400078e0214 */
[----:B------:R-:W-:Y:S02]  /*7bc0*/  IMAD R43, R35, 0x59c4, R14 ;  /* 0x000059c4232b7824 */ /* 0x000fe400078e020e */
[----:B------:R-:W-:-:S04]  /*7bd0*/  IMAD.WIDE.U32 R32, R33, 0x69a10000, R4 ;  /* 0x69a1000021207825 */ /* 0x000fc800078e0004 */
[----:B------:R-:W-:Y:S01]  /*7be0*/  IMAD.WIDE.U32 R14, R35, 0x69a10000, R4 ;  /* 0x69a10000230e7825 */ /* 0x000fe200078e0004 */
[----:B------:R-:W-:-:S03]  /*7bf0*/  SHF.R.U64 R29, R28, 0x1f, R29 ;  /* 0x0000001f1c1d7819 */ /* 0x000fc6000000121d */
[----:B------:R-:W-:Y:S01]  /*7c00*/  IMAD.WIDE.U32 R34, R37, 0x69a10000, R4 ;  /* 0x69a1000025227825 */ /* 0x000fe200078e0004 */
        /* <DEDUP_REMOVED lines=12> */
[----:B------:R-:W-:Y:S01]  /*7cd0*/  IMAD R10, R10, 0x69a10000, RZ ;  /* 0x69a100000a0a7824 */ /* 0x000fe200078e02ff */
        /* <DEDUP_REMOVED lines=77> */
.L_x_396:
        /* <DEDUP_REMOVED lines=13> */
.L_x_505:


//--------------------- .text.fused_nn_conv2d_cast_fixed_point_multiply_add_cast_fixed_point_multiply_1_kernel0 --------------------------
	.section	.text.fused_nn_conv2d_cast_fixed_point_multiply_add_cast_fixed_point_multiply_1_kernel0,"ax",@progbits
	.align	128
        .global         fused_nn_conv2d_cast_fixed_point_multiply_add_cast_fixed_point_multiply_1_kernel0
        .type           fused_nn_conv2d_cast_fixed_point_multiply_add_cast_fixed_point_multiply_1_kernel0,@function
        .size           fused_nn_conv2d_cast_fixed_point_multiply_add_cast_fixed_point_multiply_1_kernel0,(.L_x_506 - fused_nn_conv2d_cast_fixed_point_multiply_add_cast_fixed_point_multiply_1_kernel0)
        .other          fused_nn_conv2d_cast_fixed_point_multiply_add_cast_fixed_point_multiply_1_kernel0,@"STO_CUDA_ENTRY STV_DEFAULT"
fused_nn_conv2d_cast_fixed_point_multiply_add_cast_fixed_point_multiply_1_kernel0:
.text.fused_nn_conv2d_cast_fixed_point_multiply_add_cast_fixed_point_multiply_1_kernel0:
[----:B------:R-:W-:Y:S01]  /*0000*/  LDC R1, c[0x0][0x37c] ;  /* 0x0000df00ff017b82 */ /* 0x000fe20000000800 */
[----:B------:R-:W0:Y:S01]  /*0010*/  S2R R3, SR_TID.Z ;  /* 0x0000000000037919 */ /* 0x000e220000002300 */
[----:B------:R-:W1:Y:S01]  /*0020*/  LDCU.64 UR4, c[0x0][0x388] ;  /* 0x00007100ff0477ac */ /* 0x000e620008000a00 */
[----:B------:R-:W-:Y:S01]  /*0030*/  HFMA2 R49, -RZ, RZ, 0, 0 ;  /* 0x00000000ff317431 */ /* 0x000fe200000001ff */
[----:B------:R-:W-:Y:S01]  /*0040*/  MOV R20, RZ ;  /* 0x000000ff00147202 */ /* 0x000fe20000000f00 */
[----:B------:R-:W2:Y:S01]  /*0050*/  S2R R4, SR_TID.X ;  /* 0x0000000000047919 */ /* 0x000ea20000002100 */
[----:B------:R-:W-:Y:S01]  /*0060*/  HFMA2 R45, -RZ, RZ, 0, 0 ;  /* 0x00000000ff2d7431 */ /* 0x000fe200000001ff */
[----:B------:R-:W-:Y:S02]  /*0070*/  CS2R R24, SRZ ;  /* 0x0000000000187805 */ /* 0x000fe4000001ff00 */
[----:B------:R-:W-:Y:S01]  /*0080*/  CS2R R26, SRZ ;  /* 0x00000000001a7805 */ /* 0x000fe2000001ff00 */
[----:B------:R-:W3:Y:S01]  /*0090*/  S2R R5, SR_CTAID.Y ;  /* 0x0000000000057919 */ /* 0x000ee20000002600 */
[----:B------:R-:W-:-:S02]  /*00a0*/  CS2R R28, SRZ ;  /* 0x00000000001c7805 */ /* 0x000fc4000001ff00 */
[----:B------:R-:W-:Y:S02]  /*00b0*/  CS2R R30, SRZ ;  /* 0x00000000001e7805 */ /* 0x000fe4000001ff00 */
[----:B------:R-:W-:Y:S01]  /*00c0*/  CS2R R32, SRZ ;  /* 0x0000000000207805 */ /* 0x000fe2000001ff00 */
[----:B------:R-:W4:Y:S01]  /*00d0*/  S2R R18, SR_CTAID.Z ;  /* 0x0000000000127919 */ /* 0x000f220000002700 */
[----:B------:R-:W-:Y:S02]  /*00e0*/  CS2R R34, SRZ ;  /* 0x0000000000227805 */ /* 0x000fe4000001ff00 */
[----:B------:R-:W-:Y:S02]  /*00f0*/  CS2R R36, SRZ ;  /* 0x0000000000247805 */ /* 0x000fe4000001ff00 */
[----:B------:R-:W-:Y:S02]  /*0100*/  CS2R R38, SRZ ;  /* 0x0000000000267805 */ /* 0x000fe4000001ff00 */
[----:B------:R-:W-:-:S02]  /*0110*/  CS2R R40, SRZ ;  /* 0x0000000000287805 */ /* 0x000fc4000001ff00 */
[----:B------:R-:W-:Y:S02]  /*0120*/  CS2R R42, SRZ ;  /* 0x00000000002a7805 */ /* 0x000fe4000001ff00 */
[----:B------:R-:W-:Y:S01]  /*0130*/  MOV R47, RZ ;  /* 0x000000ff002f7202 */ /* 0x000fe20000000f00 */
[----:B------:R-:W1:Y:S01]  /*0140*/  LDCU.64 UR8, c[0x0][0x358] ;  /* 0x00006b00ff0877ac */ /* 0x000e620008000a00 */
[C---:B0-----:R-:W-:Y:S02]  /*0150*/  SHF.L.U32 R0, R3.reuse, 0x7, RZ ;  /* 0x0000000703007819 */ /* 0x041fe400000006ff */
[C---:B------:R-:W-:Y:S02]  /*0160*/  ISETP.GE.U32.AND P0, PT, R3.reuse, 0x2e, PT ;  /* 0x0000002e0300780c */ /* 0x040fe40003f06070 */
[----:B------:R-:W-:Y:S02]  /*0170*/  LOP3.LUT R0, R0, 0x1c00, RZ, 0xc0, !PT ;  /* 0x00001c0000007812 */ /* 0x000fe400078ec0ff */
[----:B--2---:R-:W-:-:S02]  /*0180*/  LEA R2, R3, R4, 0x2 ;  /* 0x0000000403027211 */ /* 0x004fc400078e10ff */
[----:B---3--:R-:W-:Y:S02]  /*0190*/  LEA R6, R5, R0, 0xf ;  /* 0x0000000005067211 */ /* 0x008fe400078e78ff */
[----:B------:R-:W-:Y:S02]  /*01a0*/  SHF.L.U32 R0, R4, 0x2, RZ ;  /* 0x0000000204007819 */ /* 0x000fe400000006ff */
[C---:B------:R-:W-:Y:S02]  /*01b0*/  IADD3 R4, PT, PT, R2.reuse, 0x100, RZ ;  /* 0x0000010002047810 */ /* 0x040fe40007ffe0ff */
[C---:B------:R-:W-:Y:S02]  /*01c0*/  IADD3 R5, PT, PT, R2.reuse, 0x80, RZ ;  /* 0x0000008002057810 */ /* 0x040fe40007ffe0ff */
[C---:B------:R-:W-:Y:S02]  /*01d0*/  LOP3.LUT R7, R2.reuse, 0xffff, RZ, 0xc0, !PT ;  /* 0x0000ffff02077812 */ /* 0x040fe400078ec0ff */
[----:B------:R-:W-:-:S02]  /*01e0*/  IADD3 R13, PT, PT, R2, 0x180, RZ ;  /* 0x00000180020d7810 */ /* 0x000fc40007ffe0ff */
[----:B------:R-:W-:Y:S01]  /*01f0*/  LOP3.LUT R9, R4, 0xffff, RZ, 0xc0, !PT ;  /* 0x0000ffff04097812 */ /* 0x000fe200078ec0ff */
[----:B------:R-:W-:Y:S01]  /*0200*/  IMAD R7, R7, 0x29e5, RZ ;  /* 0x000029e507077824 */ /* 0x000fe200078e02ff */
[----:B------:R-:W-:Y:S02]  /*0210*/  LOP3.LUT R8, R5, 0xffff, RZ, 0xc0, !PT ;  /* 0x0000ffff05087812 */ /* 0x000fe400078ec0ff */
[----:B------:R-:W-:Y:S01]  /*0220*/  LOP3.LUT R10, R13, 0xffff, RZ, 0xc0, !PT ;  /* 0x0000ffff0d0a7812 */ /* 0x000fe200078ec0ff */
[----:B------:R-:W-:Y:S01]  /*0230*/  IMAD R11, R9, 0x29e5, RZ ;  /* 0x000029e5090b7824 */ /* 0x000fe200078e02ff */
[----:B------:R-:W-:Y:S01]  /*0240*/  SHF.R.U32.HI R7, RZ, 0x10, R7 ;  /* 0x00000010ff077819 */ /* 0x000fe20000011607 */
[----:B------:R-:W-:Y:S01]  /*0250*/  IMAD R8, R8, 0x29e5, RZ ;  /* 0x000029e508087824 */ /* 0x000fe200078e02ff */
[----:B------:R-:W-:Y:S01]  /*0260*/  ISETP.GE.U32.AND P1, PT, R3, 0xe, PT ;  /* 0x0000000e0300780c */ /* 0x000fe20003f26070 */
[----:B------:R-:W-:Y:S01]  /*0270*/  IMAD R10, R10, 0x129f, RZ ;  /* 0x0000129f0a0a7824 */ /* 0x000fe200078e02ff */
[----:B------:R-:W-:-:S02]  /*0280*/  SHF.R.U32.HI R11, RZ, 0x10, R11 ;  /* 0x00000010ff0b7819 */ /* 0x000fc4000001160b */
[----:B------:R-:W-:Y:S02]  /*0290*/  SHF.R.U32.HI R9, RZ, 0x10, R8 ;  /* 0x00000010ff097819 */ /* 0x000fe40000011608 */
[----:B------:R-:W-:Y:S02]  /*02a0*/  IADD3 R17, PT, PT, RZ, -R7, RZ ;  /* 0x80000007ff117210 */ /* 0x000fe40007ffe0ff */
[----:B------:R-:W-:Y:S02]  /*02b0*/  SHF.R.U32.HI R14, RZ, 0x12, R10 ;  /* 0x00000012ff0e7819 */ /* 0x000fe4000001160a */
[----:B------:R-:W-:Y:S02]  /*02c0*/  IADD3 R19, PT, PT, RZ, -R11, RZ ;  /* 0x8000000bff137210 */ /* 0x000fe40007ffe0ff */
[----:B------:R-:W-:Y:S02]  /*02d0*/  SHF.L.U32 R3, R3, 0x4, RZ ;  /* 0x0000000403037819 */ /* 0x000fe400000006ff */
[----:B------:R-:W-:-:S02]  /*02e0*/  IADD3 R10, PT, PT, RZ, -R9, RZ ;  /* 0x80000009ff0a7210 */ /* 0x000fc40007ffe0ff */
[----:B------:R-:W-:Y:S02]  /*02f0*/  PRMT R17, R17, 0x7710, RZ ;  /* 0x0000771011117816 */ /* 0x000fe400000000ff */
[----:B------:R-:W-:Y:S02]  /*0300*/  PRMT R19, R19, 0x7710, RZ ;  /* 0x0000771013137816 */ /* 0x000fe400000000ff */
[----:B------:R-:W-:Y:S02]  /*0310*/  LOP3.LUT R3, R3, 0x70, RZ, 0xc0, !PT ;  /* 0x0000007003037812 */ /* 0x000fe400078ec0ff */
[----:B------:R-:W-:Y:S02]  /*0320*/  PRMT R10, R10, 0x7710, RZ ;  /* 0x000077100a0a7816 */ /* 0x000fe400000000ff */
[----:B------:R-:W-:Y:S02]  /*0330*/  IADD3 R8, PT, PT, R2, R17, RZ ;  /* 0x0000001102087210 */ /* 0x000fe40007ffe0ff */
[----:B------:R-:W-:-:S02]  /*0340*/  IADD3 R12, PT, PT, R4, R19, RZ ;  /* 0x00000013040c7210 */ /* 0x000fc40007ffe0ff */
[----:B------:R-:W-:Y:S02]  /*0350*/  IADD3 R3, PT, PT, R0, R6, R3 ;  /* 0x0000000600037210 */ /* 0x000fe40007ffe003 */
[----:B------:R-:W-:Y:S01]  /*0360*/  IADD3 R10, PT, PT, R5, R10, RZ ;  /* 0x0000000a050a7210 */ /* 0x000fe20007ffe0ff */
[----:B------:R-:W0:Y:S01]  /*0370*/  S2R R6, SR_CTAID.X ;  /* 0x0000000000067919 */ /* 0x000e220000002500 */
[----:B------:R-:W-:Y:S02]  /*0380*/  LOP3.LUT R8, R8, 0xffff, RZ, 0xc0, !PT ;  /* 0x0000ffff08087812 */ /* 0x000fe400078ec0ff */
[----:B------:R-:W-:Y:S02]  /*0390*/  LOP3.LUT R12, R12, 0xffff, RZ, 0xc0, !PT ;  /* 0x0000ffff0c0c7812 */ /* 0x000fe400078ec0ff */
[----:B------:R-:W-:Y:S02]  /*03a0*/  PRMT R15, R14, 0x9910, RZ ;  /* 0x000099100e0f7816 */ /* 0x000fe400000000ff */
[----:B------:R-:W-:-:S02]  /*03b0*/  LOP3.LUT R10, R10, 0xffff, RZ, 0xc0, !PT ;  /* 0x0000ffff0a0a7812 */ /* 0x000fc400078ec0ff */
[----:B------:R-:W-:Y:S01]  /*03c0*/  LEA.HI R7, R8, R7, RZ, 0x1f ;  /* 0x0000000708077211 */ /* 0x000fe200078ff8ff */
[----:B------:R-:W-:Y:S01]  /*03d0*/  IMAD R15, R15, 0x37, RZ ;  /* 0x000000370f0f7824 */ /* 0x000fe200078e02ff */
[----:B------:R-:W-:Y:S02]  /*03e0*/  LEA.HI R11, R12, R11, RZ, 0x1f ;  /* 0x0000000b0c0b7211 */ /* 0x000fe400078ff8ff */
[----:B------:R-:W-:Y:S02]  /*03f0*/  LEA.HI R9, R10, R9, RZ, 0x1f ;  /* 0x000000090a097211 */ /* 0x000fe400078ff8ff */
[----:B------:R-:W-:Y:S01]  /*0400*/  LOP3.LUT R8, R7, 0xffff, RZ, 0xc0, !PT ;  /* 0x0000ffff07087812 */ /* 0x000fe200078ec0ff */
[----:B----4-:R-:W-:Y:S01]  /*0410*/  IMAD R7, R18, 0xc4000, RZ ;  /* 0x000c400012077824 */ /* 0x010fe200078e02ff */
[----:B------:R-:W-:Y:S02]  /*0420*/  LOP3.LUT R10, R11, 0xffff, RZ, 0xc0, !PT ;  /* 0x0000ffff0b0a7812 */ /* 0x000fe400078ec0ff */
[----:B------:R-:W-:Y:S01]  /*0430*/  LOP3.LUT R9, R9, 0xffff, RZ, 0xc0, !PT ;  /* 0x0000ffff09097812 */ /* 0x000fe200078ec0ff */
[----:B------:R-:W-:Y:S01]  /*0440*/  IMAD R19, R14, 0x3100, R7 ;  /* 0x000031000e137824 */ /* 0x000fe200078e0207 */
[----:B------:R-:W-:-:S02]  /*0450*/  SHF.R.U32.HI R8, RZ, 0x5, R8 ;  /* 0x00000005ff087819 */ /* 0x000fc40000011608 */
[----:B------:R-:W-:Y:S02]  /*0460*/  IADD3 R15, PT, PT, RZ, -R15, RZ ;  /* 0x8000000fff0f7210 */ /* 0x000fe40007ffe0ff */
[----:B------:R-:W-:Y:S02]  /*0470*/  SHF.R.U32.HI R10, RZ, 0x5, R10 ;  /* 0x00000005ff0a7819 */ /* 0x000fe4000001160a */
[----:B------:R-:W-:Y:S02]  /*0480*/  SHF.R.U32.HI R9, RZ, 0x5, R9 ;  /* 0x00000005ff097819 */ /* 0x000fe40000011609 */
[C---:B------:R-:W-:Y:S02]  /*0490*/  LOP3.LUT R12, R8.reuse, 0xffff, RZ, 0xc0, !PT ;  /* 0x0000ffff080c7812 */ /* 0x040fe400078ec0ff */
[----:B------:R-:W-:Y:S02]  /*04a0*/  PRMT R11, R8, 0x9910, RZ ;  /* 0x00009910080b7816 */ /* 0x000fe400000000ff */
[----:B------:R-:W-:-:S02]  /*04b0*/  PRMT R16, R15, 0x7710, RZ ;  /* 0x000077100f107816 */ /* 0x000fc400000000ff */
[C---:B------:R-:W-:Y:S02]  /*04c0*/  PRMT R15, R10.reuse, 0x9910, RZ ;  /* 0x000099100a0f7816 */ /* 0x040fe400000000ff */
[C---:B------:R-:W-:Y:S02]  /*04d0*/  LOP3.LUT R8, R9.reuse, 0xffff, RZ, 0xc0, !PT ;  /* 0x0000ffff09087812 */ /* 0x040fe400078ec0ff */
[----:B------:R-:W-:Y:S02]  /*04e0*/  LOP3.LUT R14, R10, 0xffff, RZ, 0xc0, !PT ;  /* 0x0000ffff0a0e7812 */ /* 0x000fe400078ec0ff */
[----:B------:R-:W-:Y:S02]  /*04f0*/  PRMT R9, R9, 0x9910, RZ ;  /* 0x0000991009097816 */ /* 0x000fe400000000ff */
[----:B------:R-:W-:Y:S01]  /*0500*/  MOV R10, R11 ;  /* 0x0000000b000a7202 */ /* 0x000fe20000000f00 */
[--C-:B------:R-:W-:Y:S01]  /*0510*/  IMAD R11, R12, 0x3100, R7.reuse ;  /* 0x000031000c0b7824 */ /* 0x100fe200078e0207 */
[----:B------:R-:W-:Y:S01]  /*0520*/  MOV R12, R15 ;  /* 0x0000000f000c7202 */ /* 0x000fe20000000f00 */
[--C-:B------:R-:W-:Y:S01]  /*0530*/  IMAD R15, R8, 0x3100, R7.reuse ;  /* 0x00003100080f7824 */ /* 0x100fe200078e0207 */
[----:B------:R-:W-:Y:S01]  /*0540*/  IADD3 R13, PT, PT, R13, R16, RZ ;  /* 0x000000100d0d7210 */ /* 0x000fe20007ffe0ff */
[----:B------:R-:W-:Y:S01]  /*0550*/  IMAD R8, R9, 0x37, RZ ;  /* 0x0000003709087824 */ /* 0x000fe200078e02ff */
[----:B------:R-:W-:Y:S01]  /*0560*/  ISETP.LT.U32.AND P0, PT, R2, 0xb8, !P0 ;  /* 0x000000b80200780c */ /* 0x000fe20004701070 */
[----:B------:R-:W-:Y:S01]  /*0570*/  IMAD R17, R14, 0x3100, R7 ;  /* 0x000031000e117824 */ /* 0x000fe200078e0207 */
[----:B------:R-:W-:Y:S01]  /*0580*/  SHF.L.U32 R13, R13, 0x2, RZ ;  /* 0x000000020d0d7819 */ /* 0x000fe200000006ff */
[----:B------:R-:W-:Y:S01]  /*0590*/  IMAD R9, R12, 0x37, RZ ;  /* 0x000000370c097824 */ /* 0x000fe200078e02ff */
[----:B------:R-:W-:Y:S01]  /*05a0*/  IADD3 R8, PT, PT, RZ, -R8, RZ ;  /* 0x80000008ff087210 */ /* 0x000fe20007ffe0ff */
[----:B------:R-:W-:Y:S01]  /*05b0*/  IMAD R7, R10, 0x37, RZ ;  /* 0x000000370a077824 */ /* 0x000fe200078e02ff */
[----:B------:R-:W-:Y:S01]  /*05c0*/  LOP3.LUT R13, R13, 0xffff, RZ, 0xc0, !PT ;  /* 0x0000ffff0d0d7812 */ /* 0x000fe200078ec0ff */
[C---:B0-----:R-:W-:Y:S01]  /*05d0*/  IMAD R10, R6.reuse, 0x1c0, R19 ;  /* 0x000001c0060a7824 */ /* 0x041fe200078e0213 */
[----:B------:R-:W-:Y:S01]  /*05e0*/  IADD3 R9, PT, PT, RZ, -R9, RZ ;  /* 0x80000009ff097210 */ /* 0x000fe20007ffe0ff */
[----:B------:R-:W-:Y:S01]  /*05f0*/  IMAD R11, R6, 0x1c0, R11 ;  /* 0x000001c0060b7824 */ /* 0x000fe200078e020b */
[----:B------:R-:W-:-:S02]  /*0600*/  IADD3 R19, PT, PT, RZ, -R7, RZ ;  /* 0x80000007ff137210 */ /* 0x000fc40007ffe0ff */
[----:B------:R-:W-:Y:S02]  /*0610*/  PRMT R8, R8, 0x7710, RZ ;  /* 0x0000771008087816 */ /* 0x000fe400000000ff */
[----:B------:R-:W-:Y:S02]  /*0620*/  PRMT R7, R9, 0x7710, RZ ;  /* 0x0000771009077816 */ /* 0x000fe400000000ff */
[----:B------:R-:W-:Y:S02]  /*0630*/  PRMT R19, R19, 0x7710, RZ ;  /* 0x0000771013137816 */ /* 0x000fe400000000ff */
[----:B------:R-:W-:Y:S01]  /*0640*/  IADD3 R5, PT, PT, R5, R8, RZ ;  /* 0x0000000805057210 */ /* 0x000fe20007ffe0ff */
[----:B------:R-:W-:Y:S01]  /*0650*/  IMAD R8, R6, 0x1c0, R15 ;  /* 0x000001c006087824 */ /* 0x000fe200078e020f */
[----:B------:R-:W-:Y:S02]  /*0660*/  IADD3 R7, PT, PT, R4, R7, RZ ;  /* 0x0000000704077210 */ /* 0x000fe40007ffe0ff */
[----:B------:R-:W-:-:S02]  /*0670*/  IADD3 R4, PT, PT, R2, R19, RZ ;  /* 0x0000001302047210 */ /* 0x000fc40007ffe0ff */
[----:B------:R-:W-:Y:S02]  /*0680*/  SHF.L.U32 R5, R5, 0x2, RZ ;  /* 0x0000000205057819 */ /* 0x000fe400000006ff */
[----:B------:R-:W-:Y:S01]  /*0690*/  IADD3 R9, PT, PT, R13, R10, RZ ;  /* 0x0000000a0d097210 */ /* 0x000fe20007ffe0ff */
[----:B------:R-:W-:Y:S01]  /*06a0*/  IMAD R10, R6, 0x1c0, R17 ;  /* 0x000001c0060a7824 */ /* 0x000fe200078e0211 */
[----:B------:R-:W-:Y:S02]  /*06b0*/  SHF.L.U32 R7, R7, 0x2, RZ ;  /* 0x0000000207077819 */ /* 0x000fe400000006ff */
[----:B------:R-:W-:Y:S02]  /*06c0*/  CS2R R12, SRZ ;  /* 0x00000000000c7805 */ /* 0x000fe4000001ff00 */
[----:B------:R-:W-:Y:S02]  /*06d0*/  SHF.L.U32 R4, R4, 0x2, RZ ;  /* 0x0000000204047819 */ /* 0x000fe400000006ff */
[----:B-1----:R-:W-:Y:S01]  /*06e0*/  IADD3 R6, P2, PT, R3, UR4, RZ ;  /* 0x0000000403067c10 */ /* 0x002fe2000ff5e0ff */
[----:B------:R-:W-:Y:S01]  /*06f0*/  UMOV UR4, URZ ;  /* 0x000000ff00047c82 */ /* 0x000fe20008000000 */
[----:B------:R-:W-:-:S02]  /*0700*/  LOP3.LUT R5, R5, 0xffff, RZ, 0xc0, !PT ;  /* 0x0000ffff05057812 */ /* 0x000fc400078ec0ff */
[----:B------:R-:W-:Y:S02]  /*0710*/  LOP3.LUT R3, R7, 0xffff, RZ, 0xc0, !PT ;  /* 0x0000ffff07037812 */ /* 0x000fe400078ec0ff */
[----:B------:R-:W-:Y:S02]  /*0720*/  LOP3.LUT R4, R4, 0xffff, RZ, 0xc0, !PT ;  /* 0x0000ffff04047812 */ /* 0x000fe400078ec0ff */
[----:B------:R-:W-:Y:S02]  /*0730*/  IADD3 R6, P3, PT, R6, 0x4000, RZ ;  /* 0x0000400006067810 */ /* 0x000fe40007f7e0ff */
[----:B------:R-:W-:Y:S01]  /*0740*/  IADD3 R5, PT, PT, R5, R8, RZ ;  /* 0x0000000805057210 */ /* 0x000fe20007ffe0ff */
[----:B------:R-:W-:Y:S01]  /*0750*/  HFMA2 R8, -RZ, RZ, 0, 0 ;  /* 0x00000000ff087431 */ /* 0x000fe200000001ff */
[----:B------:R-:W-:Y:S02]  /*0760*/  IADD3 R3, PT, PT, R3, R10, RZ ;  /* 0x0000000a03037210 */ /* 0x000fe40007ffe0ff */
[----:B------:R-:W-:-:S02]  /*0770*/  IADD3 R7, PT, PT, R4, R11, RZ ;  /* 0x0000000b04077210 */ /* 0x000fc40007ffe0ff */
[----:B------:R-:W-:Y:S02]  /*0780*/  IADD3.X R19, PT, PT, RZ, UR5, RZ, P3, P2 ;  /* 0x00000005ff137c10 */ /* 0x000fe40009fe44ff */
[----:B------:R-:W-:Y:S02]  /*0790*/  MOV R10, RZ ;  /* 0x000000ff000a7202 */ /* 0x000fe40000000f00 */
[----:B------:R-:W-:-:S13]  /*07a0*/  ISETP.LT.U32.AND P1, PT, R2, 0x38, !P1 ;  /* 0x000000380200780c */ /* 0x000fda0004f21070 */
.L_x_397:
[----:B------:R-:W-:Y:S01]  /*07b0*/  BAR.SYNC.DEFER_BLOCKING 0x0 ;  /* 0x0000000000007b1d */ /* 0x000fe20000010000 */
[----:B------:R-:W-:-:S13]  /*07c0*/  ISETP.GT.U32.AND P2, PT, R2, 0x1b7, PT ;  /* 0x000001b70200780c */ /* 0x000fda0003f44070 */
[----:B------:R-:W0:Y:S02]  /*07d0*/  @!P2 LDC.64 R14, c[0x0][0x380] ;  /* 0x0000e000ff0eab82 */ /* 0x000e240000000a00 */
[----:B0-----:R-:W-:-:S04]  /*07e0*/  @!P2 IADD3 R16, P3, PT, R7, R14, RZ ;  /* 0x0000000e0710a210 */ /* 0x001fc80007f7e0ff */
[----:B------:R-:W-:Y:S02]  /*07f0*/  @!P2 IADD3.X R17, PT, PT, RZ, R15, RZ, P3, !PT ;  /* 0x0000000fff11a210 */ /* 0x000fe40001ffe4ff */
[----:B------:R-:W-:-:S03]  /*0800*/  ISETP.GT.U32.AND P3, PT, R2, 0x137, PT ;  /* 0x000001370200780c */ /* 0x000fc60003f64070 */
[----:B------:R0:W2:Y:S10]  /*0810*/  @!P2 LDG.E.CONSTANT R4, desc[UR8][R16.64] ;  /* 0x000000081004a981 */ /* 0x0000b4000c1e9900 */
[----:B------:R-:W1:Y:S01]  /*0820*/  @!P3 LDC.64 R14, c[0x0][0x380] ;  /* 0x0000e000ff0ebb82 */ /* 0x000e620000000a00 */
[----:B------:R-:W3:Y:S07]  /*0830*/  @!P3 S2R R21, SR_CgaCtaId ;  /* 0x000000000015b919 */ /* 0x000eee0000008800 */
[----:B0-----:R-:W0:Y:S01]  /*0840*/  @P1 LDC.64 R16, c[0x0][0x380] ;  /* 0x0000e000ff101b82 */ /* 0x001e220000000a00 */
[----:B-1----:R-:W-:-:S04]  /*0850*/  @!P3 IADD3 R22, P4, PT, R5, R14, RZ ;  /* 0x0000000e0516b210 */ /* 0x002fc80007f9e0ff */
[----:B------:R-:W-:-:S03]  /*0860*/  @!P3 IADD3.X R23, PT, PT, RZ, R15, RZ, P4, !PT ;  /* 0x0000000fff17b210 */ /* 0x000fc600027fe4ff */
[----:B------:R-:W1:Y:S02]  /*0870*/  @P0 LDC.64 R14, c[0x0][0x380] ;  /* 0x0000e000ff0e0b82 */ /* 0x000e640000000a00 */
[----:B------:R-:W4:Y:S01]  /*0880*/  @!P3 LDG.E.CONSTANT R22, desc[UR8][R22.64] ;  /* 0x000000081616b981 */ /* 0x000f22000c1e9900 */
[----:B------:R-:W-:Y:S01]  /*0890*/  @!P3 MOV R44, 0x400 ;  /* 0x00000400002cb802 */ /* 0x000fe20000000f00 */
[----:B------:R-:W5:Y:S04]  /*08a0*/  S2R R11, SR_TID.Z ;  /* 0x00000000000b7919 */ /* 0x000f680000002300 */
[----:B------:R-:W3:Y:S01]  /*08b0*/  S2UR UR6, SR_CgaCtaId ;  /* 0x00000000000679c3 */ /* 0x000ee20000008800 */
[----:B-1----:R-:W-:-:S04]  /*08c0*/  @P0 IADD3 R14, P4, PT, R3, R14, RZ ;  /* 0x0000000e030e0210 */ /* 0x002fc80007f9e0ff */
[----:B------:R-:W-:Y:S02]  /*08d0*/  @P0 IADD3.X R15, PT, PT, RZ, R15, RZ, P4, !PT ;  /* 0x0000000fff0f0210 */ /* 0x000fe400027fe4ff */
[----:B0-----:R-:W-:-:S03]  /*08e0*/  @P1 IADD3 R16, P4, PT, R9, R16, RZ ;  /* 0x0000001009101210 */ /* 0x001fc60007f9e0ff */
[----:B------:R0:W4:Y:S01]  /*08f0*/  @P0 LDG.E.CONSTANT R18, desc[UR8][R14.64] ;  /* 0x000000080e120981 */ /* 0x000122000c1e9900 */
[----:B------:R-:W-:Y:S01]  /*0900*/  @P1 IADD3.X R17, PT, PT, RZ, R17, RZ, P4, !PT ;  /* 0x00000011ff111210 */ /* 0x000fe200027fe4ff */
[----:B------:R-:W-:Y:S01]  /*0910*/  UMOV UR5, 0x400 ;  /* 0x0000040000057882 */ /* 0x000fe20000000000 */
[----:B---3--:R-:W-:Y:S01]  /*0920*/  @!P3 LEA R44, R21, R44, 0x18 ;  /* 0x0000002c152cb211 */ /* 0x008fe200078ec0ff */
[----:B------:R-:W-:Y:S02]  /*0930*/  ULEA UR7, UR6, UR5, 0x18 ;  /* 0x0000000506077291 */ /* 0x000fe4000f8ec0ff */
[----:B------:R1:W3:Y:S01]  /*0940*/  @P1 LDG.E.CONSTANT R16, desc[UR8][R16.64] ;  /* 0x0000000810101981 */ /* 0x0002e2000c1e9900 */
[----:B-----5:R-:W-:Y:S02]  /*0950*/  LEA R51, R11, R0, 0x4 ;  /* 0x000000000b337211 */ /* 0x020fe400078e20ff */
[----:B0-----:R-:W-:Y:S02]  /*0960*/  MOV R14, R6 ;  /* 0x00000006000e7202 */ /* 0x001fe40000000f00 */
[----:B------:R-:W-:-:S05]  /*0970*/  MOV R15, R19 ;  /* 0x00000013000f7202 */ /* 0x000fca0000000f00 */
        /* <DEDUP_REMOVED lines=8> */
[----:B-1----:R-:W0:Y:S01]  /*0a00*/  @P0 S2R R17, SR_CgaCtaId ;  /* 0x0000000000110919 */ /* 0x002e220000008800 */
[----:B------:R-:W1:Y:S01]  /*0a10*/  @P1 S2R R6, SR_CgaCtaId ;  /* 0x0000000000061919 */ /* 0x000e620000008800 */
[----:B------:R-:W-:Y:S01]  /*0a20*/  @!P3 IADD3 R44, PT, PT, R51, R44, RZ ;  /* 0x0000002c332cb210 */ /* 0x000fe20007ffe0ff */
[----:B------:R-:W-:-:S04]  /*0a30*/  UIADD3 UR5, UPT, UPT, UR5, 0x6e0, URZ ;  /* 0x000006e005057890 */ /* 0x000fc8000fffe0ff */
[----:B------:R-:W-:Y:S01]  /*0a40*/  ULEA UR5, UR6, UR5, 0x18 ;  /* 0x0000000506057291 */ /* 0x000fe2000f8ec0ff */
[----:B--2---:R2:W-:Y:S02]  /*0a50*/  @!P2 STS [R51+UR7], R4 ;  /* 0x000000043300a988 */ /* 0x0045e40008000807 */
[----:B--2---:R-:W-:-:S04]  /*0a60*/  @P0 MOV R4, 0x400 ;  /* 0x0000040000040802 */ /* 0x004fc80000000f00 */
[----:B0-----:R-:W-:-:S04]  /*0a70*/  @P0 LEA R4, R17, R4, 0x18 ;  /* 0x0000000411040211 */ /* 0x001fc800078ec0ff */
[----:B------:R-:W-:Y:S02]  /*0a80*/  @P0 IADD3 R17, PT, PT, R51, R4, RZ ;  /* 0x0000000433110210 */ /* 0x000fe40007ffe0ff */
[----:B------:R-:W-:-:S04]  /*0a90*/  @P1 MOV R4, 0x400 ;  /* 0x0000040000041802 */ /* 0x000fc80000000f00 */
[----:B-1----:R-:W-:Y:S01]  /*0aa0*/  @P1 LEA R4, R6, R4, 0x18 ;  /* 0x0000000406041211 */ /* 0x002fe200078ec0ff */
[----:B----4-:R0:W-:Y:S03]  /*0ab0*/  @!P3 STS [R44+0x200], R22 ;  /* 0x000200162c00b388 */ /* 0x0101e60000000800 */
[----:B0-----:R-:W-:Y:S01]  /*0ac0*/  @P1 IADD3 R22, PT, PT, R51, R4, RZ ;  /* 0x0000000433161210 */ /* 0x001fe20007ffe0ff */
[----:B------:R0:W-:Y:S02]  /*0ad0*/  @P0 STS [R17+0x400], R18 ;  /* 0x0004001211000388 */ /* 0x0001e40000000800 */
[----:B0-----:R-:W0:Y:S02]  /*0ae0*/  S2R R17, SR_TID.X ;  /* 0x0000000000117919 */ /* 0x001e240000002100 */
[----:B---3--:R-:W-:Y:S04]  /*0af0*/  @P1 STS [R22+0x600], R16 ;  /* 0x0006001016001388 */ /* 0x008fe80000000800 */
[----:B-----5:R-:W-:Y:S04]  /*0b00*/  STS [R51+UR5], R53 ;  /* 0x0000003533007988 */ /* 0x020fe80008000805 */
[----:B------:R-:W-:Y:S04]  /*0b10*/  STS [R51+UR5+0x200], R19 ;  /* 0x0002001333007988 */ /* 0x000fe80008000805 */
[----:B------:R-:W-:Y:S04]  /*0b20*/  STS [R51+UR5+0x400], R48 ;  /* 0x0004003033007988 */ /* 0x000fe80008000805 */
[----:B------:R-:W-:Y:S04]  /*0b30*/  STS [R51+UR5+0x600], R46 ;  /* 0x0006002e33007988 */ /* 0x000fe80008000805 */
[----:B------:R-:W-:Y:S04]  /*0b40*/  STS [R51+UR5+0x800], R23 ;  /* 0x0008001733007988 */ /* 0x000fe80008000805 */
[----:B------:R-:W-:Y:S04]  /*0b50*/  STS [R51+UR5+0xa00], R21 ;  /* 0x000a001533007988 */ /* 0x000fe80008000805 */
[----:B------:R-:W-:Y:S04]  /*0b60*/  STS [R51+UR5+0xc00], R50 ;  /* 0x000c003233007988 */ /* 0x000fe80008000805 */
[----:B------:R-:W-:Y:S01]  /*0b70*/  STS [R51+UR5+0xe00], R52 ;  /* 0x000e003433007988 */ /* 0x000fe20008000805 */
[----:B0-----:R-:W-:Y:S01]  /*0b80*/  LEA R4, R17, UR7, 0x3 ;  /* 0x0000000711047c11 */ /* 0x001fe2000f8e18ff */
[----:B------:R-:W-:Y:S01]  /*0b90*/  BAR.SYNC.DEFER_BLOCKING 0x0 ;  /* 0x0000000000007b1d */ /* 0x000fe20000010000 */
[----:B------:R-:W-:-:S05]  /*0ba0*/  LEA R6, R11, UR5, 0x7 ;  /* 0x000000050b067c11 */ /* 0x000fca000f8e38ff */
[----:B------:R-:W-:Y:S04]  /*0bb0*/  LDS R53, [R4] ;  /* 0x0000000004357984 */ /* 0x000fe80000000800 */
[----:B------:R-:W0:Y:S04]  /*0bc0*/  LDS.128 R16, [R6] ;  /* 0x0000000006107984 */ /* 0x000e280000000c00 */
[----:B------:R-:W1:Y:S04]  /*0bd0*/  LDS R48, [R4+0x20] ;  /* 0x0000200004307984 */ /* 0x000e680000000800 */
[----:B------:R-:W2:Y:S04]  /*0be0*/  LDS R46, [R4+0x40] ;  /* 0x00004000042e7984 */ /* 0x000ea80000000800 */
[----:B------:R-:W3:Y:S04]  /*0bf0*/  LDS R23, [R4+0x60] ;  /* 0x0000600004177984 */ /* 0x000ee80000000800 */
[----:B------:R-:W4:Y:S04]  /*0c00*/  LDS R22, [R4+0x80] ;  /* 0x0000800004167984 */ /* 0x000f280000000800 */
[----:B------:R-:W5:Y:S04]  /*0c10*/  LDS R21, [R4+0xa0] ;  /* 0x0000a00004157984 */ /* 0x000f680000000800 */
[----:B------:R-:W5:Y:S04]  /*0c20*/  LDS R44, [R4+0xc0] ;  /* 0x0000c000042c7984 */ /* 0x000f680000000800 */
[----:B------:R-:W-:Y:S04]  /*0c30*/  LDS R50, [R4+0xdc] ;  /* 0x0000dc0004327984 */ /* 0x000fe80000000800 */
[----:B------:R-:W-:Y:S04]  /*0c40*/  LDS R51, [R4+0x528] ;  /* 0x0005280004337984 */ /* 0x000fe80000000800 */
[----:B------:R-:W-:Y:S01]  /*0c50*/  LDS R52, [R4+0x644] ;  /* 0x0006440004347984 */ /* 0x000fe20000000800 */
[----:B0-----:R-:W-:-:S02]  /*0c60*/  IDP.4A.S8.S8 R47, R53, R16, R47 ;  /* 0x00000010352f7226 */ /* 0x001fc4000000062f */
[C---:B------:R-:W-:Y:S02]  /*0c70*/  IDP.4A.S8.S8 R42, R53.reuse, R17, R42 ;  /* 0x00000011352a7226 */ /* 0x040fe4000000062a */
[----:B-1----:R-:W-:Y:S02]  /*0c80*/  IDP.4A.S8.S8 R43, R48, R16, R43 ;  /* 0x00000010302b7226 */ /* 0x002fe4000000062b */
[C---:B------:R-:W-:Y:S02]  /*0c90*/  IDP.4A.S8.S8 R45, R53.reuse, R18, R45 ;  /* 0x00000012352d7226 */ /* 0x040fe4000000062d */
[-C--:B--2---:R-:W-:Y:S02]  /*0ca0*/  IDP.4A.S8.S8 R39, R46, R16.reuse, R39 ;  /* 0x000000102e277226 */ /* 0x084fe40000000627 */
[----:B------:R-:W-:Y:S02]  /*0cb0*/  IDP.4A.S8.S8 R40, R53, R19, R40 ;  /* 0x0000001335287226 */ /* 0x000fe40000000628 */
[----:B---3--:R-:W-:-:S02]  /*0cc0*/  IDP.4A.S8.S8 R35, R23, R16, R35 ;  /* 0x0000001017237226 */ /* 0x008fc40000000623 */
[----:B------:R-:W-:Y:S02]  /*0cd0*/  IDP.4A.S8.S8 R38, R48, R17, R38 ;  /* 0x0000001130267226 */ /* 0x000fe40000000626 */
[----:B----4-:R-:W-:Y:S02]  /*0ce0*/  IDP.4A.S8.S8 R31, R22, R16, R31 ;  /* 0x00000010161f7226 */ /* 0x010fe4000000061f */
[C---:B------:R-:W-:Y:S02]  /*0cf0*/  IDP.4A.S8.S8 R41, R48.reuse, R18, R41 ;  /* 0x0000001230297226 */ /* 0x040fe40000000629 */
[-C--:B-----5:R-:W-:Y:S02]  /*0d00*/  IDP.4A.S8.S8 R27, R21, R16.reuse, R27 ;  /* 0x00000010151b7226 */ /* 0x0a0fe4000000061b */
[----:B------:R-:W-:Y:S02]  /*0d10*/  IDP.4A.S8.S8 R36, R48, R19, R36 ;  /* 0x0000001330247226 */ /* 0x000fe40000000624 */
[C---:B------:R-:W-:Y:S01]  /*0d20*/  IDP.4A.S8.S8 R49, R44.reuse, R16, R49 ;  /* 0x000000102c317226 */ /* 0x040fe20000000631 */
[----:B------:R-:W-:Y:S01]  /*0d30*/  LDS R48, [R4+0xfc] ;  /* 0x0000fc0004307984 */ /* 0x000fe20000000800 */
[----:B------:R-:W-:-:S02]  /*0d40*/  IDP.4A.S8.S8 R16, R44, R17, R20 ;  /* 0x000000112c107226 */ /* 0x000fc40000000614 */
[-C--:B------:R-:W-:Y:S02]  /*0d50*/  IDP.4A.S8.S8 R13, R44, R18.reuse, R13 ;  /* 0x000000122c0d7226 */ /* 0x080fe4000000060d */
[C---:B------:R-:W-:Y:S02]  /*0d60*/  IDP.4A.S8.S8 R34, R46.reuse, R17, R34 ;  /* 0x000000112e227226 */ /* 0x040fe40000000622 */
[CC--:B------:R-:W-:Y:S02]  /*0d70*/  IDP.4A.S8.S8 R37, R46.reuse, R18.reuse, R37 ;  /* 0x000000122e257226 */ /* 0x0c0fe40000000625 */
[----:B------:R-:W-:Y:S02]  /*0d80*/  IDP.4A.S8.S8 R32, R46, R19, R32 ;  /* 0x000000132e207226 */ /* 0x000fe40000000620 */
[C---:B------:R-:W-:Y:S01]  /*0d90*/  IDP.4A.S8.S8 R30, R23.reuse, R17, R30 ;  /* 0x00000011171e7226 */ /* 0x040fe2000000061e */
[----:B------:R-:W-:Y:S01]  /*0da0*/  LDS R46, [R4+0x11c] ;  /* 0x00011c00042e7984 */ /* 0x000fe20000000800 */
[----:B------:R-:W-:-:S02]  /*0db0*/  IDP.4A.S8.S8 R33, R23, R18, R33 ;  /* 0x0000001217217226 */ /* 0x000fc40000000621 */
[----:B------:R-:W-:Y:S02]  /*0dc0*/  IDP.4A.S8.S8 R28, R23, R19, R28 ;  /* 0x00000013171c7226 */ /* 0x000fe4000000061c */
[C---:B------:R-:W-:Y:S02]  /*0dd0*/  IDP.4A.S8.S8 R26, R22.reuse, R17, R26 ;  /* 0x00000011161a7226 */ /* 0x040fe4000000061a */
[CC--:B------:R-:W-:Y:S02]  /*0de0*/  IDP.4A.S8.S8 R29, R22.reuse, R18.reuse, R29 ;  /* 0x00000012161d7226 */ /* 0x0c0fe4000000061d */
[----:B------:R-:W-:Y:S02]  /*0df0*/  IDP.4A.S8.S8 R24, R22, R19, R24 ;  /* 0x0000001316187226 */ /* 0x000fe40000000618 */
[C---:B------:R-:W-:Y:S02]  /*0e00*/  IDP.4A.S8.S8 R12, R21.reuse, R17, R12 ;  /* 0x00000011150c7226 */ /* 0x040fe4000000060c */
[C---:B------:R-:W-:Y:S01]  /*0e10*/  IDP.4A.S8.S8 R25, R21.reuse, R18, R25 ;  /* 0x0000001215197226 */ /* 0x040fe20000000619 */
[----:B------:R-:W-:Y:S01]  /*0e20*/  LDS R17, [R4+0x17c] ;  /* 0x00017c0004117984 */ /* 0x000fe20000000800 */
[----:B------:R-:W-:-:S02]  /*0e30*/  IDP.4A.S8.S8 R10, R21, R19, R10 ;  /* 0x00000013150a7226 */ /* 0x000fc4000000060a */
[----:B------:R-:W-:Y:S01]  /*0e40*/  IDP.4A.S8.S8 R44, R44, R19, R8 ;  /* 0x000000132c2c7226 */ /* 0x000fe20000000608 */
[----:B------:R-:W0:Y:S04]  /*0e50*/  LDS.128 R20, [R6+0x10] ;  /* 0x0000100006147984 */ /* 0x000e280000000c00 */
[----:B------:R-:W1:Y:S04]  /*0e60*/  LDS R19, [R4+0x13c] ;  /* 0x00013c0004137984 */ /* 0x000e680000000800 */
[----:B------:R-:W2:Y:S04]  /*0e70*/  LDS R18, [R4+0x15c] ;  /* 0x00015c0004127984 */ /* 0x000ea80000000800 */
[----:B------:R-:W3:Y:S01]  /*0e80*/  LDS R8, [R4+0x19c] ;  /* 0x00019c0004087984 */ /* 0x000ee20000000800 */
[----:B0-----:R-:W-:-:S02]  /*0e90*/  IDP.4A.S8.S8 R47, R50, R20, R47 ;  /* 0x00000014322f7226 */ /* 0x001fc4000000062f */
[-C--:B------:R-:W-:Y:S02]  /*0ea0*/  IDP.4A.S8.S8 R43, R48, R20.reuse, R43 ;  /* 0x00000014302b7226 */ /* 0x080fe4000000062b */
[-C--:B------:R-:W-:Y:S02]  /*0eb0*/  IDP.4A.S8.S8 R39, R46, R20.reuse, R39 ;  /* 0x000000142e277226 */ /* 0x080fe40000000627 */
[-C--:B-1----:R-:W-:Y:S02]  /*0ec0*/  IDP.4A.S8.S8 R35, R19, R20.reuse, R35 ;  /* 0x0000001413237226 */ /* 0x082fe40000000623 */
[-C--:B--2---:R-:W-:Y:S02]  /*0ed0*/  IDP.4A.S8.S8 R31, R18, R20.reuse, R31 ;  /* 0x00000014121f7226 */ /* 0x084fe4000000061f */
[-C--:B------:R-:W-:Y:S02]  /*0ee0*/  IDP.4A.S8.S8 R27, R17, R20.reuse, R27 ;  /* 0x00000014111b7226 */ /* 0x080fe4000000061b */
[----:B---3--:R-:W-:-:S02]  /*0ef0*/  IDP.4A.S8.S8 R49, R8, R20, R49 ;  /* 0x0000001408317226 */ /* 0x008fc40000000631 */
[C---:B------:R-:W-:Y:S02]  /*0f00*/  IDP.4A.S8.S8 R42, R50.reuse, R21, R42 ;  /* 0x00000015322a7226 */ /* 0x040fe4000000062a */
[CC--:B------:R-:W-:Y:S02]  /*0f10*/  IDP.4A.S8.S8 R45, R50.reuse, R22.reuse, R45 ;  /* 0x00000016322d7226 */ /* 0x0c0fe4000000062d */
[----:B------:R-:W-:Y:S02]  /*0f20*/  IDP.4A.S8.S8 R40, R50, R23, R40 ;  /* 0x0000001732287226 */ /* 0x000fe40000000628 */
[C---:B------:R-:W-:Y:S01]  /*0f30*/  IDP.4A.S8.S8 R38, R48.reuse, R21, R38 ;  /* 0x0000001530267226 */ /* 0x040fe20000000626 */
[----:B------:R-:W-:Y:S01]  /*0f40*/  LDS R50, [R4+0x1b8] ;  /* 0x0001b80004327984 */ /* 0x000fe20000000800 */
[C---:B------:R-:W-:Y:S02]  /*0f50*/  IDP.4A.S8.S8 R41, R48.reuse, R22, R41 ;  /* 0x0000001630297226 */ /* 0x040fe40000000629 */
[----:B------:R-:W-:-:S02]  /*0f60*/  IDP.4A.S8.S8 R36, R48, R23, R36 ;  /* 0x0000001730247226 */ /* 0x000fc40000000624 */
[C---:B------:R-:W-:Y:S01]  /*0f70*/  IDP.4A.S8.S8 R34, R46.reuse, R21, R34 ;  /* 0x000000152e227226 */ /* 0x040fe20000000622 */
[----:B------:R-:W-:Y:S01]  /*0f80*/  LDS R48, [R4+0x1d8] ;  /* 0x0001d80004307984 */ /* 0x000fe20000000800 */
[CC--:B------:R-:W-:Y:S02]  /*0f90*/  IDP.4A.S8.S8 R37, R46.reuse, R22.reuse, R37 ;  /* 0x000000162e257226 */ /* 0x0c0fe40000000625 */
[----:B------:R-:W-:Y:S02]  /*0fa0*/  IDP.4A.S8.S8 R32, R46, R23, R32 ;  /* 0x000000172e207226 */ /* 0x000fe40000000620 */
[C---:B------:R-:W-:Y:S01]  /*0fb0*/  IDP.4A.S8.S8 R30, R19.reuse, R21, R30 ;  /* 0x00000015131e7226 */ /* 0x040fe2000000061e */
[----:B------:R-:W-:Y:S01]  /*0fc0*/  LDS R46, [R4+0x1f8] ;  /* 0x0001f800042e7984 */ /* 0x000fe20000000800 */
        /* <DEDUP_REMOVED lines=8> */
[C---:B------:R-:W-:Y:S02]  /*1050*/  IDP.4A.S8.S8 R20, R8.reuse, R21, R16 ;  /* 0x0000001508147226 */ /* 0x040fe40000000610 */
[C---:B------:R-:W-:Y:S01]  /*1060*/  IDP.4A.S8.S8 R13, R8.reuse, R22, R13 ;  /* 0x00000016080d7226 */ /* 0x040fe2000000060d */
[----:B------:R-:W0:Y:S01]  /*1070*/  LDS.128 R16, [R6+0x20] ;  /* 0x0000200006107984 */ /* 0x000e220000000c00 */
[----:B------:R-:W-:-:S03]  /*1080*/  IDP.4A.S8.S8 R44, R8, R23, R44 ;  /* 0x00000017082c7226 */ /* 0x000fc6000000062c */
[----:B------:R-:W1:Y:S04]  /*1090*/  LDS R23, [R4+0x218] ;  /* 0x0002180004177984 */ /* 0x000e680000000800 */
[----:B------:R-:W2:Y:S04]  /*10a0*/  LDS R22, [R4+0x238] ;  /* 0x0002380004167984 */ /* 0x000ea80000000800 */
[----:B------:R-:W3:Y:S04]  /*10b0*/  LDS R21, [R4+0x258] ;  /* 0x0002580004157984 */ /* 0x000ee80000000800 */
[----:B------:R-:W4:Y:S01]  /*10c0*/  LDS R8, [R4+0x278] ;  /* 0x0002780004087984 */ /* 0x000f220000000800 */
[----:B0-----:R-:W-:-:S02]  /*10d0*/  IDP.4A.S8.S8 R47, R50, R16, R47 ;  /* 0x00000010322f7226 */ /* 0x001fc4000000062f */
[-C--:B------:R-:W-:Y:S02]  /*10e0*/  IDP.4A.S8.S8 R43, R48, R16.reuse, R43 ;  /* 0x00000010302b7226 */ /* 0x080fe4000000062b */
[-C--:B------:R-:W-:Y:S02]  /*10f0*/  IDP.4A.S8.S8 R39, R46, R16.reuse, R39 ;  /* 0x000000102e277226 */ /* 0x080fe40000000627 */
[-C--:B-1----:R-:W-:Y:S02]  /*1100*/  IDP.4A.S8.S8 R35, R23, R16.reuse, R35 ;  /* 0x0000001017237226 */ /* 0x082fe40000000623 */
[-C--:B--2---:R-:W-:Y:S02]  /*1110*/  IDP.4A.S8.S8 R31, R22, R16.reuse, R31 ;  /* 0x00000010161f7226 */ /* 0x084fe4000000061f */
[----:B------:R-:W-:Y:S02]  /*1120*/  IDP.4A.S8.S8 R42, R50, R17, R42 ;  /* 0x00000011322a7226 */ /* 0x000fe4000000062a */
[----:B---3--:R-:W-:-:S02]  /*1130*/  IDP.4A.S8.S8 R27, R21, R16, R27 ;  /* 0x00000010151b7226 */ /* 0x008fc4000000061b */
[----:B------:R-:W-:Y:S02]  /*1140*/  IDP.4A.S8.S8 R45, R50, R18, R45 ;  /* 0x00000012322d7226 */ /* 0x000fe4000000062d */
[----:B----4-:R-:W-:Y:S02]  /*1150*/  IDP.4A.S8.S8 R49, R8, R16, R49 ;  /* 0x0000001008317226 */ /* 0x010fe40000000631 */
        /* <DEDUP_REMOVED lines=84> */
[C---:B------:R-:W-:Y:S01]  /*16a0*/  IDP.4A.S8.S8 R42, R50.reuse, R17, R42 ;  /* 0x00000011322a7226 */ /* 0x040fe2000000062a */
[----:B------:R-:W0:Y:S01]  /*16b0*/  LDS.128 R20, [R6+0x50] ;  /* 0x0000500006147984 */ /* 0x000e220000000c00 */
[CC--:B------:R-:W-:Y:S02]  /*16c0*/  IDP.4A.S8.S8 R45, R50.reuse, R18.reuse, R45 ;  /* 0x00000012322d7226 */ /* 0x0c0fe4000000062d */
[----:B------:R-:W-:Y:S02]  /*16d0*/  IDP.4A.S8.S8 R40, R50, R19, R40 ;  /* 0x0000001332287226 */ /* 0x000fe40000000628 */
[C---:B------:R-:W-:Y:S01]  /*16e0*/  IDP.4A.S8.S8 R38, R48.reuse, R17, R38 ;  /* 0x0000001130267226 */ /* 0x040fe20000000626 */
[----:B------:R-:W1:Y:S01]  /*16f0*/  LDS R50, [R4+0x44c] ;  /* 0x00044c0004327984 */ /* 0x000e620000000800 */
[----:B------:R-:W-:-:S02]  /*1700*/  IDP.4A.S8.S8 R41, R48, R18, R41 ;  /* 0x0000001230297226 */ /* 0x000fc40000000629 */
[-C--:B------:R-:W-:Y:S01]  /*1710*/  IDP.4A.S8.S8 R36, R48, R19.reuse, R36 ;  /* 0x0000001330247226 */ /* 0x080fe20000000624 */
[----:B------:R-:W-:Y:S01]  /*1720*/  LDS R17, [R4+0x4ec] ;  /* 0x0004ec0004117984 */ /* 0x000fe20000000800 */
[C---:B------:R-:W-:Y:S02]  /*1730*/  IDP.4A.S8.S8 R13, R8.reuse, R18, R13 ;  /* 0x00000012080d7226 */ /* 0x040fe4000000060d */
[----:B------:R-:W-:Y:S01]  /*1740*/  IDP.4A.S8.S8 R44, R8, R19, R44 ;  /* 0x00000013082c7226 */ /* 0x000fe2000000062c */
[----:B------:R-:W2:Y:S04]  /*1750*/  LDS R48, [R4+0x46c] ;  /* 0x00046c0004307984 */ /* 0x000ea80000000800 */
[----:B------:R-:W3:Y:S04]  /*1760*/  LDS R19, [R4+0x4ac] ;  /* 0x0004ac0004137984 */ /* 0x000ee80000000800 */
[----:B------:R-:W4:Y:S04]  /*1770*/  LDS R18, [R4+0x4cc] ;  /* 0x0004cc0004127984 */ /* 0x000f280000000800 */
[----:B------:R-:W5:Y:S01]  /*1780*/  LDS R8, [R4+0x50c] ;  /* 0x00050c0004087984 */ /* 0x000f620000000800 */
        /* <DEDUP_REMOVED lines=9> */
[----:B------:R-:W-:Y:S01]  /*1820*/  LDS R50, [R4+0x548] ;  /* 0x0005480004327984 */ /* 0x000fe20000000800 */
[C---:B------:R-:W-:Y:S02]  /*1830*/  IDP.4A.S8.S8 R38, R48.reuse, R21, R38 ;  /* 0x0000001530267226 */ /* 0x040fe40000000626 */
[C---:B------:R-:W-:Y:S02]  /*1840*/  IDP.4A.S8.S8 R41, R48.reuse, R22, R41 ;  /* 0x0000001630297226 */ /* 0x040fe40000000629 */
[----:B------:R-:W-:Y:S02]  /*1850*/  IDP.4A.S8.S8 R36, R48, R23, R36 ;  /* 0x0000001730247226 */ /* 0x000fe40000000624 */
[C---:B---3--:R-:W-:Y:S01]  /*1860*/  IDP.4A.S8.S8 R35, R19.reuse, R20, R35 ;  /* 0x0000001413237226 */ /* 0x048fe20000000623 */
[----:B------:R-:W-:Y:S01]  /*1870*/  LDS R48, [R4+0x5e8] ;  /* 0x0005e80004307984 */ /* 0x000fe20000000800 */
[----:B------:R-:W-:-:S02]  /*1880*/  IDP.4A.S8.S8 R30, R19, R21, R30 ;  /* 0x00000015131e7226 */ /* 0x000fc4000000061e */
[C---:B------:R-:W-:Y:S02]  /*1890*/  IDP.4A.S8.S8 R33, R19.reuse, R22, R33 ;  /* 0x0000001613217226 */ /* 0x040fe40000000621 */
[----:B------:R-:W-:Y:S02]  /*18a0*/  IDP.4A.S8.S8 R28, R19, R23, R28 ;  /* 0x00000017131c7226 */ /* 0x000fe4000000061c */
[C---:B----4-:R-:W-:Y:S02]  /*18b0*/  IDP.4A.S8.S8 R31, R18.reuse, R20, R31 ;  /* 0x00000014121f7226 */ /* 0x050fe4000000061f */
[C---:B------:R-:W-:Y:S02]  /*18c0*/  IDP.4A.S8.S8 R26, R18.reuse, R21, R26 ;  /* 0x00000015121a7226 */ /* 0x040fe4000000061a */
[C---:B------:R-:W-:Y:S02]  /*18d0*/  IDP.4A.S8.S8 R29, R18.reuse, R22, R29 ;  /* 0x00000016121d7226 */ /* 0x040fe4000000061d */
[----:B------:R-:W-:-:S02]  /*18e0*/  IDP.4A.S8.S8 R24, R18, R23, R24 ;  /* 0x0000001712187226 */ /* 0x000fc40000000618 */
[C---:B------:R-:W-:Y:S02]  /*18f0*/  IDP.4A.S8.S8 R27, R17.reuse, R20, R27 ;  /* 0x00000014111b7226 */ /* 0x040fe4000000061b */
[C---:B------:R-:W-:Y:S02]  /*1900*/  IDP.4A.S8.S8 R12, R17.reuse, R21, R12 ;  /* 0x00000015110c7226 */ /* 0x040fe4000000060c */
[C---:B------:R-:W-:Y:S02]  /*1910*/  IDP.4A.S8.S8 R25, R17.reuse, R22, R25 ;  /* 0x0000001611197226 */ /* 0x040fe40000000619 */
[----:B------:R-:W-:Y:S02]  /*1920*/  IDP.4A.S8.S8 R10, R17, R23, R10 ;  /* 0x00000017110a7226 */ /* 0x000fe4000000060a */
[C---:B-----5:R-:W-:Y:S02]  /*1930*/  IDP.4A.S8.S8 R49, R8.reuse, R20, R49 ;  /* 0x0000001408317226 */ /* 0x060fe40000000631 */
        /* <DEDUP_REMOVED lines=30> */
[C---:B---3--:R-:W-:Y:S01]  /*1b20*/  IDP.4A.S8.S8 R27, R8.reuse, R16, R27 ;  /* 0x00000010081b7226 */ /* 0x048fe2000000061b */
[----:B------:R0:W1:Y:S01]  /*1b30*/  LDS.128 R20, [R6+0x70] ;  /* 0x0000700006147984 */ /* 0x0000620000000c00 */
[C---:B------:R-:W-:Y:S02]  /*1b40*/  IDP.4A.S8.S8 R12, R8.reuse, R17, R12 ;  /* 0x00000011080c7226 */ /* 0x040fe4000000060c */
[C---:B------:R-:W-:Y:S02]  /*1b50*/  IDP.4A.S8.S8 R25, R8.reuse, R18, R25 ;  /* 0x0000001208197226 */ /* 0x040fe40000000619 */
[----:B------:R-:W-:Y:S02]  /*1b60*/  IDP.4A.S8.S8 R10, R8, R19, R10 ;  /* 0x00000013080a7226 */ /* 0x000fe4000000060a */
[C---:B------:R-:W-:Y:S01]  /*1b70*/  IDP.4A.S8.S8 R49, R48.reuse, R16, R49 ;  /* 0x0000001030317226 */ /* 0x040fe20000000631 */
[----:B------:R-:W2:Y:S01]  /*1b80*/  LDS R8, [R4+0x6c4] ;  /* 0x0006c40004087984 */ /* 0x000ea20000000800 */
[----:B------:R-:W-:-:S02]  /*1b90*/  IDP.4A.S8.S8 R46, R48, R17, R46 ;  /* 0x00000011302e7226 */ /* 0x000fc4000000062e */
[----:B------:R-:W-:Y:S01]  /*1ba0*/  IDP.4A.S8.S8 R13, R48, R18, R13 ;  /* 0x00000012300d7226 */ /* 0x000fe2000000060d */
[----:B------:R-:W3:Y:S04]  /*1bb0*/  LDS R17, [R4+0x684] ;  /* 0x0006840004117984 */ /* 0x000ee80000000800 */
[----:B------:R-:W4:Y:S04]  /*1bc0*/  LDS R18, [R4+0x664] ;  /* 0x0006640004127984 */ /* 0x000f280000000800 */
[----:B------:R-:W5:Y:S01]  /*1bd0*/  LDS R16, [R4+0x6a4] ;  /* 0x0006a40004107984 */ /* 0x000f620000000800 */
[----:B------:R-:W-:-:S04]  /*1be0*/  UIADD3 UR4, UPT, UPT, UR4, 0x1, URZ ;  /* 0x0000000104047890 */ /* 0x000fc8000fffe0ff */
[----:B------:R-:W-:Y:S01]  /*1bf0*/  UISETP.NE.AND UP0, UPT, UR4, 0x8, UPT ;  /* 0x000000080400788c */ /* 0x000fe2000bf05270 */
[----:B------:R-:W-:Y:S01]  /*1c00*/  IDP.4A.S8.S8 R44, R48, R19, R44 ;  /* 0x00000013302c7226 */ /* 0x000fe2000000062c */
[----:B0-----:R-:W-:Y:S02]  /*1c10*/  IADD3 R6, P2, PT, R14, 0x80, RZ ;  /* 0x000000800e067810 */ /* 0x001fe40007f5e0ff */
[----:B------:R-:W-:Y:S02]  /*1c20*/  IADD3 R3, PT, PT, R3, 0x18800, RZ ;  /* 0x0001880003037810 */ /* 0x000fe40007ffe0ff */
[----:B------:R-:W-:Y:S02]  /*1c30*/  IADD3.X R19, PT, PT, RZ, R15, RZ, P2, !PT ;  /* 0x0000000fff137210 */ /* 0x000fe400017fe4ff */
[----:B------:R-:W-:Y:S02]  /*1c40*/  IADD3 R9, PT, PT, R9, 0x18800, RZ ;  /* 0x0001880009097810 */ /* 0x000fe40007ffe0ff */
[----:B------:R-:W-:-:S02]  /*1c50*/  IADD3 R7, PT, PT, R7, 0x18800, RZ ;  /* 0x0001880007077810 */ /* 0x000fc40007ffe0ff */
[----:B------:R-:W-:Y:S01]  /*1c60*/  IADD3 R5, PT, PT, R5, 0x18800, RZ ;  /* 0x0001880005057810 */ /* 0x000fe20007ffe0ff */
[CC--:B-1----:R-:W-:Y:S02]  /*1c70*/  IDP.4A.S8.S8 R47, R51.reuse, R20.reuse, R47 ;  /* 0x00000014332f7226 */ /* 0x0c2fe4000000062f */
[-C--:B------:R-:W-:Y:S02]  /*1c80*/  IDP.4A.S8.S8 R43, R50, R20.reuse, R43 ;  /* 0x00000014322b7226 */ /* 0x080fe4000000062b */
[-C--:B------:R-:W-:Y:S02]  /*1c90*/  IDP.4A.S8.S8 R39, R52, R20.reuse, R39 ;  /* 0x0000001434277226 */ /* 0x080fe40000000627 */
[----:B------:R-:W-:Y:S02]  /*1ca0*/  IDP.4A.S8.S8 R42, R51, R21, R42 ;  /* 0x00000015332a7226 */ /* 0x000fe4000000062a */
[C---:B--2---:R-:W-:Y:S02]  /*1cb0*/  IDP.4A.S8.S8 R49, R8.reuse, R20, R49 ;  /* 0x0000001408317226 */ /* 0x044fe40000000631 */
[----:B------:R-:W-:-:S02]  /*1cc0*/  IDP.4A.S8.S8 R13, R8, R22, R13 ;  /* 0x00000016080d7226 */ /* 0x000fc4000000060d */
[----:B---3--:R-:W-:Y:S02]  /*1cd0*/  IDP.4A.S8.S8 R31, R17, R20, R31 ;  /* 0x00000014111f7226 */ /* 0x008fe4000000061f */
[C---:B------:R-:W-:Y:S02]  /*1ce0*/  IDP.4A.S8.S8 R45, R51.reuse, R22, R45 ;  /* 0x00000016332d7226 */ /* 0x040fe4000000062d */
[-C--:B----4-:R-:W-:Y:S02]  /*1cf0*/  IDP.4A.S8.S8 R35, R18, R20.reuse, R35 ;  /* 0x0000001412237226 */ /* 0x090fe40000000623 */
[----:B------:R-:W-:Y:S02]  /*1d00*/  IDP.4A.S8.S8 R40, R51, R23, R40 ;  /* 0x0000001733287226 */ /* 0x000fe40000000628 */
[----:B-----5:R-:W-:Y:S02]  /*1d10*/  IDP.4A.S8.S8 R27, R16, R20, R27 ;  /* 0x00000014101b7226 */ /* 0x020fe4000000061b */
        /* <DEDUP_REMOVED lines=14> */
[C---:B------:R-:W-:Y:S02]  /*1e00*/  IDP.4A.S8.S8 R25, R16.reuse, R22, R25 ;  /* 0x0000001610197226 */ /* 0x040fe40000000619 */
[-C--:B------:R-:W-:Y:S02]  /*1e10*/  IDP.4A.S8.S8 R10, R16, R23.reuse, R10 ;  /* 0x00000017100a7226 */ /* 0x080fe4000000060a */
[----:B------:R-:W-:Y:S01]  /*1e20*/  IDP.4A.S8.S8 R8, R8, R23, R44 ;  /* 0x0000001708087226 */ /* 0x000fe2000000062c */
[----:B------:R-:W-:Y:S06]  /*1e30*/  BRA.U UP0, `(.L_x_397) ;  /* 0xffffffe9005c7547 */ /* 0x000fec000b83ffff */
[----:B------:R-:W0:Y:S01]  /*1e40*/  S2R R6, SR_CTAID.Y ;  /* 0x0000000000067919 */ /* 0x000e220000002600 */
[----:B------:R-:W1:Y:S01]  /*1e50*/  LDC.64 R4, c[0x0][0x398] ;  /* 0x0000e600ff047b82 */ /* 0x000e620000000a00 */
[----:B0-----:R-:W-:-:S04]  /*1e60*/  LEA R3, R6, R11, 0x5 ;  /* 0x0000000b06037211 */ /* 0x001fc800078e28ff */
[----:B------:R-:W-:-:S05]  /*1e70*/  SHF.L.U32 R3, R3, 0x2, RZ ;  /* 0x0000000203037819 */ /* 0x000fca00000006ff */
[----:B-1----:R-:W-:-:S05]  /*1e80*/  IMAD.WIDE.U32 R4, R3, 0x4, R4 ;  /* 0x0000000403047825 */ /* 0x002fca00078e0004 */
[----:B------:R-:W2:Y:S04]  /*1e90*/  LDG.E.CONSTANT R19, desc[UR8][R4.64] ;  /* 0x0000000804137981 */ /* 0x000ea8000c1e9900 */
[----:B------:R-:W3:Y:S01]  /*1ea0*/  LDG.E.CONSTANT R18, desc[UR8][R4.64+0x4] ;  /* 0x0000040804127981 */ /* 0x000ee2000c1e9900 */
[----:B------:R-:W0:Y:S01]  /*1eb0*/  S2R R3, SR_CTAID.Z ;  /* 0x0000000000037919 */ /* 0x000e220000002700 */
[----:B------:R-:W1:Y:S02]  /*1ec0*/  S2R R21, SR_CTAID.X ;  /* 0x0000000000157919 */ /* 0x000e640000002500 */
[----:B------:R-:W4:Y:S01]  /*1ed0*/  LDG.E.CONSTANT R9, desc[UR8][R4.64+0x8] ;  /* 0x0000080804097981 */ /* 0x000f22000c1e9900 */
[----:B------:R-:W-:Y:S01]  /*1ee0*/  HFMA2 R2, -RZ, RZ, 2, 0 ;  /* 0x40000000ff027431 */ /* 0x000fe200000001ff */
[----:B------:R-:W-:-:S02]  /*1ef0*/  SHF.R.S32.HI R7, RZ, 0x1f, R47 ;  /* 0x0000001fff077819 */ /* 0x000fc4000001142f */
[----:B------:R-:W-:Y:S02]  /*1f00*/  SHF.R.S32.HI R14, RZ, 0x1f, R43 ;  /* 0x0000001fff0e7819 */ /* 0x000fe4000001142b */
[----:B------:R-:W-:Y:S01]  /*1f10*/  SHF.R.S32.HI R15, RZ, 0x1f, R39 ;  /* 0x0000001fff0f7819 */ /* 0x000fe20000011427 */
[----:B------:R-:W-:Y:S02]  /*1f20*/  IMAD R16, R7, -0x38940000, RZ ;  /* 0xc76c000007107824 */ /* 0x000fe400078e02ff */
[----:B------:R-:W-:Y:S02]  /*1f30*/  IMAD R14, R14, -0x38940000, RZ ;  /* 0xc76c00000e0e7824 */ /* 0x000fe400078e02ff */
[----:B------:R-:W-:Y:S02]  /*1f40*/  IMAD R44, R15, -0x38940000, RZ ;  /* 0xc76c00000f2c7824 */ /* 0x000fe400078e02ff */
[----:B------:R-:W-:Y:S01]  /*1f50*/  IMAD R23, R47, 0x11b39, R16 ;  /* 0x00011b392f177824 */ /* 0x000fe200078e0210 */
[----:B0-----:R-:W-:-:S02]  /*1f60*/  LEA R6, R3, R6, 0x2 ;  /* 0x0000000603067211 */ /* 0x001fc400078e10ff */
[----:B------:R-:W-:Y:S02]  /*1f70*/  MOV R3, 0x0 ;  /* 0x0000000000037802 */ /* 0x000fe40000000f00 */
[----:B------:R-:W-:Y:S01]  /*1f80*/  LEA R22, R6, R11, 0x5 ;  /* 0x0000000b06167211 */ /* 0x000fe200078e28ff */
[----:B------:R-:W-:-:S04]  /*1f90*/  IMAD.WIDE.U32 R6, R47, -0x38940000, R2 ;  /* 0xc76c00002f067825 */ /* 0x000fc800078e0002 */
[----:B-1----:R-:W-:Y:S01]  /*1fa0*/  IMAD R11, R22, 0x1c, R21 ;  /* 0x0000001c160b7824 */ /* 0x002fe200078e0215 */
[----:B------:R-:W-:Y:S01]  /*1fb0*/  IADD3 R23, PT, PT, R7, R23, RZ ;  /* 0x0000001707177210 */ /* 0x000fe20007ffe0ff */
[----:B------:R0:W5:Y:S01]  /*1fc0*/  LDG.E.CONSTANT R21, desc[UR8][R4.64+0xc] ;  /* 0x00000c0804157981 */ /* 0x000162000c1e9900 */
[C---:B------:R-:W-:Y:S02]  /*1fd0*/  IMAD R47, R43.reuse, 0x11b39, R14 ;  /* 0x00011b392b2f7824 */ /* 0x040fe400078e020e */
[----:B------:R-:W-:Y:S01]  /*1fe0*/  IMAD.WIDE.U32 R14, R43, -0x38940000, R2 ;  /* 0xc76c00002b0e7825 */ /* 0x000fe200078e0002 */
[----:B------:R-:W-:-:S03]  /*1ff0*/  SHF.R.U64 R22, R6, 0x1f, R23 ;  /* 0x0000001f06167819 */ /* 0x000fc60000001217 */
[----:B------:R-:W-:Y:S01]  /*2000*/  IMAD R43, R39, 0x11b39, R44 ;  /* 0x00011b39272b7824 */ /* 0x000fe200078e022c */
[----:B------:R-:W-:Y:S01]  /*2010*/  IADD3 R15, PT, PT, R15, R47, RZ ;  /* 0x0000002f0f0f7210 */ /* 0x000fe20007ffe0ff */
[----:B------:R-:W-:Y:S01]  /*2020*/  IMAD.WIDE.U32 R16, R39, -0x38940000, R2 ;  /* 0xc76c000027107825 */ /* 0x000fe200078e0002 */
[----:B------:R-:W-:-:S04]  /*2030*/  SHF.R.S32.HI R6, RZ, 0x1f, R35 ;  /* 0x0000001fff067819 */ /* 0x000fc80000011423 */
[----:B------:R-:W-:Y:S02]  /*2040*/  IADD3 R7, PT, PT, R17, R43, RZ ;  /* 0x0000002b11077210 */ /* 0x000fe40007ffe0ff */
[----:B------:R-:W-:Y:S02]  /*2050*/  SHF.R.U64 R44, R14, 0x1f, R15 ;  /* 0x0000001f0e2c7819 */ /* 0x000fe4000000120f */
[----:B------:R-:W-:Y:S02]  /*2060*/  SHF.R.U64 R46, R16, 0x1f, R7 ;  /* 0x0000001f102e7819 */ /* 0x000fe40000001207 */
[----:B------:R-:W-:Y:S01]  /*2070*/  SHF.R.S32.HI R7, RZ, 0x1f, R31 ;  /* 0x0000001fff077819 */ /* 0x000fe2000001141f */
[----:B------:R-:W-:Y:S01]  /*2080*/  IMAD R6, R6, -0x38940000, RZ ;  /* 0xc76c000006067824 */ /* 0x000fe200078e02ff */
[----:B------:R-:W-:Y:S02]  /*2090*/  SHF.R.S32.HI R14, RZ, 0x1f, R27 ;  /* 0x0000001fff0e7819 */ /* 0x000fe4000001141b */
[----:B------:R-:W-:Y:S01]  /*20a0*/  SHF.R.S32.HI R15, RZ, 0x1f, R49 ;  /* 0x0000001fff0f7819 */ /* 0x000fe20000011431 */
[----:B------:R-:W-:-:S02]  /*20b0*/  IMAD R16, R7, -0x38940000, RZ ;  /* 0xc76c000007107824 */ /* 0x000fc400078e02ff */
[----:B------:R-:W-:Y:S02]  /*20c0*/  IMAD R14, R14, -0x38940000, RZ ;  /* 0xc76c00000e0e7824 */ /* 0x000fe400078e02ff */
[C---:B------:R-:W-:Y:S02]  /*20d0*/  IMAD R17, R35.reuse, 0x11b39, R6 ;  /* 0x00011b3923117824 */ /* 0x040fe400078e0206 */
[----:B0-----:R-:W-:-:S04]  /*20e0*/  IMAD.WIDE.U32 R4, R35, -0x38940000, R2 ;  /* 0xc76c000023047825 */ /* 0x001fc800078e0002 */
[----:B------:R-:W-:Y:S02]  /*20f0*/  IMAD R48, R15, -0x38940000, RZ ;  /* 0xc76c00000f307824 */ /* 0x000fe400078e02ff */
[C---:B------:R-:W-:Y:S02]  /*2100*/  IMAD R23, R31.reuse, 0x11b39, R16 ;  /* 0x00011b391f177824 */ /* 0x040fe400078e0210 */
[----:B------:R-:W-:Y:S01]  /*2110*/  IMAD.WIDE.U32 R6, R31, -0x38940000, R2 ;  /* 0xc76c00001f067825 */ /* 0x000fe200078e0002 */
[----:B------:R-:W-:-:S03]  /*2120*/  IADD3 R5, PT, PT, R5, R17, RZ ;  /* 0x0000001105057210 */ /* 0x000fc60007ffe0ff */
[C---:B------:R-:W-:Y:S02]  /*2130*/  IMAD R31, R27.reuse, 0x11b39, R14 ;  /* 0x00011b391b1f7824 */ /* 0x040fe400078e020e */
[----:B------:R-:W-:-:S04]  /*2140*/  IMAD.WIDE.U32 R14, R27, -0x38940000, R2 ;  /* 0xc76c00001b0e7825 */ /* 0x000fc800078e0002 */
[C---:B------:R-:W-:Y:S02]  /*2150*/  IMAD R27, R49.reuse, 0x11b39, R48 ;  /* 0x00011b39311b7824 */ /* 0x040fe400078e0230 */
[----:B------:R-:W-:Y:S01]  /*2160*/  IMAD.WIDE.U32 R16, R49, -0x38940000, R2 ;  /* 0xc76c000031107825 */ /* 0x000fe200078e0002 */
[----:B------:R-:W-:-:S04]  /*2170*/  SHF.R.U64 R48, R4, 0x1f, R5 ;  /* 0x0000001f04307819 */ /* 0x000fc80000001205 */
[----:B------:R-:W-:Y:S02]  /*2180*/  IADD3 R5, PT, PT, R17, R27, RZ ;  /* 0x0000001b11057210 */ /* 0x000fe40007ffe0ff */
[----:B------:R-:W-:Y:S02]  /*2190*/  IADD3 R23, PT, PT, R7, R23, RZ ;  /* 0x0000001707177210 */ /* 0x000fe40007ffe0ff */
[----:B------:R-:W-:Y:S02]  /*21a0*/  SHF.R.U64 R52, R16, 0x1f, R5 ;  /* 0x0000001f10347819 */ /* 0x000fe40000001205 */
[----:B------:R-:W-:Y:S02]  /*21b0*/  SHF.R.S32.HI R5, RZ, 0x1f, R34 ;  /* 0x0000001fff057819 */ /* 0x000fe40000011422 */
[----:B------:R-:W-:Y:S02]  /*21c0*/  IADD3 R31, PT, PT, R15, R31, RZ ;  /* 0x0000001f0f1f7210 */ /* 0x000fe40007ffe0ff */
[----:B------:R-:W-:-:S02]  /*21d0*/  SHF.R.S32.HI R7, RZ, 0x1f, R26 ;  /* 0x0000001fff077819 */ /* 0x000fc4000001141a */
[----:B------:R-:W-:Y:S02]  /*21e0*/  SHF.R.S32.HI R15, RZ, 0x1f, R12 ;  /* 0x0000001fff0f7819 */ /* 0x000fe4000001140c */
[----:B------:R-:W-:Y:S01]  /*21f0*/  SHF.R.U64 R50, R6, 0x1f, R23 ;  /* 0x0000001f06327819 */ /* 0x000fe20000001217 */
[----:B------:R-:W-:Y:S01]  /*2200*/  IMAD R23, R5, -0x38940000, RZ ;  /* 0xc76c000005177824 */ /* 0x000fe200078e02ff */
[----:B------:R-:W-:Y:S01]  /*2210*/  SHF.R.S32.HI R39, RZ, 0x1f, R42 ;  /* 0x0000001fff277819 */ /* 0x000fe2000001142a */
[----:B------:R-:W-:Y:S01]  /*2220*/  IMAD R47, R7, -0x38940000, RZ ;  /* 0xc76c0000072f7824 */ /* 0x000fe200078e02ff */
[----:B------:R-:W-:Y:S01]  /*2230*/  SHF.R.S32.HI R4, RZ, 0x1f, R38 ;  /* 0x0000001fff047819 */ /* 0x000fe20000011426 */
[----:B------:R-:W-:Y:S02]  /*2240*/  IMAD R5, R15, -0x38940000, RZ ;  /* 0xc76c00000f057824 */ /* 0x000fe400078e02ff */
[----:B------:R-:W-:Y:S02]  /*2250*/  IMAD R7, R34, 0x11b39, R23 ;  /* 0x00011b3922077824 */ /* 0x000fe400078e0217 */
[----:B------:R-:W-:-:S02]  /*2260*/  IMAD R39, R39, -0x38940000, RZ ;  /* 0xc76c000027277824 */ /* 0x000fc400078e02ff */
[----:B------:R-:W-:Y:S01]  /*2270*/  IMAD R23, R26, 0x11b39, R47 ;  /* 0x00011b391a177824 */ /* 0x000fe200078e022f */
[----:B------:R-:W-:Y:S01]  /*2280*/  SHF.R.S32.HI R6, RZ, 0x1f, R30 ;  /* 0x0000001fff067819 */ /* 0x000fe2000001141e */
[----:B------:R-:W-:Y:S02]  /*2290*/  IMAD R17, R4, -0x38940000, RZ ;  /* 0xc76c000004117824 */ /* 0x000fe400078e02ff */
[C---:B------:R-:W-:Y:S02]  /*22a0*/  IMAD R47, R12.reuse, 0x11b39, R5 ;  /* 0x00011b390c2f7824 */ /* 0x040fe400078e0205 */
[----:B------:R-:W-:-:S04]  /*22b0*/  IMAD.WIDE.U32 R4, R12, -0x38940000, R2 ;  /* 0xc76c00000c047825 */ /* 0x000fc800078e0002 */
[C---:B------:R-:W-:Y:S02]  /*22c0*/  IMAD R39, R42.reuse, 0x11b39, R39 ;  /* 0x00011b392a277824 */ /* 0x040fe400078e0227 */
[----:B------:R-:W-:Y:S01]  /*22d0*/  IMAD.WIDE.U32 R42, R42, -0x38940000, R2 ;  /* 0xc76c00002a2a7825 */ /* 0x000fe200078e0002 */
[----:B------:R-:W-:-:S03]  /*22e0*/  IADD3 R47, PT, PT, R5, R47, RZ ;  /* 0x0000002f052f7210 */ /* 0x000fc60007ffe0ff */
[----:B------:R-:W-:Y:S02]  /*22f0*/  IMAD R27, R6, -0x38940000, RZ ;  /* 0xc76c0000061b7824 */ /* 0x000fe400078e02ff */
[----:B------:R-:W-:Y:S01]  /*2300*/  IMAD.WIDE.U32 R34, R34, -0x38940000, R2 ;  /* 0xc76c000022227825 */ /* 0x000fe200078e0002 */
[----:B------:R-:W-:Y:S02]  /*2310*/  IADD3 R43, PT, PT, R43, R39, RZ ;  /* 0x000000272b2b7210 */ /* 0x000fe40007ffe0ff */
[----:B------:R-:W-:Y:S01]  /*2320*/  SHF.R.U64 R47, R4, 0x1f, R47 ;  /* 0x0000001f042f7819 */ /* 0x000fe2000000122f */
[----:B------:R-:W-:Y:S01]  /*2330*/  IMAD R17, R38, 0x11b39, R17 ;  /* 0x00011b3926117824 */ /* 0x000fe200078e0211 */
[----:B------:R-:W-:Y:S01]  /*2340*/  SHF.R.U64 R14, R14, 0x1f, R31 ;  /* 0x0000001f0e0e7819 */ /* 0x000fe2000000121f */
[----:B------:R-:W-:Y:S01]  /*2350*/  IMAD.WIDE.U32 R38, R38, -0x38940000, R2 ;  /* 0xc76c000026267825 */ /* 0x000fe200078e0002 */
[----:B------:R-:W-:-:S03]  /*2360*/  SHF.R.S32.HI R4, RZ, 0x1f, R20 ;  /* 0x0000001fff047819 */ /* 0x000fc60000011414 */
[----:B------:R-:W-:Y:S01]  /*2370*/  IMAD R15, R30, 0x11b39, R27 ;  /* 0x00011b391e0f7824 */ /* 0x000fe200078e021b */
[----:B------:R-:W-:Y:S01]  /*2380*/  IADD3 R7, PT, PT, R35, R7, RZ ;  /* 0x0000000723077210 */ /* 0x000fe20007ffe0ff */
[----:B------:R-:W-:Y:S01]  /*2390*/  IMAD.WIDE.U32 R26, R26, -0x38940000, R2 ;  /* 0xc76c00001a1a7825 */ /* 0x000fe200078e0002 */
[----:B------:R-:W-:-:S03]  /*23a0*/  SHF.R.S32.HI R5, RZ, 0x1f, R45 ;  /* 0x0000001fff057819 */ /* 0x000fc6000001142d */
[----:B------:R-:W-:Y:S01]  /*23b0*/  IMAD.WIDE.U32 R30, R30, -0x38940000, R2 ;  /* 0xc76c00001e1e7825 */ /* 0x000fe200078e0002 */
[----:B------:R-:W-:Y:S02]  /*23c0*/  IADD3 R39, PT, PT, R39, R17, RZ ;  /* 0x0000001127277210 */ /* 0x000fe40007ffe0ff */
[----:B------:R-:W-:Y:S01]  /*23d0*/  IADD3 R23, PT, PT, R27, R23, RZ ;  /* 0x000000171b177210 */ /* 0x000fe20007ffe0ff */
[----:B------:R-:W-:Y:S01]  /*23e0*/  IMAD R17, R4, -0x38940000, RZ ;  /* 0xc76c000004117824 */ /* 0x000fe200078e02ff */
[----:B------:R-:W-:Y:S02]  /*23f0*/  SHF.R.U64 R35, R34, 0x1f, R7 ;  /* 0x0000001f22237819 */ /* 0x000fe40000001207 */
[----:B------:R-:W-:Y:S02]  /*2400*/  SHF.R.S32.HI R6, RZ, 0x1f, R41 ;  /* 0x0000001fff067819 */ /* 0x000fe40000011429 */
[----:B------:R-:W-:Y:S02]  /*2410*/  IADD3 R15, PT, PT, R31, R15, RZ ;  /* 0x0000000f1f0f7210 */ /* 0x000fe40007ffe0ff */
[----:B------:R-:W-:Y:S01]  /*2420*/  SHF.R.S32.HI R7, RZ, 0x1f, R37 ;  /* 0x0000001fff077819 */ /* 0x000fe20000011425 */
[----:B------:R-:W-:Y:S01]  /*2430*/  IMAD R16, R5, -0x38940000, RZ ;  /* 0xc76c000005107824 */ /* 0x000fe200078e02ff */
[----:B------:R-:W-:Y:S01]  /*2440*/  SHF.R.S32.HI R12, RZ, 0x1f, R33 ;  /* 0x0000001fff0c7819 */ /* 0x000fe20000011421 */
[----:B------:R-:W-:Y:S01]  /*2450*/  IMAD R27, R20, 0x11b39, R17 ;  /* 0x00011b39141b7824 */ /* 0x000fe200078e0211 */
[----:B------:R-:W-:Y:S01]  /*2460*/  SHF.R.U64 R23, R26, 0x1f, R23 ;  /* 0x0000001f1a177819 */ /* 0x000fe20000001217 */
[----:B------:R-:W-:Y:S01]  /*2470*/  IMAD.WIDE.U32 R4, R20, -0x38940000, R2 ;  /* 0xc76c000014047825 */ /* 0x000fe200078e0002 */
[----:B------:R-:W-:-:S03]  /*2480*/  SHF.R.U64 R15, R30, 0x1f, R15 ;  /* 0x0000001f1e0f7819 */ /* 0x000fc6000000120f */
[----:B------:R-:W-:Y:S02]  /*2490*/  IMAD R26, R6, -0x38940000, RZ ;  /* 0xc76c0000061a7824 */ /* 0x000fe400078e02ff */
[----:B------:R-:W-:Y:S02]  /*24a0*/  IMAD R30, R7, -0x38940000, RZ ;  /* 0xc76c0000071e7824 */ /* 0x000fe400078e02ff */
[----:B------:R-:W-:Y:S01]  /*24b0*/  IMAD R12, R12, -0x38940000, RZ ;  /* 0xc76c00000c0c7824 */ /* 0x000fe200078e02ff */
[----:B------:R-:W-:Y:S01]  /*24c0*/  IADD3 R5, PT, PT, R5, R27, RZ ;  /* 0x0000001b05057210 */ /* 0x000fe20007ffe0ff */
[C---:B------:R-:W-:Y:S02]  /*24d0*/  IMAD R49, R45.reuse, 0x11b39, R16 ;  /* 0x00011b392d317824 */ /* 0x040fe400078e0210 */
[----:B------:R-:W-:-:S04]  /*24e0*/  IMAD.WIDE.U32 R6, R45, -0x38940000, R2 ;  /* 0xc76c00002d067825 */ /* 0x000fc800078e0002 */
[C---:B------:R-:W-:Y:S02]  /*24f0*/  IMAD R45, R41.reuse, 0x11b39, R26 ;  /* 0x00011b39292d7824 */ /* 0x040fe400078e021a */
[----:B------:R-:W-:-:S04]  /*2500*/  IMAD.WIDE.U32 R16, R41, -0x38940000, R2 ;  /* 0xc76c000029107825 */ /* 0x000fc800078e0002 */
[C---:B------:R-:W-:Y:S02]  /*2510*/  IMAD R41, R37.reuse, 0x11b39, R30 ;  /* 0x00011b3925297824 */ /* 0x040fe400078e021e */
[----:B------:R-:W-:-:S04]  /*2520*/  IMAD.WIDE.U32 R26, R37, -0x38940000, R2 ;  /* 0xc76c0000251a7825 */ /* 0x000fc800078e0002 */
[C---:B------:R-:W-:Y:S02]  /*2530*/  IMAD R37, R33.reuse, 0x11b39, R12 ;  /* 0x00011b3921257824 */ /* 0x040fe400078e020c */
[----:B------:R-:W-:Y:S01]  /*2540*/  IMAD.WIDE.U32 R30, R33, -0x38940000, R2 ;  /* 0xc76c0000211e7825 */ /* 0x000fe200078e0002 */
[----:B------:R-:W-:Y:S02]  /*2550*/  SHF.R.U64 R33, R4, 0x1f, R5 ;  /* 0x0000001f04217819 */ /* 0x000fe40000001205 */
[----:B------:R-:W-:Y:S02]  /*2560*/  IADD3 R49, PT, PT, R7, R49, RZ ;  /* 0x0000003107317210 */ /* 0x000fe40007ffe0ff */
[----:B------:R-:W-:Y:S02]  /*2570*/  IADD3 R5, PT, PT, R31, R37, RZ ;  /* 0x000000251f057210 */ /* 0x000fe40007ffe0ff */
[----:B------:R-:W-:Y:S02]  /*2580*/  IADD3 R7, PT, PT, R27, R41, RZ ;  /* 0x000000291b077210 */ /* 0x000fe40007ffe0ff */
[----:B------:R-:W-:-:S02]  /*2590*/  SHF.R.S32.HI R4, RZ, 0x1f, R29 ;  /* 0x0000001fff047819 */ /* 0x000fc4000001141d */
[----:B------:R-:W-:Y:S02]  /*25a0*/  SHF.R.U64 R30, R30, 0x1f, R5 ;  /* 0x0000001f1e1e7819 */ /* 0x000fe40000001205 */
[----:B------:R-:W-:Y:S01]  /*25b0*/  SHF.R.U64 R26, R26, 0x1f, R7 ;  /* 0x0000001f1a1a7819 */ /* 0x000fe20000001207 */
[----:B------:R-:W-:Y:S01]  /*25c0*/  IMAD R4, R4, -0x38940000, RZ ;  /* 0xc76c000004047824 */ /* 0x000fe200078e02ff */
[----:B------:R-:W-:Y:S02]  /*25d0*/  SHF.R.S32.HI R5, RZ, 0x1f, R25 ;  /* 0x0000001fff057819 */ /* 0x000fe40000011419 */
[----:B------:R-:W-:Y:S02]  /*25e0*/  SHF.R.S32.HI R7, RZ, 0x1f, R40 ;  /* 0x0000001fff077819 */ /* 0x000fe40000011428 */
[----:B------:R-:W-:Y:S02]  /*25f0*/  SHF.R.S32.HI R27, RZ, 0x1f, R36 ;  /* 0x0000001fff1b7819 */ /* 0x000fe40000011424 */
[----:B------:R-:W-:Y:S01]  /*2600*/  SHF.R.U64 R20, R6, 0x1f, R49 ;  /* 0x0000001f06147819 */ /* 0x000fe20000001231 */
[----:B------:R-:W-:Y:S01]  /*2610*/  IMAD R12, R5, -0x38940000, RZ ;  /* 0xc76c0000050c7824 */ /* 0x000fe200078e02ff */
[----:B------:R-:W-:Y:S01]  /*2620*/  SHF.R.S32.HI R6, RZ, 0x1f, R13 ;  /* 0x0000001fff067819 */ /* 0x000fe2000001140d */
[----:B------:R-:W-:-:S02]  /*2630*/  IMAD R31, R29, 0x11b39, R4 ;  /* 0x00011b391d1f7824 */ /* 0x000fc400078e0204 */
[----:B------:R-:W-:Y:S02]  /*2640*/  IMAD R37, R7, -0x38940000, RZ ;  /* 0xc76c000007257824 */ /* 0x000fe400078e02ff */
[----:B------:R-:W-:Y:S02]  /*2650*/  IMAD R27, R27, -0x38940000, RZ ;  /* 0xc76c00001b1b7824 */ /* 0x000fe400078e02ff */
[----:B------:R-:W-:Y:S01]  /*2660*/  IMAD.WIDE.U32 R4, R29, -0x38940000, R2 ;  /* 0xc76c00001d047825 */ /* 0x000fe200078e0002 */
[----:B------:R-:W-:-:S03]  /*2670*/  IADD3 R45, PT, PT, R17, R45, RZ ;  /* 0x0000002d112d7210 */ /* 0x000fc60007ffe0ff */
[----:B------:R-:W-:Y:S01]  /*2680*/  IMAD R34, R6, -0x38940000, RZ ;  /* 0xc76c000006227824 */ /* 0x000fe200078e02ff */
[----:B------:R-:W-:Y:S01]  /*2690*/  IADD3 R5, PT, PT, R5, R31, RZ ;  /* 0x0000001f05057210 */ /* 0x000fe20007ffe0ff */
[C---:B------:R-:W-:Y:S02]  /*26a0*/  IMAD R17, R25.reuse, 0x11b39, R12 ;  /* 0x00011b3919117824 */ /* 0x040fe400078e020c */
[----:B------:R-:W-:-:S04]  /*26b0*/  IMAD.WIDE.U32 R6, R25, -0x38940000, R2 ;  /* 0xc76c000019067825 */ /* 0x000fc800078e0002 */
[----:B------:R-:W-:Y:S02]  /*26c0*/  IMAD R29, R40, 0x11b39, R37 ;  /* 0x00011b39281d7824 */ /* 0x000fe400078e0225 */
[----:B------:R-:W-:Y:S02]  /*26d0*/  IMAD R27, R36, 0x11b39, R27 ;  /* 0x00011b39241b7824 */ /* 0x000fe400078e021b */
[----:B------:R-:W-:-:S04]  /*26e0*/  IMAD.WIDE.U32 R40, R40, -0x38940000, R2 ;  /* 0xc76c000028287825 */ /* 0x000fc800078e0002 */
[----:B------:R-:W-:Y:S01]  /*26f0*/  IMAD.WIDE.U32 R36, R36, -0x38940000, R2 ;  /* 0xc76c000024247825 */ /* 0x000fe200078e0002 */
[----:B------:R-:W-:-:S03]  /*2700*/  IADD3 R17, PT, PT, R7, R17, RZ ;  /* 0x0000001107117210 */ /* 0x000fc60007ffe0ff */
[C---:B------:R-:W-:Y:S01]  /*2710*/  IMAD R25, R13.reuse, 0x11b39, R34 ;  /* 0x00011b390d197824 */ /* 0x040fe200078e0222 */
[----:B------:R-:W-:Y:S01]  /*2720*/  SHF.R.U64 R34, R4, 0x1f, R5 ;  /* 0x0000001f04227819 */ /* 0x000fe20000001205 */
[----:B------:R-:W-:Y:S01]  /*2730*/  IMAD.WIDE.U32 R12, R13, -0x38940000, R2 ;  /* 0xc76c00000d0c7825 */ /* 0x000fe200078e0002 */
[----:B------:R-:W-:Y:S02]  /*2740*/  IADD3 R7, PT, PT, R41, R29, RZ ;  /* 0x0000001d29077210 */ /* 0x000fe40007ffe0ff */
[----:B------:R-:W-:Y:S02]  /*2750*/  IADD3 R5, PT, PT, R37, R27, RZ ;  /* 0x0000001b25057210 */ /* 0x000fe40007ffe0ff */
[----:B------:R-:W-:Y:S02]  /*2760*/  SHF.R.S32.HI R4, RZ, 0x1f, R32 ;  /* 0x0000001fff047819 */ /* 0x000fe40000011420 */
[----:B------:R-:W-:Y:S02]  /*2770*/  SHF.R.U64 R40, R40, 0x1f, R7 ;  /* 0x0000001f28287819 */ /* 0x000fe40000001207 */
[----:B------:R-:W-:-:S02]  /*2780*/  SHF.R.U64 R36, R36, 0x1f, R5 ;  /* 0x0000001f24247819 */ /* 0x000fc40000001205 */
[----:B------:R-:W-:Y:S02]  /*2790*/  SHF.R.U64 R39, R38, 0x1f, R39 ;  /* 0x0000001f26277819 */ /* 0x000fe40000001227 */
[----:B------:R-:W-:Y:S02]  /*27a0*/  IADD3 R25, PT, PT, R13, R25, RZ ;  /* 0x000000190d197210 */ /* 0x000fe40007ffe0ff */
[----:B------:R-:W-:Y:S02]  /*27b0*/  SHF.R.S32.HI R5, RZ, 0x1f, R28 ;  /* 0x0000001fff057819 */ /* 0x000fe4000001141c */
[----:B------:R-:W-:Y:S02]  /*27c0*/  SHF.R.S32.HI R7, RZ, 0x1f, R10 ;  /* 0x0000001fff077819 */ /* 0x000fe4000001140a */
[----:B------:R-:W-:Y:S01]  /*27d0*/  SHF.R.U64 R38, R6, 0x1f, R17 ;  /* 0x0000001f06267819 */ /* 0x000fe20000001211 */
[----:B------:R-:W-:Y:S01]  /*27e0*/  IMAD R17, R4, -0x38940000, RZ ;  /* 0xc76c000004117824 */ /* 0x000fe200078e02ff */
[----:B------:R-:W-:-:S02]  /*27f0*/  SHF.R.S32.HI R6, RZ, 0x1f, R24 ;  /* 0x0000001fff067819 */ /* 0x000fc40000011418 */
[----:B------:R-:W-:Y:S01]  /*2800*/  SHF.R.U64 R43, R42, 0x1f, R43 ;  /* 0x0000001f2a2b7819 */ /* 0x000fe2000000122b */
[----:B------:R-:W-:Y:S01]  /*2810*/  IMAD R31, R7, -0x38940000, RZ ;  /* 0xc76c0000071f7824 */ /* 0x000fe200078e02ff */
[----:B------:R-:W-:Y:S01]  /*2820*/  SHF.R.U64 R42, R12, 0x1f, R25 ;  /* 0x0000001f0c2a7819 */ /* 0x000fe20000001219 */
[----:B------:R-:W-:Y:S01]  /*2830*/  IMAD R25, R5, -0x38940000, RZ ;  /* 0xc76c000005197824 */ /* 0x000fe200078e02ff */
[----:B------:R-:W-:Y:S01]  /*2840*/  SHF.R.S32.HI R13, RZ, 0x1f, R8 ;  /* 0x0000001fff0d7819 */ /* 0x000fe20000011408 */
[C---:B------:R-:W-:Y:S02]  /*2850*/  IMAD R7, R32.reuse, 0x11b39, R17 ;  /* 0x00011b3920077824 */ /* 0x040fe400078e0211 */
[----:B------:R-:W-:-:S04]  /*2860*/  IMAD.WIDE.U32 R4, R32, -0x38940000, R2 ;  /* 0xc76c000020047825 */ /* 0x000fc800078e0002 */
[----:B------:R-:W-:Y:S02]  /*2870*/  IMAD R27, R6, -0x38940000, RZ ;  /* 0xc76c0000061b7824 */ /* 0x000fe400078e02ff */
[----:B------:R-:W-:Y:S01]  /*2880*/  IMAD R13, R13, -0x38940000, RZ ;  /* 0xc76c00000d0d7824 */ /* 0x000fe200078e02ff */
[----:B------:R-:W-:Y:S01]  /*2890*/  IADD3 R5, PT, PT, R5, R7, RZ ;  /* 0x0000000705057210 */ /* 0x000fe20007ffe0ff */
        /* <DEDUP_REMOVED lines=8> */
[----:B------:R-:W-:Y:S02]  /*2920*/  SHF.R.U64 R8, R4, 0x1f, R5 ;  /* 0x0000001f04087819 */ /* 0x000fe40000001205 */
[----:B------:R-:W-:Y:S01]  /*2930*/  IADD3 R27, PT, PT, R25, R27, RZ ;  /* 0x0000001b191b7210 */ /* 0x000fe20007ffe0ff */
[----:B------:R-:W-:Y:S01]  /*2940*/  IMAD R25, R11, 0x70, R0 ;  /* 0x000000700b197824 */ /* 0x000fe200078e0200 */
[----:B------:R-:W-:Y:S02]  /*2950*/  IADD3 R5, PT, PT, R7, R31, RZ ;  /* 0x0000001f07057210 */ /* 0x000fe40007ffe0ff */
[----:B------:R-:W-:Y:S02]  /*2960*/  IADD3 R29, PT, PT, R29, R17, RZ ;  /* 0x000000111d1d7210 */ /* 0x000fe40007ffe0ff */
[----:B--2---:R-:W-:-:S02]  /*2970*/  IADD3 R7, PT, PT, R19, R44, RZ ;  /* 0x0000002c13077210 */ /* 0x004fc40007ffe0ff */
[----:B------:R-:W-:Y:S02]  /*2980*/  IADD3 R17, PT, PT, R13, R37, RZ ;  /* 0x000000250d117210 */ /* 0x000fe40007ffe0ff */
[C---:B------:R-:W-:Y:S02]  /*2990*/  IADD3 R11, PT, PT, R19.reuse, R46, RZ ;  /* 0x0000002e130b7210 */ /* 0x040fe40007ffe0ff */
[----:B------:R-:W-:Y:S02]  /*29a0*/  IADD3 R13, PT, PT, R19, R22, RZ ;  /* 0x00000016130d7210 */ /* 0x000fe40007ffe0ff */
[----:B------:R-:W-:Y:S02]  /*29b0*/  SHF.R.U64 R24, R24, 0x1f, R27 ;  /* 0x0000001f18187819 */ /* 0x000fe4000000121b */
[----:B------:R-:W-:Y:S02]  /*29c0*/  SHF.R.S32.HI R22, RZ, 0x1f, R7 ;  /* 0x0000001fff167819 */ /* 0x000fe40000011407 */
[----:B------:R-:W-:-:S02]  /*29d0*/  SHF.R.S32.HI R27, RZ, 0x1f, R11 ;  /* 0x0000001fff1b7819 */ /* 0x000fc4000001140b */
[----:B------:R-:W-:Y:S02]  /*29e0*/  SHF.R.S32.HI R0, RZ, 0x1f, R13 ;  /* 0x0000001fff007819 */ /* 0x000fe4000001140d */
[----:B------:R-:W-:Y:S01]  /*29f0*/  SHF.R.U64 R28, R28, 0x1f, R29 ;  /* 0x0000001f1c1c7819 */ /* 0x000fe2000000121d */
[----:B------:R-:W-:Y:S01]  /*2a00*/  IMAD R29, R22, -0x77cb9b3c, RZ ;  /* 0x883464c4161d7824 */ /* 0x000fe200078e02ff */
[----:B------:R-:W-:Y:S01]  /*2a10*/  SHF.R.U64 R32, R6, 0x1f, R5 ;  /* 0x0000001f06207819 */ /* 0x000fe20000001205 */
[----:B------:R-:W-:Y:S01]  /*2a20*/  IMAD.WIDE.U32 R6, R7, -0x77cb9b3c, R2 ;  /* 0x883464c407067825 */ /* 0x000fe200078e0002 */
[----:B------:R-:W-:Y:S01]  /*2a30*/  SHF.R.U64 R17, R12, 0x1f, R17 ;  /* 0x0000001f0c117819 */ /* 0x000fe20000001211 */
[----:B------:R-:W0:Y:S02]  /*2a40*/  LDC.64 R4, c[0x0][0x390] ;  /* 0x0000e400ff047b82 */ /* 0x000e240000000a00 */
[----:B------:R-:W-:-:S04]  /*2a50*/  IMAD.WIDE.U32 R10, R11, -0x77cb9b3c, R2 ;  /* 0x883464c40b0a7825 */ /* 0x000fc800078e0002 */
        /* <DEDUP_REMOVED lines=8> */
[----:B------:R-:W-:Y:S01]  /*2ae0*/  SHF.R.U64 R29, R10, 0x1f, R29 ;  /* 0x0000001f0a1d7819 */ /* 0x000fe2000000121d */
[----:B------:R-:W-:Y:S01]  /*2af0*/  IMAD.WIDE.U32 R10, R31, -0x77cb9b3c, R2 ;  /* 0x883464c41f0a7825 */ /* 0x000fe200078e0002 */
[----:B------:R-:W-:-:S02]  /*2b00*/  SHF.R.S32.HI R22, RZ, 0x1f, R31 ;  /* 0x0000001fff167819 */ /* 0x000fc4000001141f */
[----:B------:R-:W-:Y:S02]  /*2b10*/  SHF.R.S32.HI R31, RZ, 0x1f, R13 ;  /* 0x0000001fff1f7819 */ /* 0x000fe4000001140d */
[C---:B------:R-:W-:Y:S02]  /*2b20*/  IADD3 R37, PT, PT, R19.reuse, R50, RZ ;  /* 0x0000003213257210 */ /* 0x040fe40007ffe0ff */
[----:B------:R-:W-:Y:S02]  /*2b30*/  SHF.R.U64 R16, R16, 0x1f, R45 ;  /* 0x0000001f10107819 */ /* 0x000fe4000000122d */
[----:B------:R-:W-:Y:S01]  /*2b40*/  IADD3 R45, PT, PT, R19, R48, RZ ;  /* 0x00000030132d7210 */ /* 0x000fe20007ffe0ff */
[----:B------:R-:W-:Y:S01]  /*2b50*/  IMAD R31, R31, -0x77cb9b3c, RZ ;  /* 0x883464c41f1f7824 */ /* 0x000fe200078e02ff */
[----:B------:R-:W-:Y:S01]  /*2b60*/  SHF.R.U64 R19, R12, 0x1f, R41 ;  /* 0x0000001f0c137819 */ /* 0x000fe20000001229 */
[----:B------:R-:W-:Y:S01]  /*2b70*/  IMAD.WIDE.U32 R12, R13, -0x77cb9b3c, R2 ;  /* 0x883464c40d0c7825 */ /* 0x000fe200078e0002 */
[----:B------:R-:W-:-:S02]  /*2b80*/  SHF.R.S32.HI R14, RZ, 0x1f, R37 ;  /* 0x0000001fff0e7819 */ /* 0x000fc40000011425 */
[----:B------:R-:W-:Y:S01]  /*2b90*/  SHF.R.U64 R27, R6, 0x1f, R27 ;  /* 0x0000001f061b7819 */ /* 0x000fe2000000121b */
[----:B------:R-:W-:Y:S01]  /*2ba0*/  IMAD.WIDE.U32 R6, R37, -0x77cb9b3c, R2 ;  /* 0x883464c425067825 */ /* 0x000fe200078e0002 */
[----:B------:R-:W-:Y:S02]  /*2bb0*/  IADD3 R31, PT, PT, R13, R31, RZ ;  /* 0x0000001f0d1f7210 */ /* 0x000fe40007ffe0ff */
[----:B---3--:R-:W-:Y:S01]  /*2bc0*/  IADD3 R39, PT, PT, R18, R39, RZ ;  /* 0x0000002712277210 */ /* 0x008fe20007ffe0ff */
[----:B------:R-:W-:Y:S02]  /*2bd0*/  IMAD R41, R14, -0x77cb9b3c, RZ ;  /* 0x883464c40e297824 */ /* 0x000fe400078e02ff */
[----:B------:R-:W-:Y:S01]  /*2be0*/  IMAD R49, R22, -0x77cb9b3c, RZ ;  /* 0x883464c416317824 */ /* 0x000fe200078e02ff */
[----:B------:R-:W-:Y:S01]  /*2bf0*/  SHF.R.S32.HI R0, RZ, 0x1f, R45 ;  /* 0x0000001fff007819 */ /* 0x000fe2000001142d */
[----:B0-----:R-:W-:Y:S01]  /*2c00*/  IMAD.WIDE.U32 R4, R25, 0x4, R4 ;  /* 0x0000000419047825 */ /* 0x001fe200078e0004 */
[----:B------:R-:W-:-:S02]  /*2c10*/  SHF.R.U64 R31, R12, 0x1f, R31 ;  /* 0x0000001f0c1f7819 */ /* 0x000fc4000000121f */
[----:B------:R-:W-:Y:S02]  /*2c20*/  IADD3 R7, PT, PT, R7, R41, RZ ;  /* 0x0000002907077210 */ /* 0x000fe40007ffe0ff */
[----:B------:R-:W-:Y:S02]  /*2c30*/  IADD3 R25, PT, PT, R11, R49, RZ ;  /* 0x000000310b197210 */ /* 0x000fe40007ffe0ff */
[----:B------:R-:W-:Y:S02]  /*2c40*/  IADD3 R43, PT, PT, R18, R43, RZ ;  /* 0x0000002b122b7210 */ /* 0x000fe40007ffe0ff */
[----:B------:R-:W-:Y:S01]  /*2c50*/  SHF.R.S32.HI R12, RZ, 0x1f, R39 ;  /* 0x0000001fff0c7819 */ /* 0x000fe20000011427 */
[----:B------:R-:W-:Y:S01]  /*2c60*/  IMAD R37, R0, -0x77cb9b3c, RZ ;  /* 0x883464c400257824 */ /* 0x000fe200078e02ff */
[----:B------:R-:W-:Y:S01]  /*2c70*/  SHF.R.U64 R13, R6, 0x1f, R7 ;  /* 0x0000001f060d7819 */ /* 0x000fe20000001207 */
[----:B------:R0:W-:Y:S01]  /*2c80*/  STG.E desc[UR8][R4.64+0x40], R27 ;  /* 0x0000401b04007986 */ /* 0x0001e2000c101908 */
[----:B------:R-:W-:Y:S01]  /*2c90*/  SHF.R.U64 R25, R10, 0x1f, R25 ;  /* 0x0000001f0a197819 */ /* 0x000fe20000001219 */
[----:B------:R-:W-:Y:S01]  /*2ca0*/  IMAD.WIDE.U32 R6, R39, -0x77cb9b3c, R2 ;  /* 0x883464c427067825 */ /* 0x000fe200078e0002 */
[----:B------:R-:W-:-:S02]  /*2cb0*/  SHF.R.S32.HI R0, RZ, 0x1f, R43 ;  /* 0x0000001fff007819 */ /* 0x000fc4000001142b */
[----:B------:R-:W-:Y:S01]  /*2cc0*/  IADD3 R35, PT, PT, R18, R35, RZ ;  /* 0x0000002312237210 */ /* 0x000fe20007ffe0ff */
[----:B------:R1:W-:Y:S01]  /*2cd0*/  STG.E desc[UR8][R4.64], R19 ;  /* 0x0000001304007986 */ /* 0x0003e2000c101908 */
[----:B------:R-:W-:-:S04]  /*2ce0*/  IMAD.WIDE.U32 R10, R43, -0x77cb9b3c, R2 ;  /* 0x883464c42b0a7825 */ /* 0x000fc800078e0002 */
[----:B0-----:R-:W-:Y:S01]  /*2cf0*/  IMAD R27, R12, -0x77cb9b3c, RZ ;  /* 0x883464c40c1b7824 */ /* 0x001fe200078e02ff */
[----:B------:R0:W-:Y:S01]  /*2d00*/  STG.E desc[UR8][R4.64+0x140], R25 ;  /* 0x0001401904007986 */ /* 0x0001e2000c101908 */
[----:B------:R-:W-:-:S03]  /*2d10*/  IADD3 R15, PT, PT, R18, R15, RZ ;  /* 0x0000000f120f7210 */ /* 0x000fc60007ffe0ff */
[----:B------:R2:W-:Y:S01]  /*2d20*/  STG.E desc[UR8][R4.64+0x100], R13 ;  /* 0x0001000d04007986 */ /* 0x0005e2000c101908 */
[----:B-1----:R-:W-:Y:S01]  /*2d30*/  IMAD R19, R0, -0x77cb9b3c, RZ ;  /* 0x883464c400137824 */ /* 0x002fe200078e02ff */
[----:B------:R-:W-:Y:S02]  /*2d40*/  SHF.R.S32.HI R0, RZ, 0x1f, R35 ;  /* 0x0000001fff007819 */ /* 0x000fe40000011423 */
[----:B------:R1:W-:Y:S01]  /*2d50*/  STG.E desc[UR8][R4.64+0x180], R31 ;  /* 0x0001801f04007986 */ /* 0x0003e2000c101908 */
[----:B0-----:R-:W-:Y:S02]  /*2d60*/  IADD3 R25, PT, PT, R7, R27, RZ ;  /* 0x0000001b07197210 */ /* 0x001fe40007ffe0ff */
[C---:B--2---:R-:W-:Y:S02]  /*2d70*/  IADD3 R13, PT, PT, R18.reuse, R23, RZ ;  /* 0x00000017120d7210 */ /* 0x044fe40007ffe0ff */
[C---:B------:R-:W-:Y:S02]  /*2d80*/  IADD3 R47, PT, PT, R18.reuse, R47, RZ ;  /* 0x0000002f122f7210 */ /* 0x040fe40007ffe0ff */
[----:B------:R-:W-:Y:S01]  /*2d90*/  IADD3 R33, PT, PT, R18, R33, RZ ;  /* 0x0000002112217210 */ /* 0x000fe20007ffe0ff */
[----:B-1----:R-:W-:Y:S01]  /*2da0*/  IMAD R31, R0, -0x77cb9b3c, RZ ;  /* 0x883464c4001f7824 */ /* 0x002fe200078e02ff */
[----:B------:R-:W-:Y:S01]  /*2db0*/  SHF.R.U64 R25, R6, 0x1f, R25 ;  /* 0x0000001f06197819 */ /* 0x000fe20000001219 */
[----:B------:R-:W-:Y:S01]  /*2dc0*/  IMAD.WIDE.U32 R6, R35, -0x77cb9b3c, R2 ;  /* 0x883464c423067825 */ /* 0x000fe200078e0002 */
[----:B------:R-:W-:-:S02]  /*2dd0*/  IADD3 R23, PT, PT, R11, R19, RZ ;  /* 0x000000130b177210 */ /* 0x000fc40007ffe0ff */
[----:B------:R-:W-:Y:S02]  /*2de0*/  SHF.R.S32.HI R22, RZ, 0x1f, R15 ;  /* 0x0000001fff167819 */ /* 0x000fe4000001140f */
[----:B------:R-:W-:Y:S01]  /*2df0*/  SHF.R.S32.HI R27, RZ, 0x1f, R13 ;  /* 0x0000001fff1b7819 */ /* 0x000fe2000001140d */
[----:B------:R0:W-:Y:S01]  /*2e00*/  STG.E desc[UR8][R4.64+0x80], R29 ;  /* 0x0000801d04007986 */ /* 0x0001e2000c101908 */
[----:B------:R-:W-:Y:S01]  /*2e10*/  SHF.R.U64 R23, R10, 0x1f, R23 ;  /* 0x0000001f0a177819 */ /* 0x000fe20000001217 */
[----:B------:R-:W-:Y:S01]  /*2e20*/  IMAD.WIDE.U32 R18, R33, -0x77cb9b3c, R2 ;  /* 0x883464c421127825 */ /* 0x000fe200078e0002 */
[----:B------:R-:W-:Y:S02]  /*2e30*/  SHF.R.S32.HI R0, RZ, 0x1f, R33 ;  /* 0x0000001fff007819 */ /* 0x000fe40000011421 */
[----:B------:R-:W-:Y:S01]  /*2e40*/  IADD3 R7, PT, PT, R7, R31, RZ ;  /* 0x0000001f07077210 */ /* 0x000fe20007ffe0ff */
[----:B------:R-:W-:-:S04]  /*2e50*/  IMAD.WIDE.U32 R10, R15, -0x77cb9b3c, R2 ;  /* 0x883464c40f0a7825 */ /* 0x000fc800078e0002 */
[----:B------:R-:W-:Y:S01]  /*2e60*/  IMAD.WIDE.U32 R12, R13, -0x77cb9b3c, R2 ;  /* 0x883464c40d0c7825 */ /* 0x000fe200078e0002 */
[----:B0-----:R-:W-:-:S03]  /*2e70*/  SHF.R.S32.HI R29, RZ, 0x1f, R47 ;  /* 0x0000001fff1d7819 */ /* 0x001fc6000001142f */
[----:B------:R-:W-:Y:S02]  /*2e80*/  IMAD R33, R22, -0x77cb9b3c, RZ ;  /* 0x883464c416217824 */ /* 0x000fe400078e02ff */
[----:B------:R-:W-:Y:S02]  /*2e90*/  IMAD R27, R27, -0x77cb9b3c, RZ ;  /* 0x883464c41b1b7824 */ /* 0x000fe400078e02ff */
[----:B------:R-:W-:Y:S01]  /*2ea0*/  IMAD.WIDE.U32 R14, R47, -0x77cb9b3c, R2 ;  /* 0x883464c42f0e7825 */ /* 0x000fe200078e0002 */
[----:B------:R-:W-:-:S03]  /*2eb0*/  IADD3 R11, PT, PT, R11, R33, RZ ;  /* 0x000000210b0b7210 */ /* 0x000fc60007ffe0ff */
[----:B------:R-:W-:Y:S01]  /*2ec0*/  IMAD R31, R29, -0x77cb9b3c, RZ ;  /* 0x883464c41d1f7824 */ /* 0x000fe200078e02ff */
[----:B------:R-:W-:Y:S02]  /*2ed0*/  SHF.R.U64 R29, R6, 0x1f, R7 ;  /* 0x0000001f061d7819 */ /* 0x000fe40000001207 */
[----:B------:R-:W-:Y:S02]  /*2ee0*/  IADD3 R7, PT, PT, R13, R27, RZ ;  /* 0x0000001b0d077210 */ /* 0x000fe40007ffe0ff */
[----:B------:R-:W-:Y:S01]  /*2ef0*/  IADD3 R27, PT, PT, R15, R31, RZ ;  /* 0x0000001f0f1b7210 */ /* 0x000fe20007ffe0ff */
[----:B------:R-:W-:Y:S01]  /*2f00*/  IMAD R35, R0, -0x77cb9b3c, RZ ;  /* 0x883464c400237824 */ /* 0x000fe200078e02ff */
[----:B------:R-:W-:Y:S02]  /*2f10*/  SHF.R.U64 R13, R10, 0x1f, R11 ;  /* 0x0000001f0a0d7819 */ /* 0x000fe4000000120b */
[----:B------:R-:W-:Y:S02]  /*2f20*/  SHF.R.U64 R15, R12, 0x1f, R7 ;  /* 0x0000001f0c0f7819 */ /* 0x000fe40000001207 */
[----:B----4-:R-:W-:-:S02]  /*2f30*/  IADD3 R7, PT, PT, R9, R20, RZ ;  /* 0x0000001409077210 */ /* 0x010fc40007ffe0ff */
[----:B------:R-:W-:Y:S02]  /*2f40*/  IADD3 R11, PT, PT, R9, R16, RZ ;  /* 0x00000010090b7210 */ /* 0x000fe40007ffe0ff */
[----:B------:R-:W-:Y:S02]  /*2f50*/  SHF.R.S32.HI R0, RZ, 0x1f, R7 ;  /* 0x0000001fff007819 */ /* 0x000fe40000011407 */
[----:B------:R-:W-:Y:S02]  /*2f60*/  SHF.R.S32.HI R12, RZ, 0x1f, R11 ;  /* 0x0000001fff0c7819 */ /* 0x000fe4000001140b */
[----:B------:R-:W-:Y:S02]  /*2f70*/  IADD3 R31, PT, PT, R19, R35, RZ ;  /* 0x00000023131f7210 */ /* 0x000fe40007ffe0ff */
[----:B------:R-:W-:Y:S01]  /*2f80*/  IADD3 R19, PT, PT, R9, R26, RZ ;  /* 0x0000001a09137210 */ /* 0x000fe20007ffe0ff */
[----:B------:R0:W-:Y:S01]  /*2f90*/  STG.E desc[UR8][R4.64+0x4], R23 ;  /* 0x0000041704007986 */ /* 0x0001e2000c101908 */
[----:B------:R-:W-:Y:S01]  /*2fa0*/  SHF.R.U64 R27, R14, 0x1f, R27 ;  /* 0x0000001f0e1b7819 */ /* 0x000fe2000000121b */
[----:B------:R-:W-:-:S02]  /*2fb0*/  IMAD.WIDE.U32 R10, R11, -0x77cb9b3c, R2 ;  /* 0x883464c40b0a7825 */ /* 0x000fc400078e0002 */
[----:B------:R1:W-:Y:S02]  /*2fc0*/  STG.E desc[UR8][R4.64+0x84], R29 ;  /* 0x0000841d04007986 */ /* 0x0003e4000c101908 */
[----:B------:R-:W-:Y:S02]  /*2fd0*/  IMAD.WIDE.U32 R6, R7, -0x77cb9b3c, R2 ;  /* 0x883464c407067825 */ /* 0x000fe400078e0002 */
[----:B------:R2:W-:Y:S02]  /*2fe0*/  STG.E desc[UR8][R4.64+0x104], R15 ;  /* 0x0001040f04007986 */ /* 0x0005e4000c101908 */
[----:B0-----:R-:W-:Y:S02]  /*2ff0*/  IMAD R23, R12, -0x77cb9b3c, RZ ;  /* 0x883464c40c177824 */ /* 0x001fe400078e02ff */
[----:B-1----:R-:W-:Y:S01]  /*3000*/  IMAD R29, R0, -0x77cb9b3c, RZ ;  /* 0x883464c4001d7824 */ /* 0x002fe200078e02ff */
[----:B------:R-:W-:Y:S01]  /*3010*/  SHF.R.S32.HI R0, RZ, 0x1f, R19 ;  /* 0x0000001fff007819 */ /* 0x000fe20000011413 */
[----:B------:R0:W-:Y:S01]  /*3020*/  STG.E desc[UR8][R4.64+0x144], R27 ;  /* 0x0001441b04007986 */ /* 0x0001e2000c101908 */
[----:B--2---:R-:W-:-:S02]  /*3030*/  IADD3 R15, PT, PT, R9, R34, RZ ;  /* 0x00000022090f7210 */ /* 0x004fc40007ffe0ff */
[----:B------:R-:W-:Y:S01]  /*3040*/  SHF.R.U64 R31, R18, 0x1f, R31 ;  /* 0x0000001f121f7819 */ /* 0x000fe2000000121f */
[----:B------:R1:W-:Y:S01]  /*3050*/  STG.E desc[UR8][R4.64+0x44], R25 ;  /* 0x0000441904007986 */ /* 0x0003e2000c101908 */
[----:B------:R-:W-:Y:S01]  /*3060*/  IMAD.WIDE.U32 R18, R19, -0x77cb9b3c, R2 ;  /* 0x883464c413127825 */ /* 0x000fe200078e0002 */
[----:B------:R-:W-:Y:S02]  /*3070*/  IADD3 R29, PT, PT, R7, R29, RZ ;  /* 0x0000001d071d7210 */ /* 0x000fe40007ffe0ff */
[----:B------:R2:W-:Y:S01]  /*3080*/  STG.E desc[UR8][R4.64+0xc4], R13 ;  /* 0x0000c40d04007986 */ /* 0x0005e2000c101908 */
[----:B------:R-:W-:Y:S02]  /*3090*/  SHF.R.S32.HI R20, RZ, 0x1f, R15 ;  /* 0x0000001fff147819 */ /* 0x000fe4000001140f */
[----:B0-----:R-:W-:Y:S02]  /*30a0*/  IADD3 R27, PT, PT, R11, R23, RZ ;  /* 0x000000170b1b7210 */ /* 0x001fe40007ffe0ff */
[----:B------:R-:W-:Y:S01]  /*30b0*/  IADD3 R23, PT, PT, R9, R38, RZ ;  /* 0x0000002609177210 */ /* 0x000fe20007ffe0ff */
[----:B-1----:R-:W-:-:S03]  /*30c0*/  IMAD R25, R0, -0x77cb9b3c, RZ ;  /* 0x883464c400197824 */ /* 0x002fc600078e02ff */
[----:B------:R-:W-:Y:S02]  /*30d0*/  SHF.R.S32.HI R22, RZ, 0x1f, R23 ;  /* 0x0000001fff167819 */ /* 0x000fe40000011417 */
[C---:B--2---:R-:W-:Y:S02]  /*30e0*/  IADD3 R13, PT, PT, R9.reuse, R30, RZ ;  /* 0x0000001e090d7210 */ /* 0x044fe40007ffe0ff */
[----:B------:R-:W-:Y:S02]  /*30f0*/  IADD3 R9, PT, PT, R9, R42, RZ ;  /* 0x0000002a09097210 */ /* 0x000fe40007ffe0ff */
[----:B------:R-:W-:Y:S01]  /*3100*/  SHF.R.U64 R29, R6, 0x1f, R29 ;  /* 0x0000001f061d7819 */ /* 0x000fe2000000121d */
[----:B------:R-:W-:Y:S01]  /*3110*/  IMAD.WIDE.U32 R6, R15, -0x77cb9b3c, R2 ;  /* 0x883464c40f067825 */ /* 0x000fe200078e0002 */
[----:B------:R-:W-:Y:S02]  /*3120*/  IADD3 R25, PT, PT, R19, R25, RZ ;  /* 0x0000001913197210 */ /* 0x000fe40007ffe0ff */
[----:B------:R-:W-:Y:S01]  /*3130*/  SHF.R.S32.HI R16, RZ, 0x1f, R13 ;  /* 0x0000001fff107819 */ /* 0x000fe2000001140d */
[----:B------:R-:W-:Y:S01]  /*3140*/  IMAD R19, R20, -0x77cb9b3c, RZ ;  /* 0x883464c414137824 */ /* 0x000fe200078e02ff */
[----:B------:R-:W-:Y:S01]  /*3150*/  SHF.R.U64 R27, R10, 0x1f, R27 ;  /* 0x0000001f0a1b7819 */ /* 0x000fe2000000121b */
[----:B------:R-:W-:Y:S01]  /*3160*/  IMAD.WIDE.U32 R14, R23, -0x77cb9b3c, R2 ;  /* 0x883464c4170e7825 */ /* 0x000fe200078e0002 */
[----:B------:R-:W-:-:S03]  /*3170*/  SHF.R.S32.HI R0, RZ, 0x1f, R9 ;  /* 0x0000001fff007819 */ /* 0x000fc60000011409 */
[----:B------:R-:W-:Y:S01]  /*3180*/  IMAD.WIDE.U32 R10, R13, -0x77cb9b3c, R2 ;  /* 0x883464c40d0a7825 */ /* 0x000fe200078e0002 */
[----:B------:R-:W-:-:S03]  /*3190*/  IADD3 R7, PT, PT, R7, R19, RZ ;  /* 0x0000001307077210 */ /* 0x000fc60007ffe0ff */
[----:B------:R-:W-:Y:S02]  /*31a0*/  IMAD R23, R22, -0x77cb9b3c, RZ ;  /* 0x883464c416177824 */ /* 0x000fe400078e02ff */
[----:B------:R-:W-:Y:S01]  /*31b0*/  IMAD.WIDE.U32 R12, R9, -0x77cb9b3c, R2 ;  /* 0x883464c4090c7825 */ /* 0x000fe200078e0002 */
[----:B------:R0:W-:Y:S03]  /*31c0*/  STG.E desc[UR8][R4.64+0x184], R31 ;  /* 0x0001841f04007986 */ /* 0x0001e6000c101908 */
[----:B------:R-:W-:Y:S01]  /*31d0*/  IMAD R9, R16, -0x77cb9b3c, RZ ;  /* 0x883464c410097824 */ /* 0x000fe200078e02ff */
[----:B------:R-:W-:Y:S02]  /*31e0*/  IADD3 R19, PT, PT, R15, R23, RZ ;  /* 0x000000170f137210 */ /* 0x000fe40007ffe0ff */
[----:B------:R-:W-:Y:S02]  /*31f0*/  SHF.R.U64 R15, R6, 0x1f, R7 ;  /* 0x0000001f060f7819 */ /* 0x000fe40000001207 */
[----:B------:R-:W-:-:S02]  /*3200*/  IADD3 R9, PT, PT, R11, R9, RZ ;  /* 0x000000090b097210 */ /* 0x000fc40007ffe0ff */
[C---:B-----5:R-:W-:Y:S01]  /*3210*/  IADD3 R7, PT, PT, R21.reuse, R40, RZ ;  /* 0x0000002815077210 */ /* 0x060fe20007ffe0ff */
[----:B0-----:R-:W-:Y:S01]  /*3220*/  IMAD R31, R0, -0x77cb9b3c, RZ ;  /* 0x883464c4001f7824 */ /* 0x001fe200078e02ff */
[----:B------:R-:W-:Y:S02]  /*3230*/  IADD3 R11, PT, PT, R21, R36, RZ ;  /* 0x00000024150b7210 */ /* 0x000fe40007ffe0ff */
[----:B------:R-:W-:Y:S02]  /*3240*/  SHF.R.U64 R25, R18, 0x1f, R25 ;  /* 0x0000001f12197819 */ /* 0x000fe40000001219 */
[----:B------:R-:W-:Y:S02]  /*3250*/  IADD3 R23, PT, PT, R13, R31, RZ ;  /* 0x0000001f0d177210 */ /* 0x000fe40007ffe0ff */
[----:B------:R-:W-:Y:S02]  /*3260*/  SHF.R.U64 R13, R10, 0x1f, R9 ;  /* 0x0000001f0a0d7819 */ /* 0x000fe40000001209 */
[----:B------:R-:W-:-:S02]  /*3270*/  SHF.R.S32.HI R0, RZ, 0x1f, R7 ;  /* 0x0000001fff007819 */ /* 0x000fc40000011407 */
[----:B------:R-:W-:Y:S01]  /*3280*/  SHF.R.S32.HI R9, RZ, 0x1f, R11 ;  /* 0x0000001fff097819 */ /* 0x000fe2000001140b */
[----:B------:R0:W-:Y:S01]  /*3290*/  STG.E desc[UR8][R4.64+0x88], R25 ;  /* 0x0000881904007986 */ /* 0x0001e2000c101908 */
[----:B------:R-:W-:Y:S01]  /*32a0*/  SHF.R.U64 R19, R14, 0x1f, R19 ;  /* 0x0000001f0e137819 */ /* 0x000fe20000001213 */
[--C-:B------:R-:W-:Y:S02]  /*32b0*/  IMAD.WIDE.U32 R6, R7, -0x77cb9b3c, R2.reuse ;  /* 0x883464c407067825 */ /* 0x100fe400078e0002 */
[----:B------:R1:W-:Y:S02]  /*32c0*/  STG.E desc[UR8][R4.64+0x48], R27 ;  /* 0x0000481b04007986 */ /* 0x0003e4000c101908 */
[----:B------:R-:W-:Y:S02]  /*32d0*/  IMAD.WIDE.U32 R10, R11, -0x77cb9b3c, R2 ;  /* 0x883464c40b0a7825 */ /* 0x000fe400078e0002 */
[----:B------:R2:W-:Y:S02]  /*32e0*/  STG.E desc[UR8][R4.64+0xc8], R13 ;  /* 0x0000c80d04007986 */ /* 0x0005e4000c101908 */
[----:B0-----:R-:W-:-:S02]  /*32f0*/  IMAD R25, R0, -0x77cb9b3c, RZ ;  /* 0x883464c400197824 */ /* 0x001fc400078e02ff */
[----:B------:R0:W-:Y:S01]  /*3300*/  STG.E desc[UR8][R4.64+0x108], R15 ;  /* 0x0001080f04007986 */ /* 0x0001e2000c101908 */
[----:B-1----:R-:W-:-:S03]  /*3310*/  IMAD R27, R9, -0x77cb9b3c, RZ ;  /* 0x883464c4091b7824 */ /* 0x002fc600078e02ff */
[----:B------:R1:W-:Y:S01]  /*3320*/  STG.E desc[UR8][R4.64+0x148], R19 ;  /* 0x0001481304007986 */ /* 0x0003e2000c101908 */
[----:B------:R-:W-:Y:S02]  /*3330*/  IADD3 R7, PT, PT, R7, R25, RZ ;  /* 0x0000001907077210 */ /* 0x000fe40007ffe0ff */
[C---:B--2---:R-:W-:Y:S02]  /*3340*/  IADD3 R13, PT, PT, R21.reuse, R8, RZ ;  /* 0x00000008150d7210 */ /* 0x044fe40007ffe0ff */
[----:B------:R-:W-:Y:S02]  /*3350*/  SHF.R.U64 R23, R12, 0x1f, R23 ;  /* 0x0000001f0c177819 */ /* 0x000fe40000001217 */
[C---:B0-----:R-:W-:Y:S02]  /*3360*/  IADD3 R15, PT, PT, R21.reuse, R24, RZ ;  /* 0x00000018150f7210 */ /* 0x041fe40007ffe0ff */
[----:B------:R-:W-:Y:S02]  /*3370*/  IADD3 R9, PT, PT, R21, R28, RZ ;  /* 0x0000001c15097210 */ /* 0x000fe40007ffe0ff */
[----:B-1----:R-:W-:-:S02]  /*3380*/  IADD3 R19, PT, PT, R11, R27, RZ ;  /* 0x0000001b0b137210 */ /* 0x002fc40007ffe0ff */
[C---:B------:R-:W-:Y:S02]  /*3390*/  IADD3 R11, PT, PT, R21.reuse, R32, RZ ;  /* 0x00000020150b7210 */ /* 0x040fe40007ffe0ff */
[----:B------:R-:W-:Y:S02]  /*33a0*/  IADD3 R17, PT, PT, R21, R17, RZ ;  /* 0x0000001115117210 */ /* 0x000fe40007ffe0ff */
[----:B------:R-:W-:Y:S02]  /*33b0*/  SHF.R.S32.HI R0, RZ, 0x1f, R13 ;  /* 0x0000001fff007819 */ /* 0x000fe4000001140d */
[----:B------:R-:W-:Y:S01]  /*33c0*/  SHF.R.U64 R21, R6, 0x1f, R7 ;  /* 0x0000001f06157819 */ /* 0x000fe20000001207 */
[----:B------:R-:W-:Y:S01]  /*33d0*/  IMAD.WIDE.U32 R6, R15, -0x77cb9b3c, R2 ;  /* 0x883464c40f067825 */ /* 0x000fe200078e0002 */
[----:B------:R-:W-:Y:S01]  /*33e0*/  SHF.R.S32.HI R16, RZ, 0x1f, R15 ;  /* 0x0000001fff107819 */ /* 0x000fe2000001140f */
[----:B------:R0:W-:Y:S01]  /*33f0*/  STG.E desc[UR8][R4.64+0x188], R23 ;  /* 0x0001881704007986 */ /* 0x0001e2000c101908 */
[----:B------:R-:W-:Y:S01]  /*3400*/  SHF.R.U64 R19, R10, 0x1f, R19 ;  /* 0x0000001f0a137819 */ /* 0x000fe20000001213 */
[----:B------:R-:W-:Y:S01]  /*3410*/  IMAD.WIDE.U32 R44, R45, -0x77cb9b3c, R2 ;  /* 0x883464c42d2c7825 */ /* 0x000fe200078e0002 */
[----:B------:R-:W-:-:S02]  /*3420*/  SHF.R.S32.HI R14, RZ, 0x1f, R9 ;  /* 0x0000001fff0e7819 */ /* 0x000fc40000011409 */
[----:B------:R-:W-:Y:S01]  /*3430*/  SHF.R.S32.HI R15, RZ, 0x1f, R11 ;  /* 0x0000001fff0f7819 */ /* 0x000fe2000001140b */
[----:B------:R-:W-:-:S04]  /*3440*/  IMAD.WIDE.U32 R12, R13, -0x77cb9b3c, R2 ;  /* 0x883464c40d0c7825 */ /* 0x000fc800078e0002 */
[----:B------:R-:W-:-:S04]  /*3450*/  IMAD.WIDE.U32 R8, R9, -0x77cb9b3c, R2 ;  /* 0x883464c409087825 */ /* 0x000fc800078e0002 */
        /* <DEDUP_REMOVED lines=14> */
[----:B------:R-:W-:-:S02]  /*3540*/  SHF.R.U64 R45, R44, 0x1f, R45 ;  /* 0x0000001f2c2d7819 */ /* 0x000fc4000000122d */
        /* <DEDUP_REMOVED lines=15> */
.L_x_398:
        /* <DEDUP_REMOVED lines=12> */
.L_x_506:


//--------------------- .text.fused_nn_conv2d_cast_fixed_point_multiply_add_cast_fixed_point_multiply_add_cast_15119380522063600768__1_kernel0 --------------------------
	.section	.text.fused_nn_conv2d_cast_fixed_point_multiply_add_cast_fixed_point_multiply_add_cast_15119380522063600768__1_kernel0,"ax",@progbits
	.align	128
        .global         fused_nn_conv2d_cast_fixed_point_multiply_add_cast_fixed_point_multiply_add_cast_15119380522063600768__1_kernel0
        .type           fused_nn_conv2d_cast_fixed_point_multiply_add_cast_fixed_point_multiply_add_cast_15119380522063600768__1_kernel0,@function
        .size           fused_nn_conv2d_cast_fixed_point_multiply_add_cast_fixed_point_multiply_add_cast_15119380522063600768__1_kernel0,(.L_x_507 - fused_nn_conv2d_cast_fixed_point_multiply_add_cast_fixed_point_multiply_add_cast_15119380522063600768__1_kernel0)
        .other          fused_nn_conv2d_cast_fixed_point_multiply_add_cast_fixed_point_multiply_add_cast_15119380522063600768__1_kernel0,@"STO_CUDA_ENTRY STV_DEFAULT"
fused_nn_conv2d_cast_fixed_point_multiply_add_cast_fixed_point_multiply_add_cast_15119380522063600768__1_kernel0:
.text.fused_nn_conv2d_cast_fixed_point_multiply_add_cast_fixed_point_multiply_add_cast_15119380522063600768__1_kernel0:
        /* <DEDUP_REMOVED lines=147> */
.L_x_399:
        /* <DEDUP_REMOVED lines=746> */
[----:B------:R-:W-:Y:S02]  /*37d0*/  IMAD R4, R4, 0x1c000000, RZ ;  /* 0x1c00000004047824 */ /* 0x000fe400078e02ff */
[C---:B------:R-:W-:Y:S01]  /*37e0*/  IDP.4A.S8.S8 R34, R19.reuse, R5, R34 ;  /* 0x0000000513227226 */ /* 0x040fe20000000622 */
[----:B------:R-:W4:Y:S01]  /*37f0*/  LDG.E.CONSTANT R15, desc[UR12][R16.64+0x84] ;  /* 0x0000840c100f7981 */ /* 0x000f22000c1e9900 */
[C---:B------:R-:W-:Y:S02]  /*3800*/  IDP.4A.S8.S8 R25, R19.reuse, R6, R25 ;  /* 0x0000000613197226 */ /* 0x040fe40000000619 */
[----:B------:R-:W-:-:S02]  /*3810*/  IDP.4A.S8.S8 R24, R19, R7, R24 ;  /* 0x0000000713187226 */ /* 0x000fc40000000618 */
[C---:B------:R-:W-:Y:S02]  /*3820*/  IMAD R19, R39.reuse, 0xeb13, R4 ;  /* 0x0000eb1327137824 */ /* 0x040fe400078e0204 */
[----:B------:R-:W-:-:S05]  /*3830*/  IMAD.WIDE.U32 R4, R39, 0x1c000000, R26 ;  /* 0x1c00000027047825 */ /* 0x000fca00078e001a */
[----:B------:R-:W-:Y:S01]  /*3840*/  IADD3 R19, PT, PT, R5, R19, RZ ;  /* 0x0000001305137210 */ /* 0x000fe20007ffe0ff */
[----:B------:R-:W-:-:S03]  /*3850*/  IDP.4A.S8.S8 R35, R12, R8, R41 ;  /* 0x000000080c237226 */ /* 0x000fc60000000629 */
[----:B------:R-:W-:Y:S02]  /*3860*/  SHF.R.U64 R8, R4, 0x1f, R19 ;  /* 0x0000001f04087819 */ /* 0x000fe40000001213 */
[----:B------:R-:W3:Y:S01]  /*3870*/  LDG.E.CONSTANT R19, desc[UR12][R30.64+0xc4000] ;  /* 0x0c40000c1e137981 */ /* 0x000ee2000c1e9900 */
[----:B------:R-:W-:Y:S01]  /*3880*/  IDP.4A.S8.S8 R7, R3, R9, R40 ;  /* 0x0000000903077226 */ /* 0x000fe20000000628 */
[----:B------:R-:W-:-:S04]  /*3890*/  SHF.R.S32.HI R4, RZ, 0x1f, R35 ;  /* 0x0000001fff047819 */ /* 0x000fc80000011423 */
[----:B------:R-:W-:Y:S01]  /*38a0*/  SHF.R.S32.HI R5, RZ, 0x1f, R7 ;  /* 0x0000001fff057819 */ /* 0x000fe20000011407 */
[----:B------:R-:W-:-:S04]  /*38b0*/  IMAD R4, R4, 0x1c000000, RZ ;  /* 0x1c00000004047824 */ /* 0x000fc800078e02ff */
[----:B------:R-:W-:Y:S02]  /*38c0*/  IMAD R6, R5, 0x1c000000, RZ ;  /* 0x1c00000005067824 */ /* 0x000fe400078e02ff */
[----:B------:R-:W-:Y:S02]  /*38d0*/  IDP.4A.S8.S8 R41, R12, R9, R42 ;  /* 0x000000090c297226 */ /* 0x000fe4000000062a */
[C---:B------:R-:W-:Y:S02]  /*38e0*/  IMAD R9, R7.reuse, 0xeb13, R6 ;  /* 0x0000eb1307097824 */ /* 0x040fe400078e0206 */
[----:B------:R-:W-:-:S04]  /*38f0*/  IMAD.WIDE.U32 R6, R7, 0x1c000000, R26 ;  /* 0x1c00000007067825 */ /* 0x000fc800078e001a */
[C---:B------:R-:W-:Y:S02]  /*3900*/  IMAD R39, R35.reuse, 0xeb13, R4 ;  /* 0x0000eb1323277824 */ /* 0x040fe400078e0204 */
[----:B------:R-:W-:Y:S01]  /*3910*/  IMAD.WIDE.U32 R4, R35, 0x1c000000, R26 ;  /* 0x1c00000023047825 */ /* 0x000fe200078e001a */
[----:B------:R-:W-:-:S04]  /*3920*/  IADD3 R9, PT, PT, R7, R9, RZ ;  /* 0x0000000907097210 */ /* 0x000fc80007ffe0ff */
[----:B------:R-:W-:Y:S02]  /*3930*/  IADD3 R7, PT, PT, R5, R39, RZ ;  /* 0x0000002705077210 */ /* 0x000fe40007ffe0ff */
[----:B------:R-:W-:-:S05]  /*3940*/  SHF.R.S32.HI R5, RZ, 0x1f, R41 ;  /* 0x0000001fff057819 */ /* 0x000fca0000011429 */
[----:B------:R-:W-:-:S04]  /*3950*/  IMAD R32, R5, 0x1c000000, RZ ;  /* 0x1c00000005207824 */ /* 0x000fc800078e02ff */
[C---:B------:R-:W-:Y:S02]  /*3960*/  IMAD R35, R41.reuse, 0xeb13, R32 ;  /* 0x0000eb1329237824 */ /* 0x040fe400078e0220 */
[----:B------:R-:W3:Y:S01]  /*3970*/  LDG.E.CONSTANT R32, desc[UR12][R22.64+0x80] ;  /* 0x0000800c16207981 */ /* 0x000ee2000c1e9900 */
[----:B------:R-:W-:-:S05]  /*3980*/  IMAD.WIDE.U32 R40, R41, 0x1c000000, R26 ;  /* 0x1c00000029287825 */ /* 0x000fca00078e001a */
        /* <DEDUP_REMOVED lines=15> */
[----:B------:R-:W-:Y:S01]  /*3a80*/  IMAD R4, R4, 0x1c000000, RZ ;  /* 0x1c00000004047824 */ /* 0x000fe200078e02ff */
[----:B------:R-:W3:Y:S03]  /*3a90*/  LDG.E.CONSTANT R38, desc[UR12][R30.64+0xca20c] ;  /* 0x0ca20c0c1e267981 */ /* 0x000ee6000c1e9900 */
[----:B------:R-:W-:-:S02]  /*3aa0*/  IMAD R10, R45, 0xeb13, R4 ;  /* 0x0000eb132d0a7824 */ /* 0x000fc400078e0204 */
        /* <DEDUP_REMOVED lines=23> */
[----:B------:R-:W-:Y:S02]  /*3c20*/  IMAD R4, R4, 0x1c000000, RZ ;  /* 0x1c00000004047824 */ /* 0x000fe400078e02ff */
[-C--:B------:R-:W-:Y:S02]  /*3c30*/  IDP.4A.S8.S8 R33, R3, R6.reuse, R33 ;  /* 0x0000000603217226 */ /* 0x080fe40000000621 */
[C---:B------:R-:W-:Y:S02]  /*3c40*/  IMAD R41, R47.reuse, 0xeb13, R4 ;  /* 0x0000eb132f297824 */ /* 0x040fe400078e0204 */
[----:B------:R-:W-:Y:S01]  /*3c50*/  IDP.4A.S8.S8 R25, R12, R6, R25 ;  /* 0x000000060c197226 */ /* 0x000fe20000000619 */
[----:B------:R-:W-:Y:S01]  /*3c60*/  SHF.R.S32.HI R6, RZ, 0x1f, R43 ;  /* 0x0000001fff067819 */ /* 0x000fe2000001142b */
[----:B------:R-:W-:-:S04]  /*3c70*/  IMAD.WIDE.U32 R4, R47, 0x1c000000, R26 ;  /* 0x1c0000002f047825 */ /* 0x000fc800078e001a */
[----:B------:R-:W-:Y:S01]  /*3c80*/  IDP.4A.S8.S8 R39, R12, R7, R24 ;  /* 0x000000070c277226 */ /* 0x000fe20000000618 */
[----:B------:R-:W-:Y:S01]  /*3c90*/  IADD3 R41, PT, PT, R5, R41, RZ ;  /* 0x0000002905297210 */ /* 0x000fe20007ffe0ff */
[----:B------:R-:W-:Y:S01]  /*3ca0*/  IMAD R12, R6, 0x1c000000, RZ ;  /* 0x1c000000060c7824 */ /* 0x000fe200078e02ff */
[----:B------:R-:W-:Y:S01]  /*3cb0*/  SHF.R.S32.HI R6, RZ, 0x1f, R51 ;  /* 0x0000001fff067819 */ /* 0x000fe20000011433 */
[----:B------:R-:W-:Y:S01]  /*3cc0*/  IDP.4A.S8.S8 R3, R3, R7, R20 ;  /* 0x0000000703037226 */ /* 0x000fe20000000614 */
[----:B------:R-:W-:Y:S01]  /*3cd0*/  SHF.R.U64 R41, R4, 0x1f, R41 ;  /* 0x0000001f04297819 */ /* 0x000fe20000001229 */
[C---:B------:R-:W-:Y:S02]  /*3ce0*/  IMAD R7, R43.reuse, 0xeb13, R12 ;  /* 0x0000eb132b077824 */ /* 0x040fe400078e020c */
[----:B------:R-:W-:-:S04]  /*3cf0*/  IMAD.WIDE.U32 R4, R43, 0x1c000000, R26 ;  /* 0x1c0000002b047825 */ /* 0x000fc800078e001a */
[----:B------:R-:W-:Y:S01]  /*3d00*/  IMAD R6, R6, 0x1c000000, RZ ;  /* 0x1c00000006067824 */ /* 0x000fe200078e02ff */
[----:B------:R-:W-:-:S03]  /*3d10*/  IADD3 R43, PT, PT, R5, R7, RZ ;  /* 0x00000007052b7210 */ /* 0x000fc60007ffe0ff */
[C---:B------:R-:W-:Y:S01]  /*3d20*/  IMAD R5, R51.reuse, 0xeb13, R6 ;  /* 0x0000eb1333057824 */ /* 0x040fe200078e0206 */
[----:B------:R-:W-:Y:S01]  /*3d30*/  SHF.R.U64 R43, R4, 0x1f, R43 ;  /* 0x0000001f042b7819 */ /* 0x000fe2000000122b */
[----:B------:R-:W-:Y:S01]  /*3d40*/  IMAD.WIDE.U32 R6, R51, 0x1c000000, R26 ;  /* 0x1c00000033067825 */ /* 0x000fe200078e001a */
[----:B------:R-:W-:Y:S01]  /*3d50*/  SHF.R.S32.HI R4, RZ, 0x1f, R53 ;  /* 0x0000001fff047819 */ /* 0x000fe20000011435 */
[----:B------:R-:W3:Y:S03]  /*3d60*/  LDG.E.CONSTANT R51, desc[UR12][R16.64+0x88] ;  /* 0x0000880c10337981 */ /* 0x000ee6000c1e9900 */
        /* <DEDUP_REMOVED lines=8> */
[C---:B------:R-:W-:Y:S01]  /*3df0*/  IMAD R45, R33.reuse, 0xeb13, R6 ;  /* 0x0000eb13212d7824 */ /* 0x040fe200078e0206 */
[----:B------:R-:W-:Y:S01]  /*3e00*/  SHF.R.U64 R20, R4, 0x1f, R5 ;  /* 0x0000001f04147819 */ /* 0x000fe20000001205 */
[----:B------:R-:W-:Y:S01]  /*3e10*/  IMAD.WIDE.U32 R6, R33, 0x1c000000, R26 ;  /* 0x1c00000021067825 */ /* 0x000fe200078e001a */
[----:B-----5:R-:W-:Y:S02]  /*3e20*/  IADD3 R5, PT, PT, R29, R8, RZ ;  /* 0x000000081d057210 */ /* 0x020fe40007ffe0ff */
[----:B------:R-:W-:Y:S02]  /*3e30*/  SHF.R.S32.HI R4, RZ, 0x1f, R25 ;  /* 0x0000001fff047819 */ /* 0x000fe40000011419 */
[----:B------:R-:W-:Y:S02]  /*3e40*/  IADD3 R33, PT, PT, R7, R45, RZ ;  /* 0x0000002d07217210 */ /* 0x000fe40007ffe0ff */
[----:B------:R-:W-:Y:S01]  /*3e50*/  SHF.R.S32.HI R7, RZ, 0x1f, R5 ;  /* 0x0000001fff077819 */ /* 0x000fe20000011405 */
[----:B------:R-:W-:-:S02]  /*3e60*/  IMAD R8, R4, 0x1c000000, RZ ;  /* 0x1c00000004087824 */ /* 0x000fc400078e02ff */
[----:B------:R-:W-:Y:S01]  /*3e70*/  IMAD.WIDE.U32 R4, R5, -0x7fff3b28, R26 ;  /* 0x8000c4d805047825 */ /* 0x000fe200078e001a */
[----:B------:R-:W-:-:S03]  /*3e80*/  IADD3 R29, PT, PT, R29, R28, RZ ;  /* 0x0000001c1d1d7210 */ /* 0x000fc60007ffe0ff */
[----:B------:R-:W-:Y:S01]  /*3e90*/  IMAD R7, R7, -0x7fff3b28, RZ ;  /* 0x8000c4d807077824 */ /* 0x000fe200078e02ff */
[----:B------:R-:W-:-:S04]  /*3ea0*/  SHF.R.U64 R6, R6, 0x1f, R33 ;  /* 0x0000001f06067819 */ /* 0x000fc80000001221 */
[----:B------:R-:W-:Y:S02]  /*3eb0*/  IADD3 R5, PT, PT, R5, R7, RZ ;  /* 0x0000000705057210 */ /* 0x000fe40007ffe0ff */
[----:B------:R-:W-:Y:S01]  /*3ec0*/  SHF.R.S32.HI R7, RZ, 0x1f, R29 ;  /* 0x0000001fff077819 */ /* 0x000fe2000001141d */
[C---:B------:R-:W-:Y:S02]  /*3ed0*/  IMAD R33, R25.reuse, 0xeb13, R8 ;  /* 0x0000eb1319217824 */ /* 0x040fe400078e0208 */
[----:B------:R-:W-:Y:S01]  /*3ee0*/  IMAD.WIDE.U32 R24, R25, 0x1c000000, R26 ;  /* 0x1c00000019187825 */ /* 0x000fe200078e001a */
        /* <DEDUP_REMOVED lines=60> */
[----:B------:R-:W-:Y:S01]  /*42b0*/  IMAD R12, R12, 0x1c000000, RZ ;  /* 0x1c0000000c0c7824 */ /* 0x000fe200078e02ff */
[----:B------:R-:W-:-:S03]  /*42c0*/  SHF.R.U64 R41, R40, 0x1f, R41 ;  /* 0x0000001f28297819 */ /* 0x000fc60000001229 */
[C---:B------:R-:W-:Y:S02]  /*42d0*/  IMAD R53, R3.reuse, 0xeb13, R12 ;  /* 0x0000eb1303357824 */ /* 0x040fe400078e020c */
[----:B------:R-:W-:-:S05]  /*42e0*/  IMAD.WIDE.U32 R12, R3, 0x1c000000, R26 ;  /* 0x1c000000030c7825 */ /* 0x000fca00078e001a */
        /* <DEDUP_REMOVED lines=28> */
[----:B------:R-:W-:Y:S01]  /*44b0*/  IMAD R2, R2, 0x1c000000, RZ ;  /* 0x1c00000002027824 */ /* 0x000fe200078e02ff */
[----:B0-----:R-:W-:Y:S01]  /*44c0*/  SHF.R.U64 R0, R12, 0x1f, R13 ;  /* 0x0000001f0c007819 */ /* 0x001fe2000000120d */
[----:B------:R-:W-:-:S04]  /*44d0*/  IMAD.WIDE.U32 R12, R39, 0x1c000000, R26 ;  /* 0x1c000000270c7825 */ /* 0x000fc800078e001a */
        /* <DEDUP_REMOVED lines=142> */
.L_x_400:
        /* <DEDUP_REMOVED lines=12> */
.L_x_507:


//--------------------- .text.fused_nn_max_pool2d_1_kernel0 --------------------------
	.section	.text.fused_nn_max_pool2d_1_kernel0,"ax",@progbits
	.align	128
        .global         fused_nn_max_pool2d_1_kernel0
        .type           fused_nn_max_pool2d_1_kernel0,@function
        .size           fused_nn_max_pool2d_1_kernel0,(.L_x_508 - fused_nn_max_pool2d_1_kernel0)
        .other          fused_nn_max_pool2d_1_kernel0,@"STO_CUDA_ENTRY STV_DEFAULT"
fused_nn_max_pool2d_1_kernel0:
.text.fused_nn_max_pool2d_1_kernel0:
[----:B------:R-:W-:Y:S01]  /*0000*/  LDC R1, c[0x0][0x37c] ;  /* 0x0000df00ff017b82 */ /* 0x000fe20000000800 */
[----:B------:R-:W0:Y:S07]  /*0010*/  S2R R0, SR_TID.X ;  /* 0x0000000000007919 */ /* 0x000e2e0000002100 */
[----:B------:R-:W1:Y:S01]  /*0020*/  S2UR UR4, SR_CTAID.X ;  /* 0x00000000000479c3 */ /* 0x000e620000002500 */
[----:B------:R-:W2:Y:S07]  /*0030*/  LDCU.64 UR6, c[0x0][0x358] ;  /* 0x00006b00ff0677ac */ /* 0x000eae0008000a00 */
[----:B------:R-:W3:Y:S01]  /*0040*/  LDC.64 R4, c[0x0][0x380] ;  /* 0x0000e000ff047b82 */ /* 0x000ee20000000a00 */
[----:B-1----:R-:W-:Y:S01]  /*0050*/  USHF.L.U32 UR5, UR4, 0x8, URZ ;  /* 0x0000000804057899 */ /* 0x002fe200080006ff */
[----:B0-----:R-:W-:-:S02]  /*0060*/  SHF.R.U32.HI R2, RZ, 0x2, R0 ;  /* 0x00000002ff027819 */ /* 0x001fc40000011600 */
[----:B------:R-:W-:-:S03]  /*0070*/  LOP3.LUT R8, R0, 0x3, RZ, 0xc0, !PT ;  /* 0x0000000300087812 */ /* 0x000fc600078ec0ff */
[----:B------:R-:W-:-:S05]  /*0080*/  LOP3.LUT R2, R2, UR5, RZ, 0xfc, !PT ;  /* 0x0000000502027c12 */ /* 0x000fca000f8efcff */
[----:B------:R-:W-:-:S04]  /*0090*/  IMAD.HI.U32 R3, R2, -0x6db6db6d, RZ ;  /* 0x9249249302037827 */ /* 0x000fc800078e00ff */
[----:B------:R-:W-:Y:S01]  /*00a0*/  IMAD.HI.U32 R6, R2, 0x5397829d, RZ ;  /* 0x5397829d02067827 */ /* 0x000fe200078e00ff */
[----:B------:R-:W-:-:S04]  /*00b0*/  SHF.R.U32.HI R3, RZ, 0x5, R3 ;  /* 0x00000005ff037819 */ /* 0x000fc80000011603 */
[----:B------:R-:W-:Y:S01]  /*00c0*/  SHF.R.U32.HI R7, RZ, 0xa, R6 ;  /* 0x0000000aff077819 */ /* 0x000fe20000011606 */
[C---:B------:R-:W-:Y:S02]  /*00d0*/  IMAD R6, R3.reuse, -0x38, R2 ;  /* 0xffffffc803067824 */ /* 0x040fe400078e0202 */
[----:B------:R-:W-:Y:S02]  /*00e0*/  IMAD R3, R3, 0x380, R8 ;  /* 0x0000038003037824 */ /* 0x000fe400078e0208 */
[----:B------:R-:W-:Y:S01]  /*00f0*/  IMAD R7, R7, -0xc40, R2 ;  /* 0xfffff3c007077824 */ /* 0x000fe200078e0202 */
[C---:B------:R-:W-:Y:S01]  /*0100*/  ISETP.NE.AND P1, PT, R6.reuse, RZ, PT ;  /* 0x000000ff0600720c */ /* 0x040fe20003f25270 */
[----:B------:R-:W-:Y:S02]  /*0110*/  IMAD R3, R6, 0x8, R3 ;  /* 0x0000000806037824 */ /* 0x000fe400078e0203 */
[----:B------:R-:W-:Y:S01]  /*0120*/  IMAD.MOV.U32 R6, RZ, RZ, -0x80000000 ;  /* 0x80000000ff067424 */ /* 0x000fe200078e00ff */
[----:B------:R-:W-:Y:S01]  /*0130*/  ISETP.LT.U32.OR P0, PT, R7, 0x38, !P1 ;  /* 0x000000380700780c */ /* 0x000fe20004f01470 */
[----:B---3--:R-:W-:Y:S01]  /*0140*/  IMAD.WIDE.U32 R4, R3, 0x4, R4 ;  /* 0x0000000403047825 */ /* 0x008fe200078e0004 */
[----:B------:R-:W-:Y:S01]  /*0150*/  ISETP.GE.U32.AND P2, PT, R7, 0x38, PT ;  /* 0x000000380700780c */ /* 0x000fe20003f46070 */
[----:B------:R-:W0:Y:S02]  /*0160*/  LDC.64 R2, c[0x0][0x388] ;  /* 0x0000e200ff027b82 */ /* 0x000e240000000a00 */
[----:B------:R-:W-:Y:S01]  /*0170*/  IMAD.MOV.U32 R7, RZ, RZ, -0x80000000 ;  /* 0x80000000ff077424 */ /* 0x000fe200078e00ff */
[----:B--2---:R-:W2:Y:S01]  /*0180*/  LDG.E.CONSTANT R10, desc[UR6][R4.64] ;  /* 0x00000006040a7981 */ /* 0x004ea2000c1e9900 */
[----:B------:R-:W-:-:S02]  /*0190*/  IMAD.MOV.U32 R8, RZ, RZ, -0x80000000 ;  /* 0x80000000ff087424 */ /* 0x000fc400078e00ff */
[----:B------:R-:W-:Y:S01]  /*01a0*/  IMAD.MOV.U32 R9, RZ, RZ, -0x80000000 ;  /* 0x80000000ff097424 */ /* 0x000fe200078e00ff */
[----:B------:R-:W3:Y:S04]  /*01b0*/  LDG.E.CONSTANT R12, desc[UR6][R4.64+0x10] ;  /* 0x00001006040c7981 */ /* 0x000ee8000c1e9900 */
[----:B------:R-:W4:Y:S04]  /*01c0*/  @!P0 LDG.E.CONSTANT R6, desc[UR6][R4.64+-0x710] ;  /* 0xfff8f00604068981 */ /* 0x000f28000c1e9900 */
[----:B------:R-:W4:Y:S04]  /*01d0*/  @P2 LDG.E.CONSTANT R7, desc[UR6][R4.64+-0x700] ;  /* 0xfff9000604072981 */ /* 0x000f28000c1e9900 */
[----:B------:R-:W5:Y:S01]  /*01e0*/  @P2 LDG.E.CONSTANT R8, desc[UR6][R4.64+-0x6f0] ;  /* 0xfff9100604082981 */ /* 0x000f62000c1e9900 */
[----:B------:R-:W-:-:S03]  /*01f0*/  IMAD.MOV.U32 R11, RZ, RZ, -0x80000000 ;  /* 0x80000000ff0b7424 */ /* 0x000fc600078e00ff */
[----:B------:R-:W2:Y:S04]  /*0200*/  @P1 LDG.E.CONSTANT R9, desc[UR6][R4.64+-0x10] ;  /* 0xfffff00604091981 */ /* 0x000ea8000c1e9900 */
[----:B------:R-:W3:Y:S04]  /*0210*/  @P1 LDG.E.CONSTANT R11, desc[UR6][R4.64+0x6f0] ;  /* 0x0006f006040b1981 */ /* 0x000ee8000c1e9900 */
[----:B------:R-:W3:Y:S04]  /*0220*/  LDG.E.CONSTANT R14, desc[UR6][R4.64+0x700] ;  /* 0x00070006040e7981 */ /* 0x000ee8000c1e9900 */
[----:B------:R-:W3:Y:S01]  /*0230*/  LDG.E.CONSTANT R16, desc[UR6][R4.64+0x710] ;  /* 0x0007100604107981 */ /* 0x000ee2000c1e9900 */
[----:B------:R-:W-:Y:S01]  /*0240*/  USHF.L.U32 UR4, UR4, 0xa, URZ ;  /* 0x0000000a04047899 */ /* 0x000fe200080006ff */
[----:B----4-:R-:W-:-:S04]  /*0250*/  VIMNMX R7, PT, PT, R7, R6, !PT ;  /* 0x0000000607077248 */ /* 0x010fc80007fe0100 */
[----:B-----5:R-:W-:-:S04]  /*0260*/  VIMNMX R7, PT, PT, R7, R8, !PT ;  /* 0x0000000807077248 */ /* 0x020fc80007fe0100 */
[----:B--2---:R-:W-:-:S04]  /*0270*/  VIMNMX3 R9, R7, R9, R10, !PT ;  /* 0x000000090709720f */ /* 0x004fc8000780010a */
[----:B---3--:R-:W-:Y:S02]  /*0280*/  VIMNMX R9, PT, PT, R9, R12, !PT ;  /* 0x0000000c09097248 */ /* 0x008fe40007fe0100 */
[----:B------:R-:W-:Y:S02]  /*0290*/  LOP3.LUT R7, R0, UR4, RZ, 0xfc, !PT ;  /* 0x0000000400077c12 */ /* 0x000fe4000f8efcff */
[----:B------:R-:W-:-:S03]  /*02a0*/  VIMNMX3 R11, R9, R11, R14, !PT ;  /* 0x0000000b090b720f */ /* 0x000fc6000780010e */
[----:B0-----:R-:W-:Y:S01]  /*02b0*/  IMAD.WIDE.U32 R2, R7, 0x4, R2 ;  /* 0x0000000407027825 */ /* 0x001fe200078e0002 */
[----:B------:R-:W-:-:S05]  /*02c0*/  VIMNMX R11, PT, PT, R11, R16, !PT ;  /* 0x000000100b0b7248 */ /* 0x000fca0007fe0100 */
[----:B------:R-:W-:Y:S01]  /*02d0*/  STG.E desc[UR6][R2.64], R11 ;  /* 0x0000000b02007986 */ /* 0x000fe2000c101906 */
[----:B------:R-:W-:Y:S05]  /*02e0*/  EXIT ;  /* 0x000000000000794d */ /* 0x000fea0003800000 */
.L_x_401:
        /* <DEDUP_REMOVED lines=9> */
.L_x_508:


//--------------------- .text.fused_nn_conv2d_cast_fixed_point_multiply_add_cast_fixed_point_multiply_add_cast_16086763325481941859__5_kernel0 --------------------------
	.section	.text.fused_nn_conv2d_cast_fixed_point_multiply_add_cast_fixed_point_multiply_add_cast_16086763325481941859__5_kernel0,"ax",@progbits
	.align	128
        .global         fused_nn_conv2d_cast_fixed_point_multiply_add_cast_fixed_point_multiply_add_cast_16086763325481941859__5_kernel0
        .type           fused_nn_conv2d_cast_fixed_point_multiply_add_cast_fixed_point_multiply_add_cast_16086763325481941859__5_kernel0,@function
        .size           fused_nn_conv2d_cast_fixed_point_multiply_add_cast_fixed_point_multiply_add_cast_16086763325481941859__5_kernel0,(.L_x_509 - fused_nn_conv2d_cast_fixed_point_multiply_add_cast_fixed_point_multiply_add_cast_16086763325481941859__5_kernel0)
        .other          fused_nn_conv2d_cast_fixed_point_multiply_add_cast_fixed_point_multiply_add_cast_16086763325481941859__5_kernel0,@"STO_CUDA_ENTRY STV_DEFAULT"
fused_nn_conv2d_cast_fixed_point_multiply_add_cast_fixed_point_multiply_add_cast_16086763325481941859__5_kernel0:
.text.fused_nn_conv2d_cast_fixed_point_multiply_add_cast_fixed_point_multiply_add_cast_16086763325481941859__5_kernel0:
        /* <DEDUP_REMOVED lines=121> */
.L_x_402:
        /* <DEDUP_REMOVED lines=1012> */
.L_x_403:
        /* <DEDUP_REMOVED lines=11> */
.L_x_509:


//--------------------- .text.fused_nn_conv2d_cast_fixed_point_multiply_add_cast_fixed_point_multiply_add_cast_16086763325481941859__1_kernel0 --------------------------
	.section	.text.fused_nn_conv2d_cast_fixed_point_multiply_add_cast_fixed_point_multiply_add_cast_16086763325481941859__1_kernel0,"ax",@progbits
	.align	128
        .global         fused_nn_conv2d_cast_fixed_point_multiply_add_cast_fixed_point_multiply_add_cast_16086763325481941859__1_kernel0
        .type           fused_nn_conv2d_cast_fixed_point_multiply_add_cast_fixed_point_multiply_add_cast_16086763325481941859__1_kernel0,@function
        .size           fused_nn_conv2d_cast_fixed_point_multiply_add_cast_fixed_point_multiply_add_cast_16086763325481941859__1_kernel0,(.L_x_510 - fused_nn_conv2d_cast_fixed_point_multiply_add_cast_fixed_point_multiply_add_cast_16086763325481941859__1_kernel0)
        .other          fused_nn_conv2d_cast_fixed_point_multiply_add_cast_fixed_point_multiply_add_cast_16086763325481941859__1_kernel0,@"STO_CUDA_ENTRY STV_DEFAULT"
fused_nn_conv2d_cast_fixed_point_multiply_add_cast_fixed_point_multiply_add_cast_16086763325481941859__1_kernel0:
.text.fused_nn_conv2d_cast_fixed_point_multiply_add_cast_fixed_point_multiply_add_cast_16086763325481941859__1_kernel0:
[----:B------:R-:W-:Y:S01]  /*0000*/  LDC R1, c[0x0][0x37c] ;  /* 0x0000df00ff017b82 */ /* 0x000fe20000000800 */
[----:B------:R-:W0:Y:S01]  /*0010*/  S2R R4, SR_TID.Y ;  /* 0x0000000000047919 */ /* 0x000e220000002200 */
[----:B------:R-:W1:Y:S01]  /*0020*/  LDCU.64 UR4, c[0x0][0x380] ;  /* 0x00007000ff0477ac */ /* 0x000e620008000a00 */
[----:B------:R-:W2:Y:S01]  /*0030*/  S2R R5, SR_TID.X ;  /* 0x0000000000057919 */ /* 0x000ea20000002100 */
[----:B------:R-:W3:Y:S01]  /*0040*/  LDCU.64 UR8, c[0x0][0x358] ;  /* 0x00006b00ff0877ac */ /* 0x000ee20008000a00 */
[----:B------:R-:W4:Y:S01]  /*0050*/  S2R R0, SR_CTAID.Y ;  /* 0x0000000000007919 */ /* 0x000f220000002600 */
[C---:B0-----:R-:W-:Y:S02]  /*0060*/  ISETP.GE.U32.AND P0, PT, R4.reuse, 0x4a, PT ;  /* 0x0000004a0400780c */ /* 0x041fe40003f06070 */
[C---:B------:R-:W-:Y:S01]  /*0070*/  ISETP.GE.U32.AND P1, PT, R4.reuse, 0x2a, PT ;  /* 0x0000002a0400780c */ /* 0x040fe20003f26070 */
[C---:B--2---:R-:W-:Y:S01]  /*0080*/  IMAD R6, R4.reuse, 0x7, R5 ;  /* 0x0000000704067824 */ /* 0x044fe200078e0205 */
[----:B------:R-:W-:-:S02]  /*0090*/  ISETP.GE.U32.AND P2, PT, R4, 0xa, PT ;  /* 0x0000000a0400780c */ /* 0x000fc40003f46070 */
[----:B----4-:R-:W-:Y:S02]  /*00a0*/  SHF.L.U32 R3, R0, 0x5, RZ ;  /* 0x0000000500037819 */ /* 0x010fe400000006ff */
[C---:B------:R-:W-:Y:S02]  /*00b0*/  SHF.L.U32 R2, R6.reuse, 0x8, RZ ;  /* 0x0000000806027819 */ /* 0x040fe400000006ff */
[----:B------:R-:W-:Y:S02]  /*00c0*/  SHF.L.U32 R8, R6, 0x2, RZ ;  /* 0x0000000206087819 */ /* 0x000fe400000006ff */
[----:B------:R-:W-:Y:S02]  /*00d0*/  LOP3.LUT R7, R2, 0x7f000, RZ, 0xc0, !PT ;  /* 0x0007f00002077812 */ /* 0x000fe400078ec0ff */
[----:B------:R-:W-:Y:S02]  /*00e0*/  ISETP.LT.U32.AND P0, PT, R6, 0x200, !P0 ;  /* 0x000002000600780c */ /* 0x000fe40004701070 */
[----:B------:R-:W-:-:S02]  /*00f0*/  LOP3.LUT R8, R8, 0x3c, RZ, 0xc0, !PT ;  /* 0x0000003c08087812 */ /* 0x000fc400078ec0ff */
[----:B------:R-:W-:Y:S02]  /*0100*/  LEA R7, R0, R7, 0x11 ;  /* 0x0000000700077211 */ /* 0x000fe400078e88ff */
[C---:B------:R-:W-:Y:S02]  /*0110*/  LEA.HI R3, R6.reuse, R3, RZ, 0x1c ;  /* 0x0000000306037211 */ /* 0x040fe400078fe0ff */
[C---:B------:R-:W-:Y:S02]  /*0120*/  ISETP.LT.U32.AND P1, PT, R6.reuse, 0x120, !P1 ;  /* 0x000001200600780c */ /* 0x040fe40004f21070 */
[----:B------:R-:W-:Y:S02]  /*0130*/  ISETP.LT.U32.AND P2, PT, R6, 0x40, !P2 ;  /* 0x000000400600780c */ /* 0x000fe40005741070 */
[----:B------:R-:W-:Y:S02]  /*0140*/  IADD3 R7, PT, PT, R8, R7, RZ ;  /* 0x0000000708077210 */ /* 0x000fe40007ffe0ff */
[----:B------:R-:W-:-:S02]  /*0150*/  ISETP.LT.U32.AND P0, PT, R3, 0x80, P0 ;  /* 0x000000800300780c */ /* 0x000fc40000701070 */
[C---:B------:R-:W-:Y:S02]  /*0160*/  ISETP.LT.U32.AND P1, PT, R3.reuse, 0x72, P1 ;  /* 0x000000720300780c */ /* 0x040fe40000f21070 */
[----:B------:R-:W-:Y:S02]  /*0170*/  ISETP.LT.U32.AND P2, PT, R3, 0x64, P2 ;  /* 0x000000640300780c */ /* 0x000fe40001741070 */
[----:B-1----:R-:W-:-:S04]  /*0180*/  IADD3 R12, P3, PT, R7, UR4, RZ ;  /* 0x00000004070c7c10 */ /* 0x002fc8000ff7e0ff */
[----:B------:R-:W-:-:S05]  /*0190*/  IADD3.X R13, PT, PT, RZ, UR5, RZ, P3, !PT ;  /* 0x00000005ff0d7c10 */ /* 0x000fca0009ffe4ff */
[----:B---3--:R-:W2:Y:S04]  /*01a0*/  @P0 LDG.E.CONSTANT R15, desc[UR8][R12.64] ;  /* 0x000000080c0f0981 */ /* 0x008ea8000c1e9900 */
[----:B------:R-:W3:Y:S04]  /*01b0*/  @P1 LDG.E.CONSTANT R17, desc[UR8][R12.64+0xe000] ;  /* 0x00e000080c111981 */ /* 0x000ee8000c1e9900 */
[----:B------:R-:W4:Y:S01]  /*01c0*/  @P2 LDG.E.CONSTANT R19, desc[UR8][R12.64+0x1c000] ;  /* 0x01c000080c132981 */ /* 0x000f22000c1e9900 */
[C---:B------:R-:W-:Y:S01]  /*01d0*/  LOP3.LUT R2, R6.reuse, 0xff, RZ, 0xc0, !PT ;  /* 0x000000ff06027812 */ /* 0x040fe200078ec0ff */
[----:B------:R-:W0:Y:S01]  /*01e0*/  S2UR UR5, SR_CgaCtaId ;  /* 0x00000000000579c3 */ /* 0x000e220000008800 */
[----:B------:R-:W-:Y:S01]  /*01f0*/  UMOV UR4, 0x400 ;  /* 0x0000040000047882 */ /* 0x000fe20000000000 */
[----:B------:R-:W1:Y:S01]  /*0200*/  S2R R3, SR_CTAID.Z ;  /* 0x0000000000037919 */ /* 0x000e620000002700 */
[----:B------:R-:W-:Y:S01]  /*0210*/  ISETP.GE.U32.AND P3, PT, R6, 0xd0, PT ;  /* 0x000000d00600780c */ /* 0x000fe20003f66070 */
[----:B------:R-:W-:Y:S01]  /*0220*/  IMAD R2, R2, 0x4f, RZ ;  /* 0x0000004f02027824 */ /* 0x000fe200078e02ff */
[----:B------:R-:W-:Y:S01]  /*0230*/  IADD3 R36, P4, PT, R12, 0xe040, RZ ;  /* 0x0000e0400c247810 */ /* 0x000fe20007f9e0ff */
[----:B------:R-:W-:Y:S01]  /*0240*/  HFMA2 R21, -RZ, RZ, 0, 0 ;  /* 0x00000000ff157431 */ /* 0x000fe200000001ff */
[----:B------:R-:W-:Y:S01]  /*0250*/  ISETP.LT.U32.AND P3, PT, R4, 0x1e, !P3 ;  /* 0x0000001e0400780c */ /* 0x000fe20005f61070 */
[----:B------:R-:W-:Y:S01]  /*0260*/  HFMA2 R32, -RZ, RZ, 0, 0 ;  /* 0x00000000ff207431 */ /* 0x000fe200000001ff */
[----:B------:R-:W-:-:S02]  /*0270*/  SHF.R.U32.HI R24, RZ, 0xc, R2 ;  /* 0x0000000cff187819 */ /* 0x000fc40000011602 */
[----:B------:R-:W-:Y:S02]  /*0280*/  CS2R R26, SRZ ;  /* 0x00000000001a7805 */ /* 0x000fe4000001ff00 */
[----:B------:R-:W-:Y:S02]  /*0290*/  CS2R R10, SRZ ;  /* 0x00000000000a7805 */ /* 0x000fe4000001ff00 */
[----:B------:R-:W-:Y:S02]  /*02a0*/  CS2R R28, SRZ ;  /* 0x00000000001c7805 */ /* 0x000fe4000001ff00 */
[C---:B------:R-:W-:Y:S01]  /*02b0*/  PRMT R7, R24.reuse, 0x9910, RZ ;  /* 0x0000991018077816 */ /* 0x040fe200000000ff */
[----:B------:R-:W-:Y:S01]  /*02c0*/  IMAD R24, R24, 0x31000, RZ ;  /* 0x0003100018187824 */ /* 0x000fe200078e02ff */
[----:B------:R-:W-:Y:S02]  /*02d0*/  MOV R25, RZ ;  /* 0x000000ff00197202 */ /* 0x000fe40000000f00 */
[----:B------:R-:W-:-:S02]  /*02e0*/  CS2R R30, SRZ ;  /* 0x00000000001e7805 */ /* 0x000fc4000001ff00 */
[----:B------:R-:W-:Y:S01]  /*02f0*/  MOV R34, RZ ;  /* 0x000000ff00227202 */ /* 0x000fe20000000f00 */
[----:B------:R-:W-:Y:S01]  /*0300*/  IMAD R7, R7, 0x34, RZ ;  /* 0x0000003407077824 */ /* 0x000fe200078e02ff */
[----:B------:R-:W-:-:S04]  /*0310*/  IADD3.X R37, PT, PT, RZ, R13, RZ, P4, !PT ;  /* 0x0000000dff257210 */ /* 0x000fc800027fe4ff */
[----:B------:R-:W-:Y:S01]  /*0320*/  IADD3 R9, PT, PT, RZ, -R7, RZ ;  /* 0x80000007ff097210 */ /* 0x000fe20007ffe0ff */
[----:B0-----:R-:W-:Y:S01]  /*0330*/  ULEA UR7, UR5, UR4, 0x18 ;  /* 0x0000000405077291 */ /* 0x001fe2000f8ec0ff */
[----:B------:R-:W-:Y:S01]  /*0340*/  SHF.R.U32.HI R7, RZ, 0xa, R2 ;  /* 0x0000000aff077819 */ /* 0x000fe20000011602 */
[----:B------:R-:W-:Y:S01]  /*0350*/  UIADD3 UR4, UPT, UPT, UR4, 0x1000, URZ ;  /* 0x0000100004047890 */ /* 0x000fe2000fffe0ff */
[----:B------:R-:W-:Y:S01]  /*0360*/  PRMT R9, R9, 0x7710, RZ ;  /* 0x0000771009097816 */ /* 0x000fe200000000ff */
[----:B------:R-:W0:Y:S01]  /*0370*/  S2R R2, SR_CTAID.X ;  /* 0x0000000000027919 */ /* 0x000e220000002500 */
[----:B------:R-:W-:Y:S01]  /*0380*/  PRMT R8, R7, 0x9910, RZ ;  /* 0x0000991007087816 */ /* 0x000fe200000000ff */
[----:B------:R-:W-:Y:S01]  /*0390*/  ULEA UR5, UR5, UR4, 0x18 ;  /* 0x0000000405057291 */ /* 0x000fe2000f8ec0ff */
[----:B------:R-:W-:Y:S02]  /*03a0*/  IADD3 R7, PT, PT, R6, R9, RZ ;  /* 0x0000000906077210 */ /* 0x000fe40007ffe0ff */
[----:B------:R-:W-:Y:S01]  /*03b0*/  UMOV UR4, URZ ;  /* 0x000000ff00047c82 */ /* 0x000fe20008000000 */
[----:B------:R-:W-:Y:S01]  /*03c0*/  IMAD R8, R8, 0xd, RZ ;  /* 0x0000000d08087824 */ /* 0x000fe200078e02ff */
[----:B------:R-:W-:-:S04]  /*03d0*/  LOP3.LUT R7, R7, 0xff, RZ, 0xc0, !PT ;  /* 0x000000ff07077812 */ /* 0x000fc800078ec0ff */
[----:B------:R-:W-:Y:S01]  /*03e0*/  IADD3 R9, PT, PT, RZ, -R8, RZ ;  /* 0x80000008ff097210 */ /* 0x000fe20007ffe0ff */
[----:B------:R-:W-:Y:S02]  /*03f0*/  IMAD R7, R7, 0x14, RZ ;  /* 0x0000001407077824 */ /* 0x000fe400078e02ff */
[----:B-1----:R-:W-:Y:S01]  /*0400*/  IMAD R8, R3, 0xc4000, R24 ;  /* 0x000c400003087824 */ /* 0x002fe200078e0218 */
[----:B------:R-:W-:Y:S02]  /*0410*/  PRMT R9, R9, 0x7710, RZ ;  /* 0x0000771009097816 */ /* 0x000fe400000000ff */
[----:B------:R-:W-:Y:S02]  /*0420*/  SHF.R.U32.HI R7, RZ, 0x8, R7 ;  /* 0x00000008ff077819 */ /* 0x000fe40000011607 */
[----:B------:R-:W-:-:S03]  /*0430*/  IADD3 R22, PT, PT, R6, R9, RZ ;  /* 0x0000000906167210 */ /* 0x000fc60007ffe0ff */
[----:B------:R-:W-:Y:S01]  /*0440*/  IMAD R23, R7, 0x310, RZ ;  /* 0x0000031007177824 */ /* 0x000fe200078e02ff */
[----:B------:R-:W-:Y:S02]  /*0450*/  SHF.L.U32 R7, R5, 0x2, RZ ;  /* 0x0000000205077819 */ /* 0x000fe400000006ff */
[----:B------:R-:W-:Y:S02]  /*0460*/  SHF.L.U32 R22, R22, 0x2, RZ ;  /* 0x0000000216167819 */ /* 0x000fe400000006ff */
[----:B------:R-:W-:Y:S01]  /*0470*/  IADD3 R9, PT, PT, R23, R8, RZ ;  /* 0x0000000817097210 */ /* 0x000fe20007ffe0ff */
[----:B------:R-:W-:Y:S01]  /*0480*/  IMAD R20, R4, 0x1c, R7 ;  /* 0x0000001c04147824 */ /* 0x000fe200078e0207 */
[----:B------:R-:W-:Y:S02]  /*0490*/  LOP3.LUT R33, R22, 0xfc, RZ, 0xc0, !PT ;  /* 0x000000fc16217812 */ /* 0x000fe400078ec0ff */
[----:B------:R-:W-:Y:S02]  /*04a0*/  CS2R R6, SRZ ;  /* 0x0000000000067805 */ /* 0x000fe4000001ff00 */
[----:B------:R-:W-:Y:S01]  /*04b0*/  SHF.L.U32 R4, R4, 0x6, RZ ;  /* 0x0000000604047819 */ /* 0x000fe200000006ff */
[----:B0-----:R-:W-:Y:S01]  /*04c0*/  IMAD R8, R2, 0x70, R9 ;  /* 0x0000007002087824 */ /* 0x001fe200078e0209 */
[----:B------:R-:W-:-:S02]  /*04d0*/  LEA R5, R5, UR5, 0x3 ;  /* 0x0000000505057c11 */ /* 0x000fc4000f8e18ff */
[----:B------:R-:W-:Y:S02]  /*04e0*/  IADD3 R35, PT, PT, R20, UR7, RZ ;  /* 0x0000000714237c10 */ /* 0x000fe4000fffe0ff */
[----:B------:R-:W-:Y:S02]  /*04f0*/  IADD3 R33, PT, PT, R33, R8, RZ ;  /* 0x0000000821217210 */ /* 0x000fe40007ffe0ff */
[----:B------:R-:W-:Y:S01]  /*0500*/  CS2R R8, SRZ ;  /* 0x0000000000087805 */ /* 0x000fe2000001ff00 */
[----:B--2---:R0:W-:Y:S04]  /*0510*/  @P0 STS [R20+UR7], R15 ;  /* 0x0000000f14000988 */ /* 0x0041e80008000807 */
[----:B---3--:R0:W-:Y:S04]  /*0520*/  @P1 STS [R20+UR7+0x380], R17 ;  /* 0x0003801114001988 */ /* 0x0081e80008000807 */
[----:B----4-:R0:W-:Y:S02]  /*0530*/  @P2 STS [R20+UR7+0x700], R19 ;  /* 0x0007001314002988 */ /* 0x0101e40008000807 */
.L_x_404:
[----:B------:R-:W1:Y:S01]  /*0540*/  @P3 LDC.64 R12, c[0x0][0x388] ;  /* 0x0000e200ff0c3b82 */ /* 0x000e620000000a00 */
[----:B------:R-:W2:Y:S04]  /*0550*/  @P0 LDG.E.CONSTANT R16, desc[UR8][R36.64+-0xe000] ;  /* 0xff20000824100981 */ /* 0x000ea8000c1e9900 */
[----:B------:R-:W3:Y:S04]  /*0560*/  @P1 LDG.E.CONSTANT R18, desc[UR8][R36.64] ;  /* 0x0000000824121981 */ /* 0x000ee8000c1e9900 */
[----:B------:R4:W5:Y:S01]  /*0570*/  @P2 LDG.E.CONSTANT R40, desc[UR8][R36.64+0xe000] ;  /* 0x00e0000824282981 */ /* 0x000962000c1e9900 */
[----:B------:R-:W-:Y:S01]  /*0580*/  BAR.SYNC.DEFER_BLOCKING 0x0 ;  /* 0x0000000000007b1d */ /* 0x000fe20000010000 */
[----:B-1----:R-:W-:-:S04]  /*0590*/  @P3 IADD3 R12, P4, PT, R33, R12, RZ ;  /* 0x0000000c210c3210 */ /* 0x002fc80007f9e0ff */
[----:B------:R-:W-:-:S05]  /*05a0*/  @P3 IADD3.X R13, PT, PT, RZ, R13, RZ, P4, !PT ;  /* 0x0000000dff0d3210 */ /* 0x000fca00027fe4ff */
[----:B0-----:R-:W2:Y:S01]  /*05b0*/  @P3 LDG.E.CONSTANT R17, desc[UR8][R12.64] ;  /* 0x000000080c113981 */ /* 0x001ea2000c1e9900 */
[----:B------:R-:W-:-:S04]  /*05c0*/  USHF.L.U32 UR6, UR4, 0xb, URZ ;  /* 0x0000000b04067899 */ /* 0x000fc800080006ff */
[----:B------:R-:W-:Y:S02]  /*05d0*/  ULOP3.LUT UR6, UR6, 0x800, URZ, 0xc, !UPT ;  /* 0x0000080006067892 */ /* 0x000fe4000f8e0cff */
[----:B------:R-:W-:-:S06]  /*05e0*/  ULOP3.LUT UR10, UR4, 0x1, URZ, 0xc0, !UPT ;  /* 0x00000001040a7892 */ /* 0x000fcc000f8ec0ff */
[----:B------:R-:W-:-:S04]  /*05f0*/  MOV R15, UR10 ;  /* 0x0000000a000f7c02 */ /* 0x000fc80008000f00 */
[----:B------:R-:W-:Y:S01]  /*0600*/  LEA R38, R15, R4, 0xb ;  /* 0x000000040f267211 */ /* 0x000fe200078e58ff */
[----:B------:R-:W-:-:S04]  /*0610*/  UIADD3 UR4, UPT, UPT, UR4, 0x1, URZ ;  /* 0x0000000104047890 */ /* 0x000fc8000fffe0ff */
[----:B------:R-:W-:Y:S01]  /*0620*/  UISETP.NE.AND UP0, UPT, UR4, 0x3f, UPT ;  /* 0x0000003f0400788c */ /* 0x000fe2000bf05270 */
[----:B----4-:R-:W-:Y:S02]  /*0630*/  IADD3 R36, P4, PT, R36, 0x40, RZ ;  /* 0x0000004024247810 */ /* 0x010fe40007f9e0ff */
[----:B------:R-:W-:Y:S02]  /*0640*/  IADD3 R33, PT, PT, R33, 0xc40, RZ ;  /* 0x00000c4021217810 */ /* 0x000fe40007ffe0ff */
[----:B------:R-:W-:Y:S01]  /*0650*/  IADD3.X R37, PT, PT, RZ, R37, RZ, P4, !PT ;  /* 0x00000025ff257210 */ /* 0x000fe200027fe4ff */
[----:B--2---:R-:W-:Y:S04]  /*0660*/  @P3 STS [R20+UR5], R17 ;  /* 0x0000001114003988 */ /* 0x004fe80008000805 */
[----:B------:R-:W-:Y:S04]  /*0670*/  @P0 STS [R35+UR6], R16 ;  /* 0x0000001023000988 */ /* 0x000fe80008000806 */
[----:B---3--:R-:W-:Y:S04]  /*0680*/  @P1 STS [R35+UR6+0x380], R18 ;  /* 0x0003801223001988 */ /* 0x008fe80008000806 */
[----:B-----5:R-:W-:Y:S01]  /*0690*/  @P2 STS [R35+UR6+0x700], R40 ;  /* 0x0007002823002988 */ /* 0x020fe20008000806 */
[----:B------:R-:W-:Y:S06]  /*06a0*/  BAR.SYNC.DEFER_BLOCKING 0x0 ;  /* 0x0000000000007b1d */ /* 0x000fec0000010000 */
[----:B------:R-:W-:Y:S04]  /*06b0*/  LDS R19, [R5] ;  /* 0x0000000005137984 */ /* 0x000fe80000000800 */
[----:B------:R-:W0:Y:S04]  /*06c0*/  LDS.128 R12, [R38+UR7] ;  /* 0x00000007260c7984 */ /* 0x000e280008000c00 */
[----:B------:R-:W1:Y:S04]  /*06d0*/  LDS R39, [R5+0xd0] ;  /* 0x0000d00005277984 */ /* 0x000e680000000800 */
[----:B------:R-:W2:Y:S04]  /*06e0*/  LDS R46, [R5+0x1a0] ;  /* 0x0001a000052e7984 */ /* 0x000ea80000000800 */
[----:B------:R-:W3:Y:S04]  /*06f0*/  LDS R42, [R5+0x270] ;  /* 0x00027000052a7984 */ /* 0x000ee80000000800 */
[----:B------:R-:W-:Y:S01]  /*0700*/  LDS R41, [R5+0x34] ;  /* 0x0000340005297984 */ /* 0x000fe20000000800 */
[----:B0-----:R-:W-:-:S02]  /*0710*/  IDP.4A.S8.S8 R43, R19, R12, R31 ;  /* 0x0000000c132b7226 */ /* 0x001fc4000000061f */
[C---:B------:R-:W-:Y:S01]  /*0720*/  IDP.4A.S8.S8 R34, R19.reuse, R13, R34 ;  /* 0x0000000d13227226 */ /* 0x040fe20000000622 */
[----:B------:R-:W-:Y:S01]  /*0730*/  LDS R31, [R5+0x1d4] ;  /* 0x0001d400051f7984 */ /* 0x000fe20000000800 */
[C---:B------:R-:W-:Y:S02]  /*0740*/  IDP.4A.S8.S8 R29, R19.reuse, R14, R29 ;  /* 0x0000000e131d7226 */ /* 0x040fe4000000061d */
[-C--:B------:R-:W-:Y:S02]  /*0750*/  IDP.4A.S8.S8 R32, R19, R15.reuse, R32 ;  /* 0x0000000f13207226 */ /* 0x080fe40000000620 */
[C---:B-1----:R-:W-:Y:S01]  /*0760*/  IDP.4A.S8.S8 R40, R39.reuse, R15, R28 ;  /* 0x0000000f27287226 */ /* 0x042fe2000000061c */
[----:B------:R-:W0:Y:S01]  /*0770*/  LDS.128 R16, [R38+UR7+0x10] ;  /* 0x0000100726107984 */ /* 0x000e220008000c00 */
[----:B------:R-:W-:-:S03]  /*0780*/  IDP.4A.S8.S8 R27, R39, R12, R27 ;  /* 0x0000000c271b7226 */ /* 0x000fc6000000061b */
[----:B------:R-:W1:Y:S01]  /*0790*/  LDS R28, [R5+0x104] ;  /* 0x00010400051c7984 */ /* 0x000e620000000800 */
[CC--:B------:R-:W-:Y:S02]  /*07a0*/  IDP.4A.S8.S8 R30, R39.reuse, R13.reuse, R30 ;  /* 0x0000000d271e7226 */ /* 0x0c0fe4000000061e */
[----:B------:R-:W-:Y:S02]  /*07b0*/  IDP.4A.S8.S8 R25, R39, R14, R25 ;  /* 0x0000000e27197226 */ /* 0x000fe40000000619 */
[-C--:B--2---:R-:W-:Y:S02]  /*07c0*/  IDP.4A.S8.S8 R7, R46, R12.reuse, R7 ;  /* 0x0000000c2e077226 */ /* 0x084fe40000000607 */
[----:B---3--:R-:W-:Y:S02]  /*07d0*/  IDP.4A.S8.S8 R45, R42, R12, R11 ;  /* 0x0000000c2a2d7226 */ /* 0x008fe4000000060b */
[C---:B------:R-:W-:Y:S02]  /*07e0*/  IDP.4A.S8.S8 R6, R46.reuse, R13, R6 ;  /* 0x0000000d2e067226 */ /* 0x040fe40000000606 */
[----:B------:R-:W-:-:S02]  /*07f0*/  IDP.4A.S8.S8 R39, R46, R14, R9 ;  /* 0x0000000e2e277226 */ /* 0x000fc40000000609 */
[C---:B------:R-:W-:Y:S02]  /*0800*/  IDP.4A.S8.S8 R44, R42.reuse, R13, R10 ;  /* 0x0000000d2a2c7226 */ /* 0x040fe4000000060a */
[C---:B------:R-:W-:Y:S01]  /*0810*/  IDP.4A.S8.S8 R21, R42.reuse, R14, R21 ;  /* 0x0000000e2a157226 */ /* 0x040fe20000000615 */
[----:B------:R-:W-:Y:S01]  /*0820*/  LDS R13, [R5+0x138] ;  /* 0x00013800050d7984 */ /* 0x000fe20000000800 */
[-C--:B------:R-:W-:Y:S02]  /*0830*/  IDP.4A.S8.S8 R12, R42, R15.reuse, R26 ;  /* 0x0000000f2a0c7226 */ /* 0x080fe4000000061a */
[----:B------:R-:W-:Y:S01]  /*0840*/  IDP.4A.S8.S8 R46, R46, R15, R8 ;  /* 0x0000000f2e2e7226 */ /* 0x000fe20000000608 */
[----:B------:R-:W2:Y:S04]  /*0850*/  LDS R42, [R5+0x2a4] ;  /* 0x0002a400052a7984 */ /* 0x000ea80000000800 */
[----:B------:R-:W-:Y:S04]  /*0860*/  LDS R15, [R5+0x68] ;  /* 0x00006800050f7984 */ /* 0x000fe80000000800 */
[----:B------:R-:W3:Y:S04]  /*0870*/  LDS.128 R8, [R38+UR7+0x20] ;  /* 0x0000200726087984 */ /* 0x000ee80008000c00 */
[----:B------:R-:W4:Y:S01]  /*0880*/  LDS R26, [R5+0x208] ;  /* 0x00020800051a7984 */ /* 0x000f220000000800 */
[----:B0-----:R-:W-:-:S02]  /*0890*/  IDP.4A.S8.S8 R43, R41, R16, R43 ;  /* 0x00000010292b7226 */ /* 0x001fc4000000062b */
[CC--:B------:R-:W-:Y:S02]  /*08a0*/  IDP.4A.S8.S8 R34, R41.reuse, R17.reuse, R34 ;  /* 0x0000001129227226 */ /* 0x0c0fe40000000622 */
[C---:B-1----:R-:W-:Y:S02]  /*08b0*/  IDP.4A.S8.S8 R27, R28.reuse, R16, R27 ;  /* 0x000000101c1b7226 */ /* 0x042fe4000000061b */
[C---:B------:R-:W-:Y:S02]  /*08c0*/  IDP.4A.S8.S8 R30, R28.reuse, R17, R30 ;  /* 0x000000111c1e7226 */ /* 0x040fe4000000061e */
[-C--:B------:R-:W-:Y:S02]  /*08d0*/  IDP.4A.S8.S8 R25, R28, R18.reuse, R25 ;  /* 0x000000121c197226 */ /* 0x080fe40000000619 */
[C---:B------:R-:W-:Y:S02]  /*08e0*/  IDP.4A.S8.S8 R29, R41.reuse, R18, R29 ;  /* 0x00000012291d7226 */ /* 0x040fe4000000061d */
[----:B------:R-:W-:-:S02]  /*08f0*/  IDP.4A.S8.S8 R32, R41, R19, R32 ;  /* 0x0000001329207226 */ /* 0x000fc40000000620 */
[----:B------:R-:W-:Y:S01]  /*0900*/  IDP.4A.S8.S8 R28, R28, R19, R40 ;  /* 0x000000131c1c7226 */ /* 0x000fe20000000628 */
[----:B------:R-:W-:Y:S01]  /*0910*/  LDS R41, [R5+0x9c] ;  /* 0x00009c0005297984 */ /* 0x000fe20000000800 */
[C---:B------:R-:W-:Y:S02]  /*0920*/  IDP.4A.S8.S8 R7, R31.reuse, R16, R7 ;  /* 0x000000101f077226 */ /* 0x040fe40000000607 */
[C---:B------:R-:W-:Y:S01]  /*0930*/  IDP.4A.S8.S8 R6, R31.reuse, R17, R6 ;  /* 0x000000111f067226 */ /* 0x040fe20000000606 */
[----:B------:R-:W-:Y:S01]  /*0940*/  LDS R40, [R5+0x16c] ;  /* 0x00016c0005287984 */ /* 0x000fe20000000800 */
[C---:B------:R-:W-:Y:S02]  /*0950*/  IDP.4A.S8.S8 R39, R31.reuse, R18, R39 ;  /* 0x000000121f277226 */ /* 0x040fe40000000627 */
[----:B------:R-:W-:Y:S02]  /*0960*/  IDP.4A.S8.S8 R46, R31, R19, R46 ;  /* 0x000000131f2e7226 */ /* 0x000fe4000000062e */
[----:B------:R-:W0:Y:S01]  /*0970*/  LDS R31, [R5+0x2d8] ;  /* 0x0002d800051f7984 */ /* 0x000e220000000800 */
[----:B--2---:R-:W-:-:S02]  /*0980*/  IDP.4A.S8.S8 R45, R42, R16, R45 ;  /* 0x000000102a2d7226 */ /* 0x004fc4000000062d */
[C---:B------:R-:W-:Y:S02]  /*0990*/  IDP.4A.S8.S8 R44, R42.reuse, R17, R44 ;  /* 0x000000112a2c7226 */ /* 0x040fe4000000062c */
[C---:B------:R-:W-:Y:S01]  /*09a0*/  IDP.4A.S8.S8 R21, R42.reuse, R18, R21 ;  /* 0x000000122a157226 */ /* 0x040fe20000000615 */
[----:B------:R-:W-:Y:S01]  /*09b0*/  LDS R17, [R5+0x23c] ;  /* 0x00023c0005117984 */ /* 0x000fe20000000800 */
        /* <DEDUP_REMOVED lines=8> */
[----:B------:R-:W-:Y:S02]  /*0a40*/  IDP.4A.S8.S8 R28, R13, R11, R28 ;  /* 0x0000000b0d1c7226 */ /* 0x000fe4000000061c */
[C---:B----4-:R-:W-:Y:S01]  /*0a50*/  IDP.4A.S8.S8 R7, R26.reuse, R8, R7 ;  /* 0x000000081a077226 */ /* 0x050fe20000000607 */
[----:B------:R-:W1:Y:S01]  /*0a60*/  LDS.128 R12, [R38+UR7+0x30] ;  /* 0x00003007260c7984 */ /* 0x000e620008000c00 */
[----:B------:R-:W-:-:S02]  /*0a70*/  IDP.4A.S8.S8 R6, R26, R9, R6 ;  /* 0x000000091a067226 */ /* 0x000fc40000000606 */
[C---:B------:R-:W-:Y:S02]  /*0a80*/  IDP.4A.S8.S8 R39, R26.reuse, R10, R39 ;  /* 0x0000000a1a277226 */ /* 0x040fe40000000627 */
[----:B------:R-:W-:Y:S02]  /*0a90*/  IDP.4A.S8.S8 R16, R26, R11, R46 ;  /* 0x0000000b1a107226 */ /* 0x000fe4000000062e */
[----:B------:R-:W2:Y:S01]  /*0aa0*/  LDS R26, [R5+0x30c] ;  /* 0x00030c00051a7984 */ /* 0x000ea20000000800 */
        /* <DEDUP_REMOVED lines=8> */
[C---:B--2---:R-:W-:Y:S02]  /*0b30*/  IDP.4A.S8.S8 R11, R26.reuse, R12, R19 ;  /* 0x0000000c1a0b7226 */ /* 0x044fe40000000613 */
[----:B------:R-:W-:-:S02]  /*0b40*/  IDP.4A.S8.S8 R10, R26, R13, R18 ;  /* 0x0000000d1a0a7226 */ /* 0x000fc40000000612 */
[----:B------:R-:W-:Y:S02]  /*0b50*/  IDP.4A.S8.S8 R21, R26, R14, R21 ;  /* 0x0000000e1a157226 */ /* 0x000fe40000000615 */
[C---:B------:R-:W-:Y:S02]  /*0b60*/  IDP.4A.S8.S8 R27, R40.reuse, R12, R27 ;  /* 0x0000000c281b7226 */ /* 0x040fe4000000061b */
[C---:B------:R-:W-:Y:S02]  /*0b70*/  IDP.4A.S8.S8 R30, R40.reuse, R13, R30 ;  /* 0x0000000d281e7226 */ /* 0x040fe4000000061e */
        /* <DEDUP_REMOVED lines=8> */
[----:B------:R-:W0:Y:S01]  /*0c00*/  @P3 LDC.64 R12, c[0x0][0x388] ;  /* 0x0000e200ff0c3b82 */ /* 0x000e220000000a00 */
[----:B------:R-:W-:Y:S01]  /*0c10*/  @P3 IMAD R15, R3, 0x1c00, R2 ;  /* 0x00001c00030f3824 */ /* 0x000fe200078e0202 */
[----:B------:R-:W-:-:S03]  /*0c20*/  @P3 LOP3.LUT R22, R22, 0xff, RZ, 0xc0, !PT ;  /* 0x000000ff16163812 */ /* 0x000fc600078ec0ff */
[----:B------:R-:W-:-:S03]  /*0c30*/  @P3 IMAD R15, R15, 0x70, RZ ;  /* 0x000000700f0f3824 */ /* 0x000fc600078e02ff */
[----:B------:R-:W1:Y:S08]  /*0c40*/  S2UR UR6, SR_CgaCtaId ;  /* 0x00000000000679c3 */ /* 0x000e700000008800 */
[----:B------:R-:W-:Y:S01]  /*0c50*/  BAR.SYNC.DEFER_BLOCKING 0x0 ;  /* 0x0000000000007b1d */ /* 0x000fe20000010000 */
[----:B------:R-:W-:-:S05]  /*0c60*/  @P3 IADD3 R15, P0, P1, R22, R15, R24 ;  /* 0x0000000f160f3210 */ /* 0x000fca000791e018 */
[----:B------:R-:W2:Y:S01]  /*0c70*/  S2R R35, SR_TID.Y ;  /* 0x0000000000237919 */ /* 0x000ea20000002200 */
[----:B------:R-:W-:Y:S01]  /*0c80*/  UMOV UR4, 0x400 ;  /* 0x0000040000047882 */ /* 0x000fe20000000000 */
[----:B------:R-:W3:Y:S01]  /*0c90*/  LDC.64 R42, c[0x0][0x3a0] ;  /* 0x0000e800ff2a7b82 */ /* 0x000ee20000000a00 */
[----:B0-----:R-:W-:Y:S02]  /*0ca0*/  @P3 IADD3 R16, P2, P4, R15, R12, R23 ;  /* 0x0000000c0f103210 */ /* 0x001fe40007c5e017 */
[----:B------:R-:W-:-:S05]  /*0cb0*/  @P3 IADD3.X R12, PT, PT, RZ, RZ, RZ, P0, P1 ;  /* 0x000000ffff0c3210 */ /* 0x000fca00007e24ff */
[----:B------:R-:W0:Y:S01]  /*0cc0*/  LDC.64 R22, c[0x0][0x398] ;  /* 0x0000e600ff167b82 */ /* 0x000e220000000a00 */
[----:B------:R-:W-:-:S06]  /*0cd0*/  @P3 IADD3.X R17, PT, PT, R12, R13, RZ, P2, P4 ;  /* 0x0000000d0c113210 */ /* 0x000fcc00017e84ff */
[----:B------:R-:W4:Y:S01]  /*0ce0*/  @P3 LDG.E.CONSTANT R17, desc[UR8][R16.64+0x303c0] ;  /* 0x0303c00810113981 */ /* 0x000f22000c1e9900 */
[----:B-1----:R-:W-:Y:S01]  /*0cf0*/  ULEA UR4, UR6, UR4, 0x18 ;  /* 0x0000000406047291 */ /* 0x002fe2000f8ec0ff */
[----:B--2---:R-:W-:-:S04]  /*0d00*/  LEA R33, R0, R35, 0x5 ;  /* 0x0000002300217211 */ /* 0x004fc800078e28ff */
[----:B------:R-:W-:-:S05]  /*0d10*/  SHF.L.U32 R33, R33, 0x2, RZ ;  /* 0x0000000221217819 */ /* 0x000fca00000006ff */
[----:B0-----:R-:W-:-:S05]  /*0d20*/  IMAD.WIDE.U32 R22, R33, 0x4, R22 ;  /* 0x0000000421167825 */ /* 0x001fca00078e0016 */
[----:B------:R-:W2:Y:S01]  /*0d30*/  LDG.E.CONSTANT R24, desc[UR8][R22.64] ;  /* 0x0000000816187981 */ /* 0x000ea2000c1e9900 */
[----:B------:R-:W-:-:S04]  /*0d40*/  LEA R0, R3, R0, 0x4 ;  /* 0x0000000003007211 */ /* 0x000fc800078e20ff */
[----:B------:R-:W-:Y:S01]  /*0d50*/  LEA R35, R0, R35, 0x5 ;  /* 0x0000002300237211 */ /* 0x000fe200078e28ff */
[----:B----4-:R-:W-:Y:S01]  /*0d60*/  @P3 STS [R20+UR5], R17 ;  /* 0x0000001114003988 */ /* 0x010fe20008000805 */
[----:B------:R-:W-:Y:S06]  /*0d70*/  BAR.SYNC.DEFER_BLOCKING 0x0 ;  /* 0x0000000000007b1d */ /* 0x000fec0000010000 */
[----:B------:R-:W-:Y:S04]  /*0d80*/  LDS R40, [R5] ;  /* 0x0000000005287984 */ /* 0x000fe80000000800 */
[----:B------:R-:W0:Y:S04]  /*0d90*/  LDS.128 R12, [R4+UR4+0x800] ;  /* 0x00080004040c7984 */ /* 0x000e280008000c00 */
[----:B------:R-:W1:Y:S04]  /*0da0*/  LDS R39, [R5+0xd0] ;  /* 0x0000d00005277984 */ /* 0x000e680000000800 */
[----:B------:R-:W4:Y:S04]  /*0db0*/  LDS R36, [R5+0x1a0] ;  /* 0x0001a00005247984 */ /* 0x000f280000000800 */
[----:B------:R-:W5:Y:S04]  /*0dc0*/  LDS R38, [R5+0x270] ;  /* 0x0002700005267984 */ /* 0x000f680000000800 */
[----:B------:R-:W-:Y:S04]  /*0dd0*/  LDS.128 R16, [R4+UR4+0x810] ;  /* 0x0008100404107984 */ /* 0x000fe80008000c00 */
[----:B------:R-:W2:Y:S04]  /*0de0*/  LDS R20, [R5+0x104] ;  /* 0x0001040005147984 */ /* 0x000ea80000000800 */
[----:B------:R-:W-:Y:S01]  /*0df0*/  LDS R37, [R5+0x34] ;  /* 0x0000340005257984 */ /* 0x000fe20000000800 */
[----:B0-----:R-:W-:-:S02]  /*0e00*/  IDP.4A.S8.S8 R31, R40, R12, R31 ;  /* 0x0000000c281f7226 */ /* 0x001fc4000000061f */
[C---:B------:R-:W-:Y:S02]  /*0e10*/  IDP.4A.S8.S8 R34, R40.reuse, R13, R34 ;  /* 0x0000000d28227226 */ /* 0x040fe40000000622 */
[C---:B------:R-:W-:Y:S02]  /*0e20*/  IDP.4A.S8.S8 R29, R40.reuse, R14, R29 ;  /* 0x0000000e281d7226 */ /* 0x040fe4000000061d */
[----:B------:R-:W-:Y:S02]  /*0e30*/  IDP.4A.S8.S8 R40, R40, R15, R32 ;  /* 0x0000000f28287226 */ /* 0x000fe40000000620 */
[----:B---3--:R-:W-:-:S04]  /*0e40*/  IMAD.WIDE.U32 R32, R33, 0x4, R42 ;  /* 0x0000000421207825 */ /* 0x008fc800078e002a */
[C---:B-1----:R-:W-:Y:S02]  /*0e50*/  IDP.4A.S8.S8 R42, R39.reuse, R15, R28 ;  /* 0x0000000f272a7226 */ /* 0x042fe4000000061c */
[----:B------:R-:W0:Y:S01]  /*0e60*/  LDS R28, [R5+0x1d4] ;  /* 0x0001d400051c7984 */ /* 0x000e220000000800 */
[----:B------:R-:W-:-:S03]  /*0e70*/  IDP.4A.S8.S8 R43, R39, R14, R25 ;  /* 0x0000000e272b7226 */ /* 0x000fc60000000619 */
[----:B------:R-:W3:Y:S01]  /*0e80*/  LDG.E.CONSTANT R25, desc[UR8][R32.64] ;  /* 0x0000000820197981 */ /* 0x000ee2000c1e9900 */
[----:B------:R-:W-:-:S03]  /*0e90*/  IDP.4A.S8.S8 R41, R39, R12, R27 ;  /* 0x0000000c27297226 */ /* 0x000fc6000000061b */
[----:B------:R-:W3:Y:S01]  /*0ea0*/  LDG.E.CONSTANT R27, desc[UR8][R22.64+0x4] ;  /* 0x00000408161b7981 */ /* 0x000ee2000c1e9900 */
[-C--:B----4-:R-:W-:Y:S02]  /*0eb0*/  IDP.4A.S8.S8 R7, R36, R12.reuse, R7 ;  /* 0x0000000c24077226 */ /* 0x090fe40000000607 */
[----:B-----5:R-:W-:Y:S02]  /*0ec0*/  IDP.4A.S8.S8 R45, R38, R12, R11 ;  /* 0x0000000c262d7226 */ /* 0x020fe4000000060b */
[-C--:B------:R-:W-:Y:S02]  /*0ed0*/  IDP.4A.S8.S8 R30, R39, R13.reuse, R30 ;  /* 0x0000000d271e7226 */ /* 0x080fe4000000061e */
[-C--:B------:R-:W-:Y:S02]  /*0ee0*/  IDP.4A.S8.S8 R6, R36, R13.reuse, R6 ;  /* 0x0000000d24067226 */ /* 0x080fe40000000606 */
[----:B------:R-:W-:Y:S02]  /*0ef0*/  IDP.4A.S8.S8 R12, R38, R13, R10 ;  /* 0x0000000d260c7226 */ /* 0x000fe4000000060a */
[----:B------:R-:W1:Y:S01]  /*0f00*/  LDS R13, [R5+0x2a4] ;  /* 0x0002a400050d7984 */ /* 0x000e620000000800 */
[----:B------:R-:W-:-:S02]  /*0f10*/  IDP.4A.S8.S8 R39, R36, R14, R9 ;  /* 0x0000000e24277226 */ /* 0x000fc40000000609 */
[----:B------:R-:W-:Y:S02]  /*0f20*/  IDP.4A.S8.S8 R36, R36, R15, R8 ;  /* 0x0000000f24247226 */ /* 0x000fe40000000608 */
[C---:B--2---:R-:W-:Y:S01]  /*0f30*/  IDP.4A.S8.S8 R41, R20.reuse, R16, R41 ;  /* 0x0000001014297226 */ /* 0x044fe20000000629 */
[----:B------:R-:W-:Y:S01]  /*0f40*/  LDS.128 R8, [R4+UR4+0x820] ;  /* 0x0008200404087984 */ /* 0x000fe20008000c00 */
[C---:B------:R-:W-:Y:S02]  /*0f50*/  IDP.4A.S8.S8 R30, R20.reuse, R17, R30 ;  /* 0x00000011141e7226 */ /* 0x040fe4000000061e */
[C---:B------:R-:W-:Y:S02]  /*0f60*/  IDP.4A.S8.S8 R43, R20.reuse, R18, R43 ;  /* 0x00000012142b7226 */ /* 0x040fe4000000062b */
[----:B------:R-:W-:Y:S02]  /*0f70*/  IDP.4A.S8.S8 R42, R20, R19, R42 ;  /* 0x00000013142a7226 */ /* 0x000fe4000000062a */
[----:B------:R-:W2:Y:S01]  /*0f80*/  LDG.E.CONSTANT R20, desc[UR8][R32.64+0x4] ;  /* 0x0000040820147981 */ /* 0x000ea2000c1e9900 */
[----:B0-----:R-:W-:-:S02]  /*0f90*/  IDP.4A.S8.S8 R7, R28, R16, R7 ;  /* 0x000000101c077226 */ /* 0x001fc40000000607 */
[C---:B------:R-:W-:Y:S02]  /*0fa0*/  IDP.4A.S8.S8 R6, R28.reuse, R17, R6 ;  /* 0x000000111c067226 */ /* 0x040fe40000000606 */
[C---:B------:R-:W-:Y:S02]  /*0fb0*/  IDP.4A.S8.S8 R39, R28.reuse, R18, R39 ;  /* 0x000000121c277226 */ /* 0x040fe40000000627 */
[----:B------:R-:W-:Y:S02]  /*0fc0*/  IDP.4A.S8.S8 R36, R28, R19, R36 ;  /* 0x000000131c247226 */ /* 0x000fe40000000624 */
[----:B------:R-:W4:Y:S01]  /*0fd0*/  LDG.E.CONSTANT R28, desc[UR8][R22.64+0x8] ;  /* 0x00000808161c7981 */ /* 0x000f22000c1e9900 */
[C---:B------:R-:W-:Y:S02]  /*0fe0*/  IDP.4A.S8.S8 R21, R38.reuse, R14, R21 ;  /* 0x0000000e26157226 */ /* 0x040fe40000000615 */
[----:B------:R-:W-:Y:S01]  /*0ff0*/  IDP.4A.S8.S8 R26, R38, R15, R26 ;  /* 0x0000000f261a7226 */ /* 0x000fe2000000061a */
[----:B------:R-:W0:Y:S04]  /*1000*/  LDS R14, [R5+0x68] ;  /* 0x00006800050e7984 */ /* 0x000e280000000800 */
[----:B------:R-:W5:Y:S01]  /*1010*/  LDS R15, [R5+0x138] ;  /* 0x00013800050f7984 */ /* 0x000f620000000800 */
[----:B------:R-:W-:-:S02]  /*1020*/  IDP.4A.S8.S8 R31, R37, R16, R31 ;  /* 0x00000010251f7226 */ /* 0x000fc4000000061f */
[----:B-1----:R-:W-:Y:S01]  /*1030*/  IDP.4A.S8.S8 R45, R13, R16, R45 ;  /* 0x000000100d2d7226 */ /* 0x002fe2000000062d */
[----:B------:R1:W4:Y:S01]  /*1040*/  LDG.E.CONSTANT R22, desc[UR8][R22.64+0xc] ;  /* 0x00000c0816167981 */ /* 0x000322000c1e9900 */
[-C--:B------:R-:W-:Y:S02]  /*1050*/  IDP.4A.S8.S8 R34, R37, R17.reuse, R34 ;  /* 0x0000001125227226 */ /* 0x080fe40000000622 */
[----:B------:R-:W-:Y:S02]  /*1060*/  IDP.4A.S8.S8 R16, R13, R17, R12 ;  /* 0x000000110d107226 */ /* 0x000fe4000000060c */
[----:B------:R-:W4:Y:S01]  /*1070*/  LDG.E.CONSTANT R17, desc[UR8][R32.64+0x8] ;  /* 0x0000080820117981 */ /* 0x000f22000c1e9900 */
[CC--:B------:R-:W-:Y:S02]  /*1080*/  IDP.4A.S8.S8 R29, R37.reuse, R18.reuse, R29 ;  /* 0x00000012251d7226 */ /* 0x0c0fe4000000061d */
[-C--:B------:R-:W-:Y:S02]  /*1090*/  IDP.4A.S8.S8 R40, R37, R19.reuse, R40 ;  /* 0x0000001325287226 */ /* 0x080fe40000000628 */
[C---:B------:R-:W-:Y:S01]  /*10a0*/  IDP.4A.S8.S8 R21, R13.reuse, R18, R21 ;  /* 0x000000120d157226 */ /* 0x040fe20000000615 */
[----:B------:R-:W1:Y:S01]  /*10b0*/  LDS R37, [R5+0x208] ;  /* 0x0002080005257984 */ /* 0x000e620000000800 */
[----:B------:R-:W-:-:S03]  /*10c0*/  IDP.4A.S8.S8 R26, R13, R19, R26 ;  /* 0x000000130d1a7226 */ /* 0x000fc6000000061a */
[----:B------:R1:W4:Y:S04]  /*10d0*/  LDG.E.CONSTANT R32, desc[UR8][R32.64+0xc] ;  /* 0x00000c0820207981 */ /* 0x000328000c1e9900 */
[----:B------:R-:W-:Y:S04]  /*10e0*/  LDS R18, [R5+0x9c] ;  /* 0x00009c0005127984 */ /* 0x000fe80000000800 */
[----:B------:R-:W1:Y:S01]  /*10f0*/  LDS R19, [R5+0x2d8] ;  /* 0x0002d80005137984 */ /* 0x000e620000000800 */
[C---:B0-----:R-:W-:Y:S02]  /*1100*/  IDP.4A.S8.S8 R31, R14.reuse, R8, R31 ;  /* 0x000000080e1f7226 */ /* 0x041fe4000000061f */
[----:B------:R-:W-:-:S02]  /*1110*/  IDP.4A.S8.S8 R34, R14, R9, R34 ;  /* 0x000000090e227226 */ /* 0x000fc40000000622 */
[C---:B------:R-:W-:Y:S02]  /*1120*/  IDP.4A.S8.S8 R29, R14.reuse, R10, R29 ;  /* 0x0000000a0e1d7226 */ /* 0x040fe4000000061d */
[----:B------:R-:W-:Y:S02]  /*1130*/  IDP.4A.S8.S8 R40, R14, R11, R40 ;  /* 0x0000000b0e287226 */ /* 0x000fe40000000628 */
[C---:B-----5:R-:W-:Y:S02]  /*1140*/  IDP.4A.S8.S8 R41, R15.reuse, R8, R41 ;  /* 0x000000080f297226 */ /* 0x060fe40000000629 */
[C---:B------:R-:W-:Y:S02]  /*1150*/  IDP.4A.S8.S8 R30, R15.reuse, R9, R30 ;  /* 0x000000090f1e7226 */ /* 0x040fe4000000061e */
[C---:B------:R-:W-:Y:S02]  /*1160*/  IDP.4A.S8.S8 R43, R15.reuse, R10, R43 ;  /* 0x0000000a0f2b7226 */ /* 0x040fe4000000062b */
[----:B------:R-:W-:-:S02]  /*1170*/  IDP.4A.S8.S8 R42, R15, R11, R42 ;  /* 0x0000000b0f2a7226 */ /* 0x000fc4000000062a */
[----:B------:R-:W0:Y:S01]  /*1180*/  LDS.128 R12, [R4+UR4+0x830] ;  /* 0x00083004040c7984 */ /* 0x000e220008000c00 */
[----:B------:R-:W5:Y:S01]  /*1190*/  LDCU.64 UR4, c[0x0][0x390] ;  /* 0x00007200ff0477ac */ /* 0x000f620008000a00 */
[C---:B-1----:R-:W-:Y:S02]  /*11a0*/  IDP.4A.S8.S8 R38, R37.reuse, R9, R6 ;  /* 0x0000000925267226 */ /* 0x042fe40000000606 */
[----:B------:R-:W-:Y:S02]  /*11b0*/  HFMA2 R6, -RZ, RZ, 2, 0 ;  /* 0x40000000ff067431 */ /* 0x000fe400000001ff */
[C---:B------:R-:W-:Y:S01]  /*11c0*/  IDP.4A.S8.S8 R39, R37.reuse, R10, R39 ;  /* 0x0000000a25277226 */ /* 0x040fe20000000627 */
[----:B------:R-:W1:Y:S01]  /*11d0*/  LDS R4, [R5+0x16c] ;  /* 0x00016c0005047984 */ /* 0x000e620000000800 */
[----:B------:R-:W-:Y:S02]  /*11e0*/  IDP.4A.S8.S8 R36, R37, R11, R36 ;  /* 0x0000000b25247226 */ /* 0x000fe40000000624 */
[----:B------:R-:W-:-:S02]  /*11f0*/  IDP.4A.S8.S8 R45, R19, R8, R45 ;  /* 0x00000008132d7226 */ /* 0x000fc4000000062d */
[C---:B------:R-:W-:Y:S02]  /*1200*/  IDP.4A.S8.S8 R26, R19.reuse, R11, R26 ;  /* 0x0000000b131a7226 */ /* 0x040fe4000000061a */
[----:B------:R-:W-:Y:S02]  /*1210*/  IDP.4A.S8.S8 R16, R19, R9, R16 ;  /* 0x0000000913107226 */ /* 0x000fe40000000610 */
[----:B0-----:R-:W-:Y:S02]  /*1220*/  IDP.4A.S8.S8 R47, R18, R12, R31 ;  /* 0x0000000c122f7226 */ /* 0x001fe4000000061f */
[----:B------:R-:W-:-:S03]  /*1230*/  IDP.4A.S8.S8 R31, R37, R8, R7 ;  /* 0x00000008251f7226 */ /* 0x000fc60000000607 */
[----:B------:R-:W-:Y:S02]  /*1240*/  SHF.R.S32.HI R37, RZ, 0x1f, R47 ;  /* 0x0000001fff257819 */ /* 0x000fe4000001142f */
[----:B------:R-:W-:-:S03]  /*1250*/  MOV R7, 0x0 ;  /* 0x0000000000077802 */ /* 0x000fc60000000f00 */
[----:B------:R-:W-:-:S04]  /*1260*/  IMAD R8, R37, 0x3f40000, RZ ;  /* 0x03f4000025087824 */ /* 0x000fc800078e02ff */
[C---:B------:R-:W-:Y:S02]  /*1270*/  IMAD R11, R47.reuse, 0x11a6e, R8 ;  /* 0x00011a6e2f0b7824 */ /* 0x040fe400078e0208 */
[----:B------:R-:W-:-:S04]  /*1280*/  IMAD.WIDE.U32 R8, R47, 0x3f40000, R6 ;  /* 0x03f400002f087825 */ /* 0x000fc800078e0006 */
[----:B------:R-:W-:Y:S01]  /*1290*/  IDP.4A.S8.S8 R23, R18, R13, R34 ;  /* 0x0000000d12177226 */ /* 0x000fe20000000622 */
[----:B------:R-:W-:Y:S01]  /*12a0*/  IADD3 R11, PT, PT, R9, R11, RZ ;  /* 0x0000000b090b7210 */ /* 0x000fe20007ffe0ff */
[----:B------:R-:W-:Y:S02]  /*12b0*/  IDP.4A.S8.S8 R21, R19, R10, R21 ;  /* 0x0000000a13157226 */ /* 0x000fe40000000615 */
[----:B------:R-:W0:Y:S01]  /*12c0*/  S2R R19, SR_TID.X ;  /* 0x0000000000137919 */ /* 0x000e220000002100 */
[----:B------:R-:W-:Y:S02]  /*12d0*/  SHF.R.U64 R11, R8, 0x1f, R11 ;  /* 0x0000001f080b7819 */ /* 0x000fe4000000120b */
[----:B------:R-:W-:Y:S01]  /*12e0*/  SHF.R.S32.HI R8, RZ, 0x1f, R23 ;  /* 0x0000001fff087819 */ /* 0x000fe20000011417 */
[----:B------:R-:W-:-:S04]  /*12f0*/  IDP.4A.S8.S8 R29, R18, R14, R29 ;  /* 0x0000000e121d7226 */ /* 0x000fc8000000061d */
[----:B------:R-:W-:Y:S01]  /*1300*/  IMAD R8, R8, 0x3f40000, RZ ;  /* 0x03f4000008087824 */ /* 0x000fe200078e02ff */
[----:B------:R-:W-:-:S03]  /*1310*/  SHF.R.S32.HI R10, RZ, 0x1f, R29 ;  /* 0x0000001fff0a7819 */ /* 0x000fc6000001141d */
[C---:B------:R-:W-:Y:S02]  /*1320*/  IMAD R33, R23.reuse, 0x11a6e, R8 ;  /* 0x00011a6e17217824 */ /* 0x040fe400078e0208 */
[----:B------:R-:W-:-:S04]  /*1330*/  IMAD.WIDE.U32 R8, R23, 0x3f40000, R6 ;  /* 0x03f4000017087825 */ /* 0x000fc800078e0006 */
[----:B------:R-:W-:Y:S01]  /*1340*/  IDP.4A.S8.S8 R3, R18, R15, R40 ;  /* 0x0000000f12037226 */ /* 0x000fe20000000628 */
[----:B------:R-:W-:Y:S01]  /*1350*/  IADD3 R9, PT, PT, R9, R33, RZ ;  /* 0x0000002109097210 */ /* 0x000fe20007ffe0ff */
[----:B------:R-:W-:Y:S02]  /*1360*/  IMAD R34, R10, 0x3f40000, RZ ;  /* 0x03f400000a227824 */ /* 0x000fe400078e02ff */
[----:B------:R-:W5:Y:S01]  /*1370*/  LDS R10, [R5+0x23c] ;  /* 0x00023c00050a7984 */ /* 0x000f620000000800 */
[----:B------:R-:W-:Y:S01]  /*1380*/  SHF.R.S32.HI R18, RZ, 0x1f, R3 ;  /* 0x0000001fff127819 */ /* 0x000fe20000011403 */
[C---:B------:R-:W-:Y:S01]  /*1390*/  IMAD R23, R29.reuse, 0x11a6e, R34 ;  /* 0x00011a6e1d177824 */ /* 0x040fe200078e0222 */
[----:B------:R-:W-:Y:S01]  /*13a0*/  SHF.R.U64 R0, R8, 0x1f, R9 ;  /* 0x0000001f08007819 */ /* 0x000fe20000001209 */
[----:B------:R-:W-:-:S04]  /*13b0*/  IMAD.WIDE.U32 R8, R29, 0x3f40000, R6 ;  /* 0x03f400001d087825 */ /* 0x000fc800078e0006 */
[----:B------:R-:W-:Y:S01]  /*13c0*/  IMAD R34, R18, 0x3f40000, RZ ;  /* 0x03f4000012227824 */ /* 0x000fe200078e02ff */
[----:B------:R-:W-:Y:S01]  /*13d0*/  IADD3 R23, PT, PT, R9, R23, RZ ;  /* 0x0000001709177210 */ /* 0x000fe20007ffe0ff */
[----:B------:R-:W-:Y:S02]  /*13e0*/  IMAD R18, R35, 0x7, R2 ;  /* 0x0000000723127824 */ /* 0x000fe400078e0202 */
[C---:B------:R-:W-:Y:S02]  /*13f0*/  IMAD R9, R3.reuse, 0x11a6e, R34 ;  /* 0x00011a6e03097824 */ /* 0x040fe400078e0222 */
[----:B------:R-:W-:Y:S01]  /*1400*/  IMAD.WIDE.U32 R2, R3, 0x3f40000, R6 ;  /* 0x03f4000003027825 */ /* 0x000fe200078e0006 */
[----:B0-----:R-:W-:-:S03]  /*1410*/  SHF.L.U32 R33, R19, 0x2, RZ ;  /* 0x0000000213217819 */ /* 0x001fc600000006ff */
[----:B-1----:R-:W-:Y:S01]  /*1420*/  IDP.4A.S8.S8 R29, R4, R13, R30 ;  /* 0x0000000d041d7226 */ /* 0x002fe2000000061e */
[----:B------:R-:W-:-:S04]  /*1430*/  IADD3 R19, PT, PT, R3, R9, RZ ;  /* 0x0000000903137210 */ /* 0x000fc80007ffe0ff */
[----:B------:R-:W-:Y:S02]  /*1440*/  SHF.R.S32.HI R3, RZ, 0x1f, R29 ;  /* 0x0000001fff037819 */ /* 0x000fe4000001141d */
[----:B------:R-:W-:Y:S01]  /*1450*/  SHF.R.U64 R19, R2, 0x1f, R19 ;  /* 0x0000001f02137819 */ /* 0x000fe20000001213 */
[----:B------:R-:W-:Y:S02]  /*1460*/  IDP.4A.S8.S8 R41, R4, R12, R41 ;  /* 0x0000000c04297226 */ /* 0x000fe40000000629 */
[----:B------:R-:W-:Y:S01]  /*1470*/  IMAD R2, R3, 0x3f40000, RZ ;  /* 0x03f4000003027824 */ /* 0x000fe200078e02ff */
[----:B------:R-:W-:Y:S01]  /*1480*/  SHF.R.U64 R23, R8, 0x1f, R23 ;  /* 0x0000001f08177819 */ /* 0x000fe20000001217 */
[----:B------:R-:W-:Y:S02]  /*1490*/  IDP.4A.S8.S8 R43, R4, R14, R43 ;  /* 0x0000000e042b7226 */ /* 0x000fe4000000062b */
[C---:B------:R-:W-:Y:S01]  /*14a0*/  IMAD R37, R29.reuse, 0x11a6e, R2 ;  /* 0x00011a6e1d257824 */ /* 0x040fe200078e0202 */
[----:B------:R-:W-:Y:S01]  /*14b0*/  SHF.R.S32.HI R8, RZ, 0x1f, R41 ;  /* 0x0000001fff087819 */ /* 0x000fe20000011429 */
[----:B------:R-:W-:-:S02]  /*14c0*/  IMAD.WIDE.U32 R2, R29, 0x3f40000, R6 ;  /* 0x03f400001d027825 */ /* 0x000fc400078e0006 */
[----:B------:R0:W1:Y:S02]  /*14d0*/  LDS R29, [R5+0x30c] ;  /* 0x00030c00051d7984 */ /* 0x0000640000000800 */
[----:B------:R-:W-:Y:S01]  /*14e0*/  IDP.4A.S8.S8 R35, R4, R15, R42 ;  /* 0x0000000f04237226 */ /* 0x000fe2000000062a */
[----:B------:R-:W-:Y:S01]  /*14f0*/  SHF.R.S32.HI R4, RZ, 0x1f, R43 ;  /* 0x0000001fff047819 */ /* 0x000fe2000001142b */
[----:B------:R-:W-:Y:S01]  /*1500*/  IMAD R8, R8, 0x3f40000, RZ ;  /* 0x03f4000008087824 */ /* 0x000fe200078e02ff */
[----:B------:R-:W-:Y:S01]  /*1510*/  IADD3 R3, PT, PT, R3, R37, RZ ;  /* 0x0000002503037210 */ /* 0x000fe20007ffe0ff */
[----:B------:R-:W-:Y:S02]  /*1520*/  IMAD R18, R18, 0x1c, R33 ;  /* 0x0000001c12127824 */ /* 0x000fe400078e0221 */
[----:B------:R-:W-:Y:S02]  /*1530*/  IMAD R4, R4, 0x3f40000, RZ ;  /* 0x03f4000004047824 */ /* 0x000fe400078e02ff */
[C---:B------:R-:W-:Y:S01]  /*1540*/  IMAD R33, R41.reuse, 0x11a6e, R8 ;  /* 0x00011a6e29217824 */ /* 0x040fe200078e0208 */
[----:B------:R-:W-:Y:S01]  /*1550*/  SHF.R.U64 R30, R2, 0x1f, R3 ;  /* 0x0000001f021e7819 */ /* 0x000fe20000001203 */
[----:B------:R-:W-:Y:S01]  /*1560*/  IMAD.WIDE.U32 R8, R41, 0x3f40000, R6 ;  /* 0x03f4000029087825 */ /* 0x000fe200078e0006 */
[----:B------:R-:W-:-:S03]  /*1570*/  SHF.R.S32.HI R34, RZ, 0x1f, R35 ;  /* 0x0000001fff227819 */ /* 0x000fc60000011423 */
[C---:B------:R-:W-:Y:S02]  /*1580*/  IMAD R41, R43.reuse, 0x11a6e, R4 ;  /* 0x00011a6e2b297824 */ /* 0x040fe400078e0204 */
[----:B------:R-:W-:Y:S01]  /*1590*/  IMAD.WIDE.U32 R2, R43, 0x3f40000, R6 ;  /* 0x03f400002b027825 */ /* 0x000fe200078e0006 */
[----:B------:R-:W-:-:S03]  /*15a0*/  IADD3 R33, PT, PT, R9, R33, RZ ;  /* 0x0000002109217210 */ /* 0x000fc60007ffe0ff */
[----:B-----5:R-:W-:Y:S01]  /*15b0*/  IDP.4A.S8.S8 R9, R10, R12, R31 ;  /* 0x0000000c0a097226 */ /* 0x020fe2000000061f */
[----:B------:R-:W-:Y:S01]  /*15c0*/  IADD3 R31, PT, PT, R3, R41, RZ ;  /* 0x00000029031f7210 */ /* 0x000fe20007ffe0ff */
[----:B------:R-:W-:Y:S02]  /*15d0*/  IMAD R34, R34, 0x3f40000, RZ ;  /* 0x03f4000022227824 */ /* 0x000fe400078e02ff */
[----:B------:R-:W-:Y:S01]  /*15e0*/  IDP.4A.S8.S8 R37, R10, R13, R38 ;  /* 0x0000000d0a257226 */ /* 0x000fe20000000626 */
[----:B------:R-:W-:Y:S01]  /*15f0*/  SHF.R.U64 R31, R2, 0x1f, R31 ;  /* 0x0000001f021f7819 */ /* 0x000fe2000000121f */
[C---:B------:R-:W-:Y:S02]  /*1600*/  IMAD R43, R35.reuse, 0x11a6e, R34 ;  /* 0x00011a6e232b7824 */ /* 0x040fe400078e0222 */
[----:B0-----:R-:W-:Y:S01]  /*1610*/  IMAD.WIDE.U32 R4, R35, 0x3f40000, R6 ;  /* 0x03f4000023047825 */ /* 0x001fe200078e0006 */
[----:B------:R-:W-:Y:S02]  /*1620*/  SHF.R.S32.HI R2, RZ, 0x1f, R37 ;  /* 0x0000001fff027819 */ /* 0x000fe40000011425 */
[----:B------:R-:W-:Y:S01]  /*1630*/  SHF.R.S32.HI R3, RZ, 0x1f, R9 ;  /* 0x0000001fff037819 */ /* 0x000fe20000011409 */
[----:B------:R-:W-:Y:S01]  /*1640*/  IDP.4A.S8.S8 R39, R10, R14, R39 ;  /* 0x0000000e0a277226 */ /* 0x000fe20000000627 */
[----:B------:R-:W-:Y:S01]  /*1650*/  IADD3 R35, PT, PT, R5, R43, RZ ;  /* 0x0000002b05237210 */ /* 0x000fe20007ffe0ff */
[----:B------:R-:W-:-:S03]  /*1660*/  IMAD R2, R2, 0x3f40000, RZ ;  /* 0x03f4000002027824 */ /* 0x000fc600078e02ff */
[----:B------:R-:W-:Y:S01]  /*1670*/  SHF.R.S32.HI R5, RZ, 0x1f, R39 ;  /* 0x0000001fff057819 */ /* 0x000fe20000011427 */
[----:B------:R-:W-:Y:S01]  /*1680*/  IMAD R47, R37, 0x11a6e, R2 ;  /* 0x00011a6e252f7824 */ /* 0x000fe200078e0202 */
[----:B------:R-:W-:Y:S01]  /*1690*/  SHF.R.U64 R35, R4, 0x1f, R35 ;  /* 0x0000001f04237819 */ /* 0x000fe20000001223 */
[----:B------:R-:W-:Y:S02]  /*16a0*/  IMAD R4, R3, 0x3f40000, RZ ;  /* 0x03f4000003047824 */ /* 0x000fe400078e02ff */
[----:B------:R-:W-:Y:S01]  /*16b0*/  IMAD.WIDE.U32 R2, R37, 0x3f40000, R6 ;  /* 0x03f4000025027825 */ /* 0x000fe200078e0006 */
[----:B------:R-:W-:-:S03]  /*16c0*/  SHF.R.U64 R33, R8, 0x1f, R33 ;  /* 0x0000001f08217819 */ /* 0x000fc60000001221 */
[----:B------:R-:W-:Y:S02]  /*16d0*/  IDP.4A.S8.S8 R41, R10, R15, R36 ;  /* 0x0000000f0a297226 */ /* 0x000fe40000000624 */
[----:B------:R-:W-:Y:S01]  /*16e0*/  IMAD R10, R5, 0x3f40000, RZ ;  /* 0x03f40000050a7824 */ /* 0x000fe200078e02ff */
[----:B------:R-:W-:Y:S01]  /*16f0*/  IADD3 R3, PT, PT, R3, R47, RZ ;  /* 0x0000002f03037210 */ /* 0x000fe20007ffe0ff */
[C---:B------:R-:W-:Y:S02]  /*1700*/  IMAD R43, R9.reuse, 0x11a6e, R4 ;  /* 0x00011a6e092b7824 */ /* 0x040fe400078e0204 */
[----:B------:R-:W-:-:S04]  /*1710*/  IMAD.WIDE.U32 R8, R9, 0x3f40000, R6 ;  /* 0x03f4000009087825 */ /* 0x000fc800078e0006 */
[C---:B------:R-:W-:Y:S02]  /*1720*/  IMAD R37, R39.reuse, 0x11a6e, R10 ;  /* 0x00011a6e27257824 */ /* 0x040fe400078e020a */
[----:B------:R-:W-:Y:S01]  /*1730*/  IMAD.WIDE.U32 R4, R39, 0x3f40000, R6 ;  /* 0x03f4000027047825 */ /* 0x000fe200078e0006 */
[----:B------:R-:W-:-:S03]  /*1740*/  SHF.R.U64 R10, R2, 0x1f, R3 ;  /* 0x0000001f020a7819 */ /* 0x000fc60000001203 */
[----:B-1----:R-:W-:Y:S01]  /*1750*/  IDP.4A.S8.S8 R45, R29, R12, R45 ;  /* 0x0000000c1d2d7226 */ /* 0x002fe2000000062d */
[----:B------:R-:W-:Y:S02]  /*1760*/  SHF.R.S32.HI R3, RZ, 0x1f, R41 ;  /* 0x0000001fff037819 */ /* 0x000fe40000011429 */
[----:B------:R-:W-:Y:S01]  /*1770*/  IADD3 R39, PT, PT, R9, R43, RZ ;  /* 0x0000002b09277210 */ /* 0x000fe20007ffe0ff */
[----:B------:R-:W-:Y:S01]  /*1780*/  IDP.4A.S8.S8 R9, R29, R13, R16 ;  /* 0x0000000d1d097226 */ /* 0x000fe20000000610 */
[----:B------:R-:W-:Y:S01]  /*1790*/  IADD3 R37, PT, PT, R5, R37, RZ ;  /* 0x0000002505257210 */ /* 0x000fe20007ffe0ff */
[----:B------:R-:W-:Y:S01]  /*17a0*/  IDP.4A.S8.S8 R21, R29, R14, R21 ;  /* 0x0000000e1d157226 */ /* 0x000fe20000000615 */
[----:B------:R-:W-:Y:S01]  /*17b0*/  SHF.R.S32.HI R2, RZ, 0x1f, R45 ;  /* 0x0000001fff027819 */ /* 0x000fe2000001142d */
        /* <DEDUP_REMOVED lines=9> */
[----:B------:R-:W-:Y:S02]  /*1850*/  IMAD R14, R4, 0x3f40000, RZ ;  /* 0x03f40000040e7824 */ /* 0x000fe400078e02ff */
[----:B------:R-:W-:Y:S01]  /*1860*/  IMAD R41, R45, 0x11a6e, R12 ;  /* 0x00011a6e2d297824 */ /* 0x000fe200078e020c */
[----:B------:R-:W-:Y:S01]  /*1870*/  IADD3 R29, PT, PT, R3, R29, RZ ;  /* 0x0000001d031d7210 */ /* 0x000fe20007ffe0ff */
[----:B------:R-:W-:Y:S01]  /*1880*/  IMAD R12, R8, 0x3f40000, RZ ;  /* 0x03f40000080c7824 */ /* 0x000fe200078e02ff */
[----:B------:R-:W-:Y:S01]  /*1890*/  SHF.R.S32.HI R3, RZ, 0x1f, R15 ;  /* 0x0000001fff037819 */ /* 0x000fe2000001140f */
[----:B------:R-:W-:-:S04]  /*18a0*/  IMAD.WIDE.U32 R4, R45, 0x3f40000, R6 ;  /* 0x03f400002d047825 */ /* 0x000fc800078e0006 */
[C---:B------:R-:W-:Y:S02]  /*18b0*/  IMAD R43, R9.reuse, 0x11a6e, R14 ;  /* 0x00011a6e092b7824 */ /* 0x040fe400078e020e */
[----:B------:R-:W-:Y:S01]  /*18c0*/  IMAD.WIDE.U32 R8, R9, 0x3f40000, R6 ;  /* 0x03f4000009087825 */ /* 0x000fe200078e0006 */
[----:B------:R-:W-:-:S03]  /*18d0*/  IADD3 R41, PT, PT, R5, R41, RZ ;  /* 0x0000002905297210 */ /* 0x000fc60007ffe0ff */
[C---:B------:R-:W-:Y:S02]  /*18e0*/  IMAD R45, R21.reuse, 0x11a6e, R12 ;  /* 0x00011a6e152d7824 */ /* 0x040fe400078e020c */
[----:B------:R-:W-:Y:S01]  /*18f0*/  IMAD.WIDE.U32 R12, R21, 0x3f40000, R6 ;  /* 0x03f40000150c7825 */ /* 0x000fe200078e0006 */
[----:B------:R-:W-:-:S03]  /*1900*/  SHF.R.U64 R21, R2, 0x1f, R29 ;  /* 0x0000001f02157819 */ /* 0x000fc6000000121d */
[----:B------:R-:W-:Y:S01]  /*1910*/  IMAD R2, R3, 0x3f40000, RZ ;  /* 0x03f4000003027824 */ /* 0x000fe200078e02ff */
[----:B------:R-:W-:Y:S02]  /*1920*/  IADD3 R5, PT, PT, R9, R43, RZ ;  /* 0x0000002b09057210 */ /* 0x000fe40007ffe0ff */
[----:B------:R-:W-:Y:S01]  /*1930*/  SHF.R.U64 R9, R4, 0x1f, R41 ;  /* 0x0000001f04097819 */ /* 0x000fe20000001229 */
[C---:B------:R-:W-:Y:S02]  /*1940*/  IMAD R41, R15.reuse, 0x11a6e, R2 ;  /* 0x00011a6e0f297824 */ /* 0x040fe400078e0202 */
[----:B------:R-:W-:Y:S01]  /*1950*/  IMAD.WIDE.U32 R2, R15, 0x3f40000, R6 ;  /* 0x03f400000f027825 */ /* 0x000fe200078e0006 */
[C---:B------:R-:W-:Y:S02]  /*1960*/  IADD3 R11, PT, PT, R24.reuse, R11, RZ ;  /* 0x0000000b180b7210 */ /* 0x040fe40007ffe0ff */
[C---:B------:R-:W-:Y:S02]  /*1970*/  IADD3 R39, PT, PT, R24.reuse, R39, RZ ;  /* 0x0000002718277210 */ /* 0x040fe40007ffe0ff */
[----:B------:R-:W-:-:S02]  /*1980*/  IADD3 R33, PT, PT, R24, R33, RZ ;  /* 0x0000002118217210 */ /* 0x000fc40007ffe0ff */
[----:B------:R-:W-:Y:S02]  /*1990*/  IADD3 R41, PT, PT, R3, R41, RZ ;  /* 0x0000002903297210 */ /* 0x000fe40007ffe0ff */
[----:B------:R-:W-:Y:S01]  /*19a0*/  SHF.R.U64 R16, R8, 0x1f, R5 ;  /* 0x0000001f08107819 */ /* 0x000fe20000001205 */
[----:B------:R-:W-:Y:S01]  /*19b0*/  IMAD.WIDE.U32 R4, R11, -0x7ffffef2, R6 ;  /* 0x8000010e0b047825 */ /* 0x000fe200078e0006 */
[----:B------:R-:W-:Y:S02]  /*19c0*/  IADD3 R15, PT, PT, R24, R9, RZ ;  /* 0x00000009180f7210 */ /* 0x000fe40007ffe0ff */
[----:B------:R-:W-:Y:S02]  /*19d0*/  SHF.R.S32.HI R3, RZ, 0x1f, R11 ;  /* 0x0000001fff037819 */ /* 0x000fe4000001140b */
[----:B------:R-:W-:Y:S02]  /*19e0*/  IADD3 R29, PT, PT, R13, R45, RZ ;  /* 0x0000002d0d1d7210 */ /* 0x000fe40007ffe0ff */
[----:B------:R-:W-:-:S02]  /*19f0*/  SHF.R.S32.HI R24, RZ, 0x1f, R39 ;  /* 0x0000001fff187819 */ /* 0x000fc40000011427 */
[----:B------:R-:W-:Y:S01]  /*1a00*/  SHF.R.S32.HI R11, RZ, 0x1f, R33 ;  /* 0x0000001fff0b7819 */ /* 0x000fe20000011421 */
[----:B------:R-:W-:Y:S01]  /*1a10*/  IMAD R3, R3, -0x7ffffef2, RZ ;  /* 0x8000010e03037824 */ /* 0x000fe200078e02ff */
[----:B------:R-:W-:Y:S01]  /*1a20*/  SHF.R.S32.HI R26, RZ, 0x1f, R15 ;  /* 0x0000001fff1a7819 */ /* 0x000fe2000001140f */
[----:B------:R-:W-:Y:S01]  /*1a30*/  IMAD R43, R24, -0x7ffffef2, RZ ;  /* 0x8000010e182b7824 */ /* 0x000fe200078e02ff */
[----:B------:R-:W-:Y:S01]  /*1a40*/  SHF.R.U64 R29, R12, 0x1f, R29 ;  /* 0x0000001f0c1d7819 */ /* 0x000fe2000000121d */
[----:B------:R-:W-:-:S04]  /*1a50*/  IMAD.WIDE.U32 R12, R39, -0x7ffffef2, R6 ;  /* 0x8000010e270c7825 */ /* 0x000fc800078e0006 */
[----:B------:R-:W-:Y:S01]  /*1a60*/  IMAD.WIDE.U32 R8, R33, -0x7ffffef2, R6 ;  /* 0x8000010e21087825 */ /* 0x000fe200078e0006 */
[----:B------:R-:W-:-:S03]  /*1a70*/  IADD3 R33, PT, PT, R5, R3, RZ ;  /* 0x0000000305217210 */ /* 0x000fc60007ffe0ff */
[----:B------:R-:W-:Y:S02]  /*1a80*/  IMAD R39, R11, -0x7ffffef2, RZ ;  /* 0x8000010e0b277824 */ /* 0x000fe400078e02ff */
[----:B------:R-:W-:Y:S01]  /*1a90*/  IMAD.WIDE.U32 R14, R15, -0x7ffffef2, R6 ;  /* 0x8000010e0f0e7825 */ /* 0x000fe200078e0006 */
[----:B------:R-:W-:-:S03]  /*1aa0*/  IADD3 R5, PT, PT, R13, R43, RZ ;  /* 0x0000002b0d057210 */ /* 0x000fc60007ffe0ff */
[----:B------:R-:W-:Y:S01]  /*1ab0*/  IMAD R45, R26, -0x7ffffef2, RZ ;  /* 0x8000010e1a2d7824 */ /* 0x000fe200078e02ff */
[----:B------:R-:W-:Y:S02]  /*1ac0*/  IADD3 R9, PT, PT, R9, R39, RZ ;  /* 0x0000002709097210 */ /* 0x000fe40007ffe0ff */
[----:B------:R-:W-:Y:S01]  /*1ad0*/  SHF.R.U64 R11, R2, 0x1f, R41 ;  /* 0x0000001f020b7819 */ /* 0x000fe20000001229 */
[----:B------:R-:W-:Y:S01]  /*1ae0*/  HFMA2 R2, -RZ, RZ, 0, 0 ;  /* 0x00000000ff027431 */ /* 0x000fe200000001ff */
[----:B------:R-:W-:Y:S02]  /*1af0*/  IADD3 R3, PT, PT, R15, R45, RZ ;  /* 0x0000002d0f037210 */ /* 0x000fe40007ffe0ff */
[----:B------:R-:W-:Y:S02]  /*1b00*/  SHF.R.U64 R24, R4, 0x1f, R33 ;  /* 0x0000001f04187819 */ /* 0x000fe40000001221 */
[----:B------:R-:W-:Y:S02]  /*1b10*/  SHF.R.U64 R12, R12, 0x1f, R5 ;  /* 0x0000001f0c0c7819 */ /* 0x000fe40000001205 */
[----:B------:R-:W-:-:S02]  /*1b20*/  SHF.R.U64 R8, R8, 0x1f, R9 ;  /* 0x0000001f08087819 */ /* 0x000fc40000001209 */
[----:B------:R-:W-:Y:S02]  /*1b30*/  SHF.R.U64 R14, R14, 0x1f, R3 ;  /* 0x0000001f0e0e7819 */ /* 0x000fe40000001203 */
[----:B------:R-:W-:Y:S02]  /*1b40*/  MOV R3, 0x400000 ;  /* 0x0040000000037802 */ /* 0x000fe40000000f00 */
[C---:B---3--:R-:W-:Y:S02]  /*1b50*/  VIADDMNMX R9, R25.reuse, R24, RZ, !PT ;  /* 0x0000001819097246 */ /* 0x048fe400078001ff */
[C---:B------:R-:W-:Y:S02]  /*1b60*/  VIADDMNMX R15, R25.reuse, R12, RZ, !PT ;  /* 0x0000000c190f7246 */ /* 0x040fe400078001ff */
[----:B------:R-:W-:Y:S02]  /*1b70*/  VIADDMNMX R13, R25, R8, RZ, !PT ;  /* 0x00000008190d7246 */ /* 0x000fe400078001ff */
[----:B------:R-:W-:Y:S01]  /*1b80*/  IADD3 R33, PT, PT, R27, R0, RZ ;  /* 0x000000001b217210 */ /* 0x000fe20007ffe0ff */
[----:B------:R-:W-:-:S04]  /*1b90*/  IMAD.HI.U32 R9, R9, 0x7e03f9f8, R2 ;  /* 0x7e03f9f809097827 */ /* 0x000fc800078e0002 */
[----:B------:R-:W-:Y:S01]  /*1ba0*/  IMAD.HI.U32 R15, R15, 0x7e03f9f8, R2 ;  /* 0x7e03f9f80f0f7827 */ /* 0x000fe200078e0002 */
[----:B------:R-:W-:-:S03]  /*1bb0*/  SHF.R.S32.HI R0, RZ, 0x1f, R33 ;  /* 0x0000001fff007819 */ /* 0x000fc60000011421 */
[----:B------:R-:W-:Y:S01]  /*1bc0*/  IMAD.HI.U32 R13, R13, 0x7e03f9f8, R2 ;  /* 0x7e03f9f80d0d7827 */ /* 0x000fe200078e0002 */
[----:B------:R-:W-:Y:S02]  /*1bd0*/  SHF.R.U32.HI R43, RZ, 0x17, R9 ;  /* 0x00000017ff2b7819 */ /* 0x000fe40000011609 */
[----:B------:R-:W-:Y:S01]  /*1be0*/  SHF.R.U32.HI R39, RZ, 0x17, R15 ;  /* 0x00000017ff277819 */ /* 0x000fe2000001160f */
[----:B------:R-:W-:Y:S01]  /*1bf0*/  IMAD.WIDE.U32 R8, R33, -0x7ffffef2, R6 ;  /* 0x8000010e21087825 */ /* 0x000fe200078e0006 */
[----:B------:R-:W-:Y:S02]  /*1c00*/  IADD3 R4, P0, PT, R18, UR4, RZ ;  /* 0x0000000412047c10 */ /* 0x000fe4000ff1e0ff */
[----:B------:R-:W-:Y:S01]  /*1c10*/  SHF.R.U32.HI R41, RZ, 0x17, R13 ;  /* 0x00000017ff297819 */ /* 0x000fe2000001160d */
[----:B------:R-:W-:Y:S01]  /*1c20*/  IMAD R33, R0, -0x7ffffef2, RZ ;  /* 0x8000010e00217824 */ /* 0x000fe200078e02ff */
[C---:B------:R-:W-:Y:S02]  /*1c30*/  IADD3 R15, PT, PT, R27.reuse, R30, RZ ;  /* 0x0000001e1b0f7210 */ /* 0x040fe40007ffe0ff */
[----:B------:R-:W-:-:S02]  /*1c40*/  IADD3 R13, PT, PT, R27, R10, RZ ;  /* 0x0000000a1b0d7210 */ /* 0x000fc40007ffe0ff */
[----:B------:R-:W-:Y:S02]  /*1c50*/  IADD3.X R5, PT, PT, RZ, UR5, RZ, P0, !PT ;  /* 0x00000005ff057c10 */ /* 0x000fe400087fe4ff */
[----:B------:R-:W-:Y:S02]  /*1c60*/  SHF.R.S32.HI R0, RZ, 0x1f, R15 ;  /* 0x0000001fff007819 */ /* 0x000fe4000001140f */
[----:B------:R-:W-:Y:S02]  /*1c70*/  SHF.R.S32.HI R10, RZ, 0x1f, R13 ;  /* 0x0000001fff0a7819 */ /* 0x000fe4000001140d */
[----:B------:R-:W-:Y:S02]  /*1c80*/  IADD3 R33, PT, PT, R9, R33, RZ ;  /* 0x0000002109217210 */ /* 0x000fe40007ffe0ff */
[----:B------:R-:W-:Y:S01]  /*1c90*/  IADD3 R9, PT, PT, R27, R16, RZ ;  /* 0x000000101b097210 */ /* 0x000fe20007ffe0ff */
[----:B------:R0:W-:Y:S01]  /*1ca0*/  STG.E.U8 desc[UR8][R4.64+0x6200], R41 ;  /* 0x0062002904007986 */ /* 0x0001e2000c101108 */
[----:B------:R-:W-:Y:S01]  /*1cb0*/  VIADDMNMX R25, R25, R14, RZ, !PT ;  /* 0x0000000e19197246 */ /* 0x000fe200078001ff */
[----:B------:R-:W-:-:S04]  /*1cc0*/  IMAD.WIDE.U32 R14, R15, -0x7ffffef2, R6 ;  /* 0x8000010e0f0e7825 */ /* 0x000fc800078e0006 */
[----:B------:R-:W-:Y:S01]  /*1cd0*/  IMAD R27, R0, -0x7ffffef2, RZ ;  /* 0x8000010e001b7824 */ /* 0x000fe200078e02ff */
[----:B------:R-:W-:Y:S01]  /*1ce0*/  SHF.R.S32.HI R0, RZ, 0x1f, R9 ;  /* 0x0000001fff007819 */ /* 0x000fe20000011409 */
[----:B------:R-:W-:-:S04]  /*1cf0*/  IMAD.WIDE.U32 R12, R13, -0x7ffffef2, R6 ;  /* 0x8000010e0d0c7825 */ /* 0x000fc800078e0006 */
[----:B0-----:R-:W-:Y:S01]  /*1d00*/  IMAD R41, R10, -0x7ffffef2, RZ ;  /* 0x8000010e0a297824 */ /* 0x001fe200078e02ff */
[----:B------:R-:W-:Y:S01]  /*1d10*/  IADD3 R27, PT, PT, R15, R27, RZ ;  /* 0x0000001b0f1b7210 */ /* 0x000fe20007ffe0ff */
[----:B------:R0:W-:Y:S01]  /*1d20*/  STG.E.U8 desc[UR8][R4.64], R43 ;  /* 0x0000002b04007986 */ /* 0x0001e2000c101108 */
[----:B------:R-:W-:Y:S01]  /*1d30*/  SHF.R.U64 R33, R8, 0x1f, R33 ;  /* 0x0000001f08217819 */ /* 0x000fe20000001221 */
[----:B------:R-:W-:Y:S01]  /*1d40*/  IMAD.HI.U32 R25, R25, 0x7e03f9f8, R2 ;  /* 0x7e03f9f819197827 */ /* 0x000fe200078e0002 */
[----:B------:R-:W-:-:S03]  /*1d50*/  IADD3 R13, PT, PT, R13, R41, RZ ;  /* 0x000000290d0d7210 */ /* 0x000fc60007ffe0ff */
[----:B------:R-:W-:Y:S01]  /*1d60*/  IMAD.WIDE.U32 R8, R9, -0x7ffffef2, R6 ;  /* 0x8000010e09087825 */ /* 0x000fe200078e0006 */
[----:B------:R-:W-:Y:S01]  /*1d70*/  SHF.R.U64 R27, R14, 0x1f, R27 ;  /* 0x0000001f0e1b7819 */ /* 0x000fe2000000121b */
[----:B------:R1:W-:Y:S01]  /*1d80*/  STG.E.U8 desc[UR8][R4.64+0xc400], R39 ;  /* 0x00c4002704007986 */ /* 0x0003e2000c101108 */
[----:B------:R-:W-:Y:S01]  /*1d90*/  SHF.R.U64 R13, R12, 0x1f, R13 ;  /* 0x0000001f0c0d7819 */ /* 0x000fe2000000120d */
[----:B0-----:R-:W-:Y:S01]  /*1da0*/  IMAD R43, R0, -0x7ffffef2, RZ ;  /* 0x8000010e002b7824 */ /* 0x001fe200078e02ff */
[C---:B--2---:R-:W-:Y:S02]  /*1db0*/  VIADDMNMX R15, R20.reuse, R33, RZ, !PT ;  /* 0x00000021140f7246 */ /* 0x044fe400078001ff */
[----:B------:R-:W-:Y:S02]  /*1dc0*/  VIADDMNMX R13, R20, R13, RZ, !PT ;  /* 0x0000000d140d7246 */ /* 0x000fe400078001ff */
[----:B-1----:R-:W-:Y:S02]  /*1dd0*/  SHF.R.U32.HI R39, RZ, 0x17, R25 ;  /* 0x00000017ff277819 */ /* 0x002fe40000011619 */
[----:B------:R-:W-:-:S02]  /*1de0*/  IADD3 R25, PT, PT, R9, R43, RZ ;  /* 0x0000002b09197210 */ /* 0x000fc40007ffe0ff */
[----:B------:R-:W-:Y:S01]  /*1df0*/  VIADDMNMX R9, R20, R27, RZ, !PT ;  /* 0x0000001b14097246 */ /* 0x000fe200078001ff */
[--C-:B------:R-:W-:Y:S01]  /*1e00*/  IMAD.HI.U32 R15, R15, 0x7e03f9f8, R2.reuse ;  /* 0x7e03f9f80f0f7827 */ /* 0x100fe200078e0002 */
[C---:B----4-:R-:W-:Y:S02]  /*1e10*/  IADD3 R23, PT, PT, R28.reuse, R23, RZ ;  /* 0x000000171c177210 */ /* 0x050fe40007ffe0ff */
[----:B------:R-:W-:Y:S01]  /*1e20*/  IADD3 R31, PT, PT, R28, R31, RZ ;  /* 0x0000001f1c1f7210 */ /* 0x000fe20007ffe0ff */
[----:B------:R-:W-:Y:S01]  /*1e30*/  IMAD.HI.U32 R9, R9, 0x7e03f9f8, R2 ;  /* 0x7e03f9f809097827 */ /* 0x000fe200078e0002 */
[----:B------:R-:W-:Y:S02]  /*1e40*/  SHF.R.U64 R25, R8, 0x1f, R25 ;  /* 0x0000001f08197819 */ /* 0x000fe40000001219 */
[----:B------:R-:W-:Y:S01]  /*1e50*/  SHF.R.S32.HI R0, RZ, 0x1f, R23 ;  /* 0x0000001fff007819 */ /* 0x000fe20000011417 */
[----:B------:R-:W-:Y:S01]  /*1e60*/  IMAD.HI.U32 R13, R13, 0x7e03f9f8, R2 ;  /* 0x7e03f9f80d0d7827 */ /* 0x000fe200078e0002 */
[----:B------:R-:W-:-:S02]  /*1e70*/  SHF.R.S32.HI R10, RZ, 0x1f, R31 ;  /* 0x0000001fff0a7819 */ /* 0x000fc4000001141f */
[----:B------:R-:W-:Y:S02]  /*1e80*/  SHF.R.U32.HI R33, RZ, 0x17, R15 ;  /* 0x00000017ff217819 */ /* 0x000fe4000001160f */
[----:B------:R-:W-:Y:S02]  /*1e90*/  VIADDMNMX R15, R20, R25, RZ, !PT ;  /* 0x00000019140f7246 */ /* 0x000fe400078001ff */
[----:B------:R-:W-:Y:S01]  /*1ea0*/  SHF.R.U32.HI R27, RZ, 0x17, R9 ;  /* 0x00000017ff1b7819 */ /* 0x000fe20000011609 */
[----:B------:R-:W-:Y:S01]  /*1eb0*/  IMAD.WIDE.U32 R8, R23, -0x7ffffef2, R6 ;  /* 0x8000010e17087825 */ /* 0x000fe200078e0006 */
[----:B------:R-:W-:-:S03]  /*1ec0*/  SHF.R.U32.HI R25, RZ, 0x17, R13 ;  /* 0x00000017ff197819 */ /* 0x000fc6000001160d */
[----:B------:R-:W-:Y:S02]  /*1ed0*/  IMAD R23, R0, -0x7ffffef2, RZ ;  /* 0x8000010e00177824 */ /* 0x000fe400078e02ff */
[----:B------:R-:W-:Y:S01]  /*1ee0*/  IMAD.WIDE.U32 R12, R31, -0x7ffffef2, R6 ;  /* 0x8000010e1f0c7825 */ /* 0x000fe200078e0006 */
[----:B------:R-:W-:-:S03]  /*1ef0*/  IADD3 R37, PT, PT, R28, R37, RZ ;  /* 0x000000251c257210 */ /* 0x000fc60007ffe0ff */
[----:B------:R-:W-:Y:S01]  /*1f00*/  IMAD R31, R10, -0x7ffffef2, RZ ;  /* 0x8000010e0a1f7824 */ /* 0x000fe200078e02ff */
[----:B------:R-:W-:Y:S02]  /*1f10*/  IADD3 R23, PT, PT, R9, R23, RZ ;  /* 0x0000001709177210 */ /* 0x000fe40007ffe0ff */
[----:B------:R-:W-:Y:S02]  /*1f20*/  SHF.R.S32.HI R0, RZ, 0x1f, R37 ;  /* 0x0000001fff007819 */ /* 0x000fe40000011425 */
[----:B------:R-:W-:Y:S02]  /*1f30*/  IADD3 R9, PT, PT, R13, R31, RZ ;  /* 0x0000001f0d097210 */ /* 0x000fe40007ffe0ff */
[----:B------:R-:W-:Y:S01]  /*1f40*/  IADD3 R29, PT, PT, R28, R29, RZ ;  /* 0x0000001d1c1d7210 */ /* 0x000fe20007ffe0ff */
[----:B------:R0:W-:Y:S01]  /*1f50*/  STG.E.U8 desc[UR8][R4.64+0x6201], R27 ;  /* 0x0062011b04007986 */ /* 0x0001e2000c101108 */
[----:B------:R-:W-:Y:S01]  /*1f60*/  SHF.R.U64 R14, R12, 0x1f, R9 ;  /* 0x0000001f0c0e7819 */ /* 0x000fe20000001209 */
[----:B------:R-:W-:Y:S01]  /*1f70*/  IMAD.WIDE.U32 R12, R37, -0x7ffffef2, R6 ;  /* 0x8000010e250c7825 */ /* 0x000fe200078e0006 */
[----:B------:R-:W-:-:S02]  /*1f80*/  SHF.R.S32.HI R10, RZ, 0x1f, R29 ;  /* 0x0000001fff0a7819 */ /* 0x000fc4000001141d */
[----:B------:R-:W-:Y:S01]  /*1f90*/  SHF.R.U64 R16, R8, 0x1f, R23 ;  /* 0x0000001f08107819 */ /* 0x000fe20000001217 */
[----:B------:R-:W-:-:S04]  /*1fa0*/  IMAD.WIDE.U32 R8, R29, -0x7ffffef2, R6 ;  /* 0x8000010e1d087825 */ /* 0x000fc800078e0006 */
[----:B0-----:R-:W-:Y:S02]  /*1fb0*/  IMAD R27, R0, -0x7ffffef2, RZ ;  /* 0x8000010e001b7824 */ /* 0x001fe400078e02ff */
[----:B------:R-:W-:-:S03]  /*1fc0*/  IMAD R29, R10, -0x7ffffef2, RZ ;  /* 0x8000010e0a1d7824 */ /* 0x000fc600078e02ff */
[----:B------:R-:W-:Y:S01]  /*1fd0*/  IADD3 R13, PT, PT, R13, R27, RZ ;  /* 0x0000001b0d0d7210 */ /* 0x000fe20007ffe0ff */
[----:B------:R0:W-:Y:S01]  /*1fe0*/  STG.E.U8 desc[UR8][R4.64+0xc401], R25 ;  /* 0x00c4011904007986 */ /* 0x0001e2000c101108 */
[----:B------:R-:W-:Y:S01]  /*1ff0*/  IMAD.HI.U32 R15, R15, 0x7e03f9f8, R2 ;  /* 0x7e03f9f80f0f7827 */ /* 0x000fe200078e0002 */
[----:B------:R-:W-:Y:S02]  /*2000*/  VIADDMNMX R23, R17, R16, RZ, !PT ;  /* 0x0000001011177246 */ /* 0x000fe400078001ff */
[----:B------:R-:W-:Y:S02]  /*2010*/  SHF.R.U64 R12, R12, 0x1f, R13 ;  /* 0x0000001f0c0c7819 */ /* 0x000fe4000000120d */
[----:B------:R-:W-:Y:S02]  /*2020*/  IADD3 R9, PT, PT, R9, R29, RZ ;  /* 0x0000001d09097210 */ /* 0x000fe40007ffe0ff */
[C---:B------:R-:W-:Y:S02]  /*2030*/  VIADDMNMX R13, R17.reuse, R12, RZ, !PT ;  /* 0x0000000c110d7246 */ /* 0x040fe400078001ff */
[----:B0-----:R-:W-:Y:S01]  /*2040*/  VIADDMNMX R25, R17, R14, RZ, !PT ;  /* 0x0000000e11197246 */ /* 0x001fe200078001ff */
[----:B------:R-:W-:Y:S01]  /*2050*/  IMAD.HI.U32 R23, R23, 0x7e03f9f8, R2 ;  /* 0x7e03f9f817177827 */ /* 0x000fe200078e0002 */
[----:B------:R-:W-:-:S02]  /*2060*/  SHF.R.U32.HI R27, RZ, 0x17, R15 ;  /* 0x00000017ff1b7819 */ /* 0x000fc4000001160f */
[----:B------:R-:W-:Y:S01]  /*2070*/  SHF.R.U64 R8, R8, 0x1f, R9 ;  /* 0x0000001f08087819 */ /* 0x000fe20000001209 */
[--C-:B------:R-:W-:Y:S01]  /*2080*/  IMAD.HI.U32 R25, R25, 0x7e03f9f8, R2.reuse ;  /* 0x7e03f9f819197827 */ /* 0x100fe200078e0002 */
[C---:B------:R-:W-:Y:S02]  /*2090*/  IADD3 R19, PT, PT, R22.reuse, R19, RZ ;  /* 0x0000001316137210 */ /* 0x040fe40007ffe0ff */
[C---:B------:R-:W-:Y:S02]  /*20a0*/  IADD3 R35, PT, PT, R22.reuse, R35, RZ ;  /* 0x0000002316237210 */ /* 0x040fe40007ffe0ff */
[C---:B------:R-:W-:Y:S02]  /*20b0*/  IADD3 R21, PT, PT, R22.reuse, R21, RZ ;  /* 0x0000001516157210 */ /* 0x040fe40007ffe0ff */
[----:B------:R-:W-:Y:S01]  /*20c0*/  IADD3 R15, PT, PT, R22, R11, RZ ;  /* 0x0000000b160f7210 */ /* 0x000fe20007ffe0ff */
[----:B------:R-:W-:Y:S01]  /*20d0*/  IMAD.HI.U32 R0, R13, 0x7e03f9f8, R2 ;  /* 0x7e03f9f80d007827 */ /* 0x000fe200078e0002 */
[----:B------:R-:W-:-:S02]  /*20e0*/  VIADDMNMX R17, R17, R8, RZ, !PT ;  /* 0x0000000811117246 */ /* 0x000fc400078001ff */
[----:B------:R-:W-:Y:S01]  /*20f0*/  SHF.R.U32.HI R25, RZ, 0x17, R25 ;  /* 0x00000017ff197819 */ /* 0x000fe20000011619 */
[----:B------:R-:W-:Y:S01]  /*2100*/  IMAD.WIDE.U32 R10, R19, -0x7ffffef2, R6 ;  /* 0x8000010e130a7825 */ /* 0x000fe200078e0006 */
[----:B------:R-:W-:Y:S02]  /*2110*/  SHF.R.S32.HI R14, RZ, 0x1f, R19 ;  /* 0x0000001fff0e7819 */ /* 0x000fe40000011413 */
[----:B------:R-:W-:Y:S01]  /*2120*/  SHF.R.U32.HI R23, RZ, 0x17, R23 ;  /* 0x00000017ff177819 */ /* 0x000fe20000011617 */
[----:B------:R-:W-:Y:S01]  /*2130*/  IMAD.WIDE.U32 R8, R35, -0x7ffffef2, R6 ;  /* 0x8000010e23087825 */ /* 0x000fe200078e0006 */
[----:B------:R-:W-:-:S03]  /*2140*/  SHF.R.S32.HI R18, RZ, 0x1f, R21 ;  /* 0x0000001fff127819 */ /* 0x000fc60000011415 */
[----:B------:R-:W-:Y:S01]  /*2150*/  IMAD.WIDE.U32 R12, R21, -0x7ffffef2, R6 ;  /* 0x8000010e150c7825 */ /* 0x000fe200078e0006 */
[----:B------:R-:W-:-:S03]  /*2160*/  SHF.R.S32.HI R16, RZ, 0x1f, R35 ;  /* 0x0000001fff107819 */ /* 0x000fc60000011423 */
[----:B------:R-:W-:Y:S01]  /*2170*/  IMAD.WIDE.U32 R6, R15, -0x7ffffef2, R6 ;  /* 0x8000010e0f067825 */ /* 0x000fe200078e0006 */
[----:B------:R-:W-:Y:S01]  /*2180*/  SHF.R.S32.HI R15, RZ, 0x1f, R15 ;  /* 0x0000001fff0f7819 */ /* 0x000fe2000001140f */
[----:B------:R0:W-:Y:S02]  /*2190*/  STG.E.U8 desc[UR8][R4.64+0x6202], R25 ;  /* 0x0062021904007986 */ /* 0x0001e4000c101108 */
[----:B------:R-:W-:Y:S02]  /*21a0*/  IMAD R21, R14, -0x7ffffef2, RZ ;  /* 0x8000010e0e157824 */ /* 0x000fe400078e02ff */
[----:B------:R1:W-:Y:S04]  /*21b0*/  STG.E.U8 desc[UR8][R4.64+0x12601], R27 ;  /* 0x0126011b04007986 */ /* 0x0003e8000c101108 */
[----:B------:R2:W-:Y:S01]  /*21c0*/  STG.E.U8 desc[UR8][R4.64+0x2], R23 ;  /* 0x0000021704007986 */ /* 0x0005e2000c101108 */
[----:B0-----:R-:W-:-:S02]  /*21d0*/  IMAD R25, R18, -0x7ffffef2, RZ ;  /* 0x8000010e12197824 */ /* 0x001fc400078e02ff */
[----:B-1----:R-:W-:Y:S01]  /*21e0*/  IMAD R27, R15, -0x7ffffef2, RZ ;  /* 0x8000010e0f1b7824 */ /* 0x002fe200078e02ff */
[----:B------:R-:W-:Y:S01]  /*21f0*/  IADD3 R15, PT, PT, R11, R21, RZ ;  /* 0x000000150b0f7210 */ /* 0x000fe20007ffe0ff */
[----:B--2---:R-:W-:Y:S01]  /*2200*/  IMAD R23, R16, -0x7ffffef2, RZ ;  /* 0x8000010e10177824 */ /* 0x004fe200078e02ff */
[----:B------:R-:W-:Y:S02]  /*2210*/  IADD3 R11, PT, PT, R13, R25, RZ ;  /* 0x000000190d0b7210 */ /* 0x000fe40007ffe0ff */
[----:B------:R-:W-:Y:S02]  /*2220*/  IADD3 R13, PT, PT, R7, R27, RZ ;  /* 0x0000001b070d7210 */ /* 0x000fe40007ffe0ff */
[----:B------:R-:W-:Y:S02]  /*2230*/  IADD3 R9, PT, PT, R9, R23, RZ ;  /* 0x0000001709097210 */ /* 0x000fe40007ffe0ff */
[----:B------:R-:W-:Y:S02]  /*2240*/  SHF.R.U64 R7, R10, 0x1f, R15 ;  /* 0x0000001f0a077819 */ /* 0x000fe4000000120f */
[----:B------:R-:W-:-:S02]  /*2250*/  SHF.R.U64 R9, R8, 0x1f, R9 ;  /* 0x0000001f08097819 */ /* 0x000fc40000001209 */
[----:B------:R-:W-:Y:S02]  /*2260*/  SHF.R.U64 R11, R12, 0x1f, R11 ;  /* 0x0000001f0c0b7819 */ /* 0x000fe4000000120b */
[----:B------:R-:W-:Y:S02]  /*2270*/  SHF.R.U64 R13, R6, 0x1f, R13 ;  /* 0x0000001f060d7819 */ /* 0x000fe4000000120d */
[C---:B------:R-:W-:Y:S02]  /*2280*/  VIADDMNMX R7, R32.reuse, R7, RZ, !PT ;  /* 0x0000000720077246 */ /* 0x040fe400078001ff */
[C---:B------:R-:W-:Y:S02]  /*2290*/  VIADDMNMX R9, R32.reuse, R9, RZ, !PT ;  /* 0x0000000920097246 */ /* 0x040fe400078001ff */
[C---:B------:R-:W-:Y:S02]  /*22a0*/  VIADDMNMX R11, R32.reuse, R11, RZ, !PT ;  /* 0x0000000b200b7246 */ /* 0x040fe400078001ff */
        /* <DEDUP_REMOVED lines=21> */
.L_x_405:
        /* <DEDUP_REMOVED lines=16> */
.L_x_510:


//--------------------- .text.fused_nn_conv2d_cast_fixed_point_multiply_add_cast_fixed_point_multiply_add_cast_16086763325481941859__2_kernel0 --------------------------
	.section	.text.fused_nn_conv2d_cast_fixed_point_multiply_add_cast_fixed_point_multiply_add_cast_16086763325481941859__2_kernel0,"ax",@progbits
	.align	128
        .global         fused_nn_conv2d_cast_fixed_point_multiply_add_cast_fixed_point_multiply_add_cast_16086763325481941859__2_kernel0
        .type           fused_nn_conv2d_cast_fixed_point_multiply_add_cast_fixed_point_multiply_add_cast_16086763325481941859__2_kernel0,@function
        .size           fused_nn_conv2d_cast_fixed_point_multiply_add_cast_fixed_point_multiply_add_cast_16086763325481941859__2_kernel0,(.L_x_511 - fused_nn_conv2d_cast_fixed_point_multiply_add_cast_fixed_point_multiply_add_cast_16086763325481941859__2_kernel0)
        .other          fused_nn_conv2d_cast_fixed_point_multiply_add_cast_fixed_point_multiply_add_cast_16086763325481941859__2_kernel0,@"STO_CUDA_ENTRY STV_DEFAULT"
fused_nn_conv2d_cast_fixed_point_multiply_add_cast_fixed_point_multiply_add_cast_16086763325481941859__2_kernel0:
.text.fused_nn_conv2d_cast_fixed_point_multiply_add_cast_fixed_point_multiply_add_cast_16086763325481941859__2_kernel0:
        /* <DEDUP_REMOVED lines=121> */
.L_x_406:
        /* <DEDUP_REMOVED lines=1012> */
.L_x_407:
        /* <DEDUP_REMOVED lines=11> */
.L_x_511:


//--------------------- .text.fused_nn_conv2d_cast_fixed_point_multiply_add_cast_fixed_point_multiply_add_cast_15119380522063600768__7_kernel0 --------------------------
	.section	.text.fused_nn_conv2d_cast_fixed_point_multiply_add_cast_fixed_point_multiply_add_cast_15119380522063600768__7_kernel0,"ax",@progbits
	.align	128
        .global         fused_nn_conv2d_cast_fixed_point_multiply_add_cast_fixed_point_multiply_add_cast_15119380522063600768__7_kernel0
        .type           fused_nn_conv2d_cast_fixed_point_multiply_add_cast_fixed_point_multiply_add_cast_15119380522063600768__7_kernel0,@function
        .size           fused_nn_conv2d_cast_fixed_point_multiply_add_cast_fixed_point_multiply_add_cast_15119380522063600768__7_kernel0,(.L_x_512 - fused_nn_conv2d_cast_fixed_point_multiply_add_cast_fixed_point_multiply_add_cast_15119380522063600768__7_kernel0)
        .other          fused_nn_conv2d_cast_fixed_point_multiply_add_cast_fixed_point_multiply_add_cast_15119380522063600768__7_kernel0,@"STO_CUDA_ENTRY STV_DEFAULT"
fused_nn_conv2d_cast_fixed_point_multiply_add_cast_fixed_point_multiply_add_cast_15119380522063600768__7_kernel0:
.text.fused_nn_conv2d_cast_fixed_point_multiply_add_cast_fixed_point_multiply_add_cast_15119380522063600768__7_kernel0:
        /* <DEDUP_REMOVED lines=2013> */
.L_x_408:
        /* <DEDUP_REMOVED lines=11> */
.L_x_512:


//--------------------- .text.fused_cast_fixed_point_multiply_clip_cast_8_kernel0 --------------------------
	.section	.text.fused_cast_fixed_point_multiply_clip_cast_8_kernel0,"ax",@progbits
	.align	128
        .global         fused_cast_fixed_point_multiply_clip_cast_8_kernel0
        .type           fused_cast_fixed_point_multiply_clip_cast_8_kernel0,@function
        .size           fused_cast_fixed_point_multiply_clip_cast_8_kernel0,(.L_x_513 - fused_cast_fixed_point_multiply_clip_cast_8_kernel0)
        .other          fused_cast_fixed_point_multiply_clip_cast_8_kernel0,@"STO_CUDA_ENTRY STV_DEFAULT"
fused_cast_fixed_point_multiply_clip_cast_8_kernel0:
.text.fused_cast_fixed_point_multiply_clip_cast_8_kernel0:
        /* <DEDUP_REMOVED lines=370> */
.L_x_409:
        /* <DEDUP_REMOVED lines=14> */
.L_x_513:


//--------------------- .text.fused_nn_conv2d_cast_fixed_point_multiply_add_cast_nn_relu_cast_fixed_point_mult_18399029763786111876__5_kernel0 --------------------------
	.section	.text.fused_nn_conv2d_cast_fixed_point_multiply_add_cast_nn_relu_cast_fixed_point_mult_18399029763786111876__5_kernel0,"ax",@progbits
	.align	128
        .global         fused_nn_conv2d_cast_fixed_point_multiply_add_cast_nn_relu_cast_fixed_point_mult_18399029763786111876__5_kernel0
        .type           fused_nn_conv2d_cast_fixed_point_multiply_add_cast_nn_relu_cast_fixed_point_mult_18399029763786111876__5_kernel0,@function
        .size           fused_nn_conv2d_cast_fixed_point_multiply_add_cast_nn_relu_cast_fixed_point_mult_18399029763786111876__5_kernel0,(.L_x_514 - fused_nn_conv2d_cast_fixed_point_multiply_add_cast_nn_relu_cast_fixed_point_mult_18399029763786111876__5_kernel0)
        .other          fused_nn_conv2d_cast_fixed_point_multiply_add_cast_nn_relu_cast_fixed_point_mult_18399029763786111876__5_kernel0,@"STO_CUDA_ENTRY STV_DEFAULT"
fused_nn_conv2d_cast_fixed_point_multiply_add_cast_nn_relu_cast_fixed_point_mult_18399029763786111876__5_kernel0:
.text.fused_nn_conv2d_cast_fixed_point_multiply_add_cast_nn_relu_cast_fixed_point_mult_18399029763786111876__5_kernel0:
        /* <DEDUP_REMOVED lines=28> */
.L_x_411:
[----:B------:R-:W-:Y:S05]  /*01c0*/  BSYNC.RECONVERGENT B0 ;  /* 0x0000000000007941 */ /* 0x000fea0003800200 */
.L_x_410:
        /* <DEDUP_REMOVED lines=139> */
.L_x_412:
        /* <DEDUP_REMOVED lines=1066> */
.L_x_413:
        /* <DEDUP_REMOVED lines=14> */
.L_x_514:


//--------------------- .text.fused_nn_conv2d_cast_fixed_point_multiply_add_cast_fixed_point_multiply_3_kernel0 --------------------------
	.section	.text.fused_nn_conv2d_cast_fixed_point_multiply_add_cast_fixed_point_multiply_3_kernel0,"ax",@progbits
	.align	128
        .global         fused_nn_conv2d_cast_fixed_point_multiply_add_cast_fixed_point_multiply_3_kernel0
        .type           fused_nn_conv2d_cast_fixed_point_multiply_add_cast_fixed_point_multiply_3_kernel0,@function
        .size           fused_nn_conv2d_cast_fixed_point_multiply_add_cast_fixed_point_multiply_3_kernel0,(.L_x_515 - fused_nn_conv2d_cast_fixed_point_multiply_add_cast_fixed_point_multiply_3_kernel0)
        .other          fused_nn_conv2d_cast_fixed_point_multiply_add_cast_fixed_point_multiply_3_kernel0,@"STO_CUDA_ENTRY STV_DEFAULT"
fused_nn_conv2d_cast_fixed_point_multiply_add_cast_fixed_point_multiply_3_kernel0:
.text.fused_nn_conv2d_cast_fixed_point_multiply_add_cast_fixed_point_multiply_3_kernel0:
[----:B------:R-:W-:Y:S01]  /*0000*/  LDC R1, c[0x0][0x37c] ;  /* 0x0000df00ff017b82 */ /* 0x000fe20000000800 */
[----:B------:R-:W0:Y:S07]  /*0010*/  S2R R37, SR_TID.Z ;  /* 0x0000000000257919 */ /* 0x000e2e0000002300 */
[----:B------:R-:W-:Y:S01]  /*0020*/  S2UR UR4, SR_CTAID.Z ;  /* 0x00000000000479c3 */ /* 0x000fe20000002700 */
[----:B------:R-:W-:Y:S01]  /*0030*/  UMOV UR5, 0x400 ;  /* 0x0000040000057882 */ /* 0x000fe20000000000 */
[----:B------:R-:W1:Y:S01]  /*0040*/  LDCU.64 UR8, c[0x0][0x358] ;  /* 0x00006b00ff0877ac */ /* 0x000e620008000a00 */
[----:B------:R-:W2:Y:S01]  /*0050*/  S2R R5, SR_CTAID.Y ;  /* 0x0000000000057919 */ /* 0x000ea20000002600 */
[----:B------:R-:W-:Y:S04]  /*0060*/  BSSY.RECONVERGENT B0, `(.L_x_414) ;  /* 0x0000025000007945 */ /* 0x000fe80003800200 */
[----:B------:R-:W3:Y:S08]  /*0070*/  S2UR UR7, SR_CTAID.X ;  /* 0x00000000000779c3 */ /* 0x000ef00000002500 */
[----:B------:R-:W4:Y:S01]  /*0080*/  S2UR UR6, SR_CgaCtaId ;  /* 0x00000000000679c3 */ /* 0x000f220000008800 */
[C---:B0-----:R-:W-:Y:S01]  /*0090*/  ISETP.GT.U32.AND P0, PT, R37.reuse, 0x33, PT ;  /* 0x000000332500780c */ /* 0x041fe20003f04070 */
[----:B---3--:R-:W-:Y:S01]  /*00a0*/  UIMAD UR4, UR4, 0xe00, UR7 ;  /* 0x00000e00040478a4 */ /* 0x008fe2000f8e0207 */
[----:B------:R-:W-:-:S02]  /*00b0*/  ISETP.GT.U32.AND P3, PT, R37, 0x13, PT ;  /* 0x000000132500780c */ /* 0x000fc40003f64070 */
[----:B------:R-:W-:Y:S01]  /*00c0*/  SHF.L.U32 R0, R37, 0x2, RZ ;  /* 0x0000000225007819 */ /* 0x000fe200000006ff */
[----:B------:R-:W-:Y:S02]  /*00d0*/  UIMAD UR4, UR4, 0x70, URZ ;  /* 0x00000070040478a4 */ /* 0x000fe4000f8e02ff */
[----:B----4-:R-:W-:-:S06]  /*00e0*/  ULEA UR7, UR6, UR5, 0x18 ;  /* 0x0000000506077291 */ /* 0x010fcc000f8ec0ff */
[----:B-12---:R-:W-:Y:S06]  /*00f0*/  @P0 BRA `(.L_x_415) ;  /* 0x00000000006c0947 */ /* 0x006fec0003800000 */
[C---:B------:R-:W-:Y:S01]  /*0100*/  PRMT R2, R37.reuse, 0x9910, RZ ;  /* 0x0000991025027816 */ /* 0x040fe200000000ff */
[----:B------:R-:W-:Y:S01]  /*0110*/  UIADD3 UR10, UPT, UPT, UR4, 0x31000, URZ ;  /* 0x00031000040a7890 */ /* 0x000fe2000fffe0ff */
[C---:B------:R-:W-:Y:S02]  /*0120*/  ISETP.GE.U32.AND P2, PT, R37.reuse, 0x1a, PT ;  /* 0x0000001a2500780c */ /* 0x040fe40003f46070 */
[----:B------:R-:W-:Y:S01]  /*0130*/  ISETP.GT.U32.AND P1, PT, R37, 0x19, PT ;  /* 0x000000192500780c */ /* 0x000fe20003f24070 */
[----:B------:R-:W-:Y:S02]  /*0140*/  IMAD R2, R2, 0x14, RZ ;  /* 0x0000001402027824 */ /* 0x000fe400078e02ff */
[----:B------:R-:W-:-:S03]  /*0150*/  MOV R4, UR10 ;  /* 0x0000000a00047c02 */ /* 0x000fc60008000f00 */
[----:B------:R-:W-:Y:S02]  /*0160*/  LOP3.LUT R2, R2, 0xffff, RZ, 0xc0, !PT ;  /* 0x0000ffff02027812 */ /* 0x000fe400078ec0ff */
[----:B------:R-:W0:Y:S02]  /*0170*/  LDCU.64 UR10, c[0x0][0x380] ;  /* 0x00007000ff0a77ac */ /* 0x000e240008000a00 */
[----:B------:R-:W-:-:S03]  /*0180*/  SHF.R.U32.HI R2, RZ, 0x8, R2 ;  /* 0x00000008ff027819 */ /* 0x000fc60000011602 */
[----:B------:R-:W-:Y:S02]  /*0190*/  @!P1 IADD3 R4, PT, PT, RZ, UR4, RZ ;  /* 0x00000004ff049c10 */ /* 0x000fe4000fffe0ff */
[----:B------:R-:W-:Y:S02]  /*01a0*/  PRMT R3, R2, 0x9910, RZ ;  /* 0x0000991002037816 */ /* 0x000fe400000000ff */
[----:B------:R-:W-:-:S03]  /*01b0*/  IADD3 R2, PT, PT, R37, -0x1a, RZ ;  /* 0xffffffe625027810 */ /* 0x000fc60007ffe0ff */
[----:B------:R-:W-:Y:S01]  /*01c0*/  IMAD R3, R3, 0xd, RZ ;  /* 0x0000000d03037824 */ /* 0x000fe200078e02ff */
[----:B------:R-:W-:-:S04]  /*01d0*/  SEL R2, R37, R2, !P2 ;  /* 0x0000000225027207 */ /* 0x000fc80005000000 */
[----:B------:R-:W-:Y:S02]  /*01e0*/  IADD3 R3, PT, PT, RZ, -R3, RZ ;  /* 0x80000003ff037210 */ /* 0x000fe40007ffe0ff */
[----:B------:R-:W-:Y:S02]  /*01f0*/  ISETP.GT.U32.AND P2, PT, R2, 0xc, PT ;  /* 0x0000000c0200780c */ /* 0x000fe40003f44070 */
[----:B------:R-:W-:Y:S02]  /*0200*/  PRMT R2, R3, 0x7710, RZ ;  /* 0x0000771003027816 */ /* 0x000fe400000000ff */
[----:B------:R-:W-:Y:S02]  /*0210*/  IADD3 R3, PT, PT, R4, 0x310, RZ ;  /* 0x0000031004037810 */ /* 0x000fe40007ffe0ff */
[----:B------:R-:W-:-:S04]  /*0220*/  IADD3 R2, PT, PT, R2, R37, RZ ;  /* 0x0000002502027210 */ /* 0x000fc80007ffe0ff */
[----:B------:R-:W-:-:S03]  /*0230*/  SHF.L.U32 R2, R2, 0x2, RZ ;  /* 0x0000000202027819 */ /* 0x000fc600000006ff */
[----:B------:R-:W-:Y:S02]  /*0240*/  @!P2 IADD3 R3, PT, PT, R4, RZ, RZ ;  /* 0x000000ff0403a210 */ /* 0x000fe40007ffe0ff */
[----:B------:R-:W-:-:S04]  /*0250*/  LOP3.LUT R2, R2, 0xfc, RZ, 0xc0, !PT ;  /* 0x000000fc02027812 */ /* 0x000fc800078ec0ff */
[----:B------:R-:W-:-:S04]  /*0260*/  IADD3 R2, PT, PT, R2, R3, RZ ;  /* 0x0000000302027210 */ /* 0x000fc80007ffe0ff */
[----:B0-----:R-:W-:-:S04]  /*0270*/  IADD3 R2, P1, PT, R2, UR10, RZ ;  /* 0x0000000a02027c10 */ /* 0x001fc8000ff3e0ff */
[----:B------:R-:W-:-:S06]  /*0280*/  IADD3.X R3, PT, PT, RZ, UR11, RZ, P1, !PT ;  /* 0x0000000bff037c10 */ /* 0x000fcc0008ffe4ff */
[----:B------:R-:W2:Y:S04]  /*0290*/  LDG.E.CONSTANT R3, desc[UR8][R2.64] ;  /* 0x0000000802037981 */ /* 0x000ea8000c1e9900 */
[----:B--2---:R0:W-:Y:S02]  /*02a0*/  STS [R0+UR7], R3 ;  /* 0x0000000300007988 */ /* 0x0041e40008000807 */
.L_x_415:
[----:B------:R-:W-:Y:S05]  /*02b0*/  BSYNC.RECONVERGENT B0 ;  /* 0x0000000000007941 */ /* 0x000fea0003800200 */
.L_x_414:
[----:B------:R-:W-:Y:S04]  /*02c0*/  BSSY.RECONVERGENT B0, `(.L_x_416) ;  /* 0x0000017000007945 */ /* 0x000fe80003800200 */
[----:B------:R-:W-:Y:S05]  /*02d0*/  @P3 BRA `(.L_x_417) ;  /* 0x0000000000543947 */ /* 0x000fea0003800000 */
[C---:B------:R-:W-:Y:S01]  /*02e0*/  IADD3 R2, PT, PT, R37.reuse, 0x20, RZ ;  /* 0x0000002025027810 */ /* 0x040fe20007ffe0ff */
[----:B------:R-:W1:Y:S01]  /*02f0*/  LDCU.64 UR10, c[0x0][0x380] ;  /* 0x00007000ff0a77ac */ /* 0x000e620008000a00 */
[----:B------:R-:W-:Y:S02]  /*0300*/  ISETP.GT.U32.AND P1, PT, R37, 0x6, PT ;  /* 0x000000062500780c */ /* 0x000fe40003f24070 */
[----:B0-----:R-:W-:-:S05]  /*0310*/  PRMT R3, R2, 0x9910, RZ ;  /* 0x0000991002037816 */ /* 0x001fca00000000ff */
[----:B------:R-:W-:-:S05]  /*0320*/  IMAD R3, R3, 0x4f, RZ ;  /* 0x0000004f03037824 */ /* 0x000fca00078e02ff */
[----:B------:R-:W-:-:S04]  /*0330*/  LOP3.LUT R3, R3, 0xffff, RZ, 0xc0, !PT ;  /* 0x0000ffff03037812 */ /* 0x000fc800078ec0ff */
[----:B------:R-:W-:-:S04]  /*0340*/  SHF.R.U32.HI R3, RZ, 0xa, R3 ;  /* 0x0000000aff037819 */ /* 0x000fc80000011603 */
[----:B------:R-:W-:-:S05]  /*0350*/  PRMT R3, R3, 0x9910, RZ ;  /* 0x0000991003037816 */ /* 0x000fca00000000ff */
[----:B------:R-:W-:-:S05]  /*0360*/  IMAD R3, R3, 0xd, RZ ;  /* 0x0000000d03037824 */ /* 0x000fca00078e02ff */
[----:B------:R-:W-:-:S04]  /*0370*/  IADD3 R3, PT, PT, RZ, -R3, RZ ;  /* 0x80000003ff037210 */ /* 0x000fc80007ffe0ff */
[----:B------:R-:W-:-:S04]  /*0380*/  PRMT R3, R3, 0x7710, RZ ;  /* 0x0000771003037816 */ /* 0x000fc800000000ff */
[----:B------:R-:W-:Y:S02]  /*0390*/  IADD3 R2, PT, PT, R2, R3, RZ ;  /* 0x0000000302027210 */ /* 0x000fe40007ffe0ff */
[----:B------:R-:W-:Y:S02]  /*03a0*/  SEL R3, RZ, 0x310, !P1 ;  /* 0x00000310ff037807 */ /* 0x000fe40004800000 */
[----:B------:R-:W-:-:S04]  /*03b0*/  SHF.L.U32 R2, R2, 0x2, RZ ;  /* 0x0000000202027819 */ /* 0x000fc800000006ff */
[----:B------:R-:W-:-:S04]  /*03c0*/  LOP3.LUT R2, R2, 0xfc, RZ, 0xc0, !PT ;  /* 0x000000fc02027812 */ /* 0x000fc800078ec0ff */
[----:B------:R-:W-:-:S04]  /*03d0*/  IADD3 R2, P1, P2, R2, UR4, R3 ;  /* 0x0000000402027c10 */ /* 0x000fc8000fa3e003 */
[----:B-1----:R-:W-:Y:S02]  /*03e0*/  IADD3 R2, P3, PT, R2, UR10, RZ ;  /* 0x0000000a02027c10 */ /* 0x002fe4000ff7e0ff */
[----:B------:R-:W-:-:S04]  /*03f0*/  IADD3.X R3, PT, PT, RZ, RZ, RZ, P1, P2 ;  /* 0x000000ffff037210 */ /* 0x000fc80000fe44ff */
[----:B------:R-:W-:-:S06]  /*0400*/  IADD3.X R3, PT, PT, R3, UR11, RZ, P3, !PT ;  /* 0x0000000b03037c10 */ /* 0x000fcc0009ffe4ff */
[----:B------:R-:W2:Y:S04]  /*0410*/  LDG.E.CONSTANT R3, desc[UR8][R2.64+0x31000] ;  /* 0x0310000802037981 */ /* 0x000ea8000c1e9900 */
[----:B--2---:R1:W-:Y:S02]  /*0420*/  STS [R0+UR7+0x80], R3 ;  /* 0x0000800300007988 */ /* 0x0043e40008000807 */
.L_x_417:
[----:B------:R-:W-:Y:S05]  /*0430*/  BSYNC.RECONVERGENT B0 ;  /* 0x0000000000007941 */ /* 0x000fea0003800200 */
.L_x_416:
[----:B------:R-:W2:Y:S01]  /*0440*/  LDCU.64 UR10, c[0x0][0x388] ;  /* 0x00007100ff0a77ac */ /* 0x000ea20008000a00 */
[----:B------:R-:W-:Y:S02]  /*0450*/  SHF.L.U32 R2, R37, 0x9, RZ ;  /* 0x0000000925027819 */ /* 0x000fe400000006ff */
[----:B01----:R-:W-:Y:S02]  /*0460*/  LOP3.LUT R3, R0, 0x1c, RZ, 0xc0, !PT ;  /* 0x0000001c00037812 */ /* 0x003fe400078ec0ff */
[----:B------:R-:W-:-:S04]  /*0470*/  LOP3.LUT R2, R2, 0x7000, RZ, 0xc0, !PT ;  /* 0x0000700002027812 */ /* 0x000fc800078ec0ff */
[----:B------:R-:W-:-:S04]  /*0480*/  LEA R2, R5, R2, 0x12 ;  /* 0x0000000205027211 */ /* 0x000fc800078e90ff */
[----:B------:R-:W-:-:S04]  /*0490*/  IADD3 R2, PT, PT, R3, R2, RZ ;  /* 0x0000000203027210 */ /* 0x000fc80007ffe0ff */
[----:B--2---:R-:W-:-:S04]  /*04a0*/  IADD3 R2, P1, PT, R2, UR10, RZ ;  /* 0x0000000a02027c10 */ /* 0x004fc8000ff3e0ff */
[----:B------:R-:W-:Y:S02]  /*04b0*/  IADD3.X R3, PT, PT, RZ, UR11, RZ, P1, !PT ;  /* 0x0000000bff037c10 */ /* 0x000fe40008ffe4ff */
[----:B------:R-:W-:Y:S01]  /*04c0*/  PRMT R8, R37, 0x9910, RZ ;  /* 0x0000991025087816 */ /* 0x000fe200000000ff */
[----:B------:R-:W-:Y:S01]  /*04d0*/  HFMA2 R97, -RZ, RZ, 0, 0 ;  /* 0x00000000ff617431 */ /* 0x000fe200000001ff */
[----:B------:R-:W-:Y:S01]  /*04e0*/  MOV R99, RZ ;  /* 0x000000ff00637202 */ /* 0x000fe20000000f00 */
[----:B------:R-:W2:Y:S01]  /*04f0*/  LDG.E.CONSTANT R5, desc[UR8][R2.64] ;  /* 0x0000000802057981 */ /* 0x000ea2000c1e9900 */
[----:B------:R-:W-:Y:S01]  /*0500*/  UIADD3 UR5, UPT, UPT, UR5, 0x1a0, URZ ;  /* 0x000001a005057890 */ /* 0x000fe2000fffe0ff */
[----:B------:R-:W-:Y:S02]  /*0510*/  HFMA2 R155, -RZ, RZ, 0, 0 ;  /* 0x00000000ff9b7431 */ /* 0x000fe400000001ff */
[----:B------:R-:W-:Y:S01]  /*0520*/  HFMA2 R153, -RZ, RZ, 0, 0 ;  /* 0x00000000ff997431 */ /* 0x000fe200000001ff */
[----:B------:R-:W3:Y:S01]  /*0530*/  LDG.E.CONSTANT R7, desc[UR8][R2.64+0x4000] ;  /* 0x0040000802077981 */ /* 0x000ee2000c1e9900 */
[----:B------:R-:W-:-:S02]  /*0540*/  HFMA2 R129, -RZ, RZ, 0, 0 ;  /* 0x00000000ff817431 */ /* 0x000fc400000001ff */
[----:B------:R-:W-:Y:S01]  /*0550*/  HFMA2 R135, -RZ, RZ, 0, 0 ;  /* 0x00000000ff877431 */ /* 0x000fe200000001ff */
[----:B------:R-:W4:Y:S01]  /*0560*/  LDG.E.CONSTANT R9, desc[UR8][R2.64+0x8000] ;  /* 0x0080000802097981 */ /* 0x000f22000c1e9900 */
[----:B------:R-:W-:Y:S02]  /*0570*/  HFMA2 R93, -RZ, RZ, 0, 0 ;  /* 0x00000000ff5d7431 */ /* 0x000fe400000001ff */
[----:B------:R-:W-:Y:S01]  /*0580*/  HFMA2 R159, -RZ, RZ, 0, 0 ;  /* 0x00000000ff9f7431 */ /* 0x000fe200000001ff */
[----:B------:R-:W5:Y:S01]  /*0590*/  LDG.E.CONSTANT R11, desc[UR8][R2.64+0xc000] ;  /* 0x00c00008020b7981 */ /* 0x000f62000c1e9900 */
[----:B------:R-:W-:Y:S02]  /*05a0*/  HFMA2 R157, -RZ, RZ, 0, 0 ;  /* 0x00000000ff9d7431 */ /* 0x000fe400000001ff */
[----:B------:R-:W-:Y:S01]  /*05b0*/  HFMA2 R43, -RZ, RZ, 0, 0 ;  /* 0x00000000ff2b7431 */ /* 0x000fe200000001ff */
[----:B------:R-:W5:Y:S01]  /*05c0*/  LDG.E.CONSTANT R13, desc[UR8][R2.64+0x10000] ;  /* 0x01000008020d7981 */ /* 0x000f62000c1e9900 */
[----:B------:R-:W-:-:S02]  /*05d0*/  HFMA2 R125, -RZ, RZ, 0, 0 ;  /* 0x00000000ff7d7431 */ /* 0x000fc400000001ff */
[----:B------:R-:W-:Y:S01]  /*05e0*/  HFMA2 R133, -RZ, RZ, 0, 0 ;  /* 0x00000000ff857431 */ /* 0x000fe200000001ff */
[----:B------:R-:W5:Y:S01]  /*05f0*/  LDG.E.CONSTANT R15, desc[UR8][R2.64+0x14000] ;  /* 0x01400008020f7981 */ /* 0x000f62000c1e9900 */
[----:B------:R-:W-:Y:S02]  /*0600*/  HFMA2 R137, -RZ, RZ, 0, 0 ;  /* 0x00000000ff897431 */ /* 0x000fe400000001ff */
[----:B------:R-:W-:Y:S01]  /*0610*/  HFMA2 R141, -RZ, RZ, 0, 0 ;  /* 0x00000000ff8d7431 */ /* 0x000fe200000001ff */
[----:B------:R-:W5:Y:S01]  /*0620*/  LDG.E.CONSTANT R17, desc[UR8][R2.64+0x18000] ;  /* 0x0180000802117981 */ /* 0x000f62000c1e9900 */
[----:B------:R-:W-:Y:S02]  /*0630*/  CS2R R72, SRZ ;  /* 0x0000000000487805 */ /* 0x000fe4000001ff00 */
[----:B------:R-:W-:Y:S02]  /*0640*/  CS2R R74, SRZ ;  /* 0x00000000004a7805 */ /* 0x000fe4000001ff00 */
[----:B------:R-:W-:Y:S01]  /*0650*/  CS2R R76, SRZ ;  /* 0x00000000004c7805 */ /* 0x000fe2000001ff00 */
[----:B------:R-:W5:Y:S01]  /*0660*/  LDG.E.CONSTANT R19, desc[UR8][R2.64+0x1c000] ;  /* 0x01c0000802137981 */ /* 0x000f62000c1e9900 */
[----:B------:R-:W-:-:S02]  /*0670*/  MOV R145, RZ ;  /* 0x000000ff00917202 */ /* 0x000fc40000000f00 */
[----:B------:R-:W-:Y:S02]  /*0680*/  CS2R R38, SRZ ;  /* 0x0000000000267805 */ /* 0x000fe4000001ff00 */
[----:B------:R-:W-:Y:S01]  /*0690*/  MOV R147, RZ ;  /* 0x000000ff00937202 */ /* 0x000fe20000000f00 */
[----:B------:R-:W5:Y:S01]  /*06a0*/  LDG.E.CONSTANT R21, desc[UR8][R2.64+0x20000] ;  /* 0x0200000802157981 */ /* 0x000f62000c1e9900 */
[----:B------:R-:W-:Y:S02]  /*06b0*/  CS2R R100, SRZ ;  /* 0x0000000000647805 */ /* 0x000fe4000001ff00 */
[----:B------:R-:W-:Y:S02]  /*06c0*/  CS2R R122, SRZ ;  /* 0x00000000007a7805 */ /* 0x000fe4000001ff00 */
[----:B------:R-:W-:Y:S01]  /*06d0*/  CS2R R102, SRZ ;  /* 0x0000000000667805 */ /* 0x000fe2000001ff00 */
[----:B------:R-:W5:Y:S01]  /*06e0*/  LDG.E.CONSTANT R23, desc[UR8][R2.64+0x24000] ;  /* 0x0240000802177981 */ /* 0x000f62000c1e9900 */
[----:B------:R-:W-:-:S02]  /*06f0*/  CS2R R110, SRZ ;  /* 0x00000000006e7805 */ /* 0x000fc4000001ff00 */
[----:B------:R-:W-:Y:S02]  /*0700*/  MOV R131, RZ ;  /* 0x000000ff00837202 */ /* 0x000fe40000000f00 */
[----:B------:R-:W-:Y:S01]  /*0710*/  CS2R R114, SRZ ;  /* 0x0000000000727805 */ /* 0x000fe2000001ff00 */
        /* <DEDUP_REMOVED lines=14> */
[----:B------:R-:W-:Y:S02]  /*0800*/  CS2R R60, SRZ ;  /* 0x00000000003c7805 */ /* 0x000fe4000001ff00 */
[----:B------:R-:W-:Y:S01]  /*0810*/  CS2R R80, SRZ ;  /* 0x0000000000507805 */ /* 0x000fe2000001ff00 */
[----:B------:R-:W5:Y:S01]  /*0820*/  LDG.E.CONSTANT R33, desc[UR8][R2.64+0x38000] ;  /* 0x0380000802217981 */ /* 0x000f62000c1e9900 */
[----:B------:R-:W-:Y:S02]  /*0830*/  CS2R R90, SRZ ;  /* 0x00000000005a7805 */ /* 0x000fe4000001ff00 */
[----:B------:R-:W-:Y:S02]  /*0840*/  MOV R143, RZ ;  /* 0x000000ff008f7202 */ /* 0x000fe40000000f00 */
[----:B------:R-:W-:Y:S01]  /*0850*/  CS2R R106, SRZ ;  /* 0x00000000006a7805 */ /* 0x000fe2000001ff00 */
[----:B------:R0:W5:Y:S01]  /*0860*/  LDG.E.CONSTANT R35, desc[UR8][R2.64+0x3c000] ;  /* 0x03c0000802237981 */ /* 0x000162000c1e9900 */
[C---:B------:R-:W-:Y:S01]  /*0870*/  IMAD R4, R8.reuse, 0x4f, RZ ;  /* 0x0000004f08047824 */ /* 0x040fe200078e02ff */
[----:B------:R-:W-:Y:S01]  /*0880*/  ISETP.GE.U32.AND P1, PT, R37, 0x1a, PT ;  /* 0x0000001a2500780c */ /* 0x000fe20003f26070 */
[----:B------:R-:W-:Y:S01]  /*0890*/  IMAD R8, R8, 0x14, RZ ;  /* 0x0000001408087824 */ /* 0x000fe200078e02ff */
[----:B------:R-:W-:Y:S01]  /*08a0*/  ULEA UR5, UR6, UR5, 0x18 ;  /* 0x0000000506057291 */ /* 0x000fe2000f8ec0ff */
[----:B------:R-:W-:-:S02]  /*08b0*/  MOV R149, RZ ;  /* 0x000000ff00957202 */ /* 0x000fc40000000f00 */
[----:B------:R-:W-:Y:S02]  /*08c0*/  CS2R R82, SRZ ;  /* 0x0000000000527805 */ /* 0x000fe4000001ff00 */
[----:B------:R-:W-:Y:S02]  /*08d0*/  IADD3 R6, PT, PT, R4, 0x9e0, RZ ;  /* 0x000009e004067810 */ /* 0x000fe40007ffe0ff */
[----:B------:R-:W-:Y:S02]  /*08e0*/  CS2R R112, SRZ ;  /* 0x0000000000707805 */ /* 0x000fe4000001ff00 */
[----:B------:R-:W-:Y:S02]  /*08f0*/  LOP3.LUT R8, R8, 0xffff, RZ, 0xc0, !PT ;  /* 0x0000ffff08087812 */ /* 0x000fe400078ec0ff */
[----:B------:R-:W-:Y:S02]  /*0900*/  CS2R R86, SRZ ;  /* 0x0000000000567805 */ /* 0x000fe4000001ff00 */
[----:B------:R-:W-:-:S02]  /*0910*/  LOP3.LUT R6, R6, 0xffff, RZ, 0xc0, !PT ;  /* 0x0000ffff06067812 */ /* 0x000fc400078ec0ff */
[----:B------:R-:W-:Y:S02]  /*0920*/  CS2R R104, SRZ ;  /* 0x0000000000687805 */ /* 0x000fe4000001ff00 */
[----:B------:R-:W-:Y:S01]  /*0930*/  SHF.R.U32.HI R8, RZ, 0x8, R8 ;  /* 0x00000008ff087819 */ /* 0x000fe20000011608 */
[----:B------:R-:W1:Y:S01]  /*0940*/  LDCU.64 UR10, c[0x0][0x388] ;  /* 0x00007100ff0a77ac */ /* 0x000e620008000a00 */
[----:B------:R-:W-:Y:S02]  /*0950*/  SHF.R.U32.HI R6, RZ, 0xa, R6 ;  /* 0x0000000aff067819 */ /* 0x000fe40000011606 */
[C---:B0-----:R-:W-:Y:S02]  /*0960*/  IADD3 R2, PT, PT, R37.reuse, 0xe6, RZ ;  /* 0x000000e625027810 */ /* 0x041fe40007ffe0ff */
[----:B------:R-:W-:Y:S02]  /*0970*/  PRMT R6, R6, 0x9910, RZ ;  /* 0x0000991006067816 */ /* 0x000fe400000000ff */
[----:B------:R-:W-:-:S02]  /*0980*/  SEL R2, R37, R2, !P1 ;  /* 0x0000000225027207 */ /* 0x000fc40004800000 */
[----:B------:R-:W-:Y:S02]  /*0990*/  MOV R3, R6 ;  /* 0x0000000600037202 */ /* 0x000fe40000000f00 */
[----:B------:R-:W-:Y:S02]  /*09a0*/  PRMT R6, R8, 0x9910, RZ ;  /* 0x0000991008067816 */ /* 0x000fe400000000ff */
[----:B------:R-:W-:Y:S01]  /*09b0*/  LOP3.LUT R2, R2, 0xff, RZ, 0xc0, !PT ;  /* 0x000000ff02027812 */ /* 0x000fe200078ec0ff */
[----:B------:R-:W-:Y:S01]  /*09c0*/  IMAD R3, R3, 0xd, RZ ;  /* 0x0000000d03037824 */ /* 0x000fe200078e02ff */
[----:B------:R-:W-:Y:S02]  /*09d0*/  IADD3 R4, PT, PT, R4, 0x1da, RZ ;  /* 0x000001da04047810 */ /* 0x000fe40007ffe0ff */
[----:B------:R-:W-:Y:S01]  /*09e0*/  ISETP.GT.U32.AND P1, PT, R37, 0x19, PT ;  /* 0x000000192500780c */ /* 0x000fe20003f24070 */
[----:B------:R-:W-:Y:S01]  /*09f0*/  IMAD R2, R2, 0x4f, RZ ;  /* 0x0000004f02027824 */ /* 0x000fe200078e02ff */
[----:B------:R-:W-:Y:S01]  /*0a00*/  IADD3 R8, PT, PT, RZ, -R3, RZ ;  /* 0x80000003ff087210 */ /* 0x000fe20007ffe0ff */
[----:B------:R-:W-:Y:S01]  /*0a10*/  IMAD R3, R6, 0xd, RZ ;  /* 0x0000000d06037824 */ /* 0x000fe200078e02ff */
[----:B------:R-:W-:-:S02]  /*0a20*/  LOP3.LUT R4, R4, 0xffff, RZ, 0xc0, !PT ;  /* 0x0000ffff04047812 */ /* 0x000fc400078ec0ff */
[----:B------:R-:W-:Y:S02]  /*0a30*/  PRMT R6, R8, 0x7710, RZ ;  /* 0x0000771008067816 */ /* 0x000fe400000000ff */
[----:B------:R-:W-:Y:S02]  /*0a40*/  IADD3 R3, PT, PT, RZ, -R3, RZ ;  /* 0x80000003ff037210 */ /* 0x000fe40007ffe0ff */
[----:B------:R-:W-:Y:S02]  /*0a50*/  IADD3 R6, PT, PT, R6, R37, RZ ;  /* 0x0000002506067210 */ /* 0x000fe40007ffe0ff */
[----:B------:R-:W-:Y:S02]  /*0a60*/  PRMT R8, R3, 0x7710, RZ ;  /* 0x0000771003087816 */ /* 0x000fe400000000ff */
[----:B------:R-:W-:Y:S02]  /*0a70*/  SHF.R.U32.HI R3, RZ, 0xa, R2 ;  /* 0x0000000aff037819 */ /* 0x000fe40000011602 */
[----:B------:R-:W-:-:S02]  /*0a80*/  LEA R6, R6, 0x80, 0x2 ;  /* 0x0000008006067811 */ /* 0x000fc400078e10ff */
[----:B------:R-:W-:Y:S02]  /*0a90*/  SHF.R.U32.HI R2, RZ, 0xa, R4 ;  /* 0x0000000aff027819 */ /* 0x000fe40000011604 */
[----:B------:R-:W-:Y:S02]  /*0aa0*/  IADD3 R8, PT, PT, R8, R37, RZ ;  /* 0x0000002508087210 */ /* 0x000fe40007ffe0ff */
[----:B------:R-:W-:Y:S02]  /*0ab0*/  LOP3.LUT R98, R6, 0xfc, RZ, 0xc0, !PT ;  /* 0x000000fc06627812 */ /* 0x000fe400078ec0ff */
[----:B------:R-:W-:Y:S02]  /*0ac0*/  LOP3.LUT R37, R2, 0xffff, RZ, 0xc0, !PT ;  /* 0x0000ffff02257812 */ /* 0x000fe400078ec0ff */
[----:B------:R-:W-:Y:S02]  /*0ad0*/  SEL R96, RZ, 0x31000, !P1 ;  /* 0x00031000ff607807 */ /* 0x000fe40004800000 */
[----:B------:R-:W-:Y:S01]  /*0ae0*/  SHF.L.U32 R8, R8, 0x2, RZ ;  /* 0x0000000208087819 */ /* 0x000fe200000006ff */
[----:B------:R-:W-:Y:S01]  /*0af0*/  IMAD.WIDE.U32 R98, R37, 0x310, R98 ;  /* 0x0000031025627825 */ /* 0x000fe200078e0062 */
[----:B------:R-:W-:-:S02]  /*0b00*/  CS2R R36, SRZ ;  /* 0x0000000000247805 */ /* 0x000fc4000001ff00 */
[----:B------:R-:W-:Y:S01]  /*0b10*/  MOV R45, RZ ;  /* 0x000000ff002d7202 */ /* 0x000fe20000000f00 */
[----:B------:R-:W-:Y:S01]  /*0b20*/  IMAD.WIDE.U32 R96, R3, 0x310, R96 ;  /* 0x0000031003607825 */ /* 0x000fe200078e0060 */
[----:B------:R-:W-:Y:S02]  /*0b30*/  LOP3.LUT R3, R8, 0xfc, RZ, 0xc0, !PT ;  /* 0x000000fc08037812 */ /* 0x000fe400078ec0ff */
[----:B------:R-:W-:Y:S02]  /*0b40*/  IADD3 R94, P2, PT, R98, 0x31000, RZ ;  /* 0x00031000625e7810 */ /* 0x000fe40007f5e0ff */
[----:B------:R-:W-:Y:S02]  /*0b50*/  IADD3 R92, P1, PT, R3, R96, RZ ;  /* 0x00000060035c7210 */ /* 0x000fe40007f3e0ff */
[----:B------:R-:W-:Y:S02]  /*0b60*/  CS2R R2, SRZ ;  /* 0x0000000000027805 */ /* 0x000fe4000001ff00 */
[----:B------:R-:W-:Y:S01]  /*0b70*/  IADD3.X R98, PT, PT, RZ, R99, RZ, P2, !PT ;  /* 0x00000063ff627210 */ /* 0x000fe200017fe4ff */
[----:B------:R-:W-:Y:S01]  /*0b80*/  HFMA2 R99, -RZ, RZ, 0, 0 ;  /* 0x00000000ff637431 */ /* 0x000fe200000001ff */
[----:B------:R-:W-:-:S02]  /*0b90*/  IADD3.X R96, PT, PT, RZ, R97, RZ, P1, !PT ;  /* 0x00000061ff607210 */ /* 0x000fc40000ffe4ff */
[----:B------:R-:W-:Y:S02]  /*0ba0*/  MOV R127, RZ ;  /* 0x000000ff007f7202 */ /* 0x000fe40000000f00 */
[----:B------:R-:W-:Y:S02]  /*0bb0*/  MOV R95, RZ ;  /* 0x000000ff005f7202 */ /* 0x000fe40000000f00 */
[----:B------:R-:W-:Y:S02]  /*0bc0*/  MOV R97, RZ ;  /* 0x000000ff00617202 */ /* 0x000fe40000000f00 */
[----:B------:R-:W-:Y:S01]  /*0bd0*/  MOV R41, RZ ;  /* 0x000000ff00297202 */ /* 0x000fe20000000f00 */
[----:B--2---:R0:W-:Y:S04]  /*0be0*/  STS [R0+UR5], R5 ;  /* 0x0000000500007988 */ /* 0x0041e80008000805 */
[----:B---3--:R2:W-:Y:S04]  /*0bf0*/  STS [R0+UR5+0x80], R7 ;  /* 0x0000800700007988 */ /* 0x0085e80008000805 */
[----:B----4-:R3:W-:Y:S01]  /*0c00*/  STS [R0+UR5+0x100], R9 ;  /* 0x0001000900007988 */ /* 0x0107e20008000805 */
[----:B0-----:R-:W-:-:S03]  /*0c10*/  CS2R R4, SRZ ;  /* 0x0000000000047805 */ /* 0x001fc6000001ff00 */
[----:B-----5:R0:W-:Y:S01]  /*0c20*/  STS [R0+UR5+0x180], R11 ;  /* 0x0001800b00007988 */ /* 0x0201e20008000805 */
[----:B--2---:R-:W-:-:S03]  /*0c30*/  CS2R R6, SRZ ;  /* 0x0000000000067805 */ /* 0x004fc6000001ff00 */
[----:B------:R2:W-:Y:S01]  /*0c40*/  STS [R0+UR5+0x200], R13 ;  /* 0x0002000d00007988 */ /* 0x0005e20008000805 */
[----:B---3--:R-:W-:-:S03]  /*0c50*/  CS2R R8, SRZ ;  /* 0x0000000000087805 */ /* 0x008fc6000001ff00 */
[----:B------:R3:W-:Y:S01]  /*0c60*/  STS [R0+UR5+0x280], R15 ;  /* 0x0002800f00007988 */ /* 0x0007e20008000805 */
[----:B0-----:R-:W-:-:S03]  /*0c70*/  CS2R R10, SRZ ;  /* 0x00000000000a7805 */ /* 0x001fc6000001ff00 */
[----:B------:R0:W-:Y:S01]  /*0c80*/  STS [R0+UR5+0x300], R17 ;  /* 0x0003001100007988 */ /* 0x0001e20008000805 */
        /* <DEDUP_REMOVED lines=18> */
[----:B--2---:R-:W-:Y:S02]  /*0db0*/  CS2R R30, SRZ ;  /* 0x00000000001e7805 */ /* 0x004fe4000001ff00 */
[----:B---3--:R-:W-:Y:S02]  /*0dc0*/  CS2R R32, SRZ ;  /* 0x0000000000207805 */ /* 0x008fe4000001ff00 */
[----:B0-----:R-:W-:Y:S02]  /*0dd0*/  CS2R R34, SRZ ;  /* 0x0000000000227805 */ /* 0x001fe4000001ff00 */
[----:B-1----:R-:W-:-:S07]  /*0de0*/  MOV R0, RZ ;  /* 0x000000ff00007202 */ /* 0x002fce0000000f00 */
.L_x_418:
[----:B------:R-:W0:Y:S01]  /*0df0*/  S2R R42, SR_TID.Z ;  /* 0x00000000002a7919 */ /* 0x000e220000002300 */
[----:B------:R-:W1:Y:S01]  /*0e00*/  @!P0 LDC.64 R48, c[0x0][0x380] ;  /* 0x0000e000ff308b82 */ /* 0x000e620000000a00 */
[----:B------:R-:W2:Y:S01]  /*0e10*/  @!P0 S2R R40, SR_CTAID.X ;  /* 0x0000000000288919 */ /* 0x000ea20000002500 */
[----:B------:R-:W2:Y:S01]  /*0e20*/  @!P0 S2R R53, SR_CTAID.Z ;  /* 0x0000000000358919 */ /* 0x000ea20000002700 */
[----:B------:R-:W3:Y:S05]  /*0e30*/  S2R R44, SR_CTAID.Y ;  /* 0x00000000002c7919 */ /* 0x000eea0000002600 */
[----:B------:R-:W-:Y:S01]  /*0e40*/  BAR.SYNC.DEFER_BLOCKING 0x0 ;  /* 0x0000000000007b1d */ /* 0x000fe20000010000 */
[----:B0-----:R-:W-:-:S02]  /*0e50*/  ISETP.GT.U32.AND P1, PT, R42, 0x13, PT ;  /* 0x000000132a00780c */ /* 0x001fc40003f24070 */
[C---:B------:R-:W-:Y:S01]  /*0e60*/  SHF.L.U32 R56, R42.reuse, 0x9, RZ ;  /* 0x000000092a387819 */ /* 0x040fe200000006ff */
[----:B--2---:R-:W-:Y:S01]  /*0e70*/  @!P0 IMAD R52, R53, 0xe00, R40 ;  /* 0x00000e0035348824 */ /* 0x004fe200078e0228 */
[----:B------:R-:W-:Y:S01]  /*0e80*/  SHF.L.U32 R40, R42, 0x2, RZ ;  /* 0x000000022a287819 */ /* 0x000fe200000006ff */
[----:B------:R-:W-:Y:S02]  /*0e90*/  @!P0 IMAD R53, R104, 0x620, RZ ;  /* 0x0000062068358824 */ /* 0x000fe400078e02ff */
[----:B------:R-:W-:-:S06]  /*0ea0*/  @!P0 IMAD R52, R52, 0x70, RZ ;  /* 0x0000007034348824 */ /* 0x000fcc00078e02ff */
[----:B------:R-:W0:Y:S01]  /*0eb0*/  @!P1 S2R R54, SR_CTAID.X ;  /* 0x0000000000369919 */ /* 0x000e220000002500 */
[----:B------:R-:W2:Y:S01]  /*0ec0*/  @!P1 LDC.64 R50, c[0x0][0x380] ;  /* 0x0000e000ff329b82 */ /* 0x000ea20000000a00 */
[----:B------:R-:W-:Y:S01]  /*0ed0*/  @!P1 IMAD R57, R104, 0x620, RZ ;  /* 0x0000062068399824 */ /* 0x000fe200078e02ff */
[----:B------:R-:W-:Y:S01]  /*0ee0*/  LOP3.LUT R59, R40, 0x1c, RZ, 0xc0, !PT ;  /* 0x0000001c283b7812 */ /* 0x000fe200078ec0ff */
[----:B------:R-:W0:Y:S02]  /*0ef0*/  @!P1 S2R R55, SR_CTAID.Z ;  /* 0x0000000000379919 */ /* 0x000e240000002700 */
[----:B0-----:R-:W-:Y:S01]  /*0f00*/  @!P1 IMAD R54, R55, 0xe00, R54 ;  /* 0x00000e0037369824 */ /* 0x001fe200078e0236 */
[----:B------:R-:W-:-:S03]  /*0f10*/  LOP3.LUT R55, R56, 0x7000, RZ, 0xc0, !PT ;  /* 0x0000700038377812 */ /* 0x000fc600078ec0ff */
[----:B------:R-:W-:Y:S01]  /*0f20*/  @!P1 IMAD R54, R54, 0x70, RZ ;  /* 0x0000007036369824 */ /* 0x000fe200078e02ff */
[----:B---3--:R-:W-:Y:S02]  /*0f30*/  LEA R56, R44, R55, 0x12 ;  /* 0x000000372c387211 */ /* 0x008fe400078e90ff */
[----:B------:R-:W-:Y:S02]  /*0f40*/  @!P0 IADD3 R55, P5, P6, R92, R52, R53 ;  /* 0x000000345c378210 */ /* 0x000fe40007ebe035 */
[----:B------:R-:W-:Y:S02]  /*0f50*/  @!P1 IADD3 R53, P2, P3, R94, R54, R57 ;  /* 0x000000365e359210 */ /* 0x000fe40007b5e039 */
[----:B------:R-:W-:Y:S02]  /*0f60*/  IADD3 R59, PT, PT, R59, R56, RZ ;  /* 0x000000383b3b7210 */ /* 0x000fe40007ffe0ff */
[----:B------:R-:W-:Y:S02]  /*0f70*/  SHF.L.U32 R52, R104, 0x5, RZ ;  /* 0x0000000568347819 */ /* 0x000fe400000006ff */
[----:B------:R-:W-:-:S02]  /*0f80*/  @!P1 IADD3.X R54, PT, PT, R98, RZ, RZ, P2, P3 ;  /* 0x000000ff62369210 */ /* 0x000fc400017e64ff */
[----:B-1----:R-:W-:Y:S02]  /*0f90*/  @!P0 IADD3 R48, P4, PT, R55, R48, RZ ;  /* 0x0000003037308210 */ /* 0x002fe40007f9e0ff */
[----:B------:R-:W-:Y:S02]  /*0fa0*/  @!P0 IADD3.X R56, PT, PT, R96, RZ, RZ, P5, P6 ;  /* 0x000000ff60388210 */ /* 0x000fe40002fec4ff */
[----:B--2---:R-:W-:Y:S02]  /*0fb0*/  @!P1 IADD3 R50, P2, PT, R53, R50, RZ ;  /* 0x0000003235329210 */ /* 0x004fe40007f5e0ff */
[----:B------:R-:W-:Y:S02]  /*0fc0*/  IADD3 R52, P5, P6, R52, UR10, R59 ;  /* 0x0000000a34347c10 */ /* 0x000fe4000febe03b */
[----:B------:R-:W-:Y:S02]  /*0fd0*/  @!P0 IADD3.X R49, PT, PT, R56, R49, RZ, P4, !PT ;  /* 0x0000003138318210 */ /* 0x000fe400027fe4ff */
[----:B------:R-:W-:-:S02]  /*0fe0*/  @!P1 IADD3.X R51, PT, PT, R54, R51, RZ, P2, !PT ;  /* 0x0000003336339210 */ /* 0x000fc400017fe4ff */
[----:B------:R-:W-:Y:S01]  /*0ff0*/  IADD3.X R53, PT, PT, RZ, UR11, RZ, P5, P6 ;  /* 0x0000000bff357c10 */ /* 0x000fe2000afec4ff */
[----:B------:R0:W2:Y:S04]  /*1000*/  @!P0 LDG.E.CONSTANT R48, desc[UR8][R48.64+0x620] ;  /* 0x0006200830308981 */ /* 0x0000a8000c1e9900 */
[----:B------:R1:W3:Y:S04]  /*1010*/  @!P1 LDG.E.CONSTANT R51, desc[UR8][R50.64+0x620] ;  /* 0x0006200832339981 */ /* 0x0002e8000c1e9900 */
        /* <DEDUP_REMOVED lines=16> */
[----:B------:R-:W1:Y:S01]  /*1120*/  S2UR UR5, SR_CgaCtaId ;  /* 0x00000000000579c3 */ /* 0x000e620000008800 */
[----:B0-----:R-:W-:Y:S01]  /*1130*/  LOP3.LUT R49, R104, 0x1, RZ, 0xc0, !PT ;  /* 0x0000000168317812 */ /* 0x001fe200078ec0ff */
[----:B------:R-:W-:Y:S01]  /*1140*/  UMOV UR4, 0x400 ;  /* 0x0000040000047882 */ /* 0x000fe20000000000 */
[----:B------:R-:W0:Y:S01]  /*1150*/  @!P1 S2R R54, SR_CgaCtaId ;  /* 0x0000000000369919 */ /* 0x000e220000008800 */
[----:B-1----:R-:W-:-:S02]  /*1160*/  @!P1 MOV R50, 0x400 ;  /* 0x0000040000329802 */ /* 0x002fc40000000f00 */
[----:B------:R-:W-:Y:S02]  /*1170*/  ISETP.NE.U32.AND P2, PT, R49, 0x1, PT ;  /* 0x000000013100780c */ /* 0x000fe40003f45070 */
[----:B------:R-:W-:Y:S02]  /*1180*/  SHF.L.U32 R136, R104, 0xb, RZ ;  /* 0x0000000b68887819 */ /* 0x000fe400000006ff */
[----:B------:R-:W-:-:S04]  /*1190*/  SHF.L.U32 R52, R42, 0x5, RZ ;  /* 0x000000052a347819 */ /* 0x000fc800000006ff */
[----:B------:R-:W-:Y:S01]  /*11a0*/  LOP3.LUT R136, R52, 0x800, R136, 0xf8, !PT ;  /* 0x0000080034887812 */ /* 0x000fe200078ef888 */
[----:B------:R-:W-:Y:S02]  /*11b0*/  ULEA UR6, UR5, UR4, 0x18 ;  /* 0x0000000405067291 */ /* 0x000fe4000f8ec0ff */
[----:B------:R-:W-:-:S04]  /*11c0*/  UIADD3 UR4, UPT, UPT, UR4, 0x1a0, URZ ;  /* 0x000001a004047890 */ /* 0x000fc8000fffe0ff */
[----:B------:R-:W-:Y:S01]  /*11d0*/  @!P0 LEA R49, R42, UR6, 0x2 ;  /* 0x000000062a318c11 */ /* 0x000fe2000f8e10ff */
[----:B------:R-:W-:Y:S02]  /*11e0*/  ULEA UR4, UR5, UR4, 0x18 ;  /* 0x0000000405047291 */ /* 0x000fe4000f8ec0ff */
[----:B------:R-:W-:Y:S01]  /*11f0*/  UIADD3 UR5, UPT, UPT, UR6, 0xd0, URZ ;  /* 0x000000d006057890 */ /* 0x000fe2000fffe0ff */
[----:B0-----:R-:W-:Y:S02]  /*1200*/  @!P1 LEA R54, R54, R50, 0x18 ;  /* 0x0000003236369211 */ /* 0x001fe400078ec0ff */
[----:B------:R-:W-:Y:S02]  /*1210*/  LOP3.LUT R50, R104, 0x1, RZ, 0xc, !PT ;  /* 0x0000000168327812 */ /* 0x000fe400078e0cff */
[----:B------:R-:W-:Y:S02]  /*1220*/  @!P1 LEA R54, R42, R54, 0x2 ;  /* 0x000000362a369211 */ /* 0x000fe400078e10ff */
[----:B------:R-:W-:Y:S01]  /*1230*/  MOV R124, UR5 ;  /* 0x00000005007c7c02 */ /* 0x000fe20008000f00 */
[C---:B------:R-:W-:Y:S01]  /*1240*/  IMAD R53, R50.reuse, 0xd0, R40 ;  /* 0x000000d032357824 */ /* 0x040fe200078e0228 */
[----:B------:R-:W-:Y:S01]  /*1250*/  @P2 IADD3 R124, PT, PT, RZ, UR6, RZ ;  /* 0x00000006ff7c2c10 */ /* 0x000fe2000fffe0ff */
[----:B------:R-:W-:Y:S01]  /*1260*/  @!P0 IMAD R49, R50, 0xd0, R49 ;  /* 0x000000d032318824 */ /* 0x000fe200078e0231 */
[----:B------:R-:W-:Y:S01]  /*1270*/  IADD3 R104, PT, PT, R104, 0x1, RZ ;  /* 0x0000000168687810 */ /* 0x000fe20007ffe0ff */
[----:B------:R-:W-:-:S02]  /*1280*/  @!P1 IMAD R54, R50, 0xd0, R54 ;  /* 0x000000d032369824 */ /* 0x000fc400078e0236 */
[----:B------:R-:W-:Y:S01]  /*1290*/  IMAD R64, R50, 0x730, R53 ;  /* 0x0000073032407824 */ /* 0x000fe200078e0235 */
[----:B--2---:R-:W-:Y:S04]  /*12a0*/  @!P0 STS [R49], R48 ;  /* 0x0000003031008388 */ /* 0x004fe80000000800 */
[----:B---3--:R-:W-:Y:S01]  /*12b0*/  @!P1 STS [R54+0x80], R51 ;  /* 0x0000803336009388 */ /* 0x008fe20000000800 */
[----:B------:R-:W-:-:S03]  /*12c0*/  ISETP.NE.AND P1, PT, R104, 0x7f, PT ;  /* 0x0000007f6800780c */ /* 0x000fc60003f25270 */
[----:B----4-:R-:W-:Y:S04]  /*12d0*/  STS [R64+UR4], R55 ;  /* 0x0000003740007988 */ /* 0x010fe80008000804 */
[----:B-----5:R-:W-:Y:S04]  /*12e0*/  STS [R64+UR4+0x80], R57 ;  /* 0x0000803940007988 */ /* 0x020fe80008000804 */
        /* <DEDUP_REMOVED lines=14> */
[----:B------:R-:W-:Y:S04]  /*13d0*/  LDS.128 R52, [R136+UR4] ;  /* 0x0000000488347984 */ /* 0x000fe80008000c00 */
[----:B------:R-:W-:Y:S04]  /*13e0*/  LDS.128 R56, [R136+UR4+0x400] ;  /* 0x0004000488387984 */ /* 0x000fe80008000c00 */
[----:B------:R-:W0:Y:S04]  /*13f0*/  LDS R65, [R124] ;  /* 0x000000007c417984 */ /* 0x000e280000000800 */
[----:B------:R-:W1:Y:S04]  /*1400*/  LDS R71, [R124+0x8] ;  /* 0x000008007c477984 */ /* 0x000e680000000800 */
[----:B------:R-:W2:Y:S04]  /*1410*/  LDS R68, [R124+0x10] ;  /* 0x000010007c447984 */ /* 0x000ea80000000800 */
[----:B------:R-:W3:Y:S04]  /*1420*/  LDS R67, [R124+0x20] ;  /* 0x000020007c437984 */ /* 0x000ee80000000800 */
[----:B------:R-:W4:Y:S04]  /*1430*/  LDS R138, [R124+0x88] ;  /* 0x000088007c8a7984 */ /* 0x000f280000000800 */
[----:B------:R-:W5:Y:S04]  /*1440*/  LDS.128 R48, [R124+0x30] ;  /* 0x000030007c307984 */ /* 0x000f680000000c00 */
[----:B------:R-:W5:Y:S04]  /*1450*/  LDS R69, [R124+0x18] ;  /* 0x000018007c457984 */ /* 0x000f680000000800 */
[----:B------:R-:W5:Y:S04]  /*1460*/  LDS R66, [R124+0x28] ;  /* 0x000028007c427984 */ /* 0x000f680000000800 */
[----:B------:R-:W-:Y:S04]  /*1470*/  LDS R64, [R124+0x70] ;  /* 0x000070007c407984 */ /* 0x000fe80000000800 */
[----:B------:R-:W-:Y:S01]  /*1480*/  LDS R140, [R124+0x80] ;  /* 0x000080007c8c7984 */ /* 0x000fe20000000800 */
[----:B0-----:R-:W-:-:S02]  /*1490*/  IDP.4A.S8.S8 R107, R65, R52, R107 ;  /* 0x00000034416b7226 */ /* 0x001fc4000000066b */
[C---:B------:R-:W-:Y:S02]  /*14a0*/  IDP.4A.S8.S8 R103, R65.reuse, R56, R103 ;  /* 0x0000003841677226 */ /* 0x040fe40000000667 */
[C---:B------:R-:W-:Y:S02]  /*14b0*/  IDP.4A.S8.S8 R76, R65.reuse, R53, R76 ;  /* 0x00000035414c7226 */ /* 0x040fe4000000064c */
[C---:B------:R-:W-:Y:S02]  /*14c0*/  IDP.4A.S8.S8 R72, R65.reuse, R57, R72 ;  /* 0x0000003941487226 */ /* 0x040fe40000000648 */
[C---:B------:R-:W-:Y:S02]  /*14d0*/  IDP.4A.S8.S8 R105, R65.reuse, R54, R105 ;  /* 0x0000003641697226 */ /* 0x040fe40000000669 */
[C---:B------:R-:W-:Y:S02]  /*14e0*/  IDP.4A.S8.S8 R111, R65.reuse, R58, R111 ;  /* 0x0000003a416f7226 */ /* 0x040fe4000000066f */
[----:B------:R-:W-:-:S02]  /*14f0*/  IDP.4A.S8.S8 R74, R65, R55, R74 ;  /* 0x00000037414a7226 */ /* 0x000fc4000000064a */
[----:B------:R-:W-:Y:S02]  /*1500*/  IDP.4A.S8.S8 R80, R65, R59, R80 ;  /* 0x0000003b41507226 */ /* 0x000fe40000000650 */
[C---:B-1----:R-:W-:Y:S01]  /*1510*/  IDP.4A.S8.S8 R130, R71.reuse, R56, R61 ;  /* 0x0000003847827226 */ /* 0x042fe2000000063d */
[----:B------:R-:W0:Y:S01]  /*1520*/  LDS R65, [R124+0x68] ;  /* 0x000068007c417984 */ /* 0x000e220000000800 */
[C---:B------:R-:W-:Y:S02]  /*1530*/  IDP.4A.S8.S8 R132, R71.reuse, R53, R62 ;  /* 0x0000003547847226 */ /* 0x040fe4000000063e */
[----:B------:R-:W-:Y:S02]  /*1540*/  IDP.4A.S8.S8 R134, R71, R55, R60 ;  /* 0x0000003747867226 */ /* 0x000fe4000000063c */
[C---:B--2---:R-:W-:Y:S02]  /*1550*/  IDP.4A.S8.S8 R121, R68.reuse, R52, R121 ;  /* 0x0000003444797226 */ /* 0x044fe40000000679 */
[----:B------:R-:W-:-:S02]  /*1560*/  IDP.4A.S8.S8 R119, R68, R56, R119 ;  /* 0x0000003844777226 */ /* 0x000fc40000000677 */
[C---:B------:R-:W-:Y:S02]  /*1570*/  IDP.4A.S8.S8 R90, R68.reuse, R53, R90 ;  /* 0x00000035445a7226 */ /* 0x040fe4000000065a */
[C---:B------:R-:W-:Y:S02]  /*1580*/  IDP.4A.S8.S8 R88, R68.reuse, R57, R88 ;  /* 0x0000003944587226 */ /* 0x040fe40000000658 */
[C---:B------:R-:W-:Y:S02]  /*1590*/  IDP.4A.S8.S8 R141, R68.reuse, R54, R141 ;  /* 0x00000036448d7226 */ /* 0x040fe4000000068d */
[C---:B------:R-:W-:Y:S02]  /*15a0*/  IDP.4A.S8.S8 R139, R68.reuse, R58, R139 ;  /* 0x0000003a448b7226 */ /* 0x040fe4000000068b */
[C---:B------:R-:W-:Y:S02]  /*15b0*/  IDP.4A.S8.S8 R122, R68.reuse, R55, R122 ;  /* 0x00000037447a7226 */ /* 0x040fe4000000067a */
[----:B------:R-:W-:-:S02]  /*15c0*/  IDP.4A.S8.S8 R120, R68, R59, R120 ;  /* 0x0000003b44787226 */ /* 0x000fc40000000678 */
[----:B---3--:R-:W-:Y:S01]  /*15d0*/  IDP.4A.S8.S8 R151, R67, R56, R63 ;  /* 0x0000003843977226 */ /* 0x008fe2000000063f */
[----:B------:R-:W1:Y:S01]  /*15e0*/  LDS R68, [R124+0x78] ;  /* 0x000078007c447984 */ /* 0x000e620000000800 */
[C---:B----4-:R-:W-:Y:S02]  /*15f0*/  IDP.4A.S8.S8 R83, R138.reuse, R52, R83 ;  /* 0x000000348a537226 */ /* 0x050fe40000000653 */
[C---:B------:R-:W-:Y:S01]  /*1600*/  IDP.4A.S8.S8 R27, R138.reuse, R56, R27 ;  /* 0x000000388a1b7226 */ /* 0x040fe2000000061b */
[----:B------:R-:W2:Y:S01]  /*1610*/  LDS.128 R60, [R124+0x90] ;  /* 0x000090007c3c7984 */ /* 0x000ea20000000c00 */
[C---:B------:R-:W-:Y:S02]  /*1620*/  IDP.4A.S8.S8 R26, R138.reuse, R53, R26 ;  /* 0x000000358a1a7226 */ /* 0x040fe4000000061a */
[C---:B------:R-:W-:Y:S02]  /*1630*/  IDP.4A.S8.S8 R10, R138.reuse, R57, R10 ;  /* 0x000000398a0a7226 */ /* 0x040fe4000000060a */
[----:B------:R-:W-:-:S02]  /*1640*/  IDP.4A.S8.S8 R81, R138, R54, R81 ;  /* 0x000000368a517226 */ /* 0x000fc40000000651 */
[C---:B------:R-:W-:Y:S02]  /*1650*/  IDP.4A.S8.S8 R25, R138.reuse, R58, R25 ;  /* 0x0000003a8a197226 */ /* 0x040fe40000000619 */
[C---:B------:R-:W-:Y:S02]  /*1660*/  IDP.4A.S8.S8 R24, R138.reuse, R55, R24 ;  /* 0x000000378a187226 */ /* 0x040fe40000000618 */
[----:B------:R-:W-:Y:S02]  /*1670*/  IDP.4A.S8.S8 R8, R138, R59, R8 ;  /* 0x0000003b8a087226 */ /* 0x000fe40000000608 */
[C---:B-----5:R-:W-:Y:S02]  /*1680*/  IDP.4A.S8.S8 R149, R48.reuse, R52, R149 ;  /* 0x0000003430957226 */ /* 0x060fe40000000695 */
[C---:B------:R-:W-:Y:S02]  /*1690*/  IDP.4A.S8.S8 R126, R48.reuse, R53, R157 ;  /* 0x00000035307e7226 */ /* 0x040fe4000000069d */
[----:B------:R-:W-:-:S02]  /*16a0*/  IDP.4A.S8.S8 R143, R48, R54, R143 ;  /* 0x00000036308f7226 */ /* 0x000fc4000000068f */
[C---:B------:R-:W-:Y:S02]  /*16b0*/  IDP.4A.S8.S8 R50, R48.reuse, R55, R159 ;  /* 0x0000003730327226 */ /* 0x040fe4000000069f */
[C---:B------:R-:W-:Y:S02]  /*16c0*/  IDP.4A.S8.S8 R147, R48.reuse, R56, R147 ;  /* 0x0000003830937226 */ /* 0x040fe40000000693 */
[CC--:B------:R-:W-:Y:S02]  /*16d0*/  IDP.4A.S8.S8 R128, R48.reuse, R57.reuse, R153 ;  /* 0x0000003930807226 */ /* 0x0c0fe40000000699 */
[----:B------:R-:W-:Y:S02]  /*16e0*/  IDP.4A.S8.S8 R145, R48, R58, R145 ;  /* 0x0000003a30917226 */ /* 0x000fe40000000691 */
        /* <DEDUP_REMOVED lines=32> */
[C---:B------:R-:W-:Y:S02]  /*18f0*/  IDP.4A.S8.S8 R7, R65.reuse, R54, R7 ;  /* 0x0000003641077226 */ /* 0x040fe40000000607 */
[C---:B------:R-:W-:Y:S02]  /*1900*/  IDP.4A.S8.S8 R3, R65.reuse, R58, R3 ;  /* 0x0000003a41037226 */ /* 0x040fe40000000603 */
[C---:B------:R-:W-:Y:S02]  /*1910*/  IDP.4A.S8.S8 R4, R65.reuse, R55, R4 ;  /* 0x0000003741047226 */ /* 0x040fe40000000604 */
[----:B------:R-:W-:Y:S02]  /*1920*/  IDP.4A.S8.S8 R0, R65, R59, R0 ;  /* 0x0000003b41007226 */ /* 0x000fe40000000600 */
        /* <DEDUP_REMOVED lines=8> */
[C---:B-1----:R-:W-:Y:S01]  /*19b0*/  IDP.4A.S8.S8 R97, R68.reuse, R52, R97 ;  /* 0x0000003444617226 */ /* 0x042fe20000000661 */
[----:B------:R-:W0:Y:S01]  /*19c0*/  LDS.128 R64, [R136+UR4+0x10] ;  /* 0x0000100488407984 */ /* 0x000e220008000c00 */
[C---:B------:R-:W-:Y:S02]  /*19d0*/  IDP.4A.S8.S8 R35, R68.reuse, R56, R35 ;  /* 0x0000003844237226 */ /* 0x040fe40000000623 */
[C---:B------:R-:W-:Y:S02]  /*19e0*/  IDP.4A.S8.S8 R34, R68.reuse, R53, R34 ;  /* 0x0000003544227226 */ /* 0x040fe40000000622 */
[C---:B------:R-:W-:Y:S02]  /*19f0*/  IDP.4A.S8.S8 R18, R68.reuse, R57, R18 ;  /* 0x0000003944127226 */ /* 0x040fe40000000612 */
[C---:B------:R-:W-:Y:S02]  /*1a00*/  IDP.4A.S8.S8 R87, R68.reuse, R54, R87 ;  /* 0x0000003644577226 */ /* 0x040fe40000000657 */
[----:B------:R-:W-:-:S02]  /*1a10*/  IDP.4A.S8.S8 R33, R68, R58, R33 ;  /* 0x0000003a44217226 */ /* 0x000fc40000000621 */
[C---:B------:R-:W-:Y:S02]  /*1a20*/  IDP.4A.S8.S8 R32, R68.reuse, R55, R32 ;  /* 0x0000003744207226 */ /* 0x040fe40000000620 */
[----:B------:R-:W-:Y:S02]  /*1a30*/  IDP.4A.S8.S8 R16, R68, R59, R16 ;  /* 0x0000003b44107226 */ /* 0x000fe40000000610 */
[C---:B------:R-:W-:Y:S01]  /*1a40*/  IDP.4A.S8.S8 R85, R140.reuse, R54, R85 ;  /* 0x000000368c557226 */ /* 0x040fe20000000655 */
[----:B------:R-:W1:Y:S01]  /*1a50*/  LDS.128 R68, [R136+UR4+0x410] ;  /* 0x0004100488447984 */ /* 0x000e620008000c00 */
[----:B------:R-:W-:Y:S02]  /*1a60*/  IDP.4A.S8.S8 R29, R140, R58, R29 ;  /* 0x0000003a8c1d7226 */ /* 0x000fe4000000061d */
[C---:B--2---:R-:W-:Y:S02]  /*1a70*/  IDP.4A.S8.S8 R138, R60.reuse, R57, R39 ;  /* 0x000000393c8a7226 */ /* 0x044fe40000000627 */
[-C--:B------:R-:W-:Y:S01]  /*1a80*/  IDP.4A.S8.S8 R45, R60, R54.reuse, R45 ;  /* 0x000000363c2d7226 */ /* 0x080fe2000000062d */
[----:B------:R-:W2:Y:S01]  /*1a90*/  LDS R39, [R124+0x44] ;  /* 0x000044007c277984 */ /* 0x000ea20000000800 */
[----:B------:R-:W-:-:S02]  /*1aa0*/  IDP.4A.S8.S8 R21, R62, R54, R21 ;  /* 0x000000363e157226 */ /* 0x000fc40000000615 */
[-C--:B------:R-:W-:Y:S02]  /*1ab0*/  IDP.4A.S8.S8 R13, R60, R58.reuse, R13 ;  /* 0x0000003a3c0d7226 */ /* 0x080fe4000000060d */
[----:B------:R-:W-:Y:S02]  /*1ac0*/  IDP.4A.S8.S8 R73, R62, R58, R73 ;  /* 0x0000003a3e497226 */ /* 0x000fe40000000649 */
[----:B------:R-:W-:Y:S02]  /*1ad0*/  IDP.4A.S8.S8 R48, R48, R59, R155 ;  /* 0x0000003b30307226 */ /* 0x000fe4000000069b */
[C---:B------:R-:W-:Y:S01]  /*1ae0*/  IDP.4A.S8.S8 R54, R62.reuse, R55, R15 ;  /* 0x000000373e367226 */ /* 0x040fe2000000060f */
[----:B------:R-:W3:Y:S01]  /*1af0*/  LDS R155, [R124+0x64] ;  /* 0x000064007c9b7984 */ /* 0x000ee20000000800 */
[----:B------:R-:W-:Y:S02]  /*1b00*/  IDP.4A.S8.S8 R58, R62, R59, R11 ;  /* 0x0000003b3e3a7226 */ /* 0x000fe4000000060b */
[C---:B------:R-:W-:Y:S01]  /*1b10*/  IDP.4A.S8.S8 R95, R140.reuse, R52, R95 ;  /* 0x000000348c5f7226 */ /* 0x040fe2000000065f */
[----:B------:R-:W4:Y:S01]  /*1b20*/  LDS R11, [R124+0x4c] ;  /* 0x00004c007c0b7984 */ /* 0x000f220000000800 */
[----:B------:R-:W-:-:S02]  /*1b30*/  IDP.4A.S8.S8 R31, R140, R56, R31 ;  /* 0x000000388c1f7226 */ /* 0x000fc4000000061f */
[C---:B------:R-:W-:Y:S01]  /*1b40*/  IDP.4A.S8.S8 R30, R140.reuse, R53, R30 ;  /* 0x000000358c1e7226 */ /* 0x040fe2000000061e */
[----:B------:R-:W5:Y:S01]  /*1b50*/  LDS R15, [R124+0x54] ;  /* 0x000054007c0f7984 */ /* 0x000f620000000800 */
[C---:B------:R-:W-:Y:S02]  /*1b60*/  IDP.4A.S8.S8 R14, R140.reuse, R57, R14 ;  /* 0x000000398c0e7226 */ /* 0x040fe4000000060e */
[C---:B------:R-:W-:Y:S02]  /*1b70*/  IDP.4A.S8.S8 R28, R140.reuse, R55, R28 ;  /* 0x000000378c1c7226 */ /* 0x040fe4000000061c */
[----:B------:R-:W-:Y:S02]  /*1b80*/  IDP.4A.S8.S8 R12, R140, R59, R12 ;  /* 0x0000003b8c0c7226 */ /* 0x000fe4000000060c */
[-C--:B------:R-:W-:Y:S02]  /*1b90*/  IDP.4A.S8.S8 R79, R60, R52.reuse, R79 ;  /* 0x000000343c4f7226 */ /* 0x080fe4000000064f */
[----:B------:R-:W-:-:S02]  /*1ba0*/  IDP.4A.S8.S8 R91, R62, R52, R91 ;  /* 0x000000343e5b7226 */ /* 0x000fc4000000065b */
[C---:B------:R-:W-:Y:S02]  /*1bb0*/  IDP.4A.S8.S8 R140, R60.reuse, R55, R43 ;  /* 0x000000373c8c7226 */ /* 0x040fe4000000062b */
[----:B------:R-:W-:Y:S01]  /*1bc0*/  IDP.4A.S8.S8 R142, R60, R59, R19 ;  /* 0x0000003b3c8e7226 */ /* 0x000fe20000000613 */
[----:B------:R-:W-:Y:S01]  /*1bd0*/  LDS R43, [R124+0xac] ;  /* 0x0000ac007c2b7984 */ /* 0x000fe20000000800 */
[C---:B0-----:R-:W-:Y:S02]  /*1be0*/  IDP.4A.S8.S8 R9, R63.reuse, R64, R9 ;  /* 0x000000403f097226 */ /* 0x041fe40000000609 */
[C---:B------:R-:W-:Y:S01]  /*1bf0*/  IDP.4A.S8.S8 R6, R63.reuse, R65, R6 ;  /* 0x000000413f067226 */ /* 0x040fe20000000606 */
[----:B------:R-:W0:Y:S01]  /*1c00*/  LDS R19, [R124+0x5c] ;  /* 0x00005c007c137984 */ /* 0x000e220000000800 */
        /* <DEDUP_REMOVED lines=14> */
[----:B------:R-:W-:Y:S01]  /*1cf0*/  IDP.4A.S8.S8 R52, R62, R53, R23 ;  /* 0x000000353e347226 */ /* 0x000fe20000000617 */
[----:B------:R-:W1:Y:S01]  /*1d00*/  LDS R39, [R124+0xb4] ;  /* 0x0000b4007c277984 */ /* 0x000e620000000800 */
[C---:B---3--:R-:W-:Y:S02]  /*1d10*/  IDP.4A.S8.S8 R149, R155.reuse, R64, R149 ;  /* 0x000000409b957226 */ /* 0x048fe40000000695 */
[C---:B------:R-:W-:Y:S01]  /*1d20*/  IDP.4A.S8.S8 R147, R155.reuse, R68, R147 ;  /* 0x000000449b937226 */ /* 0x040fe20000000693 */
[----:B------:R-:W2:Y:S01]  /*1d30*/  LDS R23, [R124+0xa4] ;  /* 0x0000a4007c177984 */ /* 0x000ea20000000800 */
[C---:B------:R-:W-:Y:S02]  /*1d40*/  IDP.4A.S8.S8 R157, R155.reuse, R65, R126 ;  /* 0x000000419b9d7226 */ /* 0x040fe4000000067e */
[C---:B------:R-:W-:Y:S02]  /*1d50*/  IDP.4A.S8.S8 R153, R155.reuse, R69, R128 ;  /* 0x000000459b997226 */ /* 0x040fe40000000680 */
        /* <DEDUP_REMOVED lines=11> */
[C---:B-----5:R-:W-:Y:S01]  /*1e10*/  IDP.4A.S8.S8 R113, R15.reuse, R64, R113 ;  /* 0x000000400f717226 */ /* 0x060fe20000000671 */
[----:B------:R-:W3:Y:S01]  /*1e20*/  LDS R11, [R124+0xbc] ;  /* 0x0000bc007c0b7984 */ /* 0x000ee20000000800 */
        /* <DEDUP_REMOVED lines=8> */
[----:B------:R-:W4:Y:S01]  /*1eb0*/  LDS R15, [R124+0xc4] ;  /* 0x0000c4007c0f7984 */ /* 0x000f220000000800 */
[-C--:B------:R-:W-:Y:S02]  /*1ec0*/  IDP.4A.S8.S8 R17, R60, R56.reuse, R17 ;  /* 0x000000383c117226 */ /* 0x080fe40000000611 */
[----:B------:R-:W-:Y:S01]  /*1ed0*/  IDP.4A.S8.S8 R77, R62, R56, R77 ;  /* 0x000000383e4d7226 */ /* 0x000fe2000000064d */
[----:B------:R-:W5:Y:S01]  /*1ee0*/  LDS R48, [R124+0xcc] ;  /* 0x0000cc007c307984 */ /* 0x000f620000000800 */
[----:B------:R-:W-:Y:S02]  /*1ef0*/  IDP.4A.S8.S8 R136, R60, R53, R47 ;  /* 0x000000353c887226 */ /* 0x000fe4000000062f */
[----:B------:R-:W-:Y:S02]  /*1f00*/  IDP.4A.S8.S8 R56, R62, R57, R75 ;  /* 0x000000393e387226 */ /* 0x000fe4000000064b */
        /* <DEDUP_REMOVED lines=8> */
[C---:B------:R-:W-:Y:S02]  /*1f90*/  IDP.4A.S8.S8 R97, R43.reuse, R64, R97 ;  /* 0x000000402b617226 */ /* 0x040fe40000000661 */
[C---:B------:R-:W-:Y:S02]  /*1fa0*/  IDP.4A.S8.S8 R35, R43.reuse, R68, R35 ;  /* 0x000000442b237226 */ /* 0x040fe40000000623 */
[C---:B------:R-:W-:Y:S02]  /*1fb0*/  IDP.4A.S8.S8 R34, R43.reuse, R65, R34 ;  /* 0x000000412b227226 */ /* 0x040fe40000000622 */
[C---:B------:R-:W-:Y:S02]  /*1fc0*/  IDP.4A.S8.S8 R18, R43.reuse, R69, R18 ;  /* 0x000000452b127226 */ /* 0x040fe40000000612 */
[----:B------:R-:W-:-:S02]  /*1fd0*/  IDP.4A.S8.S8 R87, R43, R66, R87 ;  /* 0x000000422b577226 */ /* 0x000fc40000000657 */
[C---:B------:R-:W-:Y:S02]  /*1fe0*/  IDP.4A.S8.S8 R33, R43.reuse, R70, R33 ;  /* 0x000000462b217226 */ /* 0x040fe40000000621 */
[C---:B------:R-:W-:Y:S02]  /*1ff0*/  IDP.4A.S8.S8 R32, R43.reuse, R67, R32 ;  /* 0x000000432b207226 */ /* 0x040fe40000000620 */
[----:B------:R-:W-:Y:S02]  /*2000*/  IDP.4A.S8.S8 R16, R43, R71, R16 ;  /* 0x000000472b107226 */ /* 0x000fe40000000610 */
[C---:B-1----:R-:W-:Y:S02]  /*2010*/  IDP.4A.S8.S8 R95, R39.reuse, R64, R95 ;  /* 0x00000040275f7226 */ /* 0x042fe4000000065f */
[C---:B------:R-:W-:Y:S02]  /*2020*/  IDP.4A.S8.S8 R31, R39.reuse, R68, R31 ;  /* 0x00000044271f7226 */ /* 0x040fe4000000061f */
[----:B------:R-:W-:-:S02]  /*2030*/  IDP.4A.S8.S8 R30, R39, R65, R30 ;  /* 0x00000041271e7226 */ /* 0x000fc4000000061e */
[C---:B------:R-:W-:Y:S02]  /*2040*/  IDP.4A.S8.S8 R14, R39.reuse, R69, R14 ;  /* 0x00000045270e7226 */ /* 0x040fe4000000060e */
[C---:B------:R-:W-:Y:S02]  /*2050*/  IDP.4A.S8.S8 R85, R39.reuse, R66, R85 ;  /* 0x0000004227557226 */ /* 0x040fe40000000655 */
[C---:B------:R-:W-:Y:S02]  /*2060*/  IDP.4A.S8.S8 R29, R39.reuse, R70, R29 ;  /* 0x00000046271d7226 */ /* 0x040fe4000000061d */
[C---:B------:R-:W-:Y:S02]  /*2070*/  IDP.4A.S8.S8 R28, R39.reuse, R67, R28 ;  /* 0x00000043271c7226 */ /* 0x040fe4000000061c */
[----:B------:R-:W-:Y:S02]  /*2080*/  IDP.4A.S8.S8 R12, R39, R71, R12 ;  /* 0x00000047270c7226 */ /* 0x000fe4000000060c */
[----:B--2---:R-:W-:-:S02]  /*2090*/  IDP.4A.S8.S8 R41, R23, R64, R41 ;  /* 0x0000004017297226 */ /* 0x004fc40000000629 */
[C---:B------:R-:W-:Y:S02]  /*20a0*/  IDP.4A.S8.S8 R93, R23.reuse, R68, R93 ;  /* 0x00000044175d7226 */ /* 0x040fe4000000065d */
[C---:B------:R-:W-:Y:S02]  /*20b0*/  IDP.4A.S8.S8 R38, R23.reuse, R65, R38 ;  /* 0x0000004117267226 */ /* 0x040fe40000000626 */
[C---:B------:R-:W-:Y:S02]  /*20c0*/  IDP.4A.S8.S8 R22, R23.reuse, R69, R22 ;  /* 0x0000004517167226 */ /* 0x040fe40000000616 */
[C---:B------:R-:W-:Y:S02]  /*20d0*/  IDP.4A.S8.S8 R89, R23.reuse, R66, R89 ;  /* 0x0000004217597226 */ /* 0x040fe40000000659 */
[C---:B------:R-:W-:Y:S02]  /*20e0*/  IDP.4A.S8.S8 R37, R23.reuse, R70, R37 ;  /* 0x0000004617257226 */ /* 0x040fe40000000625 */
[----:B------:R-:W-:-:S02]  /*20f0*/  IDP.4A.S8.S8 R36, R23, R67, R36 ;  /* 0x0000004317247226 */ /* 0x000fc40000000624 */
[----:B------:R-:W-:Y:S02]  /*2100*/  IDP.4A.S8.S8 R20, R23, R71, R20 ;  /* 0x0000004717147226 */ /* 0x000fe40000000614 */
[C---:B---3--:R-:W-:Y:S02]  /*2110*/  IDP.4A.S8.S8 R83, R11.reuse, R64, R83 ;  /* 0x000000400b537226 */ /* 0x048fe40000000653 */
[C---:B------:R-:W-:Y:S02]  /*2120*/  IDP.4A.S8.S8 R27, R11.reuse, R68, R27 ;  /* 0x000000440b1b7226 */ /* 0x040fe4000000061b */
[C---:B------:R-:W-:Y:S02]  /*2130*/  IDP.4A.S8.S8 R26, R11.reuse, R65, R26 ;  /* 0x000000410b1a7226 */ /* 0x040fe4000000061a */
[C---:B------:R-:W-:Y:S02]  /*2140*/  IDP.4A.S8.S8 R10, R11.reuse, R69, R10 ;  /* 0x000000450b0a7226 */ /* 0x040fe4000000060a */
[----:B------:R-:W-:-:S02]  /*2150*/  IDP.4A.S8.S8 R81, R11, R66, R81 ;  /* 0x000000420b517226 */ /* 0x000fc40000000651 */
[C---:B------:R-:W-:Y:S02]  /*2160*/  IDP.4A.S8.S8 R25, R11.reuse, R70, R25 ;  /* 0x000000460b197226 */ /* 0x040fe40000000619 */
[C---:B------:R-:W-:Y:S02]  /*2170*/  IDP.4A.S8.S8 R24, R11.reuse, R67, R24 ;  /* 0x000000430b187226 */ /* 0x040fe40000000618 */
[----:B------:R-:W-:Y:S02]  /*2180*/  IDP.4A.S8.S8 R8, R11, R71, R8 ;  /* 0x000000470b087226 */ /* 0x000fe40000000608 */
[C---:B----4-:R-:W-:Y:S02]  /*2190*/  IDP.4A.S8.S8 R79, R15.reuse, R64, R79 ;  /* 0x000000400f4f7226 */ /* 0x050fe4000000064f */
        /* <DEDUP_REMOVED lines=28> */
[C---:B------:R-:W-:Y:S02]  /*2360*/  IDP.4A.S8.S8 R73, R48.reuse, R70, R73 ;  /* 0x0000004630497226 */ /* 0x040fe40000000649 */
[C---:B------:R-:W-:Y:S02]  /*2370*/  IDP.4A.S8.S8 R15, R48.reuse, R67, R54 ;  /* 0x00000043300f7226 */ /* 0x040fe40000000636 */
[----:B------:R-:W-:Y:S01]  /*2380*/  IDP.4A.S8.S8 R11, R48, R71, R58 ;  /* 0x00000047300b7226 */ /* 0x000fe2000000063a */
[----:B------:R-:W-:Y:S06]  /*2390*/  @P1 BRA `(.L_x_418) ;  /* 0xffffffe800941947 */ /* 0x000fec000383ffff */
[----:B------:R-:W0:Y:S01]  /*23a0*/  S2R R53, SR_CTAID.Z ;  /* 0x0000000000357919 */ /* 0x000e220000002700 */
[----:B------:R-:W-:Y:S01]  /*23b0*/  IADD3 R49, PT, PT, R40, UR4, RZ ;  /* 0x0000000428317c10 */ /* 0x000fe2000fffe0ff */
[----:B------:R-:W1:Y:S04]  /*23c0*/  S2R R69, SR_CTAID.X ;  /* 0x0000000000457919 */ /* 0x000e680000002500 */
[----:B------:R-:W-:Y:S01]  /*23d0*/  IMAD R56, R42, 0x1c, R49 ;  /* 0x0000001c2a387824 */ /* 0x000fe200078e0231 */
[----:B------:R-:W-:Y:S01]  /*23e0*/  BAR.SYNC.DEFER_BLOCKING 0x0 ;  /* 0x0000000000007b1d */ /* 0x000fe20000010000 */
[----:B0-----:R-:W-:-:S05]  /*23f0*/  LEA R53, R53, R44, 0x4 ;  /* 0x0000002c35357211 */ /* 0x001fca00078e20ff */
[----:B------:R-:W-:Y:S01]  /*2400*/  LDS R68, [R56+0x800] ;  /* 0x0008000038447984 */ /* 0x000fe20000000800 */
[----:B------:R-:W-:-:S03]  /*2410*/  LEA R42, R53, R42, 0x6 ;  /* 0x0000002a352a7211 */ /* 0x000fc600078e30ff */
[----:B------:R-:W-:Y:S01]  /*2420*/  LDS R66, [R56+0xc00] ;  /* 0x000c000038427984 */ /* 0x000fe20000000800 */
[----:B------:R-:W-:-:S03]  /*2430*/  SHF.L.U32 R53, R44, 0x8, RZ ;  /* 0x000000082c357819 */ /* 0x000fc600000006ff */
[----:B------:R-:W-:Y:S01]  /*2440*/  LDS R67, [R56+0x804] ;  /* 0x0008040038437984 */ /* 0x000fe20000000800 */
[----:B------:R-:W-:Y:S01]  /*2450*/  LOP3.LUT R40, R53, R40, RZ, 0xfc, !PT ;  /* 0x0000002835287212 */ /* 0x000fe200078efcff */
[----:B-1----:R-:W-:Y:S02]  /*2460*/  IMAD R42, R42, 0x7, R69 ;  /* 0x000000072a2a7824 */ /* 0x002fe400078e0245 */
[----:B------:R-:W-:Y:S04]  /*2470*/  LDS R57, [R56+0xc04] ;  /* 0x000c040038397984 */ /* 0x000fe80000000800 */
[----:B------:R-:W-:Y:S04]  /*2480*/  LDS R64, [R56+0x808] ;  /* 0x0008080038407984 */ /* 0x000fe80000000800 */
[----:B------:R-:W-:Y:S04]  /*2490*/  LDS R58, [R56+0xc08] ;  /* 0x000c0800383a7984 */ /* 0x000fe80000000800 */
[----:B------:R-:W-:Y:S04]  /*24a0*/  LDS R59, [R56+0x80c] ;  /* 0x00080c00383b7984 */ /* 0x000fe80000000800 */
[----:B------:R-:W-:Y:S04]  /*24b0*/  LDS R65, [R56+0xc0c] ;  /* 0x000c0c0038417984 */ /* 0x000fe80000000800 */
[----:B------:R-:W0:Y:S04]  /*24c0*/  LDS R54, [UR6+0xd0] ;  /* 0x0000d006ff367984 */ /* 0x000e280008000800 */
[----:B------:R-:W1:Y:S04]  /*24d0*/  LDS R55, [UR6+0xd8] ;  /* 0x0000d806ff377984 */ /* 0x000e680008000800 */
[----:B------:R-:W2:Y:S04]  /*24e0*/  LDS R52, [UR6+0xe0] ;  /* 0x0000e006ff347984 */ /* 0x000ea80008000800 */
[----:B------:R-:W3:Y:S04]  /*24f0*/  LDS R53, [UR6+0xf8] ;  /* 0x0000f806ff357984 */ /* 0x000ee80008000800 */
[----:B------:R-:W4:Y:S04]  /*2500*/  LDS R69, [UR6+0x138] ;  /* 0x00013806ff457984 */ /* 0x000f280008000800 */
[----:B------:R-:W5:Y:S04]  /*2510*/  LDS R44, [UR6+0xe8] ;  /* 0x0000e806ff2c7984 */ /* 0x000f680008000800 */
[----:B------:R-:W5:Y:S04]  /*2520*/  LDS.128 R48, [UR6+0x100] ;  /* 0x00010006ff307984 */ /* 0x000f680008000c00 */
[----:B------:R-:W5:Y:S04]  /*2530*/  LDS R50, [UR6+0xf0] ;  /* 0x0000f006ff327984 */ /* 0x000f680008000800 */
[----:B------:R-:W-:Y:S04]  /*2540*/  LDS R71, [UR6+0x148] ;  /* 0x00014806ff477984 */ /* 0x000fe80008000800 */
[----:B------:R-:W-:Y:S01]  /*2550*/  LDS R134, [R56+0xc10] ;  /* 0x000c100038867984 */ /* 0x000fe20000000800 */
[----:B0-----:R-:W-:-:S03]  /*2560*/  IDP.4A.S8.S8 R70, R54, R68, R107 ;  /* 0x0000004436467226 */ /* 0x001fc6000000066b */
[----:B------:R-:W-:Y:S01]  /*2570*/  LDS R136, [UR6+0x124] ;  /* 0x00012406ff887984 */ /* 0x000fe20008000800 */
[C---:B------:R-:W-:Y:S02]  /*2580*/  IDP.4A.S8.S8 R92, R54.reuse, R66, R103 ;  /* 0x00000042365c7226 */ /* 0x040fe40000000667 */
[C---:B------:R-:W-:Y:S01]  /*2590*/  IDP.4A.S8.S8 R76, R54.reuse, R67, R76 ;  /* 0x00000043364c7226 */ /* 0x040fe2000000064c */
[----:B------:R-:W-:Y:S01]  /*25a0*/  LDS R138, [UR6+0x184] ;  /* 0x00018406ff8a7984 */ /* 0x000fe20008000800 */
[C---:B------:R-:W-:Y:S02]  /*25b0*/  IDP.4A.S8.S8 R72, R54.reuse, R57, R72 ;  /* 0x0000003936487226 */ /* 0x040fe40000000648 */
[C---:B------:R-:W-:Y:S01]  /*25c0*/  IDP.4A.S8.S8 R94, R54.reuse, R64, R105 ;  /* 0x00000040365e7226 */ /* 0x040fe20000000669 */
[----:B------:R-:W-:Y:S01]  /*25d0*/  LDS R144, [UR6+0x19c] ;  /* 0x00019c06ff907984 */ /* 0x000fe20008000800 */
[C---:B------:R-:W-:Y:S02]  /*25e0*/  IDP.4A.S8.S8 R96, R54.reuse, R58, R111 ;  /* 0x0000003a36607226 */ /* 0x040fe4000000066f */
[----:B------:R-:W-:-:S02]  /*25f0*/  IDP.4A.S8.S8 R74, R54, R59, R74 ;  /* 0x0000003b364a7226 */ /* 0x000fc4000000064a */
[----:B------:R-:W-:Y:S02]  /*2600*/  IDP.4A.S8.S8 R80, R54, R65, R80 ;  /* 0x0000004136507226 */ /* 0x000fe40000000650 */
[C---:B-1----:R-:W-:Y:S02]  /*2610*/  IDP.4A.S8.S8 R98, R55.reuse, R68, R101 ;  /* 0x0000004437627226 */ /* 0x042fe40000000665 */
[C---:B------:R-:W-:Y:S01]  /*2620*/  IDP.4A.S8.S8 R104, R55.reuse, R66, R61 ;  /* 0x0000004237687226 */ /* 0x040fe2000000063d */
[----:B------:R-:W-:Y:S01]  /*2630*/  LDS R101, [UR6+0x158] ;  /* 0x00015806ff657984 */ /* 0x000fe20008000800 */
[C---:B------:R-:W-:Y:S02]  /*2640*/  IDP.4A.S8.S8 R62, R55.reuse, R67, R62 ;  /* 0x00000043373e7226 */ /* 0x040fe4000000063e */
[C---:B------:R-:W-:Y:S01]  /*2650*/  IDP.4A.S8.S8 R46, R55.reuse, R57, R46 ;  /* 0x00000039372e7226 */ /* 0x040fe2000000062e */
[----:B------:R-:W0:Y:S01]  /*2660*/  LDS R61, [UR6+0x140] ;  /* 0x00014006ff3d7984 */ /* 0x000e220008000800 */
[----:B------:R-:W-:-:S02]  /*2670*/  IDP.4A.S8.S8 R124, R55, R64, R99 ;  /* 0x00000040377c7226 */ /* 0x000fc40000000663 */
[C---:B------:R-:W-:Y:S01]  /*2680*/  IDP.4A.S8.S8 R126, R55.reuse, R58, R109 ;  /* 0x0000003a377e7226 */ /* 0x040fe2000000066d */
[----:B------:R-:W1:Y:S01]  /*2690*/  LDS R99, [UR6+0x150] ;  /* 0x00015006ff637984 */ /* 0x000e620008000800 */
[C---:B------:R-:W-:Y:S02]  /*26a0*/  IDP.4A.S8.S8 R60, R55.reuse, R59, R60 ;  /* 0x0000003b373c7226 */ /* 0x040fe4000000063c */
[----:B------:R-:W-:Y:S02]  /*26b0*/  IDP.4A.S8.S8 R78, R55, R65, R78 ;  /* 0x00000041374e7226 */ /* 0x000fe4000000064e */
[C---:B--2---:R-:W-:Y:S02]  /*26c0*/  IDP.4A.S8.S8 R121, R52.reuse, R68, R121 ;  /* 0x0000004434797226 */ /* 0x044fe40000000679 */
[C---:B------:R-:W-:Y:S02]  /*26d0*/  IDP.4A.S8.S8 R119, R52.reuse, R66, R119 ;  /* 0x0000004234777226 */ /* 0x040fe40000000677 */
[----:B------:R-:W-:-:S02]  /*26e0*/  IDP.4A.S8.S8 R90, R52, R67, R90 ;  /* 0x00000043345a7226 */ /* 0x000fc4000000065a */
[C---:B------:R-:W-:Y:S02]  /*26f0*/  IDP.4A.S8.S8 R88, R52.reuse, R57, R88 ;  /* 0x0000003934587226 */ /* 0x040fe40000000658 */
[C---:B------:R-:W-:Y:S02]  /*2700*/  IDP.4A.S8.S8 R141, R52.reuse, R64, R141 ;  /* 0x00000040348d7226 */ /* 0x040fe4000000068d */
[C---:B------:R-:W-:Y:S02]  /*2710*/  IDP.4A.S8.S8 R139, R52.reuse, R58, R139 ;  /* 0x0000003a348b7226 */ /* 0x040fe4000000068b */
[C---:B------:R-:W-:Y:S02]  /*2720*/  IDP.4A.S8.S8 R122, R52.reuse, R59, R122 ;  /* 0x0000003b347a7226 */ /* 0x040fe4000000067a */
[----:B------:R-:W-:Y:S02]  /*2730*/  IDP.4A.S8.S8 R120, R52, R65, R120 ;  /* 0x0000004134787226 */ /* 0x000fe40000000678 */
[----:B---3--:R-:W-:-:S02]  /*2740*/  IDP.4A.S8.S8 R127, R53, R68, R127 ;  /* 0x00000044357f7226 */ /* 0x008fc4000000067f */
[C---:B------:R-:W-:Y:S02]  /*2750*/  IDP.4A.S8.S8 R129, R53.reuse, R66, R129 ;  /* 0x0000004235817226 */ /* 0x040fe40000000681 */
[C---:B------:R-:W-:Y:S02]  /*2760*/  IDP.4A.S8.S8 R108, R53.reuse, R67, R108 ;  /* 0x00000043356c7226 */ /* 0x040fe4000000066c */
[C---:B------:R-:W-:Y:S02]  /*2770*/  IDP.4A.S8.S8 R102, R53.reuse, R57, R102 ;  /* 0x0000003935667226 */ /* 0x040fe40000000666 */
[C---:B------:R-:W-:Y:S02]  /*2780*/  IDP.4A.S8.S8 R125, R53.reuse, R64, R125 ;  /* 0x00000040357d7226 */ /* 0x040fe4000000067d */
[C---:B------:R-:W-:Y:S02]  /*2790*/  IDP.4A.S8.S8 R123, R53.reuse, R58, R123 ;  /* 0x0000003a357b7226 */ /* 0x040fe4000000067b */
[----:B------:R-:W-:-:S02]  /*27a0*/  IDP.4A.S8.S8 R106, R53, R59, R106 ;  /* 0x0000003b356a7226 */ /* 0x000fc4000000066a */
[-C--:B------:R-:W-:Y:S02]  /*27b0*/  IDP.4A.S8.S8 R100, R53, R65.reuse, R100 ;  /* 0x0000004135647226 */ /* 0x080fe40000000664 */
[----:B------:R-:W2:Y:S01]  /*27c0*/  LDS.128 R52, [UR6+0x160] ;  /* 0x00016006ff347984 */ /* 0x000ea20008000c00 */
[----:B----4-:R-:W-:Y:S02]  /*27d0*/  IDP.4A.S8.S8 R132, R69, R65, R0 ;  /* 0x0000004145847226 */ /* 0x010fe40000000600 */
[C---:B-----5:R-:W-:Y:S01]  /*27e0*/  IDP.4A.S8.S8 R117, R44.reuse, R68, R117 ;  /* 0x000000442c757226 */ /* 0x060fe20000000675 */
[----:B------:R-:W3:Y:S01]  /*27f0*/  LDS R0, [R56+0x810] ;  /* 0x0008100038007984 */ /* 0x000ee20000000800 */
        /* <DEDUP_REMOVED lines=9> */
[C---:B------:R-:W-:Y:S02]  /*2890*/  IDP.4A.S8.S8 R116, R69.reuse, R66, R5 ;  /* 0x0000004245747226 */ /* 0x040fe40000000605 */
[----:B------:R-:W-:Y:S02]  /*28a0*/  IDP.4A.S8.S8 R128, R69, R64, R7 ;  /* 0x0000004045807226 */ /* 0x000fe40000000607 */
[-C--:B0-----:R-:W-:Y:S02]  /*28b0*/  IDP.4A.S8.S8 R93, R61, R66.reuse, R93 ;  /* 0x000000423d5d7226 */ /* 0x081fe4000000065d */
[-C--:B------:R-:W-:Y:S02]  /*28c0*/  IDP.4A.S8.S8 R35, R71, R66.reuse, R35 ;  /* 0x0000004247237226 */ /* 0x080fe40000000623 */
[-C--:B-1----:R-:W-:Y:S02]  /*28d0*/  IDP.4A.S8.S8 R31, R99, R66.reuse, R31 ;  /* 0x00000042631f7226 */ /* 0x082fe4000000061f */
[----:B------:R-:W-:-:S02]  /*28e0*/  IDP.4A.S8.S8 R27, R101, R66, R27 ;  /* 0x00000042651b7226 */ /* 0x000fc4000000061b */
[C---:B------:R-:W-:Y:S02]  /*28f0*/  IDP.4A.S8.S8 R113, R50.reuse, R68, R113 ;  /* 0x0000004432717226 */ /* 0x040fe40000000671 */
[C---:B------:R-:W-:Y:S02]  /*2900*/  IDP.4A.S8.S8 R82, R50.reuse, R67, R82 ;  /* 0x0000004332527226 */ /* 0x040fe40000000652 */
[----:B------:R-:W-:Y:S02]  /*2910*/  IDP.4A.S8.S8 R114, R50, R57, R114 ;  /* 0x0000003932727226 */ /* 0x000fe40000000672 */
[-C--:B--2---:R-:W-:Y:S02]  /*2920*/  IDP.4A.S8.S8 R53, R52, R66.reuse, R17 ;  /* 0x0000004234357226 */ /* 0x084fe40000000611 */
[----:B------:R-:W-:Y:S02]  /*2930*/  IDP.4A.S8.S8 R77, R54, R66, R77 ;  /* 0x00000042364d7226 */ /* 0x000fe4000000064d */
[----:B------:R-:W-:-:S02]  /*2940*/  IDP.4A.S8.S8 R133, R50, R64, R133 ;  /* 0x0000004032857226 */ /* 0x000fc40000000685 */
[C---:B------:R-:W-:Y:S02]  /*2950*/  IDP.4A.S8.S8 R131, R50.reuse, R58, R131 ;  /* 0x0000003a32837226 */ /* 0x040fe40000000683 */
[----:B------:R-:W-:Y:S02]  /*2960*/  IDP.4A.S8.S8 R112, R50, R59, R112 ;  /* 0x0000003b32707226 */ /* 0x000fe40000000670 */
[----:B------:R-:W-:Y:S02]  /*2970*/  IDP.4A.S8.S8 R66, R54, R67, R23 ;  /* 0x0000004336427226 */ /* 0x000fe40000000617 */
[----:B---3--:R-:W-:Y:S01]  /*2980*/  IDP.4A.S8.S8 R7, R49, R0, R70 ;  /* 0x0000000031077226 */ /* 0x008fe20000000646 */
[----:B------:R-:W0:Y:S01]  /*2990*/  LDS R23, [R56+0x814] ;  /* 0x0008140038177984 */ /* 0x000e220000000800 */
[----:B------:R-:W-:Y:S02]  /*29a0*/  IDP.4A.S8.S8 R50, R50, R65, R110 ;  /* 0x0000004132327226 */ /* 0x000fe4000000066e */
[----:B------:R-:W-:-:S02]  /*29b0*/  IDP.4A.S8.S8 R110, R69, R68, R9 ;  /* 0x00000044456e7226 */ /* 0x000fc40000000609 */
[----:B------:R-:W-:Y:S02]  /*29c0*/  HFMA2 R9, -RZ, RZ, 0, 0 ;  /* 0x00000000ff097431 */ /* 0x000fe400000001ff */
[----:B------:R-:W-:Y:S02]  /*29d0*/  IDP.4A.S8.S8 R17, R51, R0, R98 ;  /* 0x0000000033117226 */ /* 0x000fe40000000662 */
[----:B------:R-:W-:Y:S01]  /*29e0*/  IDP.4A.S8.S8 R5, R101, R57, R10 ;  /* 0x0000003965057226 */ /* 0x000fe2000000060a */
[----:B------:R-:W-:Y:S01]  /*29f0*/  SHF.R.S32.HI R10, RZ, 0x1f, R7 ;  /* 0x0000001fff0a7819 */ /* 0x000fe20000011407 */
        /* <DEDUP_REMOVED lines=9> */
[----:B------:R-:W-:Y:S02]  /*2a90*/  IDP.4A.S8.S8 R28, R99, R59, R28 ;  /* 0x0000003b631c7226 */ /* 0x000fe4000000061c */
[----:B------:R-:W-:Y:S02]  /*2aa0*/  IDP.4A.S8.S8 R69, R55, R0, R110 ;  /* 0x0000000037457226 */ /* 0x000fe4000000066e */
[----:B------:R-:W-:Y:S01]  /*2ab0*/  IDP.4A.S8.S8 R99, R99, R65, R12 ;  /* 0x0000004163637226 */ /* 0x000fe2000000060c */
[----:B------:R-:W-:Y:S01]  /*2ac0*/  SHF.R.S32.HI R12, RZ, 0x1f, R17 ;  /* 0x0000001fff0c7819 */ /* 0x000fe20000011411 */
[C---:B------:R-:W-:Y:S01]  /*2ad0*/  IDP.4A.S8.S8 R83, R101.reuse, R68, R83 ;  /* 0x0000004465537226 */ /* 0x040fe20000000653 */
[----:B------:R-:W-:Y:S01]  /*2ae0*/  LDS R110, [UR6+0x134] ;  /* 0x00013406ff6e7984 */ /* 0x000fe20008000800 */
[C---:B------:R-:W-:Y:S02]  /*2af0*/  IDP.4A.S8.S8 R26, R101.reuse, R67, R26 ;  /* 0x00000043651a7226 */ /* 0x040fe4000000061a */
[----:B------:R-:W-:-:S02]  /*2b00*/  IDP.4A.S8.S8 R81, R101, R64, R81 ;  /* 0x0000004065517226 */ /* 0x000fc40000000651 */
[C---:B------:R-:W-:Y:S02]  /*2b10*/  IDP.4A.S8.S8 R25, R101.reuse, R58, R25 ;  /* 0x0000003a65197226 */ /* 0x040fe40000000619 */
[C---:B------:R-:W-:Y:S02]  /*2b20*/  IDP.4A.S8.S8 R24, R101.reuse, R59, R24 ;  /* 0x0000003b65187226 */ /* 0x040fe40000000618 */
[----:B------:R-:W-:Y:S01]  /*2b30*/  IDP.4A.S8.S8 R101, R101, R65, R8 ;  /* 0x0000004165657226 */ /* 0x000fe20000000608 */
[----:B------:R-:W-:Y:S01]  /*2b40*/  MOV R8, 0x40000000 ;  /* 0x4000000000087802 */ /* 0x000fe20000000f00 */
[----:B------:R-:W-:Y:S01]  /*2b50*/  IMAD R14, R10, 0x5c500000, RZ ;  /* 0x5c5000000a0e7824 */ /* 0x000fe200078e02ff */
[----:B------:R-:W-:Y:S01]  /*2b60*/  SHF.R.S32.HI R10, RZ, 0x1f, R69 ;  /* 0x0000001fff0a7819 */ /* 0x000fe20000011445 */
        /* <DEDUP_REMOVED lines=12> */
[-C--:B------:R-:W-:Y:S02]  /*2c30*/  IDP.4A.S8.S8 R20, R61, R65.reuse, R20 ;  /* 0x000000413d147226 */ /* 0x080fe40000000614 */
[----:B------:R-:W-:-:S02]  /*2c40*/  IDP.4A.S8.S8 R71, R71, R65, R16 ;  /* 0x0000004147477226 */ /* 0x000fc40000000610 */
[-C--:B------:R-:W-:Y:S02]  /*2c50*/  IDP.4A.S8.S8 R145, R48, R58.reuse, R145 ;  /* 0x0000003a30917226 */ /* 0x080fe40000000691 */
[-C--:B------:R-:W-:Y:S02]  /*2c60*/  IDP.4A.S8.S8 R61, R52, R58.reuse, R13 ;  /* 0x0000003a343d7226 */ /* 0x080fe4000000060d */
[----:B------:R-:W-:Y:S02]  /*2c70*/  IMAD R16, R12, 0x5c500000, RZ ;  /* 0x5c5000000c107824 */ /* 0x000fe400078e02ff */
[----:B------:R-:W-:Y:S02]  /*2c80*/  IDP.4A.S8.S8 R58, R54, R58, R73 ;  /* 0x0000003a363a7226 */ /* 0x000fe40000000649 */
[C---:B------:R-:W-:Y:S02]  /*2c90*/  IDP.4A.S8.S8 R153, R48.reuse, R57, R153 ;  /* 0x0000003930997226 */ /* 0x040fe40000000699 */
[----:B------:R-:W-:-:S02]  /*2ca0*/  IDP.4A.S8.S8 R159, R48, R59, R159 ;  /* 0x0000003b309f7226 */ /* 0x000fc4000000069f */
[C---:B------:R-:W-:Y:S02]  /*2cb0*/  IDP.4A.S8.S8 R39, R52.reuse, R57, R39 ;  /* 0x0000003934277226 */ /* 0x040fe40000000627 */
[----:B------:R-:W-:Y:S02]  /*2cc0*/  IDP.4A.S8.S8 R43, R52, R59, R43 ;  /* 0x0000003b342b7226 */ /* 0x000fe4000000062b */
[C---:B------:R-:W-:Y:S02]  /*2cd0*/  IMAD R73, R7.reuse, 0x116a2, R14 ;  /* 0x000116a207497824 */ /* 0x040fe400078e020e */
[----:B------:R-:W-:-:S04]  /*2ce0*/  IMAD.WIDE.U32 R12, R7, 0x5c500000, R8 ;  /* 0x5c500000070c7825 */ /* 0x000fc800078e0008 */
[C---:B------:R-:W-:Y:S01]  /*2cf0*/  IDP.4A.S8.S8 R57, R54.reuse, R57, R75 ;  /* 0x0000003936397226 */ /* 0x040fe2000000064b */
[----:B------:R-:W-:Y:S01]  /*2d00*/  IADD3 R7, PT, PT, R13, R73, RZ ;  /* 0x000000490d077210 */ /* 0x000fe20007ffe0ff */
[----:B------:R-:W-:Y:S02]  /*2d10*/  IDP.4A.S8.S8 R59, R54, R59, R15 ;  /* 0x0000003b363b7226 */ /* 0x000fe4000000060f */
[----:B------:R-:W-:Y:S02]  /*2d20*/  IMAD R10, R10, 0x5c500000, RZ ;  /* 0x5c5000000a0a7824 */ /* 0x000fe400078e02ff */
[C---:B------:R-:W-:Y:S02]  /*2d30*/  IMAD R75, R17.reuse, 0x116a2, R16 ;  /* 0x000116a2114b7824 */ /* 0x040fe400078e0210 */
[----:B------:R-:W-:-:S04]  /*2d40*/  IMAD.WIDE.U32 R14, R17, 0x5c500000, R8 ;  /* 0x5c500000110e7825 */ /* 0x000fc800078e0008 */
[----:B------:R-:W-:Y:S01]  /*2d50*/  IDP.4A.S8.S8 R157, R48, R67, R157 ;  /* 0x00000043309d7226 */ /* 0x000fe2000000069d */
[----:B------:R-:W-:Y:S01]  /*2d60*/  IADD3 R13, PT, PT, R15, R75, RZ ;  /* 0x0000004b0f0d7210 */ /* 0x000fe20007ffe0ff */
[----:B------:R-:W-:Y:S02]  /*2d70*/  IDP.4A.S8.S8 R47, R52, R67, R47 ;  /* 0x00000043342f7226 */ /* 0x000fe4000000062f */
[----:B------:R-:W1:Y:S01]  /*2d80*/  LDS R67, [R56+0xc14] ;  /* 0x000c140038437984 */ /* 0x000e620000000800 */
[C---:B------:R-:W-:Y:S02]  /*2d90*/  IMAD R103, R69.reuse, 0x116a2, R10 ;  /* 0x000116a245677824 */ /* 0x040fe400078e020a */
[----:B------:R-:W-:-:S04]  /*2da0*/  IMAD.WIDE.U32 R16, R69, 0x5c500000, R8 ;  /* 0x5c50000045107825 */ /* 0x000fc800078e0008 */
[C---:B------:R-:W-:Y:S02]  /*2db0*/  IDP.4A.S8.S8 R79, R52.reuse, R68, R79 ;  /* 0x00000044344f7226 */ /* 0x040fe4000000064f */
[C---:B------:R-:W-:Y:S02]  /*2dc0*/  IDP.4A.S8.S8 R45, R52.reuse, R64, R45 ;  /* 0x00000040342d7226 */ /* 0x040fe4000000062d */
[----:B------:R-:W-:Y:S01]  /*2dd0*/  IDP.4A.S8.S8 R19, R52, R65, R19 ;  /* 0x0000004134137226 */ /* 0x000fe20000000613 */
[----:B------:R-:W-:Y:S01]  /*2de0*/  SHF.R.U64 R52, R12, 0x1f, R7 ;  /* 0x0000001f0c347819 */ /* 0x000fe20000001207 */
[C---:B------:R-:W-:Y:S01]  /*2df0*/  IDP.4A.S8.S8 R91, R54.reuse, R68, R91 ;  /* 0x00000044365b7226 */ /* 0x040fe2000000065b */
[----:B------:R-:W-:Y:S01]  /*2e00*/  IADD3 R7, PT, PT, R17, R103, RZ ;  /* 0x0000006711077210 */ /* 0x000fe20007ffe0ff */
[----:B------:R-:W-:Y:S01]  /*2e10*/  IDP.4A.S8.S8 R21, R54, R64, R21 ;  /* 0x0000004036157226 */ /* 0x000fe20000000615 */
[----:B------:R-:W-:Y:S01]  /*2e20*/  SHF.R.U64 R17, R14, 0x1f, R13 ;  /* 0x0000001f0e117819 */ /* 0x000fe2000000120d */
[----:B------:R-:W-:-:S02]  /*2e30*/  IDP.4A.S8.S8 R54, R54, R65, R11 ;  /* 0x0000004136367226 */ /* 0x000fc4000000060b */
[-C--:B------:R-:W-:Y:S02]  /*2e40*/  IDP.4A.S8.S8 R11, R49, R134.reuse, R92 ;  /* 0x00000086310b7226 */ /* 0x080fe4000000065c */
[-C--:B------:R-:W-:Y:S02]  /*2e50*/  IDP.4A.S8.S8 R13, R51, R134.reuse, R104 ;  /* 0x00000086330d7226 */ /* 0x080fe40000000668 */
[----:B------:R-:W-:Y:S01]  /*2e60*/  IDP.4A.S8.S8 R15, R55, R134, R116 ;  /* 0x00000086370f7226 */ /* 0x000fe20000000674 */
[----:B------:R-:W-:Y:S01]  /*2e70*/  SHF.R.S32.HI R10, RZ, 0x1f, R11 ;  /* 0x0000001fff0a7819 */ /* 0x000fe2000001140b */
[C---:B------:R-:W-:Y:S01]  /*2e80*/  IDP.4A.S8.S8 R149, R48.reuse, R68, R149 ;  /* 0x0000004430957226 */ /* 0x040fe20000000695 */
[----:B------:R-:W-:Y:S01]  /*2e90*/  SHF.R.S32.HI R12, RZ, 0x1f, R13 ;  /* 0x0000001fff0c7819 */ /* 0x000fe2000001140d */
[----:B------:R-:W-:Y:S01]  /*2ea0*/  IDP.4A.S8.S8 R143, R48, R64, R143 ;  /* 0x00000040308f7226 */ /* 0x000fe2000000068f */
[----:B------:R-:W-:Y:S01]  /*2eb0*/  SHF.R.S32.HI R14, RZ, 0x1f, R15 ;  /* 0x0000001fff0e7819 */ /* 0x000fe2000001140f */
[----:B------:R-:W-:Y:S01]  /*2ec0*/  IMAD R10, R10, 0x5c500000, RZ ;  /* 0x5c5000000a0a7824 */ /* 0x000fe200078e02ff */
[----:B------:R-:W-:Y:S01]  /*2ed0*/  SHF.R.U64 R68, R16, 0x1f, R7 ;  /* 0x0000001f10447819 */ /* 0x000fe20000001207 */
[----:B------:R-:W-:Y:S01]  /*2ee0*/  IMAD R12, R12, 0x5c500000, RZ ;  /* 0x5c5000000c0c7824 */ /* 0x000fe200078e02ff */
[----:B------:R-:W2:Y:S01]  /*2ef0*/  LDS R16, [R56+0x818] ;  /* 0x0008180038107984 */ /* 0x000ea20000000800 */
[----:B------:R-:W-:-:S02]  /*2f00*/  IMAD R73, R11, 0x116a2, R10 ;  /* 0x000116a20b497824 */ /* 0x000fc400078e020a */
[----:B------:R-:W-:Y:S02]  /*2f10*/  IDP.4A.S8.S8 R48, R48, R65, R155 ;  /* 0x0000004130307226 */ /* 0x000fe4000000069b */
[----:B0-----:R-:W-:Y:S02]  /*2f20*/  IDP.4A.S8.S8 R7, R49, R23, R76 ;  /* 0x0000001731077226 */ /* 0x001fe4000000064c */
[----:B------:R-:W-:Y:S01]  /*2f30*/  IMAD.WIDE.U32 R10, R11, 0x5c500000, R8 ;  /* 0x5c5000000b0a7825 */ /* 0x000fe200078e0008 */
[----:B------:R-:W0:Y:S02]  /*2f40*/  LDS R76, [R56+0xc18] ;  /* 0x000c1800384c7984 */ /* 0x000e240000000800 */
[----:B------:R-:W-:Y:S01]  /*2f50*/  SHF.R.S32.HI R64, RZ, 0x1f, R7 ;  /* 0x0000001fff407819 */ /* 0x000fe20000011407 */
[----:B------:R-:W-:Y:S01]  /*2f60*/  IMAD R69, R13, 0x116a2, R12 ;  /* 0x000116a20d457824 */ /* 0x000fe200078e020c */
[----:B------:R-:W-:Y:S01]  /*2f70*/  IADD3 R73, PT, PT, R11, R73, RZ ;  /* 0x000000490b497210 */ /* 0x000fe20007ffe0ff */
[----:B------:R-:W-:-:S02]  /*2f80*/  IDP.4A.S8.S8 R65, R51, R23, R62 ;  /* 0x0000001733417226 */ /* 0x000fc4000000063e */
[----:B------:R-:W-:Y:S01]  /*2f90*/  IMAD.WIDE.U32 R12, R13, 0x5c500000, R8 ;  /* 0x5c5000000d0c7825 */ /* 0x000fe200078e0008 */
[----:B------:R-:W-:Y:S02]  /*2fa0*/  SHF.R.U64 R62, R10, 0x1f, R73 ;  /* 0x0000001f0a3e7819 */ /* 0x000fe40000001249 */
[----:B------:R-:W-:Y:S01]  /*2fb0*/  SHF.R.S32.HI R11, RZ, 0x1f, R65 ;  /* 0x0000001fff0b7819 */ /* 0x000fe20000011441 */
[----:B------:R-:W-:Y:S01]  /*2fc0*/  IMAD R14, R14, 0x5c500000, RZ ;  /* 0x5c5000000e0e7824 */ /* 0x000fe200078e02ff */
[----:B------:R-:W-:Y:S01]  /*2fd0*/  IADD3 R69, PT, PT, R13, R69, RZ ;  /* 0x000000450d457210 */ /* 0x000fe20007ffe0ff */
[----:B------:R-:W-:Y:S02]  /*2fe0*/  IMAD R64, R64, 0x5c500000, RZ ;  /* 0x5c50000040407824 */ /* 0x000fe400078e02ff */
[C---:B------:R-:W-:Y:S01]  /*2ff0*/  IMAD R75, R15.reuse, 0x116a2, R14 ;  /* 0x000116a20f4b7824 */ /* 0x040fe200078e020e */
[----:B------:R-:W-:Y:S01]  /*3000*/  SHF.R.U64 R69, R12, 0x1f, R69 ;  /* 0x0000001f0c457819 */ /* 0x000fe20000001245 */
[----:B------:R-:W-:-:S04]  /*3010*/  IMAD.WIDE.U32 R14, R15, 0x5c500000, R8 ;  /* 0x5c5000000f0e7825 */ /* 0x000fc800078e0008 */
[----:B------:R-:W-:Y:S01]  /*3020*/  IMAD R12, R11, 0x5c500000, RZ ;  /* 0x5c5000000b0c7824 */ /* 0x000fe200078e02ff */
[----:B------:R-:W-:Y:S01]  /*3030*/  IADD3 R13, PT, PT, R15, R75, RZ ;  /* 0x0000004b0f0d7210 */ /* 0x000fe20007ffe0ff */
[C---:B------:R-:W-:Y:S02]  /*3040*/  IMAD R75, R7.reuse, 0x116a2, R64 ;  /* 0x000116a2074b7824 */ /* 0x040fe400078e0240 */
[----:B------:R-:W-:Y:S01]  /*3050*/  IMAD.WIDE.U32 R10, R7, 0x5c500000, R8 ;  /* 0x5c500000070a7825 */ /* 0x000fe200078e0008 */
[----:B------:R-:W-:-:S03]  /*3060*/  SHF.R.U64 R70, R14, 0x1f, R13 ;  /* 0x0000001f0e467819 */ /* 0x000fc6000000120d */
[----:B------:R-:W-:Y:S01]  /*3070*/  IDP.4A.S8.S8 R73, R55, R23, R6 ;  /* 0x0000001737497226 */ /* 0x000fe20000000606 */
[----:B------:R-:W-:Y:S01]  /*3080*/  IADD3 R75, PT, PT, R11, R75, RZ ;  /* 0x0000004b0b4b7210 */ /* 0x000fe20007ffe0ff */
[C---:B------:R-:W-:Y:S02]  /*3090*/  IMAD R103, R65.reuse, 0x116a2, R12 ;  /* 0x000116a241677824 */ /* 0x040fe400078e020c */
[----:B------:R-:W-:Y:S01]  /*30a0*/  IMAD.WIDE.U32 R6, R65, 0x5c500000, R8 ;  /* 0x5c50000041067825 */ /* 0x000fe200078e0008 */
[----:B------:R-:W-:-:S03]  /*30b0*/  SHF.R.S32.HI R11, RZ, 0x1f, R73 ;  /* 0x0000001fff0b7819 */ /* 0x000fc60000011449 */
[----:B-1----:R-:W-:Y:S01]  /*30c0*/  IDP.4A.S8.S8 R13, R49, R67, R72 ;  /* 0x00000043310d7226 */ /* 0x002fe20000000648 */
[----:B------:R-:W-:Y:S01]  /*30d0*/  IADD3 R65, PT, PT, R7, R103, RZ ;  /* 0x0000006707417210 */ /* 0x000fe20007ffe0ff */
[----:B------:R-:W-:Y:S01]  /*30e0*/  IDP.4A.S8.S8 R15, R51, R67, R46 ;  /* 0x00000043330f7226 */ /* 0x000fe2000000062e */
[----:B------:R-:W-:Y:S01]  /*30f0*/  SHF.R.U64 R46, R10, 0x1f, R75 ;  /* 0x0000001f0a2e7819 */ /* 0x000fe2000000124b */
[C---:B------:R-:W-:Y:S01]  /*3100*/  IDP.4A.S8.S8 R149, R110.reuse, R0, R149 ;  /* 0x000000006e957226 */ /* 0x040fe20000000695 */
[----:B------:R-:W-:Y:S01]  /*3110*/  SHF.R.S32.HI R7, RZ, 0x1f, R13 ;  /* 0x0000001fff077819 */ /* 0x000fe2000001140d */
[----:B------:R-:W-:Y:S01]  /*3120*/  IDP.4A.S8.S8 R147, R110, R134, R147 ;  /* 0x000000866e937226 */ /* 0x000fe20000000693 */
[----:B------:R-:W-:Y:S01]  /*3130*/  SHF.R.U64 R72, R6, 0x1f, R65 ;  /* 0x0000001f06487819 */ /* 0x000fe20000001241 */
[----:B------:R-:W-:Y:S01]  /*3140*/  IMAD R6, R11, 0x5c500000, RZ ;  /* 0x5c5000000b067824 */ /* 0x000fe200078e02ff */
[----:B------:R-:W-:Y:S01]  /*3150*/  SHF.R.S32.HI R10, RZ, 0x1f, R15 ;  /* 0x0000001fff0a7819 */ /* 0x000fe2000001140f */
[----:B------:R-:W-:-:S02]  /*3160*/  IMAD R12, R7, 0x5c500000, RZ ;  /* 0x5c500000070c7824 */ /* 0x000fc400078e02ff */
[C---:B------:R-:W-:Y:S02]  /*3170*/  IMAD R103, R73.reuse, 0x116a2, R6 ;  /* 0x000116a249677824 */ /* 0x040fe400078e0206 */
[----:B------:R-:W-:Y:S02]  /*3180*/  IMAD.WIDE.U32 R6, R73, 0x5c500000, R8 ;  /* 0x5c50000049067825 */ /* 0x000fe400078e0008 */
[----:B------:R-:W1:Y:S02]  /*3190*/  LDS R73, [R56+0x81c] ;  /* 0x00081c0038497984 */ /* 0x000e640000000800 */
[----:B------:R-:W-:Y:S02]  /*31a0*/  IMAD R14, R10, 0x5c500000, RZ ;  /* 0x5c5000000a0e7824 */ /* 0x000fe400078e02ff */
[C---:B------:R-:W-:Y:S02]  /*31b0*/  IMAD R75, R13.reuse, 0x116a2, R12 ;  /* 0x000116a20d4b7824 */ /* 0x040fe400078e020c */
[----:B------:R-:W-:-:S04]  /*31c0*/  IMAD.WIDE.U32 R10, R13, 0x5c500000, R8 ;  /* 0x5c5000000d0a7825 */ /* 0x000fc800078e0008 */
[----:B------:R-:W-:Y:S01]  /*31d0*/  IMAD R65, R15, 0x116a2, R14 ;  /* 0x000116a20f417824 */ /* 0x000fe200078e020e */
[----:B------:R-:W-:Y:S01]  /*31e0*/  IADD3 R75, PT, PT, R11, R75, RZ ;  /* 0x0000004b0b4b7210 */ /* 0x000fe20007ffe0ff */
[----:B------:R-:W-:Y:S01]  /*31f0*/  IMAD.WIDE.U32 R12, R15, 0x5c500000, R8 ;  /* 0x5c5000000f0c7825 */ /* 0x000fe200078e0008 */
[----:B------:R-:W-:Y:S02]  /*3200*/  IADD3 R15, PT, PT, R7, R103, RZ ;  /* 0x00000067070f7210 */ /* 0x000fe40007ffe0ff */
[----:B------:R-:W-:Y:S01]  /*3210*/  SHF.R.U64 R75, R10, 0x1f, R75 ;  /* 0x0000001f0a4b7819 */ /* 0x000fe2000000124b */
[----:B------:R-:W-:Y:S01]  /*3220*/  IDP.4A.S8.S8 R7, R55, R67, R2 ;  /* 0x0000004337077226 */ /* 0x000fe20000000602 */
[----:B------:R-:W-:Y:S01]  /*3230*/  IADD3 R13, PT, PT, R13, R65, RZ ;  /* 0x000000410d0d7210 */ /* 0x000fe20007ffe0ff */
[-C--:B--2---:R-:W-:Y:S01]  /*3240*/  IDP.4A.S8.S8 R11, R49, R16.reuse, R94 ;  /* 0x00000010310b7226 */ /* 0x084fe2000000065e */
[----:B------:R-:W-:Y:S01]  /*3250*/  SHF.R.U64 R2, R6, 0x1f, R15 ;  /* 0x0000001f06027819 */ /* 0x000fe2000000120f */
[-C--:B------:R-:W-:Y:S01]  /*3260*/  IDP.4A.S8.S8 R15, R55, R16.reuse, R128 ;  /* 0x00000010370f7226 */ /* 0x080fe20000000680 */
[----:B------:R-:W-:Y:S01]  /*3270*/  SHF.R.S32.HI R10, RZ, 0x1f, R7 ;  /* 0x0000001fff0a7819 */ /* 0x000fe20000011407 */
[----:B------:R2:W3:Y:S01]  /*3280*/  LDS R103, [R56+0xc1c] ;  /* 0x000c1c0038677984 */ /* 0x0004e20000000800 */
[----:B------:R-:W-:Y:S01]  /*3290*/  SHF.R.U64 R92, R12, 0x1f, R13 ;  /* 0x0000001f0c5c7819 */ /* 0x000fe2000000120d */
[----:B------:R-:W-:Y:S01]  /*32a0*/  IDP.4A.S8.S8 R13, R51, R16, R124 ;  /* 0x00000010330d7226 */ /* 0x000fe2000000067c */
[----:B------:R-:W-:Y:S01]  /*32b0*/  SHF.R.S32.HI R6, RZ, 0x1f, R11 ;  /* 0x0000001fff067819 */ /* 0x000fe2000001140b */
[----:B------:R-:W-:Y:S01]  /*32c0*/  IMAD R64, R10, 0x5c500000, RZ ;  /* 0x5c5000000a407824 */ /* 0x000fe200078e02ff */
[----:B------:R-:W-:Y:S01]  /*32d0*/  SHF.R.S32.HI R12, RZ, 0x1f, R15 ;  /* 0x0000001fff0c7819 */ /* 0x000fe2000001140f */
[----:B------:R-:W-:Y:S01]  /*32e0*/  IDP.4A.S8.S8 R157, R110, R23, R157 ;  /* 0x000000176e9d7226 */ /* 0x000fe2000000069d */
[----:B------:R-:W-:Y:S01]  /*32f0*/  SHF.R.S32.HI R10, RZ, 0x1f, R13 ;  /* 0x0000001fff0a7819 */ /* 0x000fe2000001140d */
[----:B------:R-:W-:-:S02]  /*3300*/  IMAD R14, R6, 0x5c500000, RZ ;  /* 0x5c500000060e7824 */ /* 0x000fc400078e02ff */
[C---:B------:R-:W-:Y:S02]  /*3310*/  IMAD R107, R7.reuse, 0x116a2, R64 ;  /* 0x000116a2076b7824 */ /* 0x040fe400078e0240 */
[----:B------:R-:W-:-:S04]  /*3320*/  IMAD.WIDE.U32 R6, R7, 0x5c500000, R8 ;  /* 0x5c50000007067825 */ /* 0x000fc800078e0008 */
[----:B------:R-:W-:Y:S01]  /*3330*/  IMAD R65, R11, 0x116a2, R14 ;  /* 0x000116a20b417824 */ /* 0x000fe200078e020e */
[----:B------:R-:W-:Y:S01]  /*3340*/  IADD3 R7, PT, PT, R7, R107, RZ ;  /* 0x0000006b07077210 */ /* 0x000fe20007ffe0ff */
[----:B------:R-:W-:Y:S02]  /*3350*/  IMAD R14, R12, 0x5c500000, RZ ;  /* 0x5c5000000c0e7824 */ /* 0x000fe400078e02ff */
[----:B------:R-:W-:Y:S01]  /*3360*/  IMAD R64, R10, 0x5c500000, RZ ;  /* 0x5c5000000a407824 */ /* 0x000fe200078e02ff */
[----:B--2---:R-:W-:Y:S01]  /*3370*/  SHF.R.U64 R56, R6, 0x1f, R7 ;  /* 0x0000001f06387819 */ /* 0x004fe20000001207 */
[----:B------:R-:W-:-:S04]  /*3380*/  IMAD.WIDE.U32 R10, R11, 0x5c500000, R8 ;  /* 0x5c5000000b0a7825 */ /* 0x000fc800078e0008 */
[----:B------:R-:W-:Y:S01]  /*3390*/  IMAD R107, R15, 0x116a2, R14 ;  /* 0x000116a20f6b7824 */ /* 0x000fe200078e020e */
[----:B------:R-:W-:Y:S01]  /*33a0*/  IADD3 R65, PT, PT, R11, R65, RZ ;  /* 0x000000410b417210 */ /* 0x000fe20007ffe0ff */
[----:B------:R-:W-:Y:S02]  /*33b0*/  IMAD R105, R13, 0x116a2, R64 ;  /* 0x000116a20d697824 */ /* 0x000fe400078e0240 */
[----:B------:R-:W-:Y:S01]  /*33c0*/  IMAD.WIDE.U32 R14, R15, 0x5c500000, R8 ;  /* 0x5c5000000f0e7825 */ /* 0x000fe200078e0008 */
[----:B------:R-:W-:-:S03]  /*33d0*/  SHF.R.U64 R94, R10, 0x1f, R65 ;  /* 0x0000001f0a5e7819 */ /* 0x000fc60000001241 */
[----:B------:R-:W-:Y:S01]  /*33e0*/  IMAD.WIDE.U32 R12, R13, 0x5c500000, R8 ;  /* 0x5c5000000d0c7825 */ /* 0x000fe200078e0008 */
[----:B------:R-:W-:-:S03]  /*33f0*/  IADD3 R11, PT, PT, R15, R107, RZ ;  /* 0x0000006b0f0b7210 */ /* 0x000fc60007ffe0ff */
[-C--:B0-----:R-:W-:Y:S01]  /*3400*/  IDP.4A.S8.S8 R7, R49, R76.reuse, R96 ;  /* 0x0000004c31077226 */ /* 0x081fe20000000660 */
[----:B------:R-:W-:Y:S01]  /*3410*/  IADD3 R13, PT, PT, R13, R105, RZ ;  /* 0x000000690d0d7210 */ /* 0x000fe20007ffe0ff */
[-C--:B------:R-:W-:Y:S01]  /*3420*/  IDP.4A.S8.S8 R65, R55, R76.reuse, R130 ;  /* 0x0000004c37417226 */ /* 0x080fe20000000682 */
[----:B------:R-:W-:Y:S01]  /*3430*/  SHF.R.U64 R98, R14, 0x1f, R11 ;  /* 0x0000001f0e627819 */ /* 0x000fe2000000120b */
[C---:B-1----:R-:W-:Y:S01]  /*3440*/  IDP.4A.S8.S8 R11, R49.reuse, R73, R74 ;  /* 0x00000049310b7226 */ /* 0x042fe2000000064a */
[----:B------:R-:W-:Y:S01]  /*3450*/  SHF.R.S32.HI R6, RZ, 0x1f, R7 ;  /* 0x0000001fff067819 */ /* 0x000fe20000011407 */
[----:B---3--:R-:W-:Y:S01]  /*3460*/  IDP.4A.S8.S8 R49, R49, R103, R80 ;  /* 0x0000006731317226 */ /* 0x008fe20000000650 */
[----:B------:R-:W-:Y:S01]  /*3470*/  SHF.R.U64 R96, R12, 0x1f, R13 ;  /* 0x0000001f0c607819 */ /* 0x000fe2000000120d */
[----:B------:R-:W-:Y:S01]  /*3480*/  IDP.4A.S8.S8 R13, R51, R76, R126 ;  /* 0x0000004c330d7226 */ /* 0x000fe2000000067e */
[----:B------:R-:W-:Y:S01]  /*3490*/  SHF.R.S32.HI R12, RZ, 0x1f, R65 ;  /* 0x0000001fff0c7819 */ /* 0x000fe20000011441 */
[----:B------:R-:W-:Y:S01]  /*34a0*/  IMAD R14, R6, 0x5c500000, RZ ;  /* 0x5c500000060e7824 */ /* 0x000fe200078e02ff */
[----:B------:R-:W-:Y:S01]  /*34b0*/  SHF.R.S32.HI R6, RZ, 0x1f, R11 ;  /* 0x0000001fff067819 */ /* 0x000fe2000001140b */
[----:B------:R-:W0:Y:S01]  /*34c0*/  LDS R126, [UR6+0x114] ;  /* 0x00011406ff7e7984 */ /* 0x000e220008000800 */
[----:B------:R-:W-:Y:S01]  /*34d0*/  SHF.R.S32.HI R10, RZ, 0x1f, R13 ;  /* 0x0000001fff0a7819 */ /* 0x000fe2000001140d */
[----:B------:R-:W-:-:S02]  /*34e0*/  IMAD R74, R12, 0x5c500000, RZ ;  /* 0x5c5000000c4a7824 */ /* 0x000fc400078e02ff */
[C---:B------:R-:W-:Y:S01]  /*34f0*/  IMAD R105, R7.reuse, 0x116a2, R14 ;  /* 0x000116a207697824 */ /* 0x040fe200078e020e */
[----:B------:R-:W1:Y:S01]  /*3500*/  LDS R130, [UR6+0x11c] ;  /* 0x00011c06ff827984 */ /* 0x000e620008000800 */
[----:B------:R-:W-:-:S04]  /*3510*/  IMAD.WIDE.U32 R14, R7, 0x5c500000, R8 ;  /* 0x5c500000070e7825 */ /* 0x000fc800078e0008 */
[----:B------:R-:W-:Y:S02]  /*3520*/  IMAD R64, R6, 0x5c500000, RZ ;  /* 0x5c50000006407824 */ /* 0x000fe400078e02ff */
[----:B------:R-:W-:Y:S02]  /*3530*/  IMAD R10, R10, 0x5c500000, RZ ;  /* 0x5c5000000a0a7824 */ /* 0x000fe400078e02ff */
[C---:B------:R-:W-:Y:S02]  /*3540*/  IMAD R111, R65.reuse, 0x116a2, R74 ;  /* 0x000116a2416f7824 */ /* 0x040fe400078e024a */
[----:B------:R-:W-:Y:S01]  /*3550*/  IMAD.WIDE.U32 R6, R65, 0x5c500000, R8 ;  /* 0x5c50000041067825 */ /* 0x000fe200078e0008 */
[----:B------:R-:W-:-:S03]  /*3560*/  IADD3 R65, PT, PT, R15, R105, RZ ;  /* 0x000000690f417210 */ /* 0x000fc60007ffe0ff */
[----:B------:R-:W-:Y:S01]  /*3570*/  IMAD R107, R13, 0x116a2, R10 ;  /* 0x000116a20d6b7824 */ /* 0x000fe200078e020a */
[----:B------:R-:W-:Y:S01]  /*3580*/  IADD3 R7, PT, PT, R7, R111, RZ ;  /* 0x0000006f07077210 */ /* 0x000fe20007ffe0ff */
[----:B------:R-:W-:-:S03]  /*3590*/  IMAD.WIDE.U32 R12, R13, 0x5c500000, R8 ;  /* 0x5c5000000d0c7825 */ /* 0x000fc600078e0008 */
[----:B------:R-:W-:Y:S01]  /*35a0*/  SHF.R.U64 R104, R6, 0x1f, R7 ;  /* 0x0000001f06687819 */ /* 0x000fe20000001207 */
[----:B------:R-:W-:Y:S01]  /*35b0*/  IDP.4A.S8.S8 R15, R51, R73, R60 ;  /* 0x00000049330f7226 */ /* 0x000fe2000000063c */
[----:B------:R-:W-:Y:S01]  /*35c0*/  IADD3 R13, PT, PT, R13, R107, RZ ;  /* 0x0000006b0d0d7210 */ /* 0x000fe20007ffe0ff */
[C---:B------:R-:W-:Y:S01]  /*35d0*/  IMAD R109, R11.reuse, 0x116a2, R64 ;  /* 0x000116a20b6d7824 */ /* 0x040fe200078e0240 */
[----:B------:R-:W-:Y:S01]  /*35e0*/  SHF.R.U64 R60, R14, 0x1f, R65 ;  /* 0x0000001f0e3c7819 */ /* 0x000fe20000001241 */
[----:B------:R-:W-:Y:S01]  /*35f0*/  IMAD.WIDE.U32 R10, R11, 0x5c500000, R8 ;  /* 0x5c5000000b0a7825 */ /* 0x000fe200078e0008 */
[----:B------:R-:W-:Y:S02]  /*3600*/  SHF.R.S32.HI R6, RZ, 0x1f, R15 ;  /* 0x0000001fff067819 */ /* 0x000fe4000001140f */
[----:B------:R-:W-:Y:S01]  /*3610*/  SHF.R.U64 R74, R12, 0x1f, R13 ;  /* 0x0000001f0c4a7819 */ /* 0x000fe2000000120d */
[----:B------:R-:W-:Y:S01]  /*3620*/  IDP.4A.S8.S8 R7, R55, R103, R132 ;  /* 0x0000006737077226 */ /* 0x000fe20000000684 */
[----:B------:R-:W-:Y:S01]  /*3630*/  IADD3 R13, PT, PT, R11, R109, RZ ;  /* 0x0000006d0b0d7210 */ /* 0x000fe20007ffe0ff */
[----:B------:R-:W-:Y:S01]  /*3640*/  IMAD R12, R6, 0x5c500000, RZ ;  /* 0x5c500000060c7824 */ /* 0x000fe200078e02ff */
[----:B------:R-:W-:Y:S01]  /*3650*/  SHF.R.S32.HI R6, RZ, 0x1f, R49 ;  /* 0x0000001fff067819 */ /* 0x000fe20000011431 */
[----:B------:R-:W-:Y:S01]  /*3660*/  IDP.4A.S8.S8 R11, R55, R73, R4 ;  /* 0x00000049370b7226 */ /* 0x000fe20000000604 */
[----:B------:R-:W-:Y:S01]  /*3670*/  SHF.R.U64 R4, R10, 0x1f, R13 ;  /* 0x0000001f0a047819 */ /* 0x000fe2000000120d */
[----:B------:R-:W-:Y:S01]  /*3680*/  IDP.4A.S8.S8 R13, R51, R103, R78 ;  /* 0x00000067330d7226 */ /* 0x000fe2000000064e */
[----:B------:R-:W-:Y:S01]  /*3690*/  SHF.R.S32.HI R51, RZ, 0x1f, R7 ;  /* 0x0000001fff337819 */ /* 0x000fe20000011407 */
[----:B------:R-:W-:Y:S01]  /*36a0*/  IMAD R6, R6, 0x5c500000, RZ ;  /* 0x5c50000006067824 */ /* 0x000fe200078e02ff */
[----:B------:R-:W-:Y:S01]  /*36b0*/  SHF.R.S32.HI R10, RZ, 0x1f, R11 ;  /* 0x0000001fff0a7819 */ /* 0x000fe2000001140b */
[C---:B------:R-:W-:Y:S01]  /*36c0*/  IMAD R55, R15.reuse, 0x116a2, R12 ;  /* 0x000116a20f377824 */ /* 0x040fe200078e020c */
[----:B------:R-:W-:Y:S01]  /*36d0*/  SHF.R.S32.HI R12, RZ, 0x1f, R13 ;  /* 0x0000001fff0c7819 */ /* 0x000fe2000001140d */
[----:B------:R-:W-:-:S04]  /*36e0*/  IMAD.WIDE.U32 R14, R15, 0x5c500000, R8 ;  /* 0x5c5000000f0e7825 */ /* 0x000fc800078e0008 */
[----:B------:R-:W-:Y:S02]  /*36f0*/  IMAD R105, R49, 0x116a2, R6 ;  /* 0x000116a231697824 */ /* 0x000fe400078e0206 */
[----:B------:R-:W-:Y:S01]  /*3700*/  IMAD R6, R51, 0x5c500000, RZ ;  /* 0x5c50000033067824 */ /* 0x000fe200078e02ff */
[----:B------:R-:W-:Y:S01]  /*3710*/  IADD3 R51, PT, PT, R15, R55, RZ ;  /* 0x000000370f337210 */ /* 0x000fe20007ffe0ff */
[----:B------:R-:W-:Y:S02]  /*3720*/  IMAD R10, R10, 0x5c500000, RZ ;  /* 0x5c5000000a0a7824 */ /* 0x000fe400078e02ff */
[----:B------:R-:W-:Y:S01]  /*3730*/  IMAD R15, R7, 0x116a2, R6 ;  /* 0x000116a2070f7824 */ /* 0x000fe200078e0206 */
[----:B------:R-:W-:Y:S01]  /*3740*/  SHF.R.U64 R51, R14, 0x1f, R51 ;  /* 0x0000001f0e337819 */ /* 0x000fe20000001233 */
[----:B------:R-:W-:Y:S02]  /*3750*/  IMAD R107, R11, 0x116a2, R10 ;  /* 0x000116a20b6b7824 */ /* 0x000fe400078e020a */
[----:B------:R-:W-:-:S04]  /*3760*/  IMAD.WIDE.U32 R6, R7, 0x5c500000, R8 ;  /* 0x5c50000007067825 */ /* 0x000fc800078e0008 */
[----:B------:R-:W-:Y:S01]  /*3770*/  IMAD.WIDE.U32 R10, R11, 0x5c500000, R8 ;  /* 0x5c5000000b0a7825 */ /* 0x000fe200078e0008 */
[----:B------:R-:W-:-:S03]  /*3780*/  IADD3 R7, PT, PT, R7, R15, RZ ;  /* 0x0000000f07077210 */ /* 0x000fc60007ffe0ff */
[----:B------:R-:W-:Y:S01]  /*3790*/  IMAD R12, R12, 0x5c500000, RZ ;  /* 0x5c5000000c0c7824 */ /* 0x000fe200078e02ff */
[----:B------:R-:W-:Y:S01]  /*37a0*/  IADD3 R55, PT, PT, R11, R107, RZ ;  /* 0x0000006b0b377210 */ /* 0x000fe20007ffe0ff */
[----:B------:R-:W-:Y:S01]  /*37b0*/  IMAD.WIDE.U32 R64, R49, 0x5c500000, R8 ;  /* 0x5c50000031407825 */ /* 0x000fe200078e0008 */
[----:B------:R-:W-:Y:S02]  /*37c0*/  SHF.R.U64 R78, R6, 0x1f, R7 ;  /* 0x0000001f064e7819 */ /* 0x000fe40000001207 */
[----:B------:R-:W-:Y:S01]  /*37d0*/  SHF.R.U64 R55, R10, 0x1f, R55 ;  /* 0x0000001f0a377819 */ /* 0x000fe20000001237 */
[C---:B------:R-:W-:Y:S01]  /*37e0*/  IMAD R49, R13.reuse, 0x116a2, R12 ;  /* 0x000116a20d317824 */ /* 0x040fe200078e020c */
[----:B------:R-:W-:Y:S01]  /*37f0*/  SHF.R.S32.HI R6, RZ, 0x1f, R149 ;  /* 0x0000001fff067819 */ /* 0x000fe20000011495 */
[----:B------:R-:W-:Y:S01]  /*3800*/  IMAD.WIDE.U32 R12, R13, 0x5c500000, R8 ;  /* 0x5c5000000d0c7825 */ /* 0x000fe200078e0008 */
[----:B------:R-:W-:Y:S02]  /*3810*/  SHF.R.S32.HI R7, RZ, 0x1f, R147 ;  /* 0x0000001fff077819 */ /* 0x000fe40000011493 */
[----:B------:R-:W-:Y:S01]  /*3820*/  SHF.R.S32.HI R10, RZ, 0x1f, R157 ;  /* 0x0000001fff0a7819 */ /* 0x000fe2000001149d */
[----:B------:R-:W-:Y:S01]  /*3830*/  IMAD R6, R6, 0x5c500000, RZ ;  /* 0x5c50000006067824 */ /* 0x000fe200078e02ff */
[----:B------:R-:W-:Y:S01]  /*3840*/  IADD3 R11, PT, PT, R65, R105, RZ ;  /* 0x00000069410b7210 */ /* 0x000fe20007ffe0ff */
[----:B------:R-:W-:Y:S01]  /*3850*/  IMAD R14, R7, 0x5c500000, RZ ;  /* 0x5c500000070e7824 */ /* 0x000fe200078e02ff */
[----:B------:R-:W-:Y:S01]  /*3860*/  IADD3 R65, PT, PT, R13, R49, RZ ;  /* 0x000000310d417210 */ /* 0x000fe20007ffe0ff */
[----:B------:R-:W-:Y:S01]  /*3870*/  IMAD R80, R10, 0x5c500000, RZ ;  /* 0x5c5000000a507824 */ /* 0x000fe200078e02ff */
[----:B------:R-:W-:Y:S01]  /*3880*/  SHF.R.U64 R64, R64, 0x1f, R11 ;  /* 0x0000001f40407819 */ /* 0x000fe2000000120b */
[C---:B------:R-:W-:Y:S01]  /*3890*/  IMAD R15, R149.reuse, 0x116a2, R6 ;  /* 0x000116a2950f7824 */ /* 0x040fe200078e0206 */
[----:B------:R-:W-:Y:S01]  /*38a0*/  SHF.R.U64 R65, R12, 0x1f, R65 ;  /* 0x0000001f0c417819 */ /* 0x000fe20000001241 */
[----:B------:R-:W-:-:S04]  /*38b0*/  IMAD.WIDE.U32 R12, R149, 0x5c500000, R8 ;  /* 0x5c500000950c7825 */ /* 0x000fc800078e0008 */
[----:B------:R-:W-:Y:S01]  /*38c0*/  IDP.4A.S8.S8 R153, R110, R67, R153 ;  /* 0x000000436e997226 */ /* 0x000fe20000000699 */
[----:B------:R-:W-:Y:S01]  /*38d0*/  IADD3 R15, PT, PT, R13, R15, RZ ;  /* 0x0000000f0d0f7210 */ /* 0x000fe20007ffe0ff */
[C---:B------:R-:W-:Y:S02]  /*38e0*/  IMAD R105, R147.reuse, 0x116a2, R14 ;  /* 0x000116a293697824 */ /* 0x040fe400078e020e */
[----:B------:R-:W-:Y:S01]  /*38f0*/  IMAD.WIDE.U32 R10, R147, 0x5c500000, R8 ;  /* 0x5c500000930a7825 */ /* 0x000fe200078e0008 */
[----:B------:R-:W-:-:S03]  /*3900*/  SHF.R.S32.HI R13, RZ, 0x1f, R153 ;  /* 0x0000001fff0d7819 */ /* 0x000fc60000011499 */
[----:B------:R-:W-:Y:S01]  /*3910*/  IMAD R107, R157, 0x116a2, R80 ;  /* 0x000116a29d6b7824 */ /* 0x000fe200078e0250 */
[----:B------:R-:W-:Y:S01]  /*3920*/  IADD3 R105, PT, PT, R11, R105, RZ ;  /* 0x000000690b697210 */ /* 0x000fe20007ffe0ff */
[----:B------:R-:W-:Y:S01]  /*3930*/  IMAD.WIDE.U32 R6, R157, 0x5c500000, R8 ;  /* 0x5c5000009d067825 */ /* 0x000fe200078e0008 */
[----:B------:R-:W-:Y:S02]  /*3940*/  SHF.R.U64 R80, R12, 0x1f, R15 ;  /* 0x0000001f0c507819 */ /* 0x000fe4000000120f */
[----:B------:R-:W-:Y:S01]  /*3950*/  SHF.R.U64 R105, R10, 0x1f, R105 ;  /* 0x0000001f0a697819 */ /* 0x000fe20000001269 */
[C---:B------:R-:W-:Y:S01]  /*3960*/  IDP.4A.S8.S8 R143, R110.reuse, R16, R143 ;  /* 0x000000106e8f7226 */ /* 0x040fe2000000068f */
[----:B------:R-:W-:Y:S01]  /*3970*/  IADD3 R107, PT, PT, R7, R107, RZ ;  /* 0x0000006b076b7210 */ /* 0x000fe20007ffe0ff */
[C---:B------:R-:W-:Y:S02]  /*3980*/  IDP.4A.S8.S8 R145, R110.reuse, R76, R145 ;  /* 0x0000004c6e917226 */ /* 0x040fe40000000691 */
[----:B------:R-:W-:Y:S01]  /*3990*/  IDP.4A.S8.S8 R109, R110, R103, R48 ;  /* 0x000000676e6d7226 */ /* 0x000fe20000000630 */
[----:B------:R-:W-:Y:S01]  /*39a0*/  SHF.R.S32.HI R7, RZ, 0x1f, R143 ;  /* 0x0000001fff077819 */ /* 0x000fe2000001148f */
[----:B------:R-:W-:Y:S01]  /*39b0*/  IMAD R10, R13, 0x5c500000, RZ ;  /* 0x5c5000000d0a7824 */ /* 0x000fe200078e02ff */
[----:B------:R-:W-:Y:S01]  /*39c0*/  SHF.R.U64 R107, R6, 0x1f, R107 ;  /* 0x0000001f066b7819 */ /* 0x000fe2000000126b */
[----:B------:R-:W-:Y:S01]  /*39d0*/  IDP.4A.S8.S8 R159, R110, R73, R159 ;  /* 0x000000496e9f7226 */ /* 0x000fe2000000069f */
[----:B------:R-:W-:Y:S01]  /*39e0*/  SHF.R.S32.HI R6, RZ, 0x1f, R145 ;  /* 0x0000001fff067819 */ /* 0x000fe20000011491 */
[----:B------:R-:W-:Y:S01]  /*39f0*/  IMAD R11, R153, 0x116a2, R10 ;  /* 0x000116a2990b7824 */ /* 0x000fe200078e020a */
[----:B------:R-:W-:Y:S01]  /*3a00*/  SHF.R.S32.HI R10, RZ, 0x1f, R109 ;  /* 0x0000001fff0a7819 */ /* 0x000fe2000001146d */
[----:B------:R-:W-:Y:S01]  /*3a10*/  IMAD R12, R7, 0x5c500000, RZ ;  /* 0x5c500000070c7824 */ /* 0x000fe200078e02ff */
[----:B------:R-:W-:Y:S01]  /*3a20*/  SHF.R.S32.HI R7, RZ, 0x1f, R159 ;  /* 0x0000001fff077819 */ /* 0x000fe2000001149f */
[----:B------:R-:W-:-:S02]  /*3a30*/  IMAD R6, R6, 0x5c500000, RZ ;  /* 0x5c50000006067824 */ /* 0x000fc400078e02ff */
[C---:B------:R-:W-:Y:S02]  /*3a40*/  IMAD R111, R143.reuse, 0x116a2, R12 ;  /* 0x000116a28f6f7824 */ /* 0x040fe400078e020c */
[----:B------:R-:W-:-:S04]  /*3a50*/  IMAD.WIDE.U32 R14, R143, 0x5c500000, R8 ;  /* 0x5c5000008f0e7825 */ /* 0x000fc800078e0008 */
[----:B------:R-:W-:Y:S01]  /*3a60*/  IMAD R143, R145, 0x116a2, R6 ;  /* 0x000116a2918f7824 */ /* 0x000fe200078e0206 */
[----:B------:R-:W-:Y:S01]  /*3a70*/  IADD3 R15, PT, PT, R15, R111, RZ ;  /* 0x0000006f0f0f7210 */ /* 0x000fe20007ffe0ff */
[----:B------:R-:W-:Y:S02]  /*3a80*/  IMAD R6, R10, 0x5c500000, RZ ;  /* 0x5c5000000a067824 */ /* 0x000fe400078e02ff */
[----:B------:R-:W-:-:S04]  /*3a90*/  IMAD.WIDE.U32 R48, R153, 0x5c500000, R8 ;  /* 0x5c50000099307825 */ /* 0x000fc800078e0008 */
[----:B------:R-:W-:Y:S01]  /*3aa0*/  IMAD R110, R7, 0x5c500000, RZ ;  /* 0x5c500000076e7824 */ /* 0x000fe200078e02ff */
[----:B------:R-:W-:Y:S01]  /*3ab0*/  IADD3 R49, PT, PT, R49, R11, RZ ;  /* 0x0000000b31317210 */ /* 0x000fe20007ffe0ff */
[C---:B------:R-:W-:Y:S02]  /*3ac0*/  IMAD R147, R109.reuse, 0x116a2, R6 ;  /* 0x000116a26d937824 */ /* 0x040fe400078e0206 */
[----:B------:R-:W-:Y:S01]  /*3ad0*/  IMAD.WIDE.U32 R6, R109, 0x5c500000, R8 ;  /* 0x5c5000006d067825 */ /* 0x000fe200078e0008 */
[----:B------:R-:W-:-:S03]  /*3ae0*/  SHF.R.U64 R109, R48, 0x1f, R49 ;  /* 0x0000001f306d7819 */ /* 0x000fc60000001231 */
[----:B------:R-:W-:Y:S01]  /*3af0*/  IMAD.WIDE.U32 R12, R145, 0x5c500000, R8 ;  /* 0x5c500000910c7825 */ /* 0x000fe200078e0008 */
[----:B------:R-:W-:-:S03]  /*3b00*/  IADD3 R7, PT, PT, R7, R147, RZ ;  /* 0x0000009307077210 */ /* 0x000fc60007ffe0ff */
[----:B------:R-:W-:Y:S01]  /*3b10*/  IMAD R145, R159, 0x116a2, R110 ;  /* 0x000116a29f917824 */ /* 0x000fe200078e026e */
[----:B------:R-:W-:Y:S01]  /*3b20*/  IADD3 R111, PT, PT, R13, R143, RZ ;  /* 0x0000008f0d6f7210 */ /* 0x000fe20007ffe0ff */
[----:B------:R-:W-:Y:S01]  /*3b30*/  IMAD.WIDE.U32 R10, R159, 0x5c500000, R8 ;  /* 0x5c5000009f0a7825 */ /* 0x000fe200078e0008 */
[----:B------:R-:W-:Y:S02]  /*3b40*/  SHF.R.U64 R124, R6, 0x1f, R7 ;  /* 0x0000001f067c7819 */ /* 0x000fe40000001207 */
[----:B------:R-:W-:Y:S01]  /*3b50*/  SHF.R.U64 R110, R14, 0x1f, R15 ;  /* 0x0000001f0e6e7819 */ /* 0x000fe2000000120f */
[C---:B0-----:R-:W-:Y:S01]  /*3b60*/  IDP.4A.S8.S8 R119, R126.reuse, R134, R119 ;  /* 0x000000867e777226 */ /* 0x041fe20000000677 */
[----:B------:R-:W-:Y:S01]  /*3b70*/  IADD3 R11, PT, PT, R11, R145, RZ ;  /* 0x000000910b0b7210 */ /* 0x000fe20007ffe0ff */
[----:B------:R-:W-:Y:S01]  /*3b80*/  IDP.4A.S8.S8 R13, R126, R0, R121 ;  /* 0x000000007e0d7226 */ /* 0x000fe20000000679 */
[----:B------:R-:W-:Y:S01]  /*3b90*/  SHF.R.U64 R111, R12, 0x1f, R111 ;  /* 0x0000001f0c6f7819 */ /* 0x000fe2000000126f */
[----:B------:R-:W-:Y:S01]  /*3ba0*/  IDP.4A.S8.S8 R7, R126, R23, R90 ;  /* 0x000000177e077226 */ /* 0x000fe2000000065a */
[----:B------:R-:W-:Y:S01]  /*3bb0*/  SHF.R.U64 R116, R10, 0x1f, R11 ;  /* 0x0000001f0a747819 */ /* 0x000fe2000000120b */
[C---:B------:R-:W-:Y:S01]  /*3bc0*/  IDP.4A.S8.S8 R49, R126.reuse, R67, R88 ;  /* 0x000000437e317226 */ /* 0x040fe20000000658 */
[----:B------:R-:W-:Y:S01]  /*3bd0*/  SHF.R.S32.HI R10, RZ, 0x1f, R119 ;  /* 0x0000001fff0a7819 */ /* 0x000fe20000011477 */
[C---:B------:R-:W-:Y:S01]  /*3be0*/  IDP.4A.S8.S8 R141, R126.reuse, R16, R141 ;  /* 0x000000107e8d7226 */ /* 0x040fe2000000068d */
[----:B------:R-:W-:Y:S01]  /*3bf0*/  SHF.R.S32.HI R6, RZ, 0x1f, R13 ;  /* 0x0000001fff067819 */ /* 0x000fe2000001140d */
[----:B------:R-:W-:Y:S01]  /*3c00*/  IDP.4A.S8.S8 R139, R126, R76, R139 ;  /* 0x0000004c7e8b7226 */ /* 0x000fe2000000068b */
[----:B------:R-:W-:Y:S01]  /*3c10*/  SHF.R.S32.HI R11, RZ, 0x1f, R7 ;  /* 0x0000001fff0b7819 */ /* 0x000fe20000011407 */
[----:B------:R-:W-:-:S02]  /*3c20*/  IMAD R10, R10, 0x5c500000, RZ ;  /* 0x5c5000000a0a7824 */ /* 0x000fc400078e02ff */
[----:B------:R-:W-:Y:S02]  /*3c30*/  IMAD R6, R6, 0x5c500000, RZ ;  /* 0x5c50000006067824 */ /* 0x000fe400078e02ff */
[----:B------:R-:W-:Y:S02]  /*3c40*/  IMAD R14, R11, 0x5c500000, RZ ;  /* 0x5c5000000b0e7824 */ /* 0x000fe400078e02ff */
[----:B------:R-:W-:Y:S02]  /*3c50*/  IMAD R143, R119, 0x116a2, R10 ;  /* 0x000116a2778f7824 */ /* 0x000fe400078e020a */
[----:B------:R-:W-:Y:S02]  /*3c60*/  IMAD R15, R13, 0x116a2, R6 ;  /* 0x000116a20d0f7824 */ /* 0x000fe400078e0206 */
[----:B------:R-:W-:-:S04]  /*3c70*/  IMAD.WIDE.U32 R10, R119, 0x5c500000, R8 ;  /* 0x5c500000770a7825 */ /* 0x000fc800078e0008 */
[----:B------:R-:W-:Y:S01]  /*3c80*/  IMAD.WIDE.U32 R12, R13, 0x5c500000, R8 ;  /* 0x5c5000000d0c7825 */ /* 0x000fe200078e0008 */
[----:B------:R-:W-:-:S03]  /*3c90*/  IADD3 R11, PT, PT, R11, R143, RZ ;  /* 0x0000008f0b0b7210 */ /* 0x000fc60007ffe0ff */
[----:B------:R-:W-:Y:S01]  /*3ca0*/  IMAD R119, R7, 0x116a2, R14 ;  /* 0x000116a207777824 */ /* 0x000fe200078e020e */
[----:B------:R-:W-:Y:S01]  /*3cb0*/  IADD3 R15, PT, PT, R13, R15, RZ ;  /* 0x0000000f0d0f7210 */ /* 0x000fe20007ffe0ff */
[----:B------:R-:W-:Y:S01]  /*3cc0*/  IMAD.WIDE.U32 R6, R7, 0x5c500000, R8 ;  /* 0x5c50000007067825 */ /* 0x000fe200078e0008 */
[----:B------:R-:W-:Y:S02]  /*3cd0*/  SHF.R.S32.HI R13, RZ, 0x1f, R49 ;  /* 0x0000001fff0d7819 */ /* 0x000fe40000011431 */
[----:B------:R-:W-:Y:S01]  /*3ce0*/  SHF.R.U64 R90, R10, 0x1f, R11 ;  /* 0x0000001f0a5a7819 */ /* 0x000fe2000000120b */
[C---:B------:R-:W-:Y:S01]  /*3cf0*/  IDP.4A.S8.S8 R121, R126.reuse, R73, R122 ;  /* 0x000000497e797226 */ /* 0x040fe2000000067a */
[----:B------:R-:W-:Y:S01]  /*3d00*/  IADD3 R119, PT, PT, R7, R119, RZ ;  /* 0x0000007707777210 */ /* 0x000fe20007ffe0ff */
[----:B------:R-:W-:Y:S01]  /*3d10*/  IDP.4A.S8.S8 R143, R126, R103, R120 ;  /* 0x000000677e8f7226 */ /* 0x000fe20000000678 */
[----:B------:R-:W-:Y:S01]  /*3d20*/  SHF.R.S32.HI R7, RZ, 0x1f, R141 ;  /* 0x0000001fff077819 */ /* 0x000fe2000001148d */
[----:B------:R-:W-:Y:S01]  /*3d30*/  IMAD R10, R13, 0x5c500000, RZ ;  /* 0x5c5000000d0a7824 */ /* 0x000fe200078e02ff */
[----:B------:R-:W-:Y:S01]  /*3d40*/  SHF.R.U64 R119, R6, 0x1f, R119 ;  /* 0x0000001f06777819 */ /* 0x000fe20000001277 */
[----:B-1----:R-:W-:Y:S01]  /*3d50*/  IDP.4A.S8.S8 R117, R130, R0, R117 ;  /* 0x0000000082757226 */ /* 0x002fe20000000675 */
[----:B------:R-:W-:Y:S01]  /*3d60*/  SHF.R.S32.HI R6, RZ, 0x1f, R139 ;  /* 0x0000001fff067819 */ /* 0x000fe2000001148b */
[----:B------:R-:W-:Y:S01]  /*3d70*/  IMAD R11, R49, 0x116a2, R10 ;  /* 0x000116a2310b7824 */ /* 0x000fe200078e020a */
[----:B------:R-:W-:Y:S01]  /*3d80*/  SHF.R.U64 R88, R12, 0x1f, R15 ;  /* 0x0000001f0c587819 */ /* 0x000fe2000000120f */
[----:B------:R-:W-:Y:S01]  /*3d90*/  IMAD R12, R7, 0x5c500000, RZ ;  /* 0x5c500000070c7824 */ /* 0x000fe200078e02ff */
[----:B------:R-:W-:Y:S01]  /*3da0*/  SHF.R.S32.HI R7, RZ, 0x1f, R121 ;  /* 0x0000001fff077819 */ /* 0x000fe20000011479 */
[----:B------:R-:W-:Y:S01]  /*3db0*/  IMAD R6, R6, 0x5c500000, RZ ;  /* 0x5c50000006067824 */ /* 0x000fe200078e02ff */
[----:B------:R-:W-:Y:S01]  /*3dc0*/  SHF.R.S32.HI R10, RZ, 0x1f, R143 ;  /* 0x0000001fff0a7819 */ /* 0x000fe2000001148f */
[----:B------:R-:W-:-:S04]  /*3dd0*/  IMAD.WIDE.U32 R48, R49, 0x5c500000, R8 ;  /* 0x5c50000031307825 */ /* 0x000fc800078e0008 */
[----:B------:R-:W-:Y:S01]  /*3de0*/  IMAD R145, R141, 0x116a2, R12 ;  /* 0x000116a28d917824 */ /* 0x000fe200078e020c */
[----:B------:R-:W-:Y:S01]  /*3df0*/  IADD3 R49, PT, PT, R49, R11, RZ ;  /* 0x0000000b31317210 */ /* 0x000fe20007ffe0ff */
[----:B------:R-:W-:-:S04]  /*3e00*/  IMAD.WIDE.U32 R14, R141, 0x5c500000, R8 ;  /* 0x5c5000008d0e7825 */ /* 0x000fc800078e0008 */
[----:B------:R-:W-:Y:S02]  /*3e10*/  IMAD R141, R139, 0x116a2, R6 ;  /* 0x000116a28b8d7824 */ /* 0x000fe400078e0206 */
[----:B------:R-:W-:Y:S02]  /*3e20*/  IMAD R120, R7, 0x5c500000, RZ ;  /* 0x5c50000007787824 */ /* 0x000fe400078e02ff */
[----:B------:R-:W-:Y:S02]  /*3e30*/  IMAD R6, R10, 0x5c500000, RZ ;  /* 0x5c5000000a067824 */ /* 0x000fe400078e02ff */
[----:B------:R-:W-:-:S04]  /*3e40*/  IMAD.WIDE.U32 R12, R139, 0x5c500000, R8 ;  /* 0x5c5000008b0c7825 */ /* 0x000fc800078e0008 */
[----:B------:R-:W-:Y:S01]  /*3e50*/  IMAD R139, R121, 0x116a2, R120 ;  /* 0x000116a2798b7824 */ /* 0x000fe200078e0278 */
[----:B------:R-:W-:Y:S01]  /*3e60*/  IADD3 R13, PT, PT, R13, R141, RZ ;  /* 0x0000008d0d0d7210 */ /* 0x000fe20007ffe0ff */
[----:B------:R-:W-:Y:S01]  /*3e70*/  IMAD.WIDE.U32 R10, R121, 0x5c500000, R8 ;  /* 0x5c500000790a7825 */ /* 0x000fe200078e0008 */
[----:B------:R-:W-:Y:S02]  /*3e80*/  IADD3 R121, PT, PT, R15, R145, RZ ;  /* 0x000000910f797210 */ /* 0x000fe40007ffe0ff */
[----:B------:R-:W-:Y:S01]  /*3e90*/  SHF.R.U64 R122, R12, 0x1f, R13 ;  /* 0x0000001f0c7a7819 */ /* 0x000fe2000000120d */
[----:B------:R-:W-:Y:S01]  /*3ea0*/  IMAD R147, R143, 0x116a2, R6 ;  /* 0x000116a28f937824 */ /* 0x000fe200078e0206 */
[----:B------:R-:W-:Y:S01]  /*3eb0*/  IADD3 R11, PT, PT, R11, R139, RZ ;  /* 0x0000008b0b0b7210 */ /* 0x000fe20007ffe0ff */
[----:B------:R-:W-:Y:S01]  /*3ec0*/  IMAD.WIDE.U32 R6, R143, 0x5c500000, R8 ;  /* 0x5c5000008f067825 */ /* 0x000fe200078e0008 */
[----:B------:R-:W-:Y:S02]  /*3ed0*/  SHF.R.U64 R121, R14, 0x1f, R121 ;  /* 0x0000001f0e797819 */ /* 0x000fe40000001279 */
[----:B------:R-:W-:Y:S01]  /*3ee0*/  SHF.R.U64 R126, R10, 0x1f, R11 ;  /* 0x0000001f0a7e7819 */ /* 0x000fe2000000120b */
[C---:B------:R-:W-:Y:S01]  /*3ef0*/  IDP.4A.S8.S8 R11, R130.reuse, R134, R115 ;  /* 0x00000086820b7226 */ /* 0x040fe20000000673 */
        /* <DEDUP_REMOVED lines=15> */
[C---:B------:R-:W-:Y:S02]  /*3ff0*/  IMAD R139, R117.reuse, 0x116a2, R6 ;  /* 0x000116a2758b7824 */ /* 0x040fe400078e0206 */
[----:B------:R-:W-:-:S04]  /*4000*/  IMAD.WIDE.U32 R12, R117, 0x5c500000, R8 ;  /* 0x5c500000750c7825 */ /* 0x000fc800078e0008 */
[----:B------:R-:W-:Y:S01]  /*4010*/  IMAD.WIDE.U32 R10, R11, 0x5c500000, R8 ;  /* 0x5c5000000b0a7825 */ /* 0x000fe200078e0008 */
[----:B------:R-:W-:Y:S02]  /*4020*/  IADD3 R139, PT, PT, R13, R139, RZ ;  /* 0x0000008b0d8b7210 */ /* 0x000fe40007ffe0ff */
[----:B------:R-:W-:Y:S01]  /*4030*/  SHF.R.S32.HI R13, RZ, 0x1f, R49 ;  /* 0x0000001fff0d7819 */ /* 0x000fe20000011431 */
[----:B------:R-:W-:Y:S01]  /*4040*/  IMAD R141, R7, 0x116a2, R14 ;  /* 0x000116a2078d7824 */ /* 0x000fe200078e020e */
[----:B------:R-:W-:Y:S01]  /*4050*/  IADD3 R15, PT, PT, R11, R15, RZ ;  /* 0x0000000f0b0f7210 */ /* 0x000fe20007ffe0ff */
[----:B------:R-:W-:-:S03]  /*4060*/  IMAD.WIDE.U32 R6, R7, 0x5c500000, R8 ;  /* 0x5c50000007067825 */ /* 0x000fc600078e0008 */
[----:B------:R-:W-:Y:S01]  /*4070*/  SHF.R.U64 R84, R10, 0x1f, R15 ;  /* 0x0000001f0a547819 */ /* 0x000fe2000000120f */
[----:B------:R-:W-:Y:S01]  /*4080*/  IDP.4A.S8.S8 R117, R130, R103, R44 ;  /* 0x0000006782757226 */ /* 0x000fe2000000062c */
[----:B------:R-:W-:Y:S01]  /*4090*/  IADD3 R11, PT, PT, R7, R141, RZ ;  /* 0x0000008d070b7210 */ /* 0x000fe20007ffe0ff */
[----:B------:R-:W-:Y:S01]  /*40a0*/  IMAD R10, R13, 0x5c500000, RZ ;  /* 0x5c5000000d0a7824 */ /* 0x000fe200078e02ff */
[----:B------:R-:W-:Y:S01]  /*40b0*/  SHF.R.S32.HI R7, RZ, 0x1f, R137 ;  /* 0x0000001fff077819 */ /* 0x000fe20000011489 */
[----:B------:R-:W-:Y:S01]  /*40c0*/  IMAD.WIDE.U32 R14, R137, 0x5c500000, R8 ;  /* 0x5c500000890e7825 */ /* 0x000fe200078e0008 */
[----:B------:R-:W-:Y:S02]  /*40d0*/  SHF.R.U64 R86, R6, 0x1f, R11 ;  /* 0x0000001f06567819 */ /* 0x000fe4000000120b */
[----:B------:R-:W-:Y:S01]  /*40e0*/  SHF.R.S32.HI R6, RZ, 0x1f, R135 ;  /* 0x0000001fff067819 */ /* 0x000fe20000011487 */
[----:B------:R-:W-:Y:S01]  /*40f0*/  IMAD R11, R49, 0x116a2, R10 ;  /* 0x000116a2310b7824 */ /* 0x000fe200078e020a */
[----:B------:R-:W-:Y:S01]  /*4100*/  SHF.R.U64 R44, R12, 0x1f, R139 ;  /* 0x0000001f0c2c7819 */ /* 0x000fe2000000128b */
[----:B------:R-:W-:Y:S01]  /*4110*/  IMAD R12, R7, 0x5c500000, RZ ;  /* 0x5c500000070c7824 */ /* 0x000fe200078e02ff */
[----:B------:R-:W-:Y:S01]  /*4120*/  SHF.R.S32.HI R10, RZ, 0x1f, R117 ;  /* 0x0000001fff0a7819 */ /* 0x000fe20000011475 */
[----:B------:R-:W-:Y:S01]  /*4130*/  IMAD R6, R6, 0x5c500000, RZ ;  /* 0x5c50000006067824 */ /* 0x000fe200078e02ff */
[----:B------:R-:W-:Y:S01]  /*4140*/  SHF.R.S32.HI R7, RZ, 0x1f, R115 ;  /* 0x0000001fff077819 */ /* 0x000fe20000011473 */
[----:B------:R-:W-:-:S02]  /*4150*/  IMAD R139, R137, 0x116a2, R12 ;  /* 0x000116a2898b7824 */ /* 0x000fc400078e020c */
[----:B------:R-:W-:Y:S02]  /*4160*/  IMAD R137, R135, 0x116a2, R6 ;  /* 0x000116a287897824 */ /* 0x000fe400078e0206 */
[----:B------:R-:W-:Y:S02]  /*4170*/  IMAD R6, R10, 0x5c500000, RZ ;  /* 0x5c5000000a067824 */ /* 0x000fe400078e02ff */
[----:B------:R-:W-:-:S04]  /*4180*/  IMAD.WIDE.U32 R48, R49, 0x5c500000, R8 ;  /* 0x5c50000031307825 */ /* 0x000fc800078e0008 */
[----:B------:R-:W-:Y:S01]  /*4190*/  IMAD R118, R7, 0x5c500000, RZ ;  /* 0x5c50000007767824 */ /* 0x000fe200078e02ff */
[----:B------:R-:W-:Y:S01]  /*41a0*/  IADD3 R49, PT, PT, R49, R11, RZ ;  /* 0x0000000b31317210 */ /* 0x000fe20007ffe0ff */
[----:B------:R-:W-:-:S04]  /*41b0*/  IMAD.WIDE.U32 R12, R135, 0x5c500000, R8 ;  /* 0x5c500000870c7825 */ /* 0x000fc800078e0008 */
[----:B------:R-:W-:Y:S01]  /*41c0*/  IMAD R141, R117, 0x116a2, R6 ;  /* 0x000116a2758d7824 */ /* 0x000fe200078e0206 */
[----:B------:R-:W-:Y:S01]  /*41d0*/  IADD3 R13, PT, PT, R13, R137, RZ ;  /* 0x000000890d0d7210 */ /* 0x000fe20007ffe0ff */
[----:B------:R-:W-:Y:S01]  /*41e0*/  IMAD.WIDE.U32 R6, R117, 0x5c500000, R8 ;  /* 0x5c50000075067825 */ /* 0x000fe200078e0008 */
[----:B------:R-:W-:-:S03]  /*41f0*/  IADD3 R117, PT, PT, R15, R139, RZ ;  /* 0x0000008b0f757210 */ /* 0x000fc60007ffe0ff */
[----:B------:R-:W-:Y:S01]  /*4200*/  IMAD R135, R115, 0x116a2, R118 ;  /* 0x000116a273877824 */ /* 0x000fe200078e0276 */
[----:B------:R-:W-:Y:S01]  /*4210*/  IADD3 R7, PT, PT, R7, R141, RZ ;  /* 0x0000008d07077210 */ /* 0x000fe20007ffe0ff */
[----:B------:R-:W-:Y:S01]  /*4220*/  IMAD.WIDE.U32 R10, R115, 0x5c500000, R8 ;  /* 0x5c500000730a7825 */ /* 0x000fe200078e0008 */
[----:B------:R-:W-:Y:S02]  /*4230*/  SHF.R.U64 R118, R12, 0x1f, R13 ;  /* 0x0000001f0c767819 */ /* 0x000fe4000000120d */
[----:B------:R-:W-:Y:S01]  /*4240*/  SHF.R.U64 R132, R6, 0x1f, R7 ;  /* 0x0000001f06847819 */ /* 0x000fe20000001207 */
[C---:B------:R-:W-:Y:S01]  /*4250*/  IDP.4A.S8.S8 R13, R136.reuse, R0, R113 ;  /* 0x00000000880d7226 */ /* 0x040fe20000000671 */
[----:B------:R-:W-:Y:S01]  /*4260*/  IADD3 R11, PT, PT, R11, R135, RZ ;  /* 0x000000870b0b7210 */ /* 0x000fe20007ffe0ff */
[C---:B------:R-:W-:Y:S01]  /*4270*/  IDP.4A.S8.S8 R63, R136.reuse, R134, R63 ;  /* 0x00000086883f7226 */ /* 0x040fe2000000063f */
[----:B------:R-:W0:Y:S01]  /*4280*/  LDS R135, [UR6+0x12c] ;  /* 0x00012c06ff877984 */ /* 0x000e220008000800 */
        /* <DEDUP_REMOVED lines=11> */
[----:B------:R-:W-:Y:S01]  /*4340*/  SHF.R.U64 R115, R48, 0x1f, R49 ;  /* 0x0000001f30737819 */ /* 0x000fe20000001231 */
[----:B------:R-:W-:-:S02]  /*4350*/  IMAD R14, R11, 0x5c500000, RZ ;  /* 0x5c5000000b0e7824 */ /* 0x000fc400078e02ff */
[----:B------:R-:W-:Y:S02]  /*4360*/  IMAD R15, R13, 0x116a2, R6 ;  /* 0x000116a20d0f7824 */ /* 0x000fe400078e0206 */
[----:B------:R-:W-:Y:S02]  /*4370*/  IMAD R137, R63, 0x116a2, R10 ;  /* 0x000116a23f897824 */ /* 0x000fe400078e020a */
[----:B------:R-:W-:-:S04]  /*4380*/  IMAD.WIDE.U32 R12, R13, 0x5c500000, R8 ;  /* 0x5c5000000d0c7825 */ /* 0x000fc800078e0008 */
[----:B------:R-:W-:Y:S01]  /*4390*/  IMAD.WIDE.U32 R10, R63, 0x5c500000, R8 ;  /* 0x5c5000003f0a7825 */ /* 0x000fe200078e0008 */
[----:B------:R-:W-:-:S03]  /*43a0*/  IADD3 R15, PT, PT, R13, R15, RZ ;  /* 0x0000000f0d0f7210 */ /* 0x000fc60007ffe0ff */
[----:B------:R-:W-:Y:S01]  /*43b0*/  IMAD R139, R7, 0x116a2, R14 ;  /* 0x000116a2078b7824 */ /* 0x000fe200078e020e */
[----:B------:R-:W-:Y:S01]  /*43c0*/  IADD3 R63, PT, PT, R11, R137, RZ ;  /* 0x000000890b3f7210 */ /* 0x000fe20007ffe0ff */
[----:B------:R-:W-:Y:S02]  /*43d0*/  IDP.4A.S8.S8 R49, R136, R67, R114 ;  /* 0x0000004388317226 */ /* 0x000fe40000000672 */
[----:B------:R-:W-:Y:S01]  /*43e0*/  IMAD.WIDE.U32 R6, R7, 0x5c500000, R8 ;  /* 0x5c50000007067825 */ /* 0x000fe200078e0008 */
[----:B------:R-:W-:Y:S02]  /*43f0*/  SHF.R.U64 R63, R10, 0x1f, R63 ;  /* 0x0000001f0a3f7819 */ /* 0x000fe4000000123f */
[----:B------:R-:W-:Y:S01]  /*4400*/  SHF.R.S32.HI R13, RZ, 0x1f, R49 ;  /* 0x0000001fff0d7819 */ /* 0x000fe20000011431 */
[----:B------:R-:W-:Y:S01]  /*4410*/  IDP.4A.S8.S8 R137, R136, R103, R50 ;  /* 0x0000006788897226 */ /* 0x000fe20000000632 */
[----:B------:R-:W-:Y:S01]  /*4420*/  IADD3 R11, PT, PT, R7, R139, RZ ;  /* 0x0000008b070b7210 */ /* 0x000fe20007ffe0ff */
[----:B------:R-:W-:Y:S01]  /*4430*/  LDS R136, [UR6+0x17c] ;  /* 0x00017c06ff887984 */ /* 0x000fe20008000800 */
[----:B------:R-:W-:Y:S01]  /*4440*/  SHF.R.S32.HI R7, RZ, 0x1f, R133 ;  /* 0x0000001fff077819 */ /* 0x000fe20000011485 */
[----:B------:R-:W-:Y:S01]  /*4450*/  IMAD R10, R13, 0x5c500000, RZ ;  /* 0x5c5000000d0a7824 */ /* 0x000fe200078e02ff */
[----:B------:R-:W-:Y:S01]  /*4460*/  SHF.R.U64 R82, R6, 0x1f, R11 ;  /* 0x0000001f06527819 */ /* 0x000fe2000000120b */
[----:B0-----:R-:W-:Y:S01]  /*4470*/  IDP.4A.S8.S8 R129, R135, R134, R129 ;  /* 0x0000008687817226 */ /* 0x001fe20000000681 */
        /* <DEDUP_REMOVED lines=8> */
[----:B------:R-:W-:-:S04]  /*4500*/  IMAD.WIDE.U32 R14, R133, 0x5c500000, R8 ;  /* 0x5c500000850e7825 */ /* 0x000fc800078e0008 */
[----:B------:R-:W-:Y:S02]  /*4510*/  IMAD R133, R131, 0x116a2, R6 ;  /* 0x000116a283857824 */ /* 0x000fe400078e0206 */
[----:B------:R-:W-:-:S04]  /*4520*/  IMAD.WIDE.U32 R48, R49, 0x5c500000, R8 ;  /* 0x5c50000031307825 */ /* 0x000fc800078e0008 */
[----:B------:R-:W-:Y:S01]  /*4530*/  IMAD.WIDE.U32 R12, R131, 0x5c500000, R8 ;  /* 0x5c500000830c7825 */ /* 0x000fe200078e0008 */
[----:B------:R-:W-:-:S03]  /*4540*/  IADD3 R49, PT, PT, R49, R11, RZ ;  /* 0x0000000b31317210 */ /* 0x000fc60007ffe0ff */
        /* <DEDUP_REMOVED lines=13> */
[C---:B------:R-:W-:Y:S01]  /*4620*/  IDP.4A.S8.S8 R7, R135.reuse, R23, R108 ;  /* 0x0000001787077226 */ /* 0x040fe2000000066c */
[----:B------:R-:W0:Y:S01]  /*4630*/  LDS R127, [UR6+0x174] ;  /* 0x00017406ff7f7984 */ /* 0x000e220008000800 */
[----:B------:R-:W-:Y:S01]  /*4640*/  SHF.R.U64 R113, R14, 0x1f, R113 ;  /* 0x0000001f0e717819 */ /* 0x000fe20000001271 */
[C---:B------:R-:W-:Y:S01]  /*4650*/  IDP.4A.S8.S8 R125, R135.reuse, R16, R125 ;  /* 0x00000010877d7226 */ /* 0x040fe2000000067d */
[----:B------:R-:W-:Y:S01]  /*4660*/  SHF.R.U64 R131, R10, 0x1f, R131 ;  /* 0x0000001f0a837819 */ /* 0x000fe20000001283 */
[C---:B------:R-:W-:Y:S01]  /*4670*/  IDP.4A.S8.S8 R137, R135.reuse, R76, R123 ;  /* 0x0000004c87897226 */ /* 0x040fe2000000067b */
[----:B------:R-:W-:Y:S01]  /*4680*/  SHF.R.S32.HI R6, RZ, 0x1f, R13 ;  /* 0x0000001fff067819 */ /* 0x000fe2000001140d */
[----:B------:R-:W-:Y:S01]  /*4690*/  IDP.4A.S8.S8 R123, R135, R73, R106 ;  /* 0x00000049877b7226 */ /* 0x000fe2000000066a */
[----:B------:R-:W-:-:S02]  /*46a0*/  SHF.R.S32.HI R10, RZ, 0x1f, R129 ;  /* 0x0000001fff0a7819 */ /* 0x000fc40000011481 */
[----:B------:R-:W-:Y:S01]  /*46b0*/  SHF.R.S32.HI R11, RZ, 0x1f, R7 ;  /* 0x0000001fff0b7819 */ /* 0x000fe20000011407 */
[----:B------:R-:W-:Y:S01]  /*46c0*/  IMAD R6, R6, 0x5c500000, RZ ;  /* 0x5c50000006067824 */ /* 0x000fe200078e02ff */
[----:B------:R-:W-:Y:S01]  /*46d0*/  SHF.R.U64 R112, R48, 0x1f, R49 ;  /* 0x0000001f30707819 */ /* 0x000fe20000001231 */
[----:B------:R-:W-:Y:S02]  /*46e0*/  IMAD R10, R10, 0x5c500000, RZ ;  /* 0x5c5000000a0a7824 */ /* 0x000fe400078e02ff */
[----:B------:R-:W-:Y:S02]  /*46f0*/  IMAD R14, R11, 0x5c500000, RZ ;  /* 0x5c5000000b0e7824 */ /* 0x000fe400078e02ff */
[C---:B------:R-:W-:Y:S02]  /*4700*/  IMAD R15, R13.reuse, 0x116a2, R6 ;  /* 0x000116a20d0f7824 */ /* 0x040fe400078e0206 */
[----:B------:R-:W-:-:S04]  /*4710*/  IMAD.WIDE.U32 R12, R13, 0x5c500000, R8 ;  /* 0x5c5000000d0c7825 */ /* 0x000fc800078e0008 */
[C---:B------:R-:W-:Y:S02]  /*4720*/  IMAD R139, R129.reuse, 0x116a2, R10 ;  /* 0x000116a2818b7824 */ /* 0x040fe400078e020a */
        /* <DEDUP_REMOVED lines=10> */
[----:B------:R-:W-:Y:S01]  /*47d0*/  IMAD.WIDE.U32 R14, R125, 0x5c500000, R8 ;  /* 0x5c5000007d0e7825 */ /* 0x000fe200078e0008 */
[----:B------:R-:W-:-:S02]  /*47e0*/  SHF.R.S32.HI R7, RZ, 0x1f, R125 ;  /* 0x0000001fff077819 */ /* 0x000fc4000001147d */
[----:B------:R-:W-:Y:S01]  /*47f0*/  SHF.R.U64 R106, R6, 0x1f, R11 ;  /* 0x0000001f066a7819 */ /* 0x000fe2000000120b */
[----:B------:R-:W-:Y:S01]  /*4800*/  IMAD R10, R13, 0x5c500000, RZ ;  /* 0x5c5000000d0a7824 */ /* 0x000fe200078e02ff */
[----:B------:R-:W-:Y:S01]  /*4810*/  SHF.R.S32.HI R6, RZ, 0x1f, R137 ;  /* 0x0000001fff067819 */ /* 0x000fe20000011489 */
[----:B0-----:R-:W-:Y:S01]  /*4820*/  IDP.4A.S8.S8 R41, R127, R0, R41 ;  /* 0x000000007f297226 */ /* 0x001fe20000000629 */
[----:B------:R-:W-:Y:S01]  /*4830*/  SHF.R.U64 R100, R12, 0x1f, R129 ;  /* 0x0000001f0c647819 */ /* 0x000fe20000001281 */
[----:B------:R-:W-:Y:S01]  /*4840*/  IMAD R12, R7, 0x5c500000, RZ ;  /* 0x5c500000070c7824 */ /* 0x000fe200078e02ff */
[----:B------:R-:W-:Y:S01]  /*4850*/  SHF.R.S32.HI R7, RZ, 0x1f, R123 ;  /* 0x0000001fff077819 */ /* 0x000fe2000001147b */
[C---:B------:R-:W-:Y:S01]  /*4860*/  IMAD R11, R49.reuse, 0x116a2, R10 ;  /* 0x000116a2310b7824 */ /* 0x040fe200078e020a */
[----:B------:R-:W-:Y:S01]  /*4870*/  SHF.R.S32.HI R10, RZ, 0x1f, R135 ;  /* 0x0000001fff0a7819 */ /* 0x000fe20000011487 */
[----:B------:R-:W-:Y:S02]  /*4880*/  IMAD R6, R6, 0x5c500000, RZ ;  /* 0x5c50000006067824 */ /* 0x000fe400078e02ff */
[----:B------:R-:W-:-:S04]  /*4890*/  IMAD.WIDE.U32 R48, R49, 0x5c500000, R8 ;  /* 0x5c50000031307825 */ /* 0x000fc800078e0008 */
[----:B------:R-:W-:Y:S01]  /*48a0*/  IMAD R129, R125, 0x116a2, R12 ;  /* 0x000116a27d817824 */ /* 0x000fe200078e020c */
[----:B------:R-:W-:Y:S01]  /*48b0*/  IADD3 R49, PT, PT, R49, R11, RZ ;  /* 0x0000000b31317210 */ /* 0x000fe20007ffe0ff */
[----:B------:R-:W-:Y:S02]  /*48c0*/  IMAD R108, R7, 0x5c500000, RZ ;  /* 0x5c500000076c7824 */ /* 0x000fe400078e02ff */
[----:B------:R-:W-:Y:S01]  /*48d0*/  IMAD R125, R137, 0x116a2, R6 ;  /* 0x000116a2897d7824 */ /* 0x000fe200078e0206 */
[----:B------:R-:W-:Y:S01]  /*48e0*/  SHF.R.U64 R48, R48, 0x1f, R49 ;  /* 0x0000001f30307819 */ /* 0x000fe20000001231 */
[----:B------:R-:W-:Y:S01]  /*48f0*/  IMAD R6, R10, 0x5c500000, RZ ;  /* 0x5c5000000a067824 */ /* 0x000fe200078e02ff */
[----:B------:R-:W-:Y:S01]  /*4900*/  IADD3 R49, PT, PT, R15, R129, RZ ;  /* 0x000000810f317210 */ /* 0x000fe20007ffe0ff */
[----:B------:R-:W-:-:S03]  /*4910*/  IMAD.WIDE.U32 R12, R137, 0x5c500000, R8 ;  /* 0x5c500000890c7825 */ /* 0x000fc600078e0008 */
[----:B------:R-:W-:Y:S01]  /*4920*/  SHF.R.U64 R49, R14, 0x1f, R49 ;  /* 0x0000001f0e317819 */ /* 0x000fe20000001231 */
[----:B------:R-:W-:Y:S01]  /*4930*/  IMAD R137, R123, 0x116a2, R108 ;  /* 0x000116a27b897824 */ /* 0x000fe200078e026c */
[----:B------:R-:W-:Y:S01]  /*4940*/  IADD3 R13, PT, PT, R13, R125, RZ ;  /* 0x0000007d0d0d7210 */ /* 0x000fe20007ffe0ff */
[----:B------:R-:W-:-:S03]  /*4950*/  IMAD.WIDE.U32 R10, R123, 0x5c500000, R8 ;  /* 0x5c5000007b0a7825 */ /* 0x000fc600078e0008 */
[----:B------:R-:W-:Y:S01]  /*4960*/  SHF.R.U64 R108, R12, 0x1f, R13 ;  /* 0x0000001f0c6c7819 */ /* 0x000fe2000000120d */
[----:B------:R-:W-:Y:S01]  /*4970*/  IMAD R139, R135, 0x116a2, R6 ;  /* 0x000116a2878b7824 */ /* 0x000fe200078e0206 */
[----:B------:R-:W-:Y:S01]  /*4980*/  IADD3 R123, PT, PT, R11, R137, RZ ;  /* 0x000000890b7b7210 */ /* 0x000fe20007ffe0ff */
[----:B------:R-:W-:-:S03]  /*4990*/  IMAD.WIDE.U32 R6, R135, 0x5c500000, R8 ;  /* 0x5c50000087067825 */ /* 0x000fc600078e0008 */
[----:B------:R-:W-:Y:S01]  /*49a0*/  SHF.R.U64 R123, R10, 0x1f, R123 ;  /* 0x0000001f0a7b7819 */ /* 0x000fe2000000127b */
[----:B------:R-:W-:Y:S01]  /*49b0*/  IDP.4A.S8.S8 R13, R127, R23, R38 ;  /* 0x000000177f0d7226 */ /* 0x000fe20000000626 */
[----:B------:R-:W-:Y:S01]  /*49c0*/  IADD3 R125, PT, PT, R7, R139, RZ ;  /* 0x0000008b077d7210 */ /* 0x000fe20007ffe0ff */
[C---:B------:R-:W-:Y:S01]  /*49d0*/  IDP.4A.S8.S8 R11, R127.reuse, R67, R22 ;  /* 0x000000437f0b7226 */ /* 0x040fe20000000616 */
[----:B------:R-:W-:Y:S01]  /*49e0*/  SHF.R.S32.HI R10, RZ, 0x1f, R41 ;  /* 0x0000001fff0a7819 */ /* 0x000fe20000011429 */
[C---:B------:R-:W-:Y:S01]  /*49f0*/  IDP.4A.S8.S8 R15, R127.reuse, R134, R93 ;  /* 0x000000867f0f7226 */ /* 0x040fe2000000065d */
[----:B------:R-:W-:Y:S01]  /*4a00*/  SHF.R.U64 R125, R6, 0x1f, R125 ;  /* 0x0000001f067d7819 */ /* 0x000fe2000000127d */
[C---:B------:R-:W-:Y:S01]  /*4a10*/  IDP.4A.S8.S8 R129, R127.reuse, R16, R89 ;  /* 0x000000107f817226 */ /* 0x040fe20000000659 */
[----:B------:R-:W0:Y:S01]  /*4a20*/  LDC.64 R6, c[0x0][0x398] ;  /* 0x0000e600ff067b82 */ /* 0x000e220000000a00 */
[----:B------:R-:W-:Y:S01]  /*4a30*/  IMAD R22, R10, 0x5c500000, RZ ;  /* 0x5c5000000a167824 */ /* 0x000fe200078e02ff */
[----:B------:R-:W-:Y:S01]  /*4a40*/  SHF.R.S32.HI R10, RZ, 0x1f, R13 ;  /* 0x0000001fff0a7819 */ /* 0x000fe2000001140d */
[C---:B------:R-:W-:Y:S01]  /*4a50*/  IDP.4A.S8.S8 R93, R127.reuse, R76, R37 ;  /* 0x0000004c7f5d7226 */ /* 0x040fe20000000625 */
[----:B------:R-:W-:Y:S01]  /*4a60*/  SHF.R.S32.HI R14, RZ, 0x1f, R11 ;  /* 0x0000001fff0e7819 */ /* 0x000fe2000001140b */
[----:B------:R-:W-:Y:S01]  /*4a70*/  IDP.4A.S8.S8 R89, R127, R73, R36 ;  /* 0x000000497f597226 */ /* 0x000fe20000000624 */
[----:B------:R-:W-:Y:S01]  /*4a80*/  SHF.R.S32.HI R12, RZ, 0x1f, R15 ;  /* 0x0000001fff0c7819 */ /* 0x000fe2000001140f */
[----:B------:R-:W-:-:S02]  /*4a90*/  IMAD R135, R41, 0x116a2, R22 ;  /* 0x000116a229877824 */ /* 0x000fc400078e0216 */
[----:B------:R-:W-:-:S04]  /*4aa0*/  IMAD.WIDE.U32 R36, R41, 0x5c500000, R8 ;  /* 0x5c50000029247825 */ /* 0x000fc800078e0008 */
[----:B------:R-:W-:Y:S01]  /*4ab0*/  IMAD R10, R10, 0x5c500000, RZ ;  /* 0x5c5000000a0a7824 */ /* 0x000fe200078e02ff */
[----:B------:R-:W-:Y:S01]  /*4ac0*/  IADD3 R37, PT, PT, R37, R135, RZ ;  /* 0x0000008725257210 */ /* 0x000fe20007ffe0ff */
[----:B------:R-:W-:Y:S02]  /*4ad0*/  IMAD R22, R14, 0x5c500000, RZ ;  /* 0x5c5000000e167824 */ /* 0x000fe400078e02ff */
[----:B------:R-:W-:Y:S01]  /*4ae0*/  IMAD R12, R12, 0x5c500000, RZ ;  /* 0x5c5000000c0c7824 */ /* 0x000fe200078e02ff */
[----:B------:R-:W-:Y:S01]  /*4af0*/  SHF.R.U64 R36, R36, 0x1f, R37 ;  /* 0x0000001f24247819 */ /* 0x000fe20000001225 */
[----:B------:R-:W-:Y:S02]  /*4b00*/  IMAD R137, R13, 0x116a2, R10 ;  /* 0x000116a20d897824 */ /* 0x000fe400078e020a */
[C---:B------:R-:W-:Y:S02]  /*4b10*/  IMAD R139, R11.reuse, 0x116a2, R22 ;  /* 0x000116a20b8b7824 */ /* 0x040fe400078e0216 */
[----:B------:R-:W-:-:S04]  /*4b20*/  IMAD.WIDE.U32 R10, R11, 0x5c500000, R8 ;  /* 0x5c5000000b0a7825 */ /* 0x000fc800078e0008 */
[----:B------:R-:W-:Y:S01]  /*4b30*/  IMAD R41, R15, 0x116a2, R12 ;  /* 0x000116a20f297824 */ /* 0x000fe200078e020c */
[----:B------:R-:W-:Y:S01]  /*4b40*/  IADD3 R37, PT, PT, R11, R139, RZ ;  /* 0x0000008b0b257210 */ /* 0x000fe20007ffe0ff */
[----:B------:R-:W-:Y:S01]  /*4b50*/  IMAD.WIDE.U32 R14, R15, 0x5c500000, R8 ;  /* 0x5c5000000f0e7825 */ /* 0x000fe200078e0008 */
[----:B------:R-:W-:Y:S02]  /*4b60*/  SHF.R.S32.HI R11, RZ, 0x1f, R129 ;  /* 0x0000001fff0b7819 */ /* 0x000fe40000011481 */
[----:B------:R-:W-:Y:S01]  /*4b70*/  SHF.R.U64 R37, R10, 0x1f, R37 ;  /* 0x0000001f0a257819 */ /* 0x000fe20000001225 */
[----:B------:R-:W-:Y:S01]  /*4b80*/  IMAD.WIDE.U32 R12, R13, 0x5c500000, R8 ;  /* 0x5c5000000d0c7825 */ /* 0x000fe200078e0008 */
[----:B------:R-:W-:Y:S02]  /*4b90*/  IADD3 R15, PT, PT, R15, R41, RZ ;  /* 0x000000290f0f7210 */ /* 0x000fe40007ffe0ff */
[----:B------:R-:W-:Y:S01]  /*4ba0*/  SHF.R.S32.HI R10, RZ, 0x1f, R93 ;  /* 0x0000001fff0a7819 */ /* 0x000fe2000001145d */
[----:B------:R-:W-:Y:S01]  /*4bb0*/  IDP.4A.S8.S8 R127, R127, R103, R20 ;  /* 0x000000677f7f7226 */ /* 0x000fe20000000614 */
[----:B------:R-:W-:Y:S01]  /*4bc0*/  IADD3 R13, PT, PT, R13, R137, RZ ;  /* 0x000000890d0d7210 */ /* 0x000fe20007ffe0ff */
[----:B0-----:R-:W-:Y:S01]  /*4bd0*/  IMAD.WIDE.U32 R40, R40, 0x4, R6 ;  /* 0x0000000428287825 */ /* 0x001fe200078e0006 */
[----:B------:R-:W-:-:S02]  /*4be0*/  SHF.R.S32.HI R6, RZ, 0x1f, R89 ;  /* 0x0000001fff067819 */ /* 0x000fc40000011459 */
[----:B------:R-:W-:Y:S01]  /*4bf0*/  SHF.R.S32.HI R7, RZ, 0x1f, R127 ;  /* 0x0000001fff077819 */ /* 0x000fe2000001147f */
[----:B------:R-:W-:Y:S01]  /*4c00*/  IMAD R10, R10, 0x5c500000, RZ ;  /* 0x5c5000000a0a7824 */ /* 0x000fe200078e02ff */
[----:B------:R-:W-:Y:S01]  /*4c10*/  SHF.R.U64 R22, R12, 0x1f, R13 ;  /* 0x0000001f0c167819 */ /* 0x000fe2000000120d */
[----:B------:R-:W-:Y:S01]  /*4c20*/  IMAD R12, R11, 0x5c500000, RZ ;  /* 0x5c5000000b0c7824 */ /* 0x000fe200078e02ff */
[----:B------:R-:W-:Y:S01]  /*4c30*/  SHF.R.U64 R20, R14, 0x1f, R15 ;  /* 0x0000001f0e147819 */ /* 0x000fe2000000120f */
[----:B------:R-:W-:Y:S02]  /*4c40*/  IMAD R6, R6, 0x5c500000, RZ ;  /* 0x5c50000006067824 */ /* 0x000fe400078e02ff */
[----:B------:R-:W-:Y:S02]  /*4c50*/  IMAD R38, R7, 0x5c500000, RZ ;  /* 0x5c50000007267824 */ /* 0x000fe400078e02ff */
[C---:B------:R-:W-:Y:S02]  /*4c60*/  IMAD R135, R129.reuse, 0x116a2, R12 ;  /* 0x000116a281877824 */ /* 0x040fe400078e020c */
[----:B------:R-:W-:-:S04]  /*4c70*/  IMAD.WIDE.U32 R14, R129, 0x5c500000, R8 ;  /* 0x5c500000810e7825 */ /* 0x000fc800078e0008 */
[C---:B------:R-:W-:Y:S02]  /*4c80*/  IMAD R129, R93.reuse, 0x116a2, R10 ;  /* 0x000116a25d817824 */ /* 0x040fe400078e020a */
[----:B------:R-:W-:-:S04]  /*4c90*/  IMAD.WIDE.U32 R12, R93, 0x5c500000, R8 ;  /* 0x5c5000005d0c7825 */ /* 0x000fc800078e0008 */
[C---:B------:R-:W-:Y:S02]  /*4ca0*/  IMAD R137, R89.reuse, 0x116a2, R6 ;  /* 0x000116a259897824 */ /* 0x040fe400078e0206 */
[----:B------:R-:W-:-:S04]  /*4cb0*/  IMAD.WIDE.U32 R10, R89, 0x5c500000, R8 ;  /* 0x5c500000590a7825 */ /* 0x000fc800078e0008 */
[----:B------:R-:W-:Y:S01]  /*4cc0*/  IMAD R139, R127, 0x116a2, R38 ;  /* 0x000116a27f8b7824 */ /* 0x000fe200078e0226 */
[----:B------:R-:W-:Y:S01]  /*4cd0*/  IADD3 R93, PT, PT, R13, R129, RZ ;  /* 0x000000810d5d7210 */ /* 0x000fe20007ffe0ff */
[----:B------:R-:W-:Y:S01]  /*4ce0*/  IMAD.WIDE.U32 R6, R127, 0x5c500000, R8 ;  /* 0x5c5000007f067825 */ /* 0x000fe200078e0008 */
[----:B------:R-:W-:Y:S01]  /*4cf0*/  IADD3 R127, PT, PT, R11, R137, RZ ;  /* 0x000000890b7f7210 */ /* 0x000fe20007ffe0ff */
[----:B------:R-:W2:Y:S01]  /*4d00*/  LDG.E.CONSTANT R89, desc[UR8][R40.64] ;  /* 0x0000000828597981 */ /* 0x000ea2000c1e9900 */
[----:B------:R-:W-:Y:S01]  /*4d10*/  IADD3 R15, PT, PT, R15, R135, RZ ;  /* 0x000000870f0f7210 */ /* 0x000fe20007ffe0ff */
        /* <DEDUP_REMOVED lines=24> */
[----:B------:R-:W-:Y:S01]  /*4ea0*/  IDP.4A.S8.S8 R15, R136, R67, R18 ;  /* 0x00000043880f7226 */ /* 0x000fe20000000612 */
[----:B------:R-:W-:Y:S01]  /*4eb0*/  SHF.R.U64 R34, R10, 0x1f, R11 ;  /* 0x0000001f0a227819 */ /* 0x000fe2000000120b */
        /* <DEDUP_REMOVED lines=10> */
[----:B------:R-:W-:Y:S01]  /*4f60*/  IMAD R12, R7, 0x5c500000, RZ ;  /* 0x5c500000070c7824 */ /* 0x000fe200078e02ff */
[----:B------:R-:W-:Y:S01]  /*4f70*/  SHF.R.S32.HI R7, RZ, 0x1f, R87 ;  /* 0x0000001fff077819 */ /* 0x000fe20000011457 */
[----:B------:R-:W-:Y:S01]  /*4f80*/  IMAD R137, R15, 0x116a2, R10 ;  /* 0x000116a20f897824 */ /* 0x000fe200078e020a */
[----:B------:R-:W-:Y:S01]  /*4f90*/  SHF.R.S32.HI R10, RZ, 0x1f, R71 ;  /* 0x0000001fff0a7819 */ /* 0x000fe20000011447 */
[----:B------:R-:W-:Y:S02]  /*4fa0*/  IMAD R6, R6, 0x5c500000, RZ ;  /* 0x5c50000006067824 */ /* 0x000fe400078e02ff */
[C---:B------:R-:W-:Y:S02]  /*4fb0*/  IMAD R139, R135.reuse, 0x116a2, R12 ;  /* 0x000116a2878b7824 */ /* 0x040fe400078e020c */
[----:B------:R-:W-:-:S04]  /*4fc0*/  IMAD.WIDE.U32 R14, R135, 0x5c500000, R8 ;  /* 0x5c500000870e7825 */ /* 0x000fc800078e0008 */
[----:B------:R-:W-:Y:S02]  /*4fd0*/  IMAD R136, R7, 0x5c500000, RZ ;  /* 0x5c50000007887824 */ /* 0x000fe400078e02ff */
[C---:B------:R-:W-:Y:S02]  /*4fe0*/  IMAD R135, R97.reuse, 0x116a2, R6 ;  /* 0x000116a261877824 */ /* 0x040fe400078e0206 */
[----:B------:R-:W-:Y:S02]  /*4ff0*/  IMAD R6, R10, 0x5c500000, RZ ;  /* 0x5c5000000a067824 */ /* 0x000fe400078e02ff */
[----:B------:R-:W-:-:S04]  /*5000*/  IMAD.WIDE.U32 R12, R97, 0x5c500000, R8 ;  /* 0x5c500000610c7825 */ /* 0x000fc800078e0008 */
[C---:B------:R-:W-:Y:S02]  /*5010*/  IMAD R97, R87.reuse, 0x116a2, R136 ;  /* 0x000116a257617824 */ /* 0x040fe400078e0288 */
[----:B------:R-:W-:Y:S01]  /*5020*/  IMAD.WIDE.U32 R10, R87, 0x5c500000, R8 ;  /* 0x5c500000570a7825 */ /* 0x000fe200078e0008 */
[----:B------:R-:W-:Y:S01]  /*5030*/  IADD3 R87, PT, PT, R33, R137, RZ ;  /* 0x0000008921577210 */ /* 0x000fe20007ffe0ff */
[----:B------:R-:W0:Y:S01]  /*5040*/  LDS R136, [UR6+0x18c] ;  /* 0x00018c06ff887984 */ /* 0x000e220008000800 */
[----:B------:R-:W-:Y:S01]  /*5050*/  IADD3 R33, PT, PT, R15, R139, RZ ;  /* 0x0000008b0f217210 */ /* 0x000fe20007ffe0ff */
[C---:B------:R-:W-:Y:S01]  /*5060*/  IMAD R137, R71.reuse, 0x116a2, R6 ;  /* 0x000116a247897824 */ /* 0x040fe200078e0206 */
[----:B------:R-:W-:Y:S01]  /*5070*/  SHF.R.U64 R32, R32, 0x1f, R87 ;  /* 0x0000001f20207819 */ /* 0x000fe20000001257 */
[----:B------:R-:W-:Y:S01]  /*5080*/  IMAD.WIDE.U32 R6, R71, 0x5c500000, R8 ;  /* 0x5c50000047067825 */ /* 0x000fe200078e0008 */
[----:B------:R-:W-:Y:S02]  /*5090*/  IADD3 R71, PT, PT, R13, R135, RZ ;  /* 0x000000870d477210 */ /* 0x000fe40007ffe0ff */
        /* <DEDUP_REMOVED lines=11> */
[C---:B------:R-:W-:Y:S01]  /*5150*/  IDP.4A.S8.S8 R135, R138.reuse, R16, R85 ;  /* 0x000000108a877226 */ /* 0x040fe20000000655 */
[----:B------:R-:W-:Y:S01]  /*5160*/  SHF.R.S32.HI R10, RZ, 0x1f, R7 ;  /* 0x0000001fff0a7819 */ /* 0x000fe20000011407 */
[----:B------:R-:W-:Y:S01]  /*5170*/  IDP.4A.S8.S8 R137, R138, R73, R28 ;  /* 0x000000498a897226 */ /* 0x000fe2000000061c */
[----:B------:R-:W-:Y:S01]  /*5180*/  SHF.R.U64 R33, R14, 0x1f, R33 ;  /* 0x0000001f0e217819 */ /* 0x000fe20000001221 */
[----:B------:R-:W-:Y:S01]  /*5190*/  IMAD R14, R3, 0x5c500000, RZ ;  /* 0x5c500000030e7824 */ /* 0x000fe200078e02ff */
[----:B------:R-:W-:Y:S01]  /*51a0*/  SHF.R.U64 R71, R12, 0x1f, R71 ;  /* 0x0000001f0c477819 */ /* 0x000fe20000001247 */
[----:B------:R-:W-:Y:S01]  /*51b0*/  IMAD R6, R6, 0x5c500000, RZ ;  /* 0x5c50000006067824 */ /* 0x000fe200078e02ff */
[----:B------:R-:W3:Y:S01]  /*51c0*/  LDG.E.CONSTANT R85, desc[UR8][R40.64+0x200] ;  /* 0x0002000828557981 */ /* 0x000ee2000c1e9900 */
[----:B------:R-:W-:-:S02]  /*51d0*/  IMAD R30, R10, 0x5c500000, RZ ;  /* 0x5c5000000a1e7824 */ /* 0x000fc400078e02ff */
[C---:B------:R-:W-:Y:S01]  /*51e0*/  IMAD R29, R31.reuse, 0x116a2, R14 ;  /* 0x000116a21f1d7824 */ /* 0x040fe200078e020e */
[----:B------:R-:W-:Y:S01]  /*51f0*/  SHF.R.S32.HI R14, RZ, 0x1f, R15 ;  /* 0x0000001fff0e7819 */ /* 0x000fe2000001140f */
[----:B------:R-:W-:-:S04]  /*5200*/  IMAD.WIDE.U32 R10, R31, 0x5c500000, R8 ;  /* 0x5c5000001f0a7825 */ /* 0x000fc800078e0008 */
[----:B------:R-:W-:Y:S02]  /*5210*/  IMAD R3, R13, 0x116a2, R6 ;  /* 0x000116a20d037824 */ /* 0x000fe400078e0206 */
[C---:B------:R-:W-:Y:S02]  /*5220*/  IMAD R31, R7.reuse, 0x116a2, R30 ;  /* 0x000116a2071f7824 */ /* 0x040fe400078e021e */
[----:B------:R-:W-:-:S04]  /*5230*/  IMAD.WIDE.U32 R6, R7, 0x5c500000, R8 ;  /* 0x5c50000007067825 */ /* 0x000fc800078e0008 */
[----:B------:R-:W-:Y:S01]  /*5240*/  IMAD.WIDE.U32 R12, R13, 0x5c500000, R8 ;  /* 0x5c5000000d0c7825 */ /* 0x000fe200078e0008 */
[----:B------:R-:W-:-:S03]  /*5250*/  IADD3 R31, PT, PT, R7, R31, RZ ;  /* 0x0000001f071f7210 */ /* 0x000fc60007ffe0ff */
[----:B------:R-:W-:Y:S01]  /*5260*/  IDP.4A.S8.S8 R99, R138, R103, R99 ;  /* 0x000000678a637226 */ /* 0x000fe20000000663 */
[----:B------:R-:W-:Y:S01]  /*5270*/  SHF.R.U64 R31, R6, 0x1f, R31 ;  /* 0x0000001f061f7819 */ /* 0x000fe2000000121f */
[----:B------:R-:W-:Y:S01]  /*5280*/  IMAD R14, R14, 0x5c500000, RZ ;  /* 0x5c5000000e0e7824 */ /* 0x000fe200078e02ff */
[----:B------:R-:W-:Y:S02]  /*5290*/  IADD3 R13, PT, PT, R13, R3, RZ ;  /* 0x000000030d0d7210 */ /* 0x000fe40007ffe0ff */
[----:B------:R-:W-:Y:S02]  /*52a0*/  SHF.R.S32.HI R6, RZ, 0x1f, R135 ;  /* 0x0000001fff067819 */ /* 0x000fe40000011487 */
[----:B------:R-:W-:Y:S02]  /*52b0*/  IADD3 R3, PT, PT, R11, R29, RZ ;  /* 0x0000001d0b037210 */ /* 0x000fe40007ffe0ff */
[----:B------:R-:W-:Y:S02]  /*52c0*/  SHF.R.S32.HI R7, RZ, 0x1f, R97 ;  /* 0x0000001fff077819 */ /* 0x000fe40000011461 */
[----:B------:R-:W-:Y:S01]  /*52d0*/  SHF.R.U64 R30, R12, 0x1f, R13 ;  /* 0x0000001f0c1e7819 */ /* 0x000fe2000000120d */
[----:B------:R-:W-:Y:S01]  /*52e0*/  IMAD R12, R6, 0x5c500000, RZ ;  /* 0x5c500000060c7824 */ /* 0x000fe200078e02ff */
[----:B------:R-:W-:Y:S01]  /*52f0*/  SHF.R.U64 R3, R10, 0x1f, R3 ;  /* 0x0000001f0a037819 */ /* 0x000fe20000001203 */
[----:B------:R-:W-:Y:S01]  /*5300*/  IMAD R138, R7, 0x5c500000, RZ ;  /* 0x5c500000078a7824 */ /* 0x000fe200078e02ff */
[----:B------:R-:W-:-:S02]  /*5310*/  SHF.R.S32.HI R6, RZ, 0x1f, R137 ;  /* 0x0000001fff067819 */ /* 0x000fc40000011489 */
[----:B------:R-:W-:Y:S01]  /*5320*/  SHF.R.S32.HI R10, RZ, 0x1f, R99 ;  /* 0x0000001fff0a7819 */ /* 0x000fe20000011463 */
[C---:B------:R-:W-:Y:S02]  /*5330*/  IMAD R11, R15.reuse, 0x116a2, R14 ;  /* 0x000116a20f0b7824 */ /* 0x040fe400078e020e */
[----:B------:R-:W-:-:S04]  /*5340*/  IMAD.WIDE.U32 R28, R15, 0x5c500000, R8 ;  /* 0x5c5000000f1c7825 */ /* 0x000fc800078e0008 */
[C---:B------:R-:W-:Y:S02]  /*5350*/  IMAD R139, R135.reuse, 0x116a2, R12 ;  /* 0x000116a2878b7824 */ /* 0x040fe400078e020c */
[----:B------:R-:W-:Y:S01]  /*5360*/  IMAD.WIDE.U32 R14, R135, 0x5c500000, R8 ;  /* 0x5c500000870e7825 */ /* 0x000fe200078e0008 */
[----:B------:R-:W-:-:S03]  /*5370*/  IADD3 R29, PT, PT, R29, R11, RZ ;  /* 0x0000000b1d1d7210 */ /* 0x000fc60007ffe0ff */
[----:B------:R-:W-:Y:S02]  /*5380*/  IMAD R6, R6, 0x5c500000, RZ ;  /* 0x5c50000006067824 */ /* 0x000fe400078e02ff */
[C---:B------:R-:W-:Y:S02]  /*5390*/  IMAD R135, R97.reuse, 0x116a2, R138 ;  /* 0x000116a261877824 */ /* 0x040fe400078e028a */
[----:B------:R-:W-:Y:S02]  /*53a0*/  IMAD R138, R10, 0x5c500000, RZ ;  /* 0x5c5000000a8a7824 */ /* 0x000fe400078e02ff */
[----:B------:R-:W-:-:S04]  /*53b0*/  IMAD.WIDE.U32 R12, R97, 0x5c500000, R8 ;  /* 0x5c500000610c7825 */ /* 0x000fc800078e0008 */
[C---:B------:R-:W-:Y:S02]  /*53c0*/  IMAD R141, R137.reuse, 0x116a2, R6 ;  /* 0x000116a2898d7824 */ /* 0x040fe400078e0206 */
[----:B------:R-:W-:-:S04]  /*53d0*/  IMAD.WIDE.U32 R10, R137, 0x5c500000, R8 ;  /* 0x5c500000890a7825 */ /* 0x000fc800078e0008 */
[C---:B------:R-:W-:Y:S02]  /*53e0*/  IMAD R137, R99.reuse, 0x116a2, R138 ;  /* 0x000116a263897824 */ /* 0x040fe400078e028a */
[----:B------:R-:W-:Y:S01]  /*53f0*/  IMAD.WIDE.U32 R6, R99, 0x5c500000, R8 ;  /* 0x5c50000063067825 */ /* 0x000fe200078e0008 */
[----:B------:R-:W-:Y:S01]  /*5400*/  IADD3 R97, PT, PT, R13, R135, RZ ;  /* 0x000000870d617210 */ /* 0x000fe20007ffe0ff */
[----:B------:R-:W1:Y:S01]  /*5410*/  LDS R138, [UR6+0x194] ;  /* 0x00019406ff8a7984 */ /* 0x000e620008000800 */
[----:B------:R-:W-:Y:S01]  /*5420*/  IADD3 R99, PT, PT, R11, R141, RZ ;  /* 0x0000008d0b637210 */ /* 0x000fe20007ffe0ff */
[----:B0-----:R-:W-:Y:S01]  /*5430*/  IDP.4A.S8.S8 R83, R136, R0, R83 ;  /* 0x0000000088537226 */ /* 0x001fe20000000653 */
[----:B------:R-:W-:Y:S01]  /*5440*/  SHF.R.U64 R28, R28, 0x1f, R29 ;  /* 0x0000001f1c1c7819 */ /* 0x000fe2000000121d */
[C---:B------:R-:W-:Y:S01]  /*5450*/  IDP.4A.S8.S8 R11, R136.reuse, R134, R27 ;  /* 0x00000086880b7226 */ /* 0x040fe2000000061b */
[----:B------:R-:W-:Y:S01]  /*5460*/  IADD3 R135, PT, PT, R7, R137, RZ ;  /* 0x0000008907877210 */ /* 0x000fe20007ffe0ff */
[C---:B------:R-:W-:Y:S01]  /*5470*/  IDP.4A.S8.S8 R7, R136.reuse, R23, R26 ;  /* 0x0000001788077226 */ /* 0x040fe2000000061a */
[----:B------:R-:W-:Y:S01]  /*5480*/  IADD3 R29, PT, PT, R15, R139, RZ ;  /* 0x0000008b0f1d7210 */ /* 0x000fe20007ffe0ff */
[----:B------:R-:W-:Y:S01]  /*5490*/  IDP.4A.S8.S8 R15, R136, R67, R5 ;  /* 0x00000043880f7226 */ /* 0x000fe20000000605 */
[----:B------:R-:W-:-:S02]  /*54a0*/  SHF.R.S32.HI R5, RZ, 0x1f, R83 ;  /* 0x0000001fff057819 */ /* 0x000fc40000011453 */
[----:B------:R-:W-:Y:S02]  /*54b0*/  SHF.R.U64 R135, R6, 0x1f, R135 ;  /* 0x0000001f06877819 */ /* 0x000fe40000001287 */
[----:B------:R-:W-:Y:S02]  /*54c0*/  SHF.R.S32.HI R6, RZ, 0x1f, R11 ;  /* 0x0000001fff067819 */ /* 0x000fe4000001140b */
[----:B------:R-:W-:Y:S02]  /*54d0*/  SHF.R.U64 R99, R10, 0x1f, R99 ;  /* 0x0000001f0a637819 */ /* 0x000fe40000001263 */
[----:B------:R-:W-:Y:S01]  /*54e0*/  SHF.R.U64 R97, R12, 0x1f, R97 ;  /* 0x0000001f0c617819 */ /* 0x000fe20000001261 */
[----:B------:R-:W-:Y:S01]  /*54f0*/  IMAD R12, R5, 0x5c500000, RZ ;  /* 0x5c500000050c7824 */ /* 0x000fe200078e02ff */
[----:B------:R-:W-:Y:S01]  /*5500*/  SHF.R.S32.HI R10, RZ, 0x1f, R7 ;  /* 0x0000001fff0a7819 */ /* 0x000fe20000011407 */
[----:B------:R-:W-:Y:S01]  /*5510*/  IDP.4A.S8.S8 R137, R136, R16, R81 ;  /* 0x0000001088897226 */ /* 0x000fe20000000651 */
[----:B------:R-:W-:Y:S01]  /*5520*/  SHF.R.U64 R29, R14, 0x1f, R29 ;  /* 0x0000001f0e1d7819 */ /* 0x000fe2000000121d */
[----:B------:R-:W-:-:S02]  /*5530*/  IMAD R6, R6, 0x5c500000, RZ ;  /* 0x5c50000006067824 */ /* 0x000fc400078e02ff */
[----:B------:R-:W-:Y:S02]  /*5540*/  IDP.4A.S8.S8 R81, R136, R76, R25 ;  /* 0x0000004c88517226 */ /* 0x000fe40000000619 */
[----:B------:R-:W-:Y:S02]  /*5550*/  IMAD R14, R10, 0x5c500000, RZ ;  /* 0x5c5000000a0e7824 */ /* 0x000fe400078e02ff */
[C---:B------:R-:W-:Y:S02]  /*5560*/  IMAD R25, R83.reuse, 0x116a2, R12 ;  /* 0x000116a253197824 */ /* 0x040fe400078e020c */
[----:B------:R-:W-:-:S04]  /*5570*/  IMAD.WIDE.U32 R12, R83, 0x5c500000, R8 ;  /* 0x5c500000530c7825 */ /* 0x000fc800078e0008 */
[C---:B------:R-:W-:Y:S02]  /*5580*/  IMAD R83, R11.reuse, 0x116a2, R6 ;  /* 0x000116a20b537824 */ /* 0x040fe400078e0206 */
[----:B------:R-:W-:Y:S01]  /*5590*/  IMAD.WIDE.U32 R10, R11, 0x5c500000, R8 ;  /* 0x5c5000000b0a7825 */ /* 0x000fe200078e0008 */
[----:B------:R-:W-:-:S03]  /*55a0*/  IADD3 R25, PT, PT, R13, R25, RZ ;  /* 0x000000190d197210 */ /* 0x000fc60007ffe0ff */
[C---:B------:R-:W-:Y:S02]  /*55b0*/  IMAD R139, R7.reuse, 0x116a2, R14 ;  /* 0x000116a2078b7824 */ /* 0x040fe400078e020e */
[----:B------:R-:W-:Y:S01]  /*55c0*/  IMAD.WIDE.U32 R6, R7, 0x5c500000, R8 ;  /* 0x5c50000007067825 */ /* 0x000fe200078e0008 */
[----:B------:R-:W-:Y:S02]  /*55d0*/  SHF.R.S32.HI R5, RZ, 0x1f, R15 ;  /* 0x0000001fff057819 */ /* 0x000fe4000001140f */
[----:B------:R-:W-:Y:S01]  /*55e0*/  IADD3 R13, PT, PT, R11, R83, RZ ;  /* 0x000000530b0d7210 */ /* 0x000fe20007ffe0ff */
[C---:B------:R-:W-:Y:S01]  /*55f0*/  IDP.4A.S8.S8 R27, R136.reuse, R73, R24 ;  /* 0x00000049881b7226 */ /* 0x040fe20000000618 */
[----:B------:R-:W-:Y:S01]  /*5600*/  IADD3 R11, PT, PT, R7, R139, RZ ;  /* 0x0000008b070b7210 */ /* 0x000fe20007ffe0ff */
[----:B------:R-:W-:Y:S01]  /*5610*/  IDP.4A.S8.S8 R101, R136, R103, R101 ;  /* 0x0000006788657226 */ /* 0x000fe20000000665 */
[----:B------:R-:W-:Y:S01]  /*5620*/  SHF.R.U64 R136, R10, 0x1f, R13 ;  /* 0x0000001f0a887819 */ /* 0x000fe2000000120d */
[----:B------:R-:W-:Y:S01]  /*5630*/  IMAD R10, R5, 0x5c500000, RZ ;  /* 0x5c500000050a7824 */ /* 0x000fe200078e02ff */
[----:B------:R-:W-:-:S02]  /*5640*/  SHF.R.S32.HI R7, RZ, 0x1f, R137 ;  /* 0x0000001fff077819 */ /* 0x000fc40000011489 */
        /* <DEDUP_REMOVED lines=9> */
[C---:B------:R-:W-:Y:S02]  /*56e0*/  IMAD R83, R137.reuse, 0x116a2, R12 ;  /* 0x000116a289537824 */ /* 0x040fe400078e020c */
[----:B------:R-:W-:-:S04]  /*56f0*/  IMAD.WIDE.U32 R14, R137, 0x5c500000, R8 ;  /* 0x5c500000890e7825 */ /* 0x000fc800078e0008 */
[----:B------:R-:W-:Y:S02]  /*5700*/  IMAD R137, R81, 0x116a2, R6 ;  /* 0x000116a251897824 */ /* 0x000fe400078e0206 */
[----:B------:R-:W-:Y:S02]  /*5710*/  IMAD R6, R10, 0x5c500000, RZ ;  /* 0x5c5000000a067824 */ /* 0x000fe400078e02ff */
[----:B------:R-:W-:Y:S02]  /*5720*/  IMAD R140, R7, 0x5c500000, RZ ;  /* 0x5c500000078c7824 */ /* 0x000fe400078e02ff */
[----:B------:R-:W-:Y:S01]  /*5730*/  IMAD.WIDE.U32 R12, R81, 0x5c500000, R8 ;  /* 0x5c500000510c7825 */ /* 0x000fe200078e0008 */
[----:B------:R-:W-:-:S03]  /*5740*/  IADD3 R25, PT, PT, R25, R11, RZ ;  /* 0x0000000b19197210 */ /* 0x000fc60007ffe0ff */
[C---:B------:R-:W-:Y:S02]  /*5750*/  IMAD R141, R101.reuse, 0x116a2, R6 ;  /* 0x000116a2658d7824 */ /* 0x040fe400078e0206 */
[----:B------:R-:W-:Y:S01]  /*5760*/  IMAD.WIDE.U32 R6, R101, 0x5c500000, R8 ;  /* 0x5c50000065067825 */ /* 0x000fe200078e0008 */
[----:B------:R-:W-:-:S03]  /*5770*/  IADD3 R81, PT, PT, R15, R83, RZ ;  /* 0x000000530f517210 */ /* 0x000fc60007ffe0ff */
[C---:B------:R-:W-:Y:S02]  /*5780*/  IMAD R139, R27.reuse, 0x116a2, R140 ;  /* 0x000116a21b8b7824 */ /* 0x040fe400078e028c */
[----:B------:R-:W-:Y:S01]  /*5790*/  IMAD.WIDE.U32 R10, R27, 0x5c500000, R8 ;  /* 0x5c5000001b0a7825 */ /* 0x000fe200078e0008 */
[----:B------:R-:W-:Y:S02]  /*57a0*/  IADD3 R83, PT, PT, R13, R137, RZ ;  /* 0x000000890d537210 */ /* 0x000fe40007ffe0ff */
[----:B------:R-:W-:Y:S01]  /*57b0*/  IADD3 R137, PT, PT, R7, R141, RZ ;  /* 0x0000008d07897210 */ /* 0x000fe20007ffe0ff */
[C---:B-1----:R-:W-:Y:S01]  /*57c0*/  IDP.4A.S8.S8 R13, R138.reuse, R0, R79 ;  /* 0x000000008a0d7226 */ /* 0x042fe2000000064f */
[----:B------:R-:W-:Y:S01]  /*57d0*/  IADD3 R101, PT, PT, R11, R139, RZ ;  /* 0x0000008b0b657210 */ /* 0x000fe20007ffe0ff */
[C---:B------:R-:W-:Y:S02]  /*57e0*/  IDP.4A.S8.S8 R53, R138.reuse, R134, R53 ;  /* 0x000000868a357226 */ /* 0x040fe40000000635 */
[----:B------:R-:W-:Y:S01]  /*57f0*/  IDP.4A.S8.S8 R47, R138, R23, R47 ;  /* 0x000000178a2f7226 */ /* 0x000fe2000000062f */
[----:B------:R-:W-:Y:S01]  /*5800*/  SHF.R.U64 R137, R6, 0x1f, R137 ;  /* 0x0000001f06897819 */ /* 0x000fe20000001289 */
[C---:B------:R-:W-:Y:S01]  /*5810*/  IDP.4A.S8.S8 R39, R138.reuse, R67, R39 ;  /* 0x000000438a277226 */ /* 0x040fe20000000627 */
[----:B------:R-:W-:Y:S01]  /*5820*/  SHF.R.S32.HI R6, RZ, 0x1f, R13 ;  /* 0x0000001fff067819 */ /* 0x000fe2000001140d */
[----:B------:R-:W-:Y:S01]  /*5830*/  IDP.4A.S8.S8 R45, R138, R16, R45 ;  /* 0x000000108a2d7226 */ /* 0x000fe2000000062d */
[----:B------:R-:W-:Y:S01]  /*5840*/  SHF.R.U64 R101, R10, 0x1f, R101 ;  /* 0x0000001f0a657819 */ /* 0x000fe20000001265 */
        /* <DEDUP_REMOVED lines=8> */
[----:B------:R-:W-:Y:S01]  /*58d0*/  IMAD R24, R10, 0x5c500000, RZ ;  /* 0x5c5000000a187824 */ /* 0x000fe200078e02ff */
[----:B------:R-:W-:Y:S01]  /*58e0*/  SHF.R.U64 R83, R12, 0x1f, R83 ;  /* 0x0000001f0c537819 */ /* 0x000fe20000001253 */
[C---:B------:R-:W-:Y:S01]  /*58f0*/  IMAD R25, R13.reuse, 0x116a2, R6 ;  /* 0x000116a20d197824 */ /* 0x040fe200078e0206 */
[----:B------:R-:W4:Y:S01]  /*5900*/  LDG.E.CONSTANT R79, desc[UR8][R40.64+0x4] ;  /* 0x00000408284f7981 */ /* 0x000f22000c1e9900 */
[----:B------:R-:W-:-:S04]  /*5910*/  IMAD.WIDE.U32 R12, R13, 0x5c500000, R8 ;  /* 0x5c5000000d0c7825 */ /* 0x000fc800078e0008 */
[C---:B------:R-:W-:Y:S02]  /*5920*/  IMAD R15, R53.reuse, 0x116a2, R14 ;  /* 0x000116a2350f7824 */ /* 0x040fe400078e020e */
[----:B------:R-:W-:-:S04]  /*5930*/  IMAD.WIDE.U32 R10, R53, 0x5c500000, R8 ;  /* 0x5c500000350a7825 */ /* 0x000fc800078e0008 */
[C---:B------:R-:W-:Y:S02]  /*5940*/  IMAD R53, R47.reuse, 0x116a2, R24 ;  /* 0x000116a22f357824 */ /* 0x040fe400078e0218 */
[----:B------:R-:W-:Y:S01]  /*5950*/  IMAD.WIDE.U32 R6, R47, 0x5c500000, R8 ;  /* 0x5c5000002f067825 */ /* 0x000fe200078e0008 */
[----:B------:R-:W-:Y:S02]  /*5960*/  IADD3 R25, PT, PT, R13, R25, RZ ;  /* 0x000000190d197210 */ /* 0x000fe40007ffe0ff */
[----:B------:R-:W-:Y:S02]  /*5970*/  IADD3 R15, PT, PT, R11, R15, RZ ;  /* 0x0000000f0b0f7210 */ /* 0x000fe40007ffe0ff */
[----:B------:R-:W-:Y:S02]  /*5980*/  SHF.R.S32.HI R13, RZ, 0x1f, R39 ;  /* 0x0000001fff0d7819 */ /* 0x000fe40000011427 */
        /* <DEDUP_REMOVED lines=17> */
[----:B------:R-:W-:Y:S01]  /*5aa0*/  IMAD R6, R10, 0x5c500000, RZ ;  /* 0x5c5000000a067824 */ /* 0x000fe200078e02ff */
[----:B------:R-:W-:Y:S01]  /*5ab0*/  IADD3 R39, PT, PT, R25, R47, RZ ;  /* 0x0000002f19277210 */ /* 0x000fe20007ffe0ff */
[----:B------:R-:W-:Y:S02]  /*5ac0*/  IMAD R146, R7, 0x5c500000, RZ ;  /* 0x5c50000007927824 */ /* 0x000fe400078e02ff */
[C---:B------:R-:W-:Y:S02]  /*5ad0*/  IMAD R25, R19.reuse, 0x116a2, R6 ;  /* 0x000116a213197824 */ /* 0x040fe400078e0206 */
[----:B------:R-:W-:-:S04]  /*5ae0*/  IMAD.WIDE.U32 R6, R19, 0x5c500000, R8 ;  /* 0x5c50000013067825 */ /* 0x000fc800078e0008 */
[----:B------:R-:W-:Y:S01]  /*5af0*/  IMAD.WIDE.U32 R12, R61, 0x5c500000, R8 ;  /* 0x5c5000003d0c7825 */ /* 0x000fe200078e0008 */
[----:B------:R-:W-:-:S03]  /*5b00*/  IADD3 R7, PT, PT, R7, R25, RZ ;  /* 0x0000001907077210 */ /* 0x000fc60007ffe0ff */
[C---:B------:R-:W-:Y:S02]  /*5b10*/  IMAD R61, R43.reuse, 0x116a2, R146 ;  /* 0x000116a22b3d7824 */ /* 0x040fe400078e0292 */
[----:B------:R-:W-:-:S04]  /*5b20*/  IMAD.WIDE.U32 R10, R43, 0x5c500000, R8 ;  /* 0x5c5000002b0a7825 */ /* 0x000fc800078e0008 */
        /* <DEDUP_REMOVED lines=9> */
[----:B------:R-:W-:Y:S01]  /*5bc0*/  IADD3 R43, PT, PT, R15, R53, RZ ;  /* 0x000000350f2b7210 */ /* 0x000fe20007ffe0ff */
[C---:B------:R-:W-:Y:S01]  /*5bd0*/  IDP.4A.S8.S8 R19, R144.reuse, R76, R58 ;  /* 0x0000004c90137226 */ /* 0x040fe2000000063a */
[----:B------:R-:W-:Y:S01]  /*5be0*/  SHF.R.S32.HI R6, RZ, 0x1f, R91 ;  /* 0x0000001fff067819 */ /* 0x000fe2000001145b */
[----:B------:R-:W-:Y:S01]  /*5bf0*/  IDP.4A.S8.S8 R103, R144, R103, R54 ;  /* 0x0000006790677226 */ /* 0x000fe20000000636 */
[----:B------:R-:W-:Y:S01]  /*5c00*/  SHF.R.S32.HI R11, RZ, 0x1f, R7 ;  /* 0x0000001fff0b7819 */ /* 0x000fe20000011407 */
[----:B------:R-:W-:Y:S01]  /*5c10*/  IMAD R10, R10, 0x5c500000, RZ ;  /* 0x5c5000000a0a7824 */ /* 0x000fe200078e02ff */
[----:B------:R-:W-:Y:S01]  /*5c20*/  IADD3 R45, PT, PT, R13, R45, RZ ;  /* 0x0000002d0d2d7210 */ /* 0x000fe20007ffe0ff */
[----:B------:R-:W-:Y:S01]  /*5c30*/  IMAD R6, R6, 0x5c500000, RZ ;  /* 0x5c50000006067824 */ /* 0x000fe200078e02ff */
[----:B------:R-:W-:Y:S01]  /*5c40*/  SHF.R.U64 R43, R14, 0x1f, R43 ;  /* 0x0000001f0e2b7819 */ /* 0x000fe2000000122b */
[----:B------:R-:W-:Y:S01]  /*5c50*/  IMAD R14, R11, 0x5c500000, RZ ;  /* 0x5c5000000b0e7824 */ /* 0x000fe200078e02ff */
[----:B------:R-:W-:Y:S01]  /*5c60*/  SHF.R.U64 R45, R12, 0x1f, R45 ;  /* 0x0000001f0c2d7819 */ /* 0x000fe2000000122d */
[----:B------:R-:W-:-:S02]  /*5c70*/  IMAD R15, R77, 0x116a2, R10 ;  /* 0x000116a24d0f7824 */ /* 0x000fc400078e020a */
[----:B------:R-:W-:Y:S01]  /*5c80*/  IDP.4A.S8.S8 R59, R144, R73, R59 ;  /* 0x00000049903b7226 */ /* 0x000fe2000000063b */
[----:B------:R-:W-:Y:S01]  /*5c90*/  SHF.R.U64 R39, R24, 0x1f, R39 ;  /* 0x0000001f18277819 */ /* 0x000fe20000001227 */
[C---:B------:R-:W-:Y:S01]  /*5ca0*/  IMAD R23, R91.reuse, 0x116a2, R6 ;  /* 0x000116a25b177824 */ /* 0x040fe200078e0206 */
[----:B------:R-:W5:Y:S01]  /*5cb0*/  LDG.E.CONSTANT R76, desc[UR8][R40.64+0x8] ;  /* 0x00000808284c7981 */ /* 0x000f62000c1e9900 */
[--C-:B------:R-:W-:Y:S01]  /*5cc0*/  IMAD.WIDE.U32 R12, R91, 0x5c500000, R8.reuse ;  /* 0x5c5000005b0c7825 */ /* 0x100fe200078e0008 */
[----:B--2---:R-:W-:Y:S02]  /*5cd0*/  IADD3 R143, PT, PT, R89, R36, RZ ;  /* 0x00000024598f7210 */ /* 0x004fe40007ffe0ff */
[----:B------:R-:W2:Y:S01]  /*5ce0*/  LDG.E.CONSTANT R134, desc[UR8][R40.64+0x20c] ;  /* 0x00020c0828867981 */ /* 0x000ea2000c1e9900 */
[----:B------:R-:W-:-:S04]  /*5cf0*/  IMAD.WIDE.U32 R10, R77, 0x5c500000, R8 ;  /* 0x5c5000004d0a7825 */ /* 0x000fc800078e0008 */
[C---:B------:R-:W-:Y:S02]  /*5d00*/  IMAD R25, R7.reuse, 0x116a2, R14 ;  /* 0x000116a207197824 */ /* 0x040fe400078e020e */
[----:B------:R-:W-:Y:S01]  /*5d10*/  IMAD.WIDE.U32 R6, R7, 0x5c500000, R8 ;  /* 0x5c50000007067825 */ /* 0x000fe200078e0008 */
[----:B------:R-:W-:Y:S02]  /*5d20*/  IADD3 R23, PT, PT, R13, R23, RZ ;  /* 0x000000170d177210 */ /* 0x000fe40007ffe0ff */
[----:B------:R-:W-:Y:S02]  /*5d30*/  IADD3 R15, PT, PT, R11, R15, RZ ;  /* 0x0000000f0b0f7210 */ /* 0x000fe40007ffe0ff */
[----:B------:R-:W-:Y:S02]  /*5d40*/  SHF.R.S32.HI R13, RZ, 0x1f, R57 ;  /* 0x0000001fff0d7819 */ /* 0x000fe40000011439 */
[----:B------:R-:W-:Y:S02]  /*5d50*/  IADD3 R11, PT, PT, R7, R25, RZ ;  /* 0x00000019070b7210 */ /* 0x000fe40007ffe0ff */
[----:B------:R-:W-:-:S02]  /*5d60*/  SHF.R.S32.HI R7, RZ, 0x1f, R21 ;  /* 0x0000001fff077819 */ /* 0x000fc40000011415 */
[----:B------:R-:W-:Y:S01]  /*5d70*/  SHF.R.U64 R58, R10, 0x1f, R15 ;  /* 0x0000001f0a3a7819 */ /* 0x000fe2000000120f */
[----:B------:R-:W-:Y:S01]  /*5d80*/  IMAD R10, R13, 0x5c500000, RZ ;  /* 0x5c5000000d0a7824 */ /* 0x000fe200078e02ff */
[----:B------:R-:W-:Y:S02]  /*5d90*/  SHF.R.U64 R54, R6, 0x1f, R11 ;  /* 0x0000001f06367819 */ /* 0x000fe4000000120b */
[----:B------:R-:W-:Y:S02]  /*5da0*/  SHF.R.S32.HI R6, RZ, 0x1f, R19 ;  /* 0x0000001fff067819 */ /* 0x000fe40000011413 */
[----:B------:R-:W-:Y:S01]  /*5db0*/  SHF.R.U64 R16, R12, 0x1f, R23 ;  /* 0x0000001f0c107819 */ /* 0x000fe20000001217 */
[----:B------:R-:W-:Y:S01]  /*5dc0*/  IMAD R12, R7, 0x5c500000, RZ ;  /* 0x5c500000070c7824 */ /* 0x000fe200078e02ff */
[----:B------:R-:W-:Y:S01]  /*5dd0*/  SHF.R.S32.HI R7, RZ, 0x1f, R59 ;  /* 0x0000001fff077819 */ /* 0x000fe2000001143b */
[----:B------:R-:W-:Y:S01]  /*5de0*/  IMAD R11, R57, 0x116a2, R10 ;  /* 0x000116a2390b7824 */ /* 0x000fe200078e020a */
[----:B------:R-:W-:Y:S01]  /*5df0*/  SHF.R.S32.HI R10, RZ, 0x1f, R103 ;  /* 0x0000001fff0a7819 */ /* 0x000fe20000011467 */
[----:B------:R-:W-:-:S02]  /*5e00*/  IMAD R6, R6, 0x5c500000, RZ ;  /* 0x5c50000006067824 */ /* 0x000fc400078e02ff */
[----:B------:R-:W-:-:S04]  /*5e10*/  IMAD.WIDE.U32 R24, R57, 0x5c500000, R8 ;  /* 0x5c50000039187825 */ /* 0x000fc800078e0008 */
[----:B------:R-:W-:Y:S02]  /*5e20*/  IMAD R66, R7, 0x5c500000, RZ ;  /* 0x5c50000007427824 */ /* 0x000fe400078e02ff */
[----:B------:R-:W-:Y:S02]  /*5e30*/  IMAD R53, R19, 0x116a2, R6 ;  /* 0x000116a213357824 */ /* 0x000fe400078e0206 */
[----:B------:R-:W-:Y:S02]  /*5e40*/  IMAD R23, R21, 0x116a2, R12 ;  /* 0x000116a215177824 */ /* 0x000fe400078e020c */
[----:B------:R-:W-:Y:S02]  /*5e50*/  IMAD R6, R10, 0x5c500000, RZ ;  /* 0x5c5000000a067824 */ /* 0x000fe400078e02ff */
[----:B------:R-:W-:Y:S01]  /*5e60*/  IMAD.WIDE.U32 R12, R19, 0x5c500000, R8 ;  /* 0x5c500000130c7825 */ /* 0x000fe200078e0008 */
[----:B------:R-:W-:-:S03]  /*5e70*/  IADD3 R19, PT, PT, R25, R11, RZ ;  /* 0x0000000b19137210 */ /* 0x000fc60007ffe0ff */
[----:B------:R-:W-:-:S04]  /*5e80*/  IMAD.WIDE.U32 R14, R21, 0x5c500000, R8 ;  /* 0x5c500000150e7825 */ /* 0x000fc800078e0008 */
[C---:B------:R-:W-:Y:S02]  /*5e90*/  IMAD R57, R59.reuse, 0x116a2, R66 ;  /* 0x000116a23b397824 */ /* 0x040fe400078e0242 */
[----:B------:R-:W-:Y:S01]  /*5ea0*/  IMAD.WIDE.U32 R10, R59, 0x5c500000, R8 ;  /* 0x5c5000003b0a7825 */ /* 0x000fe200078e0008 */
[----:B------:R-:W-:Y:S01]  /*5eb0*/  IADD3 R21, PT, PT, R15, R23, RZ ;  /* 0x000000170f157210 */ /* 0x000fe20007ffe0ff */
[----:B------:R-:W2:Y:S02]  /*5ec0*/  LDG.E.CONSTANT R66, desc[UR8][R40.64+0xc] ;  /* 0x00000c0828427981 */ /* 0x000ea4000c1e9900 */
[C---:B------:R-:W-:Y:S02]  /*5ed0*/  IMAD R59, R103.reuse, 0x116a2, R6 ;  /* 0x000116a2673b7824 */ /* 0x040fe400078e0206 */
[----:B------:R-:W-:Y:S01]  /*5ee0*/  IMAD.WIDE.U32 R6, R103, 0x5c500000, R8 ;  /* 0x5c50000067067825 */ /* 0x000fe200078e0008 */
[----:B------:R-:W-:-:S04]  /*5ef0*/  IADD3 R23, PT, PT, R13, R53, RZ ;  /* 0x000000350d177210 */ /* 0x000fc80007ffe0ff */
[----:B------:R-:W-:Y:S02]  /*5f00*/  IADD3 R53, PT, PT, R7, R59, RZ ;  /* 0x0000003b07357210 */ /* 0x000fe40007ffe0ff */
[----:B------:R-:W5:Y:S01]  /*5f10*/  LDG.E.CONSTANT R59, desc[UR8][R40.64+0x204] ;  /* 0x00020408283b7981 */ /* 0x000f62000c1e9900 */
[----:B------:R-:W-:-:S03]  /*5f20*/  IADD3 R25, PT, PT, R11, R57, RZ ;  /* 0x000000390b197210 */ /* 0x000fc60007ffe0ff */
[----:B------:R0:W2:Y:S01]  /*5f30*/  LDG.E.CONSTANT R57, desc[UR8][R40.64+0x208] ;  /* 0x0002080828397981 */ /* 0x0000a2000c1e9900 */
[C---:B------:R-:W-:Y:S02]  /*5f40*/  IADD3 R11, PT, PT, R89.reuse, R44, RZ ;  /* 0x0000002c590b7210 */ /* 0x040fe40007ffe0ff */
[----:B------:R-:W-:Y:S02]  /*5f50*/  SHF.R.U64 R24, R24, 0x1f, R19 ;  /* 0x0000001f18187819 */ /* 0x000fe40000001213 */
[C---:B------:R-:W-:Y:S02]  /*5f60*/  IADD3 R7, PT, PT, R89.reuse, R52, RZ ;  /* 0x0000003459077210 */ /* 0x040fe40007ffe0ff */
[C---:B------:R-:W-:Y:S02]  /*5f70*/  IADD3 R19, PT, PT, R89.reuse, R50, RZ ;  /* 0x0000003259137210 */ /* 0x040fe40007ffe0ff */
[----:B------:R-:W-:Y:S02]  /*5f80*/  IADD3 R67, PT, PT, R89, R30, RZ ;  /* 0x0000001e59437210 */ /* 0x000fe40007ffe0ff */
[----:B------:R-:W-:-:S02]  /*5f90*/  SHF.R.U64 R53, R6, 0x1f, R53 ;  /* 0x0000001f06357819 */ /* 0x000fc40000001235 */
[C---:B------:R-:W-:Y:S02]  /*5fa0*/  IADD3 R15, PT, PT, R89.reuse, R17, RZ ;  /* 0x00000011590f7210 */ /* 0x040fe40007ffe0ff */
[----:B------:R-:W-:Y:S02]  /*5fb0*/  SHF.R.S32.HI R30, RZ, 0x1f, R11 ;  /* 0x0000001fff1e7819 */ /* 0x000fe4000001140b */
[----:B------:R-:W-:Y:S02]  /*5fc0*/  SHF.R.S32.HI R6, RZ, 0x1f, R7 ;  /* 0x0000001fff067819 */ /* 0x000fe40000011407 */
[----:B------:R-:W-:Y:S02]  /*5fd0*/  SHF.R.S32.HI R36, RZ, 0x1f, R19 ;  /* 0x0000001fff247819 */ /* 0x000fe40000011413 */
[----:B------:R-:W-:Y:S01]  /*5fe0*/  IADD3 R141, PT, PT, R89, R18, RZ ;  /* 0x00000012598d7210 */ /* 0x000fe20007ffe0ff */
[----:B------:R-:W-:Y:S01]  /*5ff0*/  IMAD R103, R30, -0x776e78fe, RZ ;  /* 0x889187021e677824 */ /* 0x000fe200078e02ff */
[----:B------:R-:W-:Y:S01]  /*6000*/  SHF.R.U64 R25, R10, 0x1f, R25 ;  /* 0x0000001f0a197819 */ /* 0x000fe20000001219 */
[----:B------:R-:W-:Y:S01]  /*6010*/  IMAD.WIDE.U32 R10, R11, -0x776e78fe, R8 ;  /* 0x889187020b0a7825 */ /* 0x000fe200078e0008 */
[----:B------:R-:W-:-:S02]  /*6020*/  IADD3 R13, PT, PT, R89, R88, RZ ;  /* 0x00000058590d7210 */ /* 0x000fc40007ffe0ff */
[C---:B------:R-:W-:Y:S02]  /*6030*/  IADD3 R149, PT, PT, R89.reuse, R100, RZ ;  /* 0x0000006459957210 */ /* 0x040fe40007ffe0ff */
[C---:B------:R-:W-:Y:S02]  /*6040*/  IADD3 R147, PT, PT, R89.reuse, R80, RZ ;  /* 0x0000005059937210 */ /* 0x040fe40007ffe0ff */
[C---:B------:R-:W-:Y:S02]  /*6050*/  IADD3 R145, PT, PT, R89.reuse, R68, RZ ;  /* 0x0000004459917210 */ /* 0x040fe40007ffe0ff */
[C---:B------:R-:W-:Y:S02]  /*6060*/  IADD3 R61, PT, PT, R89.reuse, R26, RZ ;  /* 0x0000001a593d7210 */ /* 0x040fe40007ffe0ff */
[C---:B0-----:R-:W-:Y:S02]  /*6070*/  IADD3 R41, PT, PT, R89.reuse, R142, RZ ;  /* 0x0000008e59297210 */ /* 0x041fe40007ffe0ff */
[----:B------:R-:W-:Y:S01]  /*6080*/  SHF.R.S32.HI R18, RZ, 0x1f, R15 ;  /* 0x0000001fff127819 */ /* 0x000fe2000001140f */
[----:B------:R-:W-:Y:S01]  /*6090*/  IMAD R73, R6, -0x776e78fe, RZ ;  /* 0x8891870206497824 */ /* 0x000fe200078e02ff */
[----:B------:R-:W-:Y:S01]  /*60a0*/  IADD3 R89, PT, PT, R89, R16, RZ ;  /* 0x0000001059597210 */ /* 0x000fe20007ffe0ff */
[----:B------:R-:W-:Y:S01]  /*60b0*/  IMAD.WIDE.U32 R16, R7, -0x776e78fe, R8 ;  /* 0x8891870207107825 */ /* 0x000fe200078e0008 */
[----:B------:R-:W-:-:S03]  /*60c0*/  SHF.R.U64 R21, R14, 0x1f, R21 ;  /* 0x0000001f0e157819 */ /* 0x000fc60000001215 */
[----:B------:R-:W-:Y:S01]  /*60d0*/  IMAD.WIDE.U32 R6, R19, -0x776e78fe, R8 ;  /* 0x8891870213067825 */ /* 0x000fe200078e0008 */
[----:B------:R-:W-:-:S03]  /*60e0*/  IADD3 R103, PT, PT, R11, R103, RZ ;  /* 0x000000670b677210 */ /* 0x000fc60007ffe0ff */
[----:B------:R-:W-:Y:S02]  /*60f0*/  IMAD R139, R36, -0x776e78fe, RZ ;  /* 0x88918702248b7824 */ /* 0x000fe400078e02ff */
[----:B------:R-:W-:Y:S01]  /*6100*/  IMAD.WIDE.U32 R14, R15, -0x776e78fe, R8 ;  /* 0x889187020f0e7825 */ /* 0x000fe200078e0008 */
[----:B------:R-:W-:-:S03]  /*6110*/  SHF.R.S32.HI R26, RZ, 0x1f, R13 ;  /* 0x0000001fff1a7819 */ /* 0x000fc6000001140d */
[----:B------:R-:W-:Y:S01]  /*6120*/  IMAD R77, R18, -0x776e78fe, RZ ;  /* 0x88918702124d7824 */ /* 0x000fe200078e02ff */
[----:B------:R-:W-:Y:S02]  /*6130*/  IADD3 R139, PT, PT, R7, R139, RZ ;  /* 0x0000008b078b7210 */ /* 0x000fe40007ffe0ff */
[----:B------:R-:W-:Y:S02]  /*6140*/  SHF.R.U64 R103, R10, 0x1f, R103 ;  /* 0x0000001f0a677819 */ /* 0x000fe40000001267 */
[----:B------:R-:W-:Y:S01]  /*6150*/  IADD3 R77, PT, PT, R15, R77, RZ ;  /* 0x0000004d0f4d7210 */ /* 0x000fe20007ffe0ff */
[----:B------:R-:W-:Y:S01]  /*6160*/  IMAD R91, R26, -0x776e78fe, RZ ;  /* 0x889187021a5b7824 */ /* 0x000fe200078e02ff */
[----:B------:R-:W-:Y:S01]  /*6170*/  SHF.R.U64 R23, R12, 0x1f, R23 ;  /* 0x0000001f0c177819 */ /* 0x000fe20000001217 */
[----:B------:R-:W-:Y:S01]  /*6180*/  IMAD.WIDE.U32 R12, R13, -0x776e78fe, R8 ;  /* 0x889187020d0c7825 */ /* 0x000fe200078e0008 */
[----:B------:R-:W-:Y:S02]  /*6190*/  SHF.R.S32.HI R10, RZ, 0x1f, R149 ;  /* 0x0000001fff0a7819 */ /* 0x000fe40000011495 */
[----:B------:R-:W-:-:S02]  /*61a0*/  SHF.R.U64 R139, R6, 0x1f, R139 ;  /* 0x0000001f068b7819 */ /* 0x000fc4000000128b */
[----:B------:R-:W0:Y:S01]  /*61b0*/  LDC.64 R6, c[0x0][0x390] ;  /* 0x0000e400ff067b82 */ /* 0x000e220000000a00 */
[----:B------:R-:W-:Y:S01]  /*61c0*/  SHF.R.U64 R77, R14, 0x1f, R77 ;  /* 0x0000001f0e4d7819 */ /* 0x000fe2000000124d */
[----:B------:R-:W-:Y:S01]  /*61d0*/  IMAD.WIDE.U32 R14, R145, -0x776e78fe, R8 ;  /* 0x88918702910e7825 */ /* 0x000fe200078e0008 */
[----:B------:R-:W-:Y:S02]  /*61e0*/  SHF.R.S32.HI R30, RZ, 0x1f, R145 ;  /* 0x0000001fff1e7819 */ /* 0x000fe40000011491 */
[----:B------:R-:W-:Y:S01]  /*61f0*/  IADD3 R91, PT, PT, R13, R91, RZ ;  /* 0x0000005b0d5b7210 */ /* 0x000fe20007ffe0ff */
[----:B------:R-:W-:Y:S01]  /*6200*/  IMAD.WIDE.U32 R18, R149, -0x776e78fe, R8 ;  /* 0x8891870295127825 */ /* 0x000fe200078e0008 */
[----:B------:R-:W-:-:S03]  /*6210*/  SHF.R.S32.HI R36, RZ, 0x1f, R143 ;  /* 0x0000001fff247819 */ /* 0x000fc6000001148f */
[----:B------:R-:W-:Y:S01]  /*6220*/  IMAD R145, R10, -0x776e78fe, RZ ;  /* 0x889187020a917824 */ /* 0x000fe200078e02ff */
[----:B------:R-:W-:Y:S02]  /*6230*/  IADD3 R73, PT, PT, R17, R73, RZ ;  /* 0x0000004911497210 */ /* 0x000fe40007ffe0ff */
[----:B------:R-:W-:Y:S02]  /*6240*/  SHF.R.S32.HI R26, RZ, 0x1f, R147 ;  /* 0x0000001fff1a7819 */ /* 0x000fe40000011493 */
[----:B------:R-:W-:Y:S02]  /*6250*/  SHF.R.S32.HI R40, RZ, 0x1f, R141 ;  /* 0x0000001fff287819 */ /* 0x000fe4000001148d */
[----:B------:R-:W-:Y:S01]  /*6260*/  SHF.R.U64 R91, R12, 0x1f, R91 ;  /* 0x0000001f0c5b7819 */ /* 0x000fe2000000125b */
[----:B------:R-:W-:Y:S01]  /*6270*/  IMAD.WIDE.U32 R12, R143, -0x776e78fe, R8 ;  /* 0x889187028f0c7825 */ /* 0x000fe200078e0008 */
[----:B------:R-:W-:Y:S02]  /*6280*/  IADD3 R19, PT, PT, R19, R145, RZ ;  /* 0x0000009113137210 */ /* 0x000fe40007ffe0ff */
[----:B------:R-:W-:Y:S01]  /*6290*/  SHF.R.U64 R73, R16, 0x1f, R73 ;  /* 0x0000001f10497819 */ /* 0x000fe20000001249 */
[----:B------:R-:W-:-:S02]  /*62a0*/  IMAD R145, R36, -0x776e78fe, RZ ;  /* 0x8891870224917824 */ /* 0x000fc400078e02ff */
[----:B------:R-:W-:-:S04]  /*62b0*/  IMAD.WIDE.U32 R16, R147, -0x776e78fe, R8 ;  /* 0x8891870293107825 */ /* 0x000fc800078e0008 */
[----:B------:R-:W-:-:S04]  /*62c0*/  IMAD.WIDE.U32 R10, R141, -0x776e78fe, R8 ;  /* 0x889187028d0a7825 */ /* 0x000fc800078e0008 */
[----:B------:R-:W-:Y:S02]  /*62d0*/  IMAD R149, R26, -0x776e78fe, RZ ;  /* 0x889187021a957824 */ /* 0x000fe400078e02ff */
[----:B------:R-:W-:Y:S01]  /*62e0*/  IMAD R143, R40, -0x776e78fe, RZ ;  /* 0x88918702288f7824 */ /* 0x000fe200078e02ff */
[----:B------:R-:W-:Y:S02]  /*62f0*/  SHF.R.U64 R19, R18, 0x1f, R19 ;  /* 0x0000001f12137819 */ /* 0x000fe40000001213 */
[----:B------:R-:W-:Y:S01]  /*6300*/  IADD3 R145, PT, PT, R13, R145, RZ ;  /* 0x000000910d917210 */ /* 0x000fe20007ffe0ff */
[----:B------:R-:W-:Y:S01]  /*6310*/  IMAD R147, R30, -0x776e78fe, RZ ;  /* 0x889187021e937824 */ /* 0x000fe200078e02ff */
[----:B------:R-:W-:Y:S02]  /*6320*/  IADD3 R149, PT, PT, R17, R149, RZ ;  /* 0x0000009511957210 */ /* 0x000fe40007ffe0ff */
[----:B------:R-:W-:Y:S02]  /*6330*/  IADD3 R143, PT, PT, R11, R143, RZ ;  /* 0x0000008f0b8f7210 */ /* 0x000fe40007ffe0ff */
[----:B------:R-:W-:-:S02]  /*6340*/  SHF.R.S32.HI R18, RZ, 0x1f, R67 ;  /* 0x0000001fff127819 */ /* 0x000fc40000011443 */
[----:B------:R-:W-:Y:S02]  /*6350*/  SHF.R.S32.HI R36, RZ, 0x1f, R89 ;  /* 0x0000001fff247819 */ /* 0x000fe40000011459 */
[----:B------:R-:W-:Y:S01]  /*6360*/  SHF.R.U64 R145, R12, 0x1f, R145 ;  /* 0x0000001f0c917819 */ /* 0x000fe20000001291 */
[----:B------:R-:W-:Y:S01]  /*6370*/  IMAD.WIDE.U32 R12, R41, -0x776e78fe, R8 ;  /* 0x88918702290c7825 */ /* 0x000fe200078e0008 */
[----:B------:R-:W-:Y:S02]  /*6380*/  SHF.R.U64 R149, R16, 0x1f, R149 ;  /* 0x0000001f10957819 */ /* 0x000fe40000001295 */
[----:B------:R-:W-:Y:S01]  /*6390*/  SHF.R.U64 R143, R10, 0x1f, R143 ;  /* 0x0000001f0a8f7819 */ /* 0x000fe2000000128f */
[----:B------:R-:W-:Y:S01]  /*63a0*/  IMAD R141, R42, 0x1c, RZ ;  /* 0x0000001c2a8d7824 */ /* 0x000fe200078e02ff */
[----:B------:R-:W-:Y:S01]  /*63b0*/  SHF.R.S32.HI R30, RZ, 0x1f, R41 ;  /* 0x0000001fff1e7819 */ /* 0x000fe20000011429 */
[----:B------:R-:W-:Y:S01]  /*63c0*/  IMAD.WIDE.U32 R16, R67, -0x776e78fe, R8 ;  /* 0x8891870243107825 */ /* 0x000fe200078e0008 */
[----:B------:R-:W-:-:S03]  /*63d0*/  IADD3 R147, PT, PT, R15, R147, RZ ;  /* 0x000000930f937210 */ /* 0x000fc60007ffe0ff */
[----:B------:R-:W-:Y:S01]  /*63e0*/  IMAD.WIDE.U32 R10, R89, -0x776e78fe, R8 ;  /* 0x88918702590a7825 */ /* 0x000fe200078e0008 */
[----:B------:R-:W-:-:S03]  /*63f0*/  SHF.R.S32.HI R26, RZ, 0x1f, R61 ;  /* 0x0000001fff1a7819 */ /* 0x000fc6000001143d */
[----:B------:R-:W-:Y:S02]  /*6400*/  IMAD R41, R18, -0x776e78fe, RZ ;  /* 0x8891870212297824 */ /* 0x000fe400078e02ff */
[----:B------:R-:W-:Y:S01]  /*6410*/  IMAD R89, R36, -0x776e78fe, RZ ;  /* 0x8891870224597824 */ /* 0x000fe200078e02ff */
[----:B------:R-:W-:Y:S01]  /*6420*/  SHF.R.U64 R147, R14, 0x1f, R147 ;  /* 0x0000001f0e937819 */ /* 0x000fe20000001293 */
[----:B0-----:R-:W-:Y:S01]  /*6430*/  IMAD.WIDE.U32 R6, R141, 0x4, R6 ;  /* 0x000000048d067825 */ /* 0x001fe200078e0006 */
[----:B------:R-:W-:Y:S02]  /*6440*/  IADD3 R141, PT, PT, R17, R41, RZ ;  /* 0x00000029118d7210 */ /* 0x000fe40007ffe0ff */
[----:B------:R-:W-:Y:S01]  /*6450*/  IADD3 R41, PT, PT, R11, R89, RZ ;  /* 0x000000590b297210 */ /* 0x000fe20007ffe0ff */
[----:B------:R-:W-:Y:S01]  /*6460*/  IMAD.WIDE.U32 R14, R61, -0x776e78fe, R8 ;  /* 0x889187023d0e7825 */ /* 0x000fe200078e0008 */
[----:B---3--:R-:W-:-:S03]  /*6470*/  IADD3 R11, PT, PT, R85, R84, RZ ;  /* 0x00000054550b7210 */ /* 0x008fc60007ffe0ff */
[----:B------:R-:W-:Y:S02]  /*6480*/  IMAD R61, R30, -0x776e78fe, RZ ;  /* 0x889187021e3d7824 */ /* 0x000fe400078e02ff */
[----:B------:R-:W-:Y:S01]  /*6490*/  IMAD R67, R26, -0x776e78fe, RZ ;  /* 0x889187021a437824 */ /* 0x000fe200078e02ff */
[----:B------:R-:W-:Y:S02]  /*64a0*/  SHF.R.S32.HI R26, RZ, 0x1f, R11 ;  /* 0x0000001fff1a7819 */ /* 0x000fe4000001140b */
[----:B------:R-:W-:Y:S01]  /*64b0*/  IADD3 R61, PT, PT, R13, R61, RZ ;  /* 0x0000003d0d3d7210 */ /* 0x000fe20007ffe0ff */
[----:B------:R0:W-:Y:S01]  /*64c0*/  STG.E desc[UR8][R6.64+0x50], R19 ;  /* 0x0000501306007986 */ /* 0x0001e2000c101908 */
[----:B------:R-:W-:Y:S02]  /*64d0*/  IADD3 R67, PT, PT, R15, R67, RZ ;  /* 0x000000430f437210 */ /* 0x000fe40007ffe0ff */
[C---:B------:R-:W-:Y:S02]  /*64e0*/  IADD3 R17, PT, PT, R85.reuse, R62, RZ ;  /* 0x0000003e55117210 */ /* 0x040fe40007ffe0ff */
[C---:B------:R-:W-:Y:S01]  /*64f0*/  IADD3 R13, PT, PT, R85.reuse, R90, RZ ;  /* 0x0000005a550d7210 */ /* 0x040fe20007ffe0ff */
[----:B------:R1:W-:Y:S01]  /*6500*/  STG.E desc[UR8][R6.64+0x10], R77 ;  /* 0x0000104d06007986 */ /* 0x0003e2000c101908 */
[----:B------:R-:W-:-:S02]  /*6510*/  IADD3 R15, PT, PT, R85, R69, RZ ;  /* 0x00000045550f7210 */ /* 0x000fc40007ffe0ff */
[----:B------:R-:W-:Y:S01]  /*6520*/  SHF.R.U64 R41, R10, 0x1f, R41 ;  /* 0x0000001f0a297819 */ /* 0x000fe20000001229 */
[----:B------:R3:W-:Y:S01]  /*6530*/  STG.E desc[UR8][R6.64+0x30], R103 ;  /* 0x0000306706007986 */ /* 0x0007e2000c101908 */
[----:B------:R-:W-:Y:S01]  /*6540*/  IMAD.WIDE.U32 R10, R11, -0x776e78fe, R8 ;  /* 0x889187020b0a7825 */ /* 0x000fe200078e0008 */
[C---:B0-----:R-:W-:Y:S02]  /*6550*/  IADD3 R19, PT, PT, R85.reuse, R63, RZ ;  /* 0x0000003f55137210 */ /* 0x041fe40007ffe0ff */
[C---:B------:R-:W-:Y:S02]  /*6560*/  IADD3 R63, PT, PT, R85.reuse, R3, RZ ;  /* 0x00000003553f7210 */ /* 0x040fe40007ffe0ff */
[----:B------:R-:W-:Y:S01]  /*6570*/  SHF.R.U64 R67, R14, 0x1f, R67 ;  /* 0x0000001f0e437819 */ /* 0x000fe20000001243 */
[----:B-1----:R-:W-:Y:S01]  /*6580*/  IMAD R77, R26, -0x776e78fe, RZ ;  /* 0x889187021a4d7824 */ /* 0x002fe200078e02ff */
[----:B------:R-:W-:Y:S02]  /*6590*/  SHF.R.S32.HI R3, RZ, 0x1f, R17 ;  /* 0x0000001fff037819 */ /* 0x000fe40000011411 */
[----:B---3--:R-:W-:-:S02]  /*65a0*/  IADD3 R103, PT, PT, R85, R20, RZ ;  /* 0x0000001455677210 */ /* 0x008fc40007ffe0ff */
[----:B------:R-:W-:Y:S02]  /*65b0*/  SHF.R.S32.HI R20, RZ, 0x1f, R13 ;  /* 0x0000001fff147819 */ /* 0x000fe4000001140d */
[----:B------:R-:W-:Y:S01]  /*65c0*/  SHF.R.S32.HI R18, RZ, 0x1f, R15 ;  /* 0x0000001fff127819 */ /* 0x000fe2000001140f */
[----:B------:R0:W-:Y:S01]  /*65d0*/  STG.E desc[UR8][R6.64], R73 ;  /* 0x0000004906007986 */ /* 0x0001e2000c101908 */
[----:B------:R-:W-:Y:S01]  /*65e0*/  SHF.R.U64 R141, R16, 0x1f, R141 ;  /* 0x0000001f108d7819 */ /* 0x000fe2000000128d */
[----:B------:R-:W-:Y:S01]  /*65f0*/  IMAD.WIDE.U32 R16, R17, -0x776e78fe, R8 ;  /* 0x8891870211107825 */ /* 0x000fe200078e0008 */
[----:B------:R-:W-:Y:S01]  /*6600*/  SHF.R.U64 R61, R12, 0x1f, R61 ;  /* 0x0000001f0c3d7819 */ /* 0x000fe2000000123d */
[----:B------:R1:W-:Y:S01]  /*6610*/  STG.E desc[UR8][R6.64+0x62040], R67 ;  /* 0x0620404306007986 */ /* 0x0003e2000c101908 */
[----:B------:R-:W-:Y:S01]  /*6620*/  IADD3 R77, PT, PT, R11, R77, RZ ;  /* 0x0000004d0b4d7210 */ /* 0x000fe20007ffe0ff */
[----:B------:R-:W-:Y:S01]  /*6630*/  IMAD.WIDE.U32 R12, R13, -0x776e78fe, R8 ;  /* 0x889187020d0c7825 */ /* 0x000fe200078e0008 */
[----:B------:R-:W-:Y:S01]  /*6640*/  IADD3 R105, PT, PT, R85, R105, RZ ;  /* 0x0000006955697210 */ /* 0x000fe20007ffe0ff */
[----:B------:R3:W-:Y:S02]  /*6650*/  STG.E desc[UR8][R6.64+0x20], R91 ;  /* 0x0000205b06007986 */ /* 0x0007e4000c101908 */
[----:B------:R-:W-:-:S02]  /*6660*/  IMAD R3, R3, -0x776e78fe, RZ ;  /* 0x8891870203037824 */ /* 0x000fc400078e02ff */
[----:B0-----:R-:W-:Y:S02]  /*6670*/  IMAD R73, R20, -0x776e78fe, RZ ;  /* 0x8891870214497824 */ /* 0x001fe400078e02ff */
[----:B------:R-:W-:Y:S01]  /*6680*/  IMAD.WIDE.U32 R14, R15, -0x776e78fe, R8 ;  /* 0x889187020f0e7825 */ /* 0x000fe200078e0008 */
[----:B------:R-:W-:-:S03]  /*6690*/  IADD3 R89, PT, PT, R85, R102, RZ ;  /* 0x0000006655597210 */ /* 0x000fc60007ffe0ff */
[----:B-1----:R-:W-:Y:S01]  /*66a0*/  IMAD R67, R18, -0x776e78fe, RZ ;  /* 0x8891870212437824 */ /* 0x002fe200078e02ff */
[----:B------:R-:W-:Y:S02]  /*66b0*/  SHF.R.U64 R77, R10, 0x1f, R77 ;  /* 0x0000001f0a4d7819 */ /* 0x000fe4000000124d */
[C---:B---3--:R-:W-:Y:S02]  /*66c0*/  IADD3 R91, PT, PT, R85.reuse, R70, RZ ;  /* 0x00000046555b7210 */ /* 0x048fe40007ffe0ff */
[----:B------:R-:W-:Y:S02]  /*66d0*/  SHF.R.S32.HI R10, RZ, 0x1f, R19 ;  /* 0x0000001fff0a7819 */ /* 0x000fe40000011413 */
[----:B------:R-:W-:Y:S02]  /*66e0*/  IADD3 R69, PT, PT, R85, R34, RZ ;  /* 0x0000002255457210 */ /* 0x000fe40007ffe0ff */
[----:B------:R-:W-:Y:S02]  /*66f0*/  IADD3 R3, PT, PT, R17, R3, RZ ;  /* 0x0000000311037210 */ /* 0x000fe40007ffe0ff */
[----:B------:R-:W-:-:S02]  /*6700*/  IADD3 R73, PT, PT, R13, R73, RZ ;  /* 0x000000490d497210 */ /* 0x000fc40007ffe0ff */
[----:B------:R-:W-:Y:S02]  /*6710*/  IADD3 R67, PT, PT, R15, R67, RZ ;  /* 0x000000430f437210 */ /* 0x000fe40007ffe0ff */
[----:B------:R-:W-:Y:S02]  /*6720*/  SHF.R.S32.HI R26, RZ, 0x1f, R105 ;  /* 0x0000001fff1a7819 */ /* 0x000fe40000011469 */
[----:B------:R-:W-:Y:S02]  /*6730*/  SHF.R.S32.HI R30, RZ, 0x1f, R91 ;  /* 0x0000001fff1e7819 */ /* 0x000fe4000001145b */
[----:B------:R-:W-:Y:S01]  /*6740*/  SHF.R.S32.HI R34, RZ, 0x1f, R103 ;  /* 0x0000001fff227819 */ /* 0x000fe20000011467 */
[----:B------:R0:W-:Y:S01]  /*6750*/  STG.E desc[UR8][R6.64+0x40], R139 ;  /* 0x0000408b06007986 */ /* 0x0001e2000c101908 */
[----:B------:R-:W-:Y:S02]  /*6760*/  SHF.R.S32.HI R20, RZ, 0x1f, R89 ;  /* 0x0000001fff147819 */ /* 0x000fe40000011459 */
[----:B------:R-:W-:Y:S01]  /*6770*/  SHF.R.U64 R3, R16, 0x1f, R3 ;  /* 0x0000001f10037819 */ /* 0x000fe20000001203 */
[----:B------:R-:W-:Y:S01]  /*6780*/  IMAD.WIDE.U32 R16, R89, -0x776e78fe, R8 ;  /* 0x8891870259107825 */ /* 0x000fe200078e0008 */
[----:B------:R-:W-:-:S02]  /*6790*/  SHF.R.U64 R73, R12, 0x1f, R73 ;  /* 0x0000001f0c497819 */ /* 0x000fc40000001249 */
[----:B------:R-:W-:Y:S01]  /*67a0*/  SHF.R.U64 R67, R14, 0x1f, R67 ;  /* 0x0000001f0e437819 */ /* 0x000fe20000001243 */
[--C-:B------:R-:W-:Y:S01]  /*67b0*/  IMAD.WIDE.U32 R12, R91, -0x776e78fe, R8.reuse ;  /* 0x889187025b0c7825 */ /* 0x100fe200078e0008 */
[----:B------:R1:W-:Y:S03]  /*67c0*/  STG.E desc[UR8][R6.64+0x62050], R61 ;  /* 0x0620503d06007986 */ /* 0x0003e6000c101908 */
[----:B0-----:R-:W-:Y:S02]  /*67d0*/  IMAD R139, R10, -0x776e78fe, RZ ;  /* 0x889187020a8b7824 */ /* 0x001fe400078e02ff */
[----:B------:R-:W-:-:S04]  /*67e0*/  IMAD.WIDE.U32 R10, R103, -0x776e78fe, R8 ;  /* 0x88918702670a7825 */ /* 0x000fc800078e0008 */
[----:B------:R-:W-:-:S04]  /*67f0*/  IMAD.WIDE.U32 R14, R105, -0x776e78fe, R8 ;  /* 0x88918702690e7825 */ /* 0x000fc800078e0008 */
[----:B------:R-:W-:Y:S02]  /*6800*/  IMAD R103, R26, -0x776e78fe, RZ ;  /* 0x889187021a677824 */ /* 0x000fe400078e02ff */
[----:B------:R-:W-:Y:S02]  /*6810*/  IMAD R91, R30, -0x776e78fe, RZ ;  /* 0x889187021e5b7824 */ /* 0x000fe400078e02ff */
[----:B------:R-:W-:Y:S01]  /*6820*/  IMAD R89, R34, -0x776e78fe, RZ ;  /* 0x8891870222597824 */ /* 0x000fe200078e02ff */
[----:B-1----:R-:W-:Y:S01]  /*6830*/  IADD3 R61, PT, PT, R85, R136, RZ ;  /* 0x00000088553d7210 */ /* 0x002fe20007ffe0ff */
[----:B------:R-:W-:Y:S01]  /*6840*/  IMAD R105, R20, -0x776e78fe, RZ ;  /* 0x8891870214697824 */ /* 0x000fe200078e02ff */
[----:B------:R0:W-:Y:S01]  /*6850*/  STG.E desc[UR8][R6.64+0x62060], R41 ;  /* 0x0620602906007986 */ /* 0x0001e2000c101908 */
[----:B------:R-:W-:Y:S01]  /*6860*/  IMAD.WIDE.U32 R18, R19, -0x776e78fe, R8 ;  /* 0x8891870213127825 */ /* 0x000fe200078e0008 */
[----:B------:R-:W-:Y:S02]  /*6870*/  IADD3 R103, PT, PT, R15, R103, RZ ;  /* 0x000000670f677210 */ /* 0x000fe40007ffe0ff */
[----:B------:R-:W-:-:S02]  /*6880*/  IADD3 R91, PT, PT, R13, R91, RZ ;  /* 0x0000005b0d5b7210 */ /* 0x000fc40007ffe0ff */
[----:B------:R-:W-:Y:S02]  /*6890*/  IADD3 R89, PT, PT, R11, R89, RZ ;  /* 0x000000590b597210 */ /* 0x000fe40007ffe0ff */
[----:B------:R-:W-:Y:S02]  /*68a0*/  IADD3 R105, PT, PT, R17, R105, RZ ;  /* 0x0000006911697210 */ /* 0x000fe40007ffe0ff */
[----:B------:R-:W-:Y:S02]  /*68b0*/  SHF.R.S32.HI R20, RZ, 0x1f, R63 ;  /* 0x0000001fff147819 */ /* 0x000fe4000001143f */
[----:B0-----:R-:W-:Y:S02]  /*68c0*/  IADD3 R41, PT, PT, R85, R138, RZ ;  /* 0x0000008a55297210 */ /* 0x001fe40007ffe0ff */
[----:B------:R-:W-:Y:S02]  /*68d0*/  SHF.R.S32.HI R26, RZ, 0x1f, R61 ;  /* 0x0000001fff1a7819 */ /* 0x000fe4000001143d */
[----:B------:R-:W-:-:S02]  /*68e0*/  IADD3 R139, PT, PT, R19, R139, RZ ;  /* 0x0000008b138b7210 */ /* 0x000fc40007ffe0ff */
[----:B------:R-:W-:Y:S01]  /*68f0*/  SHF.R.U64 R103, R14, 0x1f, R103 ;  /* 0x0000001f0e677819 */ /* 0x000fe20000001267 */
[----:B------:R-:W-:Y:S01]  /*6900*/  IMAD.WIDE.U32 R14, R61, -0x776e78fe, R8 ;  /* 0x889187023d0e7825 */ /* 0x000fe200078e0008 */
[----:B------:R-:W-:Y:S02]  /*6910*/  SHF.R.U64 R91, R12, 0x1f, R91 ;  /* 0x0000001f0c5b7819 */ /* 0x000fe4000000125b */
[----:B------:R-:W-:Y:S01]  /*6920*/  SHF.R.U64 R89, R10, 0x1f, R89 ;  /* 0x0000001f0a597819 */ /* 0x000fe20000001259 */
[----:B------:R-:W-:Y:S01]  /*6930*/  IMAD.WIDE.U32 R12, R41, -0x776e78fe, R8 ;  /* 0x88918702290c7825 */ /* 0x000fe200078e0008 */
[----:B------:R-:W-:Y:S02]  /*6940*/  SHF.R.U64 R105, R16, 0x1f, R105 ;  /* 0x0000001f10697819 */ /* 0x000fe40000001269 */
[----:B------:R-:W-:Y:S01]  /*6950*/  SHF.R.S32.HI R10, RZ, 0x1f, R69 ;  /* 0x0000001fff0a7819 */ /* 0x000fe20000011445 */
[----:B------:R-:W-:Y:S01]  /*6960*/  IMAD.WIDE.U32 R16, R63, -0x776e78fe, R8 ;  /* 0x889187023f107825 */ /* 0x000fe200078e0008 */
[----:B------:R-:W-:-:S02]  /*6970*/  SHF.R.S32.HI R30, RZ, 0x1f, R41 ;  /* 0x0000001fff1e7819 */ /* 0x000fc40000011429 */
[----:B------:R-:W-:Y:S01]  /*6980*/  IADD3 R85, PT, PT, R85, R58, RZ ;  /* 0x0000003a55557210 */ /* 0x000fe20007ffe0ff */
[----:B------:R-:W-:Y:S02]  /*6990*/  IMAD R41, R20, -0x776e78fe, RZ ;  /* 0x8891870214297824 */ /* 0x000fe400078e02ff */
[----:B------:R-:W-:Y:S01]  /*69a0*/  IMAD R61, R26, -0x776e78fe, RZ ;  /* 0x889187021a3d7824 */ /* 0x000fe200078e02ff */
[----:B------:R-:W-:Y:S01]  /*69b0*/  SHF.R.U64 R139, R18, 0x1f, R139 ;  /* 0x0000001f128b7819 */ /* 0x000fe2000000128b */
[----:B------:R-:W-:Y:S01]  /*69c0*/  IMAD.WIDE.U32 R18, R69, -0x776e78fe, R8 ;  /* 0x8891870245127825 */ /* 0x000fe200078e0008 */
[----:B------:R-:W-:Y:S02]  /*69d0*/  SHF.R.S32.HI R34, RZ, 0x1f, R85 ;  /* 0x0000001fff227819 */ /* 0x000fe40000011455 */
[----:B------:R-:W-:Y:S01]  /*69e0*/  IADD3 R41, PT, PT, R17, R41, RZ ;  /* 0x0000002911297210 */ /* 0x000fe20007ffe0ff */
[----:B------:R-:W-:Y:S01]  /*69f0*/  IMAD R69, R10, -0x776e78fe, RZ ;  /* 0x889187020a457824 */ /* 0x000fe200078e02ff */
[----:B------:R-:W-:-:S02]  /*6a00*/  IADD3 R61, PT, PT, R15, R61, RZ ;  /* 0x0000003d0f3d7210 */ /* 0x000fc40007ffe0ff */
[----:B----4-:R-:W-:Y:S01]  /*6a10*/  IADD3 R15, PT, PT, R79, R46, RZ ;  /* 0x0000002e4f0f7210 */ /* 0x010fe20007ffe0ff */
[----:B------:R0:W-:Y:S01]  /*6a20*/  STG.E desc[UR8][R6.64+0x6200], R3 ;  /* 0x0062000306007986 */ /* 0x0001e2000c101908 */
[----:B------:R-:W-:Y:S01]  /*6a30*/  IADD3 R69, PT, PT, R19, R69, RZ ;  /* 0x0000004513457210 */ /* 0x000fe20007ffe0ff */
[----:B------:R-:W-:Y:S01]  /*6a40*/  IMAD.WIDE.U32 R10, R85, -0x776e78fe, R8 ;  /* 0x88918702550a7825 */ /* 0x000fe200078e0008 */
[----:B------:R-:W-:Y:S02]  /*6a50*/  SHF.R.U64 R41, R16, 0x1f, R41 ;  /* 0x0000001f10297819 */ /* 0x000fe40000001229 */
[----:B------:R-:W-:Y:S01]  /*6a60*/  SHF.R.S32.HI R16, RZ, 0x1f, R15 ;  /* 0x0000001fff107819 */ /* 0x000fe2000001140f */
[----:B------:R-:W-:Y:S01]  /*6a70*/  IMAD R19, R34, -0x776e78fe, RZ ;  /* 0x8891870222137824 */ /* 0x000fe200078e02ff */
[----:B------:R-:W-:Y:S01]  /*6a80*/  SHF.R.U64 R69, R18, 0x1f, R69 ;  /* 0x0000001f12457819 */ /* 0x000fe20000001245 */
[----:B------:R-:W-:Y:S01]  /*6a90*/  IMAD R63, R30, -0x776e78fe, RZ ;  /* 0x889187021e3f7824 */ /* 0x000fe200078e02ff */
[----:B0-----:R-:W-:Y:S01]  /*6aa0*/  IADD3 R3, PT, PT, R79, R72, RZ ;  /* 0x000000484f037210 */ /* 0x001fe20007ffe0ff */
[----:B------:R0:W-:Y:S01]  /*6ab0*/  STG.E desc[UR8][R6.64+0x68200], R91 ;  /* 0x0682005b06007986 */ /* 0x0001e2000c101908 */
[----:B------:R-:W-:Y:S01]  /*6ac0*/  SHF.R.U64 R61, R14, 0x1f, R61 ;  /* 0x0000001f0e3d7819 */ /* 0x000fe2000000123d */
[----:B------:R-:W-:Y:S01]  /*6ad0*/  IMAD.WIDE.U32 R14, R15, -0x776e78fe, R8 ;  /* 0x889187020f0e7825 */ /* 0x000fe200078e0008 */
[----:B------:R-:W-:-:S02]  /*6ae0*/  SHF.R.S32.HI R18, RZ, 0x1f, R3 ;  /* 0x0000001fff127819 */ /* 0x000fc40000011403 */
[----:B------:R-:W-:Y:S01]  /*6af0*/  IADD3 R11, PT, PT, R11, R19, RZ ;  /* 0x000000130b0b7210 */ /* 0x000fe20007ffe0ff */
[----:B------:R1:W-:Y:S01]  /*6b00*/  STG.E desc[UR8][R6.64+0x68230], R41 ;  /* 0x0682302906007986 */ /* 0x0003e2000c101908 */
[----:B------:R-:W-:Y:S01]  /*6b10*/  IADD3 R119, PT, PT, R79, R119, RZ ;  /* 0x000000774f777210 */ /* 0x000fe20007ffe0ff */
[----:B0-----:R-:W-:Y:S02]  /*6b20*/  IMAD R91, R16, -0x776e78fe, RZ ;  /* 0x88918702105b7824 */ /* 0x001fe400078e02ff */
[----:B------:R0:W-:Y:S01]  /*6b30*/  STG.E desc[UR8][R6.64+0x68210], R89 ;  /* 0x0682105906007986 */ /* 0x0001e2000c101908 */
[----:B------:R-:W-:Y:S02]  /*6b40*/  IADD3 R63, PT, PT, R13, R63, RZ ;  /* 0x0000003f0d3f7210 */ /* 0x000fe40007ffe0ff */
[----:B------:R-:W-:Y:S02]  /*6b50*/  SHF.R.U64 R11, R10, 0x1f, R11 ;  /* 0x0000001f0a0b7819 */ /* 0x000fe4000000120b */
[----:B-1----:R-:W-:Y:S01]  /*6b60*/  IADD3 R41, PT, PT, R79, R2, RZ ;  /* 0x000000024f297210 */ /* 0x002fe20007ffe0ff */
[----:B------:R-:W-:Y:S01]  /*6b70*/  IMAD.WIDE.U32 R2, R3, -0x776e78fe, R8 ;  /* 0x8891870203027825 */ /* 0x000fe200078e0008 */
[----:B------:R-:W-:-:S02]  /*6b80*/  IADD3 R13, PT, PT, R79, R86, RZ ;  /* 0x000000564f0d7210 */ /* 0x000fc40007ffe0ff */
[----:B------:R-:W-:Y:S02]  /*6b90*/  SHF.R.S32.HI R20, RZ, 0x1f, R119 ;  /* 0x0000001fff147819 */ /* 0x000fe40000011477 */
[----:B------:R-:W-:Y:S01]  /*6ba0*/  IADD3 R91, PT, PT, R15, R91, RZ ;  /* 0x0000005b0f5b7210 */ /* 0x000fe20007ffe0ff */
[----:B0-----:R-:W-:Y:S01]  /*6bb0*/  IMAD R89, R18, -0x776e78fe, RZ ;  /* 0x8891870212597824 */ /* 0x001fe200078e02ff */
[----:B------:R-:W-:Y:S01]  /*6bc0*/  IADD3 R17, PT, PT, R79, R82, RZ ;  /* 0x000000524f117210 */ /* 0x000fe20007ffe0ff */
[----:B------:R0:W-:Y:S01]  /*6bd0*/  STG.E desc[UR8][R6.64+0x68240], R61 ;  /* 0x0682403d06007986 */ /* 0x0001e2000c101908 */
[----:B------:R-:W-:Y:S01]  /*6be0*/  SHF.R.U64 R91, R14, 0x1f, R91 ;  /* 0x0000001f0e5b7819 */ /* 0x000fe2000000125b */
[----:B------:R-:W-:Y:S01]  /*6bf0*/  IMAD R85, R20, -0x776e78fe, RZ ;  /* 0x8891870214557824 */ /* 0x000fe200078e02ff */
[----:B------:R-:W-:Y:S01]  /*6c00*/  IADD3 R89, PT, PT, R3, R89, RZ ;  /* 0x0000005903597210 */ /* 0x000fe20007ffe0ff */
[----:B------:R1:W-:Y:S01]  /*6c10*/  STG.E desc[UR8][R6.64+0x68260], R11 ;  /* 0x0682600b06007986 */ /* 0x0003e2000c101908 */
[----:B------:R-:W-:-:S02]  /*6c20*/  SHF.R.S32.HI R14, RZ, 0x1f, R17 ;  /* 0x0000001fff0e7819 */ /* 0x000fc40000011411 */
[----:B------:R-:W-:Y:S02]  /*6c30*/  SHF.R.S32.HI R20, RZ, 0x1f, R41 ;  /* 0x0000001fff147819 */ /* 0x000fe40000011429 */
[----:B0-----:R-:W-:Y:S02]  /*6c40*/  IADD3 R61, PT, PT, R79, R22, RZ ;  /* 0x000000164f3d7210 */ /* 0x001fe40007ffe0ff */
[----:B------:R-:W-:Y:S01]  /*6c50*/  SHF.R.S32.HI R22, RZ, 0x1f, R13 ;  /* 0x0000001fff167819 */ /* 0x000fe2000001140d */
[----:B-1----:R-:W-:Y:S01]  /*6c60*/  IMAD.WIDE.U32 R10, R119, -0x776e78fe, R8 ;  /* 0x88918702770a7825 */ /* 0x002fe200078e0008 */
[----:B------:R0:W-:Y:S01]  /*6c70*/  STG.E desc[UR8][R6.64+0x6230], R77 ;  /* 0x0062304d06007986 */ /* 0x0001e2000c101908 */
[----:B------:R-:W-:Y:S02]  /*6c80*/  SHF.R.U64 R89, R2, 0x1f, R89 ;  /* 0x0000001f02597819 */ /* 0x000fe40000001259 */
[----:B------:R-:W-:Y:S01]  /*6c90*/  IMAD.WIDE.U32 R2, R17, -0x776e78fe, R8 ;  /* 0x8891870211027825 */ /* 0x000fe200078e0008 */
[----:B------:R1:W-:Y:S01]  /*6ca0*/  STG.E desc[UR8][R6.64+0x6220], R73 ;  /* 0x0062204906007986 */ /* 0x0003e2000c101908 */
[----:B------:R-:W-:-:S02]  /*6cb0*/  SHF.R.U64 R63, R12, 0x1f, R63 ;  /* 0x0000001f0c3f7819 */ /* 0x000fc4000000123f */
[----:B------:R-:W-:Y:S01]  /*6cc0*/  IADD3 R19, PT, PT, R79, R106, RZ ;  /* 0x0000006a4f137210 */ /* 0x000fe20007ffe0ff */
[----:B------:R-:W-:Y:S01]  /*6cd0*/  IMAD.WIDE.U32 R16, R61, -0x776e78fe, R8 ;  /* 0x889187023d107825 */ /* 0x000fe200078e0008 */
[----:B------:R-:W-:-:S03]  /*6ce0*/  IADD3 R85, PT, PT, R11, R85, RZ ;  /* 0x000000550b557210 */ /* 0x000fc60007ffe0ff */
[----:B0-----:R-:W-:Y:S01]  /*6cf0*/  IMAD R77, R22, -0x776e78fe, RZ ;  /* 0x88918702164d7824 */ /* 0x001fe200078e02ff */
[----:B------:R-:W-:Y:S01]  /*6d00*/  SHF.R.S32.HI R22, RZ, 0x1f, R61 ;  /* 0x0000001fff167819 */ /* 0x000fe2000001143d */
[----:B------:R-:W-:Y:S01]  /*6d10*/  IMAD.WIDE.U32 R12, R13, -0x776e78fe, R8 ;  /* 0x889187020d0c7825 */ /* 0x000fe200078e0008 */
[----:B------:R-:W-:-:S03]  /*6d20*/  IADD3 R107, PT, PT, R79, R107, RZ ;  /* 0x0000006b4f6b7210 */ /* 0x000fc60007ffe0ff */
[----:B-1----:R-:W-:Y:S02]  /*6d30*/  IMAD R73, R14, -0x776e78fe, RZ ;  /* 0x889187020e497824 */ /* 0x002fe400078e02ff */
[----:B------:R-:W-:Y:S01]  /*6d40*/  IMAD.WIDE.U32 R14, R41, -0x776e78fe, R8 ;  /* 0x88918702290e7825 */ /* 0x000fe200078e0008 */
[----:B------:R-:W-:-:S03]  /*6d50*/  SHF.R.U64 R85, R10, 0x1f, R85 ;  /* 0x0000001f0a557819 */ /* 0x000fc60000001255 */
[----:B------:R-:W-:Y:S01]  /*6d60*/  IMAD R61, R20, -0x776e78fe, RZ ;  /* 0x88918702143d7824 */ /* 0x000fe200078e02ff */
[----:B------:R-:W-:Y:S01]  /*6d70*/  SHF.R.S32.HI R18, RZ, 0x1f, R19 ;  /* 0x0000001fff127819 */ /* 0x000fe20000011413 */
[----:B------:R-:W-:Y:S01]  /*6d80*/  IMAD.WIDE.U32 R10, R19, -0x776e78fe, R8 ;  /* 0x88918702130a7825 */ /* 0x000fe200078e0008 */
[----:B------:R-:W-:Y:S02]  /*6d90*/  IADD3 R77, PT, PT, R13, R77, RZ ;  /* 0x0000004d0d4d7210 */ /* 0x000fe40007ffe0ff */
[----:B------:R-:W-:Y:S02]  /*6da0*/  SHF.R.S32.HI R19, RZ, 0x1f, R107 ;  /* 0x0000001fff137819 */ /* 0x000fe4000001146b */
[----:B------:R-:W-:Y:S02]  /*6db0*/  IADD3 R61, PT, PT, R15, R61, RZ ;  /* 0x0000003d0f3d7210 */ /* 0x000fe40007ffe0ff */
[----:B------:R-:W-:Y:S01]  /*6dc0*/  IADD3 R35, PT, PT, R79, R35, RZ ;  /* 0x000000234f237210 */ /* 0x000fe20007ffe0ff */
[----:B------:R0:W-:Y:S01]  /*6dd0*/  STG.E desc[UR8][R6.64+0x68220], R69 ;  /* 0x0682204506007986 */ /* 0x0001e2000c101908 */
[----:B------:R-:W-:Y:S01]  /*6de0*/  SHF.R.U64 R77, R12, 0x1f, R77 ;  /* 0x0000001f0c4d7819 */ /* 0x000fe2000000124d */
[----:B------:R-:W-:Y:S01]  /*6df0*/  IMAD.WIDE.U32 R12, R107, -0x776e78fe, R8 ;  /* 0x889187026b0c7825 */ /* 0x000fe200078e0008 */
[----:B------:R-:W-:-:S02]  /*6e00*/  IADD3 R73, PT, PT, R3, R73, RZ ;  /* 0x0000004903497210 */ /* 0x000fc40007ffe0ff */
[----:B------:R-:W-:Y:S01]  /*6e10*/  SHF.R.U64 R61, R14, 0x1f, R61 ;  /* 0x0000001f0e3d7819 */ /* 0x000fe2000000123d */
[----:B------:R-:W-:Y:S01]  /*6e20*/  IMAD R19, R19, -0x776e78fe, RZ ;  /* 0x8891870213137824 */ /* 0x000fe200078e02ff */
[----:B------:R-:W-:Y:S01]  /*6e30*/  SHF.R.S32.HI R14, RZ, 0x1f, R35 ;  /* 0x0000001fff0e7819 */ /* 0x000fe20000011423 */
[----:B------:R1:W-:Y:S01]  /*6e40*/  STG.E desc[UR8][R6.64+0x68250], R63 ;  /* 0x0682503f06007986 */ /* 0x0003e2000c101908 */
[C---:B------:R-:W-:Y:S01]  /*6e50*/  IADD3 R31, PT, PT, R79.reuse, R31, RZ ;  /* 0x0000001f4f1f7210 */ /* 0x040fe20007ffe0ff */
[----:B0-----:R-:W-:Y:S01]  /*6e60*/  IMAD R69, R18, -0x776e78fe, RZ ;  /* 0x8891870212457824 */ /* 0x001fe200078e02ff */
[----:B------:R-:W-:Y:S01]  /*6e70*/  IADD3 R5, PT, PT, R79, R5, RZ ;  /* 0x000000054f057210 */ /* 0x000fe20007ffe0ff */
[----:B------:R-:W-:Y:S01]  /*6e80*/  IMAD R41, R22, -0x776e78fe, RZ ;  /* 0x8891870216297824 */ /* 0x000fe200078e02ff */
[----:B------:R-:W-:Y:S01]  /*6e90*/  SHF.R.U64 R73, R2, 0x1f, R73 ;  /* 0x0000001f02497819 */ /* 0x000fe20000001249 */
[----:B------:R0:W-:Y:S01]  /*6ea0*/  STG.E desc[UR8][R6.64+0x6210], R67 ;  /* 0x0062104306007986 */ /* 0x0001e2000c101908 */
[----:B------:R-:W-:Y:S01]  /*6eb0*/  IADD3 R69, PT, PT, R11, R69, RZ ;  /* 0x000000450b457210 */ /* 0x000fe20007ffe0ff */
[----:B------:R-:W-:Y:S01]  /*6ec0*/  IMAD.WIDE.U32 R2, R35, -0x776e78fe, R8 ;  /* 0x8891870223027825 */ /* 0x000fe200078e0008 */
[----:B-1----:R-:W-:-:S02]  /*6ed0*/  IADD3 R63, PT, PT, R79, R140, RZ ;  /* 0x0000008c4f3f7210 */ /* 0x002fc40007ffe0ff */
[----:B------:R-:W-:Y:S01]  /*6ee0*/  IADD3 R79, PT, PT, R79, R54, RZ ;  /* 0x000000364f4f7210 */ /* 0x000fe20007ffe0ff */
[----:B------:R-:W-:Y:S01]  /*6ef0*/  IMAD R35, R14, -0x776e78fe, RZ ;  /* 0x889187020e237824 */ /* 0x000fe200078e02ff */
[----:B------:R-:W-:Y:S02]  /*6f00*/  SHF.R.S32.HI R18, RZ, 0x1f, R31 ;  /* 0x0000001fff127819 */ /* 0x000fe4000001141f */
[----:B------:R-:W-:Y:S02]  /*6f10*/  IADD3 R41, PT, PT, R17, R41, RZ ;  /* 0x0000002911297210 */ /* 0x000fe40007ffe0ff */
[----:B0-----:R-:W-:Y:S02]  /*6f20*/  IADD3 R67, PT, PT, R13, R19, RZ ;  /* 0x000000130d437210 */ /* 0x001fe40007ffe0ff */
[----:B------:R-:W-:Y:S02]  /*6f30*/  SHF.R.S32.HI R19, RZ, 0x1f, R5 ;  /* 0x0000001fff137819 */ /* 0x000fe40000011405 */
[----:B------:R-:W-:-:S02]  /*6f40*/  SHF.R.S32.HI R20, RZ, 0x1f, R79 ;  /* 0x0000001fff147819 */ /* 0x000fc4000001144f */
[----:B------:R-:W-:Y:S01]  /*6f50*/  SHF.R.U64 R69, R10, 0x1f, R69 ;  /* 0x0000001f0a457819 */ /* 0x000fe20000001245 */
[----:B------:R-:W-:Y:S01]  /*6f60*/  IMAD.WIDE.U32 R10, R31, -0x776e78fe, R8 ;  /* 0x889187021f0a7825 */ /* 0x000fe200078e0008 */
[----:B------:R-:W-:Y:S02]  /*6f70*/  SHF.R.U64 R67, R12, 0x1f, R67 ;  /* 0x0000001f0c437819 */ /* 0x000fe40000001243 */
[----:B------:R-:W-:Y:S01]  /*6f80*/  IADD3 R35, PT, PT, R3, R35, RZ ;  /* 0x0000002303237210 */ /* 0x000fe20007ffe0ff */
[----:B------:R-:W-:Y:S01]  /*6f90*/  IMAD.WIDE.U32 R12, R5, -0x776e78fe, R8 ;  /* 0x88918702050c7825 */ /* 0x000fe200078e0008 */
[----:B------:R-:W-:Y:S02]  /*6fa0*/  SHF.R.U64 R41, R16, 0x1f, R41 ;  /* 0x0000001f10297819 */ /* 0x000fe40000001229 */
[----:B------:R-:W-:Y:S01]  /*6fb0*/  SHF.R.S32.HI R5, RZ, 0x1f, R63 ;  /* 0x0000001fff057819 */ /* 0x000fe2000001143f */
[----:B------:R-:W-:Y:S02]  /*6fc0*/  IMAD R31, R18, -0x776e78fe, RZ ;  /* 0x88918702121f7824 */ /* 0x000fe400078e02ff */
[----:B------:R-:W-:-:S04]  /*6fd0*/  IMAD.WIDE.U32 R14, R63, -0x776e78fe, R8 ;  /* 0x889187023f0e7825 */ /* 0x000fc800078e0008 */
[----:B------:R-:W-:Y:S02]  /*6fe0*/  IMAD R3, R19, -0x776e78fe, RZ ;  /* 0x8891870213037824 */ /* 0x000fe400078e02ff */
[----:B------:R-:W-:Y:S01]  /*6ff0*/  IMAD.WIDE.U32 R16, R79, -0x776e78fe, R8 ;  /* 0x889187024f107825 */ /* 0x000fe200078e0008 */
[----:B------:R-:W-:-:S03]  /*7000*/  IADD3 R19, PT, PT, R11, R31, RZ ;  /* 0x0000001f0b137210 */ /* 0x000fc60007ffe0ff */
[----:B------:R-:W-:Y:S01]  /*7010*/  IMAD R63, R20, -0x776e78fe, RZ ;  /* 0x88918702143f7824 */ /* 0x000fe200078e02ff */
[----:B------:R-:W-:Y:S01]  /*7020*/  IADD3 R31, PT, PT, R13, R3, RZ ;  /* 0x000000030d1f7210 */ /* 0x000fe20007ffe0ff */
[----:B------:R-:W-:Y:S01]  /*7030*/  IMAD R5, R5, -0x776e78fe, RZ ;  /* 0x8891870205057824 */ /* 0x000fe200078e02ff */
[----:B-----5:R-:W-:Y:S02]  /*7040*/  IADD3 R75, PT, PT, R59, R75, RZ ;  /* 0x0000004b3b4b7210 */ /* 0x020fe40007ffe0ff */
[----:B------:R-:W-:Y:S02]  /*7050*/  IADD3 R3, PT, PT, R17, R63, RZ ;  /* 0x0000003f11037210 */ /* 0x000fe40007ffe0ff */
[----:B------:R-:W-:Y:S02]  /*7060*/  IADD3 R13, PT, PT, R59, R120, RZ ;  /* 0x000000783b0d7210 */ /* 0x000fe40007ffe0ff */
[----:B------:R-:W-:Y:S02]  /*7070*/  IADD3 R15, PT, PT, R15, R5, RZ ;  /* 0x000000050f0f7210 */ /* 0x000fe40007ffe0ff */
[----:B------:R-:W-:-:S02]  /*7080*/  SHF.R.U64 R3, R16, 0x1f, R3 ;  /* 0x0000001f10037819 */ /* 0x000fc40000001203 */
[C---:B------:R-:W-:Y:S02]  /*7090*/  IADD3 R115, PT, PT, R59.reuse, R115, RZ ;  /* 0x000000733b737210 */ /* 0x040fe40007ffe0ff */
[----:B------:R-:W-:Y:S02]  /*70a0*/  SHF.R.S32.HI R16, RZ, 0x1f, R75 ;  /* 0x0000001fff107819 */ /* 0x000fe4000001144b */
[----:B------:R-:W-:Y:S02]  /*70b0*/  IADD3 R11, PT, PT, R59, R92, RZ ;  /* 0x0000005c3b0b7210 */ /* 0x000fe40007ffe0ff */
[----:B------:R-:W-:Y:S01]  /*70c0*/  SHF.R.S32.HI R20, RZ, 0x1f, R13 ;  /* 0x0000001fff147819 */ /* 0x000fe2000001140d */
[----:B------:R0:W-:Y:S01]  /*70d0*/  STG.E desc[UR8][R6.64+0x34], R77 ;  /* 0x0000344d06007986 */ /* 0x0001e2000c101908 */
[----:B------:R-:W-:Y:S02]  /*70e0*/  SHF.R.U64 R15, R14, 0x1f, R15 ;  /* 0x0000001f0e0f7819 */ /* 0x000fe4000000120f */
[----:B------:R-:W-:Y:S01]  /*70f0*/  SHF.R.U64 R35, R2, 0x1f, R35 ;  /* 0x0000001f02237819 */ /* 0x000fe20000001223 */
[----:B------:R1:W-:Y:S01]  /*7100*/  STG.E desc[UR8][R6.64+0x62064], R3 ;  /* 0x0620640306007986 */ /* 0x0003e2000c101908 */
[----:B------:R-:W-:-:S02]  /*7110*/  SHF.R.S32.HI R22, RZ, 0x1f, R115 ;  /* 0x0000001fff167819 */ /* 0x000fc40000011473 */
[----:B------:R-:W-:Y:S01]  /*7120*/  SHF.R.U64 R31, R12, 0x1f, R31 ;  /* 0x0000001f0c1f7819 */ /* 0x000fe2000000121f */
[----:B------:R3:W-:Y:S01]  /*7130*/  STG.E desc[UR8][R6.64+0x44], R73 ;  /* 0x0000444906007986 */ /* 0x0007e2000c101908 */
[----:B------:R-:W-:Y:S01]  /*7140*/  SHF.R.S32.HI R18, RZ, 0x1f, R11 ;  /* 0x0000001fff127819 */ /* 0x000fe2000001140b */
[----:B------:R-:W-:Y:S01]  /*7150*/  IMAD.WIDE.U32 R12, R13, -0x776e78fe, R8 ;  /* 0x889187020d0c7825 */ /* 0x000fe200078e0008 */
[----:B------:R-:W-:-:S03]  /*7160*/  SHF.R.U64 R19, R10, 0x1f, R19 ;  /* 0x0000001f0a137819 */ /* 0x000fc60000001213 */
[----:B0-----:R-:W-:Y:S02]  /*7170*/  IMAD R77, R16, -0x776e78fe, RZ ;  /* 0x88918702104d7824 */ /* 0x001fe400078e02ff */
[--C-:B-1----:R-:W-:Y:S01]  /*7180*/  IMAD.WIDE.U32 R2, R75, -0x776e78fe, R8.reuse ;  /* 0x889187024b027825 */ /* 0x102fe200078e0008 */
[----:B------:R0:W-:Y:S03]  /*7190*/  STG.E desc[UR8][R6.64+0x54], R69 ;  /* 0x0000544506007986 */ /* 0x0001e6000c101908 */
[----:B---3--:R-:W-:Y:S01]  /*71a0*/  IMAD R73, R20, -0x776e78fe, RZ ;  /* 0x8891870214497824 */ /* 0x008fe200078e02ff */
[----:B------:R1:W-:Y:S01]  /*71b0*/  STG.E desc[UR8][R6.64+0x62054], R15 ;  /* 0x0620540f06007986 */ /* 0x0003e2000c101908 */
[----:B------:R-:W-:Y:S01]  /*71c0*/  IADD3 R5, PT, PT, R59, R48, RZ ;  /* 0x000000303b057210 */ /* 0x000fe20007ffe0ff */
[----:B------:R-:W-:Y:S01]  /*71d0*/  IMAD.WIDE.U32 R10, R11, -0x776e78fe, R8 ;  /* 0x889187020b0a7825 */ /* 0x000fe200078e0008 */
[----:B------:R-:W-:Y:S01]  /*71e0*/  IADD3 R77, PT, PT, R3, R77, RZ ;  /* 0x0000004d034d7210 */ /* 0x000fe20007ffe0ff */
[----:B------:R3:W-:Y:S01]  /*71f0*/  STG.E desc[UR8][R6.64+0x62034], R19 ;  /* 0x0620341306007986 */ /* 0x0007e2000c101908 */
[----:B------:R-:W-:Y:S01]  /*7200*/  IADD3 R109, PT, PT, R59, R109, RZ ;  /* 0x0000006d3b6d7210 */ /* 0x000fe20007ffe0ff */
[----:B------:R-:W-:-:S02]  /*7210*/  IMAD R75, R18, -0x776e78fe, RZ ;  /* 0x88918702124b7824 */ /* 0x000fc400078e02ff */
[----:B0-----:R-:W-:Y:S01]  /*7220*/  IMAD R69, R22, -0x776e78fe, RZ ;  /* 0x8891870216457824 */ /* 0x001fe200078e02ff */
[----:B------:R-:W-:Y:S01]  /*7230*/  IADD3 R73, PT, PT, R13, R73, RZ ;  /* 0x000000490d497210 */ /* 0x000fe20007ffe0ff */
[----:B-1----:R-:W-:Y:S01]  /*7240*/  IMAD.WIDE.U32 R14, R115, -0x776e78fe, R8 ;  /* 0x88918702730e7825 */ /* 0x002fe200078e0008 */
[----:B------:R-:W-:Y:S02]  /*7250*/  IADD3 R17, PT, PT, R59, R112, RZ ;  /* 0x000000703b117210 */ /* 0x000fe40007ffe0ff */
[----:B------:R-:W-:Y:S01]  /*7260*/  SHF.R.U64 R77, R2, 0x1f, R77 ;  /* 0x0000001f024d7819 */ /* 0x000fe2000000124d */
[----:B------:R-:W-:Y:S01]  /*7270*/  IMAD.WIDE.U32 R2, R5, -0x776e78fe, R8 ;  /* 0x8891870205027825 */ /* 0x000fe200078e0008 */
[----:B---3--:R-:W-:Y:S02]  /*7280*/  IADD3 R19, PT, PT, R59, R56, RZ ;  /* 0x000000383b137210 */ /* 0x008fe40007ffe0ff */
[----:B------:R-:W-:Y:S02]  /*7290*/  IADD3 R69, PT, PT, R15, R69, RZ ;  /* 0x000000450f457210 */ /* 0x000fe40007ffe0ff */
[----:B------:R-:W-:-:S02]  /*72a0*/  SHF.R.S32.HI R18, RZ, 0x1f, R5 ;  /* 0x0000001fff127819 */ /* 0x000fc40000011405 */
[----:B------:R-:W-:Y:S02]  /*72b0*/  IADD3 R37, PT, PT, R59, R37, RZ ;  /* 0x000000253b257210 */ /* 0x000fe40007ffe0ff */
[----:B------:R-:W-:Y:S02]  /*72c0*/  IADD3 R75, PT, PT, R11, R75, RZ ;  /* 0x0000004b0b4b7210 */ /* 0x000fe40007ffe0ff */
[----:B------:R-:W-:Y:S02]  /*72d0*/  SHF.R.U64 R73, R12, 0x1f, R73 ;  /* 0x0000001f0c497819 */ /* 0x000fe40000001249 */
[----:B------:R-:W-:Y:S02]  /*72e0*/  SHF.R.S32.HI R5, RZ, 0x1f, R109 ;  /* 0x0000001fff057819 */ /* 0x000fe4000001146d */
[----:B------:R-:W-:Y:S02]  /*72f0*/  SHF.R.S32.HI R12, RZ, 0x1f, R17 ;  /* 0x0000001fff0c7819 */ /* 0x000fe40000011411 */
[----:B------:R-:W-:Y:S01]  /*7300*/  SHF.R.U64 R69, R14, 0x1f, R69 ;  /* 0x0000001f0e457819 */ /* 0x000fe20000001245 */
[----:B------:R-:W-:Y:S01]  /*7310*/  IMAD.WIDE.U32 R14, R19, -0x776e78fe, R8 ;  /* 0x88918702130e7825 */ /* 0x000fe200078e0008 */
[----:B------:R-:W-:Y:S01]  /*7320*/  SHF.R.S32.HI R20, RZ, 0x1f, R19 ;  /* 0x0000001fff147819 */ /* 0x000fe20000011413 */
[----:B------:R0:W-:Y:S01]  /*7330*/  STG.E desc[UR8][R6.64+0x64], R67 ;  /* 0x0000644306007986 */ /* 0x0001e2000c101908 */
[----:B------:R-:W-:Y:S01]  /*7340*/  SHF.R.U64 R75, R10, 0x1f, R75 ;  /* 0x0000001f0a4b7819 */ /* 0x000fe2000000124b */
[----:B------:R-:W-:Y:S01]  /*7350*/  IMAD.WIDE.U32 R10, R109, -0x776e78fe, R8 ;  /* 0x889187026d0a7825 */ /* 0x000fe200078e0008 */
[----:B------:R-:W-:Y:S01]  /*7360*/  SHF.R.S32.HI R19, RZ, 0x1f, R37 ;  /* 0x0000001fff137819 */ /* 0x000fe20000011425 */
[----:B------:R1:W-:Y:S02]  /*7370*/  STG.E desc[UR8][R6.64+0x62044], R31 ;  /* 0x0620441f06007986 */ /* 0x0003e4000c101908 */
[----:B------:R-:W-:-:S02]  /*7380*/  IMAD R5, R5, -0x776e78fe, RZ ;  /* 0x8891870205057824 */ /* 0x000fc400078e02ff */
[--C-:B------:R-:W-:Y:S01]  /*7390*/  IMAD.WIDE.U32 R16, R17, -0x776e78fe, R8.reuse ;  /* 0x8891870211107825 */ /* 0x100fe200078e0008 */
[----:B------:R3:W-:Y:S03]  /*73a0*/  STG.E desc[UR8][R6.64+0x62004], R61 ;  /* 0x0620043d06007986 */ /* 0x0007e6000c101908 */
[----:B0-----:R-:W-:Y:S01]  /*73b0*/  IMAD R67, R12, -0x776e78fe, RZ ;  /* 0x889187020c437824 */ /* 0x001fe200078e02ff */
[----:B------:R-:W-:Y:S01]  /*73c0*/  IADD3 R27, PT, PT, R59, R27, RZ ;  /* 0x0000001b3b1b7210 */ /* 0x000fe20007ffe0ff */
[----:B------:R-:W-:Y:S01]  /*73d0*/  IMAD.WIDE.U32 R12, R37, -0x776e78fe, R8 ;  /* 0x88918702250c7825 */ /* 0x000fe200078e0008 */
[----:B-1----:R-:W-:-:S03]  /*73e0*/  IADD3 R31, PT, PT, R59, R32, RZ ;  /* 0x000000203b1f7210 */ /* 0x002fc60007ffe0ff */
[----:B------:R-:W-:Y:S01]  /*73f0*/  IMAD R19, R19, -0x776e78fe, RZ ;  /* 0x8891870213137824 */ /* 0x000fe200078e02ff */
[----:B------:R0:W-:Y:S01]  /*7400*/  STG.E desc[UR8][R6.64+0x62014], R41 ;  /* 0x0620142906007986 */ /* 0x0001e2000c101908 */
[----:B------:R-:W-:Y:S01]  /*7410*/  IMAD R63, R18, -0x776e78fe, RZ ;  /* 0x88918702123f7824 */ /* 0x000fe200078e02ff */
[----:B---3--:R-:W-:Y:S02]  /*7420*/  IADD3 R61, PT, PT, R11, R5, RZ ;  /* 0x000000050b3d7210 */ /* 0x008fe40007ffe0ff */
[----:B------:R1:W-:Y:S01]  /*7430*/  STG.E desc[UR8][R6.64+0x62024], R35 ;  /* 0x0620242306007986 */ /* 0x0003e2000c101908 */
[----:B------:R-:W-:Y:S02]  /*7440*/  IADD3 R67, PT, PT, R17, R67, RZ ;  /* 0x0000004311437210 */ /* 0x000fe40007ffe0ff */
[----:B------:R-:W-:Y:S02]  /*7450*/  SHF.R.S32.HI R5, RZ, 0x1f, R31 ;  /* 0x0000001fff057819 */ /* 0x000fe4000001141f */
[----:B------:R-:W-:Y:S01]  /*7460*/  IADD3 R39, PT, PT, R59, R39, RZ ;  /* 0x000000273b277210 */ /* 0x000fe20007ffe0ff */
[----:B0-----:R-:W-:Y:S01]  /*7470*/  IMAD R41, R20, -0x776e78fe, RZ ;  /* 0x8891870214297824 */ /* 0x001fe200078e02ff */
[----:B------:R-:W-:-:S02]  /*7480*/  IADD3 R37, PT, PT, R13, R19, RZ ;  /* 0x000000130d257210 */ /* 0x000fc40007ffe0ff */
[C---:B-1----:R-:W-:Y:S02]  /*7490*/  IADD3 R35, PT, PT, R59.reuse, R28, RZ ;  /* 0x0000001c3b237210 */ /* 0x042fe40007ffe0ff */
[----:B------:R-:W-:Y:S02]  /*74a0*/  IADD3 R59, PT, PT, R59, R24, RZ ;  /* 0x000000183b3b7210 */ /* 0x000fe40007ffe0ff */
[----:B------:R-:W-:Y:S01]  /*74b0*/  SHF.R.U64 R61, R10, 0x1f, R61 ;  /* 0x0000001f0a3d7819 */ /* 0x000fe2000000123d */
[----:B------:R-:W-:Y:S01]  /*74c0*/  IMAD.WIDE.U32 R10, R27, -0x776e78fe, R8 ;  /* 0x889187021b0a7825 */ /* 0x000fe200078e0008 */
[----:B------:R-:W-:Y:S02]  /*74d0*/  SHF.R.U64 R67, R16, 0x1f, R67 ;  /* 0x0000001f10437819 */ /* 0x000fe40000001243 */
[----:B------:R-:W-:Y:S01]  /*74e0*/  SHF.R.S32.HI R19, RZ, 0x1f, R27 ;  /* 0x0000001fff137819 */ /* 0x000fe2000001141b */
[----:B------:R-:W-:Y:S01]  /*74f0*/  IMAD.WIDE.U32 R16, R31, -0x776e78fe, R8 ;  /* 0x889187021f107825 */ /* 0x000fe200078e0008 */
[----:B------:R-:W-:-:S02]  /*7500*/  IADD3 R63, PT, PT, R3, R63, RZ ;  /* 0x0000003f033f7210 */ /* 0x000fc40007ffe0ff */
[----:B------:R-:W-:Y:S01]  /*7510*/  IADD3 R41, PT, PT, R15, R41, RZ ;  /* 0x000000290f297210 */ /* 0x000fe20007ffe0ff */
[----:B------:R-:W-:Y:S01]  /*7520*/  IMAD R27, R5, -0x776e78fe, RZ ;  /* 0x88918702051b7824 */ /* 0x000fe200078e02ff */
[----:B------:R-:W-:Y:S02]  /*7530*/  SHF.R.S32.HI R20, RZ, 0x1f, R39 ;  /* 0x0000001fff147819 */ /* 0x000fe40000011427 */
[----:B------:R-:W-:Y:S02]  /*7540*/  SHF.R.S32.HI R5, RZ, 0x1f, R59 ;  /* 0x0000001fff057819 */ /* 0x000fe4000001143b */
[----:B------:R-:W-:Y:S01]  /*7550*/  SHF.R.U64 R63, R2, 0x1f, R63 ;  /* 0x0000001f023f7819 */ /* 0x000fe2000000123f */
[----:B------:R-:W-:Y:S01]  /*7560*/  IMAD.WIDE.U32 R2, R35, -0x776e78fe, R8 ;  /* 0x8891870223027825 */ /* 0x000fe200078e0008 */
[----:B------:R-:W-:Y:S02]  /*7570*/  SHF.R.U64 R41, R14, 0x1f, R41 ;  /* 0x0000001f0e297819 */ /* 0x000fe40000001229 */
[----:B------:R-:W-:Y:S01]  /*7580*/  SHF.R.U64 R37, R12, 0x1f, R37 ;  /* 0x0000001f0c257819 */ /* 0x000fe20000001225 */
[----:B------:R-:W-:Y:S01]  /*7590*/  IMAD.WIDE.U32 R12, R39, -0x776e78fe, R8 ;  /* 0x88918702270c7825 */ /* 0x000fe200078e0008 */
[----:B------:R-:W-:-:S02]  /*75a0*/  SHF.R.S32.HI R18, RZ, 0x1f, R35 ;  /* 0x0000001fff127819 */ /* 0x000fc40000011423 */
[----:B------:R-:W-:Y:S01]  /*75b0*/  IADD3 R17, PT, PT, R17, R27, RZ ;  /* 0x0000001b11117210 */ /* 0x000fe20007ffe0ff */
[----:B------:R-:W-:-:S04]  /*75c0*/  IMAD.WIDE.U32 R14, R59, -0x776e78fe, R8 ;  /* 0x889187023b0e7825 */ /* 0x000fc800078e0008 */
[----:B------:R-:W-:Y:S02]  /*75d0*/  IMAD R27, R20, -0x776e78fe, RZ ;  /* 0x88918702141b7824 */ /* 0x000fe400078e02ff */
[----:B------:R-:W-:Y:S02]  /*75e0*/  IMAD R35, R5, -0x776e78fe, RZ ;  /* 0x8891870205237824 */ /* 0x000fe400078e02ff */
[----:B------:R-:W-:Y:S01]  /*75f0*/  IMAD R19, R19, -0x776e78fe, RZ ;  /* 0x8891870213137824 */ /* 0x000fe200078e02ff */
[----:B------:R-:W-:Y:S02]  /*7600*/  IADD3 R13, PT, PT, R13, R27, RZ ;  /* 0x0000001b0d0d7210 */ /* 0x000fe40007ffe0ff */
[----:B------:R-:W-:Y:S01]  /*7610*/  IADD3 R15, PT, PT, R15, R35, RZ ;  /* 0x000000230f0f7210 */ /* 0x000fe20007ffe0ff */
[----:B------:R-:W-:Y:S01]  /*7620*/  IMAD R31, R18, -0x776e78fe, RZ ;  /* 0x88918702121f7824 */ /* 0x000fe200078e02ff */
[C---:B------:R-:W-:Y:S02]  /*7630*/  IADD3 R121, PT, PT, R76.reuse, R121, RZ ;  /* 0x000000794c797210 */ /* 0x040fe40007ffe0ff */
[----:B------:R-:W-:-:S02]  /*7640*/  IADD3 R117, PT, PT, R76, R117, RZ ;  /* 0x000000754c757210 */ /* 0x000fc40007ffe0ff */
[----:B------:R-:W-:Y:S02]  /*7650*/  IADD3 R19, PT, PT, R11, R19, RZ ;  /* 0x000000130b137210 */ /* 0x000fe40007ffe0ff */
[----:B------:R-:W-:Y:S02]  /*7660*/  SHF.R.U64 R13, R12, 0x1f, R13 ;  /* 0x0000001f0c0d7819 */ /* 0x000fe4000000120d */
[----:B------:R-:W-:Y:S02]  /*7670*/  SHF.R.U64 R15, R14, 0x1f, R15 ;  /* 0x0000001f0e0f7819 */ /* 0x000fe4000000120f */
[----:B------:R-:W-:Y:S02]  /*7680*/  IADD3 R11, PT, PT, R76, R96, RZ ;  /* 0x000000604c0b7210 */ /* 0x000fe40007ffe0ff */
[----:B------:R-:W-:Y:S02]  /*7690*/  SHF.R.S32.HI R20, RZ, 0x1f, R121 ;  /* 0x0000001fff147819 */ /* 0x000fe40000011479 */
[----:B------:R-:W-:-:S02]  /*76a0*/  SHF.R.S32.HI R22, RZ, 0x1f, R117 ;  /* 0x0000001fff167819 */ /* 0x000fc40000011475 */
[----:B------:R-:W-:Y:S02]  /*76b0*/  SHF.R.U64 R5, R16, 0x1f, R17 ;  /* 0x0000001f10057819 */ /* 0x000fe40000001211 */
[----:B------:R-:W-:Y:S01]  /*76c0*/  IADD3 R17, PT, PT, R3, R31, RZ ;  /* 0x0000001f03117210 */ /* 0x000fe20007ffe0ff */
[----:B------:R0:W-:Y:S01]  /*76d0*/  STG.E desc[UR8][R6.64+0x6264], R61 ;  /* 0x0062643d06007986 */ /* 0x0001e2000c101908 */
[----:B------:R-:W-:Y:S01]  /*76e0*/  SHF.R.S32.HI R18, RZ, 0x1f, R11 ;  /* 0x0000001fff127819 */ /* 0x000fe2000001140b */
[----:B------:R-:W-:Y:S02]  /*76f0*/  IMAD R59, R22, -0x776e78fe, RZ ;  /* 0x88918702163b7824 */ /* 0x000fe400078e02ff */
[----:B------:R1:W-:Y:S01]  /*7700*/  STG.E desc[UR8][R6.64+0x68254], R13 ;  /* 0x0682540d06007986 */ /* 0x0003e2000c101908 */
[----:B------:R-:W-:-:S03]  /*7710*/  SHF.R.U64 R17, R2, 0x1f, R17 ;  /* 0x0000001f02117819 */ /* 0x000fc60000001211 */
[----:B------:R3:W-:Y:S01]  /*7720*/  STG.E desc[UR8][R6.64+0x68264], R15 ;  /* 0x0682640f06007986 */ /* 0x0007e2000c101908 */
[----:B------:R-:W-:Y:S01]  /*7730*/  SHF.R.U64 R19, R10, 0x1f, R19 ;  /* 0x0000001f0a137819 */ /* 0x000fe20000001213 */
[----:B0-----:R-:W-:Y:S02]  /*7740*/  IMAD R61, R20, -0x776e78fe, RZ ;  /* 0x88918702143d7824 */ /* 0x001fe400078e02ff */
[----:B------:R0:W-:Y:S01]  /*7750*/  STG.E desc[UR8][R6.64+0x6254], R63 ;  /* 0x0062543f06007986 */ /* 0x0001e2000c101908 */
[----:B-1----:R-:W-:-:S04]  /*7760*/  IMAD.WIDE.U32 R12, R121, -0x776e78fe, R8 ;  /* 0x88918702790c7825 */ /* 0x002fc800078e0008 */
[--C-:B---3--:R-:W-:Y:S01]  /*7770*/  IMAD.WIDE.U32 R14, R117, -0x776e78fe, R8.reuse ;  /* 0x88918702750e7825 */ /* 0x108fe200078e0008 */
[----:B------:R1:W-:Y:S01]  /*7780*/  STG.E desc[UR8][R6.64+0x68224], R5 ;  /* 0x0682240506007986 */ /* 0x0003e2000c101908 */
[----:B------:R-:W-:Y:S02]  /*7790*/  IADD3 R61, PT, PT, R13, R61, RZ ;  /* 0x0000003d0d3d7210 */ /* 0x000fe40007ffe0ff */
[----:B------:R-:W-:Y:S01]  /*77a0*/  IMAD.WIDE.U32 R10, R11, -0x776e78fe, R8 ;  /* 0x889187020b0a7825 */ /* 0x000fe200078e0008 */
[----:B------:R-:W-:Y:S01]  /*77b0*/  IADD3 R59, PT, PT, R15, R59, RZ ;  /* 0x0000003b0f3b7210 */ /* 0x000fe20007ffe0ff */
[----:B------:R3:W-:Y:S02]  /*77c0*/  STG.E desc[UR8][R6.64+0x68234], R17 ;  /* 0x0682341106007986 */ /* 0x0007e4000c101908 */
[----:B0-----:R-:W-:Y:S01]  /*77d0*/  IMAD R63, R18, -0x776e78fe, RZ ;  /* 0x88918702123f7824 */ /* 0x001fe200078e02ff */
[C---:B------:R-:W-:Y:S02]  /*77e0*/  IADD3 R113, PT, PT, R76.reuse, R113, RZ ;  /* 0x000000714c717210 */ /* 0x040fe40007ffe0ff */
[----:B-1----:R-:W-:-:S02]  /*77f0*/  IADD3 R5, PT, PT, R76, R110, RZ ;  /* 0x0000006e4c057210 */ /* 0x002fc40007ffe0ff */
[C---:B------:R-:W-:Y:S02]  /*7800*/  IADD3 R49, PT, PT, R76.reuse, R49, RZ ;  /* 0x000000314c317210 */ /* 0x040fe40007ffe0ff */
[----:B---3--:R-:W-:Y:S02]  /*7810*/  IADD3 R17, PT, PT, R76, R98, RZ ;  /* 0x000000624c117210 */ /* 0x008fe40007ffe0ff */
[----:B------:R-:W-:Y:S02]  /*7820*/  IADD3 R63, PT, PT, R11, R63, RZ ;  /* 0x0000003f0b3f7210 */ /* 0x000fe40007ffe0ff */
[----:B------:R-:W-:Y:S01]  /*7830*/  SHF.R.U64 R61, R12, 0x1f, R61 ;  /* 0x0000001f0c3d7819 */ /* 0x000fe2000000123d */
[----:B------:R-:W-:Y:S01]  /*7840*/  IMAD.WIDE.U32 R12, R5, -0x776e78fe, R8 ;  /* 0x88918702050c7825 */ /* 0x000fe200078e0008 */
[----:B------:R-:W-:Y:S01]  /*7850*/  SHF.R.U64 R59, R14, 0x1f, R59 ;  /* 0x0000001f0e3b7819 */ /* 0x000fe2000000123b */
[----:B------:R0:W-:Y:S01]  /*7860*/  STG.E desc[UR8][R6.64+0x68244], R19 ;  /* 0x0682441306007986 */ /* 0x0001e2000c101908 */
[----:B------:R-:W-:-:S02]  /*7870*/  SHF.R.S32.HI R14, RZ, 0x1f, R113 ;  /* 0x0000001fff0e7819 */ /* 0x000fc40000011471 */
[----:B------:R-:W-:Y:S02]  /*7880*/  SHF.R.S32.HI R20, RZ, 0x1f, R5 ;  /* 0x0000001fff147819 */ /* 0x000fe40000011405 */
[----:B------:R-:W-:Y:S02]  /*7890*/  IADD3 R3, PT, PT, R76, R94, RZ ;  /* 0x0000005e4c037210 */ /* 0x000fe40007ffe0ff */
[----:B------:R-:W-:Y:S02]  /*78a0*/  SHF.R.S32.HI R5, RZ, 0x1f, R17 ;  /* 0x0000001fff057819 */ /* 0x000fe40000011411 */
[----:B------:R-:W-:Y:S01]  /*78b0*/  SHF.R.U64 R63, R10, 0x1f, R63 ;  /* 0x0000001f0a3f7819 */ /* 0x000fe2000000123f */
[----:B------:R-:W-:Y:S01]  /*78c0*/  IMAD.WIDE.U32 R10, R49, -0x776e78fe, R8 ;  /* 0x88918702310a7825 */ /* 0x000fe200078e0008 */
[----:B0-----:R-:W-:Y:S02]  /*78d0*/  IADD3 R19, PT, PT, R76, R38, RZ ;  /* 0x000000264c137210 */ /* 0x001fe40007ffe0ff */
[----:B------:R-:W-:Y:S01]  /*78e0*/  SHF.R.S32.HI R18, RZ, 0x1f, R49 ;  /* 0x0000001fff127819 */ /* 0x000fe20000011431 */
[----:B------:R-:W-:Y:S01]  /*78f0*/  IMAD R49, R14, -0x776e78fe, RZ ;  /* 0x889187020e317824 */ /* 0x000fe200078e02ff */
[----:B------:R-:W-:Y:S01]  /*7900*/  SHF.R.S32.HI R16, RZ, 0x1f, R3 ;  /* 0x0000001fff107819 */ /* 0x000fe20000011403 */
[----:B------:R-:W-:Y:S01]  /*7910*/  IMAD.WIDE.U32 R14, R17, -0x776e78fe, R8 ;  /* 0x88918702110e7825 */ /* 0x000fe200078e0008 */
[----:B------:R-:W-:-:S03]  /*7920*/  SHF.R.S32.HI R22, RZ, 0x1f, R19 ;  /* 0x0000001fff167819 */ /* 0x000fc60000011413 */
[----:B------:R-:W-:Y:S01]  /*7930*/  IMAD R5, R5, -0x776e78fe, RZ ;  /* 0x8891870205057824 */ /* 0x000fe200078e02ff */
[----:B------:R-:W-:Y:S01]  /*7940*/  IADD3 R33, PT, PT, R76, R33, RZ ;  /* 0x000000214c217210 */ /* 0x000fe20007ffe0ff */
[----:B------:R0:W-:Y:S01]  /*7950*/  STG.E desc[UR8][R6.64+0x6244], R67 ;  /* 0x0062444306007986 */ /* 0x0001e2000c101908 */
[----:B------:R-:W-:-:S03]  /*7960*/  IMAD R35, R22, -0x776e78fe, RZ ;  /* 0x8891870216237824 */ /* 0x000fc600078e02ff */
[----:B------:R1:W-:Y:S01]  /*7970*/  STG.E desc[UR8][R6.64+0x68214], R37 ;  /* 0x0682142506007986 */ /* 0x0003e2000c101908 */
[----:B------:R-:W-:Y:S01]  /*7980*/  IADD3 R29, PT, PT, R76, R29, RZ ;  /* 0x0000001d4c1d7210 */ /* 0x000fe20007ffe0ff */
[--C-:B------:R-:W-:Y:S02]  /*7990*/  IMAD.WIDE.U32 R2, R3, -0x776e78fe, R8.reuse ;  /* 0x8891870203027825 */ /* 0x100fe400078e0008 */
[----:B------:R3:W-:Y:S02]  /*79a0*/  STG.E desc[UR8][R6.64+0x68204], R41 ;  /* 0x0682042906007986 */ /* 0x0007e4000c101908 */
[----:B0-----:R-:W-:Y:S02]  /*79b0*/  IMAD R67, R16, -0x776e78fe, RZ ;  /* 0x8891870210437824 */ /* 0x001fe400078e02ff */
[----:B------:R-:W-:Y:S01]  /*79c0*/  IMAD.WIDE.U32 R16, R19, -0x776e78fe, R8 ;  /* 0x8891870213107825 */ /* 0x000fe200078e0008 */
[----:B-1----:R-:W-:Y:S02]  /*79d0*/  IADD3 R37, PT, PT, R15, R5, RZ ;  /* 0x000000050f257210 */ /* 0x002fe40007ffe0ff */
[----:B------:R-:W-:Y:S01]  /*79e0*/  SHF.R.S32.HI R5, RZ, 0x1f, R33 ;  /* 0x0000001fff057819 */ /* 0x000fe20000011421 */
[----:B---3--:R-:W-:Y:S01]  /*79f0*/  IMAD R41, R18, -0x776e78fe, RZ ;  /* 0x8891870212297824 */ /* 0x008fe200078e02ff */
[----:B------:R-:W-:-:S02]  /*7a00*/  IADD3 R21, PT, PT, R76, R21, RZ ;  /* 0x000000154c157210 */ /* 0x000fc40007ffe0ff */
[----:B------:R-:W-:Y:S01]  /*7a10*/  IADD3 R35, PT, PT, R17, R35, RZ ;  /* 0x0000002311237210 */ /* 0x000fe20007ffe0ff */
[----:B------:R-:W-:Y:S01]  /*7a20*/  IMAD R31, R5, -0x776e78fe, RZ ;  /* 0x88918702051f7824 */ /* 0x000fe200078e02ff */
[----:B------:R-:W-:Y:S02]  /*7a30*/  IADD3 R81, PT, PT, R76, R81, RZ ;  /* 0x000000514c517210 */ /* 0x000fe40007ffe0ff */
[----:B------:R-:W-:Y:S02]  /*7a40*/  IADD3 R41, PT, PT, R11, R41, RZ ;  /* 0x000000290b297210 */ /* 0x000fe40007ffe0ff */
[----:B------:R-:W-:Y:S02]  /*7a50*/  SHF.R.S32.HI R18, RZ, 0x1f, R29 ;  /* 0x0000001fff127819 */ /* 0x000fe4000001141d */
[----:B------:R-:W-:Y:S02]  /*7a60*/  IADD3 R67, PT, PT, R3, R67, RZ ;  /* 0x0000004303437210 */ /* 0x000fe40007ffe0ff */
[----:B------:R-:W-:-:S02]  /*7a70*/  SHF.R.S32.HI R5, RZ, 0x1f, R21 ;  /* 0x0000001fff057819 */ /* 0x000fc40000011415 */
[----:B------:R-:W-:Y:S02]  /*7a80*/  IADD3 R43, PT, PT, R76, R43, RZ ;  /* 0x0000002b4c2b7210 */ /* 0x000fe40007ffe0ff */
[----:B------:R-:W-:Y:S01]  /*7a90*/  SHF.R.U64 R35, R16, 0x1f, R35 ;  /* 0x0000001f10237819 */ /* 0x000fe20000001223 */
[----:B------:R-:W-:Y:S01]  /*7aa0*/  IMAD.WIDE.U32 R16, R21, -0x776e78fe, R8 ;  /* 0x8891870215107825 */ /* 0x000fe200078e0008 */
[----:B------:R-:W-:Y:S02]  /*7ab0*/  SHF.R.U64 R41, R10, 0x1f, R41 ;  /* 0x0000001f0a297819 */ /* 0x000fe40000001229 */
[----:B------:R-:W-:Y:S01]  /*7ac0*/  SHF.R.S32.HI R19, RZ, 0x1f, R81 ;  /* 0x0000001fff137819 */ /* 0x000fe20000011451 */
[----:B------:R-:W-:Y:S01]  /*7ad0*/  IMAD R39, R20, -0x776e78fe, RZ ;  /* 0x8891870214277824 */ /* 0x000fe200078e02ff */
[----:B------:R-:W-:Y:S01]  /*7ae0*/  SHF.R.U64 R67, R2, 0x1f, R67 ;  /* 0x0000001f02437819 */ /* 0x000fe20000001243 */
[----:B------:R-:W-:Y:S01]  /*7af0*/  IMAD.WIDE.U32 R10, R29, -0x776e78fe, R8 ;  /* 0x889187021d0a7825 */ /* 0x000fe200078e0008 */
[----:B------:R-:W-:-:S03]  /*7b00*/  SHF.R.S32.HI R20, RZ, 0x1f, R43 ;  /* 0x0000001fff147819 */ /* 0x000fc6000001142b */
[----:B------:R-:W-:Y:S02]  /*7b10*/  IMAD R21, R18, -0x776e78fe, RZ ;  /* 0x8891870212157824 */ /* 0x000fe400078e02ff */
[----:B------:R-:W-:-:S04]  /*7b20*/  IMAD.WIDE.U32 R2, R113, -0x776e78fe, R8 ;  /* 0x8891870271027825 */ /* 0x000fc800078e0008 */
[----:B------:R-:W-:Y:S01]  /*7b30*/  IMAD R5, R5, -0x776e78fe, RZ ;  /* 0x8891870205057824 */ /* 0x000fe200078e02ff */
[----:B------:R-:W-:Y:S01]  /*7b40*/  SHF.R.U64 R37, R14, 0x1f, R37 ;  /* 0x0000001f0e257819 */ /* 0x000fe20000001225 */
[----:B------:R-:W-:Y:S01]  /*7b50*/  IMAD R29, R19, -0x776e78fe, RZ ;  /* 0x88918702131d7824 */ /* 0x000fe200078e02ff */
[----:B------:R-:W-:Y:S01]  /*7b60*/  IADD3 R19, PT, PT, R11, R21, RZ ;  /* 0x000000150b137210 */ /* 0x000fe20007ffe0ff */
[----:B------:R-:W-:Y:S01]  /*7b70*/  IMAD.WIDE.U32 R14, R43, -0x776e78fe, R8 ;  /* 0x889187022b0e7825 */ /* 0x000fe200078e0008 */
[----:B------:R-:W-:Y:S02]  /*7b80*/  IADD3 R49, PT, PT, R3, R49, RZ ;  /* 0x0000003103317210 */ /* 0x000fe40007ffe0ff */
[----:B------:R-:W-:Y:S01]  /*7b90*/  IADD3 R21, PT, PT, R17, R5, RZ ;  /* 0x0000000511157210 */ /* 0x000fe20007ffe0ff */
[----:B------:R-:W-:Y:S01]  /*7ba0*/  IMAD R27, R20, -0x776e78fe, RZ ;  /* 0x88918702141b7824 */ /* 0x000fe200078e02ff */
[----:B------:R-:W-:Y:S01]  /*7bb0*/  SHF.R.U64 R49, R2, 0x1f, R49 ;  /* 0x0000001f02317819 */ /* 0x000fe20000001231 */
[----:B------:R-:W-:Y:S01]  /*7bc0*/  IMAD.WIDE.U32 R2, R33, -0x776e78fe, R8 ;  /* 0x8891870221027825 */ /* 0x000fe200078e0008 */
[----:B------:R-:W-:-:S02]  /*7bd0*/  SHF.R.U64 R21, R16, 0x1f, R21 ;  /* 0x0000001f10157819 */ /* 0x000fc40000001215 */
[----:B------:R-:W-:Y:S02]  /*7be0*/  IADD3 R27, PT, PT, R15, R27, RZ ;  /* 0x0000001b0f1b7210 */ /* 0x000fe40007ffe0ff */
[----:B--2---:R-:W-:Y:S01]  /*7bf0*/  IADD3 R15, PT, PT, R57, R118, RZ ;  /* 0x00000076390f7210 */ /* 0x004fe20007ffe0ff */
[----:B------:R0:W-:Y:S01]  /*7c00*/  STG.E desc[UR8][R6.64+0x62068], R21 ;  /* 0x0620681506007986 */ /* 0x0001e2000c101908 */
[----:B------:R-:W-:Y:S02]  /*7c10*/  IADD3 R39, PT, PT, R13, R39, RZ ;  /* 0x000000270d277210 */ /* 0x000fe40007ffe0ff */
[----:B------:R-:W-:Y:S02]  /*7c20*/  IADD3 R31, PT, PT, R3, R31, RZ ;  /* 0x0000001f031f7210 */ /* 0x000fe40007ffe0ff */
[----:B------:R-:W-:Y:S02]  /*7c30*/  IADD3 R3, PT, PT, R57, R60, RZ ;  /* 0x0000003c39037210 */ /* 0x000fe40007ffe0ff */
[----:B------:R-:W-:Y:S01]  /*7c40*/  SHF.R.U64 R39, R12, 0x1f, R39 ;  /* 0x0000001f0c277819 */ /* 0x000fe20000001227 */
[----:B------:R-:W-:Y:S01]  /*7c50*/  IMAD.WIDE.U32 R12, R81, -0x776e78fe, R8 ;  /* 0x88918702510c7825 */ /* 0x000fe200078e0008 */
[----:B0-----:R-:W-:-:S02]  /*7c60*/  SHF.R.S32.HI R21, RZ, 0x1f, R15 ;  /* 0x0000001fff157819 */ /* 0x001fc4000001140f */
[----:B------:R-:W-:Y:S01]  /*7c70*/  SHF.R.U64 R27, R14, 0x1f, R27 ;  /* 0x0000001f0e1b7819 */ /* 0x000fe2000000121b */
[----:B------:R-:W-:Y:S01]  /*7c80*/  IMAD.WIDE.U32 R14, R15, -0x776e78fe, R8 ;  /* 0x889187020f0e7825 */ /* 0x000fe200078e0008 */
[----:B------:R-:W-:-:S03]  /*7c90*/  SHF.R.S32.HI R16, RZ, 0x1f, R3 ;  /* 0x0000001fff107819 */ /* 0x000fc60000011403 */
[----:B------:R-:W-:Y:S01]  /*7ca0*/  IMAD R21, R21, -0x776e78fe, RZ ;  /* 0x8891870215157824 */ /* 0x000fe200078e02ff */
[----:B------:R-:W-:Y:S01]  /*7cb0*/  IADD3 R11, PT, PT, R57, R74, RZ ;  /* 0x0000004a390b7210 */ /* 0x000fe20007ffe0ff */
[----:B------:R0:W-:Y:S01]  /*7cc0*/  STG.E desc[UR8][R6.64+0x62008], R37 ;  /* 0x0620082506007986 */ /* 0x0001e2000c101908 */
[----:B------:R-:W-:Y:S01]  /*7cd0*/  IADD3 R29, PT, PT, R13, R29, RZ ;  /* 0x0000001d0d1d7210 */ /* 0x000fe20007ffe0ff */
[----:B------:R-:W-:Y:S01]  /*7ce0*/  IMAD R43, R16, -0x776e78fe, RZ ;  /* 0x88918702102b7824 */ /* 0x000fe200078e02ff */
[----:B------:R-:W-:Y:S01]  /*7cf0*/  SHF.R.U64 R31, R2, 0x1f, R31 ;  /* 0x0000001f021f7819 */ /* 0x000fe2000000121f */
[----:B------:R-:W-:Y:S01]  /*7d00*/  IMAD.WIDE.U32 R2, R3, -0x776e78fe, R8 ;  /* 0x8891870203027825 */ /* 0x000fe200078e0008 */
[C---:B------:R-:W-:Y:S02]  /*7d10*/  IADD3 R13, PT, PT, R57.reuse, R122, RZ ;  /* 0x0000007a390d7210 */ /* 0x040fe40007ffe0ff */
[----:B------:R-:W-:Y:S02]  /*7d20*/  SHF.R.U64 R19, R10, 0x1f, R19 ;  /* 0x0000001f0a137819 */ /* 0x000fe40000001213 */
[----:B------:R-:W-:-:S02]  /*7d30*/  IADD3 R5, PT, PT, R57, R114, RZ ;  /* 0x0000007239057210 */ /* 0x000fc40007ffe0ff */
[----:B------:R-:W-:Y:S02]  /*7d40*/  SHF.R.S32.HI R18, RZ, 0x1f, R11 ;  /* 0x0000001fff127819 */ /* 0x000fe4000001140b */
[----:B0-----:R-:W-:Y:S02]  /*7d50*/  IADD3 R37, PT, PT, R15, R21, RZ ;  /* 0x000000150f257210 */ /* 0x001fe40007ffe0ff */
[----:B------:R-:W-:Y:S01]  /*7d60*/  SHF.R.S32.HI R20, RZ, 0x1f, R13 ;  /* 0x0000001fff147819 */ /* 0x000fe2000001140d */
[----:B------:R0:W-:Y:S01]  /*7d70*/  STG.E desc[UR8][R6.64+0x58], R41 ;  /* 0x0000582906007986 */ /* 0x0001e2000c101908 */
[----:B------:R-:W-:Y:S01]  /*7d80*/  SHF.R.U64 R37, R14, 0x1f, R37 ;  /* 0x0000001f0e257819 */ /* 0x000fe20000001225 */
[----:B------:R-:W-:Y:S01]  /*7d90*/  IMAD.WIDE.U32 R10, R11, -0x776e78fe, R8 ;  /* 0x889187020b0a7825 */ /* 0x000fe200078e0008 */
[----:B------:R-:W-:Y:S01]  /*7da0*/  IADD3 R43, PT, PT, R3, R43, RZ ;  /* 0x0000002b032b7210 */ /* 0x000fe20007ffe0ff */
[----:B------:R1:W-:Y:S01]  /*7db0*/  STG.E desc[UR8][R6.64+0x62038], R19 ;  /* 0x0620381306007986 */ /* 0x0003e2000c101908 */
[----:B------:R-:W-:-:S02]  /*7dc0*/  SHF.R.S32.HI R14, RZ, 0x1f, R5 ;  /* 0x0000001fff0e7819 */ /* 0x000fc40000011405 */
[----:B------:R-:W-:Y:S01]  /*7dd0*/  SHF.R.U64 R29, R12, 0x1f, R29 ;  /* 0x0000001f0c1d7819 */ /* 0x000fe2000000121d */
[----:B------:R2:W-:Y:S01]  /*7de0*/  STG.E desc[UR8][R6.64+0x68], R39 ;  /* 0x0000682706007986 */ /* 0x0005e2000c101908 */
[----:B------:R-:W-:Y:S01]  /*7df0*/  IADD3 R17, PT, PT, R57, R108, RZ ;  /* 0x0000006c39117210 */ /* 0x000fe20007ffe0ff */
[----:B------:R-:W-:Y:S01]  /*7e00*/  IMAD.WIDE.U32 R12, R13, -0x776e78fe, R8 ;  /* 0x889187020d0c7825 */ /* 0x000fe200078e0008 */
[----:B------:R-:W-:-:S03]  /*7e10*/  IADD3 R93, PT, PT, R57, R93, RZ ;  /* 0x0000005d395d7210 */ /* 0x000fc60007ffe0ff */
[----:B0-----:R-:W-:Y:S01]  /*7e20*/  IMAD R41, R18, -0x776e78fe, RZ ;  /* 0x8891870212297824 */ /* 0x001fe200078e02ff */
[C---:B-1----:R-:W-:Y:S01]  /*7e30*/  IADD3 R19, PT, PT, R57.reuse, R104, RZ ;  /* 0x0000006839137210 */ /* 0x042fe20007ffe0ff */
[----:B------:R0:W-:Y:S01]  /*7e40*/  STG.E desc[UR8][R6.64+0x62018], R35 ;  /* 0x0620182306007986 */ /* 0x0001e2000c101908 */
[----:B------:R-:W-:Y:S01]  /*7e50*/  IADD3 R111, PT, PT, R57, R111, RZ ;  /* 0x0000006f396f7210 */ /* 0x000fe20007ffe0ff */
[----:B--2---:R-:W-:Y:S01]  /*7e60*/  IMAD R39, R20, -0x776e78fe, RZ ;  /* 0x8891870214277824 */ /* 0x004fe200078e02ff */
[----:B------:R-:W-:Y:S01]  /*7e70*/  SHF.R.U64 R43, R2, 0x1f, R43 ;  /* 0x0000001f022b7819 */ /* 0x000fe2000000122b */
[----:B------:R-:W-:Y:S01]  /*7e80*/  IMAD.WIDE.U32 R2, R5, -0x776e78fe, R8 ;  /* 0x8891870205027825 */ /* 0x000fe200078e0008 */
[----:B------:R-:W-:Y:S02]  /*7e90*/  IADD3 R41, PT, PT, R11, R41, RZ ;  /* 0x000000290b297210 */ /* 0x000fe40007ffe0ff */
[----:B------:R-:W-:Y:S02]  /*7ea0*/  SHF.R.S32.HI R5, RZ, 0x1f, R17 ;  /* 0x0000001fff057819 */ /* 0x000fe40000011411 */
[----:B------:R-:W-:Y:S01]  /*7eb0*/  SHF.R.S32.HI R20, RZ, 0x1f, R19 ;  /* 0x0000001fff147819 */ /* 0x000fe20000011413 */
[----:B0-----:R-:W-:-:S02]  /*7ec0*/  IMAD R35, R14, -0x776e78fe, RZ ;  /* 0x889187020e237824 */ /* 0x001fc400078e02ff */
[----:B------:R-:W-:Y:S01]  /*7ed0*/  IMAD.WIDE.U32 R14, R19, -0x776e78fe, R8 ;  /* 0x88918702130e7825 */ /* 0x000fe200078e0008 */
[----:B------:R-:W-:Y:S02]  /*7ee0*/  SHF.R.S32.HI R19, RZ, 0x1f, R93 ;  /* 0x0000001fff137819 */ /* 0x000fe4000001145d */
[----:B------:R-:W-:Y:S02]  /*7ef0*/  IADD3 R39, PT, PT, R13, R39, RZ ;  /* 0x000000270d277210 */ /* 0x000fe40007ffe0ff */
[----:B------:R-:W-:Y:S01]  /*7f00*/  SHF.R.S32.HI R18, RZ, 0x1f, R111 ;  /* 0x0000001fff127819 */ /* 0x000fe2000001146f */
[----:B------:R-:W-:Y:S01]  /*7f10*/  IMAD R5, R5, -0x776e78fe, RZ ;  /* 0x8891870205057824 */ /* 0x000fe200078e02ff */
[----:B------:R-:W-:Y:S01]  /*7f20*/  SHF.R.U64 R41, R10, 0x1f, R41 ;  /* 0x0000001f0a297819 */ /* 0x000fe20000001229 */
[----:B------:R-:W-:Y:S01]  /*7f30*/  IMAD.WIDE.U32 R10, R17, -0x776e78fe, R8 ;  /* 0x88918702110a7825 */ /* 0x000fe200078e0008 */
[----:B------:R0:W-:Y:S01]  /*7f40*/  STG.E desc[UR8][R6.64+0x62028], R31 ;  /* 0x0620281f06007986 */ /* 0x0001e2000c101908 */
[----:B------:R-:W-:-:S02]  /*7f50*/  SHF.R.U64 R39, R12, 0x1f, R39 ;  /* 0x0000001f0c277819 */ /* 0x000fc40000001227 */
[----:B------:R-:W-:Y:S01]  /*7f60*/  IMAD.WIDE.U32 R16, R93, -0x776e78fe, R8 ;  /* 0x889187025d107825 */ /* 0x000fe200078e0008 */
[----:B------:R-:W-:-:S03]  /*7f70*/  IADD3 R71, PT, PT, R57, R71, RZ ;  /* 0x0000004739477210 */ /* 0x000fc60007ffe0ff */
[----:B------:R-:W-:Y:S01]  /*7f80*/  IMAD R19, R19, -0x776e78fe, RZ ;  /* 0x8891870213137824 */ /* 0x000fe200078e02ff */
[----:B------:R-:W-:Y:S01]  /*7f90*/  IADD3 R83, PT, PT, R57, R83, RZ ;  /* 0x0000005339537210 */ /* 0x000fe20007ffe0ff */
[----:B------:R-:W-:Y:S01]  /*7fa0*/  IMAD.WIDE.U32 R12, R111, -0x776e78fe, R8 ;  /* 0x889187026f0c7825 */ /* 0x000fe200078e0008 */
[----:B------:R1:W-:Y:S03]  /*7fb0*/  STG.E desc[UR8][R6.64+0x62058], R27 ;  /* 0x0620581b06007986 */ /* 0x0003e6000c101908 */
[----:B0-----:R-:W-:Y:S01]  /*7fc0*/  IMAD R31, R18, -0x776e78fe, RZ ;  /* 0x88918702121f7824 */ /* 0x001fe200078e02ff */
[----:B------:R-:W-:Y:S02]  /*7fd0*/  IADD3 R33, PT, PT, R11, R5, RZ ;  /* 0x000000050b217210 */ /* 0x000fe40007ffe0ff */
[----:B------:R-:W-:Y:S02]  /*7fe0*/  SHF.R.S32.HI R5, RZ, 0x1f, R71 ;  /* 0x0000001fff057819 */ /* 0x000fe40000011447 */
[----:B------:R-:W-:Y:S01]  /*7ff0*/  IADD3 R31, PT, PT, R13, R31, RZ ;  /* 0x0000001f0d1f7210 */ /* 0x000fe20007ffe0ff */
[----:B------:R0:W-:Y:S01]  /*8000*/  STG.E desc[UR8][R6.64+0x62048], R29 ;  /* 0x0620481d06007986 */ /* 0x0001e2000c101908 */
[----:B------:R-:W-:-:S02]  /*8010*/  IADD3 R23, PT, PT, R57, R23, RZ ;  /* 0x0000001739177210 */ /* 0x000fc40007ffe0ff */
[----:B-1----:R-:W-:Y:S02]  /*8020*/  IADD3 R27, PT, PT, R17, R19, RZ ;  /* 0x00000013111b7210 */ /* 0x002fe40007ffe0ff */
[----:B------:R-:W-:Y:S01]  /*8030*/  SHF.R.S32.HI R19, RZ, 0x1f, R83 ;  /* 0x0000001fff137819 */ /* 0x000fe20000011453 */
[----:B------:R-:W-:Y:S01]  /*8040*/  IMAD R21, R5, -0x776e78fe, RZ ;  /* 0x8891870205157824 */ /* 0x000fe200078e02ff */
[----:B------:R-:W-:Y:S01]  /*8050*/  SHF.R.U64 R31, R12, 0x1f, R31 ;  /* 0x0000001f0c1f7819 */ /* 0x000fe2000000121f */
[----:B------:R-:W-:Y:S01]  /*8060*/  IMAD.WIDE.U32 R12, R83, -0x776e78fe, R8 ;  /* 0x88918702530c7825 */ /* 0x000fe200078e0008 */
[----:B------:R-:W-:-:S03]  /*8070*/  IADD3 R97, PT, PT, R57, R97, RZ ;  /* 0x0000006139617210 */ /* 0x000fc60007ffe0ff */
[----:B0-----:R-:W-:Y:S01]  /*8080*/  IMAD R29, R20, -0x776e78fe, RZ ;  /* 0x88918702141d7824 */ /* 0x001fe200078e02ff */
[----:B------:R-:W-:Y:S01]  /*8090*/  SHF.R.S32.HI R5, RZ, 0x1f, R23 ;  /* 0x0000001fff057819 */ /* 0x000fe20000011417 */
[----:B------:R-:W-:Y:S01]  /*80a0*/  IMAD R19, R19, -0x776e78fe, RZ ;  /* 0x8891870213137824 */ /* 0x000fe200078e02ff */
[----:B------:R-:W-:Y:S01]  /*80b0*/  IADD3 R35, PT, PT, R3, R35, RZ ;  /* 0x0000002303237210 */ /* 0x000fe20007ffe0ff */
[----:B------:R0:W-:Y:S01]  /*80c0*/  STG.E desc[UR8][R6.64+0x48], R49 ;  /* 0x0000483106007986 */ /* 0x0001e2000c101908 */
[----:B------:R-:W-:Y:S02]  /*80d0*/  IADD3 R45, PT, PT, R57, R45, RZ ;  /* 0x0000002d392d7210 */ /* 0x000fe40007ffe0ff */
[----:B------:R-:W-:Y:S02]  /*80e0*/  IADD3 R29, PT, PT, R15, R29, RZ ;  /* 0x0000001d0f1d7210 */ /* 0x000fe40007ffe0ff */
[----:B------:R-:W-:Y:S01]  /*80f0*/  SHF.R.U64 R27, R16, 0x1f, R27 ;  /* 0x0000001f101b7819 */ /* 0x000fe2000000121b */
[----:B------:R-:W-:Y:S01]  /*8100*/  IMAD.WIDE.U32 R16, R23, -0x776e78fe, R8 ;  /* 0x8891870217107825 */ /* 0x000fe200078e0008 */
[----:B------:R-:W-:-:S02]  /*8110*/  SHF.R.S32.HI R18, RZ, 0x1f, R97 ;  /* 0x0000001fff127819 */ /* 0x000fc40000011461 */
[----:B------:R-:W-:Y:S01]  /*8120*/  SHF.R.U64 R35, R2, 0x1f, R35 ;  /* 0x0000001f02237819 */ /* 0x000fe20000001223 */
[----:B------:R-:W-:Y:S01]  /*8130*/  IMAD.WIDE.U32 R2, R71, -0x776e78fe, R8 ;  /* 0x8891870247027825 */ /* 0x000fe200078e0008 */
[----:B------:R-:W-:Y:S02]  /*8140*/  IADD3 R19, PT, PT, R13, R19, RZ ;  /* 0x000000130d137210 */ /* 0x000fe40007ffe0ff */
[----:B------:R-:W-:Y:S01]  /*8150*/  IADD3 R13, PT, PT, R66, R130, RZ ;  /* 0x00000082420d7210 */ /* 0x000fe20007ffe0ff */
[----:B0-----:R-:W-:Y:S01]  /*8160*/  IMAD R49, R5, -0x776e78fe, RZ ;  /* 0x8891870205317824 */ /* 0x001fe200078e02ff */
[----:B------:R-:W-:Y:S01]  /*8170*/  SHF.R.U64 R29, R14, 0x1f, R29 ;  /* 0x0000001f0e1d7819 */ /* 0x000fe2000000121d */
[----:B------:R-:W-:Y:S01]  /*8180*/  IMAD.WIDE.U32 R14, R45, -0x776e78fe, R8 ;  /* 0x889187022d0e7825 */ /* 0x000fe200078e0008 */
[----:B------:R-:W-:Y:S02]  /*8190*/  SHF.R.S32.HI R20, RZ, 0x1f, R45 ;  /* 0x0000001fff147819 */ /* 0x000fe4000001142d */
[----:B------:R-:W-:Y:S01]  /*81a0*/  SHF.R.U64 R33, R10, 0x1f, R33 ;  /* 0x0000001f0a217819 */ /* 0x000fe20000001221 */
[----:B------:R-:W-:Y:S01]  /*81b0*/  IMAD R45, R18, -0x776e78fe, RZ ;  /* 0x88918702122d7824 */ /* 0x000fe200078e02ff */
[----:B------:R-:W-:Y:S01]  /*81c0*/  IADD3 R17, PT, PT, R17, R49, RZ ;  /* 0x0000003111117210 */ /* 0x000fe20007ffe0ff */
[----:B------:R-:W-:Y:S01]  /*81d0*/  IMAD.WIDE.U32 R10, R97, -0x776e78fe, R8 ;  /* 0x88918702610a7825 */ /* 0x000fe200078e0008 */
[----:B------:R-:W-:-:S02]  /*81e0*/  SHF.R.S32.HI R18, RZ, 0x1f, R13 ;  /* 0x0000001fff127819 */ /* 0x000fc4000001140d */
[----:B------:R-:W-:Y:S01]  /*81f0*/  IADD3 R23, PT, PT, R3, R21, RZ ;  /* 0x0000001503177210 */ /* 0x000fe20007ffe0ff */
[----:B------:R-:W-:Y:S01]  /*8200*/  IMAD R3, R20, -0x776e78fe, RZ ;  /* 0x8891870214037824 */ /* 0x000fe200078e02ff */
[----:B------:R-:W-:Y:S01]  /*8210*/  SHF.R.U64 R19, R12, 0x1f, R19 ;  /* 0x0000001f0c137819 */ /* 0x000fe20000001213 */
[----:B------:R0:W-:Y:S01]  /*8220*/  STG.E desc[UR8][R6.64+0x6238], R37 ;  /* 0x0062382506007986 */ /* 0x0001e2000c101908 */
[----:B------:R-:W-:Y:S01]  /*8230*/  SHF.R.U64 R17, R16, 0x1f, R17 ;  /* 0x0000001f10117819 */ /* 0x000fe20000001211 */
[----:B------:R-:W-:Y:S01]  /*8240*/  IMAD.WIDE.U32 R12, R13, -0x776e78fe, R8 ;  /* 0x889187020d0c7825 */ /* 0x000fe200078e0008 */
[----:B------:R-:W-:Y:S02]  /*8250*/  IADD3 R21, PT, PT, R11, R45, RZ ;  /* 0x0000002d0b157210 */ /* 0x000fe40007ffe0ff */
[C---:B------:R-:W-:Y:S02]  /*8260*/  IADD3 R11, PT, PT, R66.reuse, R126, RZ ;  /* 0x0000007e420b7210 */ /* 0x040fe40007ffe0ff */
[----:B------:R-:W-:Y:S01]  /*8270*/  IADD3 R5, PT, PT, R15, R3, RZ ;  /* 0x000000030f057210 */ /* 0x000fe20007ffe0ff */
[----:B------:R1:W-:Y:S01]  /*8280*/  STG.E desc[UR8][R6.64+0x68268], R17 ;  /* 0x0682681106007986 */ /* 0x0003e2000c101908 */
[----:B------:R-:W-:Y:S01]  /*8290*/  IADD3 R3, PT, PT, R66, R4, RZ ;  /* 0x0000000442037210 */ /* 0x000fe20007ffe0ff */
[----:B0-----:R-:W-:Y:S01]  /*82a0*/  IMAD R37, R18, -0x776e78fe, RZ ;  /* 0x8891870212257824 */ /* 0x001fe200078e02ff */
[----:B------:R-:W-:-:S02]  /*82b0*/  SHF.R.U64 R5, R14, 0x1f, R5 ;  /* 0x0000001f0e057819 */ /* 0x000fc40000001205 */
[C---:B------:R-:W-:Y:S02]  /*82c0*/  IADD3 R131, PT, PT, R66.reuse, R131, RZ ;  /* 0x0000008342837210 */ /* 0x040fe40007ffe0ff */
[----:B------:R-:W-:Y:S02]  /*82d0*/  IADD3 R37, PT, PT, R13, R37, RZ ;  /* 0x000000250d257210 */ /* 0x000fe40007ffe0ff */
[----:B-1----:R-:W-:Y:S02]  /*82e0*/  SHF.R.S32.HI R17, RZ, 0x1f, R11 ;  /* 0x0000001fff117819 */ /* 0x002fe4000001140b */
[C---:B------:R-:W-:Y:S02]  /*82f0*/  IADD3 R55, PT, PT, R66.reuse, R55, RZ ;  /* 0x0000003742377210 */ /* 0x040fe40007ffe0ff */
[----:B------:R-:W-:Y:S02]  /*8300*/  SHF.R.S32.HI R14, RZ, 0x1f, R3 ;  /* 0x0000001fff0e7819 */ /* 0x000fe40000011403 */
[----:B------:R-:W-:Y:S01]  /*8310*/  IADD3 R51, PT, PT, R66, R51, RZ ;  /* 0x0000003342337210 */ /* 0x000fe20007ffe0ff */
[----:B------:R-:W-:Y:S01]  /*8320*/  IMAD R17, R17, -0x776e78fe, RZ ;  /* 0x8891870211117824 */ /* 0x000fe200078e02ff */
[----:B------:R-:W-:Y:S01]  /*8330*/  SHF.R.U64 R21, R10, 0x1f, R21 ;  /* 0x0000001f0a157819 */ /* 0x000fe20000001215 */
[----:B------:R-:W-:Y:S01]  /*8340*/  IMAD.WIDE.U32 R10, R11, -0x776e78fe, R8 ;  /* 0x889187020b0a7825 */ /* 0x000fe200078e0008 */
[----:B------:R-:W-:Y:S01]  /*8350*/  SHF.R.U64 R37, R12, 0x1f, R37 ;  /* 0x0000001f0c257819 */ /* 0x000fe20000001225 */
[----:B------:R0:W-:Y:S01]  /*8360*/  STG.E desc[UR8][R6.64+0x6208], R43 ;  /* 0x0062082b06007986 */ /* 0x0001e2000c101908 */
[----:B------:R-:W-:-:S02]  /*8370*/  SHF.R.S32.HI R12, RZ, 0x1f, R131 ;  /* 0x0000001fff0c7819 */ /* 0x000fc40000011483 */
[----:B------:R-:W-:Y:S01]  /*8380*/  SHF.R.U64 R23, R2, 0x1f, R23 ;  /* 0x0000001f02177819 */ /* 0x000fe20000001217 */
[----:B------:R-:W-:Y:S01]  /*8390*/  IMAD.WIDE.U32 R2, R3, -0x776e78fe, R8 ;  /* 0x8891870203027825 */ /* 0x000fe200078e0008 */
[----:B------:R-:W-:Y:S02]  /*83a0*/  SHF.R.S32.HI R18, RZ, 0x1f, R55 ;  /* 0x0000001fff127819 */ /* 0x000fe40000011437 */
[----:B------:R-:W-:Y:S02]  /*83b0*/  IADD3 R127, PT, PT, R66, R127, RZ ;  /* 0x0000007f427f7210 */ /* 0x000fe40007ffe0ff */
[----:B------:R-:W-:Y:S01]  /*83c0*/  SHF.R.S32.HI R16, RZ, 0x1f, R51 ;  /* 0x0000001fff107819 */ /* 0x000fe20000011433 */
[----:B------:R1:W-:Y:S01]  /*83d0*/  STG.E desc[UR8][R6.64+0x6228], R39 ;  /* 0x0062282706007986 */ /* 0x0003e2000c101908 */
[----:B0-----:R-:W-:Y:S01]  /*83e0*/  IMAD R43, R14, -0x776e78fe, RZ ;  /* 0x889187020e2b7824 */ /* 0x001fe200078e02ff */
[C---:B------:R-:W-:Y:S02]  /*83f0*/  IADD3 R15, PT, PT, R66.reuse, R116, RZ ;  /* 0x00000074420f7210 */ /* 0x040fe40007ffe0ff */
[----:B------:R0:W-:Y:S01]  /*8400*/  STG.E desc[UR8][R6.64+0x6248], R35 ;  /* 0x0062482306007986 */ /* 0x0001e2000c101908 */
[----:B------:R-:W-:-:S03]  /*8410*/  IADD3 R123, PT, PT, R66, R123, RZ ;  /* 0x0000007b427b7210 */ /* 0x000fc60007ffe0ff */
[----:B------:R2:W-:Y:S01]  /*8420*/  STG.E desc[UR8][R6.64+0x68208], R29 ;  /* 0x0682081d06007986 */ /* 0x0005e2000c101908 */
[----:B------:R-:W-:-:S03]  /*8430*/  IADD3 R43, PT, PT, R3, R43, RZ ;  /* 0x0000002b032b7210 */ /* 0x000fc60007ffe0ff */
[----:B------:R3:W-:Y:S01]  /*8440*/  STG.E desc[UR8][R6.64+0x68248], R19 ;  /* 0x0682481306007986 */ /* 0x0007e2000c101908 */
[----:B-1----:R-:W-:Y:S01]  /*8450*/  IADD3 R39, PT, PT, R11, R17, RZ ;  /* 0x000000110b277210 */ /* 0x002fe20007ffe0ff */
[----:B0-----:R-:W-:Y:S02]  /*8460*/  IMAD R35, R12, -0x776e78fe, RZ ;  /* 0x889187020c237824 */ /* 0x001fe400078e02ff */
[----:B------:R0:W-:Y:S01]  /*8470*/  STG.E desc[UR8][R6.64+0x6218], R41 ;  /* 0x0062182906007986 */ /* 0x0001e2000c101908 */
[----:B------:R-:W-:-:S03]  /*8480*/  IMAD.WIDE.U32 R12, R55, -0x776e78fe, R8 ;  /* 0x88918702370c7825 */ /* 0x000fc600078e0008 */
[----:B------:R1:W-:Y:S01]  /*8490*/  STG.E desc[UR8][R6.64+0x68258], R5 ;  /* 0x0682580506007986 */ /* 0x0003e2000c101908 */
[----:B--2---:R-:W-:Y:S01]  /*84a0*/  IMAD R29, R18, -0x776e78fe, RZ ;  /* 0x88918702121d7824 */ /* 0x004fe200078e02ff */
[----:B---3--:R-:W-:Y:S02]  /*84b0*/  SHF.R.S32.HI R19, RZ, 0x1f, R127 ;  /* 0x0000001fff137819 */ /* 0x008fe4000001147f */
[----:B------:R-:W-:Y:S01]  /*84c0*/  SHF.R.U64 R39, R10, 0x1f, R39 ;  /* 0x0000001f0a277819 */ /* 0x000fe20000001227 */
[----:B0-----:R-:W-:Y:S01]  /*84d0*/  IMAD R41, R16, -0x776e78fe, RZ ;  /* 0x8891870210297824 */ /* 0x001fe200078e02ff */
[----:B------:R-:W-:Y:S01]  /*84e0*/  SHF.R.S32.HI R17, RZ, 0x1f, R15 ;  /* 0x0000001fff117819 */ /* 0x000fe2000001140f */
[----:B-1----:R-:W-:Y:S01]  /*84f0*/  IMAD.WIDE.U32 R4, R51, -0x776e78fe, R8 ;  /* 0x8891870233047825 */ /* 0x002fe200078e0008 */
[----:B------:R-:W-:Y:S02]  /*8500*/  SHF.R.U64 R43, R2, 0x1f, R43 ;  /* 0x0000001f022b7819 */ /* 0x000fe4000000122b */
[----:B------:R-:W-:Y:S01]  /*8510*/  IADD3 R29, PT, PT, R13, R29, RZ ;  /* 0x0000001d0d1d7210 */ /* 0x000fe20007ffe0ff */
[----:B------:R-:W-:Y:S01]  /*8520*/  IMAD.WIDE.U32 R10, R15, -0x776e78fe, R8 ;  /* 0x889187020f0a7825 */ /* 0x000fe200078e0008 */
[----:B------:R-:W-:-:S02]  /*8530*/  IADD3 R87, PT, PT, R66, R87, RZ ;  /* 0x0000005742577210 */ /* 0x000fc40007ffe0ff */
[----:B------:R-:W-:Y:S01]  /*8540*/  IADD3 R41, PT, PT, R5, R41, RZ ;  /* 0x0000002905297210 */ /* 0x000fe20007ffe0ff */
[----:B------:R-:W-:Y:S01]  /*8550*/  IMAD.WIDE.U32 R14, R127, -0x776e78fe, R8 ;  /* 0x889187027f0e7825 */ /* 0x000fe200078e0008 */
[----:B------:R-:W-:-:S03]  /*8560*/  SHF.R.S32.HI R16, RZ, 0x1f, R123 ;  /* 0x0000001fff107819 */ /* 0x000fc6000001147b */
[----:B------:R-:W-:Y:S01]  /*8570*/  IMAD R19, R19, -0x776e78fe, RZ ;  /* 0x8891870213137824 */ /* 0x000fe200078e02ff */
[----:B------:R-:W-:Y:S01]  /*8580*/  IADD3 R47, PT, PT, R66, R47, RZ ;  /* 0x0000002f422f7210 */ /* 0x000fe20007ffe0ff */
[----:B------:R-:W-:Y:S01]  /*8590*/  IMAD.WIDE.U32 R2, R131, -0x776e78fe, R8 ;  /* 0x8891870283027825 */ /* 0x000fe200078e0008 */
[----:B------:R0:W-:Y:S01]  /*85a0*/  STG.E desc[UR8][R6.64+0x68218], R27 ;  /* 0x0682181b06007986 */ /* 0x0001e2000c101908 */
[----:B------:R-:W-:Y:S02]  /*85b0*/  SHF.R.U64 R29, R12, 0x1f, R29 ;  /* 0x0000001f0c1d7819 */ /* 0x000fe4000000121d */
[----:B------:R-:W-:Y:S01]  /*85c0*/  IADD3 R25, PT, PT, R66, R25, RZ ;  /* 0x0000001942197210 */ /* 0x000fe20007ffe0ff */
[----:B------:R1:W-:Y:S01]  /*85d0*/  STG.E desc[UR8][R6.64+0x6258], R33 ;  /* 0x0062582106007986 */ /* 0x0003e2000c101908 */
[----:B------:R-:W-:Y:S01]  /*85e0*/  SHF.R.U64 R41, R4, 0x1f, R41 ;  /* 0x0000001f04297819 */ /* 0x000fe20000001229 */
[----:B------:R-:W-:Y:S01]  /*85f0*/  IMAD.WIDE.U32 R4, R123, -0x776e78fe, R8 ;  /* 0x889187027b047825 */ /* 0x000fe200078e0008 */
[----:B------:R-:W-:-:S02]  /*8600*/  SHF.R.S32.HI R12, RZ, 0x1f, R87 ;  /* 0x0000001fff0c7819 */ /* 0x000fc40000011457 */
[----:B------:R-:W-:Y:S01]  /*8610*/  IADD3 R35, PT, PT, R3, R35, RZ ;  /* 0x0000002303237210 */ /* 0x000fe20007ffe0ff */
[----:B------:R-:W-:Y:S01]  /*8620*/  IMAD R17, R17, -0x776e78fe, RZ ;  /* 0x8891870211117824 */ /* 0x000fe200078e02ff */
[----:B------:R-:W-:Y:S02]  /*8630*/  SHF.R.S32.HI R18, RZ, 0x1f, R47 ;  /* 0x0000001fff127819 */ /* 0x000fe4000001142f */
[----:B0-----:R-:W-:Y:S02]  /*8640*/  IADD3 R27, PT, PT, R15, R19, RZ ;  /* 0x000000130f1b7210 */ /* 0x001fe40007ffe0ff */
[----:B------:R-:W-:Y:S01]  /*8650*/  IADD3 R99, PT, PT, R66, R99, RZ ;  /* 0x0000006342637210 */ /* 0x000fe20007ffe0ff */
[----:B-1----:R-:W-:Y:S01]  /*8660*/  IMAD R33, R16, -0x776e78fe, RZ ;  /* 0x8891870210217824 */ /* 0x002fe200078e02ff */
[----:B------:R-:W-:Y:S01]  /*8670*/  IADD3 R101, PT, PT, R66, R101, RZ ;  /* 0x0000006542657210 */ /* 0x000fe20007ffe0ff */
[----:B------:R0:W-:Y:S01]  /*8680*/  STG.E desc[UR8][R6.64+0x68228], R23 ;  /* 0x0682281706007986 */ /* 0x0001e2000c101908 */
[----:B------:R-:W-:Y:S01]  /*8690*/  SHF.R.U64 R27, R14, 0x1f, R27 ;  /* 0x0000001f0e1b7819 */ /* 0x000fe2000000121b */
[----:B------:R-:W-:Y:S01]  /*86a0*/  IMAD.WIDE.U32 R14, R25, -0x776e78fe, R8 ;  /* 0x88918702190e7825 */ /* 0x000fe200078e0008 */
[----:B------:R-:W-:Y:S01]  /*86b0*/  SHF.R.U64 R35, R2, 0x1f, R35 ;  /* 0x0000001f02237819 */ /* 0x000fe20000001223 */
[----:B------:R1:W-:Y:S01]  /*86c0*/  STG.E desc[UR8][R6.64+0x6268], R31 ;  /* 0x0062681f06007986 */ /* 0x0003e2000c101908 */
[----:B------:R-:W-:Y:S01]  /*86d0*/  SHF.R.S32.HI R19, RZ, 0x1f, R25 ;  /* 0x0000001fff137819 */ /* 0x000fe20000011419 */
[----:B------:R-:W-:Y:S01]  /*86e0*/  IMAD.WIDE.U32 R2, R87, -0x776e78fe, R8 ;  /* 0x8891870257027825 */ /* 0x000fe200078e0008 */
[----:B------:R-:W-:-:S02]  /*86f0*/  IADD3 R33, PT, PT, R5, R33, RZ ;  /* 0x0000002105217210 */ /* 0x000fc40007ffe0ff */
[----:B------:R-:W-:Y:S01]  /*8700*/  SHF.R.S32.HI R16, RZ, 0x1f, R99 ;  /* 0x0000001fff107819 */ /* 0x000fe20000011463 */
[----:B------:R-:W-:Y:S02]  /*8710*/  IMAD R25, R18, -0x776e78fe, RZ ;  /* 0x8891870212197824 */ /* 0x000fe400078e02ff */
[----:B0-----:R-:W-:Y:S02]  /*8720*/  IMAD R23, R12, -0x776e78fe, RZ ;  /* 0x889187020c177824 */ /* 0x001fe400078e02ff */
[----:B------:R-:W-:Y:S01]  /*8730*/  IMAD.WIDE.U32 R12, R47, -0x776e78fe, R8 ;  /* 0x889187022f0c7825 */ /* 0x000fe200078e0008 */
[----:B-1----:R-:W-:Y:S02]  /*8740*/  IADD3 R31, PT, PT, R11, R17, RZ ;  /* 0x000000110b1f7210 */ /* 0x002fe40007ffe0ff */
[----:B------:R-:W-:Y:S01]  /*8750*/  SHF.R.S32.HI R17, RZ, 0x1f, R101 ;  /* 0x0000001fff117819 */ /* 0x000fe20000011465 */
[----:B------:R0:W-:Y:S01]  /*8760*/  STG.E desc[UR8][R6.64+0x68238], R21 ;  /* 0x0682381506007986 */ /* 0x0001e2000c101908 */
[----:B------:R-:W-:Y:S01]  /*8770*/  SHF.R.U64 R33, R4, 0x1f, R33 ;  /* 0x0000001f04217819 */ /* 0x000fe20000001221 */
[----:B------:R-:W-:Y:S01]  /*8780*/  IMAD R45, R19, -0x776e78fe, RZ ;  /* 0x88918702132d7824 */ /* 0x000fe200078e02ff */
[----:B------:R-:W-:Y:S01]  /*8790*/  SHF.R.U64 R31, R10, 0x1f, R31 ;  /* 0x0000001f0a1f7819 */ /* 0x000fe2000000121f */
[----:B------:R-:W-:Y:S01]  /*87a0*/  IMAD.WIDE.U32 R4, R99, -0x776e78fe, R8 ;  /* 0x8891870263047825 */ /* 0x000fe200078e0008 */
[----:B------:R-:W-:-:S02]  /*87b0*/  IADD3 R23, PT, PT, R3, R23, RZ ;  /* 0x0000001703177210 */ /* 0x000fc40007ffe0ff */
[----:B------:R-:W-:Y:S01]  /*87c0*/  IADD3 R19, PT, PT, R13, R25, RZ ;  /* 0x000000190d137210 */ /* 0x000fe20007ffe0ff */
[----:B------:R-:W-:-:S04]  /*87d0*/  IMAD.WIDE.U32 R10, R101, -0x776e78fe, R8 ;  /* 0x88918702650a7825 */ /* 0x000fc800078e0008 */
[----:B0-----:R-:W-:Y:S02]  /*87e0*/  IMAD R21, R16, -0x776e78fe, RZ ;  /* 0x8891870210157824 */ /* 0x001fe400078e02ff */
[----:B------:R-:W-:Y:S01]  /*87f0*/  IMAD R3, R17, -0x776e78fe, RZ ;  /* 0x8891870211037824 */ /* 0x000fe200078e02ff */
[----:B------:R-:W-:Y:S02]  /*8800*/  SHF.R.U64 R19, R12, 0x1f, R19 ;  /* 0x0000001f0c137819 */ /* 0x000fe40000001213 */
[----:B------:R-:W-:Y:S02]  /*8810*/  IADD3 R17, PT, PT, R5, R21, RZ ;  /* 0x0000001505117210 */ /* 0x000fe40007ffe0ff */
[----:B------:R-:W-:Y:S02]  /*8820*/  IADD3 R21, PT, PT, R11, R3, RZ ;  /* 0x000000030b157210 */ /* 0x000fe40007ffe0ff */
[----:B------:R-:W-:Y:S02]  /*8830*/  IADD3 R5, PT, PT, R15, R45, RZ ;  /* 0x0000002d0f057210 */ /* 0x000fe40007ffe0ff */
[----:B------:R-:W-:-:S02]  /*8840*/  IADD3 R3, PT, PT, R134, R64, RZ ;  /* 0x0000004086037210 */ /* 0x000fc40007ffe0ff */
[C---:B------:R-:W-:Y:S02]  /*8850*/  IADD3 R65, PT, PT, R134.reuse, R65, RZ ;  /* 0x0000004186417210 */ /* 0x040fe40007ffe0ff */
[C---:B------:R-:W-:Y:S02]  /*8860*/  IADD3 R11, PT, PT, R134.reuse, R128, RZ ;  /* 0x00000080860b7210 */ /* 0x040fe40007ffe0ff */
[----:B------:R-:W-:Y:S01]  /*8870*/  IADD3 R13, PT, PT, R134, R132, RZ ;  /* 0x00000084860d7210 */ /* 0x000fe20007ffe0ff */
[----:B------:R0:W-:Y:S01]  /*8880*/  STG.E desc[UR8][R6.64+0x6205c], R19 ;  /* 0x06205c1306007986 */ /* 0x0001e2000c101908 */
[----:B------:R-:W-:Y:S02]  /*8890*/  SHF.R.U64 R5, R14, 0x1f, R5 ;  /* 0x0000001f0e057819 */ /* 0x000fe40000001205 */
[----:B------:R-:W-:Y:S02]  /*88a0*/  SHF.R.U64 R17, R4, 0x1f, R17 ;  /* 0x0000001f04117819 */ /* 0x000fe40000001211 */
[----:B------:R-:W-:-:S02]  /*88b0*/  SHF.R.S32.HI R14, RZ, 0x1f, R65 ;  /* 0x0000001fff0e7819 */ /* 0x000fc40000011441 */
[----:B------:R-:W-:Y:S02]  /*88c0*/  SHF.R.S32.HI R16, RZ, 0x1f, R11 ;  /* 0x0000001fff107819 */ /* 0x000fe4000001140b */
[----:B------:R-:W-:Y:S02]  /*88d0*/  SHF.R.S32.HI R18, RZ, 0x1f, R13 ;  /* 0x0000001fff127819 */ /* 0x000fe4000001140d */
[C---:B0-----:R-:W-:Y:S02]  /*88e0*/  IADD3 R19, PT, PT, R134.reuse, R0, RZ ;  /* 0x0000000086137210 */ /* 0x041fe40007ffe0ff */
[----:B------:R-:W-:Y:S02]  /*88f0*/  SHF.R.S32.HI R0, RZ, 0x1f, R3 ;  /* 0x0000001fff007819 */ /* 0x000fe40000011403 */
[----:B------:R-:W-:Y:S01]  /*8900*/  IADD3 R133, PT, PT, R134, R133, RZ ;  /* 0x0000008586857210 */ /* 0x000fe20007ffe0ff */
[----:B------:R0:W-:Y:S01]  /*8910*/  STG.E desc[UR8][R6.64+0x4c], R35 ;  /* 0x00004c2306007986 */ /* 0x0001e2000c101908 */
[----:B------:R-:W-:Y:S01]  /*8920*/  SHF.R.U64 R23, R2, 0x1f, R23 ;  /* 0x0000001f02177819 */ /* 0x000fe20000001217 */
[----:B------:R-:W-:Y:S01]  /*8930*/  IMAD.WIDE.U32 R2, R3, -0x776e78fe, R8 ;  /* 0x8891870203027825 */ /* 0x000fe200078e0008 */
[----:B------:R-:W-:Y:S01]  /*8940*/  SHF.R.U64 R21, R10, 0x1f, R21 ;  /* 0x0000001f0a157819 */ /* 0x000fe20000001215 */
[----:B------:R1:W-:Y:S01]  /*8950*/  STG.E desc[UR8][R6.64+0x5c], R33 ;  /* 0x00005c2106007986 */ /* 0x0003e2000c101908 */
[----:B------:R-:W-:Y:S01]  /*8960*/  IADD3 R125, PT, PT, R134, R125, RZ ;  /* 0x0000007d867d7210 */ /* 0x000fe20007ffe0ff */
[----:B------:R-:W-:-:S02]  /*8970*/  IMAD.WIDE.U32 R10, R11, -0x776e78fe, R8 ;  /* 0x889187020b0a7825 */ /* 0x000fc400078e0008 */
[----:B------:R2:W-:Y:S01]  /*8980*/  STG.E desc[UR8][R6.64+0x6c], R31 ;  /* 0x00006c1f06007986 */ /* 0x0005e2000c101908 */
[----:B------:R-:W-:Y:S01]  /*8990*/  IADD3 R15, PT, PT, R134, R124, RZ ;  /* 0x0000007c860f7210 */ /* 0x000fe20007ffe0ff */
[----:B------:R-:W-:Y:S02]  /*89a0*/  IMAD.WIDE.U32 R12, R13, -0x776e78fe, R8 ;  /* 0x889187020d0c7825 */ /* 0x000fe400078e0008 */
[----:B------:R3:W-:Y:S02]  /*89b0*/  STG.E desc[UR8][R6.64+0x6200c], R29 ;  /* 0x06200c1d06007986 */ /* 0x0007e4000c101908 */
[----:B0-----:R-:W-:Y:S02]  /*89c0*/  IMAD R35, R0, -0x776e78fe, RZ ;  /* 0x8891870200237824 */ /* 0x001fe400078e02ff */
[----:B------:R0:W-:Y:S01]  /*89d0*/  STG.E desc[UR8][R6.64+0x6206c], R5 ;  /* 0x06206c0506007986 */ /* 0x0001e2000c101908 */
[----:B-1----:R-:W-:Y:S01]  /*89e0*/  IMAD R33, R14, -0x776e78fe, RZ ;  /* 0x889187020e217824 */ /* 0x002fe200078e02ff */
[----:B------:R-:W-:-:S02]  /*89f0*/  SHF.R.S32.HI R0, RZ, 0x1f, R133 ;  /* 0x0000001fff007819 */ /* 0x000fc40000011485 */
[----:B------:R1:W-:Y:S01]  /*8a00*/  STG.E desc[UR8][R6.64+0x6203c], R17 ;  /* 0x06203c1106007986 */ /* 0x0003e2000c101908 */
[----:B--2---:R-:W-:Y:S02]  /*8a10*/  IMAD R31, R16, -0x776e78fe, RZ ;  /* 0x88918702101f7824 */ /* 0x004fe400078e02ff */
[----:B---3--:R-:W-:Y:S01]  /*8a20*/  IMAD R29, R18, -0x776e78fe, RZ ;  /* 0x88918702121d7824 */ /* 0x008fe200078e02ff */
[C---:B------:R-:W-:Y:S01]  /*8a30*/  IADD3 R129, PT, PT, R134.reuse, R129, RZ ;  /* 0x0000008186817210 */ /* 0x040fe20007ffe0ff */
[----:B0-----:R-:W-:Y:S01]  /*8a40*/  IMAD.WIDE.U32 R4, R65, -0x776e78fe, R8 ;  /* 0x8891870241047825 */ /* 0x001fe200078e0008 */
[----:B-1----:R-:W-:Y:S01]  /*8a50*/  IADD3 R17, PT, PT, R134, R78, RZ ;  /* 0x0000004e86117210 */ /* 0x002fe20007ffe0ff */
[----:B------:R0:W-:Y:S01]  /*8a60*/  STG.E desc[UR8][R6.64+0x6201c], R27 ;  /* 0x06201c1b06007986 */ /* 0x0001e2000c101908 */
[----:B------:R-:W-:Y:S02]  /*8a70*/  IADD3 R35, PT, PT, R3, R35, RZ ;  /* 0x0000002303237210 */ /* 0x000fe40007ffe0ff */
[----:B------:R-:W-:-:S02]  /*8a80*/  IADD3 R33, PT, PT, R5, R33, RZ ;  /* 0x0000002105217210 */ /* 0x000fc40007ffe0ff */
[----:B------:R-:W-:Y:S02]  /*8a90*/  IADD3 R31, PT, PT, R11, R31, RZ ;  /* 0x0000001f0b1f7210 */ /* 0x000fe40007ffe0ff */
[----:B------:R-:W-:Y:S02]  /*8aa0*/  IADD3 R29, PT, PT, R13, R29, RZ ;  /* 0x0000001d0d1d7210 */ /* 0x000fe40007ffe0ff */
[----:B------:R-:W-:Y:S02]  /*8ab0*/  SHF.R.S32.HI R16, RZ, 0x1f, R125 ;  /* 0x0000001fff107819 */ /* 0x000fe4000001147d */
[----:B------:R-:W-:Y:S01]  /*8ac0*/  SHF.R.S32.HI R18, RZ, 0x1f, R15 ;  /* 0x0000001fff127819 */ /* 0x000fe2000001140f */
[----:B0-----:R-:W-:Y:S01]  /*8ad0*/  IMAD R27, R0, -0x776e78fe, RZ ;  /* 0x88918702001b7824 */ /* 0x001fe200078e02ff */
[----:B------:R-:W-:Y:S02]  /*8ae0*/  SHF.R.S32.HI R20, RZ, 0x1f, R17 ;  /* 0x0000001fff147819 */ /* 0x000fe40000011411 */
[----:B------:R-:W-:Y:S01]  /*8af0*/  SHF.R.S32.HI R0, RZ, 0x1f, R129 ;  /* 0x0000001fff007819 */ /* 0x000fe20000011481 */
[----:B------:R0:W-:Y:S01]  /*8b00*/  STG.E desc[UR8][R6.64+0x6202c], R23 ;  /* 0x06202c1706007986 */ /* 0x0001e2000c101908 */
[----:B------:R-:W-:Y:S01]  /*8b10*/  SHF.R.U64 R35, R2, 0x1f, R35 ;  /* 0x0000001f02237819 */ /* 0x000fe20000001223 */
[----:B------:R-:W-:Y:S01]  /*8b20*/  IMAD.WIDE.U32 R2, R133, -0x776e78fe, R8 ;  /* 0x8891870285027825 */ /* 0x000fe200078e0008 */
[----:B------:R-:W-:Y:S01]  /*8b30*/  SHF.R.U64 R33, R4, 0x1f, R33 ;  /* 0x0000001f04217819 */ /* 0x000fe20000001221 */
[----:B------:R1:W-:Y:S01]  /*8b40*/  STG.E desc[UR8][R6.64+0x6204c], R21 ;  /* 0x06204c1506007986 */ /* 0x0003e2000c101908 */
[----:B------:R-:W-:Y:S01]  /*8b50*/  SHF.R.U64 R31, R10, 0x1f, R31 ;  /* 0x0000001f0a1f7819 */ /* 0x000fe2000000121f */
[----:B------:R-:W-:Y:S01]  /*8b60*/  IMAD.WIDE.U32 R4, R125, -0x776e78fe, R8 ;  /* 0x889187027d047825 */ /* 0x000fe200078e0008 */
[----:B------:R-:W-:-:S03]  /*8b70*/  SHF.R.U64 R29, R12, 0x1f, R29 ;  /* 0x0000001f0c1d7819 */ /* 0x000fc6000000121d */
[----:B------:R-:W-:Y:S01]  /*8b80*/  IMAD.WIDE.U32 R10, R15, -0x776e78fe, R8 ;  /* 0x889187020f0a7825 */ /* 0x000fe200078e0008 */
[----:B------:R-:W-:-:S03]  /*8b90*/  IADD3 R95, PT, PT, R134, R95, RZ ;  /* 0x0000005f865f7210 */ /* 0x000fc60007ffe0ff */
[----:B------:R-:W-:-:S04]  /*8ba0*/  IMAD.WIDE.U32 R12, R17, -0x776e78fe, R8 ;  /* 0x88918702110c7825 */ /* 0x000fc800078e0008 */
[----:B------:R-:W-:Y:S02]  /*8bb0*/  IMAD R25, R16, -0x776e78fe, RZ ;  /* 0x8891870210197824 */ /* 0x000fe400078e02ff */
[----:B0-----:R-:W-:Y:S02]  /*8bc0*/  IMAD R23, R18, -0x776e78fe, RZ ;  /* 0x8891870212177824 */ /* 0x001fe400078e02ff */
[----:B-1----:R-:W-:Y:S02]  /*8bd0*/  IMAD R21, R20, -0x776e78fe, RZ ;  /* 0x8891870214157824 */ /* 0x002fe400078e02ff */
[----:B------:R-:W-:Y:S01]  /*8be0*/  IMAD.WIDE.U32 R14, R129, -0x776e78fe, R8 ;  /* 0x88918702810e7825 */ /* 0x000fe200078e0008 */
[----:B------:R-:W-:-:S03]  /*8bf0*/  IADD3 R135, PT, PT, R134, R135, RZ ;  /* 0x0000008786877210 */ /* 0x000fc60007ffe0ff */
[----:B------:R-:W-:Y:S01]  /*8c00*/  IMAD R17, R0, -0x776e78fe, RZ ;  /* 0x8891870200117824 */ /* 0x000fe200078e02ff */
[C---:B------:R-:W-:Y:S02]  /*8c10*/  IADD3 R137, PT, PT, R134.reuse, R137, RZ ;  /* 0x0000008986897210 */ /* 0x040fe40007ffe0ff */
[----:B------:R-:W-:Y:S02]  /*8c20*/  IADD3 R27, PT, PT, R3, R27, RZ ;  /* 0x0000001b031b7210 */ /* 0x000fe40007ffe0ff */
[----:B------:R-:W-:Y:S02]  /*8c30*/  IADD3 R25, PT, PT, R5, R25, RZ ;  /* 0x0000001905197210 */ /* 0x000fe40007ffe0ff */
[----:B------:R-:W-:Y:S02]  /*8c40*/  IADD3 R23, PT, PT, R11, R23, RZ ;  /* 0x000000170b177210 */ /* 0x000fe40007ffe0ff */
[----:B------:R-:W-:Y:S02]  /*8c50*/  IADD3 R21, PT, PT, R13, R21, RZ ;  /* 0x000000150d157210 */ /* 0x000fe40007ffe0ff */
[----:B------:R-:W-:-:S02]  /*8c60*/  IADD3 R53, PT, PT, R134, R53, RZ ;  /* 0x0000003586357210 */ /* 0x000fc40007ffe0ff */
[----:B------:R-:W-:Y:S02]  /*8c70*/  SHF.R.S32.HI R0, RZ, 0x1f, R95 ;  /* 0x0000001fff007819 */ /* 0x000fe4000001145f */
[----:B------:R-:W-:Y:S01]  /*8c80*/  IADD3 R17, PT, PT, R15, R17, RZ ;  /* 0x000000110f117210 */ /* 0x000fe20007ffe0ff */
[----:B------:R0:W-:Y:S01]  /*8c90*/  STG.E desc[UR8][R6.64+0x3c], R37 ;  /* 0x00003c2506007986 */ /* 0x0001e2000c101908 */
[----:B------:R-:W-:Y:S01]  /*8ca0*/  SHF.R.U64 R27, R2, 0x1f, R27 ;  /* 0x0000001f021b7819 */ /* 0x000fe2000000121b */
[----:B------:R-:W-:Y:S01]  /*8cb0*/  IMAD.WIDE.U32 R2, R95, -0x776e78fe, R8 ;  /* 0x889187025f027825 */ /* 0x000fe200078e0008 */
[----:B------:R-:W-:Y:S02]  /*8cc0*/  SHF.R.U64 R25, R4, 0x1f, R25 ;  /* 0x0000001f04197819 */ /* 0x000fe40000001219 */
[----:B------:R-:W-:Y:S01]  /*8cd0*/  SHF.R.U64 R23, R10, 0x1f, R23 ;  /* 0x0000001f0a177819 */ /* 0x000fe20000001217 */
[----:B------:R-:W-:Y:S01]  /*8ce0*/  IMAD.WIDE.U32 R4, R135, -0x776e78fe, R8 ;  /* 0x8891870287047825 */ /* 0x000fe200078e0008 */
[----:B------:R-:W-:-:S02]  /*8cf0*/  SHF.R.U64 R21, R12, 0x1f, R21 ;  /* 0x0000001f0c157819 */ /* 0x000fc40000001215 */
[----:B------:R-:W-:Y:S01]  /*8d00*/  SHF.R.U64 R17, R14, 0x1f, R17 ;  /* 0x0000001f0e117819 */ /* 0x000fe20000001211 */
[----:B------:R-:W-:Y:S01]  /*8d10*/  IMAD.WIDE.U32 R10, R137, -0x776e78fe, R8 ;  /* 0x88918702890a7825 */ /* 0x000fe200078e0008 */
[----:B------:R-:W-:-:S03]  /*8d20*/  SHF.R.S32.HI R14, RZ, 0x1f, R135 ;  /* 0x0000001fff0e7819 */ /* 0x000fc60000011487 */
[----:B------:R-:W-:Y:S01]  /*8d30*/  IMAD.WIDE.U32 R12, R19, -0x776e78fe, R8 ;  /* 0x88918702130c7825 */ /* 0x000fe200078e0008 */
[----:B------:R-:W-:Y:S02]  /*8d40*/  SHF.R.S32.HI R15, RZ, 0x1f, R137 ;  /* 0x0000001fff0f7819 */ /* 0x000fe40000011489 */
[----:B------:R-:W-:Y:S01]  /*8d50*/  SHF.R.S32.HI R16, RZ, 0x1f, R19 ;  /* 0x0000001fff107819 */ /* 0x000fe20000011413 */
[----:B0-----:R-:W-:Y:S02]  /*8d60*/  IMAD R37, R0, -0x776e78fe, RZ ;  /* 0x8891870200257824 */ /* 0x001fe400078e02ff */
[----:B------:R-:W-:Y:S01]  /*8d70*/  IMAD.WIDE.U32 R8, R53, -0x776e78fe, R8 ;  /* 0x8891870235087825 */ /* 0x000fe200078e0008 */
[----:B------:R-:W-:Y:S02]  /*8d80*/  SHF.R.S32.HI R53, RZ, 0x1f, R53 ;  /* 0x0000001fff357819 */ /* 0x000fe40000011435 */
[----:B------:R-:W-:Y:S01]  /*8d90*/  IADD3 R3, PT, PT, R3, R37, RZ ;  /* 0x0000002503037210 */ /* 0x000fe20007ffe0ff */
[----:B------:R-:W-:-:S02]  /*8da0*/  IMAD R19, R14, -0x776e78fe, RZ ;  /* 0x889187020e137824 */ /* 0x000fc400078e02ff */
[----:B------:R-:W-:Y:S02]  /*8db0*/  IMAD R15, R15, -0x776e78fe, RZ ;  /* 0x889187020f0f7824 */ /* 0x000fe400078e02ff */
        /* <DEDUP_REMOVED lines=48> */
.L_x_419:
        /* <DEDUP_REMOVED lines=12> */
.L_x_515:


//--------------------- .text.fused_cast_fixed_point_multiply_clip_cast_4_kernel0 --------------------------
	.section	.text.fused_cast_fixed_point_multiply_clip_cast_4_kernel0,"ax",@progbits
	.align	128
        .global         fused_cast_fixed_point_multiply_clip_cast_4_kernel0
        .type           fused_cast_fixed_point_multiply_clip_cast_4_kernel0,@function
        .size           fused_cast_fixed_point_multiply_clip_cast_4_kernel0,(.L_x_516 - fused_cast_fixed_point_multiply_clip_cast_4_kernel0)
        .other          fused_cast_fixed_point_multiply_clip_cast_4_kernel0,@"STO_CUDA_ENTRY STV_DEFAULT"
fused_cast_fixed_point_multiply_clip_cast_4_kernel0:
.text.fused_cast_fixed_point_multiply_clip_cast_4_kernel0:
        /* <DEDUP_REMOVED lines=250> */
.L_x_420:
        /* <DEDUP_REMOVED lines=14> */
.L_x_516:


//--------------------- .text.fused_nn_conv2d_cast_fixed_point_multiply_add_cast_fixed_point_multiply_add_cast_12402219635377536017__3_kernel0 --------------------------
	.section	.text.fused_nn_conv2d_cast_fixed_point_multiply_add_cast_fixed_point_multiply_add_cast_12402219635377536017__3_kernel0,"ax",@progbits
	.align	128
        .global         fused_nn_conv2d_cast_fixed_point_multiply_add_cast_fixed_point_multiply_add_cast_12402219635377536017__3_kernel0
        .type           fused_nn_conv2d_cast_fixed_point_multiply_add_cast_fixed_point_multiply_add_cast_12402219635377536017__3_kernel0,@function
        .size           fused_nn_conv2d_cast_fixed_point_multiply_add_cast_fixed_point_multiply_add_cast_12402219635377536017__3_kernel0,(.L_x_517 - fused_nn_conv2d_cast_fixed_point_multiply_add_cast_fixed_point_multiply_add_cast_12402219635377536017__3_kernel0)
        .other          fused_nn_conv2d_cast_fixed_point_multiply_add_cast_fixed_point_multiply_add_cast_12402219635377536017__3_kernel0,@"STO_CUDA_ENTRY STV_DEFAULT"
fused_nn_conv2d_cast_fixed_point_multiply_add_cast_fixed_point_multiply_add_cast_12402219635377536017__3_kernel0:
.text.fused_nn_conv2d_cast_fixed_point_multiply_add_cast_fixed_point_multiply_add_cast_12402219635377536017__3_kernel0:
        /* <DEDUP_REMOVED lines=78> */
[CC--:B------:R-:W-:Y:S02]  /*04e0*/  IDP.4A.S8.S8 R27, R32.reuse, R8.reuse, RZ ;  /* 0x00000008201b7226 */ /* 0x0c0fe400000006ff */
[C---:B-1----:R-:W-:Y:S02]  /*04f0*/  IDP.4A.S8.S8 R26, R35.reuse, R9, RZ ;  /* 0x00000009231a7226 */ /* 0x042fe400000006ff */
[C---:B------:R-:W-:Y:S02]  /*0500*/  IDP.4A.S8.S8 R29, R35.reuse, R8, RZ ;  /* 0x00000008231d7226 */ /* 0x040fe400000006ff */
[-C--:B------:R-:W-:Y:S02]  /*0510*/  IDP.4A.S8.S8 R28, R32, R11.reuse, RZ ;  /* 0x0000000b201c7226 */ /* 0x080fe400000006ff */
[----:B------:R-:W-:Y:S02]  /*0520*/  IDP.4A.S8.S8 R30, R35, R11, RZ ;  /* 0x0000000b231e7226 */ /* 0x000fe400000006ff */
[----:B--2---:R-:W-:-:S02]  /*0530*/  IDP.4A.S8.S8 R6, R34, R13, R6 ;  /* 0x0000000d22067226 */ /* 0x004fc40000000606 */
[-C--:B------:R-:W-:Y:S02]  /*0540*/  IDP.4A.S8.S8 R27, R34, R12.reuse, R27 ;  /* 0x0000000c221b7226 */ /* 0x080fe4000000061b */
[C---:B---3--:R-:W-:Y:S02]  /*0550*/  IDP.4A.S8.S8 R26, R7.reuse, R13, R26 ;  /* 0x0000000d071a7226 */ /* 0x048fe4000000061a */
[----:B------:R-:W-:Y:S02]  /*0560*/  IDP.4A.S8.S8 R29, R7, R12, R29 ;  /* 0x0000000c071d7226 */ /* 0x000fe4000000061d */
[CC--:B----4-:R-:W-:Y:S02]  /*0570*/  IDP.4A.S8.S8 R11, R32.reuse, R16.reuse, RZ ;  /* 0x00000010200b7226 */ /* 0x0d0fe400000006ff */
[----:B------:R-:W-:Y:S02]  /*0580*/  IDP.4A.S8.S8 R13, R35, R16, RZ ;  /* 0x00000010230d7226 */ /* 0x000fe400000006ff */
[----:B------:R-:W-:-:S02]  /*0590*/  IDP.4A.S8.S8 R31, R32, R10, RZ ;  /* 0x0000000a201f7226 */ /* 0x000fc400000006ff */
[C---:B------:R-:W-:Y:S02]  /*05a0*/  IDP.4A.S8.S8 R33, R35.reuse, R10, RZ ;  /* 0x0000000a23217226 */ /* 0x040fe400000006ff */
[C---:B------:R-:W-:Y:S02]  /*05b0*/  IDP.4A.S8.S8 R16, R32.reuse, R19, RZ ;  /* 0x0000001320107226 */ /* 0x040fe400000006ff */
[C---:B------:R-:W-:Y:S02]  /*05c0*/  IDP.4A.S8.S8 R10, R35.reuse, R17, RZ ;  /* 0x00000011230a7226 */ /* 0x040fe400000006ff */
[C---:B------:R-:W-:Y:S02]  /*05d0*/  IDP.4A.S8.S8 R37, R35.reuse, R18, RZ ;  /* 0x0000001223257226 */ /* 0x040fe400000006ff */
[----:B------:R-:W-:Y:S02]  /*05e0*/  IDP.4A.S8.S8 R12, R35, R19, RZ ;  /* 0x00000013230c7226 */ /* 0x000fe400000006ff */
[----:B------:R-:W-:-:S02]  /*05f0*/  IDP.4A.S8.S8 R8, R32, R17, RZ ;  /* 0x0000001120087226 */ /* 0x000fc400000006ff */
[----:B------:R-:W-:Y:S01]  /*0600*/  IDP.4A.S8.S8 R9, R32, R18, RZ ;  /* 0x0000001220097226 */ /* 0x000fe200000006ff */
[----:B------:R-:W-:Y:S01]  /*0610*/  LDS R17, [R4+UR6+0x80] ;  /* 0x0000800604117984 */ /* 0x000fe20008000800 */
[----:B-----5:R-:W-:Y:S02]  /*0620*/  IDP.4A.S8.S8 R16, R34, R23, R16 ;  /* 0x0000001722107226 */ /* 0x020fe40000000610 */
[C---:B------:R-:W-:Y:S01]  /*0630*/  IDP.4A.S8.S8 R33, R7.reuse, R14, R33 ;  /* 0x0000000e07217226 */ /* 0x040fe20000000621 */
[----:B------:R-:W-:Y:S01]  /*0640*/  LDS R18, [R4+UR6+0xa0] ;  /* 0x0000a00604127984 */ /* 0x000fe20008000800 */
[C---:B------:R-:W-:Y:S02]  /*0650*/  IDP.4A.S8.S8 R30, R7.reuse, R15, R30 ;  /* 0x0000000f071e7226 */ /* 0x040fe4000000061e */
        /* <DEDUP_REMOVED lines=8> */
[----:B------:R-:W-:-:S02]  /*06e0*/  IDP.4A.S8.S8 R28, R34, R15, R28 ;  /* 0x0000000f221c7226 */ /* 0x000fc4000000061c */
[----:B------:R-:W-:Y:S01]  /*06f0*/  IDP.4A.S8.S8 R21, R34, R22, R9 ;  /* 0x0000001622157226 */ /* 0x000fe20000000609 */
[----:B------:R-:W1:Y:S04]  /*0700*/  LDS.128 R12, [R5+0xa0] ;  /* 0x0000a000050c7984 */ /* 0x000e680000000c00 */
[----:B------:R-:W3:Y:S04]  /*0710*/  LDS.128 R8, [R5+0x20] ;  /* 0x0000200005087984 */ /* 0x000ee80000000c00 */
[----:B------:R-:W-:Y:S01]  /*0720*/  LDS R22, [R4+UR6+0xe0] ;  /* 0x0000e00604167984 */ /* 0x000fe20008000800 */
[----:B-1----:R-:W-:-:S02]  /*0730*/  IDP.4A.S8.S8 R19, R17, R12, R19 ;  /* 0x0000000c11137226 */ /* 0x002fc40000000613 */
[C---:B------:R-:W-:Y:S02]  /*0740*/  IDP.4A.S8.S8 R35, R18.reuse, R12, R35 ;  /* 0x0000000c12237226 */ /* 0x040fe40000000623 */
        /* <DEDUP_REMOVED lines=9> */
[----:B------:R-:W1:Y:S01]  /*07e0*/  LDS.128 R8, [R5+0x30] ;  /* 0x0000300005087984 */ /* 0x000e620000000c00 */
[----:B------:R-:W-:Y:S02]  /*07f0*/  IDP.4A.S8.S8 R32, R18, R13, R32 ;  /* 0x0000000d12207226 */ /* 0x000fe40000000620 */
[----:B------:R-:W-:-:S02]  /*0800*/  IDP.4A.S8.S8 R34, R17, R14, R21 ;  /* 0x0000000e11227226 */ /* 0x000fc40000000615 */
[C---:B------:R-:W-:Y:S01]  /*0810*/  IDP.4A.S8.S8 R37, R18.reuse, R14, R37 ;  /* 0x0000000e12257226 */ /* 0x040fe20000000625 */
[----:B------:R-:W3:Y:S01]  /*0820*/  LDS R21, [R4+UR6+0xc0] ;  /* 0x0000c00604157984 */ /* 0x000ee20008000800 */
[-C--:B------:R-:W-:Y:S02]  /*0830*/  IDP.4A.S8.S8 R16, R17, R15.reuse, R16 ;  /* 0x0000000f11107226 */ /* 0x080fe40000000610 */
[----:B------:R-:W-:Y:S01]  /*0840*/  IDP.4A.S8.S8 R23, R18, R15, R23 ;  /* 0x0000000f12177226 */ /* 0x000fe20000000617 */
[----:B------:R-:W-:Y:S04]  /*0850*/  LDS R17, [R4+UR6+0x100] ;  /* 0x0001000604117984 */ /* 0x000fe80008000800 */
[----:B------:R-:W4:Y:S04]  /*0860*/  LDS.128 R12, [R5+0xb0] ;  /* 0x0000b000050c7984 */ /* 0x000f280000000c00 */
[----:B------:R-:W-:Y:S01]  /*0870*/  LDS R18, [R4+UR6+0x120] ;  /* 0x0001200604127984 */ /* 0x000fe20008000800 */
[----:B-1----:R-:W-:-:S02]  /*0880*/  IDP.4A.S8.S8 R29, R22, R8, R29 ;  /* 0x00000008161d7226 */ /* 0x002fc4000000061d */
        /* <DEDUP_REMOVED lines=8> */
[----:B------:R-:W1:Y:S01]  /*0910*/  LDS.128 R8, [R5+0x40] ;  /* 0x0000400005087984 */ /* 0x000e620000000c00 */
        /* <DEDUP_REMOVED lines=47> */
[----:B------:R-:W4:Y:S04]  /*0c10*/  LDS.128 R12, [R5+0xe0] ;  /* 0x0000e000050c7984 */ /* 0x000f280000000c00 */
[----:B------:R-:W-:Y:S01]  /*0c20*/  LDS R22, [R4+UR6+0x1c0] ;  /* 0x0001c00604167984 */ /* 0x000fe20008000800 */
[C---:B-1----:R-:W-:Y:S02]  /*0c30*/  IDP.4A.S8.S8 R29, R18.reuse, R8, R29 ;  /* 0x00000008121d7226 */ /* 0x042fe4000000061d */
[----:B------:R-:W-:-:S02]  /*0c40*/  IDP.4A.S8.S8 R26, R18, R9, R26 ;  /* 0x00000009121a7226 */ /* 0x000fc4000000061a */
[C---:B------:R-:W-:Y:S02]  /*0c50*/  IDP.4A.S8.S8 R33, R18.reuse, R10, R33 ;  /* 0x0000000a12217226 */ /* 0x040fe40000000621 */
[----:B------:R-:W-:Y:S02]  /*0c60*/  IDP.4A.S8.S8 R30, R18, R11, R30 ;  /* 0x0000000b121e7226 */ /* 0x000fe4000000061e */
[C---:B---3--:R-:W-:Y:S02]  /*0c70*/  IDP.4A.S8.S8 R27, R32.reuse, R8, R27 ;  /* 0x00000008201b7226 */ /* 0x048fe4000000061b */
[C---:B------:R-:W-:Y:S02]  /*0c80*/  IDP.4A.S8.S8 R6, R32.reuse, R9, R6 ;  /* 0x0000000920067226 */ /* 0x040fe40000000606 */
[C---:B------:R-:W-:Y:S02]  /*0c90*/  IDP.4A.S8.S8 R31, R32.reuse, R10, R31 ;  /* 0x0000000a201f7226 */ /* 0x040fe4000000061f */
[----:B------:R-:W-:-:S02]  /*0ca0*/  IDP.4A.S8.S8 R28, R32, R11, R28 ;  /* 0x0000000b201c7226 */ /* 0x000fc4000000061c */
[C---:B----4-:R-:W-:Y:S01]  /*0cb0*/  IDP.4A.S8.S8 R34, R32.reuse, R13, R20 ;  /* 0x0000000d20227226 */ /* 0x050fe20000000614 */
[----:B------:R-:W1:Y:S04]  /*0cc0*/  LDS.128 R8, [R5+0x70] ;  /* 0x0000700005087984 */ /* 0x000e680000000c00 */
[----:B------:R-:W3:Y:S01]  /*0cd0*/  LDS R20, [R4+UR6+0x1e0] ;  /* 0x0001e00604147984 */ /* 0x000ee20008000800 */
[C---:B------:R-:W-:Y:S02]  /*0ce0*/  IDP.4A.S8.S8 R21, R32.reuse, R12, R19 ;  /* 0x0000000c20157226 */ /* 0x040fe40000000613 */
[----:B0-----:R-:W-:Y:S01]  /*0cf0*/  IDP.4A.S8.S8 R38, R32, R14, R17 ;  /* 0x0000000e20267226 */ /* 0x001fe20000000611 */
[----:B------:R-:W4:Y:S01]  /*0d00*/  LDG.E.CONSTANT R19, desc[UR10][R24.64+0x880] ;  /* 0x0008800a18137981 */ /* 0x000f22000c1e9900 */
[----:B------:R-:W-:-:S02]  /*0d10*/  IDP.4A.S8.S8 R35, R18, R12, R35 ;  /* 0x0000000c12237226 */ /* 0x000fc40000000623 */
[C---:B------:R-:W-:Y:S01]  /*0d20*/  IDP.4A.S8.S8 R36, R18.reuse, R13, R36 ;  /* 0x0000000d12247226 */ /* 0x040fe20000000624 */
[----:B------:R-:W5:Y:S01]  /*0d30*/  LDG.E.CONSTANT R17, desc[UR10][R24.64+0x480] ;  /* 0x0004800a18117981 */ /* 0x000f62000c1e9900 */
[----:B------:R-:W-:Y:S02]  /*0d40*/  IDP.4A.S8.S8 R37, R18, R14, R37 ;  /* 0x0000000e12257226 */ /* 0x000fe40000000625 */
[-C--:B------:R-:W-:Y:S02]  /*0d50*/  IDP.4A.S8.S8 R32, R32, R15.reuse, R16 ;  /* 0x0000000f20207226 */ /* 0x080fe40000000610 */
[----:B------:R-:W-:Y:S02]  /*0d60*/  IDP.4A.S8.S8 R23, R18, R15, R23 ;  /* 0x0000000f12177226 */ /* 0x000fe40000000617 */
[----:B------:R-:W0:Y:S01]  /*0d70*/  LDS.128 R12, [R5+0xf0] ;  /* 0x0000f000050c7984 */ /* 0x000e220000000c00 */
[----:B------:R-:W-:Y:S01]  /*0d80*/  BAR.SYNC.DEFER_BLOCKING 0x0 ;  /* 0x0000000000007b1d */ /* 0x000fe20000010000 */
[----:B-1----:R-:W-:-:S02]  /*0d90*/  IDP.4A.S8.S8 R27, R22, R8, R27 ;  /* 0x00000008161b7226 */ /* 0x002fc4000000061b */
[-C--:B------:R-:W-:Y:S02]  /*0da0*/  IDP.4A.S8.S8 R39, R22, R9.reuse, R6 ;  /* 0x0000000916277226 */ /* 0x080fe40000000606 */
[C---:B---3--:R-:W-:Y:S02]  /*0db0*/  IDP.4A.S8.S8 R29, R20.reuse, R8, R29 ;  /* 0x00000008141d7226 */ /* 0x048fe4000000061d */
[----:B------:R-:W-:Y:S01]  /*0dc0*/  IDP.4A.S8.S8 R40, R20, R9, R26 ;  /* 0x0000000914287226 */ /* 0x000fe2000000061a */
[----:B--2---:R1:W-:Y:S04]  /*0dd0*/  STS [R2+UR6], R7 ;  /* 0x0000000702007988 */ /* 0x0043e80008000806 */
[----:B------:R-:W2:Y:S04]  /*0de0*/  LDG.E.CONSTANT R9, desc[UR10][R24.64+0x80] ;  /* 0x0000800a18097981 */ /* 0x000ea8000c1e9900 */
[----:B------:R-:W3:Y:S04]  /*0df0*/  LDG.E.CONSTANT R8, desc[UR10][R24.64+0x1c80] ;  /* 0x001c800a18087981 */ /* 0x000ee8000c1e9900 */
[----:B-1----:R-:W3:Y:S04]  /*0e00*/  LDG.E.CONSTANT R7, desc[UR10][R24.64+0x1880] ;  /* 0x0018800a18077981 */ /* 0x002ee8000c1e9900 */
[----:B------:R-:W-:Y:S04]  /*0e10*/  STS [R2+UR7+0x600], R41 ;  /* 0x0006002902007988 */ /* 0x000fe80008000807 */
[----:B------:R-:W-:Y:S04]  /*0e20*/  STS [R2+UR7+0x800], R43 ;  /* 0x0008002b02007988 */ /* 0x000fe80008000807 */
[----:B------:R-:W-:Y:S01]  /*0e30*/  STS [R2+UR7+0xa00], R45 ;  /* 0x000a002d02007988 */ /* 0x000fe20008000807 */
[----:B------:R-:W-:-:S02]  /*0e40*/  IDP.4A.S8.S8 R31, R22, R10, R31 ;  /* 0x0000000a161f7226 */ /* 0x000fc4000000061f */
[----:B------:R-:W-:Y:S02]  /*0e50*/  IDP.4A.S8.S8 R33, R20, R10, R33 ;  /* 0x0000000a14217226 */ /* 0x000fe40000000621 */
[-C--:B------:R-:W-:Y:S02]  /*0e60*/  IDP.4A.S8.S8 R28, R22, R11.reuse, R28 ;  /* 0x0000000b161c7226 */ /* 0x080fe4000000061c */
[----:B------:R-:W-:Y:S02]  /*0e70*/  IDP.4A.S8.S8 R30, R20, R11, R30 ;  /* 0x0000000b141e7226 */ /* 0x000fe4000000061e */
[-C--:B0-----:R-:W-:Y:S02]  /*0e80*/  IDP.4A.S8.S8 R21, R22, R12.reuse, R21 ;  /* 0x0000000c16157226 */ /* 0x081fe40000000615 */
        /* <DEDUP_REMOVED lines=139> */
[CC--:B0-----:R-:W-:Y:S02]  /*1740*/  IDP.4A.S8.S8 R27, R23.reuse, R16.reuse, R27 ;  /* 0x00000010171b7226 */ /* 0x0c1fe4000000061b */
[C---:B------:R-:W-:Y:S02]  /*1750*/  IDP.4A.S8.S8 R29, R22.reuse, R16, R29 ;  /* 0x00000010161d7226 */ /* 0x040fe4000000061d */
[----:B------:R0:W3:Y:S01]  /*1760*/  LDS R16, [R4+UR6+0x1e0] ;  /* 0x0001e00604107984 */ /* 0x0000e20008000800 */
[CC--:B------:R-:W-:Y:S02]  /*1770*/  IDP.4A.S8.S8 R31, R23.reuse, R18.reuse, R31 ;  /* 0x00000012171f7226 */ /* 0x0c0fe4000000061f */
[----:B------:R-:W-:Y:S02]  /*1780*/  IDP.4A.S8.S8 R33, R22, R18, R33 ;  /* 0x0000001216217226 */ /* 0x000fe40000000621 */
[----:B------:R-:W4:Y:S01]  /*1790*/  S2R R18, SR_TID.Y ;  /* 0x0000000000127919 */ /* 0x000f220000002200 */
[----:B------:R-:W-:-:S02]  /*17a0*/  IDP.4A.S8.S8 R28, R23, R19, R28 ;  /* 0x00000013171c7226 */ /* 0x000fc4000000061c */
[C---:B------:R-:W-:Y:S02]  /*17b0*/  IDP.4A.S8.S8 R30, R22.reuse, R19, R30 ;  /* 0x00000013161e7226 */ /* 0x040fe4000000061e */
[----:B------:R-:W5:Y:S01]  /*17c0*/  S2R R19, SR_TID.X ;  /* 0x0000000000137919 */ /* 0x000f620000002100 */
[CC--:B------:R-:W-:Y:S02]  /*17d0*/  IDP.4A.S8.S8 R6, R23.reuse, R17.reuse, R6 ;  /* 0x0000001117067226 */ /* 0x0c0fe40000000606 */
[----:B------:R-:W-:Y:S02]  /*17e0*/  IDP.4A.S8.S8 R40, R22, R17, R40 ;  /* 0x0000001116287226 */ /* 0x000fe40000000628 */
[----:B-1----:R-:W-:Y:S02]  /*17f0*/  IDP.4A.S8.S8 R27, R2, R12, R27 ;  /* 0x0000000c021b7226 */ /* 0x002fe4000000061b */
[CC--:B--2---:R-:W-:Y:S02]  /*1800*/  IDP.4A.S8.S8 R21, R23.reuse, R8.reuse, R21 ;  /* 0x0000000817157226 */ /* 0x0c4fe40000000615 */
[----:B------:R-:W-:Y:S01]  /*1810*/  IDP.4A.S8.S8 R35, R22, R8, R35 ;  /* 0x0000000816237226 */ /* 0x000fe20000000623 */
[----:B------:R-:W-:Y:S01]  /*1820*/  SHF.R.S32.HI R8, RZ, 0x1f, R27 ;  /* 0x0000001fff087819 */ /* 0x000fe2000001141b */
[----:B------:R-:W-:-:S04]  /*1830*/  IDP.4A.S8.S8 R17, R23, R10, R7 ;  /* 0x0000000a17117226 */ /* 0x000fc80000000607 */
[----:B0-----:R-:W-:Y:S02]  /*1840*/  IMAD R4, R8, -0x24400000, RZ ;  /* 0xdbc0000008047824 */ /* 0x001fe400078e02ff */
[----:B------:R-:W-:Y:S02]  /*1850*/  HFMA2 R8, -RZ, RZ, 2, 0 ;  /* 0x40000000ff087431 */ /* 0x000fe400000001ff */
[C---:B------:R-:W-:Y:S02]  /*1860*/  IDP.4A.S8.S8 R37, R22.reuse, R10, R37 ;  /* 0x0000000a16257226 */ /* 0x040fe40000000625 */
[CC--:B------:R-:W-:Y:S02]  /*1870*/  IDP.4A.S8.S8 R32, R23.reuse, R11.reuse, R32 ;  /* 0x0000000b17207226 */ /* 0x0c0fe40000000620 */
[----:B------:R-:W-:Y:S02]  /*1880*/  IDP.4A.S8.S8 R24, R22, R11, R24 ;  /* 0x0000000b16187226 */ /* 0x000fe40000000618 */
[----:B------:R-:W0:Y:S01]  /*1890*/  LDC.64 R10, c[0x0][0x398] ;  /* 0x0000e600ff0a7b82 */ /* 0x000e220000000a00 */
[----:B------:R-:W-:-:S02]  /*18a0*/  IDP.4A.S8.S8 R34, R23, R9, R34 ;  /* 0x0000000917227226 */ /* 0x000fc40000000622 */
[----:B------:R-:W-:Y:S01]  /*18b0*/  IDP.4A.S8.S8 R36, R22, R9, R36 ;  /* 0x0000000916247226 */ /* 0x000fe20000000624 */
[----:B------:R-:W-:Y:S01]  /*18c0*/  MOV R9, 0x0 ;  /* 0x0000000000097802 */ /* 0x000fe20000000f00 */
[C---:B------:R-:W-:Y:S02]  /*18d0*/  IMAD R7, R27.reuse, 0x15733, R4 ;  /* 0x000157331b077824 */ /* 0x040fe400078e0204 */
[----:B------:R-:W-:Y:S01]  /*18e0*/  IMAD.WIDE.U32 R22, R27, -0x24400000, R8 ;  /* 0xdbc000001b167825 */ /* 0x000fe200078e0008 */
[----:B----4-:R-:W-:-:S04]  /*18f0*/  LEA R27, R3, R18, 0x4 ;  /* 0x00000012031b7211 */ /* 0x010fc800078e20ff */
[----:B------:R-:W-:Y:S01]  /*1900*/  IADD3 R7, PT, PT, R23, R7, RZ ;  /* 0x0000000717077210 */ /* 0x000fe20007ffe0ff */
[----:B---3--:R-:W-:-:S03]  /*1910*/  IDP.4A.S8.S8 R29, R16, R12, R29 ;  /* 0x0000000c101d7226 */ /* 0x008fc6000000061d */
[----:B------:R-:W-:Y:S02]  /*1920*/  SHF.R.U64 R20, R22, 0x1f, R7 ;  /* 0x0000001f16147819 */ /* 0x000fe40000001207 */
[----:B------:R-:W-:Y:S01]  /*1930*/  LEA R7, R0, R3, 0x1 ;  /* 0x0000000300077211 */ /* 0x000fe200078e08ff */
[----:B------:R-:W1:Y:S01]  /*1940*/  LDC.64 R22, c[0x0][0x3a0] ;  /* 0x0000e800ff167b82 */ /* 0x000e620000000a00 */
[----:B------:R-:W-:Y:S02]  /*1950*/  SHF.L.U32 R27, R27, 0x3, RZ ;  /* 0x000000031b1b7819 */ /* 0x000fe400000006ff */
[----:B------:R-:W-:Y:S02]  /*1960*/  LEA R0, R7, R18, 0x4 ;  /* 0x0000001207007211 */ /* 0x000fe400078e20ff */
[----:B-----5:R-:W-:Y:S02]  /*1970*/  SHF.L.U32 R19, R19, 0x2, RZ ;  /* 0x0000000213137819 */ /* 0x020fe400000006ff */
[----:B------:R-:W-:Y:S01]  /*1980*/  SHF.R.S32.HI R4, RZ, 0x1f, R29 ;  /* 0x0000001fff047819 */ /* 0x000fe2000001141d */
[----:B0-----:R-:W-:Y:S01]  /*1990*/  IMAD.WIDE.U32 R10, R27, 0x4, R10 ;  /* 0x000000041b0a7825 */ /* 0x001fe200078e000a */
[----:B------:R-:W-:-:S03]  /*19a0*/  MOV R7, UR5 ;  /* 0x0000000500077c02 */ /* 0x000fc60008000f00 */
[----:B------:R-:W-:Y:S01]  /*19b0*/  IMAD R0, R0, 0x6200, R19 ;  /* 0x0000620000007824 */ /* 0x000fe200078e0213 */
[----:B------:R-:W2:Y:S01]  /*19c0*/  LDG.E.CONSTANT R25, desc[UR10][R10.64] ;  /* 0x0000000a0a197981 */ /* 0x000ea2000c1e9900 */
[----:B------:R-:W-:Y:S02]  /*19d0*/  IMAD R4, R4, -0x24400000, RZ ;  /* 0xdbc0000004047824 */ /* 0x000fe400078e02ff */
[-C--:B------:R-:W-:Y:S02]  /*19e0*/  IDP.4A.S8.S8 R3, R2, R13.reuse, R6 ;  /* 0x0000000d02037226 */ /* 0x080fe40000000606 */
[----:B------:R-:W-:Y:S02]  /*19f0*/  IDP.4A.S8.S8 R19, R16, R13, R40 ;  /* 0x0000000d10137226 */ /* 0x000fe40000000628 */
[----:B------:R-:W-:Y:S02]  /*1a00*/  IMAD R0, R7, 0x1c0, R0 ;  /* 0x000001c007007824 */ /* 0x000fe400078e0200 */
[----:B------:R-:W-:-:S02]  /*1a10*/  IMAD R13, R29, 0x15733, R4 ;  /* 0x000157331d0d7824 */ /* 0x000fc400078e0204 */
[----:B------:R-:W-:-:S05]  /*1a20*/  IMAD.WIDE.U32 R6, R29, -0x24400000, R8 ;  /* 0xdbc000001d067825 */ /* 0x000fca00078e0008 */
[----:B------:R-:W-:Y:S01]  /*1a30*/  IADD3 R7, PT, PT, R7, R13, RZ ;  /* 0x0000000d07077210 */ /* 0x000fe20007ffe0ff */
[-C--:B------:R-:W-:Y:S01]  /*1a40*/  IDP.4A.S8.S8 R31, R2, R14.reuse, R31 ;  /* 0x0000000e021f7226 */ /* 0x080fe2000000061f */
[----:B------:R-:W-:Y:S01]  /*1a50*/  MOV R39, UR4 ;  /* 0x0000000400277c02 */ /* 0x000fe20008000f00 */
[----:B------:R-:W-:Y:S01]  /*1a60*/  IDP.4A.S8.S8 R33, R16, R14, R33 ;  /* 0x0000000e10217226 */ /* 0x000fe20000000621 */
[----:B------:R-:W-:Y:S01]  /*1a70*/  SHF.R.U64 R14, R6, 0x1f, R7 ;  /* 0x0000001f060e7819 */ /* 0x000fe20000001207 */
[----:B-1----:R-:W-:Y:S01]  /*1a80*/  IMAD.WIDE.U32 R22, R27, 0x4, R22 ;  /* 0x000000041b167825 */ /* 0x002fe200078e0016 */
[----:B------:R-:W0:Y:S01]  /*1a90*/  LDS.128 R4, [R5+0xf0] ;  /* 0x0000f00005047984 */ /* 0x000e220000000c00 */
[----:B------:R-:W-:Y:S01]  /*1aa0*/  LEA R27, R39, R0, 0x5 ;  /* 0x00000000271b7211 */ /* 0x000fe200078e28ff */
[----:B------:R-:W1:Y:S02]  /*1ab0*/  LDC.64 R12, c[0x0][0x3a8] ;  /* 0x0000ea00ff0c7b82 */ /* 0x000e640000000a00 */
[----:B------:R-:W3:Y:S02]  /*1ac0*/  LDG.E.CONSTANT R0, desc[UR10][R22.64] ;  /* 0x0000000a16007981 */ /* 0x000ee4000c1e9900 */
[----:B-1----:R-:W-:-:S05]  /*1ad0*/  IMAD.WIDE.U32 R12, R27, 0x4, R12 ;  /* 0x000000041b0c7825 */ /* 0x002fca00078e000c */
[----:B------:R-:W4:Y:S04]  /*1ae0*/  LDG.E.CONSTANT R26, desc[UR10][R12.64+0x380] ;  /* 0x0003800a0c1a7981 */ /* 0x000f28000c1e9900 */
[----:B------:R-:W5:Y:S01]  /*1af0*/  LDG.E.CONSTANT R18, desc[UR10][R12.64] ;  /* 0x0000000a0c127981 */ /* 0x000f62000c1e9900 */
[-C--:B0-----:R-:W-:Y:S02]  /*1b00*/  IDP.4A.S8.S8 R21, R2, R4.reuse, R21 ;  /* 0x0000000402157226 */ /* 0x081fe40000000615 */
[----:B------:R-:W-:Y:S01]  /*1b10*/  IDP.4A.S8.S8 R35, R16, R4, R35 ;  /* 0x0000000410237226 */ /* 0x000fe20000000623 */
[----:B------:R-:W-:Y:S01]  /*1b20*/  SHF.R.S32.HI R4, RZ, 0x1f, R3 ;  /* 0x0000001fff047819 */ /* 0x000fe20000011403 */
[----:B------:R-:W-:-:S04]  /*1b30*/  IDP.4A.S8.S8 R39, R2, R5, R34 ;  /* 0x0000000502277226 */ /* 0x000fc80000000622 */
[----:B------:R-:W-:Y:S02]  /*1b40*/  IMAD R4, R4, -0x24400000, RZ ;  /* 0xdbc0000004047824 */ /* 0x000fe400078e02ff */
[----:B------:R-:W-:Y:S02]  /*1b50*/  IDP.4A.S8.S8 R41, R16, R5, R36 ;  /* 0x0000000510297226 */ /* 0x000fe40000000624 */
[C---:B------:R-:W-:Y:S02]  /*1b60*/  IMAD R43, R3.reuse, 0x15733, R4 ;  /* 0x00015733032b7824 */ /* 0x040fe400078e0204 */
[----:B------:R-:W-:-:S05]  /*1b70*/  IMAD.WIDE.U32 R4, R3, -0x24400000, R8 ;  /* 0xdbc0000003047825 */ /* 0x000fca00078e0008 */
[----:B------:R-:W-:Y:S01]  /*1b80*/  IADD3 R3, PT, PT, R5, R43, RZ ;  /* 0x0000002b05037210 */ /* 0x000fe20007ffe0ff */
[-C--:B------:R-:W-:Y:S02]  /*1b90*/  IDP.4A.S8.S8 R17, R2, R6.reuse, R17 ;  /* 0x0000000602117226 */ /* 0x080fe40000000611 */
[----:B------:R-:W-:Y:S01]  /*1ba0*/  IDP.4A.S8.S8 R37, R16, R6, R37 ;  /* 0x0000000610257226 */ /* 0x000fe20000000625 */
[----:B------:R-:W-:Y:S02]  /*1bb0*/  SHF.R.U64 R6, R4, 0x1f, R3 ;  /* 0x0000001f04067819 */ /* 0x000fe40000001203 */
[----:B------:R-:W-:-:S05]  /*1bc0*/  SHF.R.S32.HI R3, RZ, 0x1f, R19 ;  /* 0x0000001fff037819 */ /* 0x000fca0000011413 */
[----:B------:R-:W-:-:S04]  /*1bd0*/  IMAD R4, R3, -0x24400000, RZ ;  /* 0xdbc0000003047824 */ /* 0x000fc800078e02ff */
[C---:B------:R-:W-:Y:S02]  /*1be0*/  IMAD R3, R19.reuse, 0x15733, R4 ;  /* 0x0001573313037824 */ /* 0x040fe400078e0204 */
[----:B------:R-:W-:-:S05]  /*1bf0*/  IMAD.WIDE.U32 R4, R19, -0x24400000, R8 ;  /* 0xdbc0000013047825 */ /* 0x000fca00078e0008 */
[----:B------:R-:W-:Y:S02]  /*1c00*/  IADD3 R3, PT, PT, R5, R3, RZ ;  /* 0x0000000305037210 */ /* 0x000fe40007ffe0ff */
[----:B------:R-:W5:Y:S01]  /*1c10*/  LDG.E.CONSTANT R5, desc[UR10][R10.64+0x4] ;  /* 0x0000040a0a057981 */ /* 0x000f62000c1e9900 */
[-C--:B------:R-:W-:Y:S02]  /*1c20*/  IDP.4A.S8.S8 R29, R2, R15.reuse, R28 ;  /* 0x0000000f021d7226 */ /* 0x080fe4000000061c */
[----:B------:R-:W-:Y:S01]  /*1c30*/  IDP.4A.S8.S8 R15, R16, R15, R30 ;  /* 0x0000000f100f7226 */ /* 0x000fe2000000061e */
[----:B------:R-:W5:Y:S04]  /*1c40*/  LDG.E.CONSTANT R28, desc[UR10][R22.64+0x4] ;  /* 0x0000040a161c7981 */ /* 0x000f68000c1e9900 */
[----:B------:R-:W5:Y:S01]  /*1c50*/  LDG.E.CONSTANT R30, desc[UR10][R10.64+0x8] ;  /* 0x0000080a0a1e7981 */ /* 0x000f62000c1e9900 */
[----:B------:R-:W-:Y:S01]  /*1c60*/  IDP.4A.S8.S8 R19, R2, R7, R32 ;  /* 0x0000000702137226 */ /* 0x000fe20000000620 */
[----:B------:R-:W-:-:S05]  /*1c70*/  SHF.R.S32.HI R2, RZ, 0x1f, R31 ;  /* 0x0000001fff027819 */ /* 0x000fca000001141f */
[----:B------:R-:W-:Y:S01]  /*1c80*/  IMAD R2, R2, -0x24400000, RZ ;  /* 0xdbc0000002027824 */ /* 0x000fe200078e02ff */
[----:B------:R-:W-:-:S03]  /*1c90*/  SHF.R.U64 R4, R4, 0x1f, R3 ;  /* 0x0000001f04047819 */ /* 0x000fc60000001203 */
        /* <DEDUP_REMOVED lines=8> */
[----:B------:R-:W-:Y:S02]  /*1d20*/  IDP.4A.S8.S8 R7, R16, R7, R24 ;  /* 0x0000000710077226 */ /* 0x000fe40000000618 */
[----:B------:R-:W5:Y:S01]  /*1d30*/  LDG.E.CONSTANT R16, desc[UR10][R22.64+0x8] ;  /* 0x0000080a16107981 */ /* 0x000f62000c1e9900 */
[----:B------:R-:W-:-:S04]  /*1d40*/  IADD3 R33, PT, PT, R3, R43, RZ ;  /* 0x0000002b03217210 */ /* 0x000fc80007ffe0ff */
[----:B------:R-:W-:Y:S02]  /*1d50*/  SHF.R.U64 R33, R2, 0x1f, R33 ;  /* 0x0000001f02217819 */ /* 0x000fe40000001221 */
[----:B--2---:R-:W-:Y:S02]  /*1d60*/  IADD3 R3, PT, PT, R25, R20, RZ ;  /* 0x0000001419037210 */ /* 0x004fe40007ffe0ff */
[----:B------:R-:W2:Y:S03]  /*1d70*/  LDG.E.CONSTANT R20, desc[UR10][R12.64+0x388] ;  /* 0x0003880a0c147981 */ /* 0x000ea6000c1e9900 */
[----:B------:R-:W-:-:S05]  /*1d80*/  IMAD.WIDE R2, R3, 0x7ffc64f2, R8 ;  /* 0x7ffc64f203027825 */ /* 0x000fca00078e0208 */
[----:B------:R-:W-:Y:S02]  /*1d90*/  SHF.R.U64 R43, R2, 0x1f, R3 ;  /* 0x0000001f022b7819 */ /* 0x000fe40000001203 */
[----:B------:R-:W-:-:S05]  /*1da0*/  IADD3 R3, PT, PT, R25, R14, RZ ;  /* 0x0000000e19037210 */ /* 0x000fca0007ffe0ff */
[----:B------:R-:W-:Y:S01]  /*1db0*/  IMAD.WIDE R2, R3, 0x7ffc64f2, R8 ;  /* 0x7ffc64f203027825 */ /* 0x000fe200078e0208 */
[----:B---3--:R-:W-:-:S04]  /*1dc0*/  IADD3 R25, PT, PT, R0, R43, RZ ;  /* 0x0000002b00197210 */ /* 0x008fc80007ffe0ff */
[----:B------:R-:W-:Y:S02]  /*1dd0*/  SHF.R.U64 R43, R2, 0x1f, R3 ;  /* 0x0000001f022b7819 */ /* 0x000fe40000001203 */
[----:B------:R-:W0:Y:S01]  /*1de0*/  LDC.64 R2, c[0x0][0x390] ;  /* 0x0000e400ff027b82 */ /* 0x000e220000000a00 */
[----:B------:R-:W-:Y:S01]  /*1df0*/  IMAD.WIDE R24, R25, 0x726737c3, R8 ;  /* 0x726737c319187825 */ /* 0x000fe200078e0208 */
[----:B------:R-:W-:-:S04]  /*1e00*/  SHF.R.S32.HI R14, RZ, 0x1f, R29 ;  /* 0x0000001fff0e7819 */ /* 0x000fc8000001141d */
[----:B------:R-:W-:Y:S02]  /*1e10*/  SHF.R.U64 R45, R24, 0x1f, R25 ;  /* 0x0000001f182d7819 */ /* 0x000fe40000001219 */
[----:B------:R-:W-:Y:S01]  /*1e20*/  IADD3 R25, PT, PT, R0, R43, RZ ;  /* 0x0000002b00197210 */ /* 0x000fe20007ffe0ff */
[----:B------:R-:W-:Y:S01]  /*1e30*/  IMAD R14, R14, -0x24400000, RZ ;  /* 0xdbc000000e0e7824 */ /* 0x000fe200078e02ff */
[----:B------:R-:W3:Y:S03]  /*1e40*/  LDG.E.CONSTANT R0, desc[UR10][R12.64+0x4] ;  /* 0x0000040a0c007981 */ /* 0x000ee6000c1e9900 */
[----:B------:R-:W-:-:S05]  /*1e50*/  IMAD.WIDE R24, R25, 0x726737c3, R8 ;  /* 0x726737c319187825 */ /* 0x000fca00078e0208 */
[----:B------:R-:W-:Y:S01]  /*1e60*/  SHF.R.U64 R43, R24, 0x1f, R25 ;  /* 0x0000001f182b7819 */ /* 0x000fe20000001219 */
[----:B------:R-:W-:-:S04]  /*1e70*/  IMAD.WIDE.U32 R24, R29, -0x24400000, R8 ;  /* 0xdbc000001d187825 */ /* 0x000fc800078e0008 */
[----:B0-----:R-:W-:Y:S01]  /*1e80*/  IMAD.WIDE.U32 R2, R27, 0x4, R2 ;  /* 0x000000041b027825 */ /* 0x001fe200078e0002 */
[----:B----4-:R-:W-:Y:S02]  /*1e90*/  VIADDMNMX R43, R26, R43, RZ, !PT ;  /* 0x0000002b1a2b7246 */ /* 0x010fe400078001ff */
[----:B------:R-:W4:Y:S01]  /*1ea0*/  LDG.E.CONSTANT R26, desc[UR10][R12.64+0x8] ;  /* 0x0000080a0c1a7981 */ /* 0x000f22000c1e9900 */
[----:B------:R-:W-:-:S03]  /*1eb0*/  IMAD R27, R29, 0x15733, R14 ;  /* 0x000157331d1b7824 */ /* 0x000fc600078e020e */
[----:B------:R-:W2:Y:S02]  /*1ec0*/  LDG.E.CONSTANT R14, desc[UR10][R12.64+0x384] ;  /* 0x0003840a0c0e7981 */ /* 0x000ea4000c1e9900 */
[----:B------:R-:W-:-:S04]  /*1ed0*/  IADD3 R25, PT, PT, R25, R27, RZ ;  /* 0x0000001b19197210 */ /* 0x000fc80007ffe0ff */
[----:B------:R-:W-:Y:S02]  /*1ee0*/  SHF.R.U64 R25, R24, 0x1f, R25 ;  /* 0x0000001f18197819 */ /* 0x000fe40000001219 */
[----:B------:R-:W2:Y:S01]  /*1ef0*/  LDG.E.CONSTANT R24, desc[UR10][R10.64+0xc] ;  /* 0x00000c0a0a187981 */ /* 0x000ea2000c1e9900 */
[----:B-----5:R-:W-:-:S03]  /*1f00*/  VIADDMNMX R45, R18, R45, RZ, !PT ;  /* 0x0000002d122d7246 */ /* 0x020fc600078001ff */
[----:B------:R-:W5:Y:S01]  /*1f10*/  LDG.E.CONSTANT R18, desc[UR10][R22.64+0xc] ;  /* 0x00000c0a16127981 */ /* 0x000f62000c1e9900 */
[----:B------:R-:W-:-:S03]  /*1f20*/  IADD3 R27, PT, PT, R5, R6, RZ ;  /* 0x00000006051b7210 */ /* 0x000fc60007ffe0ff */
[----:B------:R-:W5:Y:S01]  /*1f30*/  LDG.E.CONSTANT R6, desc[UR10][R12.64+0xc] ;  /* 0x00000c0a0c067981 */ /* 0x000f62000c1e9900 */
[----:B------:R-:W-:Y:S01]  /*1f40*/  IADD3 R29, PT, PT, R5, R4, RZ ;  /* 0x00000004051d7210 */ /* 0x000fe20007ffe0ff */
[----:B------:R-:W-:-:S05]  /*1f50*/  IMAD.WIDE R4, R27, 0x7ffc64f2, R8 ;  /* 0x7ffc64f21b047825 */ /* 0x000fca00078e0208 */
[----:B------:R-:W-:Y:S01]  /*1f60*/  SHF.R.U64 R27, R4, 0x1f, R5 ;  /* 0x0000001f041b7819 */ /* 0x000fe20000001205 */
[----:B------:R-:W-:-:S05]  /*1f70*/  IMAD.WIDE R4, R29, 0x7ffc64f2, R8 ;  /* 0x7ffc64f21d047825 */ /* 0x000fca00078e0208 */
[----:B------:R-:W-:Y:S02]  /*1f80*/  SHF.R.U64 R29, R4, 0x1f, R5 ;  /* 0x0000001f041d7819 */ /* 0x000fe40000001205 */
[C---:B------:R-:W-:Y:S02]  /*1f90*/  IADD3 R5, PT, PT, R30.reuse, R31, RZ ;  /* 0x0000001f1e057210 */ /* 0x040fe40007ffe0ff */
[----:B------:R-:W-:-:S03]  /*1fa0*/  IADD3 R33, PT, PT, R30, R33, RZ ;  /* 0x000000211e217210 */ /* 0x000fc60007ffe0ff */
[----:B------:R-:W-:Y:S01]  /*1fb0*/  IMAD.WIDE R4, R5, 0x7ffc64f2, R8 ;  /* 0x7ffc64f205047825 */ /* 0x000fe200078e0208 */
[C---:B------:R-:W-:Y:S02]  /*1fc0*/  IADD3 R27, PT, PT, R28.reuse, R27, RZ ;  /* 0x0000001b1c1b7210 */ /* 0x040fe40007ffe0ff */
[----:B------:R-:W-:Y:S02]  /*1fd0*/  IADD3 R29, PT, PT, R28, R29, RZ ;  /* 0x0000001d1c1d7210 */ /* 0x000fe40007ffe0ff */
[----:B------:R-:W-:Y:S02]  /*1fe0*/  SHF.R.S32.HI R28, RZ, 0x1f, R15 ;  /* 0x0000001fff1c7819 */ /* 0x000fe4000001140f */
[----:B------:R-:W-:Y:S01]  /*1ff0*/  SHF.R.U64 R31, R4, 0x1f, R5 ;  /* 0x0000001f041f7819 */ /* 0x000fe20000001205 */
[----:B------:R-:W-:Y:S01]  /*2000*/  IMAD.WIDE R4, R33, 0x7ffc64f2, R8 ;  /* 0x7ffc64f221047825 */ /* 0x000fe200078e0208 */
[----:B------:R0:W-:Y:S03]  /*2010*/  STG.E desc[UR10][R2.64+0x380], R43 ;  /* 0x0003802b02007986 */ /* 0x0001e6000c10190a */
[----:B------:R-:W-:Y:S01]  /*2020*/  IMAD R28, R28, -0x24400000, RZ ;  /* 0xdbc000001c1c7824 */ /* 0x000fe200078e02ff */
[----:B------:R-:W-:Y:S01]  /*2030*/  SHF.R.U64 R33, R4, 0x1f, R5 ;  /* 0x0000001f04217819 */ /* 0x000fe20000001205 */
[----:B------:R-:W-:-:S04]  /*2040*/  IMAD.WIDE.U32 R4, R15, -0x24400000, R8 ;  /* 0xdbc000000f047825 */ /* 0x000fc800078e0008 */
[----:B0-----:R-:W-:-:S05]  /*2050*/  IMAD R43, R15, 0x15733, R28 ;  /* 0x000157330f2b7824 */ /* 0x001fca00078e021c */
        /* <DEDUP_REMOVED lines=19> */
[----:B------:R-:W-:Y:S01]  /*2190*/  SHF.R.U64 R30, R4, 0x1f, R5 ;  /* 0x0000001f041e7819 */ /* 0x000fe20000001205 */
[----:B------:R-:W-:-:S05]  /*21a0*/  IMAD.WIDE R4, R27, 0x726737c3, R8 ;  /* 0x726737c31b047825 */ /* 0x000fca00078e0208 */
[----:B------:R-:W-:Y:S01]  /*21b0*/  SHF.R.U64 R27, R4, 0x1f, R5 ;  /* 0x0000001f041b7819 */ /* 0x000fe20000001205 */
[----:B------:R-:W-:Y:S01]  /*21c0*/  IMAD.WIDE R4, R29, 0x726737c3, R8 ;  /* 0x726737c31d047825 */ /* 0x000fe200078e0208 */
[C---:B------:R-:W-:Y:S02]  /*21d0*/  IADD3 R31, PT, PT, R16.reuse, R31, RZ ;  /* 0x0000001f101f7210 */ /* 0x040fe40007ffe0ff */
[----:B------:R-:W-:Y:S02]  /*21e0*/  IADD3 R33, PT, PT, R16, R33, RZ ;  /* 0x0000002110217210 */ /* 0x000fe40007ffe0ff */
[----:B------:R-:W-:Y:S01]  /*21f0*/  SHF.R.U64 R29, R4, 0x1f, R5 ;  /* 0x0000001f041d7819 */ /* 0x000fe20000001205 */
[----:B------:R-:W5:Y:S01]  /*2200*/  LDG.E.CONSTANT R16, desc[UR10][R10.64+0x10] ;  /* 0x0000100a0a107981 */ /* 0x000f62000c1e9900 */
        /* <DEDUP_REMOVED lines=9> */
[----:B------:R-:W-:Y:S02]  /*22a0*/  IMAD.WIDE.U32 R4, R17, -0x24400000, R8 ;  /* 0xdbc0000011047825 */ /* 0x000fe400078e0008 */
[----:B------:R-:W5:Y:S03]  /*22b0*/  LDG.E.CONSTANT R17, desc[UR10][R22.64+0x14] ;  /* 0x0000140a16117981 */ /* 0x000f66000c1e9900 */
[----:B------:R-:W-:-:S04]  /*22c0*/  IADD3 R5, PT, PT, R5, R35, RZ ;  /* 0x0000002305057210 */ /* 0x000fc80007ffe0ff */
[----:B------:R-:W-:Y:S02]  /*22d0*/  SHF.R.U64 R4, R4, 0x1f, R5 ;  /* 0x0000001f04047819 */ /* 0x000fe40000001205 */
[----:B------:R-:W5:Y:S01]  /*22e0*/  LDG.E.CONSTANT R5, desc[UR10][R10.64+0x14] ;  /* 0x0000140a0a057981 */ /* 0x000f62000c1e9900 */
[----:B------:R-:W-:-:S05]  /*22f0*/  IMAD.WIDE R34, R31, 0x726737c3, R8 ;  /* 0x726737c31f227825 */ /* 0x000fca00078e0208 */
[----:B------:R-:W-:Y:S02]  /*2300*/  SHF.R.U64 R35, R34, 0x1f, R35 ;  /* 0x0000001f22237819 */ /* 0x000fe40000001223 */
[----:B------:R-:W5:Y:S01]  /*2310*/  LDG.E.CONSTANT R34, desc[UR10][R22.64+0x1c] ;  /* 0x00001c0a16227981 */ /* 0x000f62000c1e9900 */
[----:B---3--:R-:W-:-:S03]  /*2320*/  VIADDMNMX R39, R0, R27, RZ, !PT ;  /* 0x0000001b00277246 */ /* 0x008fc600078001ff */
[----:B------:R-:W3:Y:S01]  /*2330*/  LDG.E.CONSTANT R0, desc[UR10][R22.64+0x10] ;  /* 0x0000100a16007981 */ /* 0x000ee2000c1e9900 */
[----:B----4-:R-:W-:Y:S01]  /*2340*/  VIADDMNMX R35, R26, R35, RZ, !PT ;  /* 0x000000231a237246 */ /* 0x010fe200078001ff */
[----:B------:R-:W-:Y:S01]  /*2350*/  IMAD.WIDE R26, R33, 0x726737c3, R8 ;  /* 0x726737c3211a7825 */ /* 0x000fe200078e0208 */
[----:B--2---:R-:W-:-:S04]  /*2360*/  VIADDMNMX R31, R14, R29, RZ, !PT ;  /* 0x0000001d0e1f7246 */ /* 0x004fc800078001ff */
[----:B------:R-:W-:Y:S02]  /*2370*/  SHF.R.U64 R29, R26, 0x1f, R27 ;  /* 0x0000001f1a1d7819 */ /* 0x000fe4000000121b */
[----:B------:R-:W2:Y:S01]  /*2380*/  LDG.E.CONSTANT R26, desc[UR10][R12.64+0xc780] ;  /* 0x00c7800a0c1a7981 */ /* 0x000ea2000c1e9900 */
[----:B------:R-:W-:-:S03]  /*2390*/  IADD3 R27, PT, PT, R24, R25, RZ ;  /* 0x00000019181b7210 */ /* 0x000fc60007ffe0ff */
[----:B------:R0:W-:Y:S01]  /*23a0*/  STG.E desc[UR10][R2.64+0x384], R31 ;  /* 0x0003841f02007986 */ /* 0x0001e2000c10190a */
[----:B------:R-:W-:-:S03]  /*23b0*/  IADD3 R33, PT, PT, R24, R15, RZ ;  /* 0x0000000f18217210 */ /* 0x000fc60007ffe0ff */
[----:B------:R-:W4:Y:S01]  /*23c0*/  LDG.E.CONSTANT R25, desc[UR10][R12.64+0xc400] ;  /* 0x00c4000a0c197981 */ /* 0x000f22000c1e9900 */
[----:B------:R-:W-:-:S03]  /*23d0*/  IMAD.WIDE R14, R27, 0x7ffc64f2, R8 ;  /* 0x7ffc64f21b0e7825 */ /* 0x000fc600078e0208 */
[----:B------:R-:W4:Y:S04]  /*23e0*/  LDG.E.CONSTANT R27, desc[UR10][R10.64+0x18] ;  /* 0x0000180a0a1b7981 */ /* 0x000f28000c1e9900 */
[----:B0-----:R0:W4:Y:S01]  /*23f0*/  LDG.E.CONSTANT R31, desc[UR10][R10.64+0x1c] ;  /* 0x00001c0a0a1f7981 */ /* 0x001122000c1e9900 */
[----:B------:R-:W-:Y:S01]  /*2400*/  SHF.R.U64 R41, R14, 0x1f, R15 ;  /* 0x0000001f0e297819 */ /* 0x000fe2000000120f */
[----:B------:R-:W-:Y:S02]  /*2410*/  IMAD.WIDE R14, R33, 0x7ffc64f2, R8 ;  /* 0x7ffc64f2210e7825 */ /* 0x000fe400078e0208 */
[----:B------:R-:W4:Y:S04]  /*2420*/  LDG.E.CONSTANT R24, desc[UR10][R12.64+0x38c] ;  /* 0x00038c0a0c187981 */ /* 0x000f28000c1e9900 */
[----:B------:R1:W-:Y:S04]  /*2430*/  STG.E desc[UR10][R2.64+0x4], R39 ;  /* 0x0000042702007986 */ /* 0x0003e8000c10190a */
[----:B------:R0:W4:Y:S01]  /*2440*/  LDG.E.CONSTANT R33, desc[UR10][R22.64+0x18] ;  /* 0x0000180a16217981 */ /* 0x000122000c1e9900 */
[----:B-1----:R-:W-:-:S02]  /*2450*/  SHF.R.U64 R39, R14, 0x1f, R15 ;  /* 0x0000001f0e277819 */ /* 0x002fc4000000120f */
[C---:B-----5:R-:W-:Y:S01]  /*2460*/  IADD3 R15, PT, PT, R18.reuse, R41, RZ ;  /* 0x00000029120f7210 */ /* 0x060fe20007ffe0ff */
[----:B------:R1:W-:Y:S01]  /*2470*/  STG.E desc[UR10][R2.64+0x8], R35 ;  /* 0x0000082302007986 */ /* 0x0003e2000c10190a */
[----:B------:R-:W-:Y:S02]  /*2480*/  SHF.R.S32.HI R14, RZ, 0x1f, R37 ;  /* 0x0000001fff0e7819 */ /* 0x000fe40000011425 */
[----:B------:R-:W-:Y:S01]  /*2490*/  IADD3 R39, PT, PT, R18, R39, RZ ;  /* 0x0000002712277210 */ /* 0x000fe20007ffe0ff */
[----:B0-----:R-:W-:Y:S01]  /*24a0*/  IMAD.WIDE R10, R15, 0x726737c3, R8 ;  /* 0x726737c30f0a7825 */ /* 0x001fe200078e0208 */
[----:B------:R-:W5:Y:S03]  /*24b0*/  LDG.E.CONSTANT R18, desc[UR10][R12.64+0xc404] ;  /* 0x00c4040a0c127981 */ /* 0x000f66000c1e9900 */
[----:B------:R-:W-:Y:S01]  /*24c0*/  IMAD R14, R14, -0x24400000, RZ ;  /* 0xdbc000000e0e7824 */ /* 0x000fe200078e02ff */
[----:B------:R-:W5:Y:S01]  /*24d0*/  LDG.E.CONSTANT R22, desc[UR10][R12.64+0xc408] ;  /* 0x00c4080a0c167981 */ /* 0x000f62000c1e9900 */
[----:B-1----:R-:W-:-:S02]  /*24e0*/  VIADDMNMX R35, R20, R29, RZ, !PT ;  /* 0x0000001d14237246 */ /* 0x002fc400078001ff */
[----:B------:R-:W-:Y:S01]  /*24f0*/  IMAD R41, R37, 0x15733, R14 ;  /* 0x0001573325297824 */ /* 0x000fe200078e020e */
[----:B------:R-:W-:Y:S01]  /*2500*/  SHF.R.U64 R29, R10, 0x1f, R11 ;  /* 0x0000001f0a1d7819 */ /* 0x000fe2000000120b */
[--C-:B------:R-:W-:Y:S01]  /*2510*/  IMAD.WIDE R10, R39, 0x726737c3, R8.reuse ;  /* 0x726737c3270a7825 */ /* 0x100fe200078e0208 */
[----:B------:R-:W5:Y:S03]  /*2520*/  LDG.E.CONSTANT R20, desc[UR10][R12.64+0xc788] ;  /* 0x00c7880a0c147981 */ /* 0x000f66000c1e9900 */
[----:B------:R-:W-:Y:S01]  /*2530*/  IMAD.WIDE.U32 R14, R37, -0x24400000, R8 ;  /* 0xdbc00000250e7825 */ /* 0x000fe200078e0008 */
[----:B------:R-:W-:Y:S01]  /*2540*/  SHF.R.U64 R23, R10, 0x1f, R11 ;  /* 0x0000001f0a177819 */ /* 0x000fe2000000120b */
[----:B------:R0:W-:Y:S01]  /*2550*/  STG.E desc[UR10][R2.64+0x388], R35 ;  /* 0x0003882302007986 */ /* 0x0001e2000c10190a */
[----:B------:R-:W-:Y:S02]  /*2560*/  VIADDMNMX R29, R6, R29, RZ, !PT ;  /* 0x0000001d061d7246 */ /* 0x000fe400078001ff */
[----:B------:R-:W-:Y:S01]  /*2570*/  IADD3 R11, PT, PT, R15, R41, RZ ;  /* 0x000000290f0b7210 */ /* 0x000fe20007ffe0ff */
[----:B------:R-:W5:Y:S04]  /*2580*/  LDG.E.CONSTANT R6, desc[UR10][R12.64+0xc40c] ;  /* 0x00c40c0a0c067981 */ /* 0x000f68000c1e9900 */
[----:B------:R-:W5:Y:S04]  /*2590*/  LDG.E.CONSTANT R15, desc[UR10][R12.64+0xc784] ;  /* 0x00c7840a0c0f7981 */ /* 0x000f68000c1e9900 */
[----:B0-----:R0:W5:Y:S01]  /*25a0*/  LDG.E.CONSTANT R35, desc[UR10][R12.64+0xc78c] ;  /* 0x00c78c0a0c237981 */ /* 0x001162000c1e9900 */
[----:B------:R-:W-:-:S02]  /*25b0*/  SHF.R.U64 R14, R14, 0x1f, R11 ;  /* 0x0000001f0e0e7819 */ /* 0x000fc4000000120b */
[C---:B------:R-:W-:Y:S02]  /*25c0*/  IADD3 R11, PT, PT, R16.reuse, R21, RZ ;  /* 0x00000015100b7210 */ /* 0x040fe40007ffe0ff */
[----:B------:R-:W-:-:S03]  /*25d0*/  IADD3 R37, PT, PT, R16, R28, RZ ;  /* 0x0000001c10257210 */ /* 0x000fc60007ffe0ff */
        /* <DEDUP_REMOVED lines=8> */
[----:B0-----:R-:W-:Y:S02]  /*2660*/  IADD3 R13, PT, PT, R11, R39, RZ ;  /* 0x000000270b0d7210 */ /* 0x001fe40007ffe0ff */
[----:B------:R-:W-:Y:S02]  /*2670*/  SHF.R.S32.HI R11, RZ, 0x1f, R7 ;  /* 0x0000001fff0b7819 */ /* 0x000fe40000011407 */
[----:B------:R-:W-:-:S03]  /*2680*/  SHF.R.U64 R16, R10, 0x1f, R13 ;  /* 0x0000001f0a107819 */ /* 0x000fc6000000120d */
[----:B------:R-:W-:-:S04]  /*2690*/  IMAD R10, R11, -0x24400000, RZ ;  /* 0xdbc000000b0a7824 */ /* 0x000fc800078e02ff */
[C---:B------:R-:W-:Y:S02]  /*26a0*/  IMAD R13, R7.reuse, 0x15733, R10 ;  /* 0x00015733070d7824 */ /* 0x040fe400078e020a */
[----:B------:R-:W-:-:S05]  /*26b0*/  IMAD.WIDE.U32 R10, R7, -0x24400000, R8 ;  /* 0xdbc00000070a7825 */ /* 0x000fca00078e0008 */
[----:B------:R-:W-:Y:S02]  /*26c0*/  IADD3 R7, PT, PT, R11, R13, RZ ;  /* 0x0000000d0b077210 */ /* 0x000fe40007ffe0ff */
[C---:B------:R-:W-:Y:S02]  /*26d0*/  IADD3 R11, PT, PT, R5.reuse, R30, RZ ;  /* 0x0000001e050b7210 */ /* 0x040fe40007ffe0ff */
[----:B------:R-:W-:Y:S02]  /*26e0*/  SHF.R.U64 R28, R10, 0x1f, R7 ;  /* 0x0000001f0a1c7819 */ /* 0x000fe40000001207 */
[----:B------:R-:W-:Y:S01]  /*26f0*/  IADD3 R5, PT, PT, R5, R32, RZ ;  /* 0x0000002005057210 */ /* 0x000fe20007ffe0ff */
[----:B------:R-:W-:Y:S01]  /*2700*/  IMAD.WIDE R10, R11, 0x7ffc64f2, R8 ;  /* 0x7ffc64f20b0a7825 */ /* 0x000fe200078e0208 */
[----:B------:R-:W-:Y:S01]  /*2710*/  STG.E desc[UR10][R2.64], R45 ;  /* 0x0000002d02007986 */ /* 0x000fe2000c10190a */
[C---:B---3--:R-:W-:Y:S02]  /*2720*/  IADD3 R21, PT, PT, R0.reuse, R21, RZ ;  /* 0x0000001500157210 */ /* 0x048fe40007ffe0ff */
[----:B------:R-:W-:-:S02]  /*2730*/  IADD3 R13, PT, PT, R0, R37, RZ ;  /* 0x00000025000d7210 */ /* 0x000fc40007ffe0ff */
[----:B------:R-:W-:Y:S01]  /*2740*/  SHF.R.U64 R0, R10, 0x1f, R11 ;  /* 0x0000001f0a007819 */ /* 0x000fe2000000120b */
[----:B------:R-:W-:-:S03]  /*2750*/  IMAD.WIDE R10, R5, 0x7ffc64f2, R8 ;  /* 0x7ffc64f2050a7825 */ /* 0x000fc600078e0208 */
[----:B------:R-:W-:Y:S01]  /*2760*/  IADD3 R5, PT, PT, R17, R0, RZ ;  /* 0x0000000011057210 */ /* 0x000fe20007ffe0ff */
[----:B------:R-:W-:Y:S01]  /*2770*/  IMAD.WIDE R36, R21, 0x726737c3, R8 ;  /* 0x726737c315247825 */ /* 0x000fe200078e0208 */
[----:B------:R-:W-:-:S03]  /*2780*/  SHF.R.U64 R0, R10, 0x1f, R11 ;  /* 0x0000001f0a007819 */ /* 0x000fc6000000120b */
[----:B------:R-:W-:Y:S01]  /*2790*/  IMAD.WIDE R12, R13, 0x726737c3, R8 ;  /* 0x726737c30d0c7825 */ /* 0x000fe200078e0208 */
[----:B------:R-:W-:-:S03]  /*27a0*/  IADD3 R17, PT, PT, R17, R0, RZ ;  /* 0x0000000011117210 */ /* 0x000fc60007ffe0ff */
[----:B------:R-:W-:Y:S01]  /*27b0*/  IMAD.WIDE R10, R5, 0x726737c3, R8 ;  /* 0x726737c3050a7825 */ /* 0x000fe200078e0208 */
[----:B------:R-:W-:Y:S02]  /*27c0*/  SHF.R.U64 R36, R36, 0x1f, R37 ;  /* 0x0000001f24247819 */ /* 0x000fe40000001225 */
[----:B------:R-:W-:Y:S02]  /*27d0*/  SHF.R.U64 R13, R12, 0x1f, R13 ;  /* 0x0000001f0c0d7819 */ /* 0x000fe4000000120d */
[----:B------:R-:W-:Y:S01]  /*27e0*/  SHF.R.U64 R19, R10, 0x1f, R11 ;  /* 0x0000001f0a137819 */ /* 0x000fe2000000120b */
[----:B------:R-:W-:Y:S01]  /*27f0*/  IMAD.WIDE R10, R17, 0x726737c3, R8 ;  /* 0x726737c3110a7825 */ /* 0x000fe200078e0208 */
[----:B--2---:R-:W-:Y:S02]  /*2800*/  VIADDMNMX R13, R26, R13, RZ, !PT ;  /* 0x0000000d1a0d7246 */ /* 0x004fe400078001ff */
[----:B----4-:R-:W-:Y:S02]  /*2810*/  VIADDMNMX R7, R25, R36, RZ, !PT ;  /* 0x0000002419077246 */ /* 0x010fe400078001ff */
[----:B------:R-:W-:-:S02]  /*2820*/  IADD3 R5, PT, PT, R27, R4, RZ ;  /* 0x000000041b057210 */ /* 0x000fc40007ffe0ff */
[----:B------:R-:W-:Y:S02]  /*2830*/  IADD3 R25, PT, PT, R27, R14, RZ ;  /* 0x0000000e1b197210 */ /* 0x000fe40007ffe0ff */
[C---:B------:R-:W-:Y:S02]  /*2840*/  IADD3 R17, PT, PT, R31.reuse, R16, RZ ;  /* 0x000000101f117210 */ /* 0x040fe40007ffe0ff */
[----:B------:R-:W-:Y:S01]  /*2850*/  IADD3 R31, PT, PT, R31, R28, RZ ;  /* 0x0000001c1f1f7210 */ /* 0x000fe20007ffe0ff */
[----:B------:R0:W-:Y:S01]  /*2860*/  STG.E desc[UR10][R2.64+0xc780], R13 ;  /* 0x00c7800d02007986 */ /* 0x0001e2000c10190a */
[----:B------:R-:W-:Y:S01]  /*2870*/  VIADDMNMX R23, R24, R23, RZ, !PT ;  /* 0x0000001718177246 */ /* 0x000fe200078001ff */
[----:B------:R-:W-:-:S04]  /*2880*/  IMAD.WIDE R4, R5, 0x7ffc64f2, R8 ;  /* 0x7ffc64f205047825 */ /* 0x000fc800078e0208 */
[----:B------:R-:W-:-:S04]  /*2890*/  IMAD.WIDE R24, R25, 0x7ffc64f2, R8 ;  /* 0x7ffc64f219187825 */ /* 0x000fc800078e0208 */
[----:B------:R-:W-:-:S04]  /*28a0*/  IMAD.WIDE R16, R17, 0x7ffc64f2, R8 ;  /* 0x7ffc64f211107825 */ /* 0x000fc800078e0208 */
[----:B0-----:R-:W-:Y:S01]  /*28b0*/  IMAD.WIDE R12, R31, 0x7ffc64f2, R8 ;  /* 0x7ffc64f21f0c7825 */ /* 0x001fe200078e0208 */
[----:B------:R-:W-:Y:S02]  /*28c0*/  SHF.R.U64 R10, R10, 0x1f, R11 ;  /* 0x0000001f0a0a7819 */ /* 0x000fe4000000120b */
[----:B------:R-:W-:Y:S02]  /*28d0*/  SHF.R.U64 R4, R4, 0x1f, R5 ;  /* 0x0000001f04047819 */ /* 0x000fe40000001205 */
[----:B------:R-:W-:Y:S02]  /*28e0*/  SHF.R.U64 R24, R24, 0x1f, R25 ;  /* 0x0000001f18187819 */ /* 0x000fe40000001219 */
[----:B------:R-:W-:Y:S02]  /*28f0*/  SHF.R.U64 R17, R16, 0x1f, R17 ;  /* 0x0000001f10117819 */ /* 0x000fe40000001211 */
[----:B------:R-:W-:Y:S02]  /*2900*/  SHF.R.U64 R11, R12, 0x1f, R13 ;  /* 0x0000001f0c0b7819 */ /* 0x000fe4000000120d */
[----:B------:R-:W-:-:S02]  /*2910*/  IADD3 R5, PT, PT, R33, R4, RZ ;  /* 0x0000000421057210 */ /* 0x000fc40007ffe0ff */
[----:B------:R-:W-:Y:S02]  /*2920*/  IADD3 R13, PT, PT, R33, R24, RZ ;  /* 0x00000018210d7210 */ /* 0x000fe40007ffe0ff */
[C---:B------:R-:W-:Y:S02]  /*2930*/  IADD3 R17, PT, PT, R34.reuse, R17, RZ ;  /* 0x0000001122117210 */ /* 0x040fe40007ffe0ff */
[----:B------:R-:W-:Y:S01]  /*2940*/  IADD3 R11, PT, PT, R34, R11, RZ ;  /* 0x0000000b220b7210 */ /* 0x000fe20007ffe0ff */
[--C-:B------:R-:W-:Y:S01]  /*2950*/  IMAD.WIDE R4, R5, 0x726737c3, R8.reuse ;  /* 0x726737c305047825 */ /* 0x100fe200078e0208 */
[----:B------:R5:W-:Y:S03]  /*2960*/  STG.E desc[UR10][R2.64+0xc400], R7 ;  /* 0x00c4000702007986 */ /* 0x000be6000c10190a */
[----:B------:R-:W-:-:S04]  /*2970*/  IMAD.WIDE R12, R13, 0x726737c3, R8 ;  /* 0x726737c30d0c7825 */ /* 0x000fc800078e0208 */
[----:B------:R-:W-:-:S04]  /*2980*/  IMAD.WIDE R16, R17, 0x726737c3, R8 ;  /* 0x726737c311107825 */ /* 0x000fc800078e0208 */
[----:B------:R-:W-:Y:S01]  /*2990*/  IMAD.WIDE R8, R11, 0x726737c3, R8 ;  /* 0x726737c30b087825 */ /* 0x000fe200078e0208 */
[----:B-----5:R-:W-:Y:S02]  /*29a0*/  VIADDMNMX R7, R18, R19, RZ, !PT ;  /* 0x0000001312077246 */ /* 0x020fe400078001ff */
        /* <DEDUP_REMOVED lines=18> */
.L_x_421:
        /* <DEDUP_REMOVED lines=11> */
.L_x_517:


//--------------------- .text.fused_nn_conv2d_cast_fixed_point_multiply_add_cast_fixed_point_multiply_add_cast_12402219635377536017__1_kernel0 --------------------------
	.section	.text.fused_nn_conv2d_cast_fixed_point_multiply_add_cast_fixed_point_multiply_add_cast_12402219635377536017__1_kernel0,"ax",@progbits
	.align	128
        .global         fused_nn_conv2d_cast_fixed_point_multiply_add_cast_fixed_point_multiply_add_cast_12402219635377536017__1_kernel0
        .type           fused_nn_conv2d_cast_fixed_point_multiply_add_cast_fixed_point_multiply_add_cast_12402219635377536017__1_kernel0,@function
        .size           fused_nn_conv2d_cast_fixed_point_multiply_add_cast_fixed_point_multiply_add_cast_12402219635377536017__1_kernel0,(.L_x_518 - fused_nn_conv2d_cast_fixed_point_multiply_add_cast_fixed_point_multiply_add_cast_12402219635377536017__1_kernel0)
        .other          fused_nn_conv2d_cast_fixed_point_multiply_add_cast_fixed_point_multiply_add_cast_12402219635377536017__1_kernel0,@"STO_CUDA_ENTRY STV_DEFAULT"
fused_nn_conv2d_cast_fixed_point_multiply_add_cast_fixed_point_multiply_add_cast_12402219635377536017__1_kernel0:
.text.fused_nn_conv2d_cast_fixed_point_multiply_add_cast_fixed_point_multiply_add_cast_12402219635377536017__1_kernel0:
        /* <DEDUP_REMOVED lines=147> */
.L_x_422:
        /* <DEDUP_REMOVED lines=419> */
[----:B------:R-:W-:-:S05]  /*2360*/  SHF.L.U32 R2, R0, 0x8, RZ ;  /* 0x0000000800027819 */ /* 0x000fca00000006ff */
        /* <DEDUP_REMOVED lines=123> */
[CC--:B------:R-:W-:Y:S01]  /*2b20*/  IDP.4A.S8.S8 R15, R24.reuse, R10.reuse, R33 ;  /* 0x0000000a180f7226 */ /* 0x0c0fe20000000621 */
[----:B------:R-:W-:Y:S01]  /*2b30*/  LDS R8, [R27+UR4+0x1810] ;  /* 0x001810041b087984 */ /* 0x000fe20008000800 */
[----:B------:R-:W-:Y:S02]  /*2b40*/  IDP.4A.S8.S8 R38, R24, R9, R38 ;  /* 0x0000000918267226 */ /* 0x000fe40000000626 */
[----:B------:R-:W-:Y:S01]  /*2b50*/  IDP.4A.S8.S8 R13, R18, R10, R13 ;  /* 0x0000000a120d7226 */ /* 0x000fe2000000060d */
[----:B------:R-:W2:Y:S01]  /*2b60*/  LDS.128 R32, [R2+UR6+0x1870] ;  /* 0x0018700602207984 */ /* 0x000ea20008000c00 */
        /* <DEDUP_REMOVED lines=8> */
[----:B------:R-:W-:Y:S02]  /*2bf0*/  IDP.4A.S8.S8 R36, R12, R23, R36 ;  /* 0x000000170c247226 */ /* 0x000fe40000000624 */
[----:B------:R-:W-:Y:S01]  /*2c00*/  IDP.4A.S8.S8 R24, R24, R11, R16 ;  /* 0x0000000b18187226 */ /* 0x000fe20000000610 */
[----:B------:R-:W0:Y:S01]  /*2c10*/  LDS.128 R20, [R2+UR6+0x1880] ;  /* 0x0018800602147984 */ /* 0x000e220008000c00 */
[C---:B------:R-:W-:Y:S02]  /*2c20*/  IDP.4A.S8.S8 R9, R18.reuse, R9, R17 ;  /* 0x0000000912097226 */ /* 0x040fe40000000611 */
[----:B------:R-:W-:Y:S02]  /*2c30*/  IDP.4A.S8.S8 R11, R18, R11, R19 ;  /* 0x0000000b120b7226 */ /* 0x000fe40000000613 */
        /* <DEDUP_REMOVED lines=30> */
[----:B0-----:R-:W-:Y:S02]  /*2e20*/  IDP.4A.S8.S8 R34, R10, R21, R9 ;  /* 0x000000150a227226 */ /* 0x001fe40000000609 */
[----:B------:R-:W-:-:S02]  /*2e30*/  IDP.4A.S8.S8 R9, R26, R22, R29 ;  /* 0x000000161a097226 */ /* 0x000fc4000000061d */
[-C--:B---3--:R-:W-:Y:S02]  /*2e40*/  IDP.4A.S8.S8 R39, R26, R16.reuse, R39 ;  /* 0x000000101a277226 */ /* 0x088fe40000000627 */
[----:B------:R-:W-:Y:S02]  /*2e50*/  IDP.4A.S8.S8 R41, R10, R16, R41 ;  /* 0x000000100a297226 */ /* 0x000fe40000000629 */
[-C--:B------:R-:W-:Y:S02]  /*2e60*/  IDP.4A.S8.S8 R40, R26, R17.reuse, R40 ;  /* 0x000000111a287226 */ /* 0x080fe40000000628 */
[----:B------:R-:W-:Y:S02]  /*2e70*/  IDP.4A.S8.S8 R8, R10, R17, R3 ;  /* 0x000000110a087226 */ /* 0x000fe40000000603 */
[-C--:B------:R-:W-:Y:S01]  /*2e80*/  IDP.4A.S8.S8 R45, R26, R18.reuse, R45 ;  /* 0x000000121a2d7226 */ /* 0x080fe2000000062d */
[----:B------:R-:W-:Y:S01]  /*2e90*/  LDS R3, [R27+UR4+0x1960] ;  /* 0x001960041b037984 */ /* 0x000fe20008000800 */
[----:B------:R-:W-:-:S02]  /*2ea0*/  IDP.4A.S8.S8 R37, R10, R18, R37 ;  /* 0x000000120a257226 */ /* 0x000fc40000000625 */
[-C--:B------:R-:W-:Y:S02]  /*2eb0*/  IDP.4A.S8.S8 R44, R26, R19.reuse, R44 ;  /* 0x000000131a2c7226 */ /* 0x080fe4000000062c */
[----:B------:R-:W-:Y:S02]  /*2ec0*/  IDP.4A.S8.S8 R36, R10, R19, R36 ;  /* 0x000000130a247226 */ /* 0x000fe40000000624 */
[-C--:B------:R-:W-:Y:S01]  /*2ed0*/  IDP.4A.S8.S8 R47, R26, R20.reuse, R47 ;  /* 0x000000141a2f7226 */ /* 0x080fe2000000062f */
[----:B------:R-:W-:Y:S01]  /*2ee0*/  LDS.128 R16, [R2+UR6+0x10a0] ;  /* 0x0010a00602107984 */ /* 0x000fe20008000c00 */
[C---:B------:R-:W-:Y:S02]  /*2ef0*/  IDP.4A.S8.S8 R43, R10.reuse, R20, R43 ;  /* 0x000000140a2b7226 */ /* 0x040fe4000000062b */
[----:B------:R-:W-:Y:S01]  /*2f00*/  IDP.4A.S8.S8 R22, R10, R22, R31 ;  /* 0x000000160a167226 */ /* 0x000fe2000000061f */
[----:B------:R-:W0:Y:S01]  /*2f10*/  LDS R20, [R27+UR4+0x1260] ;  /* 0x001260041b147984 */ /* 0x000e220008000800 */
[----:B------:R-:W-:-:S02]  /*2f20*/  IDP.4A.S8.S8 R38, R26, R21, R38 ;  /* 0x000000151a267226 */ /* 0x000fc40000000626 */
[----:B------:R-:W-:Y:S01]  /*2f30*/  IDP.4A.S8.S8 R26, R26, R23, R24 ;  /* 0x000000171a1a7226 */ /* 0x000fe20000000618 */
[----:B------:R-:W3:Y:S01]  /*2f40*/  LDS.128 R28, [R2+UR6+0x18a0] ;  /* 0x0018a006021c7984 */ /* 0x000ee20008000c00 */
[-C--:B-1----:R-:W-:Y:S02]  /*2f50*/  IDP.4A.S8.S8 R38, R32, R13.reuse, R38 ;  /* 0x0000000d20267226 */ /* 0x082fe40000000626 */
[C---:B------:R-:W-:Y:S02]  /*2f60*/  IDP.4A.S8.S8 R34, R25.reuse, R13, R34 ;  /* 0x0000000d19227226 */ /* 0x040fe40000000622 */
[----:B------:R-:W-:Y:S02]  /*2f70*/  IDP.4A.S8.S8 R24, R10, R23, R11 ;  /* 0x000000170a187226 */ /* 0x000fe4000000060b */
[----:B--2---:R-:W-:Y:S02]  /*2f80*/  IDP.4A.S8.S8 R42, R25, R5, R8 ;  /* 0x00000005192a7226 */ /* 0x004fe40000000608 */
[----:B------:R-:W-:-:S02]  /*2f90*/  IDP.4A.S8.S8 R47, R32, R12, R47 ;  /* 0x0000000c202f7226 */ /* 0x000fc4000000062f */
[C---:B------:R-:W-:Y:S02]  /*2fa0*/  IDP.4A.S8.S8 R43, R25.reuse, R12, R43 ;  /* 0x0000000c192b7226 */ /* 0x040fe4000000062b */
[C---:B------:R-:W-:Y:S01]  /*2fb0*/  IDP.4A.S8.S8 R13, R32.reuse, R14, R9 ;  /* 0x0000000e200d7226 */ /* 0x040fe20000000609 */
[----:B------:R-:W-:Y:S01]  /*2fc0*/  LDS R12, [R27+UR4+0x19d0] ;  /* 0x0019d0041b0c7984 */ /* 0x000fe20008000800 */
[CC--:B------:R-:W-:Y:S02]  /*2fd0*/  IDP.4A.S8.S8 R39, R32.reuse, R4.reuse, R39 ;  /* 0x0000000420277226 */ /* 0x0c0fe40000000627 */
[----:B------:R-:W-:Y:S01]  /*2fe0*/  IDP.4A.S8.S8 R41, R25, R4, R41 ;  /* 0x0000000419297226 */ /* 0x000fe20000000629 */
[----:B------:R-:W1:Y:S01]  /*2ff0*/  LDS.128 R8, [R2+UR6+0x18b0] ;  /* 0x0018b00602087984 */ /* 0x000e620008000c00 */
[C---:B------:R-:W-:Y:S02]  /*3000*/  IDP.4A.S8.S8 R40, R32.reuse, R5, R40 ;  /* 0x0000000520287226 */ /* 0x040fe40000000628 */
[----:B------:R-:W-:-:S02]  /*3010*/  IDP.4A.S8.S8 R45, R32, R6, R45 ;  /* 0x00000006202d7226 */ /* 0x000fc4000000062d */
[C---:B------:R-:W-:Y:S02]  /*3020*/  IDP.4A.S8.S8 R37, R25.reuse, R6, R37 ;  /* 0x0000000619257226 */ /* 0x040fe40000000625 */
[CC--:B------:R-:W-:Y:S02]  /*3030*/  IDP.4A.S8.S8 R44, R32.reuse, R7.reuse, R44 ;  /* 0x00000007202c7226 */ /* 0x0c0fe4000000062c */
[C---:B------:R-:W-:Y:S02]  /*3040*/  IDP.4A.S8.S8 R36, R25.reuse, R7, R36 ;  /* 0x0000000719247226 */ /* 0x040fe40000000624 */
[----:B------:R-:W2:Y:S01]  /*3050*/  LDS.128 R4, [R2+UR6+0x10b0] ;  /* 0x0010b00602047984 */ /* 0x000ea20008000c00 */
[C---:B------:R-:W-:Y:S02]  /*3060*/  IDP.4A.S8.S8 R22, R25.reuse, R14, R22 ;  /* 0x0000000e19167226 */ /* 0x040fe40000000616 */
[-C--:B------:R-:W-:Y:S01]  /*3070*/  IDP.4A.S8.S8 R26, R32, R15.reuse, R26 ;  /* 0x0000000f201a7226 */ /* 0x080fe2000000061a */
[----:B------:R-:W-:Y:S01]  /*3080*/  LDS R14, [R27+UR4+0x1340] ;  /* 0x001340041b0e7984 */ /* 0x000fe20008000800 */
[----:B------:R-:W-:-:S02]  /*3090*/  IDP.4A.S8.S8 R24, R25, R15, R24 ;  /* 0x0000000f19187226 */ /* 0x000fc40000000618 */
[C---:B0-----:R-:W-:Y:S01]  /*30a0*/  IDP.4A.S8.S8 R39, R20.reuse, R16, R39 ;  /* 0x0000001014277226 */ /* 0x041fe20000000627 */
[----:B------:R-:W-:Y:S01]  /*30b0*/  LDS R15, [R27+UR4+0x1a40] ;  /* 0x001a40041b0f7984 */ /* 0x000fe20008000800 */
[C---:B------:R-:W-:Y:S02]  /*30c0*/  IDP.4A.S8.S8 R40, R20.reuse, R17, R40 ;  /* 0x0000001114287226 */ /* 0x040fe40000000628 */
[C---:B------:R-:W-:Y:S02]  /*30d0*/  IDP.4A.S8.S8 R45, R20.reuse, R18, R45 ;  /* 0x00000012142d7226 */ /* 0x040fe4000000062d */
[C---:B------:R-:W-:Y:S02]  /*30e0*/  IDP.4A.S8.S8 R44, R20.reuse, R19, R44 ;  /* 0x00000013142c7226 */ /* 0x040fe4000000062c */
[C---:B---3--:R-:W-:Y:S02]  /*30f0*/  IDP.4A.S8.S8 R47, R20.reuse, R28, R47 ;  /* 0x0000001c142f7226 */ /* 0x048fe4000000062f */
[----:B------:R-:W-:-:S02]  /*3100*/  IDP.4A.S8.S8 R38, R20, R29, R38 ;  /* 0x0000001d14267226 */ /* 0x000fc40000000626 */
[CC--:B------:R-:W-:Y:S02]  /*3110*/  IDP.4A.S8.S8 R13, R20.reuse, R30.reuse, R13 ;  /* 0x0000001e140d7226 */ /* 0x0c0fe4000000060d */
[C---:B------:R-:W-:Y:S02]  /*3120*/  IDP.4A.S8.S8 R25, R3.reuse, R30, R22 ;  /* 0x0000001e03197226 */ /* 0x040fe40000000616 */
[----:B------:R-:W-:Y:S02]  /*3130*/  IDP.4A.S8.S8 R26, R20, R31, R26 ;  /* 0x0000001f141a7226 */ /* 0x000fe4000000061a */
[----:B------:R-:W0:Y:S01]  /*3140*/  LDS.128 R20, [R2+UR6+0x18c0] ;  /* 0x0018c00602147984 */ /* 0x000e220008000c00 */
[C---:B------:R-:W-:Y:S02]  /*3150*/  IDP.4A.S8.S8 R41, R3.reuse, R16, R41 ;  /* 0x0000001003297226 */ /* 0x040fe40000000629 */
[C---:B------:R-:W-:Y:S02]  /*3160*/  IDP.4A.S8.S8 R42, R3.reuse, R17, R42 ;  /* 0x00000011032a7226 */ /* 0x040fe4000000062a */
[----:B------:R-:W-:-:S02]  /*3170*/  IDP.4A.S8.S8 R37, R3, R18, R37 ;  /* 0x0000001203257226 */ /* 0x000fc40000000625 */
[C---:B------:R-:W-:Y:S02]  /*3180*/  IDP.4A.S8.S8 R36, R3.reuse, R19, R36 ;  /* 0x0000001303247226 */ /* 0x040fe40000000624 */
[----:B------:R-:W3:Y:S01]  /*3190*/  LDS.128 R16, [R2+UR6+0x10c0] ;  /* 0x0010c00602107984 */ /* 0x000ee20008000c00 */
[C---:B------:R-:W-:Y:S02]  /*31a0*/  IDP.4A.S8.S8 R43, R3.reuse, R28, R43 ;  /* 0x0000001c032b7226 */ /* 0x040fe4000000062b */
[C---:B------:R-:W-:Y:S01]  /*31b0*/  IDP.4A.S8.S8 R34, R3.reuse, R29, R34 ;  /* 0x0000001d03227226 */ /* 0x040fe20000000622 */
[----:B------:R-:W-:Y:S01]  /*31c0*/  LDS R28, [R27+UR4+0x13b0] ;  /* 0x0013b0041b1c7984 */ /* 0x000fe20008000800 */
[----:B------:R-:W-:Y:S02]  /*31d0*/  IDP.4A.S8.S8 R24, R3, R31, R24 ;  /* 0x0000001f03187226 */ /* 0x000fe40000000618 */
[CC--:B-1----:R-:W-:Y:S01]  /*31e0*/  IDP.4A.S8.S8 R47, R33.reuse, R8.reuse, R47 ;  /* 0x00000008212f7226 */ /* 0x0c2fe2000000062f */
[----:B------:R-:W-:Y:S01]  /*31f0*/  LDS R3, [R27+UR4+0x1ab0] ;  /* 0x001ab0041b037984 */ /* 0x000fe20008000800 */
[----:B------:R-:W-:Y:S01]  /*3200*/  IDP.4A.S8.S8 R43, R12, R8, R43 ;  /* 0x000000080c2b7226 */ /* 0x000fe2000000062b */
[----:B------:R-:W1:Y:S01]  /*3210*/  LDC.64 R30, c[0x0][0x398] ;  /* 0x0000e600ff1e7b82 */ /* 0x000e620000000a00 */
[----:B------:R-:W-:-:S02]  /*3220*/  IDP.4A.S8.S8 R38, R33, R9, R38 ;  /* 0x0000000921267226 */ /* 0x000fc40000000626 */
[C---:B------:R-:W-:Y:S02]  /*3230*/  IDP.4A.S8.S8 R34, R12.reuse, R9, R34 ;  /* 0x000000090c227226 */ /* 0x040fe40000000622 */
[CC--:B------:R-:W-:Y:S02]  /*3240*/  IDP.4A.S8.S8 R13, R33.reuse, R10.reuse, R13 ;  /* 0x0000000a210d7226 */ /* 0x0c0fe4000000060d */
[C---:B------:R-:W-:Y:S02]  /*3250*/  IDP.4A.S8.S8 R25, R12.reuse, R10, R25 ;  /* 0x0000000a0c197226 */ /* 0x040fe40000000619 */
[CC--:B------:R-:W-:Y:S02]  /*3260*/  IDP.4A.S8.S8 R26, R33.reuse, R11.reuse, R26 ;  /* 0x0000000b211a7226 */ /* 0x0c0fe4000000061a */
[----:B------:R-:W-:Y:S02]  /*3270*/  IDP.4A.S8.S8 R24, R12, R11, R24 ;  /* 0x0000000b0c187226 */ /* 0x000fe40000000618 */
[----:B------:R-:W4:Y:S01]  /*3280*/  LDS.128 R8, [R2+UR6+0x18d0] ;  /* 0x0018d00602087984 */ /* 0x000f220008000c00 */
        /* <DEDUP_REMOVED lines=8> */
[----:B------:R-:W2:Y:S01]  /*3310*/  LDS.128 R4, [R2+UR6+0x10d0] ;  /* 0x0010d00602047984 */ /* 0x000ea20008000c00 */
[-C--:B0-----:R-:W-:Y:S02]  /*3320*/  IDP.4A.S8.S8 R38, R14, R21.reuse, R38 ;  /* 0x000000150e267226 */ /* 0x081fe40000000626 */
[C---:B------:R-:W-:Y:S01]  /*3330*/  IDP.4A.S8.S8 R34, R15.reuse, R21, R34 ;  /* 0x000000150f227226 */ /* 0x040fe20000000622 */
[----:B------:R-:W-:Y:S01]  /*3340*/  MOV R21, UR9 ;  /* 0x0000000900157c02 */ /* 0x000fe20008000f00 */
[C---:B---3--:R-:W-:Y:S01]  /*3350*/  IDP.4A.S8.S8 R41, R15.reuse, R16, R41 ;  /* 0x000000100f297226 */ /* 0x048fe20000000629 */
[----:B------:R-:W-:Y:S01]  /*3360*/  LDS R12, [R27+UR4+0x1b20] ;  /* 0x001b20041b0c7984 */ /* 0x000fe20008000800 */
[C---:B------:R-:W-:Y:S02]  /*3370*/  IDP.4A.S8.S8 R42, R15.reuse, R17, R42 ;  /* 0x000000110f2a7226 */ /* 0x040fe4000000062a */
[----:B------:R-:W-:-:S02]  /*3380*/  IDP.4A.S8.S8 R37, R15, R18, R37 ;  /* 0x000000120f257226 */ /* 0x000fc40000000625 */
[C---:B------:R-:W-:Y:S02]  /*3390*/  IDP.4A.S8.S8 R36, R15.reuse, R19, R36 ;  /* 0x000000130f247226 */ /* 0x040fe40000000624 */
[C---:B------:R-:W-:Y:S02]  /*33a0*/  IDP.4A.S8.S8 R43, R15.reuse, R20, R43 ;  /* 0x000000140f2b7226 */ /* 0x040fe4000000062b */
[C---:B------:R-:W-:Y:S02]  /*33b0*/  IDP.4A.S8.S8 R25, R15.reuse, R22, R25 ;  /* 0x000000160f197226 */ /* 0x040fe40000000619 */
[----:B------:R-:W-:Y:S01]  /*33c0*/  IDP.4A.S8.S8 R24, R15, R23, R24 ;  /* 0x000000170f187226 */ /* 0x000fe20000000618 */
[----:B------:R-:W-:Y:S01]  /*33d0*/  LEA R15, R21, R0, 0x4 ;  /* 0x00000000150f7211 */ /* 0x000fe200078e20ff */
[C---:B------:R-:W-:Y:S02]  /*33e0*/  IDP.4A.S8.S8 R39, R14.reuse, R16, R39 ;  /* 0x000000100e277226 */ /* 0x040fe40000000627 */
[C---:B------:R-:W-:Y:S01]  /*33f0*/  IDP.4A.S8.S8 R40, R14.reuse, R17, R40 ;  /* 0x000000110e287226 */ /* 0x040fe20000000628 */
[----:B------:R-:W-:Y:S01]  /*3400*/  SHF.L.U32 R15, R15, 0x2, RZ ;  /* 0x000000020f0f7819 */ /* 0x000fe200000006ff */
[----:B------:R-:W-:-:S02]  /*3410*/  IDP.4A.S8.S8 R45, R14, R18, R45 ;  /* 0x000000120e2d7226 */ /* 0x000fc4000000062d */
[C---:B------:R-:W-:Y:S02]  /*3420*/  IDP.4A.S8.S8 R44, R14.reuse, R19, R44 ;  /* 0x000000130e2c7226 */ /* 0x040fe4000000062c */
[----:B-1----:R-:W-:Y:S01]  /*3430*/  IMAD.WIDE.U32 R30, R15, 0x4, R30 ;  /* 0x000000040f1e7825 */ /* 0x002fe200078e001e */
[----:B------:R-:W0:Y:S03]  /*3440*/  LDS.128 R16, [R2+UR6+0x10e0] ;  /* 0x0010e00602107984 */ /* 0x000e260008000c00 */
[C---:B------:R-:W-:Y:S02]  /*3450*/  IDP.4A.S8.S8 R47, R14.reuse, R20, R47 ;  /* 0x000000140e2f7226 */ /* 0x040fe4000000062f */
[C---:B------:R-:W-:Y:S01]  /*3460*/  IDP.4A.S8.S8 R13, R14.reuse, R22, R13 ;  /* 0x000000160e0d7226 */ /* 0x040fe2000000060d */
[----:B------:R-:W1:Y:S01]  /*3470*/  LDC.64 R20, c[0x0][0x3a0] ;  /* 0x0000e800ff147b82 */ /* 0x000e620000000a00 */
[----:B------:R-:W-:Y:S01]  /*3480*/  IDP.4A.S8.S8 R26, R14, R23, R26 ;  /* 0x000000170e1a7226 */ /* 0x000fe2000000061a */
[----:B------:R-:W3:Y:S01]  /*3490*/  LDG.E.CONSTANT R22, desc[UR12][R30.64] ;  /* 0x0000000c1e167981 */ /* 0x000ee2000c1e9900 */
[----:B----4-:R-:W-:-:S02]  /*34a0*/  IDP.4A.S8.S8 R47, R28, R8, R47 ;  /* 0x000000081c2f7226 */ /* 0x010fc4000000062f */
[C---:B------:R-:W-:Y:S01]  /*34b0*/  IDP.4A.S8.S8 R43, R3.reuse, R8, R43 ;  /* 0x00000008032b7226 */ /* 0x040fe2000000062b */
[----:B------:R-:W4:Y:S01]  /*34c0*/  LDS R14, [R27+UR4+0x1420] ;  /* 0x001420041b0e7984 */ /* 0x000f220008000800 */
[CC--:B------:R-:W-:Y:S02]  /*34d0*/  IDP.4A.S8.S8 R38, R28.reuse, R9.reuse, R38 ;  /* 0x000000091c267226 */ /* 0x0c0fe40000000626 */
[C---:B------:R-:W-:Y:S01]  /*34e0*/  IDP.4A.S8.S8 R34, R3.reuse, R9, R34 ;  /* 0x0000000903227226 */ /* 0x040fe20000000622 */
[----:B------:R-:W-:Y:S01]  /*34f0*/  LDS R23, [R27+UR4+0x1490] ;  /* 0x001490041b177984 */ /* 0x000fe20008000800 */
[CC--:B------:R-:W-:Y:S02]  /*3500*/  IDP.4A.S8.S8 R13, R28.reuse, R10.reuse, R13 ;  /* 0x0000000a1c0d7226 */ /* 0x0c0fe4000000060d */
[----:B------:R-:W-:Y:S02]  /*3510*/  IDP.4A.S8.S8 R25, R3, R10, R25 ;  /* 0x0000000a03197226 */ /* 0x000fe40000000619 */
[----:B------:R-:W-:-:S02]  /*3520*/  IDP.4A.S8.S8 R26, R28, R11, R26 ;  /* 0x0000000b1c1a7226 */ /* 0x000fc4000000061a */
[C---:B------:R-:W-:Y:S02]  /*3530*/  IDP.4A.S8.S8 R24, R3.reuse, R11, R24 ;  /* 0x0000000b03187226 */ /* 0x040fe40000000618 */
[----:B------:R-:W5:Y:S01]  /*3540*/  LDS.128 R8, [R2+UR6+0x10f0] ;  /* 0x0010f00602087984 */ /* 0x000f620008000c00 */
[C---:B--2---:R-:W-:Y:S02]  /*3550*/  IDP.4A.S8.S8 R41, R3.reuse, R4, R41 ;  /* 0x0000000403297226 */ /* 0x044fe40000000629 */
[C---:B------:R-:W-:Y:S02]  /*3560*/  IDP.4A.S8.S8 R42, R3.reuse, R5, R42 ;  /* 0x00000005032a7226 */ /* 0x040fe4000000062a */
[C---:B------:R-:W-:Y:S02]  /*3570*/  IDP.4A.S8.S8 R37, R3.reuse, R6, R37 ;  /* 0x0000000603257226 */ /* 0x040fe40000000625 */
[----:B------:R-:W-:Y:S02]  /*3580*/  IDP.4A.S8.S8 R36, R3, R7, R36 ;  /* 0x0000000703247226 */ /* 0x000fe40000000624 */
[----:B------:R-:W2:Y:S01]  /*3590*/  LDG.E.CONSTANT R3, desc[UR12][R30.64+0x80] ;  /* 0x0000800c1e037981 */ /* 0x000ea2000c1e9900 */
[----:B------:R-:W-:-:S02]  /*35a0*/  IDP.4A.S8.S8 R39, R28, R4, R39 ;  /* 0x000000041c277226 */ /* 0x000fc40000000627 */
[C---:B------:R-:W-:Y:S02]  /*35b0*/  IDP.4A.S8.S8 R40, R28.reuse, R5, R40 ;  /* 0x000000051c287226 */ /* 0x040fe40000000628 */
[C---:B------:R-:W-:Y:S02]  /*35c0*/  IDP.4A.S8.S8 R45, R28.reuse, R6, R45 ;  /* 0x000000061c2d7226 */ /* 0x040fe4000000062d */
[----:B------:R-:W-:Y:S02]  /*35d0*/  IDP.4A.S8.S8 R44, R28, R7, R44 ;  /* 0x000000071c2c7226 */ /* 0x000fe4000000062c */
[----:B------:R-:W5:Y:S01]  /*35e0*/  LDS.128 R4, [R2+UR6+0x18e0] ;  /* 0x0018e00602047984 */ /* 0x000f620008000c00 */
[----:B------:R-:W-:Y:S01]  /*35f0*/  ULEA UR8, UR8, UR9, 0x5 ;  /* 0x0000000908087291 */ /* 0x000fe2000f8e28ff */
[----:B-1----:R-:W-:Y:S02]  /*3600*/  IMAD.WIDE.U32 R20, R15, 0x4, R20 ;  /* 0x000000040f147825 */ /* 0x002fe400078e0014 */
[----:B------:R-:W2:Y:S03]  /*3610*/  LDG.E.CONSTANT R28, desc[UR12][R30.64+0x4] ;  /* 0x0000040c1e1c7981 */ /* 0x000ea6000c1e9900 */
[----:B------:R-:W-:Y:S01]  /*3620*/  MOV R15, UR8 ;  /* 0x00000008000f7c02 */ /* 0x000fe20008000f00 */
[----:B0-----:R-:W-:-:S02]  /*3630*/  IDP.4A.S8.S8 R41, R12, R16, R41 ;  /* 0x000000100c297226 */ /* 0x001fc40000000629 */
[C---:B----4-:R-:W-:Y:S01]  /*3640*/  IDP.4A.S8.S8 R39, R14.reuse, R16, R39 ;  /* 0x000000100e277226 */ /* 0x050fe20000000627 */
[----:B------:R-:W-:Y:S01]  /*3650*/  LEA R0, R15, R0, 0x4 ;  /* 0x000000000f007211 */ /* 0x000fe200078e20ff */
[-C--:B------:R-:W-:Y:S01]  /*3660*/  IDP.4A.S8.S8 R40, R14, R17.reuse, R40 ;  /* 0x000000110e287226 */ /* 0x080fe20000000628 */
[----:B------:R-:W4:Y:S01]  /*3670*/  LDG.E.CONSTANT R15, desc[UR12][R20.64] ;  /* 0x0000000c140f7981 */ /* 0x000f22000c1e9900 */
[----:B------:R-:W-:Y:S02]  /*3680*/  IDP.4A.S8.S8 R42, R12, R17, R42 ;  /* 0x000000110c2a7226 */ /* 0x000fe4000000062a */
[----:B------:R-:W0:Y:S01]  /*3690*/  LDC.64 R16, c[0x0][0x3a8] ;  /* 0x0000ea00ff107b82 */ /* 0x000e220000000a00 */
[-C--:B------:R-:W-:Y:S02]  /*36a0*/  IDP.4A.S8.S8 R45, R14, R18.reuse, R45 ;  /* 0x000000120e2d7226 */ /* 0x080fe4000000062d */
[----:B------:R-:W-:Y:S02]  /*36b0*/  IDP.4A.S8.S8 R37, R12, R18, R37 ;  /* 0x000000120c257226 */ /* 0x000fe40000000625 */
[----:B------:R1:W1:Y:S01]  /*36c0*/  LDS R18, [R27+UR4+0x1b90] ;  /* 0x001b90041b127984 */ /* 0x0002620008000800 */
[----:B------:R-:W-:-:S02]  /*36d0*/  IMAD R0, R0, 0x310, RZ ;  /* 0x0000031000007824 */ /* 0x000fc400078e02ff */
[----:B-----5:R-:W-:Y:S02]  /*36e0*/  IDP.4A.S8.S8 R39, R23, R8, R39 ;  /* 0x0000000817277226 */ /* 0x020fe40000000627 */
[-C--:B------:R-:W-:Y:S02]  /*36f0*/  IDP.4A.S8.S8 R44, R14, R19.reuse, R44 ;  /* 0x000000130e2c7226 */ /* 0x080fe4000000062c */
[----:B------:R-:W-:Y:S01]  /*3700*/  IDP.4A.S8.S8 R36, R12, R19, R36 ;  /* 0x000000130c247226 */ /* 0x000fe20000000624 */
[----:B------:R-:W-:Y:S02]  /*3710*/  IADD3 R19, PT, PT, R27, UR5, R0 ;  /* 0x000000051b137c10 */ /* 0x000fe4000fffe000 */
[----:B------:R-:W-:Y:S01]  /*3720*/  SHF.R.S32.HI R0, RZ, 0x1f, R39 ;  /* 0x0000001fff007819 */ /* 0x000fe20000011427 */
[-C--:B------:R-:W-:Y:S02]  /*3730*/  IDP.4A.S8.S8 R47, R14, R4.reuse, R47 ;  /* 0x000000040e2f7226 */ /* 0x080fe4000000062f */
[----:B------:R-:W-:-:S02]  /*3740*/  IDP.4A.S8.S8 R43, R12, R4, R43 ;  /* 0x000000040c2b7226 */ /* 0x000fc4000000062b */
[----:B------:R-:W-:Y:S02]  /*3750*/  HFMA2 R4, -RZ, RZ, 2, 0 ;  /* 0x40000000ff047431 */ /* 0x000fe400000001ff */
[-C--:B------:R-:W-:Y:S02]  /*3760*/  IDP.4A.S8.S8 R38, R14, R5.reuse, R38 ;  /* 0x000000050e267226 */ /* 0x080fe40000000626 */
[----:B------:R-:W-:Y:S01]  /*3770*/  IDP.4A.S8.S8 R34, R12, R5, R34 ;  /* 0x000000050c227226 */ /* 0x000fe20000000622 */
[----:B------:R-:W-:Y:S01]  /*3780*/  MOV R5, 0x0 ;  /* 0x0000000000057802 */ /* 0x000fe20000000f00 */
[-C--:B------:R-:W-:Y:S02]  /*3790*/  IDP.4A.S8.S8 R13, R14, R6.reuse, R13 ;  /* 0x000000060e0d7226 */ /* 0x080fe4000000060d */
[----:B------:R-:W-:Y:S02]  /*37a0*/  IDP.4A.S8.S8 R25, R12, R6, R25 ;  /* 0x000000060c197226 */ /* 0x000fe40000000619 */
[----:B------:R-:W-:-:S02]  /*37b0*/  IMAD R6, R0, 0x3fc80000, RZ ;  /* 0x3fc8000000067824 */ /* 0x000fc400078e02ff */
[----:B0-----:R-:W-:-:S04]  /*37c0*/  IMAD.WIDE.U32 R16, R19, 0x4, R16 ;  /* 0x0000000413107825 */ /* 0x001fc800078e0010 */
[-C--:B------:R-:W-:Y:S01]  /*37d0*/  IDP.4A.S8.S8 R26, R14, R7.reuse, R26 ;  /* 0x000000070e1a7226 */ /* 0x080fe2000000061a */
[----:B------:R-:W5:Y:S01]  /*37e0*/  LDG.E.CONSTANT R0, desc[UR12][R16.64] ;  /* 0x0000000c10007981 */ /* 0x000f62000c1e9900 */
[----:B------:R-:W-:Y:S02]  /*37f0*/  IDP.4A.S8.S8 R24, R12, R7, R24 ;  /* 0x000000070c187226 */ /* 0x000fe40000000618 */
[C---:B-1----:R-:W-:Y:S01]  /*3800*/  IMAD R27, R39.reuse, 0xfb01, R6 ;  /* 0x0000fb01271b7824 */ /* 0x042fe200078e0206 */
[----:B------:R-:W5:Y:S01]  /*3810*/  LDG.E.CONSTANT R32, desc[UR12][R16.64+0xc4000] ;  /* 0x0c40000c10207981 */ /* 0x000f62000c1e9900 */
[----:B------:R-:W-:-:S03]  /*3820*/  IMAD.WIDE.U32 R6, R39, 0x3fc80000, R4 ;  /* 0x3fc8000027067825 */ /* 0x000fc600078e0004 */
[----:B------:R-:W5:Y:S01]  /*3830*/  LDG.E.CONSTANT R14, desc[UR12][R20.64+0x80] ;  /* 0x0000800c140e7981 */ /* 0x000f62000c1e9900 */
[----:B------:R-:W-:Y:S01]  /*3840*/  IDP.4A.S8.S8 R29, R23, R9, R40 ;  /* 0x00000009171d7226 */ /* 0x000fe20000000628 */
[----:B------:R-:W-:Y:S01]  /*3850*/  IADD3 R27, PT, PT, R7, R27, RZ ;  /* 0x0000001b071b7210 */ /* 0x000fe20007ffe0ff */
[----:B------:R-:W-:Y:S01]  /*3860*/  IDP.4A.S8.S8 R41, R18, R8, R41 ;  /* 0x0000000812297226 */ /* 0x000fe20000000629 */
[----:B------:R-:W5:Y:S02]  /*3870*/  LDG.E.CONSTANT R12, desc[UR12][R16.64+0xca200] ;  /* 0x0ca2000c100c7981 */ /* 0x000f64000c1e9900 */
[----:B------:R-:W-:Y:S02]  /*3880*/  SHF.R.S32.HI R7, RZ, 0x1f, R29 ;  /* 0x0000001fff077819 */ /* 0x000fe4000001141d */
[----:B------:R-:W-:-:S03]  /*3890*/  SHF.R.U64 R27, R6, 0x1f, R27 ;  /* 0x0000001f061b7819 */ /* 0x000fc6000000121b */
[----:B------:R-:W-:-:S04]  /*38a0*/  IMAD R6, R7, 0x3fc80000, RZ ;  /* 0x3fc8000007067824 */ /* 0x000fc800078e02ff */
[C---:B------:R-:W-:Y:S02]  /*38b0*/  IMAD R33, R29.reuse, 0xfb01, R6 ;  /* 0x0000fb011d217824 */ /* 0x040fe400078e0206 */
[----:B------:R-:W-:Y:S02]  /*38c0*/  IMAD.WIDE.U32 R6, R29, 0x3fc80000, R4 ;  /* 0x3fc800001d067825 */ /* 0x000fe400078e0004 */
[----:B------:R-:W5:Y:S03]  /*38d0*/  LDG.E.CONSTANT R29, desc[UR12][R30.64+0x84] ;  /* 0x0000840c1e1d7981 */ /* 0x000f66000c1e9900 */
[----:B------:R-:W-:Y:S02]  /*38e0*/  IADD3 R33, PT, PT, R7, R33, RZ ;  /* 0x0000002107217210 */ /* 0x000fe40007ffe0ff */
[----:B------:R-:W-:Y:S02]  /*38f0*/  SHF.R.S32.HI R7, RZ, 0x1f, R41 ;  /* 0x0000001fff077819 */ /* 0x000fe40000011429 */
[----:B------:R-:W-:-:S03]  /*3900*/  SHF.R.U64 R33, R6, 0x1f, R33 ;  /* 0x0000001f06217819 */ /* 0x000fc60000001221 */
[----:B------:R-:W-:-:S04]  /*3910*/  IMAD R6, R7, 0x3fc80000, RZ ;  /* 0x3fc8000007067824 */ /* 0x000fc800078e02ff */
[C---:B------:R-:W-:Y:S02]  /*3920*/  IMAD R35, R41.reuse, 0xfb01, R6 ;  /* 0x0000fb0129237824 */ /* 0x040fe400078e0206 */
[----:B------:R-:W-:-:S05]  /*3930*/  IMAD.WIDE.U32 R6, R41, 0x3fc80000, R4 ;  /* 0x3fc8000029067825 */ /* 0x000fca00078e0004 */
[----:B------:R-:W-:-:S04]  /*3940*/  IADD3 R7, PT, PT, R7, R35, RZ ;  /* 0x0000002307077210 */ /* 0x000fc80007ffe0ff */
[----:B------:R-:W-:Y:S02]  /*3950*/  SHF.R.U64 R7, R6, 0x1f, R7 ;  /* 0x0000001f06077819 */ /* 0x000fe40000001207 */
[----:B------:R-:W5:Y:S01]  /*3960*/  LDG.E.CONSTANT R6, desc[UR12][R20.64+0x4] ;  /* 0x0000040c14067981 */ /* 0x000f62000c1e9900 */
[----:B------:R-:W-:-:S05]  /*3970*/  IDP.4A.S8.S8 R9, R18, R9, R42 ;  /* 0x0000000912097226 */ /* 0x000fca000000062a */
[----:B------:R-:W-:-:S05]  /*3980*/  SHF.R.S32.HI R8, RZ, 0x1f, R9 ;  /* 0x0000001fff087819 */ /* 0x000fca0000011409 */
[----:B------:R-:W-:-:S04]  /*3990*/  IMAD R8, R8, 0x3fc80000, RZ ;  /* 0x3fc8000008087824 */ /* 0x000fc800078e02ff */
[C---:B------:R-:W-:Y:S02]  /*39a0*/  IMAD R35, R9.reuse, 0xfb01, R8 ;  /* 0x0000fb0109237824 */ /* 0x040fe400078e0208 */
[----:B------:R-:W-:-:S05]  /*39b0*/  IMAD.WIDE.U32 R8, R9, 0x3fc80000, R4 ;  /* 0x3fc8000009087825 */ /* 0x000fca00078e0004 */
[----:B------:R-:W-:Y:S01]  /*39c0*/  IADD3 R35, PT, PT, R9, R35, RZ ;  /* 0x0000002309237210 */ /* 0x000fe20007ffe0ff */
[CC--:B------:R-:W-:Y:S02]  /*39d0*/  IDP.4A.S8.S8 R45, R23.reuse, R10.reuse, R45 ;  /* 0x0000000a172d7226 */ /* 0x0c0fe4000000062d */
[----:B------:R-:W-:Y:S01]  /*39e0*/  IDP.4A.S8.S8 R39, R18, R10, R37 ;  /* 0x0000000a12277226 */ /* 0x000fe20000000625 */
[----:B------:R-:W-:Y:S01]  /*39f0*/  SHF.R.U64 R35, R8, 0x1f, R35 ;  /* 0x0000001f08237819 */ /* 0x000fe20000001223 */
[-C--:B------:R-:W-:Y:S02]  /*3a00*/  IDP.4A.S8.S8 R41, R23, R11.reuse, R44 ;  /* 0x0000000b17297226 */ /* 0x080fe4000000062c */
[----:B------:R-:W-:Y:S01]  /*3a10*/  IDP.4A.S8.S8 R49, R18, R11, R36 ;  /* 0x0000000b12317226 */ /* 0x000fe20000000624 */
[----:B------:R-:W5:Y:S04]  /*3a20*/  LDG.E.CONSTANT R44, desc[UR12][R16.64+0xca20c] ;  /* 0x0ca20c0c102c7981 */ /* 0x000f68000c1e9900 */
[----:B------:R-:W0:Y:S01]  /*3a30*/  LDS.128 R8, [R2+UR6+0x18f0] ;  /* 0x0018f00602087984 */ /* 0x000e220008000c00 */
[----:B------:R-:W-:-:S05]  /*3a40*/  SHF.R.S32.HI R36, RZ, 0x1f, R45 ;  /* 0x0000001fff247819 */ /* 0x000fca000001142d */
[----:B------:R-:W-:-:S04]  /*3a50*/  IMAD R36, R36, 0x3fc80000, RZ ;  /* 0x3fc8000024247824 */ /* 0x000fc800078e02ff */
[C---:B------:R-:W-:Y:S02]  /*3a60*/  IMAD R51, R45.reuse, 0xfb01, R36 ;  /* 0x0000fb012d337824 */ /* 0x040fe400078e0224 */
[----:B------:R-:W-:-:S05]  /*3a70*/  IMAD.WIDE.U32 R36, R45, 0x3fc80000, R4 ;  /* 0x3fc800002d247825 */ /* 0x000fca00078e0004 */
[----:B------:R-:W-:Y:S01]  /*3a80*/  IADD3 R37, PT, PT, R37, R51, RZ ;  /* 0x0000003325257210 */ /* 0x000fe20007ffe0ff */
[-C--:B0-----:R-:W-:Y:S02]  /*3a90*/  IDP.4A.S8.S8 R47, R23, R8.reuse, R47 ;  /* 0x00000008172f7226 */ /* 0x081fe4000000062f */
[----:B------:R-:W-:Y:S01]  /*3aa0*/  IDP.4A.S8.S8 R43, R18, R8, R43 ;  /* 0x00000008122b7226 */ /* 0x000fe2000000062b */
        /* <DEDUP_REMOVED lines=18> */
[----:B------:R-:W-:Y:S01]  /*3bd0*/  SHF.R.U64 R36, R36, 0x1f, R37 ;  /* 0x0000001f24247819 */ /* 0x000fe20000001225 */
[CC--:B------:R-:W-:Y:S02]  /*3be0*/  IDP.4A.S8.S8 R37, R23.reuse, R9.reuse, R38 ;  /* 0x0000000917257226 */ /* 0x0c0fe40000000626 */
[C---:B------:R-:W-:Y:S01]  /*3bf0*/  IDP.4A.S8.S8 R9, R18.reuse, R9, R34 ;  /* 0x0000000912097226 */ /* 0x040fe20000000622 */
[----:B------:R-:W-:Y:S01]  /*3c00*/  SHF.R.S32.HI R34, RZ, 0x1f, R47 ;  /* 0x0000001fff227819 */ /* 0x000fe2000001142f */
[CC--:B------:R-:W-:Y:S02]  /*3c10*/  IDP.4A.S8.S8 R13, R23.reuse, R10.reuse, R13 ;  /* 0x0000000a170d7226 */ /* 0x0c0fe4000000060d */
[----:B------:R-:W-:Y:S01]  /*3c20*/  IDP.4A.S8.S8 R41, R18, R10, R25 ;  /* 0x0000000a12297226 */ /* 0x000fe20000000619 */
[----:B------:R-:W-:Y:S01]  /*3c30*/  SHF.R.S32.HI R10, RZ, 0x1f, R43 ;  /* 0x0000001fff0a7819 */ /* 0x000fe2000001142b */
[----:B------:R-:W-:Y:S02]  /*3c40*/  IMAD R34, R34, 0x3fc80000, RZ ;  /* 0x3fc8000022227824 */ /* 0x000fe400078e02ff */
[----:B------:R-:W-:-:S02]  /*3c50*/  IDP.4A.S8.S8 R23, R23, R11, R26 ;  /* 0x0000000b17177226 */ /* 0x000fc4000000061a */
[----:B------:R-:W-:Y:S02]  /*3c60*/  IDP.4A.S8.S8 R11, R18, R11, R24 ;  /* 0x0000000b120b7226 */ /* 0x000fe40000000618 */
[C---:B------:R-:W-:Y:S02]  /*3c70*/  IMAD R45, R47.reuse, 0xfb01, R34 ;  /* 0x0000fb012f2d7824 */ /* 0x040fe400078e0222 */
[----:B------:R-:W-:Y:S01]  /*3c80*/  IMAD.WIDE.U32 R24, R47, 0x3fc80000, R4 ;  /* 0x3fc800002f187825 */ /* 0x000fe200078e0004 */
[----:B------:R-:W-:-:S03]  /*3c90*/  SHF.R.S32.HI R18, RZ, 0x1f, R37 ;  /* 0x0000001fff127819 */ /* 0x000fc60000011425 */
[----:B------:R-:W-:Y:S01]  /*3ca0*/  IMAD R10, R10, 0x3fc80000, RZ ;  /* 0x3fc800000a0a7824 */ /* 0x000fe200078e02ff */
[----:B------:R-:W-:Y:S01]  /*3cb0*/  IADD3 R25, PT, PT, R25, R45, RZ ;  /* 0x0000002d19197210 */ /* 0x000fe20007ffe0ff */
[----:B------:R-:W-:Y:S02]  /*3cc0*/  IMAD R18, R18, 0x3fc80000, RZ ;  /* 0x3fc8000012127824 */ /* 0x000fe400078e02ff */
[C---:B------:R-:W-:Y:S01]  /*3cd0*/  IMAD R45, R43.reuse, 0xfb01, R10 ;  /* 0x0000fb012b2d7824 */ /* 0x040fe200078e020a */
[----:B------:R-:W-:Y:S01]  /*3ce0*/  SHF.R.S32.HI R10, RZ, 0x1f, R9 ;  /* 0x0000001fff0a7819 */ /* 0x000fe20000011409 */
[----:B------:R-:W-:Y:S01]  /*3cf0*/  IMAD.WIDE.U32 R42, R43, 0x3fc80000, R4 ;  /* 0x3fc800002b2a7825 */ /* 0x000fe200078e0004 */
[----:B------:R-:W-:-:S03]  /*3d00*/  SHF.R.U64 R26, R24, 0x1f, R25 ;  /* 0x0000001f181a7819 */ /* 0x000fc60000001219 */
[C---:B------:R-:W-:Y:S02]  /*3d10*/  IMAD R47, R37.reuse, 0xfb01, R18 ;  /* 0x0000fb01252f7824 */ /* 0x040fe400078e0212 */
[----:B------:R-:W-:Y:S01]  /*3d20*/  IMAD.WIDE.U32 R24, R37, 0x3fc80000, R4 ;  /* 0x3fc8000025187825 */ /* 0x000fe200078e0004 */
[----:B------:R-:W-:Y:S02]  /*3d30*/  IADD3 R37, PT, PT, R43, R45, RZ ;  /* 0x0000002d2b257210 */ /* 0x000fe40007ffe0ff */
[----:B------:R-:W-:Y:S01]  /*3d40*/  SHF.R.S32.HI R18, RZ, 0x1f, R13 ;  /* 0x0000001fff127819 */ /* 0x000fe2000001140d */
[----:B------:R-:W-:Y:S01]  /*3d50*/  IMAD R38, R10, 0x3fc80000, RZ ;  /* 0x3fc800000a267824 */ /* 0x000fe200078e02ff */
[----:B------:R-:W-:Y:S01]  /*3d60*/  SHF.R.U64 R34, R42, 0x1f, R37 ;  /* 0x0000001f2a227819 */ /* 0x000fe20000001225 */
[----:B------:R-:W-:Y:S01]  /*3d70*/  IMAD.WIDE.U32 R42, R9, 0x3fc80000, R4 ;  /* 0x3fc80000092a7825 */ /* 0x000fe200078e0004 */
[----:B------:R-:W-:-:S03]  /*3d80*/  IADD3 R25, PT, PT, R25, R47, RZ ;  /* 0x0000002f19197210 */ /* 0x000fc60007ffe0ff */
[----:B------:R-:W-:Y:S02]  /*3d90*/  IMAD R37, R9, 0xfb01, R38 ;  /* 0x0000fb0109257824 */ /* 0x000fe400078e0226 */
[----:B------:R-:W-:Y:S01]  /*3da0*/  IMAD R18, R18, 0x3fc80000, RZ ;  /* 0x3fc8000012127824 */ /* 0x000fe200078e02ff */
[----:B------:R-:W-:Y:S01]  /*3db0*/  SHF.R.U64 R10, R24, 0x1f, R25 ;  /* 0x0000001f180a7819 */ /* 0x000fe20000001219 */
[----:B------:R-:W-:Y:S01]  /*3dc0*/  IMAD.WIDE.U32 R24, R13, 0x3fc80000, R4 ;  /* 0x3fc800000d187825 */ /* 0x000fe200078e0004 */
[----:B------:R-:W-:Y:S02]  /*3dd0*/  SHF.R.S32.HI R9, RZ, 0x1f, R41 ;  /* 0x0000001fff097819 */ /* 0x000fe40000011429 */
[----:B------:R-:W-:Y:S01]  /*3de0*/  IADD3 R37, PT, PT, R43, R37, RZ ;  /* 0x000000252b257210 */ /* 0x000fe20007ffe0ff */
[----:B------:R-:W-:Y:S02]  /*3df0*/  IMAD R43, R13, 0xfb01, R18 ;  /* 0x0000fb010d2b7824 */ /* 0x000fe400078e0212 */
[----:B------:R-:W-:Y:S01]  /*3e00*/  IMAD R38, R9, 0x3fc80000, RZ ;  /* 0x3fc8000009267824 */ /* 0x000fe200078e02ff */
[----:B------:R-:W-:-:S02]  /*3e10*/  SHF.R.U64 R18, R42, 0x1f, R37 ;  /* 0x0000001f2a127819 */ /* 0x000fc40000001225 */
[----:B------:R-:W-:Y:S02]  /*3e20*/  IADD3 R9, PT, PT, R25, R43, RZ ;  /* 0x0000002b19097210 */ /* 0x000fe40007ffe0ff */
[----:B---3--:R-:W-:Y:S01]  /*3e30*/  IADD3 R25, PT, PT, R22, R27, RZ ;  /* 0x0000001b16197210 */ /* 0x008fe20007ffe0ff */
[C---:B------:R-:W-:Y:S02]  /*3e40*/  IMAD R37, R41.reuse, 0xfb01, R38 ;  /* 0x0000fb0129257824 */ /* 0x040fe400078e0226 */
[----:B------:R-:W-:Y:S01]  /*3e50*/  IMAD.WIDE.U32 R40, R41, 0x3fc80000, R4 ;  /* 0x3fc8000029287825 */ /* 0x000fe200078e0004 */
[----:B------:R-:W-:Y:S02]  /*3e60*/  SHF.R.S32.HI R13, RZ, 0x1f, R25 ;  /* 0x0000001fff0d7819 */ /* 0x000fe40000011419 */
[----:B------:R-:W-:Y:S01]  /*3e70*/  SHF.R.U64 R9, R24, 0x1f, R9 ;  /* 0x0000001f18097819 */ /* 0x000fe20000001209 */
[----:B------:R-:W-:Y:S01]  /*3e80*/  IMAD.WIDE.U32 R24, R25, -0x7fff81ce, R4 ;  /* 0x80007e3219187825 */ /* 0x000fe200078e0004 */
[----:B------:R-:W-:-:S02]  /*3e90*/  IADD3 R27, PT, PT, R22, R7, RZ ;  /* 0x00000007161b7210 */ /* 0x000fc40007ffe0ff */
[----:B------:R-:W-:Y:S01]  /*3ea0*/  IADD3 R37, PT, PT, R41, R37, RZ ;  /* 0x0000002529257210 */ /* 0x000fe20007ffe0ff */
[----:B------:R-:W-:Y:S01]  /*3eb0*/  IMAD R41, R13, -0x7fff81ce, RZ ;  /* 0x80007e320d297824 */ /* 0x000fe200078e02ff */
[----:B------:R-:W-:Y:S02]  /*3ec0*/  SHF.R.S32.HI R22, RZ, 0x1f, R27 ;  /* 0x0000001fff167819 */ /* 0x000fe4000001141b */
[----:B--2---:R-:W-:Y:S02]  /*3ed0*/  IADD3 R7, PT, PT, R3, R26, RZ ;  /* 0x0000001a03077210 */ /* 0x004fe40007ffe0ff */
[----:B------:R-:W-:Y:S01]  /*3ee0*/  IADD3 R25, PT, PT, R25, R41, RZ ;  /* 0x0000002919197210 */ /* 0x000fe20007ffe0ff */
[----:B------:R-:W-:Y:S01]  /*3ef0*/  IMAD R41, R22, -0x7fff81ce, RZ ;  /* 0x80007e3216297824 */ /* 0x000fe200078e02ff */
[----:B------:R-:W-:Y:S02]  /*3f00*/  SHF.R.U64 R13, R40, 0x1f, R37 ;  /* 0x0000001f280d7819 */ /* 0x000fe40000001225 */
[----:B------:R-:W-:Y:S01]  /*3f10*/  SHF.R.U64 R22, R24, 0x1f, R25 ;  /* 0x0000001f18167819 */ /* 0x000fe20000001219 */
[----:B------:R-:W-:Y:S01]  /*3f20*/  IMAD.WIDE.U32 R24, R7, -0x7fff81ce, R4 ;  /* 0x80007e3207187825 */ /* 0x000fe200078e0004 */
[----:B------:R-:W-:-:S02]  /*3f30*/  SHF.R.S32.HI R37, RZ, 0x1f, R7 ;  /* 0x0000001fff257819 */ /* 0x000fc40000011407 */
[----:B------:R-:W2:Y:S01]  /*3f40*/  LDG.E.CONSTANT R7, desc[UR12][R16.64+0x4] ;  /* 0x0000040c10077981 */ /* 0x000ea2000c1e9900 */
[----:B------:R-:W-:Y:S01]  /*3f50*/  IMAD.WIDE.U32 R26, R27, -0x7fff81ce, R4 ;  /* 0x80007e321b1a7825 */ /* 0x000fe200078e0004 */
[----:B------:R-:W-:-:S03]  /*3f60*/  IADD3 R3, PT, PT, R3, R34, RZ ;  /* 0x0000002203037210 */ /* 0x000fc60007ffe0ff */
[----:B------:R-:W-:Y:S01]  /*3f70*/  IMAD R43, R37, -0x7fff81ce, RZ ;  /* 0x80007e32252b7824 */ /* 0x000fe200078e02ff */
[----:B------:R-:W-:Y:S01]  /*3f80*/  IADD3 R37, PT, PT, R27, R41, RZ ;  /* 0x000000291b257210 */ /* 0x000fe20007ffe0ff */
[----:B------:R-:W-:Y:S01]  /*3f90*/  IMAD.WIDE.U32 R40, R3, -0x7fff81ce, R4 ;  /* 0x80007e3203287825 */ /* 0x000fe200078e0004 */
[----:B------:R-:W-:Y:S02]  /*3fa0*/  SHF.R.S32.HI R34, RZ, 0x1f, R3 ;  /* 0x0000001fff227819 */ /* 0x000fe40000011403 */
[----:B------:R-:W3:Y:S01]  /*3fb0*/  LDG.E.CONSTANT R3, desc[UR12][R30.64+0x8] ;  /* 0x0000080c1e037981 */ /* 0x000ee2000c1e9900 */
[----:B------:R-:W-:Y:S02]  /*3fc0*/  SHF.R.U64 R26, R26, 0x1f, R37 ;  /* 0x0000001f1a1a7819 */ /* 0x000fe40000001225 */
[----:B------:R-:W-:Y:S02]  /*3fd0*/  IADD3 R27, PT, PT, R25, R43, RZ ;  /* 0x0000002b191b7210 */ /* 0x000fe40007ffe0ff */
[----:B------:R-:W-:-:S02]  /*3fe0*/  IADD3 R33, PT, PT, R28, R33, RZ ;  /* 0x000000211c217210 */ /* 0x000fc40007ffe0ff */
[C---:B----4-:R-:W-:Y:S02]  /*3ff0*/  IADD3 R43, PT, PT, R15.reuse, R22, RZ ;  /* 0x000000160f2b7210 */ /* 0x050fe40007ffe0ff */
[----:B------:R-:W-:Y:S02]  /*4000*/  IADD3 R45, PT, PT, R15, R26, RZ ;  /* 0x0000001a0f2d7210 */ /* 0x000fe40007ffe0ff */
[----:B------:R-:W4:Y:S01]  /*4010*/  LDG.E.CONSTANT R15, desc[UR12][R20.64+0x84] ;  /* 0x0000840c140f7981 */ /* 0x000f22000c1e9900 */
[----:B------:R-:W-:Y:S02]  /*4020*/  SHF.R.S32.HI R22, RZ, 0x1f, R23 ;  /* 0x0000001fff167819 */ /* 0x000fe40000011417 */
[----:B------:R-:W-:Y:S02]  /*4030*/  SHF.R.S32.HI R37, RZ, 0x1f, R33 ;  /* 0x0000001fff257819 */ /* 0x000fe40000011421 */
[----:B------:R-:W-:Y:S01]  /*4040*/  SHF.R.U64 R27, R24, 0x1f, R27 ;  /* 0x0000001f181b7819 */ /* 0x000fe2000000121b */
[----:B------:R-:W-:Y:S01]  /*4050*/  IMAD.WIDE.U32 R24, R33, -0x7fff81ce, R4 ;  /* 0x80007e3221187825 */ /* 0x000fe200078e0004 */
[----:B------:R-:W4:Y:S03]  /*4060*/  LDG.E.CONSTANT R26, desc[UR12][R16.64+0xc4004] ;  /* 0x0c40040c101a7981 */ /* 0x000f26000c1e9900 */
[----:B------:R-:W-:-:S02]  /*4070*/  IMAD R33, R34, -0x7fff81ce, RZ ;  /* 0x80007e3222217824 */ /* 0x000fc400078e02ff */
[----:B------:R-:W-:Y:S01]  /*4080*/  IMAD R22, R22, 0x3fc80000, RZ ;  /* 0x3fc8000016167824 */ /* 0x000fe200078e02ff */
[----:B------:R-:W4:Y:S01]  /*4090*/  LDG.E.CONSTANT R34, desc[UR12][R30.64+0x88] ;  /* 0x0000880c1e227981 */ /* 0x000f22000c1e9900 */
[----:B------:R-:W-:Y:S02]  /*40a0*/  IMAD R37, R37, -0x7fff81ce, RZ ;  /* 0x80007e3225257824 */ /* 0x000fe400078e02ff */
[----:B------:R-:W-:Y:S01]  /*40b0*/  IMAD R47, R23, 0xfb01, R22 ;  /* 0x0000fb01172f7824 */ /* 0x000fe200078e0216 */
[----:B------:R-:W-:Y:S01]  /*40c0*/  IADD3 R41, PT, PT, R41, R33, RZ ;  /* 0x0000002129297210 */ /* 0x000fe20007ffe0ff */
[--C-:B------:R-:W-:Y:S01]  /*40d0*/  IMAD.WIDE.U32 R22, R23, 0x3fc80000, R4.reuse ;  /* 0x3fc8000017167825 */ /* 0x100fe200078e0004 */
[----:B------:R-:W-:Y:S02]  /*40e0*/  IADD3 R33, PT, PT, R25, R37, RZ ;  /* 0x0000002519217210 */ /* 0x000fe40007ffe0ff */
[----:B------:R-:W4:Y:S02]  /*40f0*/  LDG.E.CONSTANT R37, desc[UR12][R20.64+0x8] ;  /* 0x0000080c14257981 */ /* 0x000f24000c1e9900 */
[----:B------:R-:W-:Y:S01]  /*4100*/  IADD3 R23, PT, PT, R23, R47, RZ ;  /* 0x0000002f17177210 */ /* 0x000fe20007ffe0ff */
[----:B------:R-:W-:Y:S01]  /*4110*/  IMAD.WIDE R42, R43, 0x66785f0d, R4 ;  /* 0x66785f0d2b2a7825 */ /* 0x000fe200078e0204 */
[----:B------:R-:W-:-:S02]  /*4120*/  SHF.R.U64 R33, R24, 0x1f, R33 ;  /* 0x0000001f18217819 */ /* 0x000fc40000001221 */
[----:B------:R-:W-:Y:S01]  /*4130*/  SHF.R.U64 R38, R22, 0x1f, R23 ;  /* 0x0000001f16267819 */ /* 0x000fe20000001217 */
[----:B------:R-:W0:Y:S01]  /*4140*/  LDC.64 R24, c[0x0][0x390] ;  /* 0x0000e400ff187b82 */ /* 0x000e220000000a00 */
[----:B------:R-:W-:Y:S01]  /*4150*/  IMAD.WIDE R22, R45, 0x66785f0d, R4 ;  /* 0x66785f0d2d167825 */ /* 0x000fe200078e0204 */
[----:B------:R-:W-:Y:S02]  /*4160*/  SHF.R.U64 R43, R42, 0x1f, R43 ;  /* 0x0000001f2a2b7819 */ /* 0x000fe4000000122b */
[----:B------:R-:W-:Y:S01]  /*4170*/  SHF.R.U64 R41, R40, 0x1f, R41 ;  /* 0x0000001f28297819 */ /* 0x000fe20000001229 */
[----:B------:R-:W4:Y:S01]  /*4180*/  LDG.E.CONSTANT R42, desc[UR12][R16.64+0x620c] ;  /* 0x00620c0c102a7981 */ /* 0x000f22000c1e9900 */
[----:B------:R-:W-:Y:S02]  /*4190*/  SHF.R.U64 R49, R22, 0x1f, R23 ;  /* 0x0000001f16317819 */ /* 0x000fe40000001217 */
[----:B-----5:R-:W-:Y:S01]  /*41a0*/  VIADDMNMX R47, R0, R43, RZ, !PT ;  /* 0x0000002b002f7246 */ /* 0x020fe200078001ff */
[----:B------:R-:W5:Y:S01]  /*41b0*/  LDG.E.CONSTANT R40, desc[UR12][R16.64+0x6200] ;  /* 0x0062000c10287981 */ /* 0x000f62000c1e9900 */
[----:B------:R-:W-:-:S02]  /*41c0*/  IADD3 R43, PT, PT, R28, R35, RZ ;  /* 0x000000231c2b7210 */ /* 0x000fc40007ffe0ff */
[----:B------:R-:W-:Y:S01]  /*41d0*/  VIADDMNMX R49, R32, R49, RZ, !PT ;  /* 0x0000003120317246 */ /* 0x000fe200078001ff */
[----:B------:R-:W5:Y:S04]  /*41e0*/  LDG.E.CONSTANT R0, desc[UR12][R16.64+0xca204] ;  /* 0x0ca2040c10007981 */ /* 0x000f68000c1e9900 */
[----:B------:R-:W5:Y:S04]  /*41f0*/  LDG.E.CONSTANT R28, desc[UR12][R20.64+0x88] ;  /* 0x0000880c141c7981 */ /* 0x000f68000c1e9900 */
[----:B------:R-:W5:Y:S01]  /*4200*/  LDG.E.CONSTANT R32, desc[UR12][R30.64+0xc] ;  /* 0x00000c0c1e207981 */ /* 0x000f62000c1e9900 */
[----:B------:R-:W-:-:S03]  /*4210*/  IADD3 R23, PT, PT, R14, R41, RZ ;  /* 0x000000290e177210 */ /* 0x000fc60007ffe0ff */
[----:B------:R-:W5:Y:S04]  /*4220*/  LDG.E.CONSTANT R35, desc[UR12][R16.64+0xc4008] ;  /* 0x0c40080c10237981 */ /* 0x000f68000c1e9900 */
[----:B------:R1:W5:Y:S01]  /*4230*/  LDG.E.CONSTANT R41, desc[UR12][R30.64+0x8c] ;  /* 0x00008c0c1e297981 */ /* 0x000362000c1e9900 */
[----:B------:R-:W-:Y:S01]  /*4240*/  IMAD.WIDE R22, R23, 0x66785f0d, R4 ;  /* 0x66785f0d17167825 */ /* 0x000fe200078e0204 */
[----:B------:R-:W-:Y:S02]  /*4250*/  IADD3 R27, PT, PT, R14, R27, RZ ;  /* 0x0000001b0e1b7210 */ /* 0x000fe40007ffe0ff */
[----:B------:R-:W-:Y:S01]  /*4260*/  SHF.R.S32.HI R14, RZ, 0x1f, R43 ;  /* 0x0000001fff0e7819 */ /* 0x000fe2000001142b */
[----:B0-----:R-:W-:Y:S02]  /*4270*/  IMAD.WIDE.U32 R24, R19, 0x4, R24 ;  /* 0x0000000413187825 */ /* 0x001fe400078e0018 */
[----:B------:R-:W5:Y:S01]  /*4280*/  LDG.E.CONSTANT R19, desc[UR12][R16.64+0x8] ;  /* 0x0000080c10137981 */ /* 0x000f62000c1e9900 */
[----:B------:R-:W-:Y:S01]  /*4290*/  SHF.R.U64 R45, R22, 0x1f, R23 ;  /* 0x0000001f162d7819 */ /* 0x000fe20000001217 */
[----:B------:R-:W-:-:S02]  /*42a0*/  IMAD.WIDE.U32 R22, R43, -0x7fff81ce, R4 ;  /* 0x80007e322b167825 */ /* 0x000fc400078e0004 */
[----:B------:R0:W-:Y:S02]  /*42b0*/  STG.E desc[UR12][R24.64], R47 ;  /* 0x0000002f18007986 */ /* 0x0001e4000c10190c */
[----:B------:R-:W-:Y:S01]  /*42c0*/  IMAD R43, R14, -0x7fff81ce, RZ ;  /* 0x80007e320e2b7824 */ /* 0x000fe200078e02ff */
[----:B------:R-:W-:Y:S01]  /*42d0*/  VIADDMNMX R45, R12, R45, RZ, !PT ;  /* 0x0000002d0c2d7246 */ /* 0x000fe200078001ff */
[----:B------:R-:W5:Y:S03]  /*42e0*/  LDG.E.CONSTANT R14, desc[UR12][R20.64+0x8c] ;  /* 0x00008c0c140e7981 */ /* 0x000f66000c1e9900 */
[----:B------:R-:W-:Y:S01]  /*42f0*/  IADD3 R43, PT, PT, R23, R43, RZ ;  /* 0x0000002b172b7210 */ /* 0x000fe20007ffe0ff */
[----:B------:R-:W5:Y:S01]  /*4300*/  LDG.E.CONSTANT R12, desc[UR12][R20.64+0xc] ;  /* 0x00000c0c140c7981 */ /* 0x000f62000c1e9900 */
[----:B0-----:R-:W-:-:S04]  /*4310*/  IADD3 R47, PT, PT, R29, R10, RZ ;  /* 0x0000000a1d2f7210 */ /* 0x001fc80007ffe0ff */
[----:B------:R-:W-:Y:S02]  /*4320*/  SHF.R.S32.HI R10, RZ, 0x1f, R47 ;  /* 0x0000001fff0a7819 */ /* 0x000fe4000001142f */
[----:B------:R-:W-:Y:S01]  /*4330*/  SHF.R.U64 R43, R22, 0x1f, R43 ;  /* 0x0000001f162b7819 */ /* 0x000fe2000000122b */
[----:B------:R-:W-:Y:S01]  /*4340*/  IMAD.WIDE.U32 R22, R47, -0x7fff81ce, R4 ;  /* 0x80007e322f167825 */ /* 0x000fe200078e0004 */
[----:B-1----:R-:W-:Y:S01]  /*4350*/  IADD3 R31, PT, PT, R6, R33, RZ ;  /* 0x00000021061f7210 */ /* 0x002fe20007ffe0ff */
[----:B------:R-:W5:Y:S02]  /*4360*/  LDG.E.CONSTANT R21, desc[UR12][R16.64+0xc] ;  /* 0x00000c0c10157981 */ /* 0x000f64000c1e9900 */
[----:B------:R-:W-:Y:S01]  /*4370*/  IMAD R47, R10, -0x7fff81ce, RZ ;  /* 0x80007e320a2f7824 */ /* 0x000fe200078e02ff */
[----:B------:R-:W-:Y:S01]  /*4380*/  SHF.R.S32.HI R10, RZ, 0x1f, R11 ;  /* 0x0000001fff0a7819 */ /* 0x000fe2000001140b */
[----:B------:R-:W5:Y:S04]  /*4390*/  LDG.E.CONSTANT R20, desc[UR12][R16.64+0xc400c] ;  /* 0x0c400c0c10147981 */ /* 0x000f68000c1e9900 */
[----:B------:R-:W-:Y:S01]  /*43a0*/  IMAD R10, R10, 0x3fc80000, RZ ;  /* 0x3fc800000a0a7824 */ /* 0x000fe200078e02ff */
[----:B------:R-:W-:Y:S01]  /*43b0*/  IADD3 R23, PT, PT, R23, R47, RZ ;  /* 0x0000002f17177210 */ /* 0x000fe20007ffe0ff */
[----:B------:R-:W-:-:S04]  /*43c0*/  IMAD.WIDE R30, R31, 0x66785f0d, R4 ;  /* 0x66785f0d1f1e7825 */ /* 0x000fc800078e0204 */
[C---:B------:R-:W-:Y:S02]  /*43d0*/  IMAD R33, R11.reuse, 0xfb01, R10 ;  /* 0x0000fb010b217824 */ /* 0x040fe400078e020a */
[----:B------:R-:W-:Y:S01]  /*43e0*/  IMAD.WIDE.U32 R10, R11, 0x3fc80000, R4 ;  /* 0x3fc800000b0a7825 */ /* 0x000fe200078e0004 */
[----:B------:R-:W-:Y:S02]  /*43f0*/  SHF.R.U64 R22, R22, 0x1f, R23 ;  /* 0x0000001f16167819 */ /* 0x000fe40000001217 */
[----:B------:R-:W-:Y:S01]  /*4400*/  SHF.R.U64 R46, R30, 0x1f, R31 ;  /* 0x0000001f1e2e7819 */ /* 0x000fe2000000121f */
[----:B------:R-:W5:Y:S01]  /*4410*/  LDG.E.CONSTANT R23, desc[UR12][R16.64+0xca208] ;  /* 0x0ca2080c10177981 */ /* 0x000f62000c1e9900 */
[----:B------:R-:W-:-:S03]  /*4420*/  IADD3 R11, PT, PT, R11, R33, RZ ;  /* 0x000000210b0b7210 */ /* 0x000fc60007ffe0ff */
[----:B------:R-:W5:Y:S04]  /*4430*/  LDG.E.CONSTANT R33, desc[UR12][R16.64+0x6204] ;  /* 0x0062040c10217981 */ /* 0x000f68000c1e9900 */
[----:B------:R3:W5:Y:S01]  /*4440*/  LDG.E.CONSTANT R31, desc[UR12][R16.64+0x6208] ;  /* 0x0062080c101f7981 */ /* 0x000762000c1e9900 */
[----:B------:R-:W-:Y:S02]  /*4450*/  SHF.R.U64 R30, R10, 0x1f, R11 ;  /* 0x0000001f0a1e7819 */ /* 0x000fe4000000120b */
[----:B------:R-:W-:Y:S01]  /*4460*/  IADD3 R11, PT, PT, R29, R18, RZ ;  /* 0x000000121d0b7210 */ /* 0x000fe20007ffe0ff */
[----:B------:R2:W-:Y:S01]  /*4470*/  STG.E desc[UR12][R24.64+0xca200], R45 ;  /* 0x0ca2002d18007986 */ /* 0x0005e2000c10190c */
[----:B------:R-:W-:Y:S02]  /*4480*/  IADD3 R43, PT, PT, R6, R43, RZ ;  /* 0x0000002b062b7210 */ /* 0x000fe40007ffe0ff */
[----:B------:R-:W-:-:S05]  /*4490*/  SHF.R.S32.HI R10, RZ, 0x1f, R11 ;  /* 0x0000001fff0a7819 */ /* 0x000fca000001140b */
[----:B------:R-:W-:Y:S02]  /*44a0*/  IMAD R47, R10, -0x7fff81ce, RZ ;  /* 0x80007e320a2f7824 */ /* 0x000fe400078e02ff */
[--C-:B------:R-:W-:Y:S01]  /*44b0*/  IMAD.WIDE.U32 R10, R11, -0x7fff81ce, R4.reuse ;  /* 0x80007e320b0a7825 */ /* 0x100fe200078e0004 */
[----:B------:R-:W-:Y:S01]  /*44c0*/  STG.E desc[UR12][R24.64+0xc4000], R49 ;  /* 0x0c40003118007986 */ /* 0x000fe2000c10190c */
[----:B--2---:R-:W-:Y:S02]  /*44d0*/  VIADDMNMX R45, R7, R46, RZ, !PT ;  /* 0x0000002e072d7246 */ /* 0x004fe400078001ff */
[----:B------:R-:W-:-:S05]  /*44e0*/  IMAD.WIDE R6, R27, 0x66785f0d, R4 ;  /* 0x66785f0d1b067825 */ /* 0x000fca00078e0204 */
[----:B------:R-:W-:Y:S01]  /*44f0*/  SHF.R.U64 R27, R6, 0x1f, R7 ;  /* 0x0000001f061b7819 */ /* 0x000fe20000001207 */
[----:B------:R-:W-:Y:S01]  /*4500*/  IMAD.WIDE R6, R43, 0x66785f0d, R4 ;  /* 0x66785f0d2b067825 */ /* 0x000fe200078e0204 */
[----:B---3--:R-:W-:-:S04]  /*4510*/  IADD3 R17, PT, PT, R3, R8, RZ ;  /* 0x0000000803117210 */ /* 0x008fc80007ffe0ff */
[----:B------:R-:W-:Y:S02]  /*4520*/  SHF.R.U64 R29, R6, 0x1f, R7 ;  /* 0x0000001f061d7819 */ /* 0x000fe40000001207 */
[----:B------:R-:W-:Y:S02]  /*4530*/  IADD3 R7, PT, PT, R11, R47, RZ ;  /* 0x0000002f0b077210 */ /* 0x000fe40007ffe0ff */
[----:B------:R-:W-:Y:S02]  /*4540*/  IADD3 R3, PT, PT, R3, R2, RZ ;  /* 0x0000000203037210 */ /* 0x000fe40007ffe0ff */
[----:B------:R-:W-:Y:S02]  /*4550*/  SHF.R.S32.HI R2, RZ, 0x1f, R17 ;  /* 0x0000001fff027819 */ /* 0x000fe40000011411 */
[----:B------:R-:W-:Y:S02]  /*4560*/  SHF.R.U64 R10, R10, 0x1f, R7 ;  /* 0x0000001f0a0a7819 */ /* 0x000fe40000001207 */
[----:B------:R-:W-:Y:S01]  /*4570*/  SHF.R.S32.HI R8, RZ, 0x1f, R3 ;  /* 0x0000001fff087819 */ /* 0x000fe20000011403 */
[----:B------:R-:W-:Y:S01]  /*4580*/  IMAD.WIDE.U32 R6, R17, -0x7fff81ce, R4 ;  /* 0x80007e3211067825 */ /* 0x000fe200078e0004 */
[----:B----4-:R-:W-:-:S03]  /*4590*/  IADD3 R11, PT, PT, R15, R10, RZ ;  /* 0x0000000a0f0b7210 */ /* 0x010fc60007ffe0ff */
[----:B------:R-:W-:Y:S02]  /*45a0*/  IMAD R17, R2, -0x7fff81ce, RZ ;  /* 0x80007e3202117824 */ /* 0x000fe400078e02ff */
[----:B------:R-:W-:-:S04]  /*45b0*/  IMAD.WIDE.U32 R2, R3, -0x7fff81ce, R4 ;  /* 0x80007e3203027825 */ /* 0x000fc800078e0004 */
[----:B------:R-:W-:Y:S01]  /*45c0*/  IMAD R43, R8, -0x7fff81ce, RZ ;  /* 0x80007e32082b7824 */ /* 0x000fe200078e02ff */
[----:B------:R-:W-:Y:S01]  /*45d0*/  IADD3 R17, PT, PT, R7, R17, RZ ;  /* 0x0000001107117210 */ /* 0x000fe20007ffe0ff */
[----:B------:R-:W-:-:S03]  /*45e0*/  IMAD.WIDE R10, R11, 0x66785f0d, R4 ;  /* 0x66785f0d0b0a7825 */ /* 0x000fc600078e0204 */
[----:B------:R-:W-:Y:S02]  /*45f0*/  IADD3 R7, PT, PT, R3, R43, RZ ;  /* 0x0000002b03077210 */ /* 0x000fe40007ffe0ff */
[----:B------:R-:W-:Y:S02]  /*4600*/  IADD3 R3, PT, PT, R34, R13, RZ ;  /* 0x0000000d22037210 */ /* 0x000fe40007ffe0ff */
[----:B------:R-:W-:Y:S02]  /*4610*/  SHF.R.U64 R6, R6, 0x1f, R17 ;  /* 0x0000001f06067819 */ /* 0x000fe40000001211 */
[----:B------:R-:W-:Y:S02]  /*4620*/  SHF.R.U64 R11, R10, 0x1f, R11 ;  /* 0x0000001f0a0b7819 */ /* 0x000fe4000000120b */
[----:B------:R-:W-:Y:S02]  /*4630*/  SHF.R.S32.HI R10, RZ, 0x1f, R3 ;  /* 0x0000001fff0a7819 */ /* 0x000fe40000011403 */
[----:B------:R-:W-:-:S02]  /*4640*/  SHF.R.U64 R16, R2, 0x1f, R7 ;  /* 0x0000001f02107819 */ /* 0x000fc40000001207 */
[----:B------:R-:W-:Y:S02]  /*4650*/  IADD3 R15, PT, PT, R15, R22, RZ ;  /* 0x000000160f0f7210 */ /* 0x000fe40007ffe0ff */
[----:B------:R-:W-:Y:S01]  /*4660*/  IADD3 R7, PT, PT, R37, R6, RZ ;  /* 0x0000000625077210 */ /* 0x000fe20007ffe0ff */
[----:B------:R-:W-:Y:S01]  /*4670*/  IMAD.WIDE.U32 R2, R3, -0x7fff81ce, R4 ;  /* 0x80007e3203027825 */ /* 0x000fe200078e0004 */
[----:B------:R-:W-:-:S03]  /*4680*/  IADD3 R13, PT, PT, R34, R9, RZ ;  /* 0x00000009220d7210 */ /* 0x000fc60007ffe0ff */
[----:B------:R-:W-:Y:S02]  /*4690*/  IMAD R17, R10, -0x7fff81ce, RZ ;  /* 0x80007e320a117824 */ /* 0x000fe400078e02ff */
[----:B------:R-:W-:Y:S01]  /*46a0*/  IMAD.WIDE R8, R15, 0x66785f0d, R4 ;  /* 0x66785f0d0f087825 */ /* 0x000fe200078e0204 */
[----:B------:R-:W-:-:S03]  /*46b0*/  SHF.R.S32.HI R15, RZ, 0x1f, R13 ;  /* 0x0000001fff0f7819 */ /* 0x000fc6000001140d */
[----:B------:R-:W-:Y:S01]  /*46c0*/  IMAD.WIDE R6, R7, 0x66785f0d, R4 ;  /* 0x66785f0d07067825 */ /* 0x000fe200078e0204 */
[----:B------:R-:W-:Y:S02]  /*46d0*/  IADD3 R37, PT, PT, R37, R16, RZ ;  /* 0x0000001025257210 */ /* 0x000fe40007ffe0ff */
[----:B------:R-:W-:Y:S01]  /*46e0*/  IADD3 R3, PT, PT, R3, R17, RZ ;  /* 0x0000001103037210 */ /* 0x000fe20007ffe0ff */
[----:B------:R-:W-:Y:S01]  /*46f0*/  IMAD R15, R15, -0x7fff81ce, RZ ;  /* 0x80007e320f0f7824 */ /* 0x000fe200078e02ff */
[----:B------:R-:W-:Y:S01]  /*4700*/  SHF.R.U64 R16, R6, 0x1f, R7 ;  /* 0x0000001f06107819 */ /* 0x000fe20000001207 */
[----:B------:R-:W-:Y:S01]  /*4710*/  IMAD.WIDE.U32 R6, R13, -0x7fff81ce, R4 ;  /* 0x80007e320d067825 */ /* 0x000fe200078e0004 */
[----:B------:R-:W-:Y:S02]  /*4720*/  SHF.R.U64 R10, R8, 0x1f, R9 ;  /* 0x0000001f080a7819 */ /* 0x000fe40000001209 */
[----:B------:R-:W-:Y:S01]  /*4730*/  SHF.R.U64 R3, R2, 0x1f, R3 ;  /* 0x0000001f02037819 */ /* 0x000fe20000001203 */
[----:B------:R-:W-:Y:S01]  /*4740*/  IMAD.WIDE R8, R37, 0x66785f0d, R4 ;  /* 0x66785f0d25087825 */ /* 0x000fe200078e0204 */
[----:B-----5:R-:W-:-:S02]  /*4750*/  VIADDMNMX R13, R0, R11, RZ, !PT ;  /* 0x0000000b000d7246 */ /* 0x020fc400078001ff */
[----:B------:R-:W-:Y:S02]  /*4760*/  IADD3 R3, PT, PT, R28, R3, RZ ;  /* 0x000000031c037210 */ /* 0x000fe40007ffe0ff */
[----:B------:R-:W-:Y:S02]  /*4770*/  IADD3 R11, PT, PT, R7, R15, RZ ;  /* 0x0000000f070b7210 */ /* 0x000fe40007ffe0ff */
[----:B------:R-:W-:Y:S02]  /*4780*/  SHF.R.U64 R8, R8, 0x1f, R9 ;  /* 0x0000001f08087819 */ /* 0x000fe40000001209 */
[C---:B------:R-:W-:Y:S02]  /*4790*/  IADD3 R39, PT, PT, R32.reuse, R39, RZ ;  /* 0x0000002720277210 */ /* 0x040fe40007ffe0ff */
[----:B------:R-:W-:Y:S01]  /*47a0*/  IADD3 R9, PT, PT, R32, R36, RZ ;  /* 0x0000002420097210 */ /* 0x000fe20007ffe0ff */
[----:B------:R-:W-:Y:S01]  /*47b0*/  IMAD.WIDE R2, R3, 0x66785f0d, R4 ;  /* 0x66785f0d03027825 */ /* 0x000fe200078e0204 */
[----:B------:R-:W-:-:S02]  /*47c0*/  SHF.R.U64 R11, R6, 0x1f, R11 ;  /* 0x0000001f060b7819 */ /* 0x000fc4000000120b */
[----:B------:R-:W-:Y:S02]  /*47d0*/  SHF.R.S32.HI R6, RZ, 0x1f, R39 ;  /* 0x0000001fff067819 */ /* 0x000fe40000011427 */
[----:B------:R-:W-:Y:S02]  /*47e0*/  SHF.R.S32.HI R15, RZ, 0x1f, R9 ;  /* 0x0000001fff0f7819 */ /* 0x000fe40000011409 */
[----:B------:R-:W-:Y:S01]  /*47f0*/  SHF.R.U64 R0, R2, 0x1f, R3 ;  /* 0x0000001f02007819 */ /* 0x000fe20000001203 */
[--C-:B------:R-:W-:Y:S01]  /*4800*/  IMAD.WIDE.U32 R2, R39, -0x7fff81ce, R4.reuse ;  /* 0x80007e3227027825 */ /* 0x100fe200078e0004 */
[----:B------:R-:W-:Y:S02]  /*4810*/  VIADDMNMX R35, R35, R8, RZ, !PT ;  /* 0x0000000823237246 */ /* 0x000fe400078001ff */
[----:B------:R-:W-:Y:S01]  /*4820*/  IADD3 R7, PT, PT, R41, R38, RZ ;  /* 0x0000002629077210 */ /* 0x000fe20007ffe0ff */
[----:B------:R-:W-:Y:S02]  /*4830*/  IMAD R17, R6, -0x7fff81ce, RZ ;  /* 0x80007e3206117824 */ /* 0x000fe400078e02ff */
[----:B------:R-:W-:Y:S01]  /*4840*/  IMAD.WIDE.U32 R8, R9, -0x7fff81ce, R4 ;  /* 0x80007e3209087825 */ /* 0x000fe200078e0004 */
[----:B------:R-:W-:-:S03]  /*4850*/  IADD3 R41, PT, PT, R41, R30, RZ ;  /* 0x0000001e29297210 */ /* 0x000fc60007ffe0ff */
[----:B------:R-:W-:Y:S01]  /*4860*/  IMAD R15, R15, -0x7fff81ce, RZ ;  /* 0x80007e320f0f7824 */ /* 0x000fe200078e02ff */
[----:B------:R0:W-:Y:S01]  /*4870*/  STG.E desc[UR12][R24.64+0xca204], R13 ;  /* 0x0ca2040d18007986 */ /* 0x0001e2000c10190c */
[----:B------:R-:W-:Y:S02]  /*4880*/  IADD3 R17, PT, PT, R3, R17, RZ ;  /* 0x0000001103117210 */ /* 0x000fe40007ffe0ff */
[----:B------:R-:W-:Y:S02]  /*4890*/  VIADDMNMX R19, R19, R16, RZ, !PT ;  /* 0x0000001013137246 */ /* 0x000fe400078001ff */
[----:B------:R-:W-:Y:S02]  /*48a0*/  IADD3 R3, PT, PT, R9, R15, RZ ;  /* 0x0000000f09037210 */ /* 0x000fe40007ffe0ff */
[----:B------:R-:W-:Y:S02]  /*48b0*/  SHF.R.S32.HI R9, RZ, 0x1f, R41 ;  /* 0x0000001fff097819 */ /* 0x000fe40000011429 */
[----:B0-----:R-:W-:Y:S01]  /*48c0*/  SHF.R.S32.HI R13, RZ, 0x1f, R7 ;  /* 0x0000001fff0d7819 */ /* 0x001fe20000011407 */
[----:B------:R0:W-:Y:S01]  /*48d0*/  STG.E desc[UR12][R24.64+0x8], R19 ;  /* 0x0000081318007986 */ /* 0x0001e2000c10190c */
[----:B------:R-:W-:Y:S01]  /*48e0*/  IADD3 R11, PT, PT, R28, R11, RZ ;  /* 0x0000000b1c0b7210 */ /* 0x000fe20007ffe0ff */
[----:B------:R-:W-:Y:S01]  /*48f0*/  IMAD.WIDE.U32 R6, R7, -0x7fff81ce, R4 ;  /* 0x80007e3207067825 */ /* 0x000fe200078e0004 */
[----:B------:R-:W-:-:S03]  /*4900*/  SHF.R.U64 R17, R2, 0x1f, R17 ;  /* 0x0000001f02117819 */ /* 0x000fc60000001211 */
[----:B------:R-:W-:Y:S01]  /*4910*/  IMAD R15, R13, -0x7fff81ce, RZ ;  /* 0x80007e320d0f7824 */ /* 0x000fe200078e02ff */
[----:B------:R-:W-:Y:S01]  /*4920*/  SHF.R.U64 R13, R8, 0x1f, R3 ;  /* 0x0000001f080d7819 */ /* 0x000fe20000001203 */
[----:B------:R-:W-:-:S04]  /*4930*/  IMAD.WIDE.U32 R2, R41, -0x7fff81ce, R4 ;  /* 0x80007e3229027825 */ /* 0x000fc800078e0004 */
[----:B0-----:R-:W-:Y:S01]  /*4940*/  IMAD R19, R9, -0x7fff81ce, RZ ;  /* 0x80007e3209137824 */ /* 0x001fe200078e02ff */
[----:B------:R-:W-:Y:S01]  /*4950*/  IADD3 R15, PT, PT, R7, R15, RZ ;  /* 0x0000000f070f7210 */ /* 0x000fe20007ffe0ff */
[----:B------:R-:W-:-:S03]  /*4960*/  IMAD.WIDE R8, R11, 0x66785f0d, R4 ;  /* 0x66785f0d0b087825 */ /* 0x000fc600078e0204 */
[----:B------:R-:W-:Y:S02]  /*4970*/  IADD3 R3, PT, PT, R3, R19, RZ ;  /* 0x0000001303037210 */ /* 0x000fe40007ffe0ff */
[----:B------:R-:W-:Y:S02]  /*4980*/  SHF.R.U64 R11, R6, 0x1f, R15 ;  /* 0x0000001f060b7819 */ /* 0x000fe4000000120f */
[----:B------:R-:W-:Y:S02]  /*4990*/  SHF.R.U64 R8, R8, 0x1f, R9 ;  /* 0x0000001f08087819 */ /* 0x000fe40000001209 */
[----:B------:R-:W-:Y:S02]  /*49a0*/  SHF.R.U64 R9, R2, 0x1f, R3 ;  /* 0x0000001f02097819 */ /* 0x000fe40000001203 */
[C---:B------:R-:W-:Y:S02]  /*49b0*/  IADD3 R7, PT, PT, R12.reuse, R17, RZ ;  /* 0x000000110c077210 */ /* 0x040fe40007ffe0ff */
[----:B------:R-:W-:-:S02]  /*49c0*/  IADD3 R13, PT, PT, R12, R13, RZ ;  /* 0x0000000d0c0d7210 */ /* 0x000fc40007ffe0ff */
[C---:B------:R-:W-:Y:S02]  /*49d0*/  IADD3 R3, PT, PT, R14.reuse, R11, RZ ;  /* 0x0000000b0e037210 */ /* 0x040fe40007ffe0ff */
        /* <DEDUP_REMOVED lines=30> */
.L_x_423:
        /* <DEDUP_REMOVED lines=12> */
.L_x_518:


//--------------------- .text.fused_nn_conv2d_cast_fixed_point_multiply_add_cast_nn_relu_cast_fixed_point_mult_18399029763786111876__11_kernel0 --------------------------
	.section	.text.fused_nn_conv2d_cast_fixed_point_multiply_add_cast_nn_relu_cast_fixed_point_mult_18399029763786111876__11_kernel0,"ax",@progbits
	.align	128
        .global         fused_nn_conv2d_cast_fixed_point_multiply_add_cast_nn_relu_cast_fixed_point_mult_18399029763786111876__11_kernel0
        .type           fused_nn_conv2d_cast_fixed_point_multiply_add_cast_nn_relu_cast_fixed_point_mult_18399029763786111876__11_kernel0,@function
        .size           fused_nn_conv2d_cast_fixed_point_multiply_add_cast_nn_relu_cast_fixed_point_mult_18399029763786111876__11_kernel0,(.L_x_519 - fused_nn_conv2d_cast_fixed_point_multiply_add_cast_nn_relu_cast_fixed_point_mult_18399029763786111876__11_kernel0)
        .other          fused_nn_conv2d_cast_fixed_point_multiply_add_cast_nn_relu_cast_fixed_point_mult_18399029763786111876__11_kernel0,@"STO_CUDA_ENTRY STV_DEFAULT"
fused_nn_conv2d_cast_fixed_point_multiply_add_cast_nn_relu_cast_fixed_point_mult_18399029763786111876__11_kernel0:
.text.fused_nn_conv2d_cast_fixed_point_multiply_add_cast_nn_relu_cast_fixed_point_mult_18399029763786111876__11_kernel0:
        /* <DEDUP_REMOVED lines=78> */
.L_x_427:
[----:B------:R-:W-:Y:S05]  /*04e0*/  BSYNC.RECONVERGENT B1 ;  /* 0x0000000000017941 */ /* 0x000fea0003800200 */
.L_x_426:
[----:B-----5:R1:W-:Y:S02]  /*04f0*/  STS [R8+UR6], R7 ;  /* 0x0000000708007988 */ /* 0x0203e40008000806 */
.L_x_425:
[----:B------:R-:W-:Y:S05]  /*0500*/  BSYNC.RECONVERGENT B0 ;  /* 0x0000000000007941 */ /* 0x000fea0003800200 */
.L_x_424:
        /* <DEDUP_REMOVED lines=51> */
.L_x_431:
[----:B------:R-:W-:Y:S05]  /*0840*/  BSYNC.RECONVERGENT B1 ;  /* 0x0000000000017941 */ /* 0x000fea0003800200 */
.L_x_430:
[----:B-----5:R2:W-:Y:S02]  /*0850*/  STS [R8+UR6+0x200], R7 ;  /* 0x0002000708007988 */ /* 0x0205e40008000806 */
.L_x_429:
[----:B------:R-:W-:Y:S05]  /*0860*/  BSYNC.RECONVERGENT B0 ;  /* 0x0000000000007941 */ /* 0x000fea0003800200 */
.L_x_428:
        /* <DEDUP_REMOVED lines=261> */
.L_x_440:
        /* <DEDUP_REMOVED lines=15> */
.L_x_435:
[----:B------:R-:W-:Y:S05]  /*19b0*/  BSYNC.RECONVERGENT B1 ;  /* 0x0000000000017941 */ /* 0x000fea0003800200 */
.L_x_434:
[----:B-----5:R1:W-:Y:S02]  /*19c0*/  STS [R13], R8 ;  /* 0x000000080d007388 */ /* 0x0203e40000000800 */
.L_x_433:
[----:B------:R-:W-:Y:S05]  /*19d0*/  BSYNC.RECONVERGENT B0 ;  /* 0x0000000000007941 */ /* 0x000fea0003800200 */
.L_x_432:
        /* <DEDUP_REMOVED lines=12> */
.L_x_439:
[----:B------:R-:W-:Y:S05]  /*1aa0*/  BSYNC.RECONVERGENT B1 ;  /* 0x0000000000017941 */ /* 0x000fea0003800200 */
.L_x_438:
[----:B-----5:R2:W-:Y:S02]  /*1ab0*/  STS [R13+0x200], R8 ;  /* 0x000200080d007388 */ /* 0x0205e40000000800 */
.L_x_437:
[----:B------:R-:W-:Y:S05]  /*1ac0*/  BSYNC.RECONVERGENT B0 ;  /* 0x0000000000007941 */ /* 0x000fea0003800200 */
.L_x_436:
        /* <DEDUP_REMOVED lines=945> */
.L_x_441:
        /* <DEDUP_REMOVED lines=10> */
.L_x_519:


//--------------------- .text.fused_cast_fixed_point_multiply_clip_cast_2_kernel0 --------------------------
	.section	.text.fused_cast_fixed_point_multiply_clip_cast_2_kernel0,"ax",@progbits
	.align	128
        .global         fused_cast_fixed_point_multiply_clip_cast_2_kernel0
        .type           fused_cast_fixed_point_multiply_clip_cast_2_kernel0,@function
        .size           fused_cast_fixed_point_multiply_clip_cast_2_kernel0,(.L_x_520 - fused_cast_fixed_point_multiply_clip_cast_2_kernel0)
        .other          fused_cast_fixed_point_multiply_clip_cast_2_kernel0,@"STO_CUDA_ENTRY STV_DEFAULT"
fused_cast_fixed_point_multiply_clip_cast_2_kernel0:
.text.fused_cast_fixed_point_multiply_clip_cast_2_kernel0:
        /* <DEDUP_REMOVED lines=250> */
.L_x_442:
        /* <DEDUP_REMOVED lines=14> */
.L_x_520:


//--------------------- .text.fused_nn_conv2d_cast_fixed_point_multiply_add_cast_fixed_point_multiply_add_cast_15119380522063600768__kernel0 --------------------------
	.section	.text.fused_nn_conv2d_cast_fixed_point_multiply_add_cast_fixed_point_multiply_add_cast_15119380522063600768__kernel0,"ax",@progbits
	.align	128
        .global         fused_nn_conv2d_cast_fixed_point_multiply_add_cast_fixed_point_multiply_add_cast_15119380522063600768__kernel0
        .type           fused_nn_conv2d_cast_fixed_point_multiply_add_cast_fixed_point_multiply_add_cast_15119380522063600768__kernel0,@function
        .size           fused_nn_conv2d_cast_fixed_point_multiply_add_cast_fixed_point_multiply_add_cast_15119380522063600768__kernel0,(.L_x_521 - fused_nn_conv2d_cast_fixed_point_multiply_add_cast_fixed_point_multiply_add_cast_15119380522063600768__kernel0)
        .other          fused_nn_conv2d_cast_fixed_point_multiply_add_cast_fixed_point_multiply_add_cast_15119380522063600768__kernel0,@"STO_CUDA_ENTRY STV_DEFAULT"
fused_nn_conv2d_cast_fixed_point_multiply_add_cast_fixed_point_multiply_add_cast_15119380522063600768__kernel0:
.text.fused_nn_conv2d_cast_fixed_point_multiply_add_cast_fixed_point_multiply_add_cast_15119380522063600768__kernel0:
        /* <DEDUP_REMOVED lines=242> */
.L_x_443:
        /* <DEDUP_REMOVED lines=819> */
[C---:B------:R-:W-:Y:S01]  /*4250*/  IDP.4A.S8.S8 R39, R0.reuse, R8, R39 ;  /* 0x0000000800277226 */ /* 0x040fe20000000627 */
[----:B------:R-:W3:Y:S01]  /*4260*/  LDS R2, [R28+UR5+0xe00] ;  /* 0x000e00051c027984 */ /* 0x000ee20008000800 */
        /* <DEDUP_REMOVED lines=19> */
[C---:B-1----:R-:W-:Y:S01]  /*43a0*/  IDP.4A.S8.S8 R47, R19.reuse, R8, R47 ;  /* 0x00000008132f7226 */ /* 0x042fe2000000062f */
[----:B------:R-:W1:Y:S01]  /*43b0*/  LDS R16, [R28+UR5+0xe38] ;  /* 0x000e38051c107984 */ /* 0x000e620008000800 */
[C---:B------:R-:W-:Y:S02]  /*43c0*/  IDP.4A.S8.S8 R48, R19.reuse, R9, R48 ;  /* 0x0000000913307226 */ /* 0x040fe40000000630 */
[CC--:B------:R-:W-:Y:S02]  /*43d0*/  IDP.4A.S8.S8 R49, R19.reuse, R10.reuse, R49 ;  /* 0x0000000a13317226 */ /* 0x0c0fe40000000631 */
[----:B------:R-:W-:Y:S02]  /*43e0*/  IDP.4A.S8.S8 R50, R19, R11, R50 ;  /* 0x0000000b13327226 */ /* 0x000fe40000000632 */
[-C--:B------:R-:W-:Y:S01]  /*43f0*/  IDP.4A.S8.S8 R53, R24, R10.reuse, R53 ;  /* 0x0000000a18357226 */ /* 0x080fe20000000635 */
[----:B------:R-:W1:Y:S01]  /*4400*/  LDS R19, [R28+UR5+0xe70] ;  /* 0x000e70051c137984 */ /* 0x000e620008000800 */
        /* <DEDUP_REMOVED lines=12> */
[----:B------:R-:W2:Y:S01]  /*44d0*/  LDS R8, [R28+UR5+0xe8c] ;  /* 0x000e8c051c087984 */ /* 0x000ea20008000800 */
[C---:B------:R-:W-:Y:S02]  /*44e0*/  IDP.4A.S8.S8 R36, R2.reuse, R21, R36 ;  /* 0x0000001502247226 */ /* 0x040fe40000000624 */
[C---:B------:R-:W-:Y:S01]  /*44f0*/  IDP.4A.S8.S8 R10, R2.reuse, R22, R35 ;  /* 0x00000016020a7226 */ /* 0x040fe20000000623 */
[----:B------:R-:W3:Y:S01]  /*4500*/  LDS R9, [R28+UR5+0xea8] ;  /* 0x000ea8051c097984 */ /* 0x000ee20008000800 */
[----:B------:R-:W-:-:S02]  /*4510*/  IDP.4A.S8.S8 R46, R2, R23, R46 ;  /* 0x00000017022e7226 */ /* 0x000fc4000000062e */
[C---:B----4-:R-:W-:Y:S01]  /*4520*/  IDP.4A.S8.S8 R47, R0.reuse, R20, R47 ;  /* 0x00000014002f7226 */ /* 0x050fe2000000062f */
[----:B------:R-:W4:Y:S01]  /*4530*/  LDS R2, [R28+UR5+0xefc] ;  /* 0x000efc051c027984 */ /* 0x000f220008000800 */
        /* <DEDUP_REMOVED lines=31> */
[C---:B--2---:R-:W-:Y:S01]  /*4730*/  IDP.4A.S8.S8 R43, R8.reuse, R24, R43 ;  /* 0x00000018082b7226 */ /* 0x044fe2000000062b */
[----:B------:R-:W1:Y:S01]  /*4740*/  LDS R12, [R28+UR5+0xf6c] ;  /* 0x000f6c051c0c7984 */ /* 0x000e620008000800 */
[C---:B------:R-:W-:Y:S02]  /*4750*/  IDP.4A.S8.S8 R44, R8.reuse, R25, R44 ;  /* 0x00000019082c7226 */ /* 0x040fe4000000062c */
[C---:B------:R-:W-:Y:S01]  /*4760*/  IDP.4A.S8.S8 R41, R8.reuse, R26, R41 ;  /* 0x0000001a08297226 */ /* 0x040fe20000000629 */
[----:B------:R-:W-:Y:S01]  /*4770*/  LDS.128 R20, [R13+UR6+0x1050] ;  /* 0x001050060d147984 */ /* 0x000fe20008000c00 */
[----:B------:R-:W-:Y:S02]  /*4780*/  IDP.4A.S8.S8 R42, R8, R27, R42 ;  /* 0x0000001b082a7226 */ /* 0x000fe4000000062a */
[C---:B---3--:R-:W-:Y:S01]  /*4790*/  IDP.4A.S8.S8 R39, R9.reuse, R24, R39 ;  /* 0x0000001809277226 */ /* 0x048fe20000000627 */
[----:B------:R-:W2:Y:S01]  /*47a0*/  LDS R8, [R28+UR5+0xf88] ;  /* 0x000f88051c087984 */ /* 0x000ea20008000800 */
[----:B------:R-:W-:-:S02]  /*47b0*/  IDP.4A.S8.S8 R40, R9, R25, R40 ;  /* 0x0000001909287226 */ /* 0x000fc40000000628 */
[C---:B------:R-:W-:Y:S02]  /*47c0*/  IDP.4A.S8.S8 R45, R9.reuse, R26, R45 ;  /* 0x0000001a092d7226 */ /* 0x040fe4000000062d */
[----:B------:R-:W-:Y:S02]  /*47d0*/  IDP.4A.S8.S8 R38, R9, R27, R38 ;  /* 0x0000001b09267226 */ /* 0x000fe40000000626 */
[C---:B----4-:R-:W-:Y:S01]  /*47e0*/  IDP.4A.S8.S8 R51, R2.reuse, R24, R51 ;  /* 0x0000001802337226 */ /* 0x050fe20000000633 */
[----:B------:R-:W3:Y:S01]  /*47f0*/  LDS R9, [R28+UR5+0xfa4] ;  /* 0x000fa4051c097984 */ /* 0x000ee20008000800 */
[C---:B------:R-:W-:Y:S02]  /*4800*/  IDP.4A.S8.S8 R52, R2.reuse, R25, R52 ;  /* 0x0000001902347226 */ /* 0x040fe40000000634 */
[C---:B------:R-:W-:Y:S02]  /*4810*/  IDP.4A.S8.S8 R53, R2.reuse, R26, R53 ;  /* 0x0000001a02357226 */ /* 0x040fe40000000635 */
[----:B------:R-:W-:-:S02]  /*4820*/  IDP.4A.S8.S8 R54, R2, R27, R54 ;  /* 0x0000001b02367226 */ /* 0x000fc40000000636 */
[C---:B------:R-:W-:Y:S01]  /*4830*/  IDP.4A.S8.S8 R59, R0.reuse, R24, R59 ;  /* 0x00000018003b7226 */ /* 0x040fe2000000063b */
[----:B------:R-:W4:Y:S01]  /*4840*/  LDS R2, [R28+UR5+0xff8] ;  /* 0x000ff8051c027984 */ /* 0x000f220008000800 */
[C---:B------:R-:W-:Y:S02]  /*4850*/  IDP.4A.S8.S8 R58, R0.reuse, R25, R58 ;  /* 0x00000019003a7226 */ /* 0x040fe4000000063a */
[C---:B------:R-:W-:Y:S02]  /*4860*/  IDP.4A.S8.S8 R61, R0.reuse, R26, R61 ;  /* 0x0000001a003d7226 */ /* 0x040fe4000000063d */
[----:B------:R-:W-:Y:S02]  /*4870*/  IDP.4A.S8.S8 R14, R0, R27, R14 ;  /* 0x0000001b000e7226 */ /* 0x000fe4000000060e */
[----:B------:R-:W4:Y:S01]  /*4880*/  LDS R0, [R28+UR5+0x1014] ;  /* 0x001014051c007984 */ /* 0x000f220008000800 */
[-C--:B0-----:R-:W-:Y:S02]  /*4890*/  IDP.4A.S8.S8 R36, R5, R25.reuse, R36 ;  /* 0x0000001905247226 */ /* 0x081fe40000000624 */
[----:B-----5:R-:W-:-:S02]  /*48a0*/  IDP.4A.S8.S8 R48, R7, R25, R48 ;  /* 0x0000001907307226 */ /* 0x020fc40000000630 */
[----:B------:R-:W-:Y:S02]  /*48b0*/  IDP.4A.S8.S8 R56, R11, R25, R56 ;  /* 0x000000190b387226 */ /* 0x000fe40000000638 */
[C---:B------:R-:W-:Y:S02]  /*48c0*/  IDP.4A.S8.S8 R37, R5.reuse, R24, R37 ;  /* 0x0000001805257226 */ /* 0x040fe40000000625 */
[C---:B------:R-:W-:Y:S02]  /*48d0*/  IDP.4A.S8.S8 R19, R5.reuse, R26, R10 ;  /* 0x0000001a05137226 */ /* 0x040fe4000000060a */
[----:B------:R-:W-:Y:S02]  /*48e0*/  IDP.4A.S8.S8 R46, R5, R27, R46 ;  /* 0x0000001b052e7226 */ /* 0x000fe4000000062e */
[C---:B------:R-:W-:Y:S01]  /*48f0*/  IDP.4A.S8.S8 R47, R7.reuse, R24, R47 ;  /* 0x00000018072f7226 */ /* 0x040fe2000000062f */
[----:B------:R-:W0:Y:S01]  /*4900*/  LDS R5, [R28+UR5+0xfc0] ;  /* 0x000fc0051c057984 */ /* 0x000e220008000800 */
[----:B------:R-:W-:-:S02]  /*4910*/  IDP.4A.S8.S8 R49, R7, R26, R49 ;  /* 0x0000001a07317226 */ /* 0x000fc40000000631 */
[-C--:B------:R-:W-:Y:S02]  /*4920*/  IDP.4A.S8.S8 R50, R7, R27.reuse, R50 ;  /* 0x0000001b07327226 */ /* 0x080fe40000000632 */
[C---:B------:R-:W-:Y:S01]  /*4930*/  IDP.4A.S8.S8 R29, R11.reuse, R24, R4 ;  /* 0x000000180b1d7226 */ /* 0x040fe20000000604 */
[----:B------:R-:W5:Y:S01]  /*4940*/  LDS R7, [R28+UR5+0xfdc] ;  /* 0x000fdc051c077984 */ /* 0x000f620008000800 */
[C---:B------:R-:W-:Y:S02]  /*4950*/  IDP.4A.S8.S8 R25, R11.reuse, R26, R6 ;  /* 0x0000001a0b197226 */ /* 0x040fe40000000606 */
[----:B------:R-:W-:Y:S01]  /*4960*/  IDP.4A.S8.S8 R16, R11, R27, R16 ;  /* 0x0000001b0b107226 */ /* 0x000fe20000000610 */
[----:B------:R-:W5:Y:S01]  /*4970*/  LDS R4, [R28+UR5+0x1030] ;  /* 0x001030051c047984 */ /* 0x000f620008000800 */
        /* <DEDUP_REMOVED lines=8> */
[----:B------:R-:W-:Y:S01]  /*4a00*/  LDS R15, [R28+UR5+0x1084] ;  /* 0x001084051c0f7984 */ /* 0x000fe20008000800 */
[C---:B------:R-:W-:Y:S02]  /*4a10*/  IDP.4A.S8.S8 R45, R12.reuse, R34, R45 ;  /* 0x000000220c2d7226 */ /* 0x040fe4000000062d */
[----:B------:R-:W-:Y:S02]  /*4a20*/  IDP.4A.S8.S8 R38, R12, R35, R38 ;  /* 0x000000230c267226 */ /* 0x000fe40000000626 */
[C---:B--2---:R-:W-:Y:S01]  /*4a30*/  IDP.4A.S8.S8 R37, R8.reuse, R32, R37 ;  /* 0x0000002008257226 */ /* 0x044fe20000000625 */
[----:B------:R-:W1:Y:S01]  /*4a40*/  LDS R12, [R28+UR5+0x1068] ;  /* 0x001068051c0c7984 */ /* 0x000e620008000800 */
        /* <DEDUP_REMOVED lines=17> */
[----:B------:R-:W3:Y:S01]  /*4b60*/  LDS R0, [R28+UR5+0x1110] ;  /* 0x001110051c007984 */ /* 0x000ee20008000800 */
[C---:B0-----:R-:W-:Y:S02]  /*4b70*/  IDP.4A.S8.S8 R51, R5.reuse, R32, R51 ;  /* 0x0000002005337226 */ /* 0x041fe40000000633 */
[C---:B------:R-:W-:Y:S02]  /*4b80*/  IDP.4A.S8.S8 R52, R5.reuse, R33, R52 ;  /* 0x0000002105347226 */ /* 0x040fe40000000634 */
[C---:B------:R-:W-:Y:S02]  /*4b90*/  IDP.4A.S8.S8 R53, R5.reuse, R34, R53 ;  /* 0x0000002205357226 */ /* 0x040fe40000000635 */
[----:B------:R-:W-:-:S02]  /*4ba0*/  IDP.4A.S8.S8 R54, R5, R35, R54 ;  /* 0x0000002305367226 */ /* 0x000fc40000000636 */
[C---:B-----5:R-:W-:Y:S01]  /*4bb0*/  IDP.4A.S8.S8 R59, R7.reuse, R32, R59 ;  /* 0x00000020073b7226 */ /* 0x060fe2000000063b */
[----:B------:R-:W0:Y:S01]  /*4bc0*/  LDS R5, [R28+UR5+0x10bc] ;  /* 0x0010bc051c057984 */ /* 0x000e220008000800 */
[C---:B------:R-:W-:Y:S02]  /*4bd0*/  IDP.4A.S8.S8 R58, R7.reuse, R33, R58 ;  /* 0x00000021073a7226 */ /* 0x040fe4000000063a */
[C---:B------:R-:W-:Y:S02]  /*4be0*/  IDP.4A.S8.S8 R61, R7.reuse, R34, R61 ;  /* 0x00000022073d7226 */ /* 0x040fe4000000063d */
[----:B------:R-:W-:Y:S02]  /*4bf0*/  IDP.4A.S8.S8 R14, R7, R35, R14 ;  /* 0x00000023070e7226 */ /* 0x000fe4000000060e */
[C---:B------:R-:W-:Y:S01]  /*4c00*/  IDP.4A.S8.S8 R39, R4.reuse, R20, R39 ;  /* 0x0000001404277226 */ /* 0x040fe20000000627 */
[----:B------:R-:W4:Y:S01]  /*4c10*/  LDS R7, [R28+UR5+0x10d8] ;  /* 0x0010d8051c077984 */ /* 0x000f220008000800 */
[----:B------:R-:W-:-:S02]  /*4c20*/  IDP.4A.S8.S8 R40, R4, R21, R40 ;  /* 0x0000001504287226 */ /* 0x000fc40000000628 */
[C---:B------:R-:W-:Y:S01]  /*4c30*/  IDP.4A.S8.S8 R45, R4.reuse, R22, R45 ;  /* 0x00000016042d7226 */ /* 0x040fe2000000062d */
[----:B------:R-:W-:Y:S01]  /*4c40*/  LDS.128 R32, [R13+UR6+0x1070] ;  /* 0x001070060d207984 */ /* 0x000fe20008000c00 */
[----:B------:R-:W-:Y:S02]  /*4c50*/  IDP.4A.S8.S8 R38, R4, R23, R38 ;  /* 0x0000001704267226 */ /* 0x000fe40000000626 */
[C---:B------:R-:W-:Y:S01]  /*4c60*/  IDP.4A.S8.S8 R37, R6.reuse, R20, R37 ;  /* 0x0000001406257226 */ /* 0x040fe20000000625 */
[----:B------:R-:W5:Y:S01]  /*4c70*/  LDS R4, [R28+UR5+0x112c] ;  /* 0x00112c051c047984 */ /* 0x000f620008000800 */
[C---:B------:R-:W-:Y:S02]  /*4c80*/  IDP.4A.S8.S8 R36, R6.reuse, R21, R36 ;  /* 0x0000001506247226 */ /* 0x040fe40000000624 */
[C---:B------:R-:W-:Y:S02]  /*4c90*/  IDP.4A.S8.S8 R19, R6.reuse, R22, R19 ;  /* 0x0000001606137226 */ /* 0x040fe40000000613 */
[----:B------:R-:W-:-:S02]  /*4ca0*/  IDP.4A.S8.S8 R46, R6, R23, R46 ;  /* 0x00000017062e7226 */ /* 0x000fc4000000062e */
[----:B------:R-:W5:Y:S01]  /*4cb0*/  LDS R6, [R28+UR5+0x1148] ;  /* 0x001148051c067984 */ /* 0x000f620008000800 */
        /* <DEDUP_REMOVED lines=9> */
[C---:B--2---:R-:W-:Y:S01]  /*4d50*/  IDP.4A.S8.S8 R39, R2.reuse, R8, R39 ;  /* 0x0000000802277226 */ /* 0x044fe20000000627 */
[----:B------:R-:W2:Y:S01]  /*4d60*/  LDS R15, [R28+UR5+0x1180] ;  /* 0x001180051c0f7984 */ /* 0x000ea20008000800 */
[C---:B------:R-:W-:Y:S02]  /*4d70*/  IDP.4A.S8.S8 R40, R2.reuse, R9, R40 ;  /* 0x0000000902287226 */ /* 0x040fe40000000628 */
[C---:B------:R-:W-:Y:S02]  /*4d80*/  IDP.4A.S8.S8 R45, R2.reuse, R10, R45 ;  /* 0x0000000a022d7226 */ /* 0x040fe4000000062d */
[----:B------:R-:W-:-:S02]  /*4d90*/  IDP.4A.S8.S8 R38, R2, R11, R38 ;  /* 0x0000000b02267226 */ /* 0x000fc40000000626 */
[C---:B---3--:R-:W-:Y:S01]  /*4da0*/  IDP.4A.S8.S8 R37, R0.reuse, R8, R37 ;  /* 0x0000000800257226 */ /* 0x048fe20000000625 */
[----:B------:R-:W3:Y:S01]  /*4db0*/  LDS R2, [R28+UR5+0x11f0] ;  /* 0x0011f0051c027984 */ /* 0x000ee20008000800 */
        /* <DEDUP_REMOVED lines=13> */
[C---:B----4-:R-:W-:Y:S01]  /*4e90*/  IDP.4A.S8.S8 R43, R7.reuse, R8, R43 ;  /* 0x00000008072b7226 */ /* 0x050fe2000000062b */
[----:B------:R-:W4:Y:S01]  /*4ea0*/  LDS R5, [R28+UR5+0x11b8] ;  /* 0x0011b8051c057984 */ /* 0x000f220008000800 */
[C---:B------:R-:W-:Y:S02]  /*4eb0*/  IDP.4A.S8.S8 R44, R7.reuse, R9, R44 ;  /* 0x00000009072c7226 */ /* 0x040fe4000000062c */
[C---:B------:R-:W-:Y:S01]  /*4ec0*/  IDP.4A.S8.S8 R41, R7.reuse, R10, R41 ;  /* 0x0000000a07297226 */ /* 0x040fe20000000629 */
[----:B------:R-:W-:Y:S01]  /*4ed0*/  LDS.128 R20, [R13+UR6+0x1080] ;  /* 0x001080060d147984 */ /* 0x000fe20008000c00 */
[----:B------:R-:W-:Y:S02]  /*4ee0*/  IDP.4A.S8.S8 R42, R7, R11, R42 ;  /* 0x0000000b072a7226 */ /* 0x000fe4000000062a */
[C---:B-----5:R-:W-:Y:S01]  /*4ef0*/  IDP.4A.S8.S8 R47, R4.reuse, R8, R47 ;  /* 0x00000008042f7226 */ /* 0x060fe2000000062f */
[----:B------:R-:W5:Y:S01]  /*4f00*/  LDS R7, [R28+UR5+0x11d4] ;  /* 0x0011d4051c077984 */ /* 0x000f620008000800 */
        /* <DEDUP_REMOVED lines=10> */
[CC--:B------:R-:W-:Y:S02]  /*4fb0*/  IDP.4A.S8.S8 R58, R12.reuse, R9.reuse, R58 ;  /* 0x000000090c3a7226 */ /* 0x0c0fe4000000063a */
[----:B------:R-:W-:Y:S02]  /*4fc0*/  IDP.4A.S8.S8 R61, R12, R10, R61 ;  /* 0x0000000a0c3d7226 */ /* 0x000fe4000000063d */
[C---:B--2---:R-:W-:Y:S02]  /*4fd0*/  IDP.4A.S8.S8 R29, R15.reuse, R8, R29 ;  /* 0x000000080f1d7226 */ /* 0x044fe4000000061d */
[C---:B------:R-:W-:Y:S01]  /*4fe0*/  IDP.4A.S8.S8 R56, R15.reuse, R9, R56 ;  /* 0x000000090f387226 */ /* 0x040fe20000000638 */
[----:B------:R-:W1:Y:S01]  /*4ff0*/  LDS R8, [R28+UR5+0x1260] ;  /* 0x001260051c087984 */ /* 0x000e620008000800 */
[----:B------:R-:W-:-:S02]  /*5000*/  IDP.4A.S8.S8 R25, R15, R10, R25 ;  /* 0x0000000a0f197226 */ /* 0x000fc40000000619 */
[C---:B---3--:R-:W-:Y:S01]  /*5010*/  IDP.4A.S8.S8 R47, R2.reuse, R32, R47 ;  /* 0x00000020022f7226 */ /* 0x048fe2000000062f */
[----:B------:R-:W2:Y:S01]  /*5020*/  LDS R9, [R28+UR5+0x127c] ;  /* 0x00127c051c097984 */ /* 0x000ea20008000800 */
[C---:B------:R-:W-:Y:S02]  /*5030*/  IDP.4A.S8.S8 R48, R2.reuse, R33, R48 ;  /* 0x0000002102307226 */ /* 0x040fe40000000630 */
[C---:B------:R-:W-:Y:S01]  /*5040*/  IDP.4A.S8.S8 R49, R2.reuse, R34, R49 ;  /* 0x0000002202317226 */ /* 0x040fe20000000631 */
[----:B------:R-:W3:Y:S01]  /*5050*/  LDS R10, [R28+UR5+0x1298] ;  /* 0x001298051c0a7984 */ /* 0x000ee20008000800 */
[----:B------:R-:W-:Y:S02]  /*5060*/  IDP.4A.S8.S8 R50, R2, R35, R50 ;  /* 0x0000002302327226 */ /* 0x000fe40000000632 */
[C---:B------:R-:W-:Y:S01]  /*5070*/  IDP.4A.S8.S8 R51, R0.reuse, R32, R51 ;  /* 0x0000002000337226 */ /* 0x040fe20000000633 */
[----:B------:R-:W3:Y:S01]  /*5080*/  LDS R2, [R28+UR5+0x12ec] ;  /* 0x0012ec051c027984 */ /* 0x000ee20008000800 */
[----:B------:R-:W-:-:S02]  /*5090*/  IDP.4A.S8.S8 R52, R0, R33, R52 ;  /* 0x0000002100347226 */ /* 0x000fc40000000634 */
[C---:B------:R-:W-:Y:S02]  /*50a0*/  IDP.4A.S8.S8 R53, R0.reuse, R34, R53 ;  /* 0x0000002200357226 */ /* 0x040fe40000000635 */
[----:B------:R-:W-:Y:S02]  /*50b0*/  IDP.4A.S8.S8 R54, R0, R35, R54 ;  /* 0x0000002300367226 */ /* 0x000fe40000000636 */
[----:B------:R-:W3:Y:S01]  /*50c0*/  LDS R0, [R28+UR5+0x1308] ;  /* 0x001308051c007984 */ /* 0x000ee20008000800 */
[-C--:B------:R-:W-:Y:S02]  /*50d0*/  IDP.4A.S8.S8 R14, R12, R11.reuse, R14 ;  /* 0x0000000b0c0e7226 */ /* 0x080fe4000000060e */
[----:B------:R-:W-:Y:S02]  /*50e0*/  IDP.4A.S8.S8 R16, R15, R11, R16 ;  /* 0x0000000b0f107226 */ /* 0x000fe40000000610 */
[C---:B0-----:R-:W-:Y:S02]  /*50f0*/  IDP.4A.S8.S8 R43, R18.reuse, R32, R43 ;  /* 0x00000020122b7226 */ /* 0x041fe4000000062b */
        /* <DEDUP_REMOVED lines=8> */
[----:B------:R-:W0:Y:S01]  /*5180*/  LDS R5, [R28+UR5+0x12b4] ;  /* 0x0012b4051c057984 */ /* 0x000e220008000800 */
[C---:B------:R-:W-:Y:S02]  /*5190*/  IDP.4A.S8.S8 R18, R7.reuse, R33, R36 ;  /* 0x0000002107127226 */ /* 0x040fe40000000624 */
[C---:B------:R-:W-:Y:S01]  /*51a0*/  IDP.4A.S8.S8 R19, R7.reuse, R34, R19 ;  /* 0x0000002207137226 */ /* 0x040fe20000000613 */
[----:B------:R-:W-:Y:S01]  /*51b0*/  LDS.128 R36, [R13+UR6+0x1090] ;  /* 0x001090060d247984 */ /* 0x000fe20008000c00 */
        /* <DEDUP_REMOVED lines=13> */
[C---:B------:R-:W-:Y:S01]  /*5290*/  IDP.4A.S8.S8 R44, R8.reuse, R21, R44 ;  /* 0x00000015082c7226 */ /* 0x040fe2000000062c */
[----:B------:R-:W-:Y:S01]  /*52a0*/  LDS.128 R32, [R13+UR6+0x10c0] ;  /* 0x0010c0060d207984 */ /* 0x000fe20008000c00 */
[C---:B------:R-:W-:Y:S02]  /*52b0*/  IDP.4A.S8.S8 R41, R8.reuse, R22, R41 ;  /* 0x0000001608297226 */ /* 0x040fe40000000629 */
[----:B------:R-:W-:Y:S02]  /*52c0*/  IDP.4A.S8.S8 R42, R8, R23, R42 ;  /* 0x00000017082a7226 */ /* 0x000fe4000000062a */
[C---:B--2---:R-:W-:Y:S02]  /*52d0*/  IDP.4A.S8.S8 R27, R9.reuse, R20, R11 ;  /* 0x00000014091b7226 */ /* 0x044fe4000000060b */
        /* <DEDUP_REMOVED lines=8> */
[C---:B------:R-:W-:Y:S01]  /*5360*/  IDP.4A.S8.S8 R59, R2.reuse, R20, R59 ;  /* 0x00000014023b7226 */ /* 0x040fe2000000063b */
[----:B------:R-:W-:Y:S01]  /*5370*/  LDS.128 R8, [R13+UR6+0x10a0] ;  /* 0x0010a0060d087984 */ /* 0x000fe20008000c00 */
        /* <DEDUP_REMOVED lines=13> */
[C---:B----4-:R-:W-:Y:S01]  /*5450*/  IDP.4A.S8.S8 R51, R7.reuse, R20, R51 ;  /* 0x0000001407337226 */ /* 0x050fe20000000633 */
[----:B------:R-:W0:Y:S01]  /*5460*/  LDS R5, [R28+UR5+0x13b0] ;  /* 0x0013b0051c057984 */ /* 0x000e220008000800 */
[C---:B------:R-:W-:Y:S02]  /*5470*/  IDP.4A.S8.S8 R52, R7.reuse, R21, R52 ;  /* 0x0000001507347226 */ /* 0x040fe40000000634 */
[C---:B------:R-:W-:Y:S02]  /*5480*/  IDP.4A.S8.S8 R53, R7.reuse, R22, R53 ;  /* 0x0000001607357226 */ /* 0x040fe40000000635 */
[----:B------:R-:W-:Y:S02]  /*5490*/  IDP.4A.S8.S8 R54, R7, R23, R54 ;  /* 0x0000001707367226 */ /* 0x000fe40000000636 */
[C---:B-----5:R-:W-:Y:S01]  /*54a0*/  IDP.4A.S8.S8 R43, R4.reuse, R36, R43 ;  /* 0x00000024042b7226 */ /* 0x060fe2000000062b */
[----:B------:R-:W3:Y:S01]  /*54b0*/  LDS R7, [R28+UR5+0x13cc] ;  /* 0x0013cc051c077984 */ /* 0x000ee20008000800 */
[----:B------:R-:W-:-:S02]  /*54c0*/  IDP.4A.S8.S8 R44, R4, R37, R44 ;  /* 0x00000025042c7226 */ /* 0x000fc4000000062c */
[C---:B------:R-:W-:Y:S01]  /*54d0*/  IDP.4A.S8.S8 R41, R4.reuse, R38, R41 ;  /* 0x0000002604297226 */ /* 0x040fe20000000629 */
[----:B------:R-:W-:Y:S01]  /*54e0*/  LDS.128 R20, [R13+UR6+0x10b0] ;  /* 0x0010b0060d147984 */ /* 0x000fe20008000c00 */
[----:B------:R-:W-:Y:S02]  /*54f0*/  IDP.4A.S8.S8 R42, R4, R39, R42 ;  /* 0x00000027042a7226 */ /* 0x000fe4000000062a */
[C---:B------:R-:W-:Y:S01]  /*5500*/  IDP.4A.S8.S8 R27, R6.reuse, R36, R27 ;  /* 0x00000024061b7226 */ /* 0x040fe2000000061b */
[----:B------:R-:W4:Y:S01]  /*5510*/  LDS R4, [R28+UR5+0x1420] ;  /* 0x001420051c047984 */ /* 0x000f220008000800 */
[C---:B------:R-:W-:Y:S02]  /*5520*/  IDP.4A.S8.S8 R40, R6.reuse, R37, R40 ;  /* 0x0000002506287226 */ /* 0x040fe40000000628 */
[C---:B------:R-:W-:Y:S02]  /*5530*/  IDP.4A.S8.S8 R45, R6.reuse, R38, R45 ;  /* 0x00000026062d7226 */ /* 0x040fe4000000062d */
[----:B------:R-:W-:-:S02]  /*5540*/  IDP.4A.S8.S8 R26, R6, R39, R26 ;  /* 0x00000027061a7226 */ /* 0x000fc4000000061a */
[C---:B------:R-:W-:Y:S01]  /*5550*/  IDP.4A.S8.S8 R15, R24.reuse, R36, R15 ;  /* 0x00000024180f7226 */ /* 0x040fe2000000060f */
[----:B------:R-:W5:Y:S01]  /*5560*/  LDS R6, [R28+UR5+0x143c] ;  /* 0x00143c051c067984 */ /* 0x000f620008000800 */
[C---:B------:R-:W-:Y:S02]  /*5570*/  IDP.4A.S8.S8 R18, R24.reuse, R37, R18 ;  /* 0x0000002518127226 */ /* 0x040fe40000000612 */
[C---:B------:R-:W-:Y:S02]  /*5580*/  IDP.4A.S8.S8 R19, R24.reuse, R38, R19 ;  /* 0x0000002618137226 */ /* 0x040fe40000000613 */
[----:B------:R-:W-:Y:S02]  /*5590*/  IDP.4A.S8.S8 R46, R24, R39, R46 ;  /* 0x00000027182e7226 */ /* 0x000fe4000000062e */
[----:B------:R-:W5:Y:S01]  /*55a0*/  LDS R24, [R28+UR5+0x1458] ;  /* 0x001458051c187984 */ /* 0x000f620008000800 */
[C---:B-1----:R-:W-:Y:S02]  /*55b0*/  IDP.4A.S8.S8 R43, R2.reuse, R8, R43 ;  /* 0x00000008022b7226 */ /* 0x042fe4000000062b */
[----:B------:R-:W-:-:S02]  /*55c0*/  IDP.4A.S8.S8 R44, R2, R9, R44 ;  /* 0x00000009022c7226 */ /* 0x000fc4000000062c */
[C---:B------:R-:W-:Y:S02]  /*55d0*/  IDP.4A.S8.S8 R41, R2.reuse, R10, R41 ;  /* 0x0000000a02297226 */ /* 0x040fe40000000629 */
[----:B------:R-:W-:Y:S02]  /*55e0*/  IDP.4A.S8.S8 R42, R2, R11, R42 ;  /* 0x0000000b022a7226 */ /* 0x000fe4000000062a */
[C---:B--2---:R-:W-:Y:S01]  /*55f0*/  IDP.4A.S8.S8 R27, R0.reuse, R8, R27 ;  /* 0x00000008001b7226 */ /* 0x044fe2000000061b */
[----:B------:R-:W1:Y:S01]  /*5600*/  LDS R2, [R28+UR5+0x14e4] ;  /* 0x0014e4051c027984 */ /* 0x000e620008000800 */
[C---:B------:R-:W-:Y:S02]  /*5610*/  IDP.4A.S8.S8 R40, R0.reuse, R9, R40 ;  /* 0x0000000900287226 */ /* 0x040fe40000000628 */
[C---:B------:R-:W-:Y:S02]  /*5620*/  IDP.4A.S8.S8 R45, R0.reuse, R10, R45 ;  /* 0x0000000a002d7226 */ /* 0x040fe4000000062d */
[----:B------:R-:W-:-:S02]  /*5630*/  IDP.4A.S8.S8 R26, R0, R11, R26 ;  /* 0x0000000b001a7226 */ /* 0x000fc4000000061a */
[----:B------:R-:W2:Y:S01]  /*5640*/  LDS R0, [R28+UR5+0x1500] ;  /* 0x001500051c007984 */ /* 0x000ea20008000800 */
[C---:B------:R-:W-:Y:S02]  /*5650*/  IDP.4A.S8.S8 R47, R12.reuse, R36, R47 ;  /* 0x000000240c2f7226 */ /* 0x040fe4000000062f */
        /* <DEDUP_REMOVED lines=13> */
[C---:B---3--:R-:W-:Y:S01]  /*5730*/  IDP.4A.S8.S8 R29, R7.reuse, R36, R29 ;  /* 0x00000024071d7226 */ /* 0x048fe2000000061d */
[----:B------:R-:W0:Y:S01]  /*5740*/  LDS R5, [R28+UR5+0x14ac] ;  /* 0x0014ac051c057984 */ /* 0x000e220008000800 */
[C---:B------:R-:W-:Y:S02]  /*5750*/  IDP.4A.S8.S8 R56, R7.reuse, R37, R56 ;  /* 0x0000002507387226 */ /* 0x040fe40000000638 */
[C---:B------:R-:W-:Y:S01]  /*5760*/  IDP.4A.S8.S8 R25, R7.reuse, R38, R25 ;  /* 0x0000002607197226 */ /* 0x040fe20000000619 */
[----:B------:R-:W-:Y:S01]  /*5770*/  LDS R36, [R28+UR5+0x17bc] ;  /* 0x0017bc051c247984 */ /* 0x000fe20008000800 */
        /* <DEDUP_REMOVED lines=27> */
[-C--:B------:R-:W-:Y:S02]  /*5930*/  IDP.4A.S8.S8 R61, R12, R10.reuse, R61 ;  /* 0x0000000a0c3d7226 */ /* 0x080fe4000000063d */
[----:B------:R-:W-:Y:S02]  /*5940*/  IDP.4A.S8.S8 R25, R30, R10, R25 ;  /* 0x0000000a1e197226 */ /* 0x000fe40000000619 */
[CC--:B------:R-:W-:Y:S01]  /*5950*/  IDP.4A.S8.S8 R59, R12.reuse, R8.reuse, R59 ;  /* 0x000000080c3b7226 */ /* 0x0c0fe2000000063b */
[----:B------:R-:W2:Y:S01]  /*5960*/  LDS R10, [R28+UR5+0x15a8] ;  /* 0x0015a8051c0a7984 */ /* 0x000ea20008000800 */
[C---:B------:R-:W-:Y:S02]  /*5970*/  IDP.4A.S8.S8 R58, R12.reuse, R9, R58 ;  /* 0x000000090c3a7226 */ /* 0x040fe4000000063a */
[----:B------:R-:W-:Y:S02]  /*5980*/  IDP.4A.S8.S8 R14, R12, R11, R14 ;  /* 0x0000000b0c0e7226 */ /* 0x000fe4000000060e */
[C---:B------:R-:W-:Y:S01]  /*5990*/  IDP.4A.S8.S8 R29, R30.reuse, R8, R29 ;  /* 0x000000081e1d7226 */ /* 0x040fe2000000061d */
[----:B------:R-:W-:Y:S01]  /*59a0*/  LDS R12, [R28+UR5+0x1618] ;  /* 0x001618051c0c7984 */ /* 0x000fe20008000800 */
[----:B------:R-:W-:-:S02]  /*59b0*/  IDP.4A.S8.S8 R56, R30, R9, R56 ;  /* 0x000000091e387226 */ /* 0x000fc40000000638 */
[----:B------:R-:W-:Y:S01]  /*59c0*/  IDP.4A.S8.S8 R16, R30, R11, R16 ;  /* 0x0000000b1e107226 */ /* 0x000fe20000000610 */
[----:B------:R-:W2:Y:S01]  /*59d0*/  LDS R8, [R28+UR5+0x1570] ;  /* 0x001570051c087984 */ /* 0x000ea20008000800 */
[C---:B0-----:R-:W-:Y:S02]  /*59e0*/  IDP.4A.S8.S8 R43, R5.reuse, R20, R43 ;  /* 0x00000014052b7226 */ /* 0x041fe4000000062b */
[C---:B------:R-:W-:Y:S01]  /*59f0*/  IDP.4A.S8.S8 R44, R5.reuse, R21, R44 ;  /* 0x00000015052c7226 */ /* 0x040fe2000000062c */
[----:B------:R-:W0:Y:S01]  /*5a00*/  LDS R9, [R28+UR5+0x158c] ;  /* 0x00158c051c097984 */ /* 0x000e220008000800 */
[C---:B------:R-:W-:Y:S02]  /*5a10*/  IDP.4A.S8.S8 R41, R5.reuse, R22, R41 ;  /* 0x0000001605297226 */ /* 0x040fe40000000629 */
[----:B------:R-:W-:Y:S01]  /*5a20*/  IDP.4A.S8.S8 R42, R5, R23, R42 ;  /* 0x00000017052a7226 */ /* 0x000fe2000000062a */
[----:B------:R-:W0:Y:S01]  /*5a30*/  LDS R11, [R28+UR5+0x15c4] ;  /* 0x0015c4051c0b7984 */ /* 0x000e220008000800 */
[----:B---3--:R-:W-:-:S02]  /*5a40*/  IDP.4A.S8.S8 R27, R7, R20, R27 ;  /* 0x00000014071b7226 */ /* 0x008fc4000000061b */
[C---:B------:R-:W-:Y:S02]  /*5a50*/  IDP.4A.S8.S8 R40, R7.reuse, R21, R40 ;  /* 0x0000001507287226 */ /* 0x040fe40000000628 */
[C---:B------:R-:W-:Y:S02]  /*5a60*/  IDP.4A.S8.S8 R45, R7.reuse, R22, R45 ;  /* 0x00000016072d7226 */ /* 0x040fe4000000062d */
[----:B------:R-:W-:Y:S02]  /*5a70*/  IDP.4A.S8.S8 R26, R7, R23, R26 ;  /* 0x00000017071a7226 */ /* 0x000fe4000000061a */
[C---:B----4-:R-:W-:Y:S02]  /*5a80*/  IDP.4A.S8.S8 R51, R4.reuse, R20, R51 ;  /* 0x0000001404337226 */ /* 0x050fe40000000633 */
[C---:B------:R-:W-:Y:S02]  /*5a90*/  IDP.4A.S8.S8 R52, R4.reuse, R21, R52 ;  /* 0x0000001504347226 */ /* 0x040fe40000000634 */
[----:B------:R-:W-:-:S02]  /*5aa0*/  IDP.4A.S8.S8 R53, R4, R22, R53 ;  /* 0x0000001604357226 */ /* 0x000fc40000000635 */
[----:B------:R-:W-:Y:S02]  /*5ab0*/  IDP.4A.S8.S8 R54, R4, R23, R54 ;  /* 0x0000001704367226 */ /* 0x000fe40000000636 */
[C---:B-----5:R-:W-:Y:S02]  /*5ac0*/  IDP.4A.S8.S8 R59, R6.reuse, R20, R59 ;  /* 0x00000014063b7226 */ /* 0x060fe4000000063b */
[C---:B------:R-:W-:Y:S02]  /*5ad0*/  IDP.4A.S8.S8 R58, R6.reuse, R21, R58 ;  /* 0x00000015063a7226 */ /* 0x040fe4000000063a */
[CC--:B------:R-:W-:Y:S02]  /*5ae0*/  IDP.4A.S8.S8 R61, R6.reuse, R22.reuse, R61 ;  /* 0x00000016063d7226 */ /* 0x0c0fe4000000063d */
[----:B------:R-:W-:Y:S02]  /*5af0*/  IDP.4A.S8.S8 R14, R6, R23, R14 ;  /* 0x00000017060e7226 */ /* 0x000fe4000000060e */
[C---:B------:R-:W-:Y:S01]  /*5b00*/  IDP.4A.S8.S8 R25, R24.reuse, R22, R25 ;  /* 0x0000001618197226 */ /* 0x040fe20000000619 */
[----:B------:R-:W-:Y:S01]  /*5b10*/  LDS.128 R4, [R13+UR6+0x10d0] ;  /* 0x0010d0060d047984 */ /* 0x000fe20008000c00 */
[----:B------:R-:W-:-:S02]  /*5b20*/  IDP.4A.S8.S8 R29, R24, R20, R29 ;  /* 0x00000014181d7226 */ /* 0x000fc4000000061d */
[C---:B------:R-:W-:Y:S01]  /*5b30*/  IDP.4A.S8.S8 R56, R24.reuse, R21, R56 ;  /* 0x0000001518387226 */ /* 0x040fe20000000638 */
[----:B------:R-:W3:Y:S01]  /*5b40*/  LDS R22, [R28+UR5+0x166c] ;  /* 0x00166c051c167984 */ /* 0x000ee20008000800 */
[----:B------:R-:W-:Y:S02]  /*5b50*/  IDP.4A.S8.S8 R16, R24, R23, R16 ;  /* 0x0000001718107226 */ /* 0x000fe40000000610 */
[C---:B-1----:R-:W-:Y:S01]  /*5b60*/  IDP.4A.S8.S8 R51, R2.reuse, R32, R51 ;  /* 0x0000002002337226 */ /* 0x042fe20000000633 */
[----:B------:R-:W1:Y:S01]  /*5b70*/  LDS R20, [R28+UR5+0x1634] ;  /* 0x001634051c147984 */ /* 0x000e620008000800 */
[C---:B------:R-:W-:Y:S02]  /*5b80*/  IDP.4A.S8.S8 R52, R2.reuse, R33, R52 ;  /* 0x0000002102347226 */ /* 0x040fe40000000634 */
[C---:B------:R-:W-:Y:S01]  /*5b90*/  IDP.4A.S8.S8 R53, R2.reuse, R34, R53 ;  /* 0x0000002202357226 */ /* 0x040fe20000000635 */
[----:B------:R-:W4:Y:S01]  /*5ba0*/  LDS R21, [R28+UR5+0x1650] ;  /* 0x001650051c157984 */ /* 0x000f220008000800 */
[----:B------:R-:W-:-:S02]  /*5bb0*/  IDP.4A.S8.S8 R54, R2, R35, R54 ;  /* 0x0000002302367226 */ /* 0x000fc40000000636 */
[C---:B--2---:R-:W-:Y:S01]  /*5bc0*/  IDP.4A.S8.S8 R59, R0.reuse, R32, R59 ;  /* 0x00000020003b7226 */ /* 0x044fe2000000063b */
[----:B------:R-:W2:Y:S01]  /*5bd0*/  LDS R23, [R28+UR5+0x1688] ;  /* 0x001688051c177984 */ /* 0x000ea20008000800 */
[C---:B------:R-:W-:Y:S02]  /*5be0*/  IDP.4A.S8.S8 R58, R0.reuse, R33, R58 ;  /* 0x00000021003a7226 */ /* 0x040fe4000000063a */
[C---:B------:R-:W-:Y:S01]  /*5bf0*/  IDP.4A.S8.S8 R61, R0.reuse, R34, R61 ;  /* 0x00000022003d7226 */ /* 0x040fe2000000063d */
[----:B------:R-:W5:Y:S01]  /*5c00*/  LDS R24, [R28+UR5+0x16a4] ;  /* 0x0016a4051c187984 */ /* 0x000f620008000800 */
[----:B------:R-:W-:Y:S02]  /*5c10*/  IDP.4A.S8.S8 R30, R0, R35, R14 ;  /* 0x00000023001e7226 */ /* 0x000fe4000000060e */
[-C--:B------:R-:W-:Y:S01]  /*5c20*/  IDP.4A.S8.S8 R15, R10, R32.reuse, R15 ;  /* 0x000000200a0f7226 */ /* 0x080fe2000000060f */
[----:B------:R-:W5:Y:S01]  /*5c30*/  LDS R2, [R28+UR5+0x16c0] ;  /* 0x0016c0051c027984 */ /* 0x000f620008000800 */
[----:B------:R-:W-:-:S02]  /*5c40*/  IDP.4A.S8.S8 R43, R8, R32, R43 ;  /* 0x00000020082b7226 */ /* 0x000fc4000000062b */
[C---:B------:R-:W-:Y:S01]  /*5c50*/  IDP.4A.S8.S8 R44, R8.reuse, R33, R44 ;  /* 0x00000021082c7226 */ /* 0x040fe2000000062c */
[----:B------:R-:W5:Y:S01]  /*5c60*/  LDS R0, [R28+UR5+0x16dc] ;  /* 0x0016dc051c007984 */ /* 0x000f620008000800 */
[C---:B------:R-:W-:Y:S02]  /*5c70*/  IDP.4A.S8.S8 R41, R8.reuse, R34, R41 ;  /* 0x0000002208297226 */ /* 0x040fe40000000629 */
[----:B------:R-:W-:Y:S02]  /*5c80*/  IDP.4A.S8.S8 R42, R8, R35, R42 ;  /* 0x00000023082a7226 */ /* 0x000fe4000000062a */
[C---:B0-----:R-:W-:Y:S02]  /*5c90*/  IDP.4A.S8.S8 R27, R9.reuse, R32, R27 ;  /* 0x00000020091b7226 */ /* 0x041fe4000000061b */
[C---:B------:R-:W-:Y:S02]  /*5ca0*/  IDP.4A.S8.S8 R40, R9.reuse, R33, R40 ;  /* 0x0000002109287226 */ /* 0x040fe40000000628 */
[----:B------:R-:W-:-:S02]  /*5cb0*/  IDP.4A.S8.S8 R45, R9, R34, R45 ;  /* 0x00000022092d7226 */ /* 0x000fc4000000062d */
[----:B------:R-:W-:Y:S02]  /*5cc0*/  IDP.4A.S8.S8 R26, R9, R35, R26 ;  /* 0x00000023091a7226 */ /* 0x000fe4000000061a */
[C---:B------:R-:W-:Y:S02]  /*5cd0*/  IDP.4A.S8.S8 R18, R10.reuse, R33, R18 ;  /* 0x000000210a127226 */ /* 0x040fe40000000612 */
[C---:B------:R-:W-:Y:S02]  /*5ce0*/  IDP.4A.S8.S8 R19, R10.reuse, R34, R19 ;  /* 0x000000220a137226 */ /* 0x040fe40000000613 */
[----:B------:R-:W-:Y:S02]  /*5cf0*/  IDP.4A.S8.S8 R46, R10, R35, R46 ;  /* 0x000000230a2e7226 */ /* 0x000fe4000000062e */
[C---:B------:R-:W-:Y:S02]  /*5d00*/  IDP.4A.S8.S8 R47, R11.reuse, R32, R47 ;  /* 0x000000200b2f7226 */ /* 0x040fe4000000062f */
[----:B------:R-:W-:-:S02]  /*5d10*/  IDP.4A.S8.S8 R48, R11, R33, R48 ;  /* 0x000000210b307226 */ /* 0x000fc40000000630 */
[C---:B------:R-:W-:Y:S02]  /*5d20*/  IDP.4A.S8.S8 R49, R11.reuse, R34, R49 ;  /* 0x000000220b317226 */ /* 0x040fe40000000631 */
[----:B------:R-:W-:Y:S02]  /*5d30*/  IDP.4A.S8.S8 R50, R11, R35, R50 ;  /* 0x000000230b327226 */ /* 0x000fe40000000632 */
[----:B------:R-:W0:Y:S01]  /*5d40*/  LDS.128 R8, [R13+UR6+0x10e0] ;  /* 0x0010e0060d087984 */ /* 0x000e220008000c00 */
[C---:B------:R-:W-:Y:S02]  /*5d50*/  IDP.4A.S8.S8 R56, R12.reuse, R33, R56 ;  /* 0x000000210c387226 */ /* 0x040fe40000000638 */
[C---:B------:R-:W-:Y:S02]  /*5d60*/  IDP.4A.S8.S8 R29, R12.reuse, R32, R29 ;  /* 0x000000200c1d7226 */ /* 0x040fe4000000061d */
[C---:B------:R-:W-:Y:S01]  /*5d70*/  IDP.4A.S8.S8 R25, R12.reuse, R34, R25 ;  /* 0x000000220c197226 */ /* 0x040fe20000000619 */
[----:B------:R-:W-:Y:S01]  /*5d80*/  LDS R32, [R28+UR5+0x1714] ;  /* 0x001714051c207984 */ /* 0x000fe20008000800 */
[----:B------:R-:W-:-:S02]  /*5d90*/  IDP.4A.S8.S8 R16, R12, R35, R16 ;  /* 0x000000230c107226 */ /* 0x000fc40000000610 */
[-C--:B---3--:R-:W-:Y:S01]  /*5da0*/  IDP.4A.S8.S8 R33, R22, R4.reuse, R15 ;  /* 0x0000000416217226 */ /* 0x088fe2000000060f */
[----:B------:R-:W3:Y:S01]  /*5db0*/  LDC.64 R34, c[0x0][0x398] ;  /* 0x0000e600ff227b82 */ /* 0x000ee20000000a00 */
[----:B------:R-:W3:Y:S01]  /*5dc0*/  LDS.128 R12, [R13+UR6+0x10f0] ;  /* 0x0010f0060d0c7984 */ /* 0x000ee20008000c00 */
[C---:B-1----:R-:W-:Y:S02]  /*5dd0*/  IDP.4A.S8.S8 R43, R20.reuse, R4, R43 ;  /* 0x00000004142b7226 */ /* 0x042fe4000000062b */
[C---:B------:R-:W-:Y:S02]  /*5de0*/  IDP.4A.S8.S8 R44, R20.reuse, R5, R44 ;  /* 0x00000005142c7226 */ /* 0x040fe4000000062c */
[C---:B------:R-:W-:Y:S02]  /*5df0*/  IDP.4A.S8.S8 R41, R20.reuse, R6, R41 ;  /* 0x0000000614297226 */ /* 0x040fe40000000629 */
[----:B------:R-:W-:Y:S02]  /*5e00*/  IDP.4A.S8.S8 R42, R20, R7, R42 ;  /* 0x00000007142a7226 */ /* 0x000fe4000000062a */
[----:B------:R-:W1:Y:S01]  /*5e10*/  LDS R20, [R28+UR5+0x1730] ;  /* 0x001730051c147984 */ /* 0x000e620008000800 */
[----:B----4-:R-:W-:-:S02]  /*5e20*/  IDP.4A.S8.S8 R27, R21, R4, R27 ;  /* 0x00000004151b7226 */ /* 0x010fc4000000061b */
[C---:B------:R-:W-:Y:S02]  /*5e30*/  IDP.4A.S8.S8 R40, R21.reuse, R5, R40 ;  /* 0x0000000515287226 */ /* 0x040fe40000000628 */
[CC--:B------:R-:W-:Y:S02]  /*5e40*/  IDP.4A.S8.S8 R45, R21.reuse, R6.reuse, R45 ;  /* 0x00000006152d7226 */ /* 0x0c0fe4000000062d */
[----:B------:R-:W-:Y:S02]  /*5e50*/  IDP.4A.S8.S8 R26, R21, R7, R26 ;  /* 0x00000007151a7226 */ /* 0x000fe4000000061a */
[C---:B------:R-:W-:Y:S01]  /*5e60*/  IDP.4A.S8.S8 R18, R22.reuse, R5, R18 ;  /* 0x0000000516127226 */ /* 0x040fe20000000612 */
[----:B------:R-:W4:Y:S01]  /*5e70*/  LDS R21, [R28+UR5+0x174c] ;  /* 0x00174c051c157984 */ /* 0x000f220008000800 */
[C---:B------:R-:W-:Y:S02]  /*5e80*/  IDP.4A.S8.S8 R19, R22.reuse, R6, R19 ;  /* 0x0000000616137226 */ /* 0x040fe40000000613 */
[----:B------:R-:W-:-:S02]  /*5e90*/  IDP.4A.S8.S8 R46, R22, R7, R46 ;  /* 0x00000007162e7226 */ /* 0x000fc4000000062e */
[C---:B--2---:R-:W-:Y:S01]  /*5ea0*/  IDP.4A.S8.S8 R47, R23.reuse, R4, R47 ;  /* 0x00000004172f7226 */ /* 0x044fe2000000062f */
[----:B------:R-:W2:Y:S01]  /*5eb0*/  LDS R22, [R28+UR5+0x1768] ;  /* 0x001768051c167984 */ /* 0x000ea20008000800 */
[C---:B------:R-:W-:Y:S02]  /*5ec0*/  IDP.4A.S8.S8 R48, R23.reuse, R5, R48 ;  /* 0x0000000517307226 */ /* 0x040fe40000000630 */
[C---:B------:R-:W-:Y:S02]  /*5ed0*/  IDP.4A.S8.S8 R49, R23.reuse, R6, R49 ;  /* 0x0000000617317226 */ /* 0x040fe40000000631 */
[----:B------:R-:W-:Y:S02]  /*5ee0*/  IDP.4A.S8.S8 R50, R23, R7, R50 ;  /* 0x0000000717327226 */ /* 0x000fe40000000632 */
[C---:B-----5:R-:W-:Y:S01]  /*5ef0*/  IDP.4A.S8.S8 R51, R24.reuse, R4, R51 ;  /* 0x0000000418337226 */ /* 0x060fe20000000633 */
[----:B------:R-:W5:Y:S01]  /*5f00*/  LDS R23, [R28+UR5+0x1784] ;  /* 0x001784051c177984 */ /* 0x000f620008000800 */
[----:B------:R-:W-:-:S02]  /*5f10*/  IDP.4A.S8.S8 R52, R24, R5, R52 ;  /* 0x0000000518347226 */ /* 0x000fc40000000634 */
[C---:B------:R-:W-:Y:S02]  /*5f20*/  IDP.4A.S8.S8 R53, R24.reuse, R6, R53 ;  /* 0x0000000618357226 */ /* 0x040fe40000000635 */
[----:B------:R-:W-:Y:S02]  /*5f30*/  IDP.4A.S8.S8 R54, R24, R7, R54 ;  /* 0x0000000718367226 */ /* 0x000fe40000000636 */
[----:B------:R-:W5:Y:S01]  /*5f40*/  LDS R24, [R28+UR5+0x17a0] ;  /* 0x0017a0051c187984 */ /* 0x000f620008000800 */
[CC--:B------:R-:W-:Y:S02]  /*5f50*/  IDP.4A.S8.S8 R59, R2.reuse, R4.reuse, R59 ;  /* 0x00000004023b7226 */ /* 0x0c0fe4000000063b */
[-C--:B------:R-:W-:Y:S02]  /*5f60*/  IDP.4A.S8.S8 R58, R2, R5.reuse, R58 ;  /* 0x00000005023a7226 */ /* 0x080fe4000000063a */
[C---:B------:R-:W-:Y:S02]  /*5f70*/  IDP.4A.S8.S8 R29, R0.reuse, R4, R29 ;  /* 0x00000004001d7226 */ /* 0x040fe4000000061d */
[----:B------:R-:W-:-:S02]  /*5f80*/  IDP.4A.S8.S8 R56, R0, R5, R56 ;  /* 0x0000000500387226 */ /* 0x000fc40000000638 */
[----:B------:R-:W5:Y:S01]  /*5f90*/  LDC.64 R4, c[0x0][0x3a0] ;  /* 0x0000e800ff047b82 */ /* 0x000f620000000a00 */
[C---:B------:R-:W-:Y:S02]  /*5fa0*/  IDP.4A.S8.S8 R25, R0.reuse, R6, R25 ;  /* 0x0000000600197226 */ /* 0x040fe40000000619 */
[----:B------:R-:W-:Y:S02]  /*5fb0*/  IDP.4A.S8.S8 R16, R0, R7, R16 ;  /* 0x0000000700107226 */ /* 0x000fe40000000610 */
[----:B------:R-:W5:Y:S01]  /*5fc0*/  LDS R0, [R28+UR5+0x17d8] ;  /* 0x0017d8051c007984 */ /* 0x000f620008000800 */
[----:B0-----:R-:W-:Y:S02]  /*5fd0*/  IDP.4A.S8.S8 R43, R31, R8, R43 ;  /* 0x000000081f2b7226 */ /* 0x001fe4000000062b */
[----:B---3--:R-:W-:-:S04]  /*5fe0*/  IMAD.WIDE.U32 R34, R3, 0x4, R34 ;  /* 0x0000000403227825 */ /* 0x008fc800078e0022 */
[C---:B------:R-:W-:Y:S02]  /*5ff0*/  IDP.4A.S8.S8 R61, R2.reuse, R6, R61 ;  /* 0x00000006023d7226 */ /* 0x040fe4000000063d */
[----:B------:R-:W-:Y:S02]  /*6000*/  IDP.4A.S8.S8 R30, R2, R7, R30 ;  /* 0x00000007021e7226 */ /* 0x000fe4000000061e */
[----:B------:R-:W-:Y:S01]  /*6010*/  IDP.4A.S8.S8 R43, R36, R12, R43 ;  /* 0x0000000c242b7226 */ /* 0x000fe2000000062b */
[----:B------:R-:W3:Y:S01]  /*6020*/  LDG.E.CONSTANT R2, desc[UR8][R34.64] ;  /* 0x0000000822027981 */ /* 0x000ee2000c1e9900 */
[-C--:B------:R-:W-:Y:S01]  /*6030*/  IDP.4A.S8.S8 R44, R31, R9.reuse, R44 ;  /* 0x000000091f2c7226 */ /* 0x080fe2000000062c */
[----:B------:R-:W0:Y:S01]  /*6040*/  LDC.64 R6, c[0x0][0x3a8] ;  /* 0x0000ea00ff067b82 */ /* 0x000e220000000a00 */
[C---:B-1----:R-:W-:Y:S02]  /*6050*/  IDP.4A.S8.S8 R33, R20.reuse, R8, R33 ;  /* 0x0000000814217226 */ /* 0x042fe40000000621 */
[----:B------:R-:W-:-:S02]  /*6060*/  IDP.4A.S8.S8 R18, R20, R9, R18 ;  /* 0x0000000914127226 */ /* 0x000fc40000000612 */
[C---:B------:R-:W-:Y:S02]  /*6070*/  IDP.4A.S8.S8 R19, R20.reuse, R10, R19 ;  /* 0x0000000a14137226 */ /* 0x040fe40000000613 */
[----:B------:R-:W-:Y:S01]  /*6080*/  IDP.4A.S8.S8 R46, R20, R11, R46 ;  /* 0x0000000b142e7226 */ /* 0x000fe2000000062e */
[----:B------:R-:W-:Y:S01]  /*6090*/  SHF.R.S32.HI R20, RZ, 0x1f, R43 ;  /* 0x0000001fff147819 */ /* 0x000fe2000001142b */
[-C--:B------:R-:W-:Y:S02]  /*60a0*/  IDP.4A.S8.S8 R27, R32, R8.reuse, R27 ;  /* 0x00000008201b7226 */ /* 0x080fe4000000061b */
[C---:B----4-:R-:W-:Y:S02]  /*60b0*/  IDP.4A.S8.S8 R47, R21.reuse, R8, R47 ;  /* 0x00000008152f7226 */ /* 0x050fe4000000062f */
[C---:B------:R-:W-:Y:S02]  /*60c0*/  IDP.4A.S8.S8 R48, R21.reuse, R9, R48 ;  /* 0x0000000915307226 */ /* 0x040fe40000000630 */
[----:B------:R-:W-:-:S02]  /*60d0*/  IDP.4A.S8.S8 R49, R21, R10, R49 ;  /* 0x0000000a15317226 */ /* 0x000fc40000000631 */
[----:B------:R-:W-:Y:S02]  /*60e0*/  IDP.4A.S8.S8 R50, R21, R11, R50 ;  /* 0x0000000b15327226 */ /* 0x000fe40000000632 */
[-C--:B--2---:R-:W-:Y:S02]  /*60f0*/  IDP.4A.S8.S8 R51, R22, R8.reuse, R51 ;  /* 0x0000000816337226 */ /* 0x084fe40000000633 */
[-C--:B-----5:R-:W-:Y:S02]  /*6100*/  IDP.4A.S8.S8 R59, R23, R8.reuse, R59 ;  /* 0x00000008173b7226 */ /* 0x0a0fe4000000063b */
[----:B------:R-:W-:Y:S02]  /*6110*/  IDP.4A.S8.S8 R29, R24, R8, R29 ;  /* 0x00000008181d7226 */ /* 0x000fe4000000061d */
[----:B------:R-:W-:Y:S02]  /*6120*/  HFMA2 R8, -RZ, RZ, 2, 0 ;  /* 0x40000000ff087431 */ /* 0x000fe400000001ff */
        /* <DEDUP_REMOVED lines=9> */
[----:B------:R-:W-:Y:S01]  /*61c0*/  IDP.4A.S8.S8 R56, R24, R9, R56 ;  /* 0x0000000918387226 */ /* 0x000fe20000000638 */
[----:B------:R-:W-:Y:S01]  /*61d0*/  MOV R9, 0x0 ;  /* 0x0000000000097802 */ /* 0x000fe20000000f00 */
[----:B------:R-:W-:Y:S01]  /*61e0*/  IMAD R10, R20, -0x37840000, RZ ;  /* 0xc87c0000140a7824 */ /* 0x000fe200078e02ff */
[----:B------:R-:W-:Y:S01]  /*61f0*/  SHF.R.S32.HI R20, RZ, 0x1f, R21 ;  /* 0x0000001fff147819 */ /* 0x000fe20000011415 */
[----:B------:R-:W-:-:S04]  /*6200*/  IMAD.WIDE.U32 R4, R3, 0x4, R4 ;  /* 0x0000000403047825 */ /* 0x000fc800078e0004 */
[-C--:B------:R-:W-:Y:S01]  /*6210*/  IDP.4A.S8.S8 R30, R23, R11.reuse, R30 ;  /* 0x0000000b171e7226 */ /* 0x080fe2000000061e */
[----:B------:R-:W2:Y:S01]  /*6220*/  LDG.E.CONSTANT R3, desc[UR8][R4.64] ;  /* 0x0000000804037981 */ /* 0x000ea2000c1e9900 */
[-C--:B------:R-:W-:Y:S02]  /*6230*/  IDP.4A.S8.S8 R42, R31, R11.reuse, R42 ;  /* 0x0000000b1f2a7226 */ /* 0x080fe4000000062a */
[-C--:B------:R-:W-:Y:S02]  /*6240*/  IDP.4A.S8.S8 R26, R32, R11.reuse, R26 ;  /* 0x0000000b201a7226 */ /* 0x080fe4000000061a */
[-C--:B------:R-:W-:Y:S02]  /*6250*/  IDP.4A.S8.S8 R54, R22, R11.reuse, R54 ;  /* 0x0000000b16367226 */ /* 0x080fe40000000636 */
[----:B------:R-:W-:Y:S02]  /*6260*/  IDP.4A.S8.S8 R16, R24, R11, R16 ;  /* 0x0000000b18107226 */ /* 0x000fe40000000610 */
[----:B------:R-:W-:-:S02]  /*6270*/  IMAD R23, R43, 0x142ca, R10 ;  /* 0x000142ca2b177824 */ /* 0x000fc400078e020a */
[----:B------:R-:W-:-:S04]  /*6280*/  IMAD.WIDE.U32 R10, R43, -0x37840000, R8 ;  /* 0xc87c00002b0a7825 */ /* 0x000fc800078e0008 */
[----:B------:R-:W-:Y:S01]  /*6290*/  IMAD R20, R20, -0x37840000, RZ ;  /* 0xc87c000014147824 */ /* 0x000fe200078e02ff */
[----:B------:R-:W-:Y:S01]  /*62a0*/  IADD3 R11, PT, PT, R11, R23, RZ ;  /* 0x000000170b0b7210 */ /* 0x000fe20007ffe0ff */
[----:B------:R-:W-:Y:S02]  /*62b0*/  IDP.4A.S8.S8 R37, R36, R14, R41 ;  /* 0x0000000e24257226 */ /* 0x000fe40000000629 */
[C---:B------:R-:W-:Y:S01]  /*62c0*/  IMAD R31, R21.reuse, 0x142ca, R20 ;  /* 0x000142ca151f7824 */ /* 0x040fe200078e0214 */
[----:B------:R-:W1:Y:S01]  /*62d0*/  LDS R41, [R28+UR5+0x17f4] ;  /* 0x0017f4051c297984 */ /* 0x000e620008000800 */
[----:B------:R-:W-:Y:S01]  /*62e0*/  IMAD.WIDE.U32 R20, R21, -0x37840000, R8 ;  /* 0xc87c000015147825 */ /* 0x000fe200078e0008 */
[----:B------:R-:W-:-:S03]  /*62f0*/  SHF.R.U64 R11, R10, 0x1f, R11 ;  /* 0x0000001f0a0b7819 */ /* 0x000fc6000000120b */
[----:B------:R-:W-:Y:S01]  /*6300*/  IMAD R17, R17, 0xc4, R28 ;  /* 0x000000c411117824 */ /* 0x000fe200078e021c */
[----:B------:R-:W-:Y:S01]  /*6310*/  SHF.R.S32.HI R10, RZ, 0x1f, R37 ;  /* 0x0000001fff0a7819 */ /* 0x000fe20000011425 */
[----:B------:R-:W-:Y:S01]  /*6320*/  IDP.4A.S8.S8 R39, R36, R15, R42 ;  /* 0x0000000f24277226 */ /* 0x000fe2000000062a */
[----:B------:R-:W-:Y:S01]  /*6330*/  IADD3 R21, PT, PT, R21, R31, RZ ;  /* 0x0000001f15157210 */ /* 0x000fe20007ffe0ff */
[----:B0-----:R-:W-:Y:S01]  /*6340*/  IMAD.WIDE.U32 R6, R17, 0x4, R6 ;  /* 0x0000000411067825 */ /* 0x001fe200078e0006 */
[----:B------:R-:W0:Y:S02]  /*6350*/  LDS R42, [R28+UR5+0x1810] ;  /* 0x001810051c2a7984 */ /* 0x000e240008000800 */
[----:B------:R-:W-:Y:S01]  /*6360*/  SHF.R.U64 R21, R20, 0x1f, R21 ;  /* 0x0000001f14157819 */ /* 0x000fe20000001215 */
[----:B------:R-:W-:Y:S01]  /*6370*/  IMAD R20, R10, -0x37840000, RZ ;  /* 0xc87c00000a147824 */ /* 0x000fe200078e02ff */
[----:B------:R-:W4:Y:S01]  /*6380*/  LDG.E.CONSTANT R23, desc[UR8][R6.64] ;  /* 0x0000000806177981 */ /* 0x000f22000c1e9900 */
[----:B------:R-:W-:Y:S01]  /*6390*/  SHF.R.S32.HI R22, RZ, 0x1f, R39 ;  /* 0x0000001fff167819 */ /* 0x000fe20000011427 */
[----:B------:R-:W-:-:S02]  /*63a0*/  IDP.4A.S8.S8 R27, R0, R12, R27 ;  /* 0x0000000c001b7226 */ /* 0x000fc4000000061b */
[C---:B------:R-:W-:Y:S01]  /*63b0*/  IMAD R43, R37.reuse, 0x142ca, R20 ;  /* 0x000142ca252b7824 */ /* 0x040fe200078e0214 */
[----:B------:R-:W5:Y:S01]  /*63c0*/  LDG.E.CONSTANT R10, desc[UR8][R34.64+0x4] ;  /* 0x00000408220a7981 */ /* 0x000f62000c1e9900 */
[----:B------:R-:W-:Y:S01]  /*63d0*/  IMAD.WIDE.U32 R36, R37, -0x37840000, R8 ;  /* 0xc87c000025247825 */ /* 0x000fe200078e0008 */
[----:B------:R-:W-:-:S03]  /*63e0*/  SHF.R.S32.HI R20, RZ, 0x1f, R27 ;  /* 0x0000001fff147819 */ /* 0x000fc6000001141b */
[----:B------:R-:W-:Y:S02]  /*63f0*/  IMAD R22, R22, -0x37840000, RZ ;  /* 0xc87c000016167824 */ /* 0x000fe400078e02ff */
[----:B------:R-:W-:Y:S01]  /*6400*/  IDP.4A.S8.S8 R31, R0, R13, R40 ;  /* 0x0000000d001f7226 */ /* 0x000fe20000000628 */
[----:B------:R-:W-:Y:S01]  /*6410*/  IADD3 R37, PT, PT, R37, R43, RZ ;  /* 0x0000002b25257210 */ /* 0x000fe20007ffe0ff */
[C---:B------:R-:W-:Y:S01]  /*6420*/  IMAD R55, R39.reuse, 0x142ca, R22 ;  /* 0x000142ca27377824 */ /* 0x040fe200078e0216 */
[----:B------:R-:W0:Y:S01]  /*6430*/  LDS R40, [R28+UR5+0x182c] ;  /* 0x00182c051c287984 */ /* 0x000e220008000800 */
[----:B------:R-:W-:Y:S01]  /*6440*/  IMAD.WIDE.U32 R38, R39, -0x37840000, R8 ;  /* 0xc87c000027267825 */ /* 0x000fe200078e0008 */
[----:B------:R-:W-:-:S03]  /*6450*/  SHF.R.S32.HI R22, RZ, 0x1f, R31 ;  /* 0x0000001fff167819 */ /* 0x000fc6000001141f */
[----:B------:R-:W-:Y:S01]  /*6460*/  IMAD R24, R20, -0x37840000, RZ ;  /* 0xc87c000014187824 */ /* 0x000fe200078e02ff */
[----:B------:R-:W-:Y:S01]  /*6470*/  SHF.R.U64 R20, R36, 0x1f, R37 ;  /* 0x0000001f24147819 */ /* 0x000fe20000001225 */
[----:B------:R-:W-:Y:S01]  /*6480*/  IMAD.WIDE.U32 R36, R27, -0x37840000, R8 ;  /* 0xc87c00001b247825 */ /* 0x000fe200078e0008 */
[----:B------:R-:W-:-:S03]  /*6490*/  IADD3 R39, PT, PT, R39, R55, RZ ;  /* 0x0000003727277210 */ /* 0x000fc60007ffe0ff */
[----:B------:R-:W-:Y:S02]  /*64a0*/  IMAD R43, R27, 0x142ca, R24 ;  /* 0x000142ca1b2b7824 */ /* 0x000fe400078e0218 */
[----:B------:R-:W-:Y:S02]  /*64b0*/  IMAD R32, R22, -0x37840000, RZ ;  /* 0xc87c000016207824 */ /* 0x000fe400078e02ff */
[----:B------:R-:W-:Y:S01]  /*64c0*/  IDP.4A.S8.S8 R45, R0, R14, R45 ;  /* 0x0000000e002d7226 */ /* 0x000fe2000000062d */
[----:B------:R-:W-:Y:S01]  /*64d0*/  SHF.R.U64 R22, R38, 0x1f, R39 ;  /* 0x0000001f26167819 */ /* 0x000fe20000001227 */
[----:B------:R-:W-:Y:S01]  /*64e0*/  IMAD R27, R31, 0x142ca, R32 ;  /* 0x000142ca1f1b7824 */ /* 0x000fe200078e0220 */
[----:B------:R-:W-:Y:S01]  /*64f0*/  IADD3 R37, PT, PT, R37, R43, RZ ;  /* 0x0000002b25257210 */ /* 0x000fe20007ffe0ff */
[----:B------:R-:W-:Y:S01]  /*6500*/  IMAD.WIDE.U32 R38, R31, -0x37840000, R8 ;  /* 0xc87c00001f267825 */ /* 0x000fe200078e0008 */
[----:B------:R-:W-:-:S03]  /*6510*/  SHF.R.S32.HI R24, RZ, 0x1f, R45 ;  /* 0x0000001fff187819 */ /* 0x000fc6000001142d */
[----:B------:R-:W-:Y:S02]  /*6520*/  IDP.4A.S8.S8 R43, R0, R15, R26 ;  /* 0x0000000f002b7226 */ /* 0x000fe4000000061a */
[----:B------:R-:W5:Y:S01]  /*6530*/  LDG.E.CONSTANT R0, desc[UR8][R4.64+0x4] ;  /* 0x0000040804007981 */ /* 0x000f62000c1e9900 */
[----:B------:R-:W-:Y:S01]  /*6540*/  IADD3 R31, PT, PT, R39, R27, RZ ;  /* 0x0000001b271f7210 */ /* 0x000fe20007ffe0ff */
[----:B------:R-:W-:Y:S01]  /*6550*/  IMAD R24, R24, -0x37840000, RZ ;  /* 0xc87c000018187824 */ /* 0x000fe200078e02ff */
[----:B------:R-:W-:Y:S01]  /*6560*/  SHF.R.S32.HI R26, RZ, 0x1f, R43 ;  /* 0x0000001fff1a7819 */ /* 0x000fe2000001142b */
[----:B------:R-:W5:Y:S01]  /*6570*/  LDG.E.CONSTANT R27, desc[UR8][R6.64+0x4] ;  /* 0x00000408061b7981 */ /* 0x000f62000c1e9900 */
[----:B------:R-:W-:Y:S01]  /*6580*/  SHF.R.U64 R31, R38, 0x1f, R31 ;  /* 0x0000001f261f7819 */ /* 0x000fe2000000121f */
[C---:B------:R-:W-:Y:S02]  /*6590*/  IMAD R55, R45.reuse, 0x142ca, R24 ;  /* 0x000142ca2d377824 */ /* 0x040fe400078e0218 */
[----:B------:R-:W-:-:S04]  /*65a0*/  IMAD.WIDE.U32 R38, R45, -0x37840000, R8 ;  /* 0xc87c00002d267825 */ /* 0x000fc800078e0008 */
[----:B------:R-:W-:Y:S02]  /*65b0*/  IMAD R26, R26, -0x37840000, RZ ;  /* 0xc87c00001a1a7824 */ /* 0x000fe400078e02ff */
[----:B-1----:R-:W-:Y:S01]  /*65c0*/  IDP.4A.S8.S8 R45, R41, R12, R33 ;  /* 0x0000000c292d7226 */ /* 0x002fe20000000621 */
[----:B------:R-:W-:Y:S01]  /*65d0*/  IADD3 R39, PT, PT, R39, R55, RZ ;  /* 0x0000003727277210 */ /* 0x000fe20007ffe0ff */
[C---:B------:R-:W-:Y:S02]  /*65e0*/  IMAD R57, R43.reuse, 0x142ca, R26 ;  /* 0x000142ca2b397824 */ /* 0x040fe400078e021a */
[----:B------:R-:W-:Y:S01]  /*65f0*/  IMAD.WIDE.U32 R32, R43, -0x37840000, R8 ;  /* 0xc87c00002b207825 */ /* 0x000fe200078e0008 */
[----:B------:R-:W-:Y:S02]  /*6600*/  SHF.R.S32.HI R26, RZ, 0x1f, R45 ;  /* 0x0000001fff1a7819 */ /* 0x000fe4000001142d */
[----:B------:R-:W-:Y:S01]  /*6610*/  SHF.R.U64 R37, R36, 0x1f, R37 ;  /* 0x0000001f24257819 */ /* 0x000fe20000001225 */
[----:B------:R-:W-:Y:S01]  /*6620*/  IDP.4A.S8.S8 R43, R41, R13, R18 ;  /* 0x0000000d292b7226 */ /* 0x000fe20000000612 */
[----:B------:R-:W-:Y:S01]  /*6630*/  IADD3 R33, PT, PT, R33, R57, RZ ;  /* 0x0000003921217210 */ /* 0x000fe20007ffe0ff */
[----:B------:R-:W-:Y:S01]  /*6640*/  IMAD R36, R26, -0x37840000, RZ ;  /* 0xc87c00001a247824 */ /* 0x000fe200078e02ff */
[----:B------:R-:W-:-:S02]  /*6650*/  SHF.R.U64 R24, R38, 0x1f, R39 ;  /* 0x0000001f26187819 */ /* 0x000fc40000001227 */
[----:B------:R-:W5:Y:S01]  /*6660*/  LDG.E.CONSTANT R39, desc[UR8][R34.64+0x8] ;  /* 0x0000080822277981 */ /* 0x000f62000c1e9900 */
[----:B------:R-:W-:Y:S01]  /*6670*/  SHF.R.U64 R26, R32, 0x1f, R33 ;  /* 0x0000001f201a7819 */ /* 0x000fe20000001221 */
[C---:B------:R-:W-:Y:S01]  /*6680*/  IMAD R55, R45.reuse, 0x142ca, R36 ;  /* 0x000142ca2d377824 */ /* 0x040fe200078e0224 */
[----:B------:R-:W-:Y:S01]  /*6690*/  SHF.R.S32.HI R18, RZ, 0x1f, R43 ;  /* 0x0000001fff127819 */ /* 0x000fe2000001142b */
[----:B------:R-:W-:-:S04]  /*66a0*/  IMAD.WIDE.U32 R32, R45, -0x37840000, R8 ;  /* 0xc87c00002d207825 */ /* 0x000fc800078e0008 */
[----:B------:R-:W-:Y:S01]  /*66b0*/  IDP.4A.S8.S8 R19, R41, R14, R19 ;  /* 0x0000000e29137226 */ /* 0x000fe20000000613 */
[----:B------:R-:W-:Y:S01]  /*66c0*/  IADD3 R33, PT, PT, R33, R55, RZ ;  /* 0x0000003721217210 */ /* 0x000fe20007ffe0ff */
[----:B------:R-:W-:Y:S01]  /*66d0*/  IMAD R36, R18, -0x37840000, RZ ;  /* 0xc87c000012247824 */ /* 0x000fe200078e02ff */
[----:B------:R1:W5:Y:S01]  /*66e0*/  LDG.E.CONSTANT R35, desc[UR8][R34.64+0xc] ;  /* 0x00000c0822237981 */ /* 0x000362000c1e9900 */
[----:B------:R-:W-:Y:S01]  /*66f0*/  IDP.4A.S8.S8 R45, R41, R15, R46 ;  /* 0x0000000f292d7226 */ /* 0x000fe2000000062e */
[----:B------:R-:W-:Y:S01]  /*6700*/  SHF.R.S32.HI R18, RZ, 0x1f, R19 ;  /* 0x0000001fff127819 */ /* 0x000fe20000011413 */
[C---:B------:R-:W-:Y:S01]  /*6710*/  IMAD R55, R43.reuse, 0x142ca, R36 ;  /* 0x000142ca2b377824 */ /* 0x040fe200078e0224 */
[----:B------:R-:W-:Y:S01]  /*6720*/  SHF.R.U64 R41, R32, 0x1f, R33 ;  /* 0x0000001f20297819 */ /* 0x000fe20000001221 */
[----:B------:R-:W-:Y:S01]  /*6730*/  IMAD.WIDE.U32 R32, R43, -0x37840000, R8 ;  /* 0xc87c00002b207825 */ /* 0x000fe200078e0008 */
[----:B------:R-:W-:-:S03]  /*6740*/  SHF.R.S32.HI R36, RZ, 0x1f, R45 ;  /* 0x0000001fff247819 */ /* 0x000fc6000001142d */
[----:B------:R-:W-:Y:S01]  /*6750*/  IMAD R18, R18, -0x37840000, RZ ;  /* 0xc87c000012127824 */ /* 0x000fe200078e02ff */
[----:B------:R-:W-:Y:S01]  /*6760*/  IADD3 R43, PT, PT, R33, R55, RZ ;  /* 0x00000037212b7210 */ /* 0x000fe20007ffe0ff */
[----:B------:R-:W-:Y:S02]  /*6770*/  IMAD R36, R36, -0x37840000, RZ ;  /* 0xc87c000024247824 */ /* 0x000fe400078e02ff */
[C---:B------:R-:W-:Y:S02]  /*6780*/  IMAD R55, R19.reuse, 0x142ca, R18 ;  /* 0x000142ca13377824 */ /* 0x040fe400078e0212 */
[----:B------:R-:W-:Y:S01]  /*6790*/  IMAD.WIDE.U32 R18, R19, -0x37840000, R8 ;  /* 0xc87c000013127825 */ /* 0x000fe200078e0008 */
[----:B------:R-:W-:-:S03]  /*67a0*/  SHF.R.U64 R43, R32, 0x1f, R43 ;  /* 0x0000001f202b7819 */ /* 0x000fc6000000122b */
[----:B0-----:R-:W-:Y:S02]  /*67b0*/  IDP.4A.S8.S8 R47, R42, R12, R47 ;  /* 0x0000000c2a2f7226 */ /* 0x001fe4000000062f */
[C---:B------:R-:W-:Y:S02]  /*67c0*/  IMAD R57, R45.reuse, 0x142ca, R36 ;  /* 0x000142ca2d397824 */ /* 0x040fe400078e0224 */
[----:B------:R-:W-:Y:S01]  /*67d0*/  IMAD.WIDE.U32 R32, R45, -0x37840000, R8 ;  /* 0xc87c00002d207825 */ /* 0x000fe200078e0008 */
[----:B------:R-:W-:Y:S01]  /*67e0*/  IADD3 R45, PT, PT, R19, R55, RZ ;  /* 0x00000037132d7210 */ /* 0x000fe20007ffe0ff */
[----:B------:R-:W5:Y:S01]  /*67f0*/  LDG.E.CONSTANT R36, desc[UR8][R4.64+0x8] ;  /* 0x0000080804247981 */ /* 0x000f62000c1e9900 */
[----:B------:R-:W-:Y:S02]  /*6800*/  SHF.R.S32.HI R19, RZ, 0x1f, R47 ;  /* 0x0000001fff137819 */ /* 0x000fe4000001142f */
[----:B-1----:R-:W-:Y:S02]  /*6810*/  SHF.R.U64 R34, R18, 0x1f, R45 ;  /* 0x0000001f12227819 */ /* 0x002fe4000000122d */
[----:B------:R-:W-:Y:S01]  /*6820*/  IADD3 R33, PT, PT, R33, R57, RZ ;  /* 0x0000003921217210 */ /* 0x000fe20007ffe0ff */
[----:B------:R-:W-:Y:S01]  /*6830*/  IMAD R18, R19, -0x37840000, RZ ;  /* 0xc87c000013127824 */ /* 0x000fe200078e02ff */
[----:B------:R-:W5:Y:S02]  /*6840*/  LDG.E.CONSTANT R45, desc[UR8][R6.64+0x8] ;  /* 0x00000808062d7981 */ /* 0x000f64000c1e9900 */
[----:B------:R-:W-:Y:S01]  /*6850*/  SHF.R.U64 R38, R32, 0x1f, R33 ;  /* 0x0000001f20267819 */ /* 0x000fe20000001221 */
[----:B------:R-:W-:-:S02]  /*6860*/  IMAD R55, R47, 0x142ca, R18 ;  /* 0x000142ca2f377824 */ /* 0x000fc400078e0212 */
[----:B------:R-:W-:-:S04]  /*6870*/  IMAD.WIDE.U32 R18, R47, -0x37840000, R8 ;  /* 0xc87c00002f127825 */ /* 0x000fc800078e0008 */
[C---:B------:R-:W-:Y:S01]  /*6880*/  IDP.4A.S8.S8 R33, R42.reuse, R13, R48 ;  /* 0x0000000d2a217226 */ /* 0x040fe20000000630 */
[----:B------:R-:W-:Y:S01]  /*6890*/  IADD3 R47, PT, PT, R19, R55, RZ ;  /* 0x00000037132f7210 */ /* 0x000fe20007ffe0ff */
[C---:B------:R-:W-:Y:S01]  /*68a0*/  IDP.4A.S8.S8 R49, R42.reuse, R14, R49 ;  /* 0x0000000e2a317226 */ /* 0x040fe20000000631 */
[----:B------:R-:W-:Y:S02]  /*68b0*/  LDS R48, [R28+UR5+0x1864] ;  /* 0x001864051c307984 */ /* 0x000fe40008000800 */
[----:B------:R-:W-:Y:S01]  /*68c0*/  SHF.R.S32.HI R19, RZ, 0x1f, R33 ;  /* 0x0000001fff137819 */ /* 0x000fe20000011421 */
[----:B------:R-:W-:Y:S01]  /*68d0*/  IDP.4A.S8.S8 R55, R42, R15, R50 ;  /* 0x0000000f2a377226 */ /* 0x000fe20000000632 */
[----:B------:R-:W-:Y:S01]  /*68e0*/  SHF.R.U64 R47, R18, 0x1f, R47 ;  /* 0x0000001f122f7819 */ /* 0x000fe2000000122f */
[----:B------:R0:W5:Y:S02]  /*68f0*/  LDG.E.CONSTANT R42, desc[UR8][R4.64+0xc] ;  /* 0x00000c08042a7981 */ /* 0x000164000c1e9900 */
[----:B------:R-:W-:Y:S01]  /*6900*/  IMAD R32, R19, -0x37840000, RZ ;  /* 0xc87c000013207824 */ /* 0x000fe200078e02ff */
[----:B------:R-:W-:-:S03]  /*6910*/  SHF.R.S32.HI R18, RZ, 0x1f, R49 ;  /* 0x0000001fff127819 */ /* 0x000fc60000011431 */
[C---:B------:R-:W-:Y:S01]  /*6920*/  IMAD R57, R33.reuse, 0x142ca, R32 ;  /* 0x000142ca21397824 */ /* 0x040fe200078e0220 */
[----:B------:R-:W-:Y:S01]  /*6930*/  SHF.R.S32.HI R19, RZ, 0x1f, R55 ;  /* 0x0000001fff137819 */ /* 0x000fe20000011437 */
[----:B------:R-:W-:-:S04]  /*6940*/  IMAD.WIDE.U32 R32, R33, -0x37840000, R8 ;  /* 0xc87c000021207825 */ /* 0x000fc800078e0008 */
[----:B------:R-:W-:Y:S01]  /*6950*/  IMAD R18, R18, -0x37840000, RZ ;  /* 0xc87c000012127824 */ /* 0x000fe200078e02ff */
[----:B------:R-:W-:Y:S01]  /*6960*/  IADD3 R33, PT, PT, R33, R57, RZ ;  /* 0x0000003921217210 */ /* 0x000fe20007ffe0ff */
[----:B------:R-:W-:Y:S02]  /*6970*/  IMAD R44, R19, -0x37840000, RZ ;  /* 0xc87c0000132c7824 */ /* 0x000fe400078e02ff */
[C---:B------:R-:W-:Y:S02]  /*6980*/  IMAD R57, R49.reuse, 0x142ca, R18 ;  /* 0x000142ca31397824 */ /* 0x040fe400078e0212 */
[----:B------:R-:W-:Y:S01]  /*6990*/  IMAD.WIDE.U32 R18, R49, -0x37840000, R8 ;  /* 0xc87c000031127825 */ /* 0x000fe200078e0008 */
[----:B------:R-:W-:Y:S02]  /*69a0*/  SHF.R.U64 R49, R32, 0x1f, R33 ;  /* 0x0000001f20317819 */ /* 0x000fe40000001221 */
[----:B------:R-:W5:Y:S01]  /*69b0*/  LDG.E.CONSTANT R33, desc[UR8][R6.64+0xc] ;  /* 0x00000c0806217981 */ /* 0x000f62000c1e9900 */
[----:B------:R-:W-:Y:S01]  /*69c0*/  IMAD R63, R55, 0x142ca, R44 ;  /* 0x000142ca373f7824 */ /* 0x000fe200078e022c */
[----:B------:R-:W-:Y:S01]  /*69d0*/  IADD3 R57, PT, PT, R19, R57, RZ ;  /* 0x0000003913397210 */ /* 0x000fe20007ffe0ff */
[----:B0-----:R-:W-:-:S04]  /*69e0*/  IMAD.WIDE.U32 R4, R55, -0x37840000, R8 ;  /* 0xc87c000037047825 */ /* 0x001fc800078e0008 */
[----:B------:R-:W-:Y:S01]  /*69f0*/  IDP.4A.S8.S8 R19, R40, R12, R51 ;  /* 0x0000000c28137226 */ /* 0x000fe20000000633 */
[----:B------:R-:W-:Y:S01]  /*6a00*/  IADD3 R55, PT, PT, R5, R63, RZ ;  /* 0x0000003f05377210 */ /* 0x000fe20007ffe0ff */
[----:B------:R-:W5:Y:S03]  /*6a10*/  LDG.E.CONSTANT R51, desc[UR8][R6.64+0x70] ;  /* 0x0000700806337981 */ /* 0x000f66000c1e9900 */
[----:B------:R-:W-:Y:S02]  /*6a20*/  SHF.R.S32.HI R5, RZ, 0x1f, R19 ;  /* 0x0000001fff057819 */ /* 0x000fe40000011413 */
[----:B------:R-:W-:Y:S02]  /*6a30*/  SHF.R.U64 R44, R4, 0x1f, R55 ;  /* 0x0000001f042c7819 */ /* 0x000fe40000001237 */
[----:B------:R-:W-:Y:S01]  /*6a40*/  SHF.R.U64 R32, R18, 0x1f, R57 ;  /* 0x0000001f12207819 */ /* 0x000fe20000001239 */
[----:B------:R-:W-:-:S02]  /*6a50*/  IMAD R4, R5, -0x37840000, RZ ;  /* 0xc87c000005047824 */ /* 0x000fc400078e02ff */
[----:B------:R-:W-:Y:S02]  /*6a60*/  IDP.4A.S8.S8 R57, R40, R13, R52 ;  /* 0x0000000d28397226 */ /* 0x000fe40000000634 */
[C---:B------:R-:W-:Y:S02]  /*6a70*/  IMAD R55, R19.reuse, 0x142ca, R4 ;  /* 0x000142ca13377824 */ /* 0x040fe400078e0204 */
[----:B------:R-:W-:Y:S01]  /*6a80*/  IMAD.WIDE.U32 R4, R19, -0x37840000, R8 ;  /* 0xc87c000013047825 */ /* 0x000fe200078e0008 */
[----:B------:R-:W-:-:S04]  /*6a90*/  SHF.R.S32.HI R18, RZ, 0x1f, R57 ;  /* 0x0000001fff127819 */ /* 0x000fc80000011439 */
[----:B------:R-:W-:Y:S01]  /*6aa0*/  IADD3 R55, PT, PT, R5, R55, RZ ;  /* 0x0000003705377210 */ /* 0x000fe20007ffe0ff */
[----:B------:R-:W-:Y:S02]  /*6ab0*/  IMAD R46, R18, -0x37840000, RZ ;  /* 0xc87c0000122e7824 */ /* 0x000fe400078e02ff */
[----:B------:R-:W0:Y:S01]  /*6ac0*/  LDS R18, [R28+UR5+0x1848] ;  /* 0x001848051c127984 */ /* 0x000e220008000800 */
[----:B------:R-:W-:Y:S01]  /*6ad0*/  SHF.R.U64 R55, R4, 0x1f, R55 ;  /* 0x0000001f04377819 */ /* 0x000fe20000001237 */
[C---:B------:R-:W-:Y:S02]  /*6ae0*/  IMAD R19, R57.reuse, 0x142ca, R46 ;  /* 0x000142ca39137824 */ /* 0x040fe400078e022e */
[----:B------:R-:W-:-:S05]  /*6af0*/  IMAD.WIDE.U32 R4, R57, -0x37840000, R8 ;  /* 0xc87c000039047825 */ /* 0x000fca00078e0008 */
[----:B------:R-:W-:Y:S01]  /*6b00*/  IADD3 R57, PT, PT, R5, R19, RZ ;  /* 0x0000001305397210 */ /* 0x000fe20007ffe0ff */
[----:B------:R-:W-:Y:S02]  /*6b10*/  IDP.4A.S8.S8 R5, R40, R14, R53 ;  /* 0x0000000e28057226 */ /* 0x000fe40000000635 */
[----:B------:R-:W5:Y:S01]  /*6b20*/  LDG.E.CONSTANT R53, desc[UR8][R6.64+0x74] ;  /* 0x0000740806357981 */ /* 0x000f62000c1e9900 */
[----:B------:R-:W-:Y:S02]  /*6b30*/  SHF.R.U64 R57, R4, 0x1f, R57 ;  /* 0x0000001f04397819 */ /* 0x000fe40000001239 */
[----:B------:R-:W-:-:S05]  /*6b40*/  SHF.R.S32.HI R4, RZ, 0x1f, R5 ;  /* 0x0000001fff047819 */ /* 0x000fca0000011405 */
[----:B------:R-:W-:Y:S02]  /*6b50*/  IMAD R4, R4, -0x37840000, RZ ;  /* 0xc87c000004047824 */ /* 0x000fe400078e02ff */
[----:B------:R-:W-:Y:S02]  /*6b60*/  IDP.4A.S8.S8 R19, R40, R15, R54 ;  /* 0x0000000f28137226 */ /* 0x000fe40000000636 */
[C---:B------:R-:W-:Y:S02]  /*6b70*/  IMAD R63, R5.reuse, 0x142ca, R4 ;  /* 0x000142ca053f7824 */ /* 0x040fe400078e0204 */
[----:B------:R-:W-:-:S05]  /*6b80*/  IMAD.WIDE.U32 R4, R5, -0x37840000, R8 ;  /* 0xc87c000005047825 */ /* 0x000fca00078e0008 */
[----:B------:R-:W-:Y:S02]  /*6b90*/  IADD3 R63, PT, PT, R5, R63, RZ ;  /* 0x0000003f053f7210 */ /* 0x000fe40007ffe0ff */
[----:B------:R-:W-:Y:S02]  /*6ba0*/  SHF.R.S32.HI R5, RZ, 0x1f, R19 ;  /* 0x0000001fff057819 */ /* 0x000fe40000011413 */
[----:B------:R-:W-:-:S03]  /*6bb0*/  SHF.R.U64 R40, R4, 0x1f, R63 ;  /* 0x0000001f04287819 */ /* 0x000fc6000000123f */
[----:B------:R-:W-:Y:S02]  /*6bc0*/  IMAD R4, R5, -0x37840000, RZ ;  /* 0xc87c000005047824 */ /* 0x000fe400078e02ff */
[----:B0-----:R-:W-:Y:S02]  /*6bd0*/  IDP.4A.S8.S8 R59, R18, R12, R59 ;  /* 0x0000000c123b7226 */ /* 0x001fe4000000063b */
[C---:B------:R-:W-:Y:S02]  /*6be0*/  IMAD R63, R19.reuse, 0x142ca, R4 ;  /* 0x000142ca133f7824 */ /* 0x040fe400078e0204 */
[----:B------:R-:W-:-:S05]  /*6bf0*/  IMAD.WIDE.U32 R4, R19, -0x37840000, R8 ;  /* 0xc87c000013047825 */ /* 0x000fca00078e0008 */
[----:B------:R-:W-:Y:S02]  /*6c00*/  IADD3 R19, PT, PT, R5, R63, RZ ;  /* 0x0000003f05137210 */ /* 0x000fe40007ffe0ff */
[----:B------:R-:W-:Y:S02]  /*6c10*/  SHF.R.S32.HI R5, RZ, 0x1f, R59 ;  /* 0x0000001fff057819 */ /* 0x000fe4000001143b */
[----:B------:R-:W-:-:S03]  /*6c20*/  SHF.R.U64 R46, R4, 0x1f, R19 ;  /* 0x0000001f042e7819 */ /* 0x000fc60000001213 */
[----:B------:R-:W-:Y:S02]  /*6c30*/  IMAD R4, R5, -0x37840000, RZ ;  /* 0xc87c000005047824 */ /* 0x000fe400078e02ff */
[----:B------:R-:W-:Y:S02]  /*6c40*/  IDP.4A.S8.S8 R19, R18, R13, R58 ;  /* 0x0000000d12137226 */ /* 0x000fe4000000063a */
[C---:B------:R-:W-:Y:S02]  /*6c50*/  IMAD R63, R59.reuse, 0x142ca, R4 ;  /* 0x000142ca3b3f7824 */ /* 0x040fe400078e0204 */
[----:B------:R-:W-:-:S05]  /*6c60*/  IMAD.WIDE.U32 R4, R59, -0x37840000, R8 ;  /* 0xc87c00003b047825 */ /* 0x000fca00078e0008 */
[----:B------:R-:W-:Y:S02]  /*6c70*/  IADD3 R59, PT, PT, R5, R63, RZ ;  /* 0x0000003f053b7210 */ /* 0x000fe40007ffe0ff */
[----:B------:R-:W-:Y:S02]  /*6c80*/  SHF.R.S32.HI R5, RZ, 0x1f, R19 ;  /* 0x0000001fff057819 */ /* 0x000fe40000011413 */
[----:B------:R-:W-:-:S03]  /*6c90*/  SHF.R.U64 R59, R4, 0x1f, R59 ;  /* 0x0000001f043b7819 */ /* 0x000fc6000000123b */
[----:B------:R-:W-:-:S04]  /*6ca0*/  IMAD R4, R5, -0x37840000, RZ ;  /* 0xc87c000005047824 */ /* 0x000fc800078e02ff */
[C---:B------:R-:W-:Y:S02]  /*6cb0*/  IMAD R65, R19.reuse, 0x142ca, R4 ;  /* 0x000142ca13417824 */ /* 0x040fe400078e0204 */
[----:B------:R-:W-:-:S04]  /*6cc0*/  IMAD.WIDE.U32 R4, R19, -0x37840000, R8 ;  /* 0xc87c000013047825 */ /* 0x000fc800078e0008 */
[C---:B------:R-:W-:Y:S01]  /*6cd0*/  IDP.4A.S8.S8 R19, R18.reuse, R14, R61 ;  /* 0x0000000e12137226 */ /* 0x040fe2000000063d */
[----:B------:R-:W-:Y:S01]  /*6ce0*/  IADD3 R61, PT, PT, R5, R65, RZ ;  /* 0x00000041053d7210 */ /* 0x000fe20007ffe0ff */
[----:B------:R-:W-:-:S03]  /*6cf0*/  IDP.4A.S8.S8 R63, R18, R15, R30 ;  /* 0x0000000f123f7226 */ /* 0x000fc6000000061e */
[----:B------:R-:W-:Y:S02]  /*6d00*/  SHF.R.S32.HI R5, RZ, 0x1f, R19 ;  /* 0x0000001fff057819 */ /* 0x000fe40000011413 */
[----:B------:R-:W-:-:S03]  /*6d10*/  SHF.R.U64 R61, R4, 0x1f, R61 ;  /* 0x0000001f043d7819 */ /* 0x000fc6000000123d */
[----:B------:R-:W-:Y:S01]  /*6d20*/  IMAD R4, R5, -0x37840000, RZ ;  /* 0xc87c000005047824 */ /* 0x000fe200078e02ff */
[----:B------:R-:W-:-:S03]  /*6d30*/  SHF.R.S32.HI R18, RZ, 0x1f, R63 ;  /* 0x0000001fff127819 */ /* 0x000fc6000001143f */
[C---:B------:R-:W-:Y:S02]  /*6d40*/  IMAD R65, R19.reuse, 0x142ca, R4 ;  /* 0x000142ca13417824 */ /* 0x040fe400078e0204 */
[----:B------:R-:W-:-:S04]  /*6d50*/  IMAD.WIDE.U32 R4, R19, -0x37840000, R8 ;  /* 0xc87c000013047825 */ /* 0x000fc800078e0008 */
[----:B------:R-:W-:Y:S01]  /*6d60*/  IMAD R18, R18, -0x37840000, RZ ;  /* 0xc87c000012127824 */ /* 0x000fe200078e02ff */
[----:B------:R-:W-:Y:S01]  /*6d70*/  IADD3 R5, PT, PT, R5, R65, RZ ;  /* 0x0000004105057210 */ /* 0x000fe20007ffe0ff */
[----:B------:R-:W-:Y:S02]  /*6d80*/  IDP.4A.S8.S8 R29, R48, R12, R29 ;  /* 0x0000000c301d7226 */ /* 0x000fe4000000061d */
[C---:B------:R-:W-:Y:S01]  /*6d90*/  IMAD R65, R63.reuse, 0x142ca, R18 ;  /* 0x000142ca3f417824 */ /* 0x040fe200078e0212 */
[----:B------:R-:W-:Y:S01]  /*6da0*/  SHF.R.U64 R28, R4, 0x1f, R5 ;  /* 0x0000001f041c7819 */ /* 0x000fe20000001205 */
[----:B------:R-:W-:Y:S01]  /*6db0*/  IMAD.WIDE.U32 R18, R63, -0x37840000, R8 ;  /* 0xc87c00003f127825 */ /* 0x000fe200078e0008 */
[----:B------:R-:W-:-:S03]  /*6dc0*/  SHF.R.S32.HI R4, RZ, 0x1f, R29 ;  /* 0x0000001fff047819 */ /* 0x000fc6000001141d */
[C---:B------:R-:W-:Y:S01]  /*6dd0*/  IDP.4A.S8.S8 R5, R48.reuse, R13, R56 ;  /* 0x0000000d30057226 */ /* 0x040fe20000000638 */
[----:B------:R-:W-:Y:S01]  /*6de0*/  IADD3 R13, PT, PT, R19, R65, RZ ;  /* 0x00000041130d7210 */ /* 0x000fe20007ffe0ff */
[----:B------:R-:W-:-:S03]  /*6df0*/  IDP.4A.S8.S8 R19, R48, R14, R25 ;  /* 0x0000000e30137226 */ /* 0x000fc60000000619 */
[----:B------:R-:W-:Y:S01]  /*6e00*/  SHF.R.S32.HI R12, RZ, 0x1f, R5 ;  /* 0x0000001fff0c7819 */ /* 0x000fe20000011405 */
[----:B------:R-:W-:Y:S02]  /*6e10*/  IDP.4A.S8.S8 R25, R48, R15, R16 ;  /* 0x0000000f30197226 */ /* 0x000fe40000000610 */
[----:B------:R-:W-:Y:S01]  /*6e20*/  IMAD R14, R4, -0x37840000, RZ ;  /* 0xc87c0000040e7824 */ /* 0x000fe200078e02ff */
[----:B------:R-:W-:Y:S01]  /*6e30*/  SHF.R.S32.HI R4, RZ, 0x1f, R19 ;  /* 0x0000001fff047819 */ /* 0x000fe20000011413 */
[----:B------:R-:W-:Y:S01]  /*6e40*/  IMAD R30, R12, -0x37840000, RZ ;  /* 0xc87c00000c1e7824 */ /* 0x000fe200078e02ff */
[----:B------:R-:W-:Y:S01]  /*6e50*/  SHF.R.U64 R18, R18, 0x1f, R13 ;  /* 0x0000001f12127819 */ /* 0x000fe2000000120d */
[C---:B------:R-:W-:Y:S01]  /*6e60*/  IMAD R63, R29.reuse, 0x142ca, R14 ;  /* 0x000142ca1d3f7824 */ /* 0x040fe200078e020e */
[----:B------:R-:W-:Y:S01]  /*6e70*/  SHF.R.S32.HI R16, RZ, 0x1f, R25 ;  /* 0x0000001fff107819 */ /* 0x000fe20000011419 */
[----:B------:R-:W-:-:S04]  /*6e80*/  IMAD.WIDE.U32 R12, R29, -0x37840000, R8 ;  /* 0xc87c00001d0c7825 */ /* 0x000fc800078e0008 */
[----:B------:R-:W-:Y:S02]  /*6e90*/  IMAD R4, R4, -0x37840000, RZ ;  /* 0xc87c000004047824 */ /* 0x000fe400078e02ff */
[C---:B------:R-:W-:Y:S02]  /*6ea0*/  IMAD R29, R5.reuse, 0x142ca, R30 ;  /* 0x000142ca051d7824 */ /* 0x040fe400078e021e */
[----:B------:R-:W-:Y:S01]  /*6eb0*/  IMAD.WIDE.U32 R14, R5, -0x37840000, R8 ;  /* 0xc87c0000050e7825 */ /* 0x000fe200078e0008 */
[----:B------:R-:W-:-:S03]  /*6ec0*/  IADD3 R13, PT, PT, R13, R63, RZ ;  /* 0x0000003f0d0d7210 */ /* 0x000fc60007ffe0ff */
[----:B------:R-:W-:Y:S01]  /*6ed0*/  IMAD R16, R16, -0x37840000, RZ ;  /* 0xc87c000010107824 */ /* 0x000fe200078e02ff */
[----:B------:R-:W-:Y:S01]  /*6ee0*/  IADD3 R15, PT, PT, R15, R29, RZ ;  /* 0x0000001d0f0f7210 */ /* 0x000fe20007ffe0ff */
[C---:B------:R-:W-:Y:S02]  /*6ef0*/  IMAD R63, R19.reuse, 0x142ca, R4 ;  /* 0x000142ca133f7824 */ /* 0x040fe400078e0204 */
[----:B------:R-:W-:Y:S01]  /*6f00*/  IMAD.WIDE.U32 R4, R19, -0x37840000, R8 ;  /* 0xc87c000013047825 */ /* 0x000fe200078e0008 */
[----:B------:R-:W-:-:S03]  /*6f10*/  SHF.R.U64 R19, R12, 0x1f, R13 ;  /* 0x0000001f0c137819 */ /* 0x000fc6000000120d */
[C---:B------:R-:W-:Y:S02]  /*6f20*/  IMAD R29, R25.reuse, 0x142ca, R16 ;  /* 0x000142ca191d7824 */ /* 0x040fe400078e0210 */
[----:B------:R-:W-:Y:S01]  /*6f30*/  IMAD.WIDE.U32 R12, R25, -0x37840000, R8 ;  /* 0xc87c0000190c7825 */ /* 0x000fe200078e0008 */
[----:B------:R-:W-:Y:S02]  /*6f40*/  SHF.R.U64 R25, R14, 0x1f, R15 ;  /* 0x0000001f0e197819 */ /* 0x000fe4000000120f */
[----:B------:R-:W-:Y:S02]  /*6f50*/  IADD3 R15, PT, PT, R5, R63, RZ ;  /* 0x0000003f050f7210 */ /* 0x000fe40007ffe0ff */
[C---:B---3--:R-:W-:Y:S02]  /*6f60*/  IADD3 R11, PT, PT, R2.reuse, R11, RZ ;  /* 0x0000000b020b7210 */ /* 0x048fe40007ffe0ff */
[----:B------:R-:W-:Y:S02]  /*6f70*/  IADD3 R29, PT, PT, R13, R29, RZ ;  /* 0x0000001d0d1d7210 */ /* 0x000fe40007ffe0ff */
[----:B------:R-:W-:-:S02]  /*6f80*/  IADD3 R13, PT, PT, R2, R41, RZ ;  /* 0x00000029020d7210 */ /* 0x000fc40007ffe0ff */
[----:B------:R-:W-:Y:S01]  /*6f90*/  SHF.R.U64 R16, R4, 0x1f, R15 ;  /* 0x0000001f04107819 */ /* 0x000fe2000000120f */
[----:B------:R-:W-:Y:S01]  /*6fa0*/  IMAD.WIDE R14, R11, 0x7ffffece, R8 ;  /* 0x7ffffece0b0e7825 */ /* 0x000fe200078e0208 */
[----:B------:R-:W-:Y:S02]  /*6fb0*/  IADD3 R5, PT, PT, R2, R37, RZ ;  /* 0x0000002502057210 */ /* 0x000fe40007ffe0ff */
[----:B------:R-:W-:Y:S01]  /*6fc0*/  SHF.R.U64 R30, R12, 0x1f, R29 ;  /* 0x0000001f0c1e7819 */ /* 0x000fe2000000121d */
[----:B------:R-:W-:Y:S01]  /*6fd0*/  IMAD.WIDE R12, R13, 0x7ffffece, R8 ;  /* 0x7ffffece0d0c7825 */ /* 0x000fe200078e0208 */
[----:B------:R-:W-:Y:S02]  /*6fe0*/  IADD3 R47, PT, PT, R2, R47, RZ ;  /* 0x0000002f022f7210 */ /* 0x000fe40007ffe0ff */
[----:B------:R-:W-:Y:S01]  /*6ff0*/  SHF.R.U64 R52, R14, 0x1f, R15 ;  /* 0x0000001f0e347819 */ /* 0x000fe2000000120f */
[----:B------:R-:W-:Y:S01]  /*7000*/  IMAD.WIDE R4, R5, 0x7ffffece, R8 ;  /* 0x7ffffece05047825 */ /* 0x000fe200078e0208 */
[----:B------:R-:W-:-:S02]  /*7010*/  IADD3 R15, PT, PT, R2, R55, RZ ;  /* 0x00000037020f7210 */ /* 0x000fc40007ffe0ff */
[----:B------:R-:W-:Y:S01]  /*7020*/  SHF.R.U64 R48, R12, 0x1f, R13 ;  /* 0x0000001f0c307819 */ /* 0x000fe2000000120d */
[----:B------:R-:W-:Y:S01]  /*7030*/  IMAD.WIDE R12, R47, 0x7ffffece, R8 ;  /* 0x7ffffece2f0c7825 */ /* 0x000fe200078e0208 */
[----:B------:R-:W-:Y:S02]  /*7040*/  IADD3 R59, PT, PT, R2, R59, RZ ;  /* 0x0000003b023b7210 */ /* 0x000fe40007ffe0ff */
[----:B------:R-:W-:Y:S01]  /*7050*/  SHF.R.U64 R50, R4, 0x1f, R5 ;  /* 0x0000001f04327819 */ /* 0x000fe20000001205 */
[----:B------:R-:W-:Y:S01]  /*7060*/  IMAD.WIDE R14, R15, 0x7ffffece, R8 ;  /* 0x7ffffece0f0e7825 */ /* 0x000fe200078e0208 */
[----:B--2---:R-:W-:Y:S01]  /*7070*/  IADD3 R11, PT, PT, R3, R52, RZ ;  /* 0x00000034030b7210 */ /* 0x004fe20007ffe0ff */
[----:B------:R-:W0:Y:S01]  /*7080*/  LDC.64 R4, c[0x0][0x390] ;  /* 0x0000e400ff047b82 */ /* 0x000e220000000a00 */
        /* <DEDUP_REMOVED lines=11> */
[----:B------:R-:W-:-:S03]  /*7140*/  SHF.R.U64 R29, R12, 0x1f, R13 ;  /* 0x0000001f0c1d7819 */ /* 0x000fc6000000120d */
[----:B----4-:R-:W-:Y:S01]  /*7150*/  IMAD.WIDE R54, R23, 0x7a90249f, R8 ;  /* 0x7a90249f17367825 */ /* 0x010fe200078e0208 */
[----:B------:R-:W-:-:S03]  /*7160*/  SHF.R.U64 R23, R14, 0x1f, R15 ;  /* 0x0000001f0e177819 */ /* 0x000fc6000000120f */
[----:B------:R-:W-:Y:S01]  /*7170*/  IMAD.WIDE R12, R37, 0x6dae1ae8, R8 ;  /* 0x6dae1ae8250c7825 */ /* 0x000fe200078e0208 */
[C---:B------:R-:W-:Y:S02]  /*7180*/  IADD3 R37, PT, PT, R3.reuse, R50, RZ ;  /* 0x0000003203257210 */ /* 0x040fe40007ffe0ff */
[----:B------:R-:W-:Y:S02]  /*7190*/  IADD3 R15, PT, PT, R3, R48, RZ ;  /* 0x00000030030f7210 */ /* 0x000fe40007ffe0ff */
[----:B------:R-:W-:Y:S02]  /*71a0*/  SHF.R.U64 R54, R54, 0x1f, R55 ;  /* 0x0000001f36367819 */ /* 0x000fe40000001237 */
[----:B-----5:R-:W-:Y:S02]  /*71b0*/  IADD3 R21, PT, PT, R10, R21, RZ ;  /* 0x000000150a157210 */ /* 0x020fe40007ffe0ff */
[----:B------:R-:W-:Y:S01]  /*71c0*/  SHF.R.U64 R11, R12, 0x1f, R13 ;  /* 0x0000001f0c0b7819 */ /* 0x000fe2000000120d */
[----:B------:R-:W-:Y:S01]  /*71d0*/  IMAD.WIDE R12, R37, 0x6dae1ae8, R8 ;  /* 0x6dae1ae8250c7825 */ /* 0x000fe200078e0208 */
[----:B------:R-:W-:-:S03]  /*71e0*/  VIADDMNMX R37, R41, R54, RZ, !PT ;  /* 0x0000003629257246 */ /* 0x000fc600078001ff */
[----:B------:R-:W-:-:S04]  /*71f0*/  IMAD.WIDE R14, R15, 0x6dae1ae8, R8 ;  /* 0x6dae1ae80f0e7825 */ /* 0x000fc800078e0208 */
[----:B------:R-:W-:Y:S01]  /*7200*/  IMAD.WIDE R54, R21, 0x7ffffece, R8 ;  /* 0x7ffffece15367825 */ /* 0x000fe200078e0208 */
[----:B------:R-:W-:Y:S02]  /*7210*/  IADD3 R31, PT, PT, R10, R31, RZ ;  /* 0x0000001f0a1f7210 */ /* 0x000fe40007ffe0ff */
[----:B------:R-:W-:Y:S02]  /*7220*/  SHF.R.U64 R14, R14, 0x1f, R15 ;  /* 0x0000001f0e0e7819 */ /* 0x000fe4000000120f */
[----:B------:R-:W-:Y:S02]  /*7230*/  IADD3 R43, PT, PT, R10, R43, RZ ;  /* 0x0000002b0a2b7210 */ /* 0x000fe40007ffe0ff */
[----:B------:R-:W-:Y:S02]  /*7240*/  SHF.R.U64 R12, R12, 0x1f, R13 ;  /* 0x0000001f0c0c7819 */ /* 0x000fe4000000120d */
[----:B------:R-:W-:Y:S02]  /*7250*/  SHF.R.U64 R15, R54, 0x1f, R55 ;  /* 0x0000001f360f7819 */ /* 0x000fe40000001237 */
[----:B------:R-:W-:-:S02]  /*7260*/  IADD3 R13, PT, PT, R10, R49, RZ ;  /* 0x000000310a0d7210 */ /* 0x000fc40007ffe0ff */
[C---:B------:R-:W-:Y:S01]  /*7270*/  IADD3 R55, PT, PT, R10.reuse, R57, RZ ;  /* 0x000000390a377210 */ /* 0x040fe20007ffe0ff */
[----:B------:R-:W-:Y:S01]  /*7280*/  IMAD.WIDE R58, R31, 0x7ffffece, R8 ;  /* 0x7ffffece1f3a7825 */ /* 0x000fe200078e0208 */
[----:B------:R-:W-:-:S03]  /*7290*/  IADD3 R61, PT, PT, R10, R61, RZ ;  /* 0x0000003d0a3d7210 */ /* 0x000fc60007ffe0ff */
[----:B------:R-:W-:Y:S01]  /*72a0*/  IMAD.WIDE R48, R43, 0x7ffffece, R8 ;  /* 0x7ffffece2b307825 */ /* 0x000fe200078e0208 */
[----:B------:R-:W-:-:S03]  /*72b0*/  SHF.R.U64 R59, R58, 0x1f, R59 ;  /* 0x0000001f3a3b7819 */ /* 0x000fc6000000123b */
[----:B------:R-:W-:Y:S01]  /*72c0*/  IMAD.WIDE R56, R13, 0x7ffffece, R8 ;  /* 0x7ffffece0d387825 */ /* 0x000fe200078e0208 */
[----:B------:R-:W-:-:S03]  /*72d0*/  IADD3 R13, PT, PT, R0, R15, RZ ;  /* 0x0000000f000d7210 */ /* 0x000fc60007ffe0ff */
[----:B------:R-:W-:Y:S01]  /*72e0*/  IMAD.WIDE R54, R55, 0x7ffffece, R8 ;  /* 0x7ffffece37367825 */ /* 0x000fe200078e0208 */
[----:B------:R-:W-:-:S03]  /*72f0*/  SHF.R.U64 R31, R48, 0x1f, R49 ;  /* 0x0000001f301f7819 */ /* 0x000fc60000001231 */
[----:B0-----:R-:W-:Y:S01]  /*7300*/  IMAD.WIDE.U32 R4, R17, 0x4, R4 ;  /* 0x0000000411047825 */ /* 0x001fe200078e0004 */
[----:B------:R-:W-:Y:S02]  /*7310*/  SHF.R.U64 R17, R56, 0x1f, R57 ;  /* 0x0000001f38117819 */ /* 0x000fe40000001239 */
[----:B------:R-:W-:Y:S01]  /*7320*/  SHF.R.U64 R15, R54, 0x1f, R55 ;  /* 0x0000001f360f7819 */ /* 0x000fe20000001237 */
[----:B------:R-:W-:-:S04]  /*7330*/  IMAD.WIDE R48, R61, 0x7ffffece, R8 ;  /* 0x7ffffece3d307825 */ /* 0x000fc800078e0208 */
[----:B------:R-:W-:Y:S01]  /*7340*/  IMAD.WIDE R54, R27, 0x7a90249f, R8 ;  /* 0x7a90249f1b367825 */ /* 0x000fe200078e0208 */
[----:B------:R-:W-:-:S03]  /*7350*/  SHF.R.U64 R21, R48, 0x1f, R49 ;  /* 0x0000001f30157819 */ /* 0x000fc60000001231 */
[----:B------:R-:W-:Y:S01]  /*7360*/  IMAD.WIDE R56, R13, 0x6dae1ae8, R8 ;  /* 0x6dae1ae80d387825 */ /* 0x000fe200078e0208 */
[C---:B------:R-:W-:Y:S02]  /*7370*/  IADD3 R13, PT, PT, R0.reuse, R59, RZ ;  /* 0x0000003b000d7210 */ /* 0x040fe40007ffe0ff */
[----:B------:R-:W-:Y:S02]  /*7380*/  IADD3 R49, PT, PT, R0, R31, RZ ;  /* 0x0000001f00317210 */ /* 0x000fe40007ffe0ff */
[----:B------:R-:W-:Y:S01]  /*7390*/  SHF.R.U64 R27, R54, 0x1f, R55 ;  /* 0x0000001f361b7819 */ /* 0x000fe20000001237 */
[----:B------:R-:W-:Y:S01]  /*73a0*/  IMAD.WIDE R54, R13, 0x6dae1ae8, R8 ;  /* 0x6dae1ae80d367825 */ /* 0x000fe200078e0208 */
[----:B------:R-:W-:Y:S02]  /*73b0*/  IADD3 R13, PT, PT, R0, R15, RZ ;  /* 0x0000000f000d7210 */ /* 0x000fe40007ffe0ff */
[----:B------:R-:W-:Y:S01]  /*73c0*/  SHF.R.U64 R50, R56, 0x1f, R57 ;  /* 0x0000001f38327819 */ /* 0x000fe20000001239 */
[----:B------:R-:W-:Y:S01]  /*73d0*/  IMAD.WIDE R48, R49, 0x6dae1ae8, R8 ;  /* 0x6dae1ae831307825 */ /* 0x000fe200078e0208 */
        /* <DEDUP_REMOVED lines=10> */
[--C-:B------:R-:W-:Y:S01]  /*7480*/  IMAD.WIDE R48, R31, 0x7ffffece, R8.reuse ;  /* 0x7ffffece1f307825 */ /* 0x100fe200078e0208 */
[C---:B------:R-:W-:Y:S01]  /*7490*/  IADD3 R31, PT, PT, R39.reuse, R34, RZ ;  /* 0x00000022271f7210 */ /* 0x040fe20007ffe0ff */
[----:B------:R0:W-:Y:S01]  /*74a0*/  STG.E desc[UR8][R4.64], R37 ;  /* 0x0000002504007986 */ /* 0x0001e2000c101908 */
[----:B------:R-:W-:Y:S01]  /*74b0*/  IADD3 R41, PT, PT, R39, R32, RZ ;  /* 0x0000002027297210 */ /* 0x000fe20007ffe0ff */
[----:B------:R-:W-:Y:S01]  /*74c0*/  IMAD.WIDE R54, R55, 0x7ffffece, R8 ;  /* 0x7ffffece37367825 */ /* 0x000fe200078e0208 */
[----:B------:R-:W-:Y:S02]  /*74d0*/  VIADDMNMX R27, R50, R27, RZ, !PT ;  /* 0x0000001b321b7246 */ /* 0x000fe400078001ff */
[----:B------:R-:W-:Y:S01]  /*74e0*/  SHF.R.U64 R47, R48, 0x1f, R49 ;  /* 0x0000001f302f7819 */ /* 0x000fe20000001231 */
[----:B------:R-:W-:Y:S01]  /*74f0*/  IMAD.WIDE R48, R31, 0x7ffffece, R8 ;  /* 0x7ffffece1f307825 */ /* 0x000fe200078e0208 */
[----:B------:R-:W-:-:S02]  /*7500*/  SHF.R.U64 R31, R54, 0x1f, R55 ;  /* 0x0000001f361f7819 */ /* 0x000fc40000001237 */
[----:B0-----:R-:W-:Y:S01]  /*7510*/  IADD3 R37, PT, PT, R39, R40, RZ ;  /* 0x0000002827257210 */ /* 0x001fe20007ffe0ff */
[--C-:B------:R-:W-:Y:S01]  /*7520*/  IMAD.WIDE R40, R41, 0x7ffffece, R8.reuse ;  /* 0x7ffffece29287825 */ /* 0x100fe200078e0208 */
[----:B------:R0:W-:Y:S03]  /*7530*/  STG.E desc[UR8][R4.64+0x4], R27 ;  /* 0x0000041b04007986 */ /* 0x0001e6000c101908 */
[----:B------:R-:W-:Y:S01]  /*7540*/  IMAD.WIDE R54, R37, 0x7ffffece, R8 ;  /* 0x7ffffece25367825 */ /* 0x000fe200078e0208 */
[----:B------:R-:W-:Y:S02]  /*7550*/  IADD3 R37, PT, PT, R39, R28, RZ ;  /* 0x0000001c27257210 */ /* 0x000fe40007ffe0ff */
[----:B------:R-:W-:Y:S01]  /*7560*/  SHF.R.U64 R61, R40, 0x1f, R41 ;  /* 0x0000001f283d7819 */ /* 0x000fe20000001229 */
[----:B------:R-:W-:Y:S01]  /*7570*/  IMAD.WIDE R56, R57, 0x6dae1ae8, R8 ;  /* 0x6dae1ae839387825 */ /* 0x000fe200078e0208 */
[----:B------:R-:W-:-:S02]  /*7580*/  SHF.R.U64 R43, R48, 0x1f, R49 ;  /* 0x0000001f302b7819 */ /* 0x000fc40000001231 */
[----:B0-----:R-:W-:Y:S01]  /*7590*/  IADD3 R27, PT, PT, R35, R22, RZ ;  /* 0x00000016231b7210 */ /* 0x001fe20007ffe0ff */
[--C-:B------:R-:W-:Y:S01]  /*75a0*/  IMAD.WIDE R40, R37, 0x7ffffece, R8.reuse ;  /* 0x7ffffece25287825 */ /* 0x100fe200078e0208 */
[C---:B------:R-:W-:Y:S02]  /*75b0*/  IADD3 R49, PT, PT, R35.reuse, R26, RZ ;  /* 0x0000001a23317210 */ /* 0x040fe40007ffe0ff */
[----:B------:R-:W-:Y:S01]  /*75c0*/  IADD3 R37, PT, PT, R35, R38, RZ ;  /* 0x0000002623257210 */ /* 0x000fe20007ffe0ff */
[----:B------:R-:W-:Y:S01]  /*75d0*/  IMAD.WIDE R26, R27, 0x7ffffece, R8 ;  /* 0x7ffffece1b1a7825 */ /* 0x000fe200078e0208 */
[----:B------:R-:W-:Y:S02]  /*75e0*/  IADD3 R59, PT, PT, R35, R44, RZ ;  /* 0x0000002c233b7210 */ /* 0x000fe40007ffe0ff */
[----:B------:R-:W-:Y:S02]  /*75f0*/  SHF.R.U64 R13, R56, 0x1f, R57 ;  /* 0x0000001f380d7819 */ /* 0x000fe40000001239 */
[----:B------:R-:W-:Y:S01]  /*7600*/  SHF.R.U64 R57, R40, 0x1f, R41 ;  /* 0x0000001f28397819 */ /* 0x000fe20000001229 */
[----:B------:R-:W-:Y:S01]  /*7610*/  IMAD.WIDE R40, R37, 0x7ffffece, R8 ;  /* 0x7ffffece25287825 */ /* 0x000fe200078e0208 */
[----:B------:R-:W-:-:S02]  /*7620*/  SHF.R.U64 R37, R26, 0x1f, R27 ;  /* 0x0000001f1a257819 */ /* 0x000fc4000000121b */
[----:B------:R-:W-:Y:S01]  /*7630*/  IADD3 R65, PT, PT, R35, R46, RZ ;  /* 0x0000002e23417210 */ /* 0x000fe20007ffe0ff */
[----:B------:R-:W-:-:S04]  /*7640*/  IMAD.WIDE R48, R49, 0x7ffffece, R8 ;  /* 0x7ffffece31307825 */ /* 0x000fc800078e0208 */
[----:B------:R-:W-:Y:S01]  /*7650*/  IMAD.WIDE R26, R59, 0x7ffffece, R8 ;  /* 0x7ffffece3b1a7825 */ /* 0x000fe200078e0208 */
[----:B------:R-:W-:Y:S02]  /*7660*/  SHF.R.U64 R63, R40, 0x1f, R41 ;  /* 0x0000001f283f7819 */ /* 0x000fe40000001229 */
[----:B------:R-:W-:Y:S01]  /*7670*/  IADD3 R69, PT, PT, R35, R18, RZ ;  /* 0x0000001223457210 */ /* 0x000fe20007ffe0ff */
[----:B------:R-:W-:Y:S01]  /*7680*/  IMAD.WIDE R40, R65, 0x7ffffece, R8 ;  /* 0x7ffffece41287825 */ /* 0x000fe200078e0208 */
[----:B------:R-:W-:Y:S02]  /*7690*/  SHF.R.U64 R59, R48, 0x1f, R49 ;  /* 0x0000001f303b7819 */ /* 0x000fe40000001231 */
[----:B------:R-:W-:Y:S02]  /*76a0*/  SHF.R.U64 R67, R26, 0x1f, R27 ;  /* 0x0000001f1a437819 */ /* 0x000fe4000000121b */
[----:B------:R-:W-:Y:S01]  /*76b0*/  IADD3 R49, PT, PT, R36, R47, RZ ;  /* 0x0000002f24317210 */ /* 0x000fe20007ffe0ff */
[----:B------:R-:W2:Y:S01]  /*76c0*/  LDG.E.CONSTANT R27, desc[UR8][R6.64+0x78] ;  /* 0x00007808061b7981 */ /* 0x000ea2000c1e9900 */
[----:B------:R-:W-:Y:S01]  /*76d0*/  IMAD.WIDE R46, R69, 0x7ffffece, R8 ;  /* 0x7ffffece452e7825 */ /* 0x000fe200078e0208 */
[----:B------:R-:W-:-:S03]  /*76e0*/  SHF.R.U64 R69, R40, 0x1f, R41 ;  /* 0x0000001f28457819 */ /* 0x000fc60000001229 */
[----:B------:R-:W-:Y:S01]  /*76f0*/  IMAD.WIDE R40, R49, 0x6dae1ae8, R8 ;  /* 0x6dae1ae831287825 */ /* 0x000fe200078e0208 */
[----:B------:R-:W-:Y:S02]  /*7700*/  IADD3 R49, PT, PT, R36, R31, RZ ;  /* 0x0000001f24317210 */ /* 0x000fe40007ffe0ff */
[----:B------:R-:W-:Y:S01]  /*7710*/  SHF.R.U64 R55, R54, 0x1f, R55 ;  /* 0x0000001f36377819 */ /* 0x000fe20000001237 */
[----:B------:R-:W-:Y:S01]  /*7720*/  IMAD.WIDE R44, R45, 0x7a90249f, R8 ;  /* 0x7a90249f2d2c7825 */ /* 0x000fe200078e0208 */
[----:B------:R-:W-:Y:S01]  /*7730*/  SHF.R.U64 R32, R40, 0x1f, R41 ;  /* 0x0000001f28207819 */ /* 0x000fe20000001229 */
[----:B------:R-:W3:Y:S01]  /*7740*/  LDG.E.CONSTANT R31, desc[UR8][R6.64+0x7c] ;  /* 0x00007c08061f7981 */ /* 0x000ee2000c1e9900 */
[----:B------:R-:W-:Y:S01]  /*7750*/  SHF.R.U64 R65, R46, 0x1f, R47 ;  /* 0x0000001f2e417819 */ /* 0x000fe2000000122f */
[----:B------:R-:W-:Y:S01]  /*7760*/  IMAD.WIDE R40, R49, 0x6dae1ae8, R8 ;  /* 0x6dae1ae831287825 */ /* 0x000fe200078e0208 */
[----:B------:R-:W-:Y:S01]  /*7770*/  SHF.R.U64 R28, R44, 0x1f, R45 ;  /* 0x0000001f2c1c7819 */ /* 0x000fe2000000122d */
[----:B------:R-:W4:Y:S01]  /*7780*/  LDG.E.CONSTANT R49, desc[UR8][R6.64+0xe0] ;  /* 0x0000e00806317981 */ /* 0x000f22000c1e9900 */
[----:B------:R-:W-:-:S02]  /*7790*/  IADD3 R47, PT, PT, R36, R55, RZ ;  /* 0x00000037242f7210 */ /* 0x000fc40007ffe0ff */
[----:B------:R-:W-:Y:S02]  /*77a0*/  IADD3 R45, PT, PT, R36, R61, RZ ;  /* 0x0000003d242d7210 */ /* 0x000fe40007ffe0ff */
[----:B------:R-:W-:Y:S01]  /*77b0*/  SHF.R.U64 R34, R40, 0x1f, R41 ;  /* 0x0000001f28227819 */ /* 0x000fe20000001229 */
[--C-:B------:R-:W-:Y:S01]  /*77c0*/  IMAD.WIDE R40, R47, 0x6dae1ae8, R8.reuse ;  /* 0x6dae1ae82f287825 */ /* 0x100fe200078e0208 */
[C---:B------:R-:W-:Y:S01]  /*77d0*/  IADD3 R43, PT, PT, R36.reuse, R43, RZ ;  /* 0x0000002b242b7210 */ /* 0x040fe20007ffe0ff */
[----:B------:R-:W5:Y:S02]  /*77e0*/  LDG.E.CONSTANT R47, desc[UR8][R6.64+0xe4] ;  /* 0x0000e408062f7981 */ /* 0x000f64000c1e9900 */
[----:B------:R-:W-:Y:S01]  /*77f0*/  IMAD.WIDE R44, R45, 0x6dae1ae8, R8 ;  /* 0x6dae1ae82d2c7825 */ /* 0x000fe200078e0208 */
[----:B------:R-:W-:Y:S01]  /*7800*/  IADD3 R57, PT, PT, R36, R57, RZ ;  /* 0x0000003924397210 */ /* 0x000fe20007ffe0ff */
[----:B------:R-:W3:Y:S01]  /*7810*/  LDG.E.CONSTANT R61, desc[UR8][R6.64+0x158] ;  /* 0x00015808063d7981 */ /* 0x000ee2000c1e9900 */
[----:B------:R-:W-:Y:S01]  /*7820*/  SHF.R.U64 R22, R40, 0x1f, R41 ;  /* 0x0000001f28167819 */ /* 0x000fe20000001229 */
[----:B------:R-:W-:Y:S01]  /*7830*/  IMAD.WIDE R54, R43, 0x6dae1ae8, R8 ;  /* 0x6dae1ae82b367825 */ /* 0x000fe200078e0208 */
[----:B------:R-:W-:Y:S01]  /*7840*/  SHF.R.U64 R24, R44, 0x1f, R45 ;  /* 0x0000001f2c187819 */ /* 0x000fe2000000122d */
[----:B------:R-:W3:Y:S02]  /*7850*/  LDG.E.CONSTANT R43, desc[UR8][R6.64+0x150] ;  /* 0x00015008062b7981 */ /* 0x000ee4000c1e9900 */
[----:B------:R-:W-:-:S02]  /*7860*/  IMAD.WIDE R40, R57, 0x6dae1ae8, R8 ;  /* 0x6dae1ae839287825 */ /* 0x000fc400078e0208 */
[----:B------:R-:W3:Y:S01]  /*7870*/  LDG.E.CONSTANT R45, desc[UR8][R6.64+0xe8] ;  /* 0x0000e808062d7981 */ /* 0x000ee2000c1e9900 */
[----:B------:R-:W-:Y:S02]  /*7880*/  IADD3 R57, PT, PT, R42, R37, RZ ;  /* 0x000000252a397210 */ /* 0x000fe40007ffe0ff */
[----:B------:R-:W-:Y:S01]  /*7890*/  SHF.R.U64 R26, R54, 0x1f, R55 ;  /* 0x0000001f361a7819 */ /* 0x000fe20000001237 */
[----:B------:R-:W3:Y:S01]  /*78a0*/  LDG.E.CONSTANT R37, desc[UR8][R6.64+0xec] ;  /* 0x0000ec0806257981 */ /* 0x000ee2000c1e9900 */
[----:B------:R-:W-:Y:S01]  /*78b0*/  SHF.R.U64 R18, R40, 0x1f, R41 ;  /* 0x0000001f28127819 */ /* 0x000fe20000001229 */
[----:B------:R-:W-:Y:S01]  /*78c0*/  IMAD.WIDE R40, R33, 0x7a90249f, R8 ;  /* 0x7a90249f21287825 */ /* 0x000fe200078e0208 */
[----:B------:R-:W-:Y:S01]  /*78d0*/  IADD3 R59, PT, PT, R42, R59, RZ ;  /* 0x0000003b2a3b7210 */ /* 0x000fe20007ffe0ff */
[----:B------:R-:W3:Y:S01]  /*78e0*/  LDG.E.CONSTANT R55, desc[UR8][R6.64+0x154] ;  /* 0x0001540806377981 */ /* 0x000ee2000c1e9900 */
[----:B------:R-:W-:Y:S02]  /*78f0*/  VIADDMNMX R28, R32, R28, RZ, !PT ;  /* 0x0000001c201c7246 */ /* 0x000fe400078001ff */
[----:B------:R-:W-:Y:S01]  /*7900*/  SHF.R.U64 R50, R40, 0x1f, R41 ;  /* 0x0000001f28327819 */ /* 0x000fe20000001229 */
[--C-:B------:R-:W-:Y:S01]  /*7910*/  IMAD.WIDE R32, R59, 0x6dae1ae8, R8.reuse ;  /* 0x6dae1ae83b207825 */ /* 0x100fe200078e0208 */
[----:B------:R-:W-:Y:S01]  /*7920*/  IADD3 R67, PT, PT, R42, R67, RZ ;  /* 0x000000432a437210 */ /* 0x000fe20007ffe0ff */
[----:B------:R-:W3:Y:S02]  /*7930*/  LDG.E.CONSTANT R59, desc[UR8][R6.64+0x15c] ;  /* 0x00015c08063b7981 */ /* 0x000ee4000c1e9900 */
[----:B------:R-:W-:Y:S01]  /*7940*/  IMAD.WIDE R40, R51, 0x7a90249f, R8 ;  /* 0x7a90249f33287825 */ /* 0x000fe200078e0208 */
[----:B------:R-:W-:-:S03]  /*7950*/  SHF.R.U64 R38, R32, 0x1f, R33 ;  /* 0x0000001f20267819 */ /* 0x000fc60000001221 */
[----:B------:R-:W-:Y:S01]  /*7960*/  IMAD.WIDE R56, R57, 0x6dae1ae8, R8 ;  /* 0x6dae1ae839387825 */ /* 0x000fe200078e0208 */
[----:B------:R-:W-:Y:S01]  /*7970*/  SHF.R.U64 R52, R40, 0x1f, R41 ;  /* 0x0000001f28347819 */ /* 0x000fe20000001229 */
[----:B------:R0:W-:Y:S01]  /*7980*/  STG.E desc[UR8][R4.64+0x8], R28 ;  /* 0x0000081c04007986 */ /* 0x0001e2000c101908 */
[----:B------:R-:W-:Y:S02]  /*7990*/  IADD3 R33, PT, PT, R42, R63, RZ ;  /* 0x0000003f2a217210 */ /* 0x000fe40007ffe0ff */
[----:B------:R-:W-:Y:S01]  /*79a0*/  VIADDMNMX R52, R29, R52, RZ, !PT ;  /* 0x000000341d347246 */ /* 0x000fe200078001ff */
[----:B------:R-:W3:Y:S01]  /*79b0*/  LDG.E.CONSTANT R63, desc[UR8][R6.64+0x1c8] ;  /* 0x0001c808063f7981 */ /* 0x000ee2000c1e9900 */
[----:B------:R-:W-:-:S03]  /*79c0*/  SHF.R.U64 R57, R56, 0x1f, R57 ;  /* 0x0000001f38397819 */ /* 0x000fc60000001239 */
[----:B------:R-:W3:Y:S01]  /*79d0*/  LDG.E.CONSTANT R51, desc[UR8][R6.64+0x1c0] ;  /* 0x0001c00806337981 */ /* 0x000ee2000c1e9900 */
[--C-:B0-----:R-:W-:Y:S01]  /*79e0*/  IMAD.WIDE R28, R33, 0x6dae1ae8, R8.reuse ;  /* 0x6dae1ae8211c7825 */ /* 0x101fe200078e0208 */
[----:B------:R-:W-:Y:S02]  /*79f0*/  VIADDMNMX R50, R57, R50, RZ, !PT ;  /* 0x0000003239327246 */ /* 0x000fe400078001ff */
[----:B------:R-:W3:Y:S01]  /*7a00*/  LDG.E.CONSTANT R54, desc[UR8][R6.64+0x2a8] ;  /* 0x0002a80806367981 */ /* 0x000ee2000c1e9900 */
[----:B------:R-:W-:Y:S01]  /*7a10*/  IADD3 R41, PT, PT, R42, R69, RZ ;  /* 0x000000452a297210 */ /* 0x000fe20007ffe0ff */
[----:B------:R-:W-:Y:S01]  /*7a20*/  IMAD.WIDE R32, R67, 0x6dae1ae8, R8 ;  /* 0x6dae1ae843207825 */ /* 0x000fe200078e0208 */
[----:B------:R-:W-:Y:S01]  /*7a30*/  SHF.R.U64 R44, R28, 0x1f, R29 ;  /* 0x0000001f1c2c7819 */ /* 0x000fe2000000121d */
[----:B------:R-:W3:Y:S01]  /*7a40*/  LDG.E.CONSTANT R57, desc[UR8][R6.64+0x1c4] ;  /* 0x0001c40806397981 */ /* 0x000ee2000c1e9900 */
[----:B------:R-:W-:-:S03]  /*7a50*/  IADD3 R29, PT, PT, R42, R65, RZ ;  /* 0x000000412a1d7210 */ /* 0x000fc60007ffe0ff */
[----:B------:R-:W3:Y:S01]  /*7a60*/  LDG.E.CONSTANT R67, desc[UR8][R6.64+0x1cc] ;  /* 0x0001cc0806437981 */ /* 0x000ee2000c1e9900 */
[----:B------:R-:W-:-:S03]  /*7a70*/  IMAD.WIDE R40, R41, 0x6dae1ae8, R8 ;  /* 0x6dae1ae829287825 */ /* 0x000fc600078e0208 */
[----:B------:R-:W3:Y:S01]  /*7a80*/  LDG.E.CONSTANT R69, desc[UR8][R6.64+0x230] ;  /* 0x0002300806457981 */ /* 0x000ee2000c1e9900 */
[----:B------:R-:W-:Y:S01]  /*7a90*/  IMAD.WIDE R28, R29, 0x6dae1ae8, R8 ;  /* 0x6dae1ae81d1c7825 */ /* 0x000fe200078e0208 */
[----:B------:R-:W-:Y:S02]  /*7aa0*/  SHF.R.U64 R40, R40, 0x1f, R41 ;  /* 0x0000001f28287819 */ /* 0x000fe40000001229 */
[----:B------:R-:W3:Y:S02]  /*7ab0*/  LDG.E.CONSTANT R41, desc[UR8][R6.64+0x238] ;  /* 0x0002380806297981 */ /* 0x000ee4000c1e9900 */
[----:B------:R-:W-:Y:S01]  /*7ac0*/  SHF.R.U64 R48, R28, 0x1f, R29 ;  /* 0x0000001f1c307819 */ /* 0x000fe2000000121d */
[----:B------:R-:W-:Y:S01]  /*7ad0*/  IMAD.WIDE R28, R53, 0x7a90249f, R8 ;  /* 0x7a90249f351c7825 */ /* 0x000fe200078e0208 */
[----:B------:R-:W-:Y:S04]  /*7ae0*/  STG.E desc[UR8][R4.64+0xc], R50 ;  /* 0x00000c3204007986 */ /* 0x000fe8000c101908 */
[----:B------:R-:W3:Y:S01]  /*7af0*/  LDG.E.CONSTANT R53, desc[UR8][R6.64+0x23c] ;  /* 0x00023c0806357981 */ /* 0x000ee2000c1e9900 */
[----:B------:R-:W-:-:S02]  /*7b00*/  SHF.R.U64 R56, R28, 0x1f, R29 ;  /* 0x0000001f1c387819 */ /* 0x000fc4000000121d */
[----:B------:R-:W-:Y:S01]  /*7b10*/  IADD3 R29, PT, PT, R2, R19, RZ ;  /* 0x00000013021d7210 */ /* 0x000fe20007ffe0ff */
[----:B------:R0:W-:Y:S04]  /*7b20*/  STG.E desc[UR8][R4.64+0x70], R52 ;  /* 0x0000703404007986 */ /* 0x0001e8000c101908 */
[----:B------:R-:W3:Y:S04]  /*7b30*/  LDG.E.CONSTANT R65, desc[UR8][R6.64+0x234] ;  /* 0x0002340806417981 */ /* 0x000ee8000c1e9900 */
[----:B------:R-:W3:Y:S04]  /*7b40*/  LDG.E.CONSTANT R19, desc[UR8][R6.64+0x2a0] ;  /* 0x0002a00806137981 */ /* 0x000ee8000c1e9900 */
[----:B0-----:R-:W3:Y:S04]  /*7b50*/  LDG.E.CONSTANT R52, desc[UR8][R6.64+0x2ac] ;  /* 0x0002ac0806347981 */ /* 0x001ee8000c1e9900 */
[----:B------:R0:W3:Y:S01]  /*7b60*/  LDG.E.CONSTANT R50, desc[UR8][R6.64+0x2a4] ;  /* 0x0002a40806327981 */ /* 0x0000e2000c1e9900 */
[----:B------:R-:W-:Y:S01]  /*7b70*/  IMAD.WIDE R28, R29, 0x7ffffece, R8 ;  /* 0x7ffffece1d1c7825 */ /* 0x000fe200078e0208 */
[----:B------:R-:W-:-:S02]  /*7b80*/  SHF.R.U64 R46, R32, 0x1f, R33 ;  /* 0x0000001f202e7819 */ /* 0x000fc40000001221 */
[----:B------:R-:W-:Y:S02]  /*7b90*/  IADD3 R33, PT, PT, R10, R25, RZ ;  /* 0x000000190a217210 */ /* 0x000fe40007ffe0ff */
[----:B------:R-:W-:Y:S02]  /*7ba0*/  SHF.R.U64 R28, R28, 0x1f, R29 ;  /* 0x0000001f1c1c7819 */ /* 0x000fe4000000121d */
[----:B------:R-:W-:Y:S02]  /*7bb0*/  IADD3 R35, PT, PT, R35, R30, RZ ;  /* 0x0000001e23237210 */ /* 0x000fe40007ffe0ff */
[----:B------:R-:W-:Y:S01]  /*7bc0*/  IADD3 R25, PT, PT, R3, R28, RZ ;  /* 0x0000001c03197210 */ /* 0x000fe20007ffe0ff */
[----:B------:R-:W-:Y:S01]  /*7bd0*/  IMAD.WIDE R2, R33, 0x7ffffece, R8 ;  /* 0x7ffffece21027825 */ /* 0x000fe200078e0208 */
[----:B------:R-:W-:-:S03]  /*7be0*/  IADD3 R29, PT, PT, R39, R16, RZ ;  /* 0x00000010271d7210 */ /* 0x000fc60007ffe0ff */
[----:B------:R-:W-:Y:S01]  /*7bf0*/  IMAD.WIDE R32, R35, 0x7ffffece, R8 ;  /* 0x7ffffece23207825 */ /* 0x000fe200078e0208 */
[----:B------:R-:W-:-:S04]  /*7c00*/  SHF.R.U64 R39, R2, 0x1f, R3 ;  /* 0x0000001f02277819 */ /* 0x000fc80000001203 */
[----:B------:R-:W-:Y:S02]  /*7c10*/  SHF.R.U64 R35, R32, 0x1f, R33 ;  /* 0x0000001f20237819 */ /* 0x000fe40000001221 */
[----:B------:R-:W-:Y:S02]  /*7c20*/  VIADDMNMX R33, R17, R56, RZ, !PT ;  /* 0x0000003811217246 */ /* 0x000fe400078001ff */
[----:B------:R-:W-:Y:S01]  /*7c30*/  IADD3 R17, PT, PT, R0, R39, RZ ;  /* 0x0000002700117210 */ /* 0x000fe20007ffe0ff */
[----:B0-----:R-:W-:Y:S01]  /*7c40*/  IMAD.WIDE R6, R25, 0x6dae1ae8, R8 ;  /* 0x6dae1ae819067825 */ /* 0x001fe200078e0208 */
[----:B------:R-:W-:-:S04]  /*7c50*/  IADD3 R25, PT, PT, R42, R35, RZ ;  /* 0x000000232a197210 */ /* 0x000fc80007ffe0ff */
[----:B------:R-:W-:Y:S01]  /*7c60*/  SHF.R.U64 R0, R6, 0x1f, R7 ;  /* 0x0000001f06007819 */ /* 0x000fe20000001207 */
[----:B------:R-:W-:-:S05]  /*7c70*/  IMAD.WIDE R6, R25, 0x6dae1ae8, R8 ;  /* 0x6dae1ae819067825 */ /* 0x000fca00078e0208 */
[----:B------:R-:W-:Y:S01]  /*7c80*/  SHF.R.U64 R25, R6, 0x1f, R7 ;  /* 0x0000001f06197819 */ /* 0x000fe20000001207 */
[----:B------:R-:W-:-:S05]  /*7c90*/  IMAD.WIDE R28, R29, 0x7ffffece, R8 ;  /* 0x7ffffece1d1c7825 */ /* 0x000fca00078e0208 */
[----:B------:R-:W-:-:S04]  /*7ca0*/  SHF.R.U64 R29, R28, 0x1f, R29 ;  /* 0x0000001f1c1d7819 */ /* 0x000fc8000000121d */
[----:B------:R-:W-:-:S05]  /*7cb0*/  IADD3 R29, PT, PT, R36, R29, RZ ;  /* 0x0000001d241d7210 */ /* 0x000fca0007ffe0ff */
[----:B------:R-:W-:-:S05]  /*7cc0*/  IMAD.WIDE R28, R29, 0x6dae1ae8, R8 ;  /* 0x6dae1ae81d1c7825 */ /* 0x000fca00078e0208 */
[----:B------:R-:W-:Y:S01]  /*7cd0*/  SHF.R.U64 R28, R28, 0x1f, R29 ;  /* 0x0000001f1c1c7819 */ /* 0x000fe2000000121d */
[----:B------:R-:W-:Y:S01]  /*7ce0*/  STG.E desc[UR8][R4.64+0x74], R33 ;  /* 0x0000742104007986 */ /* 0x000fe2000c101908 */
[----:B--2---:R-:W-:-:S05]  /*7cf0*/  IMAD.WIDE R2, R27, 0x7a90249f, R8 ;  /* 0x7a90249f1b027825 */ /* 0x004fca00078e0208 */
[----:B------:R-:W-:Y:S01]  /*7d00*/  SHF.R.U64 R27, R2, 0x1f, R3 ;  /* 0x0000001f021b7819 */ /* 0x000fe20000001203 */
[----:B------:R-:W-:-:S05]  /*7d10*/  IMAD.WIDE R2, R17, 0x6dae1ae8, R8 ;  /* 0x6dae1ae811027825 */ /* 0x000fca00078e0208 */
[----:B------:R-:W-:Y:S01]  /*7d20*/  SHF.R.U64 R10, R2, 0x1f, R3 ;  /* 0x0000001f020a7819 */ /* 0x000fe20000001203 */
[----:B----4-:R-:W-:-:S05]  /*7d30*/  IMAD.WIDE R2, R49, 0x7a90249f, R8 ;  /* 0x7a90249f31027825 */ /* 0x010fca00078e0208 */
[----:B------:R-:W-:Y:S01]  /*7d40*/  SHF.R.U64 R6, R2, 0x1f, R3 ;  /* 0x0000001f02067819 */ /* 0x000fe20000001203 */
[----:B-----5:R-:W-:-:S05]  /*7d50*/  IMAD.WIDE R2, R47, 0x7a90249f, R8 ;  /* 0x7a90249f2f027825 */ /* 0x020fca00078e0208 */
[----:B------:R-:W-:Y:S01]  /*7d60*/  SHF.R.U64 R30, R2, 0x1f, R3 ;  /* 0x0000001f021e7819 */ /* 0x000fe20000001203 */
[----:B---3--:R-:W-:Y:S01]  /*7d70*/  IMAD.WIDE R16, R31, 0x7a90249f, R8 ;  /* 0x7a90249f1f107825 */ /* 0x008fe200078e0208 */
[----:B------:R-:W-:-:S03]  /*7d80*/  VIADDMNMX R23, R23, R6, RZ, !PT ;  /* 0x0000000617177246 */ /* 0x000fc600078001ff */
[----:B------:R-:W-:-:S04]  /*7d90*/  IMAD.WIDE R2, R45, 0x7a90249f, R8 ;  /* 0x7a90249f2d027825 */ /* 0x000fc800078e0208 */
[----:B------:R-:W-:Y:S01]  /*7da0*/  IMAD.WIDE R6, R37, 0x7a90249f, R8 ;  /* 0x7a90249f25067825 */ /* 0x000fe200078e0208 */
[----:B------:R-:W-:-:S03]  /*7db0*/  SHF.R.U64 R31, R2, 0x1f, R3 ;  /* 0x0000001f021f7819 */ /* 0x000fc60000001203 */
[----:B------:R-:W-:Y:S01]  /*7dc0*/  IMAD.WIDE R2, R55, 0x7a90249f, R8 ;  /* 0x7a90249f37027825 */ /* 0x000fe200078e0208 */
[----:B------:R-:W-:-:S04]  /*7dd0*/  SHF.R.U64 R7, R6, 0x1f, R7 ;  /* 0x0000001f06077819 */ /* 0x000fc80000001207 */
[----:B------:R-:W-:Y:S01]  /*7de0*/  SHF.R.U64 R6, R2, 0x1f, R3 ;  /* 0x0000001f02067819 */ /* 0x000fe20000001203 */
[----:B------:R-:W-:Y:S01]  /*7df0*/  IMAD.WIDE R2, R61, 0x7a90249f, R8 ;  /* 0x7a90249f3d027825 */ /* 0x000fe200078e0208 */
[----:B------:R-:W-:Y:S01]  /*7e00*/  SHF.R.U64 R17, R16, 0x1f, R17 ;  /* 0x0000001f10117819 */ /* 0x000fe20000001211 */
[----:B------:R0:W-:Y:S01]  /*7e10*/  STG.E desc[UR8][R4.64+0xe0], R23 ;  /* 0x0000e01704007986 */ /* 0x0001e2000c101908 */
[----:B------:R-:W-:Y:S02]  /*7e20*/  VIADDMNMX R27, R34, R27, RZ, !PT ;  /* 0x0000001b221b7246 */ /* 0x000fe400078001ff */
[----:B------:R-:W-:Y:S01]  /*7e30*/  VIADDMNMX R29, R38, R17, RZ, !PT ;  /* 0x00000011261d7246 */ /* 0x000fe200078001ff */
[----:B------:R-:W-:Y:S02]  /*7e40*/  IMAD.WIDE R16, R43, 0x7a90249f, R8 ;  /* 0x7a90249f2b107825 */ /* 0x000fe400078e0208 */
[----:B------:R1:W-:Y:S01]  /*7e50*/  STG.E desc[UR8][R4.64+0x78], R27 ;  /* 0x0000781b04007986 */ /* 0x0003e2000c101908 */
[----:B0-----:R-:W-:Y:S01]  /*7e60*/  SHF.R.U64 R23, R2, 0x1f, R3 ;  /* 0x0000001f02177819 */ /* 0x001fe20000001203 */
[----:B------:R-:W-:-:S02]  /*7e70*/  IMAD.WIDE R2, R59, 0x7a90249f, R8 ;  /* 0x7a90249f3b027825 */ /* 0x000fc400078e0208 */
[----:B------:R0:W-:Y:S01]  /*7e80*/  STG.E desc[UR8][R4.64+0x7c], R29 ;  /* 0x00007c1d04007986 */ /* 0x0001e2000c101908 */
[----:B------:R-:W-:Y:S02]  /*7e90*/  VIADDMNMX R15, R15, R30, RZ, !PT ;  /* 0x0000001e0f0f7246 */ /* 0x000fe400078001ff */
[----:B-1----:R-:W-:Y:S02]  /*7ea0*/  VIADDMNMX R27, R26, R31, RZ, !PT ;  /* 0x0000001f1a1b7246 */ /* 0x002fe400078001ff */
[----:B------:R-:W-:Y:S01]  /*7eb0*/  SHF.R.U64 R31, R2, 0x1f, R3 ;  /* 0x0000001f021f7819 */ /* 0x000fe20000001203 */
[----:B------:R-:W-:Y:S01]  /*7ec0*/  IMAD.WIDE R2, R63, 0x7a90249f, R8 ;  /* 0x7a90249f3f027825 */ /* 0x000fe200078e0208 */
[----:B------:R-:W-:Y:S02]  /*7ed0*/  SHF.R.U64 R16, R16, 0x1f, R17 ;  /* 0x0000001f10107819 */ /* 0x000fe40000001211 */
[----:B------:R-:W-:Y:S02]  /*7ee0*/  VIADDMNMX R13, R13, R6, RZ, !PT ;  /* 0x000000060d0d7246 */ /* 0x000fe400078001ff */
[----:B0-----:R-:W-:Y:S01]  /*7ef0*/  VIADDMNMX R29, R44, R7, RZ, !PT ;  /* 0x000000072c1d7246 */ /* 0x001fe200078001ff */
[----:B------:R-:W-:Y:S01]  /*7f00*/  IMAD.WIDE R6, R51, 0x7a90249f, R8 ;  /* 0x7a90249f33067825 */ /* 0x000fe200078e0208 */
[----:B------:R0:W-:Y:S01]  /*7f10*/  STG.E desc[UR8][R4.64+0xe4], R15 ;  /* 0x0000e40f04007986 */ /* 0x0001e2000c101908 */
[----:B------:R-:W-:-:S03]  /*7f20*/  VIADDMNMX R11, R11, R16, RZ, !PT ;  /* 0x000000100b0b7246 */ /* 0x000fc600078001ff */
[----:B------:R1:W-:Y:S01]  /*7f30*/  STG.E desc[UR8][R4.64+0xe8], R27 ;  /* 0x0000e81b04007986 */ /* 0x0003e2000c101908 */
[----:B------:R-:W-:-:S03]  /*7f40*/  IMAD.WIDE R16, R57, 0x7a90249f, R8 ;  /* 0x7a90249f39107825 */ /* 0x000fc600078e0208 */
[----:B------:R2:W-:Y:S01]  /*7f50*/  STG.E desc[UR8][R4.64+0x150], R11 ;  /* 0x0001500b04007986 */ /* 0x0005e2000c101908 */
[----:B0-----:R-:W-:Y:S02]  /*7f60*/  VIADDMNMX R15, R24, R23, RZ, !PT ;  /* 0x00000017180f7246 */ /* 0x001fe400078001ff */
[----:B------:R-:W-:Y:S02]  /*7f70*/  SHF.R.U64 R23, R6, 0x1f, R7 ;  /* 0x0000001f06177819 */ /* 0x000fe40000001207 */
[----:B-1----:R-:W-:Y:S01]  /*7f80*/  SHF.R.U64 R27, R2, 0x1f, R3 ;  /* 0x0000001f021b7819 */ /* 0x002fe20000001203 */
[--C-:B------:R-:W-:Y:S01]  /*7f90*/  IMAD.WIDE R2, R67, 0x7a90249f, R8.reuse ;  /* 0x7a90249f43027825 */ /* 0x100fe200078e0208 */
[----:B------:R0:W-:Y:S03]  /*7fa0*/  STG.E desc[UR8][R4.64+0xec], R29 ;  /* 0x0000ec1d04007986 */ /* 0x0001e6000c101908 */
[----:B------:R-:W-:Y:S01]  /*7fb0*/  IMAD.WIDE R6, R69, 0x7a90249f, R8 ;  /* 0x7a90249f45067825 */ /* 0x000fe200078e0208 */
[----:B--2---:R-:W-:-:S02]  /*7fc0*/  VIADDMNMX R11, R46, R31, RZ, !PT ;  /* 0x0000001f2e0b7246 */ /* 0x004fc400078001ff */
[----:B------:R-:W-:Y:S02]  /*7fd0*/  SHF.R.U64 R16, R16, 0x1f, R17 ;  /* 0x0000001f10107819 */ /* 0x000fe40000001211 */
[----:B0-----:R-:W-:Y:S02]  /*7fe0*/  SHF.R.U64 R29, R2, 0x1f, R3 ;  /* 0x0000001f021d7819 */ /* 0x001fe40000001203 */
[----:B------:R-:W-:Y:S01]  /*7ff0*/  SHF.R.U64 R3, R6, 0x1f, R7 ;  /* 0x0000001f06037819 */ /* 0x000fe20000001207 */
[----:B------:R0:W-:Y:S01]  /*8000*/  STG.E desc[UR8][R4.64+0x15c], R11 ;  /* 0x00015c0b04007986 */ /* 0x0001e2000c101908 */
[----:B------:R-:W-:Y:S01]  /*8010*/  VIADDMNMX R21, R21, R16, RZ, !PT ;  /* 0x0000001015157246 */ /* 0x000fe200078001ff */
[----:B------:R-:W-:Y:S02]  /*8020*/  IMAD.WIDE R16, R41, 0x7a90249f, R8 ;  /* 0x7a90249f29107825 */ /* 0x000fe400078e0208 */
[----:B------:R1:W-:Y:S01]  /*8030*/  STG.E desc[UR8][R4.64+0x158], R15 ;  /* 0x0001580f04007986 */ /* 0x0003e2000c101908 */
[----:B------:R-:W-:-:S02]  /*8040*/  VIADDMNMX R23, R12, R23, RZ, !PT ;  /* 0x000000170c177246 */ /* 0x000fc400078001ff */
[----:B0-----:R-:W-:Y:S01]  /*8050*/  VIADDMNMX R11, R14, R3, RZ, !PT ;  /* 0x000000030e0b7246 */ /* 0x001fe200078001ff */
[----:B------:R-:W-:Y:S01]  /*8060*/  IMAD.WIDE R2, R53, 0x7a90249f, R8 ;  /* 0x7a90249f35027825 */ /* 0x000fe200078e0208 */
[----:B------:R0:W-:Y:S01]  /*8070*/  STG.E desc[UR8][R4.64+0x154], R13 ;  /* 0x0001540d04007986 */ /* 0x0001e2000c101908 */
[----:B------:R-:W-:Y:S02]  /*8080*/  VIADDMNMX R7, R40, R29, RZ, !PT ;  /* 0x0000001d28077246 */ /* 0x000fe400078001ff */
[----:B-1----:R-:W-:Y:S01]  /*8090*/  SHF.R.U64 R15, R16, 0x1f, R17 ;  /* 0x0000001f100f7819 */ /* 0x002fe20000001211 */
[----:B------:R-:W-:Y:S01]  /*80a0*/  IMAD.WIDE R52, R52, 0x7a90249f, R8 ;  /* 0x7a90249f34347825 */ /* 0x000fe200078e0208 */
[----:B------:R-:W-:-:S03]  /*80b0*/  SHF.R.U64 R17, R2, 0x1f, R3 ;  /* 0x0000001f02117819 */ /* 0x000fc60000001203 */
[----:B------:R-:W-:-:S04]  /*80c0*/  IMAD.WIDE R2, R19, 0x7a90249f, R8 ;  /* 0x7a90249f13027825 */ /* 0x000fc800078e0208 */
[----:B0-----:R-:W-:-:S04]  /*80d0*/  IMAD.WIDE R12, R65, 0x7a90249f, R8 ;  /* 0x7a90249f410c7825 */ /* 0x001fc800078e0208 */
[----:B------:R-:W-:-:S04]  /*80e0*/  IMAD.WIDE R50, R50, 0x7a90249f, R8 ;  /* 0x7a90249f32327825 */ /* 0x000fc800078e0208 */
[----:B------:R-:W-:Y:S01]  /*80f0*/  IMAD.WIDE R54, R54, 0x7a90249f, R8 ;  /* 0x7a90249f36367825 */ /* 0x000fe200078e0208 */
[----:B------:R0:W-:Y:S01]  /*8100*/  STG.E desc[UR8][R4.64+0x1cc], R7 ;  /* 0x0001cc0704007986 */ /* 0x0001e2000c101908 */
[----:B------:R-:W-:Y:S02]  /*8110*/  SHF.R.U64 R13, R12, 0x1f, R13 ;  /* 0x0000001f0c0d7819 */ /* 0x000fe4000000120d */
[----:B------:R-:W-:Y:S01]  /*8120*/  SHF.R.U64 R52, R52, 0x1f, R53 ;  /* 0x0000001f34347819 */ /* 0x000fe20000001235 */
[----:B------:R1:W-:Y:S01]  /*8130*/  STG.E desc[UR8][R4.64+0x230], R11 ;  /* 0x0002300b04007986 */ /* 0x0003e2000c101908 */
[----:B------:R-:W-:Y:S02]  /*8140*/  SHF.R.U64 R3, R2, 0x1f, R3 ;  /* 0x0000001f02037819 */ /* 0x000fe40000001203 */
[----:B------:R-:W-:Y:S02]  /*8150*/  VIADDMNMX R27, R22, R27, RZ, !PT ;  /* 0x0000001b161b7246 */ /* 0x000fe400078001ff */
[----:B0-----:R-:W-:-:S02]  /*8160*/  SHF.R.U64 R7, R50, 0x1f, R51 ;  /* 0x0000001f32077819 */ /* 0x001fc40000001233 */
[----:B-1----:R-:W-:Y:S02]  /*8170*/  SHF.R.U64 R11, R54, 0x1f, R55 ;  /* 0x0000001f360b7819 */ /* 0x002fe40000001237 */
[----:B------:R-:W-:Y:S02]  /*8180*/  VIADDMNMX R13, R20, R13, RZ, !PT ;  /* 0x0000000d140d7246 */ /* 0x000fe400078001ff */
[----:B------:R-:W-:Y:S02]  /*8190*/  VIADDMNMX R15, R18, R15, RZ, !PT ;  /* 0x0000000f120f7246 */ /* 0x000fe400078001ff */
[----:B------:R-:W-:Y:S02]  /*81a0*/  VIADDMNMX R9, R48, R17, RZ, !PT ;  /* 0x0000001130097246 */ /* 0x000fe400078001ff */
[----:B------:R-:W-:Y:S02]  /*81b0*/  VIADDMNMX R25, R25, R52, RZ, !PT ;  /* 0x0000003419197246 */ /* 0x000fe400078001ff */
[----:B------:R-:W-:-:S02]  /*81c0*/  VIADDMNMX R3, R0, R3, RZ, !PT ;  /* 0x0000000300037246 */ /* 0x000fc400078001ff */
        /* <DEDUP_REMOVED lines=13> */
.L_x_444:
        /* <DEDUP_REMOVED lines=14> */
.L_x_521:


//--------------------- .text.fused_cast_add_right_shift_clip_cast_kernel0 --------------------------
	.section	.text.fused_cast_add_right_shift_clip_cast_kernel0,"ax",@progbits
	.align	128
        .global         fused_cast_add_right_shift_clip_cast_kernel0
        .type           fused_cast_add_right_shift_clip_cast_kernel0,@function
        .size           fused_cast_add_right_shift_clip_cast_kernel0,(.L_x_522 - fused_cast_add_right_shift_clip_cast_kernel0)
        .other          fused_cast_add_right_shift_clip_cast_kernel0,@"STO_CUDA_ENTRY STV_DEFAULT"
fused_cast_add_right_shift_clip_cast_kernel0:
.text.fused_cast_add_right_shift_clip_cast_kernel0:
        /* <DEDUP_REMOVED lines=14> */
[C---:B------:R-:W-:Y:S02]  /*00e0*/  ISETP.GT.U32.OR P2, PT, R4.reuse, 0xf7fff, P2 ;  /* 0x000f7fff0400780c */ /* 0x040fe40001744470 */
[----:B------:R-:W-:-:S07]  /*00f0*/  ISETP.GT.U32.OR P1, PT, R4, 0xe7fff, P1 ;  /* 0x000e7fff0400780c */ /* 0x000fce0000f24470 */
[----:B------:R-:W-:-:S04]  /*0100*/  @!P0 IADD3 R8, P3, PT, R2, 0x1000000, RZ ;  /* 0x0100000002088810 */ /* 0x000fc80007f7e0ff */
[C---:B------:R-:W-:Y:S01]  /*0110*/  @!P2 IADD3 R10, P4, PT, R2.reuse, 0x1000000, RZ ;  /* 0x01000000020aa810 */ /* 0x040fe20007f9e0ff */
[----:B------:R-:W-:Y:S01]  /*0120*/  @!P0 IMAD.X R9, RZ, RZ, R3, P3 ;  /* 0x000000ffff098224 */ /* 0x000fe200018e0603 */
[----:B------:R-:W-:-:S03]  /*0130*/  @!P1 IADD3 R12, P3, PT, R2, 0x1000000, RZ ;  /* 0x01000000020c9810 */ /* 0x000fc60007f7e0ff */
[--C-:B------:R-:W-:Y:S01]  /*0140*/  @!P2 IMAD.X R11, RZ, RZ, R3.reuse, P4 ;  /* 0x000000ffff0ba224 */ /* 0x100fe200020e0603 */
[----:B--2---:R-:W2:Y:S01]  /*0150*/  @!P0 LDG.E.CONSTANT R8, desc[UR4][R8.64+-0x800000] ;  /* 0x8000000408088981 */ /* 0x004ea2000c1e9900 */
[----:B------:R-:W-:-:S03]  /*0160*/  @!P1 IMAD.X R13, RZ, RZ, R3, P3 ;  /* 0x000000ffff0d9224 */ /* 0x000fc600018e0603 */
[----:B------:R-:W3:Y:S04]  /*0170*/  @!P2 LDG.E.CONSTANT R10, desc[UR4][R10.64+-0x700000] ;  /* 0x900000040a0aa981 */ /* 0x000ee8000c1e9900 */
[----:B------:R-:W5:Y:S01]  /*0180*/  @!P1 LDG.E.CONSTANT R12, desc[UR4][R12.64+-0x600000] ;  /* 0xa00000040c0c9981 */ /* 0x000f62000c1e9900 */
[C---:B------:R-:W-:Y:S02]  /*0190*/  ISETP.GT.U32.AND P5, PT, R0.reuse, 0x31ffff, PT ;  /* 0x0031ffff0000780c */ /* 0x040fe40003fa4070 */
[C---:B----4-:R-:W-:Y:S02]  /*01a0*/  IADD3 R6, P3, PT, R0.reuse, UR6, RZ ;  /* 0x0000000600067c10 */ /* 0x050fe4000ff7e0ff */
[----:B------:R-:W-:Y:S02]  /*01b0*/  ISETP.GT.U32.AND P6, PT, R0, 0x35ffff, PT ;  /* 0x0035ffff0000780c */ /* 0x000fe40003fc4070 */
[C---:B------:R-:W-:Y:S01]  /*01c0*/  ISETP.GT.U32.OR P5, PT, R4.reuse, 0xc7fff, P5 ;  /* 0x000c7fff0400780c */ /* 0x040fe20002fa4470 */
[----:B------:R-:W-:Y:S01]  /*01d0*/  IMAD.X R7, RZ, RZ, UR7, P3 ;  /* 0x00000007ff077e24 */ /* 0x000fe200098e06ff */
[----:B------:R-:W-:-:S02]  /*01e0*/  ISETP.GT.U32.OR P6, PT, R4, 0xd7fff, P6 ;  /* 0x000d7fff0400780c */ /* 0x000fc400037c4470 */
[C---:B------:R-:W-:Y:S02]  /*01f0*/  ISETP.GT.U32.AND P4, PT, R0.reuse, 0x2dffff, PT ;  /* 0x002dffff0000780c */ /* 0x040fe40003f84070 */
[----:B------:R-:W-:Y:S02]  /*0200*/  ISETP.GT.U32.AND P3, PT, R0, 0x25ffff, PT ;  /* 0x0025ffff0000780c */ /* 0x000fe40003f64070 */
[C---:B------:R-:W-:Y:S02]  /*0210*/  ISETP.GT.U32.OR P4, PT, R4.reuse, 0xb7fff, P4 ;  /* 0x000b7fff0400780c */ /* 0x040fe40002784470 */
[----:B------:R-:W-:Y:S01]  /*0220*/  ISETP.GT.U32.OR P3, PT, R4, 0x97fff, P3 ;  /* 0x00097fff0400780c */ /* 0x000fe20001f64470 */
[----:B--2---:R-:W-:Y:S02]  /*0230*/  @!P0 VIADD R5, R8, 0x800000 ;  /* 0x0080000008058836 */ /* 0x004fe40000000000 */
[----:B---3--:R-:W-:-:S03]  /*0240*/  @!P2 VIADD R8, R10, 0x800000 ;  /* 0x008000000a08a836 */ /* 0x008fc60000000000 */
[----:B------:R-:W-:Y:S01]  /*0250*/  @!P0 SHF.R.U32.HI R5, RZ, 0x18, R5 ;  /* 0x00000018ff058819 */ /* 0x000fe20000011605 */
[----:B-----5:R-:W-:Y:S01]  /*0260*/  @!P1 VIADD R12, R12, 0x800000 ;  /* 0x008000000c0c9836 */ /* 0x020fe20000000000 */
[----:B------:R-:W-:-:S03]  /*0270*/  @!P2 SHF.R.U32.HI R9, RZ, 0x18, R8 ;  /* 0x00000018ff09a819 */ /* 0x000fc60000011608 */
[----:B------:R0:W-:Y:S01]  /*0280*/  @!P0 STG.E.U8 desc[UR4][R6.64+0x200000], R5 ;  /* 0x2000000506008986 */ /* 0x0001e2000c101104 */
[----:B------:R-:W-:Y:S02]  /*0290*/  ISETP.GT.U32.AND P0, PT, R0, 0x29ffff, PT ;  /* 0x0029ffff0000780c */ /* 0x000fe40003f04070 */
[----:B------:R-:W-:Y:S01]  /*02a0*/  @!P1 SHF.R.U32.HI R11, RZ, 0x18, R12 ;  /* 0x00000018ff0b9819 */ /* 0x000fe2000001160c */
[----:B------:R-:W-:Y:S01]  /*02b0*/  @!P2 STG.E.U8 desc[UR4][R6.64+0x240000], R9 ;  /* 0x240000090600a986 */ /* 0x000fe2000c101104 */
[----:B------:R-:W-:Y:S02]  /*02c0*/  ISETP.GT.U32.OR P2, PT, R4, 0xa7fff, P0 ;  /* 0x000a7fff0400780c */ /* 0x000fe40000744470 */
[C---:B------:R-:W-:Y:S01]  /*02d0*/  @!P6 IADD3 R16, P0, PT, R2.reuse, 0x1000000, RZ ;  /* 0x010000000210e810 */ /* 0x040fe20007f1e0ff */
[----:B------:R1:W-:Y:S01]  /*02e0*/  @!P1 STG.E.U8 desc[UR4][R6.64+0x280000], R11 ;  /* 0x2800000b06009986 */ /* 0x0003e2000c101104 */
[----:B------:R-:W-:-:S03]  /*02f0*/  @!P5 IADD3 R18, P1, PT, R2, 0x1000000, RZ ;  /* 0x010000000212d810 */ /* 0x000fc60007f3e0ff */
[--C-:B------:R-:W-:Y:S01]  /*0300*/  @!P6 IMAD.X R17, RZ, RZ, R3.reuse, P0 ;  /* 0x000000ffff11e224 */ /* 0x100fe200000e0603 */
[----:B------:R-:W-:Y:S01]  /*0310*/  ISETP.GT.U32.AND P0, PT, R0, 0x21ffff, PT ;  /* 0x0021ffff0000780c */ /* 0x000fe20003f04070 */
[--C-:B------:R-:W-:Y:S01]  /*0320*/  @!P5 IMAD.X R19, RZ, RZ, R3.reuse, P1 ;  /* 0x000000ffff13d224 */ /* 0x100fe200008e0603 */
[----:B------:R-:W-:Y:S02]  /*0330*/  @!P4 IADD3 R20, P1, PT, R2, 0x1000000, RZ ;  /* 0x010000000214c810 */ /* 0x000fe40007f3e0ff */
[----:B------:R-:W-:Y:S02]  /*0340*/  ISETP.GT.U32.OR P0, PT, R4, 0x87fff, P0 ;  /* 0x00087fff0400780c */ /* 0x000fe40000704470 */
[----:B0-----:R-:W-:Y:S01]  /*0350*/  P2R R5, PR, RZ, 0x40 ;  /* 0x00000040ff057803 */ /* 0x001fe20000000000 */
[--C-:B------:R-:W-:Y:S01]  /*0360*/  @!P4 IMAD.X R21, RZ, RZ, R3.reuse, P1 ;  /* 0x000000ffff15c224 */ /* 0x100fe200008e0603 */
[C---:B------:R-:W-:Y:S01]  /*0370*/  @!P2 IADD3 R14, P1, PT, R2.reuse, 0x1000000, RZ ;  /* 0x01000000020ea810 */ /* 0x040fe20007f3e0ff */
[----:B------:R-:W2:Y:S04]  /*0380*/  @!P5 LDG.E.CONSTANT R18, desc[UR4][R18.64+-0x400000] ;  /* 0xc00000041212d981 */ /* 0x000ea8000c1e9900 */
[--C-:B------:R-:W-:Y:S01]  /*0390*/  @!P2 IMAD.X R15, RZ, RZ, R3.reuse, P1 ;  /* 0x000000ffff0fa224 */ /* 0x100fe200008e0603 */
[C---:B------:R-:W-:Y:S01]  /*03a0*/  @!P3 IADD3 R12, P1, PT, R2.reuse, 0x1000000, RZ ;  /* 0x01000000020cb810 */ /* 0x040fe20007f3e0ff */
[----:B------:R-:W3:Y:S04]  /*03b0*/  @!P4 LDG.E.CONSTANT R20, desc[UR4][R20.64+-0x300000] ;  /* 0xd00000041414c981 */ /* 0x000ee8000c1e9900 */
[--C-:B------:R-:W-:Y:S01]  /*03c0*/  @!P3 IMAD.X R13, RZ, RZ, R3.reuse, P1 ;  /* 0x000000ffff0db224 */ /* 0x100fe200008e0603 */
[----:B------:R-:W-:Y:S01]  /*03d0*/  @!P0 IADD3 R10, P1, PT, R2, 0x1000000, RZ ;  /* 0x01000000020a8810 */ /* 0x000fe20007f3e0ff */
[----:B------:R-:W4:Y:S04]  /*03e0*/  @!P2 LDG.E.CONSTANT R14, desc[UR4][R14.64+-0x200000] ;  /* 0xe00000040e0ea981 */ /* 0x000f28000c1e9900 */
[----:B-1----:R-:W-:Y:S01]  /*03f0*/  @!P0 IMAD.X R11, RZ, RZ, R3, P1 ;  /* 0x000000ffff0b8224 */ /* 0x002fe200008e0603 */
[----:B------:R-:W-:Y:S01]  /*0400*/  ISETP.GT.U32.AND P1, PT, R0, 0x1dffff, PT ;  /* 0x001dffff0000780c */ /* 0x000fe20003f24070 */
[----:B------:R-:W5:Y:S03]  /*0410*/  @!P3 LDG.E.CONSTANT R12, desc[UR4][R12.64+-0x100000] ;  /* 0xf00000040c0cb981 */ /* 0x000f66000c1e9900 */
[----:B------:R-:W-:Y:S01]  /*0420*/  ISETP.GT.U32.OR P1, PT, R4, 0x77fff, P1 ;  /* 0x00077fff0400780c */ /* 0x000fe20000f24470 */
[----:B------:R-:W5:-:S12]  /*0430*/  @!P0 LDG.E.CONSTANT R10, desc[UR4][R10.64] ;  /* 0x000000040a0a8981 */ /* 0x000f58000c1e9900 */
[----:B------:R-:W-:-:S05]  /*0440*/  @!P1 IADD3 R8, P6, PT, R2, 0x1000000, RZ ;  /* 0x0100000002089810 */ /* 0x000fca0007fde0ff */
[----:B------:R-:W-:Y:S01]  /*0450*/  @!P1 IMAD.X R9, RZ, RZ, R3, P6 ;  /* 0x000000ffff099224 */ /* 0x000fe200030e0603 */
[----:B------:R-:W-:-:S04]  /*0460*/  ISETP.NE.AND P6, PT, R5, RZ, PT ;  /* 0x000000ff0500720c */ /* 0x000fc80003fc5270 */
[----:B------:R-:W5:Y:S09]  /*0470*/  @!P1 LDG.E.CONSTANT R8, desc[UR4][R8.64+0x100000] ;  /* 0x1000000408089981 */ /* 0x000f72000c1e9900 */
[----:B------:R0:W5:Y:S01]  /*0480*/  @!P6 LDG.E.CONSTANT R16, desc[UR4][R16.64+-0x500000] ;  /* 0xb00000041010e981 */ /* 0x000162000c1e9900 */
[----:B--2---:R-:W-:-:S02]  /*0490*/  @!P5 VIADD R22, R18, 0x800000 ;  /* 0x008000001216d836 */ /* 0x004fc40000000000 */
[----:B---3--:R-:W-:-:S03]  /*04a0*/  @!P4 VIADD R23, R20, 0x800000 ;  /* 0x008000001417c836 */ /* 0x008fc60000000000 */
[----:B0-----:R-:W-:Y:S02]  /*04b0*/  @!P5 SHF.R.U32.HI R17, RZ, 0x18, R22 ;  /* 0x00000018ff11d819 */ /* 0x001fe40000011616 */
[----:B------:R-:W-:Y:S01]  /*04c0*/  @!P4 SHF.R.U32.HI R23, RZ, 0x18, R23 ;  /* 0x00000018ff17c819 */ /* 0x000fe20000011617 */
[----:B----4-:R-:W-:Y:S02]  /*04d0*/  @!P2 VIADD R24, R14, 0x800000 ;  /* 0x008000000e18a836 */ /* 0x010fe40000000000 */
[----:B------:R-:W-:Y:S01]  /*04e0*/  @!P5 STG.E.U8 desc[UR4][R6.64+0x300000], R17 ;  /* 0x300000110600d986 */ /* 0x000fe2000c101104 */
[C---:B------:R-:W-:Y:S02]  /*04f0*/  ISETP.GT.U32.AND P5, PT, R0.reuse, 0x15ffff, PT ;  /* 0x0015ffff0000780c */ /* 0x040fe40003fa4070 */
[----:B------:R-:W-:Y:S01]  /*0500*/  @!P2 SHF.R.U32.HI R15, RZ, 0x18, R24 ;  /* 0x00000018ff0fa819 */ /* 0x000fe20000011618 */
[----:B------:R-:W-:Y:S01]  /*0510*/  @!P4 STG.E.U8 desc[UR4][R6.64+0x340000], R23 ;  /* 0x340000170600c986 */ /* 0x000fe2000c101104 */
[----:B------:R-:W-:Y:S01]  /*0520*/  ISETP.GT.U32.AND P4, PT, R0, 0x19ffff, PT ;  /* 0x0019ffff0000780c */ /* 0x000fe20003f84070 */
[----:B-----5:R-:W-:-:S02]  /*0530*/  @!P3 VIADD R12, R12, 0x800000 ;  /* 0x008000000c0cb836 */ /* 0x020fc40000000000 */
[----:B------:R-:W-:Y:S01]  /*0540*/  @!P2 STG.E.U8 desc[UR4][R6.64+0x380000], R15 ;  /* 0x3800000f0600a986 */ /* 0x000fe2000c101104 */
[----:B------:R-:W-:Y:S01]  /*0550*/  ISETP.GT.U32.OR P2, PT, R4, 0x67fff, P4 ;  /* 0x00067fff0400780c */ /* 0x000fe20002744470 */
[----:B------:R-:W-:Y:S01]  /*0560*/  @!P0 VIADD R10, R10, 0x800000 ;  /* 0x008000000a0a8836 */ /* 0x000fe20000000000 */
[----:B------:R-:W-:Y:S02]  /*0570*/  @!P3 SHF.R.U32.HI R9, RZ, 0x18, R12 ;  /* 0x00000018ff09b819 */ /* 0x000fe4000001160c */
[----:B------:R-:W-:Y:S02]  /*0580*/  ISETP.GT.U32.OR P4, PT, R4, 0x57fff, P5 ;  /* 0x00057fff0400780c */ /* 0x000fe40002f84470 */
[----:B------:R-:W-:Y:S01]  /*0590*/  ISETP.GT.U32.AND P5, PT, R0, 0x11ffff, PT ;  /* 0x0011ffff0000780c */ /* 0x000fe20003fa4070 */
[----:B------:R-:W-:Y:S03]  /*05a0*/  @!P3 STG.E.U8 desc[UR4][R6.64+0x3c0000], R9 ;  /* 0x3c0000090600b986 */ /* 0x000fe6000c101104 */
[----:B------:R-:W-:Y:S01]  /*05b0*/  ISETP.GT.U32.OR P3, PT, R4, 0x47fff, P5 ;  /* 0x00047fff0400780c */ /* 0x000fe20002f64470 */
[----:B------:R-:W-:-:S02]  /*05c0*/  @!P1 VIADD R8, R8, 0x800000 ;  /* 0x0080000008089836 */ /* 0x000fc40000000000 */
[----:B------:R-:W-:-:S05]  /*05d0*/  @!P6 VIADD R5, R16, 0x800000 ;  /* 0x008000001005e836 */ /* 0x000fca0000000000 */
[----:B------:R-:W-:Y:S02]  /*05e0*/  @!P6 SHF.R.U32.HI R5, RZ, 0x18, R5 ;  /* 0x00000018ff05e819 */ /* 0x000fe40000011605 */
[----:B------:R-:W-:-:S03]  /*05f0*/  @!P1 SHF.R.U32.HI R19, RZ, 0x18, R8 ;  /* 0x00000018ff139819 */ /* 0x000fc60000011608 */
[----:B------:R0:W-:Y:S01]  /*0600*/  @!P6 STG.E.U8 desc[UR4][R6.64+0x2c0000], R5 ;  /* 0x2c0000050600e986 */ /* 0x0001e2000c101104 */
[----:B------:R-:W-:-:S03]  /*0610*/  ISETP.GT.U32.AND P6, PT, R0, 0xdffff, PT ;  /* 0x000dffff0000780c */ /* 0x000fc60003fc4070 */
[----:B------:R1:W-:Y:S01]  /*0620*/  @!P1 STG.E.U8 desc[UR4][R6.64+0x440000], R19 ;  /* 0x4400001306009986 */ /* 0x0003e2000c101104 */
[----:B------:R-:W-:Y:S02]  /*0630*/  @!P4 IADD3 R12, P1, PT, R2, 0x1000000, RZ ;  /* 0x01000000020cc810 */ /* 0x000fe40007f3e0ff */
[----:B0-----:R-:W-:Y:S02]  /*0640*/  @!P0 SHF.R.U32.HI R5, RZ, 0x18, R10 ;  /* 0x00000018ff058819 */ /* 0x001fe4000001160a */
[----:B------:R-:W-:-:S03]  /*0650*/  ISETP.GT.U32.AND P5, PT, R0, 0x9ffff, PT ;  /* 0x0009ffff0000780c */ /* 0x000fc60003fa4070 */
[----:B------:R0:W-:Y:S01]  /*0660*/  @!P0 STG.E.U8 desc[UR4][R6.64+0x400000], R5 ;  /* 0x4000000506008986 */ /* 0x0001e2000c101104 */
[----:B------:R-:W-:Y:S02]  /*0670*/  ISETP.GT.U32.OR P0, PT, R4, 0x37fff, P6 ;  /* 0x00037fff0400780c */ /* 0x000fe40003704470 */
[----:B------:R-:W-:Y:S01]  /*0680*/  @!P2 IADD3 R10, P6, PT, R2, 0x1000000, RZ ;  /* 0x01000000020aa810 */ /* 0x000fe20007fde0ff */
[--C-:B------:R-:W-:Y:S01]  /*0690*/  @!P4 IMAD.X R13, RZ, RZ, R3.reuse, P1 ;  /* 0x000000ffff0dc224 */ /* 0x100fe200008e0603 */
[----:B------:R-:W-:Y:S02]  /*06a0*/  ISETP.GT.U32.OR P5, PT, R4, 0x27fff, P5 ;  /* 0x00027fff0400780c */ /* 0x000fe40002fa4470 */
[----:B------:R-:W-:Y:S01]  /*06b0*/  @!P3 IADD3 R14, P1, PT, R2, 0x1000000, RZ ;  /* 0x01000000020eb810 */ /* 0x000fe20007f3e0ff */
[--C-:B------:R-:W-:Y:S01]  /*06c0*/  @!P2 IMAD.X R11, RZ, RZ, R3.reuse, P6 ;  /* 0x000000ffff0ba224 */ /* 0x100fe200030e0603 */
[----:B------:R-:W-:Y:S01]  /*06d0*/  ISETP.GT.U32.AND P6, PT, R0, 0x5ffff, PT ;  /* 0x0005ffff0000780c */ /* 0x000fe20003fc4070 */
[----:B------:R-:W2:Y:S02]  /*06e0*/  @!P4 LDG.E.CONSTANT R12, desc[UR4][R12.64+0x300000] ;  /* 0x300000040c0cc981 */ /* 0x000ea4000c1e9900 */
[----:B------:R-:W-:Y:S01]  /*06f0*/  @!P3 IMAD.X R15, RZ, RZ, R3, P1 ;  /* 0x000000ffff0fb224 */ /* 0x000fe200008e0603 */
[----:B------:R-:W-:Y:S01]  /*0700*/  ISETP.GT.U32.OR P6, PT, R4, 0x17fff, P6 ;  /* 0x00017fff0400780c */ /* 0x000fe200037c4470 */
[----:B------:R-:W3:Y:S01]  /*0710*/  @!P2 LDG.E.CONSTANT R10, desc[UR4][R10.64+0x200000] ;  /* 0x200000040a0aa981 */ /* 0x000ee2000c1e9900 */
[----:B------:R-:W-:-:S03]  /*0720*/  @!P0 IADD3 R16, P1, PT, R2, 0x1000000, RZ ;  /* 0x0100000002108810 */ /* 0x000fc60007f3e0ff */
[----:B------:R-:W4:Y:S02]  /*0730*/  @!P3 LDG.E.CONSTANT R14, desc[UR4][R14.64+0x400000] ;  /* 0x400000040e0eb981 */ /* 0x000f24000c1e9900 */
[----:B------:R-:W-:Y:S01]  /*0740*/  @!P0 IMAD.X R17, RZ, RZ, R3, P1 ;  /* 0x000000ffff118224 */ /* 0x000fe200008e0603 */
[----:B------:R-:W-:-:S04]  /*0750*/  @!P5 IADD3 R18, P1, PT, R2, 0x1000000, RZ ;  /* 0x010000000212d810 */ /* 0x000fc80007f3e0ff */
[----:B------:R-:W5:Y:S01]  /*0760*/  @!P0 LDG.E.CONSTANT R16, desc[UR4][R16.64+0x500000] ;  /* 0x5000000410108981 */ /* 0x000f62000c1e9900 */
[----:B-1----:R-:W-:Y:S01]  /*0770*/  @!P5 IMAD.X R19, RZ, RZ, R3, P1 ;  /* 0x000000ffff13d224 */ /* 0x002fe200008e0603 */
[----:B------:R-:W-:-:S04]  /*0780*/  @!P6 IADD3 R8, P1, PT, R2, 0x1000000, RZ ;  /* 0x010000000208e810 */ /* 0x000fc80007f3e0ff */
[----:B------:R-:W2:Y:S01]  /*0790*/  @!P5 LDG.E.CONSTANT R18, desc[UR4][R18.64+0x600000] ;  /* 0x600000041212d981 */ /* 0x000ea2000c1e9900 */
[----:B------:R-:W-:Y:S01]  /*07a0*/  @!P6 IMAD.X R9, RZ, RZ, R3, P1 ;  /* 0x000000ffff09e224 */ /* 0x000fe200008e0603 */
[----:B------:R-:W-:-:S04]  /*07b0*/  ISETP.GT.U32.AND P1, PT, R0, 0x61ffff, PT ;  /* 0x0061ffff0000780c */ /* 0x000fc80003f24070 */
[----:B------:R-:W-:Y:S01]  /*07c0*/  ISETP.GT.U32.OR P1, PT, R4, 0x187fff, P1 ;  /* 0x00187fff0400780c */ /* 0x000fe20000f24470 */
[----:B------:R1:W2:-:S12]  /*07d0*/  @!P6 LDG.E.CONSTANT R8, desc[UR4][R8.64+0x700000] ;  /* 0x700000040808e981 */ /* 0x000298000c1e9900 */
[----:B0-----:R-:W2:Y:S01]  /*07e0*/  @!P1 LDG.E.CONSTANT R5, desc[UR4][R2.64] ;  /* 0x0000000402059981 */ /* 0x001ea2000c1e9900 */
[----:B---3--:R-:W-:-:S05]  /*07f0*/  @!P2 VIADD R20, R10, 0x800000 ;  /* 0x008000000a14a836 */ /* 0x008fca0000000000 */
[----:B------:R-:W-:Y:S01]  /*0800*/  @!P2 SHF.R.U32.HI R11, RZ, 0x18, R20 ;  /* 0x00000018ff0ba819 */ /* 0x000fe20000011614 */
[----:B----4-:R-:W-:-:S04]  /*0810*/  @!P3 VIADD R21, R14, 0x800000 ;  /* 0x008000000e15b836 */ /* 0x010fc80000000000 */
[----:B------:R0:W-:Y:S01]  /*0820*/  @!P2 STG.E.U8 desc[UR4][R6.64+0x480000], R11 ;  /* 0x4800000b0600a986 */ /* 0x0001e2000c101104 */
[----:B------:R-:W-:Y:S01]  /*0830*/  ISETP.GT.U32.AND P2, PT, R0, 0x5dffff, PT ;  /* 0x005dffff0000780c */ /* 0x000fe20003f44070 */
[----:B-----5:R-:W-:Y:S01]  /*0840*/  @!P0 VIADD R16, R16, 0x800000 ;  /* 0x0080000010108836 */ /* 0x020fe20000000000 */
[----:B------:R-:W-:Y:S02]  /*0850*/  @!P3 SHF.R.U32.HI R21, RZ, 0x18, R21 ;  /* 0x00000018ff15b819 */ /* 0x000fe40000011615 */
[----:B------:R-:W-:Y:S01]  /*0860*/  ISETP.GT.U32.OR P2, PT, R4, 0x177fff, P2 ;  /* 0x00177fff0400780c */ /* 0x000fe20001744470 */
[----:B--2---:R-:W-:Y:S02]  /*0870*/  @!P4 VIADD R10, R12, 0x800000 ;  /* 0x008000000c0ac836 */ /* 0x004fe40000000000 */
[----:B------:R-:W-:Y:S01]  /*0880*/  @!P5 VIADD R18, R18, 0x800000 ;  /* 0x008000001212d836 */ /* 0x000fe20000000000 */
[----:B-1----:R-:W-:Y:S01]  /*0890*/  @!P0 SHF.R.U32.HI R9, RZ, 0x18, R16 ;  /* 0x00000018ff098819 */ /* 0x002fe20000011610 */
[----:B------:R-:W-:Y:S01]  /*08a0*/  @!P6 VIADD R8, R8, 0x800000 ;  /* 0x008000000808e836 */ /* 0x000fe20000000000 */
[----:B------:R-:W-:Y:S01]  /*08b0*/  @!P4 SHF.R.U32.HI R13, RZ, 0x18, R10 ;  /* 0x00000018ff0dc819 */ /* 0x000fe2000001160a */
[----:B------:R-:W-:Y:S01]  /*08c0*/  @!P3 STG.E.U8 desc[UR4][R6.64+0x500000], R21 ;  /* 0x500000150600b986 */ /* 0x000fe2000c101104 */
[----:B------:R-:W-:-:S02]  /*08d0*/  @!P5 SHF.R.U32.HI R15, RZ, 0x18, R18 ;  /* 0x00000018ff0fd819 */ /* 0x000fc40000011612 */
[----:B0-----:R-:W-:Y:S01]  /*08e0*/  @!P6 SHF.R.U32.HI R11, RZ, 0x18, R8 ;  /* 0x00000018ff0be819 */ /* 0x001fe20000011608 */
[----:B------:R-:W-:Y:S01]  /*08f0*/  @!P1 VIADD R5, R5, 0x800000 ;  /* 0x0080000005059836 */ /* 0x000fe20000000000 */
[----:B------:R-:W-:Y:S01]  /*0900*/  ISETP.GT.U32.AND P3, PT, R0, 0x59ffff, PT ;  /* 0x0059ffff0000780c */ /* 0x000fe20003f64070 */
[----:B------:R0:W-:Y:S03]  /*0910*/  @!P0 STG.E.U8 desc[UR4][R6.64+0x540000], R9 ;  /* 0x5400000906008986 */ /* 0x0001e6000c101104 */
[----:B------:R-:W-:Y:S01]  /*0920*/  @!P1 SHF.R.U32.HI R5, RZ, 0x18, R5 ;  /* 0x00000018ff059819 */ /* 0x000fe20000011605 */
[----:B------:R-:W-:Y:S01]  /*0930*/  @!P4 STG.E.U8 desc[UR4][R6.64+0x4c0000], R13 ;  /* 0x4c00000d0600c986 */ /* 0x000fe2000c101104 */
[----:B------:R-:W-:Y:S02]  /*0940*/  ISETP.GT.U32.OR P0, PT, R4, 0x167fff, P3 ;  /* 0x00167fff0400780c */ /* 0x000fe40001f04470 */
[C---:B------:R-:W-:Y:S01]  /*0950*/  ISETP.GT.U32.AND P4, PT, R0.reuse, 0x55ffff, PT ;  /* 0x0055ffff0000780c */ /* 0x040fe20003f84070 */
[----:B------:R-:W-:Y:S01]  /*0960*/  @!P5 STG.E.U8 desc[UR4][R6.64+0x580000], R15 ;  /* 0x5800000f0600d986 */ /* 0x000fe2000c101104 */
[----:B------:R-:W-:-:S02]  /*0970*/  ISETP.GT.U32.AND P5, PT, R0, 0x51ffff, PT ;  /* 0x0051ffff0000780c */ /* 0x000fc40003fa4070 */
[C---:B------:R-:W-:Y:S01]  /*0980*/  ISETP.GT.U32.AND P3, PT, R0.reuse, 0x45ffff, PT ;  /* 0x0045ffff0000780c */ /* 0x040fe20003f64070 */
[----:B------:R1:W-:Y:S01]  /*0990*/  @!P6 STG.E.U8 desc[UR4][R6.64+0x5c0000], R11 ;  /* 0x5c00000b0600e986 */ /* 0x0003e2000c101104 */
[----:B------:R-:W-:-:S03]  /*09a0*/  ISETP.GT.U32.AND P6, PT, R0, 0x4dffff, PT ;  /* 0x004dffff0000780c */ /* 0x000fc60003fc4070 */
[----:B------:R2:W-:Y:S01]  /*09b0*/  @!P1 STG.E.U8 desc[UR4][R6.64], R5 ;  /* 0x0000000506009986 */ /* 0x0005e2000c101104 */
[----:B------:R-:W-:-:S03]  /*09c0*/  ISETP.GT.U32.AND P1, PT, R0, 0x49ffff, PT ;  /* 0x0049ffff0000780c */ /* 0x000fc60003f24070 */
[----:B------:R-:W3:Y:S01]  /*09d0*/  @!P2 LDG.E.CONSTANT R8, desc[UR4][R2.64+0x100000] ;  /* 0x100000040208a981 */ /* 0x000ee2000c1e9900 */
[C---:B------:R-:W-:Y:S02]  /*09e0*/  ISETP.GT.U32.OR P4, PT, R4.reuse, 0x157fff, P4 ;  /* 0x00157fff0400780c */ /* 0x040fe40002784470 */
[C---:B------:R-:W-:Y:S01]  /*09f0*/  ISETP.GT.U32.OR P5, PT, R4.reuse, 0x147fff, P5 ;  /* 0x00147fff0400780c */ /* 0x040fe20002fa4470 */
[----:B0-----:R-:W4:Y:S01]  /*0a00*/  @!P0 LDG.E.CONSTANT R9, desc[UR4][R2.64+0x200000] ;  /* 0x2000000402098981 */ /* 0x001f22000c1e9900 */
[C---:B------:R-:W-:Y:S02]  /*0a10*/  ISETP.GT.U32.OR P6, PT, R4.reuse, 0x137fff, P6 ;  /* 0x00137fff0400780c */ /* 0x040fe400037c4470 */
[C---:B------:R-:W-:Y:S02]  /*0a20*/  ISETP.GT.U32.OR P1, PT, R4.reuse, 0x127fff, P1 ;  /* 0x00127fff0400780c */ /* 0x040fe40000f24470 */
[----:B------:R-:W-:-:S05]  /*0a30*/  ISETP.GT.U32.OR P3, PT, R4, 0x117fff, P3 ;  /* 0x00117fff0400780c */ /* 0x000fca0001f64470 */
[----:B------:R-:W5:Y:S04]  /*0a40*/  @!P4 LDG.E.CONSTANT R10, desc[UR4][R2.64+0x300000] ;  /* 0x30000004020ac981 */ /* 0x000f68000c1e9900 */
[----:B-1----:R-:W5:Y:S04]  /*0a50*/  @!P5 LDG.E.CONSTANT R11, desc[UR4][R2.64+0x400000] ;  /* 0x40000004020bd981 */ /* 0x002f68000c1e9900 */
[----:B------:R-:W5:Y:S04]  /*0a60*/  @!P6 LDG.E.CONSTANT R12, desc[UR4][R2.64+0x500000] ;  /* 0x50000004020ce981 */ /* 0x000f68000c1e9900 */
[----:B------:R-:W5:Y:S04]  /*0a70*/  @!P1 LDG.E.CONSTANT R13, desc[UR4][R2.64+0x600000] ;  /* 0x60000004020d9981 */ /* 0x000f68000c1e9900 */
[----:B------:R-:W5:Y:S01]  /*0a80*/  @!P3 LDG.E.CONSTANT R14, desc[UR4][R2.64+0x700000] ;  /* 0x70000004020eb981 */ /* 0x000f62000c1e9900 */
[----:B---3--:R-:W-:-:S05]  /*0a90*/  @!P2 VIADD R8, R8, 0x800000 ;  /* 0x008000000808a836 */ /* 0x008fca0000000000 */
[----:B--2---:R-:W-:-:S05]  /*0aa0*/  @!P2 SHF.R.U32.HI R5, RZ, 0x18, R8 ;  /* 0x00000018ff05a819 */ /* 0x004fca0000011608 */
[----:B------:R0:W-:Y:S01]  /*0ab0*/  @!P2 STG.E.U8 desc[UR4][R6.64+0x40000], R5 ;  /* 0x040000050600a986 */ /* 0x0001e2000c101104 */
[----:B------:R-:W-:Y:S01]  /*0ac0*/  ISETP.GT.U32.AND P2, PT, R0, 0x1ffff, PT ;  /* 0x0001ffff0000780c */ /* 0x000fe20003f44070 */
[----:B----4-:R-:W-:-:S03]  /*0ad0*/  @!P0 VIADD R9, R9, 0x800000 ;  /* 0x0080000009098836 */ /* 0x010fc60000000000 */
[----:B------:R-:W-:Y:S01]  /*0ae0*/  ISETP.GT.U32.OR P2, PT, R4, 0x7fff, P2 ;  /* 0x00007fff0400780c */ /* 0x000fe20001744470 */
[----:B-----5:R-:W-:Y:S02]  /*0af0*/  @!P4 VIADD R10, R10, 0x800000 ;  /* 0x008000000a0ac836 */ /* 0x020fe40000000000 */
[----:B------:R-:W-:Y:S02]  /*0b00*/  @!P5 VIADD R0, R11, 0x800000 ;  /* 0x008000000b00d836 */ /* 0x000fe40000000000 */
[----:B------:R-:W-:Y:S02]  /*0b10*/  @!P6 VIADD R12, R12, 0x800000 ;  /* 0x008000000c0ce836 */ /* 0x000fe40000000000 */
[----:B------:R-:W-:Y:S02]  /*0b20*/  @!P1 VIADD R4, R13, 0x800000 ;  /* 0x008000000d049836 */ /* 0x000fe40000000000 */
[----:B------:R-:W-:Y:S01]  /*0b30*/  @!P3 VIADD R14, R14, 0x800000 ;  /* 0x008000000e0eb836 */ /* 0x000fe20000000000 */
[----:B------:R-:W-:-:S02]  /*0b40*/  @!P0 SHF.R.U32.HI R9, RZ, 0x18, R9 ;  /* 0x00000018ff098819 */ /* 0x000fc40000011609 */
[----:B------:R-:W-:Y:S02]  /*0b50*/  @!P4 SHF.R.U32.HI R11, RZ, 0x18, R10 ;  /* 0x00000018ff0bc819 */ /* 0x000fe4000001160a */
[----:B0-----:R-:W-:Y:S02]  /*0b60*/  @!P5 SHF.R.U32.HI R5, RZ, 0x18, R0 ;  /* 0x00000018ff05d819 */ /* 0x001fe40000011600 */
        /* <DEDUP_REMOVED lines=11> */
[----:B------:R-:W-:-:S05]  /*0c20*/  IMAD.X R3, RZ, RZ, R3, P0 ;  /* 0x000000ffff037224 */ /* 0x000fca00000e0603 */
[----:B------:R-:W2:Y:S02]  /*0c30*/  LDG.E.CONSTANT R2, desc[UR4][R2.64+-0x800000] ;  /* 0x8000000402027981 */ /* 0x000ea4000c1e9900 */
[----:B--2---:R-:W-:-:S05]  /*0c40*/  VIADD R0, R2, 0x800000 ;  /* 0x0080000002007836 */ /* 0x004fca0000000000 */
[----:B0-----:R-:W-:-:S05]  /*0c50*/  SHF.R.U32.HI R5, RZ, 0x18, R0 ;  /* 0x00000018ff057819 */ /* 0x001fca0000011600 */
[----:B------:R-:W-:Y:S01]  /*0c60*/  STG.E.U8 desc[UR4][R6.64+0x600000], R5 ;  /* 0x6000000506007986 */ /* 0x000fe2000c101104 */
[----:B------:R-:W-:Y:S05]  /*0c70*/  EXIT ;  /* 0x000000000000794d */ /* 0x000fea0003800000 */
.L_x_445:
        /* <DEDUP_REMOVED lines=16> */
.L_x_522:


//--------------------- .text.fused_nn_conv2d_cast_fixed_point_multiply_add_cast_fixed_point_multiply_add_cast_16086763325481941859__6_kernel0 --------------------------
	.section	.text.fused_nn_conv2d_cast_fixed_point_multiply_add_cast_fixed_point_multiply_add_cast_16086763325481941859__6_kernel0,"ax",@progbits
	.align	128
        .global         fused_nn_conv2d_cast_fixed_point_multiply_add_cast_fixed_point_multiply_add_cast_16086763325481941859__6_kernel0
        .type           fused_nn_conv2d_cast_fixed_point_multiply_add_cast_fixed_point_multiply_add_cast_16086763325481941859__6_kernel0,@function
        .size           fused_nn_conv2d_cast_fixed_point_multiply_add_cast_fixed_point_multiply_add_cast_16086763325481941859__6_kernel0,(.L_x_523 - fused_nn_conv2d_cast_fixed_point_multiply_add_cast_fixed_point_multiply_add_cast_16086763325481941859__6_kernel0)
        .other          fused_nn_conv2d_cast_fixed_point_multiply_add_cast_fixed_point_multiply_add_cast_16086763325481941859__6_kernel0,@"STO_CUDA_ENTRY STV_DEFAULT"
fused_nn_conv2d_cast_fixed_point_multiply_add_cast_fixed_point_multiply_add_cast_16086763325481941859__6_kernel0:
.text.fused_nn_conv2d_cast_fixed_point_multiply_add_cast_fixed_point_multiply_add_cast_16086763325481941859__6_kernel0:
        /* <DEDUP_REMOVED lines=121> */
.L_x_446:
        /* <DEDUP_REMOVED lines=1012> */
.L_x_447:
        /* <DEDUP_REMOVED lines=11> */
.L_x_523:


//--------------------- .text.fused_nn_conv2d_cast_fixed_point_multiply_add_cast_fixed_point_multiply_add_cast_16086763325481941859__9_kernel0 --------------------------
	.section	.text.fused_nn_conv2d_cast_fixed_point_multiply_add_cast_fixed_point_multiply_add_cast_16086763325481941859__9_kernel0,"ax",@progbits
	.align	128
        .global         fused_nn_conv2d_cast_fixed_point_multiply_add_cast_fixed_point_multiply_add_cast_16086763325481941859__9_kernel0
        .type           fused_nn_conv2d_cast_fixed_point_multiply_add_cast_fixed_point_multiply_add_cast_16086763325481941859__9_kernel0,@function
        .size           fused_nn_conv2d_cast_fixed_point_multiply_add_cast_fixed_point_multiply_add_cast_16086763325481941859__9_kernel0,(.L_x_524 - fused_nn_conv2d_cast_fixed_point_multiply_add_cast_fixed_point_multiply_add_cast_16086763325481941859__9_kernel0)
        .other          fused_nn_conv2d_cast_fixed_point_multiply_add_cast_fixed_point_multiply_add_cast_16086763325481941859__9_kernel0,@"STO_CUDA_ENTRY STV_DEFAULT"
fused_nn_conv2d_cast_fixed_point_multiply_add_cast_fixed_point_multiply_add_cast_16086763325481941859__9_kernel0:
.text.fused_nn_conv2d_cast_fixed_point_multiply_add_cast_fixed_point_multiply_add_cast_16086763325481941859__9_kernel0:
        /* <DEDUP_REMOVED lines=147> */
.L_x_448:
        /* <DEDUP_REMOVED lines=1053> */
.L_x_449:
        /* <DEDUP_REMOVED lines=16> */
.L_x_524:


//--------------------- .text.fused_nn_conv2d_cast_fixed_point_multiply_add_cast_fixed_point_multiply_add_cast_16086763325481941859__11_kernel0 --------------------------
	.section	.text.fused_nn_conv2d_cast_fixed_point_multiply_add_cast_fixed_point_multiply_add_cast_16086763325481941859__11_kernel0,"ax",@progbits
	.align	128
        .global         fused_nn_conv2d_cast_fixed_point_multiply_add_cast_fixed_point_multiply_add_cast_16086763325481941859__11_kernel0
        .type           fused_nn_conv2d_cast_fixed_point_multiply_add_cast_fixed_point_multiply_add_cast_16086763325481941859__11_kernel0,@function
        .size           fused_nn_conv2d_cast_fixed_point_multiply_add_cast_fixed_point_multiply_add_cast_16086763325481941859__11_kernel0,(.L_x_525 - fused_nn_conv2d_cast_fixed_point_multiply_add_cast_fixed_point_multiply_add_cast_16086763325481941859__11_kernel0)
        .other          fused_nn_conv2d_cast_fixed_point_multiply_add_cast_fixed_point_multiply_add_cast_16086763325481941859__11_kernel0,@"STO_CUDA_ENTRY STV_DEFAULT"
fused_nn_conv2d_cast_fixed_point_multiply_add_cast_fixed_point_multiply_add_cast_16086763325481941859__11_kernel0:
.text.fused_nn_conv2d_cast_fixed_point_multiply_add_cast_fixed_point_multiply_add_cast_16086763325481941859__11_kernel0:
[----:B------:R-:W-:Y:S01]  /*0000*/  LDC R1, c[0x0][0x37c] ;  /* 0x0000df00ff017b82 */ /* 0x000fe20000000800 */
[----:B------:R-:W0:Y:S07]  /*0010*/  S2R R0, SR_TID.Z ;  /* 0x0000000000007919 */ /* 0x000e2e0000002300 */
[----:B------:R-:W1:Y:S01]  /*0020*/  S2UR UR9, SR_CTAID.Y ;  /* 0x00000000000979c3 */ /* 0x000e620000002600 */
[----:B------:R-:W2:Y:S01]  /*0030*/  LDCU.64 UR6, c[0x0][0x388] ;  /* 0x00007100ff0677ac */ /* 0x000ea20008000a00 */
[----:B------:R-:W-:Y:S01]  /*0040*/  CS2R R32, SRZ ;  /* 0x0000000000207805 */ /* 0x000fe2000001ff00 */
[----:B------:R-:W3:Y:S01]  /*0050*/  S2R R7, SR_TID.X ;  /* 0x0000000000077919 */ /* 0x000ee20000002100 */
[----:B------:R-:W-:-:S02]  /*0060*/  CS2R R28, SRZ ;  /* 0x00000000001c7805 */ /* 0x000fc4000001ff00 */
[----:B------:R-:W-:Y:S02]  /*0070*/  CS2R R26, SRZ ;  /* 0x00000000001a7805 */ /* 0x000fe4000001ff00 */
[----:B------:R-:W-:Y:S01]  /*0080*/  CS2R R24, SRZ ;  /* 0x0000000000187805 */ /* 0x000fe2000001ff00 */
[----:B------:R-:W4:Y:S01]  /*0090*/  LDCU.64 UR10, c[0x0][0x358] ;  /* 0x00006b00ff0a77ac */ /* 0x000f220008000a00 */
[----:B------:R-:W5:Y:S08]  /*00a0*/  S2UR UR8, SR_CTAID.Z ;  /* 0x00000000000879c3 */ /* 0x000f700000002700 */
[----:B------:R-:W4:Y:S01]  /*00b0*/  S2UR UR12, SR_CTAID.X ;  /* 0x00000000000c79c3 */ /* 0x000f220000002500 */
[----:B-1----:R-:W-:Y:S01]  /*00c0*/  IMAD.U32 R11, RZ, RZ, UR9 ;  /* 0x00000009ff0b7e24 */ /* 0x002fe2000f8e00ff */
[----:B------:R-:W-:Y:S01]  /*00d0*/  USHF.L.U32 UR4, UR9, 0x4, URZ ;  /* 0x0000000409047899 */ /* 0x000fe200080006ff */
[----:B0-----:R-:W-:-:S02]  /*00e0*/  LOP3.LUT R4, R0, 0x3f, RZ, 0x3c, !PT ;  /* 0x0000003f00047812 */ /* 0x001fc400078e3cff */
[C---:B------:R-:W-:Y:S01]  /*00f0*/  ISETP.GE.U32.AND P2, PT, R0.reuse, 0x25, PT ;  /* 0x000000250000780c */ /* 0x040fe20003f46070 */
[----:B---3--:R-:W-:Y:S01]  /*0100*/  IMAD R3, R0, 0xe, R7 ;  /* 0x0000000e00037824 */ /* 0x008fe200078e0207 */
[C---:B------:R-:W-:Y:S02]  /*0110*/  ISETP.GT.U32.AND P3, PT, R4.reuse, 0x10, PT ;  /* 0x000000100400780c */ /* 0x040fe40003f64070 */
[----:B------:R-:W-:Y:S01]  /*0120*/  ISETP.GT.U32.AND P4, PT, R4, 0x30, PT ;  /* 0x000000300400780c */ /* 0x000fe20003f84070 */
[C---:B------:R-:W-:Y:S01]  /*0130*/  VIADD R12, R3.reuse, 0x8 ;  /* 0x00000008030c7836 */ /* 0x040fe20000000000 */
[C---:B------:R-:W-:Y:S01]  /*0140*/  SHF.L.U32 R2, R3.reuse, 0x5, RZ ;  /* 0x0000000503027819 */ /* 0x040fe200000006ff */
[C---:B------:R-:W-:Y:S01]  /*0150*/  VIADD R5, R3.reuse, 0xff28 ;  /* 0x0000ff2803057836 */ /* 0x040fe20000000000 */
[----:B------:R-:W-:Y:S02]  /*0160*/  IADD3 R14, PT, PT, R3, 0xe8, RZ ;  /* 0x000000e8030e7810 */ /* 0x000fe40007ffe0ff */
[----:B------:R-:W-:-:S02]  /*0170*/  LOP3.LUT R2, R2, 0xfc00, RZ, 0xc0, !PT ;  /* 0x0000fc0002027812 */ /* 0x000fc400078ec0ff */
[----:B------:R-:W-:Y:S02]  /*0180*/  LOP3.LUT R6, R14, 0xffff, RZ, 0xc0, !PT ;  /* 0x0000ffff0e067812 */ /* 0x000fe400078ec0ff */
[----:B------:R-:W-:Y:S02]  /*0190*/  LEA R11, R11, R2, 0xe ;  /* 0x000000020b0b7211 */ /* 0x000fe400078e70ff */
[----:B------:R-:W-:Y:S01]  /*01a0*/  LOP3.LUT R2, R12, 0xffff, RZ, 0xc0, !PT ;  /* 0x0000ffff0c027812 */ /* 0x000fe200078ec0ff */
[----:B------:R-:W-:Y:S01]  /*01b0*/  IMAD R6, R6, 0x29e5, RZ ;  /* 0x000029e506067824 */ /* 0x000fe200078e02ff */
[C---:B------:R-:W-:Y:S02]  /*01c0*/  ISETP.GE.U32.AND P5, PT, R3.reuse, 0xd8, PT ;  /* 0x000000d80300780c */ /* 0x040fe40003fa6070 */
[C---:B------:R-:W-:Y:S01]  /*01d0*/  IADD3 R4, PT, PT, R3.reuse, 0xe0, RZ ;  /* 0x000000e003047810 */ /* 0x040fe20007ffe0ff */
[----:B------:R-:W-:Y:S01]  /*01e0*/  IMAD R9, R2, 0x29e5, RZ ;  /* 0x000029e502097824 */ /* 0x000fe200078e02ff */
[C---:B------:R-:W-:Y:S01]  /*01f0*/  ISETP.GE.U32.AND P0, PT, R0.reuse, 0x15, PT ;  /* 0x000000150000780c */ /* 0x040fe20003f06070 */
[----:B------:R-:W-:Y:S01]  /*0200*/  IMAD.SHL.U32 R2, R3, 0x4, RZ ;  /* 0x0000000403027824 */ /* 0x000fe200078e00ff */
[----:B------:R-:W-:-:S02]  /*0210*/  ISETP.GE.U32.AND P1, PT, R0, 0x5, PT ;  /* 0x000000050000780c */ /* 0x000fc40003f26070 */
[----:B------:R-:W-:Y:S02]  /*0220*/  SHF.R.U32.HI R9, RZ, 0x10, R9 ;  /* 0x00000010ff097819 */ /* 0x000fe40000011609 */
[C---:B------:R-:W-:Y:S02]  /*0230*/  ISETP.LT.U32.AND P2, PT, R3.reuse, 0x200, !P2 ;  /* 0x000002000300780c */ /* 0x040fe40005741070 */
[C---:B------:R-:W-:Y:S01]  /*0240*/  LEA.HI R10, R3.reuse, UR4, RZ, 0x1b ;  /* 0x00000004030a7c11 */ /* 0x040fe2000f8fd8ff */
[----:B-----5:R-:W-:Y:S01]  /*0250*/  UIMAD UR4, UR8, 0x188000, URZ ;  /* 0x00188000080478a4 */ /* 0x020fe2000f8e02ff */
[----:B------:R-:W-:Y:S02]  /*0260*/  SEL R16, R4, R5, !P5 ;  /* 0x0000000504107207 */ /* 0x000fe40006800000 */
[----:B------:R-:W-:Y:S01]  /*0270*/  IADD3 R15, PT, PT, RZ, -R9, RZ ;  /* 0x80000009ff0f7210 */ /* 0x000fe20007ffe0ff */
[----:B------:R-:W-:Y:S01]  /*0280*/  UIADD3 UR5, UPT, UPT, UR4, 0xc4000, URZ ;  /* 0x000c400004057890 */ /* 0x000fe2000fffe0ff */
[----:B------:R-:W-:-:S02]  /*0290*/  ISETP.LT.U32.AND P0, PT, R3, 0x120, !P0 ;  /* 0x000001200300780c */ /* 0x000fc40004701070 */
[----:B------:R-:W-:Y:S02]  /*02a0*/  ISETP.LT.U32.AND P1, PT, R3, 0x40, !P1 ;  /* 0x000000400300780c */ /* 0x000fe40004f21070 */
[----:B------:R-:W-:Y:S02]  /*02b0*/  LOP3.LUT R8, R2, 0x7c, RZ, 0xc0, !PT ;  /* 0x0000007c02087812 */ /* 0x000fe400078ec0ff */
[----:B------:R-:W-:Y:S02]  /*02c0*/  ISETP.LT.U32.AND P2, PT, R10, 0x20, P2 ;  /* 0x000000200a00780c */ /* 0x000fe40001741070 */
[----:B------:R-:W-:Y:S01]  /*02d0*/  LOP3.LUT R5, R16, 0xffff, RZ, 0xc0, !PT ;  /* 0x0000ffff10057812 */ /* 0x000fe200078ec0ff */
[----:B------:R-:W-:Y:S01]  /*02e0*/  IMAD.IADD R8, R8, 0x1, R11 ;  /* 0x0000000108087824 */ /* 0x000fe200078e020b */
[----:B------:R-:W-:Y:S02]  /*02f0*/  SHF.R.U32.HI R2, RZ, 0x10, R6 ;  /* 0x00000010ff027819 */ /* 0x000fe40000011606 */
[----:B------:R-:W-:Y:S01]  /*0300*/  PRMT R15, R15, 0x7710, RZ ;  /* 0x000077100f0f7816 */ /* 0x000fe200000000ff */
[----:B------:R-:W-:Y:S01]  /*0310*/  IMAD R5, R5, 0x29e5, RZ ;  /* 0x000029e505057824 */ /* 0x000fe200078e02ff */
[----:B------:R-:W-:-:S02]  /*0320*/  ISETP.LT.U32.AND P0, PT, R10, 0x19, P0 ;  /* 0x000000190a00780c */ /* 0x000fc40000701070 */
[----:B------:R-:W-:Y:S01]  /*0330*/  ISETP.LT.U32.AND P1, PT, R10, 0x12, P1 ;  /* 0x000000120a00780c */ /* 0x000fe20000f21070 */
[----:B------:R-:W-:Y:S01]  /*0340*/  IMAD.IADD R12, R12, 0x1, R15 ;  /* 0x000000010c0c7824 */ /* 0x000fe200078e020f */
[----:B------:R-:W-:Y:S02]  /*0350*/  P2R R13, PR, RZ, 0x4 ;  /* 0x00000004ff0d7803 */ /* 0x000fe40000000000 */
[----:B------:R-:W-:Y:S02]  /*0360*/  IADD3 R10, PT, PT, RZ, -R2, RZ ;  /* 0x80000002ff0a7210 */ /* 0x000fe40007ffe0ff */
[C---:B------:R-:W-:Y:S02]  /*0370*/  ISETP.GE.U32.AND P2, PT, R3.reuse, 0x1b8, PT ;  /* 0x000001b80300780c */ /* 0x040fe40003f46070 */
[----:B------:R-:W-:Y:S02]  /*0380*/  IADD3 R6, PT, PT, R3, 0xfe48, RZ ;  /* 0x0000fe4803067810 */ /* 0x000fe40007ffe0ff */
[----:B------:R-:W-:-:S02]  /*0390*/  PRMT R15, R10, 0x7710, RZ ;  /* 0x000077100a0f7816 */ /* 0x000fc400000000ff */
[C---:B------:R-:W-:Y:S02]  /*03a0*/  LOP3.LUT R11, R3.reuse, 0xffff, RZ, 0xc0, !PT ;  /* 0x0000ffff030b7812 */ /* 0x040fe400078ec0ff */
[C---:B------:R-:W-:Y:S01]  /*03b0*/  SEL R17, R3.reuse, R6, !P2 ;  /* 0x0000000603117207 */ /* 0x040fe20005000000 */
[----:B------:R-:W-:Y:S01]  /*03c0*/  VIADD R6, R3, 0x1c0 ;  /* 0x000001c003067836 */ /* 0x000fe20000000000 */
[----:B------:R-:W-:Y:S01]  /*03d0*/  SHF.R.U32.HI R10, RZ, 0x10, R5 ;  /* 0x00000010ff0a7819 */ /* 0x000fe20000011605 */
[----:B------:R-:W-:Y:S01]  /*03e0*/  IMAD.IADD R14, R14, 0x1, R15 ;  /* 0x000000010e0e7824 */ /* 0x000fe200078e020f */
[----:B------:R-:W-:Y:S01]  /*03f0*/  LOP3.LUT R18, R4, 0xffff, RZ, 0xc0, !PT ;  /* 0x0000ffff04127812 */ /* 0x000fe200078ec0ff */
[----:B------:R-:W-:Y:S01]  /*0400*/  IMAD R11, R11, 0x29e5, RZ ;  /* 0x000029e50b0b7824 */ /* 0x000fe200078e02ff */
[----:B------:R-:W-:Y:S02]  /*0410*/  LOP3.LUT R5, R17, 0xffff, RZ, 0xc0, !PT ;  /* 0x0000ffff11057812 */ /* 0x000fe400078ec0ff */
[----:B------:R-:W-:Y:S01]  /*0420*/  IADD3 R15, PT, PT, RZ, -R10, RZ ;  /* 0x8000000aff0f7210 */ /* 0x000fe20007ffe0ff */
[----:B------:R-:W-:Y:S01]  /*0430*/  IMAD R18, R18, 0x29e5, RZ ;  /* 0x000029e512127824 */ /* 0x000fe200078e02ff */
[----:B------:R-:W-:Y:S01]  /*0440*/  LOP3.LUT R19, R6, 0xffff, RZ, 0xc0, !PT ;  /* 0x0000ffff06137812 */ /* 0x000fe200078ec0ff */
[----:B------:R-:W-:Y:S01]  /*0450*/  IMAD R5, R5, 0x29e5, RZ ;  /* 0x000029e505057824 */ /* 0x000fe200078e02ff */
[----:B------:R-:W-:-:S02]  /*0460*/  PRMT R15, R15, 0x7710, RZ ;  /* 0x000077100f0f7816 */ /* 0x000fc400000000ff */
[----:B------:R-:W-:Y:S01]  /*0470*/  SHF.R.U32.HI R11, RZ, 0x10, R11 ;  /* 0x00000010ff0b7819 */ /* 0x000fe2000001160b */
[----:B------:R-:W-:Y:S01]  /*0480*/  IMAD R20, R19, 0x29e5, RZ ;  /* 0x000029e513147824 */ /* 0x000fe200078e02ff */
[----:B------:R-:W-:Y:S02]  /*0490*/  SHF.R.U32.HI R19, RZ, 0x10, R18 ;  /* 0x00000010ff137819 */ /* 0x000fe40000011612 */
[----:B------:R-:W-:Y:S01]  /*04a0*/  IADD3 R16, PT, PT, R16, R15, RZ ;  /* 0x0000000f10107210 */ /* 0x000fe20007ffe0ff */
[----:B------:R-:W-:Y:S01]  /*04b0*/  IMAD.MOV R22, RZ, RZ, -R11 ;  /* 0x000000ffff167224 */ /* 0x000fe200078e0a0b */
[----:B------:R-:W-:Y:S01]  /*04c0*/  SHF.R.U32.HI R15, RZ, 0x10, R5 ;  /* 0x00000010ff0f7819 */ /* 0x000fe20000011605 */
[----:B------:R-:W-:Y:S01]  /*04d0*/  IMAD.MOV R21, RZ, RZ, -R19 ;  /* 0x000000ffff157224 */ /* 0x000fe200078e0a13 */
[----:B------:R-:W-:Y:S02]  /*04e0*/  SHF.R.U32.HI R18, RZ, 0x10, R20 ;  /* 0x00000010ff127819 */ /* 0x000fe40000011614 */
[----:B------:R-:W-:-:S02]  /*04f0*/  IADD3 R5, PT, PT, RZ, -R15, RZ ;  /* 0x8000000fff057210 */ /* 0x000fc40007ffe0ff */
[----:B------:R-:W-:Y:S01]  /*0500*/  PRMT R22, R22, 0x7710, RZ ;  /* 0x0000771016167816 */ /* 0x000fe200000000ff */
[----:B------:R-:W-:Y:S01]  /*0510*/  IMAD.MOV R23, RZ, RZ, -R18 ;  /* 0x000000ffff177224 */ /* 0x000fe200078e0a12 */
[----:B------:R-:W-:Y:S02]  /*0520*/  PRMT R20, R5, 0x7710, RZ ;  /* 0x0000771005147816 */ /* 0x000fe400000000ff */
[----:B------:R-:W-:Y:S02]  /*0530*/  PRMT R21, R21, 0x7710, RZ ;  /* 0x0000771015157816 */ /* 0x000fe400000000ff */
[----:B------:R-:W-:Y:S02]  /*0540*/  IADD3 R5, PT, PT, R3, R22, RZ ;  /* 0x0000001603057210 */ /* 0x000fe40007ffe0ff */
[----:B------:R-:W-:Y:S01]  /*0550*/  IADD3 R17, PT, PT, R17, R20, RZ ;  /* 0x0000001411117210 */ /* 0x000fe20007ffe0ff */
[----:B------:R-:W-:Y:S01]  /*0560*/  IMAD.IADD R20, R4, 0x1, R21 ;  /* 0x0000000104147824 */ /* 0x000fe200078e0215 */
[----:B------:R-:W-:-:S02]  /*0570*/  PRMT R23, R23, 0x7710, RZ ;  /* 0x0000771017177816 */ /* 0x000fc400000000ff */
[----:B------:R-:W-:Y:S02]  /*0580*/  LOP3.LUT R22, R5, 0xffff, RZ, 0xc0, !PT ;  /* 0x0000ffff05167812 */ /* 0x000fe400078ec0ff */
[----:B------:R-:W-:Y:S01]  /*0590*/  IADD3 R5, PT, PT, R3, 0x2a0, RZ ;  /* 0x000002a003057810 */ /* 0x000fe20007ffe0ff */
[----:B------:R-:W-:Y:S01]  /*05a0*/  IMAD.IADD R21, R6, 0x1, R23 ;  /* 0x0000000106157824 */ /* 0x000fe200078e0217 */
[----:B------:R-:W-:Y:S02]  /*05b0*/  LOP3.LUT R20, R20, 0xffff, RZ, 0xc0, !PT ;  /* 0x0000ffff14147812 */ /* 0x000fe400078ec0ff */
[----:B------:R-:W-:Y:S02]  /*05c0*/  LOP3.LUT R23, R5, 0xffff, RZ, 0xc0, !PT ;  /* 0x0000ffff05177812 */ /* 0x000fe400078ec0ff */
[----:B------:R-:W-:Y:S02]  /*05d0*/  LEA.HI R11, R22, R11, RZ, 0x1f ;  /* 0x0000000b160b7211 */ /* 0x000fe400078ff8ff */
[----:B------:R-:W-:Y:S01]  /*05e0*/  LOP3.LUT R22, R12, 0xffff, RZ, 0xc0, !PT ;  /* 0x0000ffff0c167812 */ /* 0x000fe200078ec0ff */
[----:B------:R-:W-:Y:S01]  /*05f0*/  IMAD R23, R23, 0x29e5, RZ ;  /* 0x000029e517177824 */ /* 0x000fe200078e02ff */
[----:B------:R-:W-:-:S02]  /*0600*/  LEA.HI R12, R20, R19, RZ, 0x1f ;  /* 0x00000013140c7211 */ /* 0x000fc400078ff8ff */
[----:B------:R-:W-:Y:S02]  /*0610*/  LOP3.LUT R19, R14, 0xffff, RZ, 0xc0, !PT ;  /* 0x0000ffff0e137812 */ /* 0x000fe400078ec0ff */
[----:B------:R-:W-:Y:S02]  /*0620*/  LOP3.LUT R21, R21, 0xffff, RZ, 0xc0, !PT ;  /* 0x0000ffff15157812 */ /* 0x000fe400078ec0ff */
[----:B------:R-:W-:Y:S02]  /*0630*/  LEA.HI R2, R19, R2, RZ, 0x1f ;  /* 0x0000000213027211 */ /* 0x000fe400078ff8ff */
[----:B------:R-:W-:Y:S02]  /*0640*/  LOP3.LUT R19, R16, 0xffff, RZ, 0xc0, !PT ;  /* 0x0000ffff10137812 */ /* 0x000fe400078ec0ff */
[----:B------:R-:W-:Y:S02]  /*0650*/  SHF.R.U32.HI R16, RZ, 0x10, R23 ;  /* 0x00000010ff107819 */ /* 0x000fe40000011617 */
[----:B------:R-:W-:-:S02]  /*0660*/  LEA.HI R9, R22, R9, RZ, 0x1f ;  /* 0x0000000916097211 */ /* 0x000fc400078ff8ff */
[----:B------:R-:W-:Y:S02]  /*0670*/  LEA.HI R14, R21, R18, RZ, 0x1f ;  /* 0x00000012150e7211 */ /* 0x000fe400078ff8ff */
[----:B------:R-:W-:Y:S02]  /*0680*/  IADD3 R22, PT, PT, RZ, -R16, RZ ;  /* 0x80000010ff167210 */ /* 0x000fe40007ffe0ff */
[----:B------:R-:W-:Y:S01]  /*0690*/  LOP3.LUT R18, R17, 0xffff, RZ, 0xc0, !PT ;  /* 0x0000ffff11127812 */ /* 0x000fe200078ec0ff */
[----:B------:R-:W-:Y:S01]  /*06a0*/  IMAD.U32 R17, RZ, RZ, UR5 ;  /* 0x00000005ff117e24 */ /* 0x000fe2000f8e00ff */
[----:B------:R-:W-:Y:S02]  /*06b0*/  ISETP.GT.U32.AND P2, PT, R3, 0x1b7, PT ;  /* 0x000001b70300780c */ /* 0x000fe40003f44070 */
[----:B------:R-:W-:Y:S02]  /*06c0*/  LEA.HI R10, R19, R10, RZ, 0x1f ;  /* 0x0000000a130a7211 */ /* 0x000fe400078ff8ff */
[----:B------:R-:W-:-:S02]  /*06d0*/  ISETP.GT.U32.AND P5, PT, R3, 0xd7, PT ;  /* 0x000000d70300780c */ /* 0x000fc40003fa4070 */
[----:B------:R-:W-:Y:S02]  /*06e0*/  PRMT R22, R22, 0x7710, RZ ;  /* 0x0000771016167816 */ /* 0x000fe400000000ff */
[----:B------:R-:W-:Y:S01]  /*06f0*/  LEA.HI R15, R18, R15, RZ, 0x1f ;  /* 0x0000000f120f7211 */ /* 0x000fe200078ff8ff */
[----:B------:R-:W-:Y:S01]  /*0700*/  IMAD.U32 R18, RZ, RZ, UR5 ;  /* 0x00000005ff127e24 */ /* 0x000fe2000f8e00ff */
[----:B------:R-:W-:Y:S01]  /*0710*/  LOP3.LUT R20, R10, 0xffff, RZ, 0xc0, !PT ;  /* 0x0000ffff0a147812 */ /* 0x000fe200078ec0ff */
[----:B------:R-:W-:Y:S01]  /*0720*/  UMOV UR5, 0x400 ;  /* 0x0000040000057882 */ /* 0x000fe20000000000 */
[----:B------:R-:W-:Y:S01]  /*0730*/  IADD3 R10, PT, PT, R5, R22, RZ ;  /* 0x00000016050a7210 */ /* 0x000fe20007ffe0ff */
[----:B------:R-:W-:Y:S01]  /*0740*/  @!P2 IMAD R18, RZ, RZ, UR4 ;  /* 0x00000004ff12ae24 */ /* 0x000fe2000f8e02ff */
[----:B------:R-:W-:Y:S02]  /*0750*/  LOP3.LUT R19, R15, 0xffff, RZ, 0xc0, !PT ;  /* 0x0000ffff0f137812 */ /* 0x000fe400078ec0ff */
[----:B------:R-:W-:-:S02]  /*0760*/  CS2R R22, SRZ ;  /* 0x0000000000167805 */ /* 0x000fc4000001ff00 */
[----:B------:R-:W-:Y:S02]  /*0770*/  SHF.R.U32.HI R15, RZ, 0x5, R20 ;  /* 0x00000005ff0f7819 */ /* 0x000fe40000011614 */
[----:B------:R-:W-:Y:S02]  /*0780*/  LOP3.LUT R21, R10, 0xffff, RZ, 0xc0, !PT ;  /* 0x0000ffff0a157812 */ /* 0x000fe400078ec0ff */
[----:B------:R-:W-:Y:S02]  /*0790*/  SHF.R.U32.HI R10, RZ, 0x5, R19 ;  /* 0x00000005ff0a7819 */ /* 0x000fe40000011613 */
[----:B--2---:R-:W-:Y:S01]  /*07a0*/  IADD3 R30, P2, PT, R8, UR6, RZ ;  /* 0x00000006081e7c10 */ /* 0x004fe2000ff5e0ff */
[----:B------:R-:W-:Y:S01]  /*07b0*/  UIADD3 UR6, UPT, UPT, UR5, 0xdc0, URZ ;  /* 0x00000dc005067890 */ /* 0x000fe2000fffe0ff */
[----:B------:R-:W-:Y:S02]  /*07c0*/  @!P5 IADD3 R17, PT, PT, RZ, UR4, RZ ;  /* 0x00000004ff11dc10 */ /* 0x000fe4000fffe0ff */
[----:B------:R-:W-:-:S02]  /*07d0*/  LOP3.LUT R20, R15, 0xffff, RZ, 0xc0, !PT ;  /* 0x0000ffff0f147812 */ /* 0x000fc400078ec0ff */
[----:B------:R-:W-:Y:S02]  /*07e0*/  LOP3.LUT R8, R11, 0xffff, RZ, 0xc0, !PT ;  /* 0x0000ffff0b087812 */ /* 0x000fe400078ec0ff */
[----:B------:R-:W-:Y:S01]  /*07f0*/  LOP3.LUT R19, R10, 0xffff, RZ, 0xc0, !PT ;  /* 0x0000ffff0a137812 */ /* 0x000fe200078ec0ff */
[----:B------:R-:W-:Y:S01]  /*0800*/  IMAD R10, R20, 0x3100, R17 ;  /* 0x00003100140a7824 */ /* 0x000fe200078e0211 */
[----:B------:R-:W-:Y:S01]  /*0810*/  LOP3.LUT R12, R12, 0xffff, RZ, 0xc0, !PT ;  /* 0x0000ffff0c0c7812 */ /* 0x000fe200078ec0ff */
[----:B----4-:R-:W-:Y:S01]  /*0820*/  IMAD.U32 R17, RZ, RZ, UR12 ;  /* 0x0000000cff117e24 */ /* 0x010fe2000f8e00ff */
[----:B------:R-:W-:Y:S01]  /*0830*/  SHF.R.U32.HI R8, RZ, 0x5, R8 ;  /* 0x00000005ff087819 */ /* 0x000fe20000011608 */
[----:B------:R-:W-:Y:S01]  /*0840*/  IMAD R18, R19, 0x3100, R18 ;  /* 0x0000310013127824 */ /* 0x000fe200078e0212 */
[----:B------:R-:W-:Y:S02]  /*0850*/  LEA.HI R15, R21, R16, RZ, 0x1f ;  /* 0x00000010150f7211 */ /* 0x000fe400078ff8ff */
[----:B------:R-:W-:Y:S01]  /*0860*/  SHF.R.U32.HI R12, RZ, 0x5, R12 ;  /* 0x00000005ff0c7819 */ /* 0x000fe2000001160c */
[----:B------:R-:W-:Y:S01]  /*0870*/  IMAD R11, R17, 0x1c0, R18 ;  /* 0x000001c0110b7824 */ /* 0x000fe200078e0212 */
[----:B------:R-:W-:-:S02]  /*0880*/  LOP3.LUT R14, R14, 0xffff, RZ, 0xc0, !PT ;  /* 0x0000ffff0e0e7812 */ /* 0x000fc400078ec0ff */
[----:B------:R-:W-:Y:S02]  /*0890*/  CS2R R18, SRZ ;  /* 0x0000000000127805 */ /* 0x000fe4000001ff00 */
[----:B------:R-:W-:Y:S02]  /*08a0*/  PRMT R16, R8, 0x9910, RZ ;  /* 0x0000991008107816 */ /* 0x000fe400000000ff */
[----:B------:R-:W-:Y:S02]  /*08b0*/  PRMT R17, R12, 0x9910, RZ ;  /* 0x000099100c117816 */ /* 0x000fe400000000ff */
[----:B------:R-:W-:Y:S02]  /*08c0*/  SHF.R.U32.HI R8, RZ, 0x5, R14 ;  /* 0x00000005ff087819 */ /* 0x000fe4000001160e */
[----:B------:R-:W-:Y:S02]  /*08d0*/  MOV R12, R16 ;  /* 0x00000010000c7202 */ /* 0x000fe40000000f00 */
[----:B------:R-:W-:-:S02]  /*08e0*/  PRMT R16, R8, 0x9910, RZ ;  /* 0x0000991008107816 */ /* 0x000fc400000000ff */
[----:B------:R-:W-:Y:S01]  /*08f0*/  LOP3.LUT R14, R15, 0xffff, RZ, 0xc0, !PT ;  /* 0x0000ffff0f0e7812 */ /* 0x000fe200078ec0ff */
[----:B------:R-:W-:Y:S01]  /*0900*/  IMAD.MOV.U32 R15, RZ, RZ, R17 ;  /* 0x000000ffff0f7224 */ /* 0x000fe200078e0011 */
[----:B------:R-:W-:Y:S01]  /*0910*/  IADD3 R30, P5, PT, R30, 0x1c00, RZ ;  /* 0x00001c001e1e7810 */ /* 0x000fe20007fbe0ff */
[----:B------:R-:W-:Y:S01]  /*0920*/  IMAD R8, R12, 0x37, RZ ;  /* 0x000000370c087824 */ /* 0x000fe200078e02ff */
[----:B------:R-:W-:Y:S01]  /*0930*/  SHF.R.U32.HI R14, RZ, 0x5, R14 ;  /* 0x00000005ff0e7819 */ /* 0x000fe2000001160e */
[----:B------:R-:W-:Y:S01]  /*0940*/  IMAD R12, R15, 0x37, RZ ;  /* 0x000000370f0c7824 */ /* 0x000fe200078e02ff */
[----:B------:R-:W-:Y:S01]  /*0950*/  IADD3.X R31, PT, PT, RZ, UR7, RZ, P5, P2 ;  /* 0x00000007ff1f7c10 */ /* 0x000fe2000afe44ff */
[----:B------:R-:W0:Y:S01]  /*0960*/  S2UR UR7, SR_CgaCtaId ;  /* 0x00000000000779c3 */ /* 0x000e220000008800 */
[----:B------:R-:W-:Y:S01]  /*0970*/  IADD3 R15, PT, PT, RZ, -R8, RZ ;  /* 0x80000008ff0f7210 */ /* 0x000fe20007ffe0ff */
[----:B------:R-:W-:Y:S01]  /*0980*/  IMAD R8, R16, 0x37, RZ ;  /* 0x0000003710087824 */ /* 0x000fe200078e02ff */
[----:B------:R-:W-:-:S02]  /*0990*/  PRMT R16, R14, 0x9910, RZ ;  /* 0x000099100e107816 */ /* 0x000fc400000000ff */
[----:B------:R-:W-:Y:S01]  /*09a0*/  PRMT R14, R15, 0x7710, RZ ;  /* 0x000077100f0e7816 */ /* 0x000fe200000000ff */
[----:B------:R-:W-:Y:S01]  /*09b0*/  IMAD.MOV R15, RZ, RZ, -R12 ;  /* 0x000000ffff0f7224 */ /* 0x000fe200078e0a0c */
[----:B------:R-:W-:Y:S01]  /*09c0*/  IADD3 R8, PT, PT, RZ, -R8, RZ ;  /* 0x80000008ff087210 */ /* 0x000fe20007ffe0ff */
[----:B------:R-:W-:Y:S01]  /*09d0*/  IMAD.MOV.U32 R12, RZ, RZ, R16 ;  /* 0x000000ffff0c7224 */ /* 0x000fe200078e0010 */
[----:B------:R-:W-:Y:S02]  /*09e0*/  ISETP.NE.AND P2, PT, R0, 0x3f, PT ;  /* 0x0000003f0000780c */ /* 0x000fe40003f45270 */
[----:B------:R-:W-:Y:S01]  /*09f0*/  PRMT R17, R8, 0x7710, RZ ;  /* 0x0000771008117816 */ /* 0x000fe200000000ff */
[----:B------:R-:W-:Y:S01]  /*0a00*/  IMAD R12, R12, 0x37, RZ ;  /* 0x000000370c0c7824 */ /* 0x000fe200078e02ff */
[----:B------:R-:W-:Y:S02]  /*0a10*/  PRMT R15, R15, 0x7710, RZ ;  /* 0x000077100f0f7816 */ /* 0x000fe400000000ff */
[----:B------:R-:W-:Y:S01]  /*0a20*/  LOP3.LUT R8, R9, 0xffff, RZ, 0xc0, !PT ;  /* 0x0000ffff09087812 */ /* 0x000fe200078ec0ff */
[----:B------:R-:W-:Y:S01]  /*0a30*/  IMAD.MOV R12, RZ, RZ, -R12 ;  /* 0x000000ffff0c7224 */ /* 0x000fe200078e0a0c */
[----:B------:R-:W-:Y:S01]  /*0a40*/  IADD3 R9, PT, PT, R6, R17, RZ ;  /* 0x0000001106097210 */ /* 0x000fe20007ffe0ff */
[----:B------:R-:W-:Y:S01]  /*0a50*/  IMAD.IADD R4, R4, 0x1, R15 ;  /* 0x0000000104047824 */ /* 0x000fe200078e020f */
[C---:B------:R-:W-:Y:S01]  /*0a60*/  ISETP.GT.U32.OR P2, PT, R3.reuse, 0x36f, !P2 ;  /* 0x0000036f0300780c */ /* 0x040fe20005744470 */
[----:B------:R-:W-:Y:S01]  /*0a70*/  HFMA2 R15, -RZ, RZ, 0, 0 ;  /* 0x00000000ff0f7431 */ /* 0x000fe200000001ff */
[C---:B------:R-:W-:Y:S01]  /*0a80*/  ISETP.LT.U32.AND P3, PT, R3.reuse, 0x290, P3 ;  /* 0x000002900300780c */ /* 0x040fe20001f61070 */
[----:B------:R-:W-:Y:S01]  /*0a90*/  IMAD.SHL.U32 R6, R4, 0x4, RZ ;  /* 0x0000000404067824 */ /* 0x000fe200078e00ff */
[C---:B------:R-:W-:Y:S01]  /*0aa0*/  ISETP.LT.U32.AND P4, PT, R3.reuse, 0xd0, P4 ;  /* 0x000000d00300780c */ /* 0x040fe20002781070 */
[----:B0-----:R-:W-:Y:S01]  /*0ab0*/  ULEA UR5, UR7, UR5, 0x18 ;  /* 0x0000000507057291 */ /* 0x001fe2000f8ec0ff */
[----:B------:R-:W-:Y:S01]  /*0ac0*/  IADD3 R3, PT, PT, R3, R14, RZ ;  /* 0x0000000e03037210 */ /* 0x000fe20007ffe0ff */
[----:B------:R-:W-:Y:S01]  /*0ad0*/  ULEA UR6, UR7, UR6, 0x18 ;  /* 0x0000000607067291 */ /* 0x000fe2000f8ec0ff */
[----:B------:R-:W-:-:S02]  /*0ae0*/  SHF.L.U32 R9, R9, 0x2, RZ ;  /* 0x0000000209097819 */ /* 0x000fc400000006ff */
[----:B------:R-:W-:Y:S02]  /*0af0*/  CS2R R16, SRZ ;  /* 0x0000000000107805 */ /* 0x000fe4000001ff00 */
[----:B------:R-:W-:Y:S01]  /*0b00*/  SHF.R.U32.HI R8, RZ, 0x5, R8 ;  /* 0x00000005ff087819 */ /* 0x000fe20000011608 */
[----:B------:R-:W-:Y:S01]  /*0b10*/  UIMAD UR7, UR12, 0x1c0, UR4 ;  /* 0x000001c00c0778a4 */ /* 0x000fe2000f8e0204 */
[----:B------:R-:W-:Y:S02]  /*0b20*/  SHF.L.U32 R3, R3, 0x2, RZ ;  /* 0x0000000203037819 */ /* 0x000fe400000006ff */
[----:B------:R-:W-:Y:S01]  /*0b30*/  LOP3.LUT R14, R9, 0xffff, RZ, 0xc0, !PT ;  /* 0x0000ffff090e7812 */ /* 0x000fe200078ec0ff */
[----:B------:R-:W-:Y:S01]  /*0b40*/  UMOV UR4, URZ ;  /* 0x000000ff00047c82 */ /* 0x000fe20008000000 */
[----:B------:R-:W-:Y:S02]  /*0b50*/  PRMT R12, R12, 0x7710, RZ ;  /* 0x000077100c0c7816 */ /* 0x000fe400000000ff */
[----:B------:R-:W-:-:S02]  /*0b60*/  LOP3.LUT R9, R8, 0xffff, RZ, 0xc0, !PT ;  /* 0x0000ffff08097812 */ /* 0x000fc400078ec0ff */
[----:B------:R-:W-:Y:S01]  /*0b70*/  MOV R21, UR12 ;  /* 0x0000000c00157c02 */ /* 0x000fe20008000f00 */
[----:B------:R-:W-:Y:S01]  /*0b80*/  IMAD.IADD R8, R5, 0x1, R12 ;  /* 0x0000000105087824 */ /* 0x000fe200078e020c */
[----:B------:R-:W-:Y:S01]  /*0b90*/  LOP3.LUT R2, R2, 0xffff, RZ, 0xc0, !PT ;  /* 0x0000ffff02027812 */ /* 0x000fe200078ec0ff */
[----:B------:R-:W-:Y:S01]  /*0ba0*/  IMAD.WIDE.U32 R14, R9, 0x3100, R14 ;  /* 0x00003100090e7825 */ /* 0x000fe200078e000e */
[----:B------:R-:W-:Y:S02]  /*0bb0*/  LOP3.LUT R4, R3, 0xffff, RZ, 0xc0, !PT ;  /* 0x0000ffff03047812 */ /* 0x000fe400078ec0ff */
[----:B------:R-:W-:Y:S01]  /*0bc0*/  LOP3.LUT R3, R6, 0xffff, RZ, 0xc0, !PT ;  /* 0x0000ffff06037812 */ /* 0x000fe200078ec0ff */
[----:B------:R-:W-:Y:S01]  /*0bd0*/  IMAD R10, R21, 0x1c0, R10 ;  /* 0x000001c0150a7824 */ /* 0x000fe200078e020a */
[----:B------:R-:W-:Y:S01]  /*0be0*/  SHF.R.U32.HI R2, RZ, 0x5, R2 ;  /* 0x00000005ff027819 */ /* 0x000fe20000011602 */
[----:B------:R-:W-:Y:S01]  /*0bf0*/  IMAD.SHL.U32 R9, R7, 0x4, RZ ;  /* 0x0000000407097824 */ /* 0x000fe200078e00ff */
[----:B------:R-:W-:Y:S01]  /*0c00*/  IADD3 R5, PT, PT, R4, R11, RZ ;  /* 0x0000000b04057210 */ /* 0x000fe20007ffe0ff */
[----:B------:R-:W-:Y:S01]  /*0c10*/  IMAD.IADD R3, R3, 0x1, R10 ;  /* 0x0000000103037824 */ /* 0x000fe200078e020a */
[----:B------:R-:W-:-:S02]  /*0c20*/  LEA R4, R7, UR5, 0x3 ;  /* 0x0000000507047c11 */ /* 0x000fc4000f8e18ff */
[----:B------:R-:W-:Y:S02]  /*0c30*/  CS2R R20, SRZ ;  /* 0x0000000000147805 */ /* 0x000fe4000001ff00 */
[----:B------:R-:W-:Y:S01]  /*0c40*/  LOP3.LUT R7, R2, 0xffff, RZ, 0xc0, !PT ;  /* 0x0000ffff02077812 */ /* 0x000fe200078ec0ff */
[C---:B------:R-:W-:Y:S01]  /*0c50*/  IMAD R12, R0.reuse, 0x38, R9 ;  /* 0x00000038000c7824 */ /* 0x040fe200078e0209 */
[----:B------:R-:W-:Y:S02]  /*0c60*/  LEA R6, R0, UR6, 0x7 ;  /* 0x0000000600067c11 */ /* 0x000fe4000f8e38ff */
[----:B------:R-:W-:-:S07]  /*0c70*/  SHF.L.U32 R2, R8, 0x2, RZ ;  /* 0x0000000208027819 */ /* 0x000fce00000006ff */
.L_x_450:
[----:B------:R-:W0:Y:S01]  /*0c80*/  @P4 LDC.64 R8, c[0x0][0x380] ;  /* 0x0000e000ff084b82 */ /* 0x000e220000000a00 */
[----:B------:R-:W-:Y:S01]  /*0c90*/  @P4 LOP3.LUT R34, R2, 0xffff, RZ, 0xc0, !PT ;  /* 0x0000ffff02224812 */ /* 0x000fe200078ec0ff */
[----:B------:R-:W-:Y:S01]  /*0ca0*/  @P4 IMAD.MOV.U32 R35, RZ, RZ, RZ ;  /* 0x000000ffff234224 */ /* 0x000fe200078e00ff */
[----:B------:R-:W-:-:S03]  /*0cb0*/  P2R R10, PR, RZ, 0x2 ;  /* 0x00000002ff0a7803 */ /* 0x000fc60000000000 */
[----:B------:R-:W-:Y:S02]  /*0cc0*/  @P4 IMAD.WIDE.U32 R34, R7, 0x3100, R34 ;  /* 0x0000310007224825 */ /* 0x000fe400078e0022 */
[----:B------:R-:W-:Y:S01]  /*0cd0*/  BAR.SYNC.DEFER_BLOCKING 0x0 ;  /* 0x0000000000007b1d */ /* 0x000fe20000010000 */
[----:B0-----:R-:W-:Y:S02]  /*0ce0*/  @P4 IADD3 R34, P5, P6, R34, UR7, R8 ;  /* 0x0000000722224c10 */ /* 0x001fe4000febe008 */
[----:B------:R-:W-:Y:S02]  /*0cf0*/  LOP3.LUT R8, R0, 0x3f, RZ, 0x3c, !PT ;  /* 0x0000003f00087812 */ /* 0x000fe400078e3cff */
[----:B------:R-:W-:Y:S02]  /*0d00*/  @P4 IADD3.X R35, PT, PT, R35, R9, RZ, P5, P6 ;  /* 0x0000000923234210 */ /* 0x000fe40002fec4ff */
[----:B------:R-:W0:Y:S01]  /*0d10*/  S2R R9, SR_TID.X ;  /* 0x0000000000097919 */ /* 0x000e220000002100 */
[----:B------:R-:W-:Y:S01]  /*0d20*/  ISETP.GE.U32.AND P5, PT, R8, 0x21, PT ;  /* 0x000000210800780c */ /* 0x000fe20003fa6070 */
[----:B0-----:R-:W-:-:S05]  /*0d30*/  IMAD R9, R0, 0xe, R9 ;  /* 0x0000000e00097824 */ /* 0x001fca00078e0209 */
[----:B------:R-:W-:-:S13]  /*0d40*/  ISETP.GT.U32.OR P5, PT, R9, 0x1af, !P5 ;  /* 0x000001af0900780c */ /* 0x000fda0006fa4470 */
[----:B------:R-:W0:Y:S02]  /*0d50*/  @!P5 LDC.64 R8, c[0x0][0x380] ;  /* 0x0000e000ff08db82 */ /* 0x000e240000000a00 */
[----:B0-----:R-:W-:-:S04]  /*0d60*/  @!P5 IADD3 R36, P1, P6, R14, UR7, R8 ;  /* 0x000000070e24dc10 */ /* 0x001fc8000fe3e008 */
[----:B------:R-:W-:Y:S02]  /*0d70*/  @!P5 IADD3.X R37, PT, PT, R15, R9, RZ, P1, P6 ;  /* 0x000000090f25d210 */ /* 0x000fe40000fec4ff */
[----:B------:R-:W0:Y:S01]  /*0d80*/  @!P2 LDC.64 R8, c[0x0][0x380] ;  /* 0x0000e000ff08ab82 */ /* 0x000e220000000a00 */
[----:B------:R-:W-:Y:S02]  /*0d90*/  ISETP.NE.AND P1, PT, R10, RZ, PT ;  /* 0x000000ff0a00720c */ /* 0x000fe40003f25270 */
[----:B------:R-:W-:Y:S01]  /*0da0*/  ISETP.NE.AND P6, PT, R13, RZ, PT ;  /* 0x000000ff0d00720c */ /* 0x000fe20003fc5270 */
[----:B------:R-:W2:Y:S04]  /*0db0*/  @!P5 LDG.E.CONSTANT R37, desc[UR10][R36.64+0xc4000] ;  /* 0x0c40000a2425d981 */ /* 0x000ea8000c1e9900 */
[----:B------:R-:W1:Y:S01]  /*0dc0*/  @P3 LDC.64 R10, c[0x0][0x380] ;  /* 0x0000e000ff0a3b82 */ /* 0x000e620000000a00 */
[----:B--2---:R2:W-:Y:S01]  /*0dd0*/  @!P5 STS [R12+UR5+0x700], R37 ;  /* 0x000700250c00d988 */ /* 0x0045e20008000805 */
[----:B0-----:R-:W-:-:S04]  /*0de0*/  @!P2 IADD3 R8, P5, PT, R5, R8, RZ ;  /* 0x000000080508a210 */ /* 0x001fc80007fbe0ff */
[----:B------:R-:W-:Y:S02]  /*0df0*/  @!P2 IADD3.X R9, PT, PT, RZ, R9, RZ, P5, !PT ;  /* 0x00000009ff09a210 */ /* 0x000fe40002ffe4ff */
[----:B-1----:R-:W-:Y:S01]  /*0e00*/  @P3 IADD3 R10, P5, PT, R3, R10, RZ ;  /* 0x0000000a030a3210 */ /* 0x002fe20007fbe0ff */
[----:B--2---:R-:W2:Y:S04]  /*0e10*/  @P4 LDG.E.CONSTANT R37, desc[UR10][R34.64+0xc4000] ;  /* 0x0c40000a22254981 */ /* 0x004ea8000c1e9900 */
[----:B------:R-:W-:Y:S01]  /*0e20*/  @P3 IMAD.X R11, RZ, RZ, R11, P5 ;  /* 0x000000ffff0b3224 */ /* 0x000fe200028e060b */
[----:B------:R-:W3:Y:S04]  /*0e30*/  @!P2 LDG.E.CONSTANT R9, desc[UR10][R8.64] ;  /* 0x0000000a0809a981 */ /* 0x000ee8000c1e9900 */
[----:B------:R-:W4:Y:S04]  /*0e40*/  @P3 LDG.E.CONSTANT R36, desc[UR10][R10.64] ;  /* 0x0000000a0a243981 */ /* 0x000f28000c1e9900 */
[----:B------:R-:W5:Y:S04]  /*0e50*/  @P0 LDG.E.CONSTANT R35, desc[UR10][R30.64] ;  /* 0x0000000a1e230981 */ /* 0x000f68000c1e9900 */
[----:B------:R-:W5:Y:S04]  /*0e60*/  @P1 LDG.E.CONSTANT R8, desc[UR10][R30.64+0x1c00] ;  /* 0x001c000a1e081981 */ /* 0x000f68000c1e9900 */
[----:B------:R-:W5:Y:S04]  /*0e70*/  @P6 LDG.E.CONSTANT R11, desc[UR10][R30.64+-0x1c00] ;  /* 0xffe4000a1e0b6981 */ /* 0x000f68000c1e9900 */
[----:B--2---:R-:W-:Y:S04]  /*0e80*/  @P4 STS [R12+UR5+0xa80], R37 ;  /* 0x000a80250c004988 */ /* 0x004fe80008000805 */
[----:B---3--:R-:W-:Y:S04]  /*0e90*/  @!P2 STS [R12+UR5], R9 ;  /* 0x000000090c00a988 */ /* 0x008fe80008000805 */
[----:B----4-:R-:W-:Y:S04]  /*0ea0*/  @P3 STS [R12+UR5+0x380], R36 ;  /* 0x000380240c003988 */ /* 0x010fe80008000805 */
[----:B-----5:R-:W-:Y:S04]  /*0eb0*/  @P0 STS [R12+UR6+0x380], R35 ;  /* 0x000380230c000988 */ /* 0x020fe80008000806 */
[----:B------:R-:W-:Y:S04]  /*0ec0*/  @P1 STS [R12+UR6+0x700], R8 ;  /* 0x000700080c001988 */ /* 0x000fe80008000806 */
[----:B------:R-:W-:Y:S01]  /*0ed0*/  @P6 STS [R12+UR6], R11 ;  /* 0x0000000b0c006988 */ /* 0x000fe20008000806 */
[----:B------:R-:W-:Y:S06]  /*0ee0*/  BAR.SYNC.DEFER_BLOCKING 0x0 ;  /* 0x0000000000007b1d */ /* 0x000fec0000010000 */
[----:B------:R-:W-:Y:S04]  /*0ef0*/  LDS R35, [R4] ;  /* 0x0000000004237984 */ /* 0x000fe80000000800 */
[----:B------:R-:W0:Y:S04]  /*0f00*/  LDS.128 R8, [R6] ;  /* 0x0000000006087984 */ /* 0x000e280000000c00 */
[----:B------:R-:W1:Y:S01]  /*0f10*/  LDS R34, [R4+0x6e0] ;  /* 0x0006e00004227984 */ /* 0x000e620000000800 */
[----:B0-----:R-:W-:-:S02]  /*0f20*/  IDP.4A.S8.S8 R25, R35, R8, R25 ;  /* 0x0000000823197226 */ /* 0x001fc40000000619 */
[C---:B------:R-:W-:Y:S02]  /*0f30*/  IDP.4A.S8.S8 R24, R35.reuse, R9, R24 ;  /* 0x0000000923187226 */ /* 0x040fe40000000618 */
[C---:B------:R-:W-:Y:S02]  /*0f40*/  IDP.4A.S8.S8 R23, R35.reuse, R10, R23 ;  /* 0x0000000a23177226 */ /* 0x040fe40000000617 */
[----:B------:R-:W-:Y:S02]  /*0f50*/  IDP.4A.S8.S8 R22, R35, R11, R22 ;  /* 0x0000000b23167226 */ /* 0x000fe40000000616 */
[C---:B-1----:R-:W-:Y:S01]  /*0f60*/  IDP.4A.S8.S8 R17, R34.reuse, R8, R17 ;  /* 0x0000000822117226 */ /* 0x042fe20000000611 */
[----:B------:R-:W0:Y:S01]  /*0f70*/  LDS R35, [R4+0x70] ;  /* 0x0000700004237984 */ /* 0x000e220000000800 */
[C---:B------:R-:W-:Y:S02]  /*0f80*/  IDP.4A.S8.S8 R16, R34.reuse, R9, R16 ;  /* 0x0000000922107226 */ /* 0x040fe40000000610 */
[----:B------:R-:W-:-:S02]  /*0f90*/  IDP.4A.S8.S8 R27, R34, R10, R27 ;  /* 0x0000000a221b7226 */ /* 0x000fc4000000061b */
[----:B------:R-:W-:Y:S02]  /*0fa0*/  IDP.4A.S8.S8 R26, R34, R11, R26 ;  /* 0x0000000b221a7226 */ /* 0x000fe4000000061a */
[----:B------:R-:W1:Y:S01]  /*0fb0*/  LDS R34, [R4+0x750] ;  /* 0x0007500004227984 */ /* 0x000e620000000800 */
[C---:B0-----:R-:W-:Y:S02]  /*0fc0*/  IDP.4A.S8.S8 R21, R35.reuse, R8, R21 ;  /* 0x0000000823157226 */ /* 0x041fe40000000615 */
[C---:B------:R-:W-:Y:S02]  /*0fd0*/  IDP.4A.S8.S8 R20, R35.reuse, R9, R20 ;  /* 0x0000000923147226 */ /* 0x040fe40000000614 */
[C---:B------:R-:W-:Y:S02]  /*0fe0*/  IDP.4A.S8.S8 R19, R35.reuse, R10, R19 ;  /* 0x0000000a23137226 */ /* 0x040fe40000000613 */
[----:B------:R-:W-:Y:S02]  /*0ff0*/  IDP.4A.S8.S8 R18, R35, R11, R18 ;  /* 0x0000000b23127226 */ /* 0x000fe40000000612 */
[C---:B-1----:R-:W-:Y:S01]  /*1000*/  IDP.4A.S8.S8 R29, R34.reuse, R8, R29 ;  /* 0x00000008221d7226 */ /* 0x042fe2000000061d */
        /* <DEDUP_REMOVED lines=10> */
[C---:B-1----:R-:W-:Y:S01]  /*10b0*/  IDP.4A.S8.S8 R17, R34.reuse, R8, R17 ;  /* 0x0000000822117226 */ /* 0x042fe20000000611 */
[----:B------:R-:W0:Y:S01]  /*10c0*/  LDS R35, [R4+0x14c] ;  /* 0x00014c0004237984 */ /* 0x000e220000000800 */
[C---:B------:R-:W-:Y:S02]  /*10d0*/  IDP.4A.S8.S8 R16, R34.reuse, R9, R16 ;  /* 0x0000000922107226 */ /* 0x040fe40000000610 */
[C---:B------:R-:W-:Y:S02]  /*10e0*/  IDP.4A.S8.S8 R27, R34.reuse, R10, R27 ;  /* 0x0000000a221b7226 */ /* 0x040fe4000000061b */
[----:B------:R-:W-:-:S02]  /*10f0*/  IDP.4A.S8.S8 R26, R34, R11, R26 ;  /* 0x0000000b221a7226 */ /* 0x000fc4000000061a */
        /* <DEDUP_REMOVED lines=117> */
[----:B------:R-:W-:-:S04]  /*1850*/  UIADD3 UR4, UPT, UPT, UR4, 0x1, URZ ;  /* 0x0000000104047890 */ /* 0x000fc8000fffe0ff */
[----:B------:R-:W-:Y:S01]  /*1860*/  UISETP.NE.AND UP0, UPT, UR4, 0x8, UPT ;  /* 0x000000080400788c */ /* 0x000fe2000bf05270 */
[C---:B0-----:R-:W-:Y:S02]  /*1870*/  IDP.4A.S8.S8 R25, R35.reuse, R8, R25 ;  /* 0x0000000823197226 */ /* 0x041fe40000000619 */
[C---:B------:R-:W-:Y:S02]  /*1880*/  IDP.4A.S8.S8 R24, R35.reuse, R9, R24 ;  /* 0x0000000923187226 */ /* 0x040fe40000000618 */
[C---:B------:R-:W-:Y:S02]  /*1890*/  IDP.4A.S8.S8 R23, R35.reuse, R10, R23 ;  /* 0x0000000a23177226 */ /* 0x040fe40000000617 */
[----:B------:R-:W-:Y:S02]  /*18a0*/  IDP.4A.S8.S8 R22, R35, R11, R22 ;  /* 0x0000000b23167226 */ /* 0x000fe40000000616 */
[C---:B-1----:R-:W-:Y:S01]  /*18b0*/  IDP.4A.S8.S8 R17, R34.reuse, R8, R17 ;  /* 0x0000000822117226 */ /* 0x042fe20000000611 */
[----:B------:R-:W0:Y:S01]  /*18c0*/  LDS R35, [R4+0x674] ;  /* 0x0006740004237984 */ /* 0x000e220000000800 */
[----:B------:R-:W-:-:S02]  /*18d0*/  IDP.4A.S8.S8 R16, R34, R9, R16 ;  /* 0x0000000922107226 */ /* 0x000fc40000000610 */
[C---:B------:R-:W-:Y:S02]  /*18e0*/  IDP.4A.S8.S8 R27, R34.reuse, R10, R27 ;  /* 0x0000000a221b7226 */ /* 0x040fe4000000061b */
[----:B------:R-:W-:Y:S02]  /*18f0*/  IDP.4A.S8.S8 R26, R34, R11, R26 ;  /* 0x0000000b221a7226 */ /* 0x000fe4000000061a */
[----:B------:R-:W1:Y:S01]  /*1900*/  LDS R34, [R4+0xd54] ;  /* 0x000d540004227984 */ /* 0x000e620000000800 */
[----:B------:R-:W-:Y:S01]  /*1910*/  IADD3 R30, P5, PT, R30, 0x80, RZ ;  /* 0x000000801e1e7810 */ /* 0x000fe20007fbe0ff */
[----:B------:R-:W-:Y:S01]  /*1920*/  VIADD R5, R5, 0x18800 ;  /* 0x0001880005057836 */ /* 0x000fe20000000000 */
[----:B------:R-:W-:Y:S02]  /*1930*/  IADD3 R3, PT, PT, R3, 0x18800, RZ ;  /* 0x0001880003037810 */ /* 0x000fe40007ffe0ff */
[----:B------:R-:W-:Y:S01]  /*1940*/  IADD3.X R31, PT, PT, RZ, R31, RZ, P5, !PT ;  /* 0x0000001fff1f7210 */ /* 0x000fe20002ffe4ff */
[----:B------:R-:W-:Y:S01]  /*1950*/  UIADD3 UR7, UPT, UPT, UR7, 0x18800, URZ ;  /* 0x0001880007077890 */ /* 0x000fe2000fffe0ff */
[----:B0-----:R-:W-:-:S02]  /*1960*/  IDP.4A.S8.S8 R21, R35, R8, R21 ;  /* 0x0000000823157226 */ /* 0x001fc40000000615 */
[C---:B------:R-:W-:Y:S02]  /*1970*/  IDP.4A.S8.S8 R20, R35.reuse, R9, R20 ;  /* 0x0000000923147226 */ /* 0x040fe40000000614 */
[C---:B------:R-:W-:Y:S02]  /*1980*/  IDP.4A.S8.S8 R19, R35.reuse, R10, R19 ;  /* 0x0000000a23137226 */ /* 0x040fe40000000613 */
[----:B------:R-:W-:Y:S02]  /*1990*/  IDP.4A.S8.S8 R18, R35, R11, R18 ;  /* 0x0000000b23127226 */ /* 0x000fe40000000612 */
[C---:B-1----:R-:W-:Y:S02]  /*19a0*/  IDP.4A.S8.S8 R29, R34.reuse, R8, R29 ;  /* 0x00000008221d7226 */ /* 0x042fe4000000061d */
[C---:B------:R-:W-:Y:S02]  /*19b0*/  IDP.4A.S8.S8 R28, R34.reuse, R9, R28 ;  /* 0x00000009221c7226 */ /* 0x040fe4000000061c */
[----:B------:R-:W-:-:S02]  /*19c0*/  IDP.4A.S8.S8 R33, R34, R10, R33 ;  /* 0x0000000a22217226 */ /* 0x000fc40000000621 */
[----:B------:R-:W-:Y:S01]  /*19d0*/  IDP.4A.S8.S8 R32, R34, R11, R32 ;  /* 0x0000000b22207226 */ /* 0x000fe20000000620 */
[----:B------:R-:W-:Y:S06]  /*19e0*/  BRA.U UP0, `(.L_x_450) ;  /* 0xfffffff100a47547 */ /* 0x000fec000b83ffff */
[----:B------:R-:W0:Y:S01]  /*19f0*/  LDC.64 R4, c[0x0][0x398] ;  /* 0x0000e600ff047b82 */ /* 0x000e220000000a00 */
[----:B------:R-:W-:-:S07]  /*1a00*/  IMAD.U32 R7, RZ, RZ, UR9 ;  /* 0x00000009ff077e24 */ /* 0x000fce000f8e00ff */
[----:B------:R-:W1:Y:S01]  /*1a10*/  LDC.64 R2, c[0x0][0x3a0] ;  /* 0x0000e800ff027b82 */ /* 0x000e620000000a00 */
[----:B------:R-:W-:Y:S01]  /*1a20*/  LEA R7, R7, R0, 0x4 ;  /* 0x0000000007077211 */ /* 0x000fe200078e20ff */
[----:B------:R-:W-:Y:S01]  /*1a30*/  HFMA2 R6, -RZ, RZ, 2, 0 ;  /* 0x40000000ff067431 */ /* 0x000fe200000001ff */
[----:B------:R-:W-:Y:S01]  /*1a40*/  SHF.R.S32.HI R8, RZ, 0x1f, R25 ;  /* 0x0000001fff087819 */ /* 0x000fe20000011419 */
[----:B------:R-:W-:Y:S02]  /*1a50*/  ULEA UR8, UR8, UR9, 0x2 ;  /* 0x0000000908087291 */ /* 0x000fe4000f8e10ff */
[----:B------:R-:W-:Y:S01]  /*1a60*/  IMAD.SHL.U32 R7, R7, 0x4, RZ ;  /* 0x0000000407077824 */ /* 0x000fe200078e00ff */
[----:B------:R-:W2:Y:S03]  /*1a70*/  LDCU.64 UR4, c[0x0][0x390] ;  /* 0x00007200ff0477ac */ /* 0x000ea60008000a00 */
[----:B0-----:R-:W-:-:S05]  /*1a80*/  IMAD.WIDE.U32 R4, R7, 0x4, R4 ;  /* 0x0000000407047825 */ /* 0x001fca00078e0004 */
[----:B------:R-:W3:Y:S01]  /*1a90*/  LDG.E.CONSTANT R10, desc[UR10][R4.64] ;  /* 0x0000000a040a7981 */ /* 0x000ee2000c1e9900 */
[----:B-1----:R-:W-:-:S03]  /*1aa0*/  IMAD.WIDE.U32 R2, R7, 0x4, R2 ;  /* 0x0000000407027825 */ /* 0x002fc600078e0002 */
[----:B------:R-:W4:Y:S04]  /*1ab0*/  LDG.E.CONSTANT R15, desc[UR10][R4.64+0x4] ;  /* 0x0000040a040f7981 */ /* 0x000f28000c1e9900 */
[----:B------:R-:W5:Y:S04]  /*1ac0*/  LDG.E.CONSTANT R11, desc[UR10][R2.64] ;  /* 0x0000000a020b7981 */ /* 0x000f68000c1e9900 */
[----:B------:R-:W4:Y:S04]  /*1ad0*/  LDG.E.CONSTANT R14, desc[UR10][R2.64+0x4] ;  /* 0x0000040a020e7981 */ /* 0x000f28000c1e9900 */
[----:B------:R-:W4:Y:S04]  /*1ae0*/  LDG.E.CONSTANT R13, desc[UR10][R4.64+0x8] ;  /* 0x0000080a040d7981 */ /* 0x000f28000c1e9900 */
[----:B------:R-:W4:Y:S04]  /*1af0*/  LDG.E.CONSTANT R12, desc[UR10][R2.64+0x8] ;  /* 0x0000080a020c7981 */ /* 0x000f28000c1e9900 */
[----:B------:R-:W4:Y:S04]  /*1b00*/  LDG.E.CONSTANT R30, desc[UR10][R4.64+0xc] ;  /* 0x00000c0a041e7981 */ /* 0x000f28000c1e9900 */
[----:B------:R0:W4:Y:S01]  /*1b10*/  LDG.E.CONSTANT R31, desc[UR10][R2.64+0xc] ;  /* 0x00000c0a021f7981 */ /* 0x000122000c1e9900 */
[----:B------:R-:W-:-:S02]  /*1b20*/  IMAD R8, R8, -0x1e5a0000, RZ ;  /* 0xe1a6000008087824 */ /* 0x000fc400078e02ff */
[----:B------:R-:W-:Y:S02]  /*1b30*/  IMAD.MOV.U32 R7, RZ, RZ, 0x0 ;  /* 0x00000000ff077424 */ /* 0x000fe400078e00ff */
[C---:B------:R-:W-:Y:S02]  /*1b40*/  IMAD R35, R25.reuse, 0x959e, R8 ;  /* 0x0000959e19237824 */ /* 0x040fe400078e0208 */
[----:B------:R-:W-:Y:S01]  /*1b50*/  IMAD.WIDE.U32 R8, R25, -0x1e5a0000, R6 ;  /* 0xe1a6000019087825 */ /* 0x000fe200078e0006 */
[----:B------:R-:W-:-:S05]  /*1b60*/  SHF.R.S32.HI R25, RZ, 0x1f, R17 ;  /* 0x0000001fff197819 */ /* 0x000fca0000011411 */
[----:B------:R-:W-:Y:S01]  /*1b70*/  IMAD R34, R25, -0x1e5a0000, RZ ;  /* 0xe1a6000019227824 */ /* 0x000fe200078e02ff */
[----:B------:R-:W-:Y:S01]  /*1b80*/  SHF.R.S32.HI R25, RZ, 0x1f, R21 ;  /* 0x0000001fff197819 */ /* 0x000fe20000011415 */
[----:B0-----:R-:W-:Y:S01]  /*1b90*/  IMAD.WIDE.U32 R2, R17, -0x1e5a0000, R6 ;  /* 0xe1a6000011027825 */ /* 0x001fe200078e0006 */
[----:B------:R-:W-:-:S03]  /*1ba0*/  IADD3 R9, PT, PT, R9, R35, RZ ;  /* 0x0000002309097210 */ /* 0x000fc60007ffe0ff */
[----:B------:R-:W-:Y:S02]  /*1bb0*/  IMAD R35, R17, 0x959e, R34 ;  /* 0x0000959e11237824 */ /* 0x000fe400078e0222 */
[----:B------:R-:W-:Y:S02]  /*1bc0*/  IMAD R4, R25, -0x1e5a0000, RZ ;  /* 0xe1a6000019047824 */ /* 0x000fe400078e02ff */
[----:B------:R-:W-:Y:S01]  /*1bd0*/  IMAD.IADD R35, R3, 0x1, R35 ;  /* 0x0000000103237824 */ /* 0x000fe200078e0223 */
[----:B------:R-:W-:Y:S01]  /*1be0*/  SHF.R.U64 R9, R8, 0x1f, R9 ;  /* 0x0000001f08097819 */ /* 0x000fe20000001209 */
[C---:B------:R-:W-:Y:S01]  /*1bf0*/  IMAD R3, R21.reuse, 0x959e, R4 ;  /* 0x0000959e15037824 */ /* 0x040fe200078e0204 */
[----:B------:R-:W-:Y:S01]  /*1c00*/  SHF.R.S32.HI R8, RZ, 0x1f, R29 ;  /* 0x0000001fff087819 */ /* 0x000fe2000001141d */
[----:B------:R-:W-:Y:S01]  /*1c10*/  IMAD.WIDE.U32 R4, R21, -0x1e5a0000, R6 ;  /* 0xe1a6000015047825 */ /* 0x000fe200078e0006 */
[----:B------:R-:W-:-:S03]  /*1c20*/  SHF.R.U64 R35, R2, 0x1f, R35 ;  /* 0x0000001f02237819 */ /* 0x000fc60000001223 */
[----:B------:R-:W-:Y:S01]  /*1c30*/  IMAD R8, R8, -0x1e5a0000, RZ ;  /* 0xe1a6000008087824 */ /* 0x000fe200078e02ff */
[----:B------:R-:W-:Y:S01]  /*1c40*/  IADD3 R5, PT, PT, R5, R3, RZ ;  /* 0x0000000305057210 */ /* 0x000fe20007ffe0ff */
[----:B------:R-:W-:-:S03]  /*1c50*/  IMAD.WIDE.U32 R2, R29, -0x1e5a0000, R6 ;  /* 0xe1a600001d027825 */ /* 0x000fc600078e0006 */
[----:B------:R-:W-:Y:S01]  /*1c60*/  SHF.R.U64 R5, R4, 0x1f, R5 ;  /* 0x0000001f04057819 */ /* 0x000fe20000001205 */
[----:B------:R-:W-:Y:S01]  /*1c70*/  IMAD R37, R29, 0x959e, R8 ;  /* 0x0000959e1d257824 */ /* 0x000fe200078e0208 */
[----:B------:R-:W-:Y:S02]  /*1c80*/  SHF.R.S32.HI R4, RZ, 0x1f, R24 ;  /* 0x0000001fff047819 */ /* 0x000fe40000011418 */
[----:B------:R-:W-:Y:S01]  /*1c90*/  SHF.R.S32.HI R8, RZ, 0x1f, R16 ;  /* 0x0000001fff087819 */ /* 0x000fe20000011410 */
[----:B------:R-:W-:Y:S02]  /*1ca0*/  IMAD.IADD R37, R3, 0x1, R37 ;  /* 0x0000000103257824 */ /* 0x000fe400078e0225 */
[----:B------:R-:W-:Y:S02]  /*1cb0*/  IMAD R3, R4, -0x1e5a0000, RZ ;  /* 0xe1a6000004037824 */ /* 0x000fe400078e02ff */
[----:B------:R-:W-:Y:S02]  /*1cc0*/  IMAD R17, R8, -0x1e5a0000, RZ ;  /* 0xe1a6000008117824 */ /* 0x000fe400078e02ff */
[----:B------:R-:W-:-:S02]  /*1cd0*/  IMAD R3, R24, 0x959e, R3 ;  /* 0x0000959e18037824 */ /* 0x000fc400078e0203 */
[----:B------:R-:W-:Y:S01]  /*1ce0*/  IMAD.WIDE.U32 R24, R24, -0x1e5a0000, R6 ;  /* 0xe1a6000018187825 */ /* 0x000fe200078e0006 */
[----:B------:R-:W-:-:S03]  /*1cf0*/  SHF.R.U64 R37, R2, 0x1f, R37 ;  /* 0x0000001f02257819 */ /* 0x000fc60000001225 */
[C---:B------:R-:W-:Y:S02]  /*1d00*/  IMAD R29, R16.reuse, 0x959e, R17 ;  /* 0x0000959e101d7824 */ /* 0x040fe400078e0211 */
[----:B------:R-:W-:Y:S01]  /*1d10*/  IMAD.WIDE.U32 R16, R16, -0x1e5a0000, R6 ;  /* 0xe1a6000010107825 */ /* 0x000fe200078e0006 */
[----:B------:R-:W-:Y:S02]  /*1d20*/  SHF.R.S32.HI R2, RZ, 0x1f, R20 ;  /* 0x0000001fff027819 */ /* 0x000fe40000011414 */
[----:B------:R-:W-:Y:S02]  /*1d30*/  IADD3 R21, PT, PT, R25, R3, RZ ;  /* 0x0000000319157210 */ /* 0x000fe40007ffe0ff */
[----:B------:R-:W-:Y:S01]  /*1d40*/  IADD3 R3, PT, PT, R17, R29, RZ ;  /* 0x0000001d11037210 */ /* 0x000fe20007ffe0ff */
[----:B------:R-:W-:Y:S01]  /*1d50*/  IMAD R17, R2, -0x1e5a0000, RZ ;  /* 0xe1a6000002117824 */ /* 0x000fe200078e02ff */
[----:B------:R-:W-:Y:S02]  /*1d60*/  SHF.R.S32.HI R2, RZ, 0x1f, R28 ;  /* 0x0000001fff027819 */ /* 0x000fe4000001141c */
[----:B------:R-:W-:Y:S01]  /*1d70*/  SHF.R.U64 R4, R16, 0x1f, R3 ;  /* 0x0000001f10047819 */ /* 0x000fe20000001203 */
[----:B------:R-:W-:Y:S01]  /*1d80*/  IMAD R17, R20, 0x959e, R17 ;  /* 0x0000959e14117824 */ /* 0x000fe200078e0211 */
[----:B------:R-:W-:-:S02]  /*1d90*/  SHF.R.S32.HI R3, RZ, 0x1f, R23 ;  /* 0x0000001fff037819 */ /* 0x000fc40000011417 */
[----:B------:R-:W-:Y:S01]  /*1da0*/  SHF.R.U64 R24, R24, 0x1f, R21 ;  /* 0x0000001f18187819 */ /* 0x000fe20000001215 */
[----:B------:R-:W-:-:S04]  /*1db0*/  IMAD.WIDE.U32 R20, R20, -0x1e5a0000, R6 ;  /* 0xe1a6000014147825 */ /* 0x000fc800078e0006 */
[----:B------:R-:W-:Y:S02]  /*1dc0*/  IMAD R25, R2, -0x1e5a0000, RZ ;  /* 0xe1a6000002197824 */ /* 0x000fe400078e02ff */
[----:B------:R-:W-:Y:S02]  /*1dd0*/  IMAD R2, R3, -0x1e5a0000, RZ ;  /* 0xe1a6000003027824 */ /* 0x000fe400078e02ff */
[----:B------:R-:W-:Y:S02]  /*1de0*/  IMAD.IADD R3, R21, 0x1, R17 ;  /* 0x0000000115037824 */ /* 0x000fe400078e0211 */
[----:B------:R-:W-:Y:S02]  /*1df0*/  IMAD R17, R28, 0x959e, R25 ;  /* 0x0000959e1c117824 */ /* 0x000fe400078e0219 */
[----:B------:R-:W-:Y:S01]  /*1e00*/  IMAD R21, R23, 0x959e, R2 ;  /* 0x0000959e17157824 */ /* 0x000fe200078e0202 */
[----:B------:R-:W-:Y:S01]  /*1e10*/  SHF.R.U64 R20, R20, 0x1f, R3 ;  /* 0x0000001f14147819 */ /* 0x000fe20000001203 */
[----:B------:R-:W-:Y:S01]  /*1e20*/  IMAD.WIDE.U32 R28, R28, -0x1e5a0000, R6 ;  /* 0xe1a600001c1c7825 */ /* 0x000fe200078e0006 */
[----:B------:R-:W-:-:S03]  /*1e30*/  SHF.R.S32.HI R8, RZ, 0x1f, R27 ;  /* 0x0000001fff087819 */ /* 0x000fc6000001141b */
[----:B------:R-:W-:Y:S01]  /*1e40*/  IMAD.WIDE.U32 R2, R23, -0x1e5a0000, R6 ;  /* 0xe1a6000017027825 */ /* 0x000fe200078e0006 */
[----:B------:R-:W-:Y:S02]  /*1e50*/  IADD3 R17, PT, PT, R29, R17, RZ ;  /* 0x000000111d117210 */ /* 0x000fe40007ffe0ff */
[----:B------:R-:W-:Y:S01]  /*1e60*/  SHF.R.S32.HI R16, RZ, 0x1f, R19 ;  /* 0x0000001fff107819 */ /* 0x000fe20000011413 */
[----:B------:R-:W-:Y:S01]  /*1e70*/  IMAD R34, R8, -0x1e5a0000, RZ ;  /* 0xe1a6000008227824 */ /* 0x000fe200078e02ff */
[----:B------:R-:W-:Y:S02]  /*1e80*/  IADD3 R3, PT, PT, R3, R21, RZ ;  /* 0x0000001503037210 */ /* 0x000fe40007ffe0ff */
[----:B------:R-:W-:Y:S01]  /*1e90*/  SHF.R.U64 R28, R28, 0x1f, R17 ;  /* 0x0000001f1c1c7819 */ /* 0x000fe20000001211 */
[C---:B------:R-:W-:Y:S01]  /*1ea0*/  IMAD R17, R27.reuse, 0x959e, R34 ;  /* 0x0000959e1b117824 */ /* 0x040fe200078e0222 */
[----:B------:R-:W-:Y:S01]  /*1eb0*/  SHF.R.U64 R8, R2, 0x1f, R3 ;  /* 0x0000001f02087819 */ /* 0x000fe20000001203 */
[----:B------:R-:W-:Y:S01]  /*1ec0*/  IMAD.WIDE.U32 R2, R27, -0x1e5a0000, R6 ;  /* 0xe1a600001b027825 */ /* 0x000fe200078e0006 */
[----:B------:R-:W-:-:S03]  /*1ed0*/  SHF.R.S32.HI R21, RZ, 0x1f, R33 ;  /* 0x0000001fff157819 */ /* 0x000fc60000011421 */
[----:B------:R-:W-:Y:S02]  /*1ee0*/  IMAD R16, R16, -0x1e5a0000, RZ ;  /* 0xe1a6000010107824 */ /* 0x000fe400078e02ff */
[----:B------:R-:W-:Y:S02]  /*1ef0*/  IMAD.IADD R3, R3, 0x1, R17 ;  /* 0x0000000103037824 */ /* 0x000fe400078e0211 */
[C---:B------:R-:W-:Y:S02]  /*1f00*/  IMAD R23, R19.reuse, 0x959e, R16 ;  /* 0x0000959e13177824 */ /* 0x040fe400078e0210 */
[----:B------:R-:W-:Y:S01]  /*1f10*/  IMAD.WIDE.U32 R16, R19, -0x1e5a0000, R6 ;  /* 0xe1a6000013107825 */ /* 0x000fe200078e0006 */
[----:B------:R-:W-:-:S03]  /*1f20*/  SHF.R.U64 R34, R2, 0x1f, R3 ;  /* 0x0000001f02227819 */ /* 0x000fc60000001203 */
[----:B------:R-:W-:Y:S01]  /*1f30*/  IMAD R2, R21, -0x1e5a0000, RZ ;  /* 0xe1a6000015027824 */ /* 0x000fe200078e02ff */
[----:B------:R-:W-:-:S03]  /*1f40*/  IADD3 R17, PT, PT, R17, R23, RZ ;  /* 0x0000001711117210 */ /* 0x000fc60007ffe0ff */
[C---:B------:R-:W-:Y:S01]  /*1f50*/  IMAD R21, R33.reuse, 0x959e, R2 ;  /* 0x0000959e21157824 */ /* 0x040fe200078e0202 */
[----:B------:R-:W-:Y:S01]  /*1f60*/  SHF.R.U64 R16, R16, 0x1f, R17 ;  /* 0x0000001f10107819 */ /* 0x000fe20000001211 */
[----:B------:R-:W-:Y:S01]  /*1f70*/  IMAD.WIDE.U32 R2, R33, -0x1e5a0000, R6 ;  /* 0xe1a6000021027825 */ /* 0x000fe200078e0006 */
[----:B------:R-:W-:Y:S02]  /*1f80*/  SHF.R.S32.HI R17, RZ, 0x1f, R22 ;  /* 0x0000001fff117819 */ /* 0x000fe40000011416 */
[----:B------:R-:W-:Y:S02]  /*1f90*/  SHF.R.S32.HI R19, RZ, 0x1f, R26 ;  /* 0x0000001fff137819 */ /* 0x000fe4000001141a */
[----:B------:R-:W-:Y:S01]  /*1fa0*/  IADD3 R3, PT, PT, R3, R21, RZ ;  /* 0x0000001503037210 */ /* 0x000fe20007ffe0ff */
[----:B------:R-:W-:Y:S02]  /*1fb0*/  IMAD R17, R17, -0x1e5a0000, RZ ;  /* 0xe1a6000011117824 */ /* 0x000fe400078e02ff */
[----:B------:R-:W-:Y:S01]  /*1fc0*/  IMAD R19, R19, -0x1e5a0000, RZ ;  /* 0xe1a6000013137824 */ /* 0x000fe200078e02ff */
[----:B------:R-:W-:Y:S01]  /*1fd0*/  SHF.R.U64 R36, R2, 0x1f, R3 ;  /* 0x0000001f02247819 */ /* 0x000fe20000001203 */
[C---:B------:R-:W-:Y:S01]  /*1fe0*/  IMAD R17, R22.reuse, 0x959e, R17 ;  /* 0x0000959e16117824 */ /* 0x040fe200078e0211 */
[----:B------:R-:W-:Y:S01]  /*1ff0*/  SHF.R.S32.HI R2, RZ, 0x1f, R18 ;  /* 0x0000001fff027819 */ /* 0x000fe20000011412 */
[----:B------:R-:W-:-:S04]  /*2000*/  IMAD.WIDE.U32 R22, R22, -0x1e5a0000, R6 ;  /* 0xe1a6000016167825 */ /* 0x000fc800078e0006 */
[C---:B------:R-:W-:Y:S02]  /*2010*/  IMAD R19, R26.reuse, 0x959e, R19 ;  /* 0x0000959e1a137824 */ /* 0x040fe400078e0213 */
[----:B------:R-:W-:-:S04]  /*2020*/  IMAD.WIDE.U32 R26, R26, -0x1e5a0000, R6 ;  /* 0xe1a600001a1a7825 */ /* 0x000fc800078e0006 */
[----:B------:R-:W-:Y:S02]  /*2030*/  IMAD R3, R2, -0x1e5a0000, RZ ;  /* 0xe1a6000002037824 */ /* 0x000fe400078e02ff */
[----:B------:R-:W-:Y:S02]  /*2040*/  IMAD.IADD R23, R23, 0x1, R17 ;  /* 0x0000000117177824 */ /* 0x000fe400078e0211 */
[----:B------:R-:W0:Y:S01]  /*2050*/  S2R R17, SR_TID.X ;  /* 0x0000000000117919 */ /* 0x000e220000002100 */
[----:B------:R-:W-:Y:S01]  /*2060*/  IADD3 R27, PT, PT, R27, R19, RZ ;  /* 0x000000131b1b7210 */ /* 0x000fe20007ffe0ff */
[C---:B------:R-:W-:Y:S01]  /*2070*/  IMAD R3, R18.reuse, 0x959e, R3 ;  /* 0x0000959e12037824 */ /* 0x040fe200078e0203 */
[----:B------:R-:W-:Y:S01]  /*2080*/  SHF.R.S32.HI R2, RZ, 0x1f, R32 ;  /* 0x0000001fff027819 */ /* 0x000fe20000011420 */
[----:B------:R-:W-:-:S04]  /*2090*/  IMAD.WIDE.U32 R18, R18, -0x1e5a0000, R6 ;  /* 0xe1a6000012127825 */ /* 0x000fc800078e0006 */
[----:B------:R-:W-:Y:S02]  /*20a0*/  IMAD.IADD R21, R19, 0x1, R3 ;  /* 0x0000000113157824 */ /* 0x000fe400078e0203 */
[----:B------:R-:W-:Y:S01]  /*20b0*/  IMAD R3, R2, -0x1e5a0000, RZ ;  /* 0xe1a6000002037824 */ /* 0x000fe200078e02ff */
[----:B------:R-:W-:-:S03]  /*20c0*/  MOV R25, UR8 ;  /* 0x0000000800197c02 */ /* 0x000fc60008000f00 */
[C---:B------:R-:W-:Y:S02]  /*20d0*/  IMAD R3, R32.reuse, 0x959e, R3 ;  /* 0x0000959e20037824 */ /* 0x040fe400078e0203 */
[----:B------:R-:W-:Y:S01]  /*20e0*/  IMAD.WIDE.U32 R32, R32, -0x1e5a0000, R6 ;  /* 0xe1a6000020207825 */ /* 0x000fe200078e0006 */
[----:B------:R-:W-:Y:S02]  /*20f0*/  LEA R0, R25, R0, 0x4 ;  /* 0x0000000019007211 */ /* 0x000fe400078e20ff */
[----:B------:R-:W-:Y:S01]  /*2100*/  MOV R19, 0x1c ;  /* 0x0000001c00137802 */ /* 0x000fe20000000f00 */
[----:B------:R-:W-:-:S04]  /*2110*/  IMAD.IADD R25, R33, 0x1, R3 ;  /* 0x0000000121197824 */ /* 0x000fc800078e0203 */
[----:B------:R-:W-:Y:S01]  /*2120*/  IMAD R0, R0, R19, UR12 ;  /* 0x0000000c00007e24 */ /* 0x000fe2000f8e0213 */
[----:B------:R-:W-:Y:S02]  /*2130*/  SHF.R.U64 R21, R18, 0x1f, R21 ;  /* 0x0000001f12157819 */ /* 0x000fe40000001215 */
[----:B------:R-:W-:Y:S02]  /*2140*/  SHF.R.U64 R23, R22, 0x1f, R23 ;  /* 0x0000001f16177819 */ /* 0x000fe40000001217 */
[----:B0-----:R-:W-:-:S05]  /*2150*/  SHF.L.U32 R17, R17, 0x2, RZ ;  /* 0x0000000211117819 */ /* 0x001fca00000006ff */
[----:B------:R-:W-:Y:S01]  /*2160*/  IMAD R0, R0, 0x70, R17 ;  /* 0x0000007000007824 */ /* 0x000fe200078e0211 */
[----:B------:R-:W-:Y:S02]  /*2170*/  SHF.R.U64 R27, R26, 0x1f, R27 ;  /* 0x0000001f1a1b7819 */ /* 0x000fe4000000121b */
[C---:B---3--:R-:W-:Y:S01]  /*2180*/  IADD3 R3, PT, PT, R10.reuse, R35, RZ ;  /* 0x000000230a037210 */ /* 0x048fe20007ffe0ff */
[C---:B------:R-:W-:Y:S01]  /*2190*/  IMAD.IADD R5, R10.reuse, 0x1, R5 ;  /* 0x000000010a057824 */ /* 0x040fe200078e0205 */
[----:B------:R-:W-:Y:S02]  /*21a0*/  IADD3 R19, PT, PT, R10, R9, RZ ;  /* 0x000000090a137210 */ /* 0x000fe40007ffe0ff */
[----:B------:R-:W-:Y:S01]  /*21b0*/  SHF.R.U64 R9, R32, 0x1f, R25 ;  /* 0x0000001f20097819 */ /* 0x000fe20000001219 */
[----:B------:R-:W-:Y:S01]  /*21c0*/  IMAD.WIDE R2, R3, 0x7fffbb6f, R6 ;  /* 0x7fffbb6f03027825 */ /* 0x000fe200078e0206 */
[----:B------:R-:W-:-:S03]  /*21d0*/  IADD3 R37, PT, PT, R10, R37, RZ ;  /* 0x000000250a257210 */ /* 0x000fc60007ffe0ff */
[----:B------:R-:W-:Y:S01]  /*21e0*/  IMAD.WIDE R32, R5, 0x7fffbb6f, R6 ;  /* 0x7fffbb6f05207825 */ /* 0x000fe200078e0206 */
[----:B------:R-:W-:-:S03]  /*21f0*/  SHF.R.U64 R10, R2, 0x1f, R3 ;  /* 0x0000001f020a7819 */ /* 0x000fc60000001203 */
[----:B------:R-:W-:Y:S02]  /*2200*/  HFMA2 R3, -RZ, RZ, 1.9073486328125e-06, 0 ;  /* 0x00200000ff037431 */ /* 0x000fe400000001ff */
[----:B------:R-:W-:Y:S01]  /*2210*/  IMAD.WIDE R18, R19, 0x7fffbb6f, R6 ;  /* 0x7fffbb6f13127825 */ /* 0x000fe200078e0206 */
[----:B------:R-:W-:-:S04]  /*2220*/  SHF.R.U64 R32, R32, 0x1f, R33 ;  /* 0x0000001f20207819 */ /* 0x000fc80000001221 */
[----:B------:R-:W-:Y:S01]  /*2230*/  SHF.R.U64 R22, R18, 0x1f, R19 ;  /* 0x0000001f12167819 */ /* 0x000fe20000001213 */
[----:B------:R-:W-:Y:S01]  /*2240*/  IMAD.WIDE R18, R37, 0x7fffbb6f, R6 ;  /* 0x7fffbb6f25127825 */ /* 0x000fe200078e0206 */
[----:B-----5:R-:W-:-:S03]  /*2250*/  VIADDMNMX R25, R11, R32, RZ, !PT ;  /* 0x000000200b197246 */ /* 0x020fc600078001ff */
[----:B------:R-:W-:Y:S01]  /*2260*/  IMAD.MOV.U32 R2, RZ, RZ, 0x0 ;  /* 0x00000000ff027424 */ /* 0x000fe200078e00ff */
[C---:B------:R-:W-:Y:S02]  /*2270*/  VIADDMNMX R5, R11.reuse, R22, RZ, !PT ;  /* 0x000000160b057246 */ /* 0x040fe400078001ff */
[----:B------:R-:W-:Y:S01]  /*2280*/  VIADDMNMX R17, R11, R10, RZ, !PT ;  /* 0x0000000a0b117246 */ /* 0x000fe200078001ff */
[----:B------:R-:W-:Y:S01]  /*2290*/  IMAD.HI.U32 R25, R25, 0x4eb25fda, R2 ;  /* 0x4eb25fda19197827 */ /* 0x000fe200078e0002 */
[----:B------:R-:W-:-:S03]  /*22a0*/  SHF.R.U64 R18, R18, 0x1f, R19 ;  /* 0x0000001f12127819 */ /* 0x000fc60000001213 */
[----:B------:R-:W-:Y:S01]  /*22b0*/  IMAD.HI.U32 R5, R5, 0x4eb25fda, R2 ;  /* 0x4eb25fda05057827 */ /* 0x000fe200078e0002 */
[----:B------:R-:W-:Y:S02]  /*22c0*/  VIADDMNMX R19, R11, R18, RZ, !PT ;  /* 0x000000120b137246 */ /* 0x000fe400078001ff */
[----:B------:R-:W-:Y:S01]  /*22d0*/  SHF.R.U32.HI R29, RZ, 0x16, R25 ;  /* 0x00000016ff1d7819 */ /* 0x000fe20000011619 */
[----:B------:R-:W-:Y:S01]  /*22e0*/  IMAD.HI.U32 R17, R17, 0x4eb25fda, R2 ;  /* 0x4eb25fda11117827 */ /* 0x000fe200078e0002 */
[----:B--2---:R-:W-:-:S03]  /*22f0*/  IADD3 R10, P0, PT, R0, UR4, RZ ;  /* 0x00000004000a7c10 */ /* 0x004fc6000ff1e0ff */
[----:B----4-:R-:W-:Y:S01]  /*2300*/  IMAD.IADD R25, R15, 0x1, R24 ;  /* 0x000000010f197824 */ /* 0x010fe200078e0218 */
[----:B------:R-:W-:Y:S01]  /*2310*/  SHF.R.U32.HI R5, RZ, 0x16, R5 ;  /* 0x00000016ff057819 */ /* 0x000fe20000011605 */
[----:B------:R-:W-:Y:S01]  /*2320*/  IMAD.HI.U32 R0, R19, 0x4eb25fda, R2 ;  /* 0x4eb25fda13007827 */ /* 0x000fe200078e0002 */
[----:B------:R-:W-:-:S03]  /*2330*/  SHF.R.U32.HI R17, RZ, 0x16, R17 ;  /* 0x00000016ff117819 */ /* 0x000fc60000011611 */
[----:B------:R-:W-:Y:S01]  /*2340*/  IMAD.WIDE R18, R25, 0x7fffbb6f, R6 ;  /* 0x7fffbb6f19127825 */ /* 0x000fe200078e0206 */
[----:B------:R-:W-:Y:S02]  /*2350*/  IADD3.X R11, PT, PT, RZ, UR5, RZ, P0, !PT ;  /* 0x00000005ff0b7c10 */ /* 0x000fe400087fe4ff */
[----:B------:R-:W-:Y:S02]  /*2360*/  VIMNMX.U32 R5, PT, PT, R5, 0x7f, PT ;  /* 0x0000007f05057848 */ /* 0x000fe40003fe0000 */
[----:B------:R-:W-:Y:S02]  /*2370*/  VIMNMX.U32 R17, PT, PT, R17, 0x7f, PT ;  /* 0x0000007f11117848 */ /* 0x000fe40003fe0000 */
[C---:B------:R-:W-:Y:S02]  /*2380*/  IADD3 R25, PT, PT, R15.reuse, R4, RZ ;  /* 0x000000040f197210 */ /* 0x040fe40007ffe0ff */
[C---:B------:R-:W-:Y:S01]  /*2390*/  IADD3 R33, PT, PT, R15.reuse, R20, RZ ;  /* 0x000000140f217210 */ /* 0x040fe20007ffe0ff */
[----:B------:R-:W-:Y:S01]  /*23a0*/  IMAD.IADD R35, R15, 0x1, R28 ;  /* 0x000000010f237824 */ /* 0x000fe200078e021c */
[----:B------:R-:W-:Y:S01]  /*23b0*/  SHF.R.U64 R37, R18, 0x1f, R19 ;  /* 0x0000001f12257819 */ /* 0x000fe20000001213 */
[----:B------:R0:W-:Y:S01]  /*23c0*/  STG.E.U8 desc[UR10][R10.64], R5 ;  /* 0x000000050a007986 */ /* 0x0001e2000c10110a */
[----:B------:R-:W-:Y:S01]  /*23d0*/  VIMNMX.U32 R29, PT, PT, R29, 0x7f, PT ;  /* 0x0000007f1d1d7848 */ /* 0x000fe20003fe0000 */
[----:B------:R-:W-:Y:S01]  /*23e0*/  IMAD.WIDE R24, R25, 0x7fffbb6f, R6 ;  /* 0x7fffbb6f19187825 */ /* 0x000fe200078e0206 */
[----:B------:R-:W-:Y:S01]  /*23f0*/  SHF.R.U32.HI R0, RZ, 0x16, R0 ;  /* 0x00000016ff007819 */ /* 0x000fe20000011600 */
[----:B------:R1:W-:Y:S02]  /*2400*/  STG.E.U8 desc[UR10][R10.64+0x18800], R17 ;  /* 0x018800110a007986 */ /* 0x0003e4000c10110a */
[--C-:B------:R-:W-:Y:S01]  /*2410*/  IMAD.WIDE R18, R35, 0x7fffbb6f, R6.reuse ;  /* 0x7fffbb6f23127825 */ /* 0x100fe200078e0206 */
[----:B------:R-:W-:Y:S01]  /*2420*/  VIMNMX.U32 R15, PT, PT, R0, 0x7f, PT ;  /* 0x0000007f000f7848 */ /* 0x000fe20003fe0000 */
[----:B------:R2:W-:Y:S02]  /*2430*/  STG.E.U8 desc[UR10][R10.64+0x38], R29 ;  /* 0x0000381d0a007986 */ /* 0x0005e4000c10110a */
[----:B0-----:R-:W-:Y:S01]  /*2440*/  IMAD.WIDE R4, R33, 0x7fffbb6f, R6 ;  /* 0x7fffbb6f21047825 */ /* 0x001fe200078e0206 */
[----:B-1----:R-:W-:-:S02]  /*2450*/  VIADDMNMX R17, R14, R37, RZ, !PT ;  /* 0x000000250e117246 */ /* 0x002fc400078001ff */
[----:B------:R-:W-:Y:S02]  /*2460*/  SHF.R.U64 R33, R24, 0x1f, R25 ;  /* 0x0000001f18217819 */ /* 0x000fe40000001219 */
[----:B--2---:R-:W-:Y:S01]  /*2470*/  SHF.R.U64 R29, R4, 0x1f, R5 ;  /* 0x0000001f041d7819 */ /* 0x004fe20000001205 */
[----:B------:R-:W-:Y:S01]  /*2480*/  IMAD.HI.U32 R0, R17, 0x4eb25fda, R2 ;  /* 0x4eb25fda11007827 */ /* 0x000fe200078e0002 */
[----:B------:R-:W-:Y:S02]  /*2490*/  SHF.R.U64 R25, R18, 0x1f, R19 ;  /* 0x0000001f12197819 */ /* 0x000fe40000001213 */
[C---:B------:R-:W-:Y:S02]  /*24a0*/  VIADDMNMX R19, R14.reuse, R29, RZ, !PT ;  /* 0x0000001d0e137246 */ /* 0x040fe400078001ff */
[C---:B------:R-:W-:Y:S02]  /*24b0*/  VIADDMNMX R5, R14.reuse, R33, RZ, !PT ;  /* 0x000000210e057246 */ /* 0x040fe400078001ff */
[----:B------:R-:W-:-:S02]  /*24c0*/  VIADDMNMX R17, R14, R25, RZ, !PT ;  /* 0x000000190e117246 */ /* 0x000fc400078001ff */
[----:B------:R-:W-:Y:S02]  /*24d0*/  IADD3 R25, PT, PT, R13, R8, RZ ;  /* 0x000000080d197210 */ /* 0x000fe40007ffe0ff */
[----:B------:R-:W-:Y:S01]  /*24e0*/  SHF.R.U32.HI R4, RZ, 0x16, R0 ;  /* 0x00000016ff047819 */ /* 0x000fe20000011600 */
[----:B------:R0:W-:Y:S01]  /*24f0*/  STG.E.U8 desc[UR10][R10.64+0x18838], R15 ;  /* 0x0188380f0a007986 */ /* 0x0001e2000c10110a */
[--C-:B------:R-:W-:Y:S02]  /*2500*/  IMAD.HI.U32 R8, R19, 0x4eb25fda, R2.reuse ;  /* 0x4eb25fda13087827 */ /* 0x100fe400078e0002 */
[----:B------:R-:W-:Y:S02]  /*2510*/  VIMNMX.U32 R19, PT, PT, R4, 0x7f, PT ;  /* 0x0000007f04137848 */ /* 0x000fe40003fe0000 */
[----:B------:R-:W-:-:S04]  /*2520*/  IMAD.HI.U32 R0, R5, 0x4eb25fda, R2 ;  /* 0x4eb25fda05007827 */ /* 0x000fc800078e0002 */
[----:B------:R-:W-:Y:S01]  /*2530*/  IMAD.WIDE R4, R25, 0x7fffbb6f, R6 ;  /* 0x7fffbb6f19047825 */ /* 0x000fe200078e0206 */
[----:B0-----:R-:W-:-:S04]  /*2540*/  IADD3 R15, PT, PT, R13, R34, RZ ;  /* 0x000000220d0f7210 */ /* 0x001fc80007ffe0ff */
[----:B------:R-:W-:Y:S01]  /*2550*/  SHF.R.U64 R35, R4, 0x1f, R5 ;  /* 0x0000001f04237819 */ /* 0x000fe20000001205 */
[----:B------:R-:W-:-:S04]  /*2560*/  IMAD.WIDE R14, R15, 0x7fffbb6f, R6 ;  /* 0x7fffbb6f0f0e7825 */ /* 0x000fc800078e0206 */
[----:B------:R-:W-:Y:S01]  /*2570*/  IMAD.IADD R5, R13, 0x1, R16 ;  /* 0x000000010d057824 */ /* 0x000fe200078e0210 */
[----:B------:R-:W-:Y:S02]  /*2580*/  SHF.R.U64 R33, R14, 0x1f, R15 ;  /* 0x0000001f0e217819 */ /* 0x000fe4000000120f */
[----:B------:R-:W-:Y:S01]  /*2590*/  VIADDMNMX R15, R12, R35, RZ, !PT ;  /* 0x000000230c0f7246 */ /* 0x000fe200078001ff */
[----:B------:R-:W-:Y:S01]  /*25a0*/  IMAD.WIDE R4, R5, 0x7fffbb6f, R6 ;  /* 0x7fffbb6f05047825 */ /* 0x000fe200078e0206 */
[----:B------:R-:W-:Y:S01]  /*25b0*/  SHF.R.U32.HI R0, RZ, 0x16, R0 ;  /* 0x00000016ff007819 */ /* 0x000fe20000011600 */
[----:B------:R0:W-:Y:S02]  /*25c0*/  STG.E.U8 desc[UR10][R10.64+0x1], R19 ;  /* 0x000001130a007986 */ /* 0x0001e4000c10110a */
[----:B------:R-:W-:Y:S01]  /*25d0*/  IMAD.HI.U32 R17, R17, 0x4eb25fda, R2 ;  /* 0x4eb25fda11117827 */ /* 0x000fe200078e0002 */
[----:B------:R-:W-:-:S03]  /*25e0*/  VIMNMX.U32 R25, PT, PT, R0, 0x7f, PT ;  /* 0x0000007f00197848 */ /* 0x000fc60003fe0000 */
[----:B------:R-:W-:Y:S01]  /*25f0*/  IMAD.HI.U32 R15, R15, 0x4eb25fda, R2 ;  /* 0x4eb25fda0f0f7827 */ /* 0x000fe200078e0002 */
[----:B------:R-:W-:Y:S02]  /*2600*/  SHF.R.U32.HI R0, RZ, 0x16, R17 ;  /* 0x00000016ff007819 */ /* 0x000fe40000011611 */
[----:B0-----:R-:W-:Y:S02]  /*2610*/  SHF.R.U64 R19, R4, 0x1f, R5 ;  /* 0x0000001f04137819 */ /* 0x001fe40000001205 */
[----:B------:R-:W-:Y:S02]  /*2620*/  SHF.R.U32.HI R17, RZ, 0x16, R15 ;  /* 0x00000016ff117819 */ /* 0x000fe4000001160f */
[----:B------:R-:W-:Y:S02]  /*2630*/  IADD3 R13, PT, PT, R13, R36, RZ ;  /* 0x000000240d0d7210 */ /* 0x000fe40007ffe0ff */
[----:B------:R-:W-:-:S03]  /*2640*/  VIADDMNMX R15, R12, R19, RZ, !PT ;  /* 0x000000130c0f7246 */ /* 0x000fc600078001ff */
[----:B------:R-:W-:-:S04]  /*2650*/  IMAD.WIDE R4, R13, 0x7fffbb6f, R6 ;  /* 0x7fffbb6f0d047825 */ /* 0x000fc800078e0206 */
[----:B------:R-:W-:Y:S01]  /*2660*/  IMAD.HI.U32 R15, R15, 0x4eb25fda, R2 ;  /* 0x4eb25fda0f0f7827 */ /* 0x000fe200078e0002 */
[----:B------:R-:W-:Y:S02]  /*2670*/  SHF.R.U32.HI R8, RZ, 0x16, R8 ;  /* 0x00000016ff087819 */ /* 0x000fe40000011608 */
[----:B------:R-:W-:Y:S02]  /*2680*/  VIMNMX.U32 R13, PT, PT, R0, 0x7f, PT ;  /* 0x0000007f000d7848 */ /* 0x000fe40003fe0000 */
[----:B------:R-:W-:Y:S01]  /*2690*/  IADD3 R23, PT, PT, R30, R23, RZ ;  /* 0x000000171e177210 */ /* 0x000fe20007ffe0ff */
[----:B------:R0:W-:Y:S01]  /*26a0*/  STG.E.U8 desc[UR10][R10.64+0x18801], R25 ;  /* 0x018801190a007986 */ /* 0x0001e2000c10110a */
[----:B------:R-:W-:Y:S01]  /*26b0*/  SHF.R.U64 R5, R4, 0x1f, R5 ;  /* 0x0000001f04057819 */ /* 0x000fe20000001205 */
[C---:B------:R-:W-:Y:S01]  /*26c0*/  IMAD.IADD R27, R30.reuse, 0x1, R27 ;  /* 0x000000011e1b7824 */ /* 0x040fe200078e021b */
[----:B------:R-:W-:Y:S02]  /*26d0*/  SHF.R.U32.HI R0, RZ, 0x16, R15 ;  /* 0x00000016ff007819 */ /* 0x000fe4000001160f */
[----:B------:R-:W-:Y:S01]  /*26e0*/  IADD3 R15, PT, PT, R30, R21, RZ ;  /* 0x000000151e0f7210 */ /* 0x000fe20007ffe0ff */
[----:B------:R1:W-:Y:S01]  /*26f0*/  STG.E.U8 desc[UR10][R10.64+0x18839], R13 ;  /* 0x0188390d0a007986 */ /* 0x0003e2000c10110a */
[----:B------:R-:W-:-:S02]  /*2700*/  VIMNMX.U32 R29, PT, PT, R8, 0x7f, PT ;  /* 0x0000007f081d7848 */ /* 0x000fc40003fe0000 */
[----:B------:R-:W-:Y:S02]  /*2710*/  VIADDMNMX R33, R12, R33, RZ, !PT ;  /* 0x000000210c217246 */ /* 0x000fe400078001ff */
[----:B0-----:R-:W-:Y:S01]  /*2720*/  IADD3 R25, PT, PT, R30, R9, RZ ;  /* 0x000000091e197210 */ /* 0x001fe20007ffe0ff */
[----:B------:R-:W-:Y:S01]  /*2730*/  IMAD.WIDE R8, R23, 0x7fffbb6f, R6 ;  /* 0x7fffbb6f17087825 */ /* 0x000fe200078e0206 */
[----:B------:R-:W-:-:S03]  /*2740*/  VIADDMNMX R5, R12, R5, RZ, !PT ;  /* 0x000000050c057246 */ /* 0x000fc600078001ff */
[----:B------:R-:W-:-:S04]  /*2750*/  IMAD.WIDE R14, R15, 0x7fffbb6f, R6 ;  /* 0x7fffbb6f0f0e7825 */ /* 0x000fc800078e0206 */
[----:B-1----:R-:W-:Y:S01]  /*2760*/  IMAD.WIDE R12, R27, 0x7fffbb6f, R6 ;  /* 0x7fffbb6f1b0c7825 */ /* 0x002fe200078e0206 */
[----:B------:R-:W-:-:S03]  /*2770*/  SHF.R.U64 R8, R8, 0x1f, R9 ;  /* 0x0000001f08087819 */ /* 0x000fc60000001209 */
[----:B------:R-:W-:Y:S01]  /*2780*/  IMAD.WIDE R6, R25, 0x7fffbb6f, R6 ;  /* 0x7fffbb6f19067825 */ /* 0x000fe200078e0206 */
[----:B------:R-:W-:Y:S02]  /*2790*/  SHF.R.U64 R12, R12, 0x1f, R13 ;  /* 0x0000001f0c0c7819 */ /* 0x000fe4000000120d */
[----:B------:R-:W-:Y:S02]  /*27a0*/  SHF.R.U64 R14, R14, 0x1f, R15 ;  /* 0x0000001f0e0e7819 */ /* 0x000fe4000000120f */
[----:B------:R-:W-:Y:S02]  /*27b0*/  SHF.R.U64 R6, R6, 0x1f, R7 ;  /* 0x0000001f06067819 */ /* 0x000fe40000001207 */
[C---:B------:R-:W-:Y:S02]  /*27c0*/  VIADDMNMX R7, R31.reuse, R8, RZ, !PT ;  /* 0x000000081f077246 */ /* 0x040fe400078001ff */
[C---:B------:R-:W-:Y:S02]  /*27d0*/  VIADDMNMX R9, R31.reuse, R12, RZ, !PT ;  /* 0x0000000c1f097246 */ /* 0x040fe400078001ff */
[----:B------:R-:W-:Y:S01]  /*27e0*/  VIADDMNMX R13, R31, R14, RZ, !PT ;  /* 0x0000000e1f0d7246 */ /* 0x000fe200078001ff */
[----:B------:R-:W-:Y:S01]  /*27f0*/  IMAD.HI.U32 R5, R5, 0x4eb25fda, R2 ;  /* 0x4eb25fda05057827 */ /* 0x000fe200078e0002 */
[----:B------:R-:W-:-:S03]  /*2800*/  VIADDMNMX R31, R31, R6, RZ, !PT ;  /* 0x000000061f1f7246 */ /* 0x000fc600078001ff */
        /* <DEDUP_REMOVED lines=29> */
.L_x_451:
        /* <DEDUP_REMOVED lines=10> */
.L_x_525:


//--------------------- .nv.shared.fused_nn_conv2d_cast_fixed_point_multiply_add_cast_fixed_point_multiply_add_cast_15119380522063600768__6_kernel0 --------------------------
	.section	.nv.shared.fused_nn_conv2d_cast_fixed_point_multiply_add_cast_fixed_point_multiply_add_cast_15119380522063600768__6_kernel0,"aw",@nobits
	.sectionflags	@""
	.align	4
.nv.shared.fused_nn_conv2d_cast_fixed_point_multiply_add_cast_fixed_point_multiply_add_cast_15119380522063600768__6_kernel0:
	.zero		19456


//--------------------- .nv.shared.reserved.0     --------------------------
	.section	.nv.shared.reserved.0,"aw",@nobits
	.weak		__nv_reservedSMEM_offset_0_alias
	.size		__nv_reservedSMEM_offset_0_alias, 0, 64
	.other		__nv_reservedSMEM_offset_0_alias,@"STO_CUDA_RESERVED_SHARED STV_DEFAULT"
__nv_reservedSMEM_offset_0_alias:
	.zero		0
	.zero		64


//--------------------- .nv.shared.fused_nn_conv2d_cast_fixed_point_multiply_add_cast_nn_relu_cast_fixed_point_mult_18399029763786111876__12_kernel0 --------------------------
	.section	.nv.shared.fused_nn_conv2d_cast_fixed_point_multiply_add_cast_nn_relu_cast_fixed_point_mult_18399029763786111876__12_kernel0,"aw",@nobits
	.sectionflags	@""
	.align	4
.nv.shared.fused_nn_conv2d_cast_fixed_point_multiply_add_cast_nn_relu_cast_fixed_point_mult_18399029763786111876__12_kernel0:
	.zero		11392


//--------------------- .nv.shared.fused_nn_conv2d_cast_fixed_point_multiply_add_cast_fixed_point_multiply_add_cast_15119380522063600768__9_kernel0 --------------------------
	.section	.nv.shared.fused_nn_conv2d_cast_fixed_point_multiply_add_cast_fixed_point_multiply_add_cast_15119380522063600768__9_kernel0,"aw",@nobits
	.sectionflags	@""
	.align	4
.nv.shared.fused_nn_conv2d_cast_fixed_point_multiply_add_cast_fixed_point_multiply_add_cast_15119380522063600768__9_kernel0:
	.zero		5632


//--------------------- .nv.shared.fused_nn_conv2d_cast_fixed_point_multiply_add_cast_fixed_point_multiply_add_cast_16086763325481941859__kernel0 --------------------------
	.section	.nv.shared.fused_nn_conv2d_cast_fixed_point_multiply_add_cast_fixed_point_multiply_add_cast_16086763325481941859__kernel0,"aw",@nobits
	.sectionflags	@""
	.align	4
.nv.shared.fused_nn_conv2d_cast_fixed_point_multiply_add_cast_fixed_point_multiply_add_cast_16086763325481941859__kernel0:
	.zero		6016


//--------------------- .nv.shared.fused_nn_conv2d_cast_fixed_point_multiply_add_cast_fixed_point_multiply_add_cast_16086763325481941859__3_kernel0 --------------------------
	.section	.nv.shared.fused_nn_conv2d_cast_fixed_point_multiply_add_cast_fixed_point_multiply_add_cast_16086763325481941859__3_kernel0,"aw",@nobits
	.sectionflags	@""
	.align	4
.nv.shared.fused_nn_conv2d_cast_fixed_point_multiply_add_cast_fixed_point_multiply_add_cast_16086763325481941859__3_kernel0:
	.zero		12800


//--------------------- .nv.shared.fused_nn_conv2d_cast_fixed_point_multiply_add_cast_nn_relu_cast_fixed_point_mult_18399029763786111876__kernel0 --------------------------
	.section	.nv.shared.fused_nn_conv2d_cast_fixed_point_multiply_add_cast_nn_relu_cast_fixed_point_mult_18399029763786111876__kernel0,"aw",@nobits
	.sectionflags	@""
	.align	4
.nv.shared.fused_nn_conv2d_cast_fixed_point_multiply_add_cast_nn_relu_cast_fixed_point_mult_18399029763786111876__kernel0:
	.zero		9088


//--------------------- .nv.shared.fused_nn_conv2d_cast_fixed_point_multiply_add_cast_nn_relu_cast_fixed_point_mult_18399029763786111876__15_kernel0 --------------------------
	.section	.nv.shared.fused_nn_conv2d_cast_fixed_point_multiply_add_cast_nn_relu_cast_fixed_point_mult_18399029763786111876__15_kernel0,"aw",@nobits
	.sectionflags	@""
	.align	4
.nv.shared.fused_nn_conv2d_cast_fixed_point_multiply_add_cast_nn_relu_cast_fixed_point_mult_18399029763786111876__15_kernel0:
	.zero		2656


//--------------------- .nv.shared.fused_nn_conv2d_cast_fixed_point_multiply_add_cast_nn_relu_cast_fixed_point_mult_18399029763786111876__3_kernel0 --------------------------
	.section	.nv.shared.fused_nn_conv2d_cast_fixed_point_multiply_add_cast_nn_relu_cast_fixed_point_mult_18399029763786111876__3_kernel0,"aw",@nobits
	.sectionflags	@""
	.align	4
.nv.shared.fused_nn_conv2d_cast_fixed_point_multiply_add_cast_nn_relu_cast_fixed_point_mult_18399029763786111876__3_kernel0:
	.zero		4352


//--------------------- .nv.shared.fused_nn_conv2d_cast_fixed_point_multiply_add_cast_nn_relu_cast_fixed_point_mult_6343854372805914660__kernel0 --------------------------
	.section	.nv.shared.fused_nn_conv2d_cast_fixed_point_multiply_add_cast_nn_relu_cast_fixed_point_mult_6343854372805914660__kernel0,"aw",@nobits
	.sectionflags	@""
	.align	4
.nv.shared.fused_nn_conv2d_cast_fixed_point_multiply_add_cast_nn_relu_cast_fixed_point_mult_6343854372805914660__kernel0:
	.zero		3752


//--------------------- .nv.shared.fused_nn_conv2d_cast_fixed_point_multiply_add_cast_fixed_point_multiply_add_cast_9206029716410883813__kernel0 --------------------------
	.section	.nv.shared.fused_nn_conv2d_cast_fixed_point_multiply_add_cast_fixed_point_multiply_add_cast_9206029716410883813__kernel0,"aw",@nobits
	.sectionflags	@""
	.align	4
.nv.shared.fused_nn_conv2d_cast_fixed_point_multiply_add_cast_fixed_point_multiply_add_cast_9206029716410883813__kernel0:
	.zero		15488


//--------------------- .nv.shared.fused_nn_conv2d_cast_fixed_point_multiply_add_cast_nn_relu_cast_fixed_point_mult_18399029763786111876__4_kernel0 --------------------------
	.section	.nv.shared.fused_nn_conv2d_cast_fixed_point_multiply_add_cast_nn_relu_cast_fixed_point_mult_18399029763786111876__4_kernel0,"aw",@nobits
	.sectionflags	@""
	.align	4
.nv.shared.fused_nn_conv2d_cast_fixed_point_multiply_add_cast_nn_relu_cast_fixed_point_mult_18399029763786111876__4_kernel0:
	.zero		4352


//--------------------- .nv.shared.fused_nn_conv2d_cast_fixed_point_multiply_add_cast_fixed_point_multiply_add_cast_16086763325481941859__7_kernel0 --------------------------
	.section	.nv.shared.fused_nn_conv2d_cast_fixed_point_multiply_add_cast_fixed_point_multiply_add_cast_16086763325481941859__7_kernel0,"aw",@nobits
	.sectionflags	@""
	.align	4
.nv.shared.fused_nn_conv2d_cast_fixed_point_multiply_add_cast_fixed_point_multiply_add_cast_16086763325481941859__7_kernel0:
	.zero		14400


//--------------------- .nv.shared.fused_nn_conv2d_cast_fixed_point_multiply_add_cast_nn_relu_cast_fixed_point_mult_18399029763786111876__14_kernel0 --------------------------
	.section	.nv.shared.fused_nn_conv2d_cast_fixed_point_multiply_add_cast_nn_relu_cast_fixed_point_mult_18399029763786111876__14_kernel0,"aw",@nobits
	.sectionflags	@""
	.align	4
.nv.shared.fused_nn_conv2d_cast_fixed_point_multiply_add_cast_nn_relu_cast_fixed_point_mult_18399029763786111876__14_kernel0:
	.zero		2656


//--------------------- .nv.shared.fused_nn_conv2d_cast_fixed_point_multiply_add_cast_nn_relu_cast_fixed_point_mult_18399029763786111876__6_kernel0 --------------------------
	.section	.nv.shared.fused_nn_conv2d_cast_fixed_point_multiply_add_cast_nn_relu_cast_fixed_point_mult_18399029763786111876__6_kernel0,"aw",@nobits
	.sectionflags	@""
	.align	4
.nv.shared.fused_nn_conv2d_cast_fixed_point_multiply_add_cast_nn_relu_cast_fixed_point_mult_18399029763786111876__6_kernel0:
	.zero		4352


//--------------------- .nv.shared.fused_nn_conv2d_cast_fixed_point_multiply_add_cast_fixed_point_multiply_add_cast_12402219635377536017__kernel0 --------------------------
	.section	.nv.shared.fused_nn_conv2d_cast_fixed_point_multiply_add_cast_fixed_point_multiply_add_cast_12402219635377536017__kernel0,"aw",@nobits
	.sectionflags	@""
	.align	4
.nv.shared.fused_nn_conv2d_cast_fixed_point_multiply_add_cast_fixed_point_multiply_add_cast_12402219635377536017__kernel0:
	.zero		15488


//--------------------- .nv.shared.fused_nn_conv2d_cast_fixed_point_multiply_add_cast_fixed_point_multiply_add_cast_16086763325481941859__14_kernel0 --------------------------
	.section	.nv.shared.fused_nn_conv2d_cast_fixed_point_multiply_add_cast_fixed_point_multiply_add_cast_16086763325481941859__14_kernel0,"aw",@nobits
	.sectionflags	@""
	.align	4
.nv.shared.fused_nn_conv2d_cast_fixed_point_multiply_add_cast_fixed_point_multiply_add_cast_16086763325481941859__14_kernel0:
	.zero		2944


//--------------------- .nv.shared.fused_nn_conv2d_cast_fixed_point_multiply_add_cast_fixed_point_multiply_add_cast_16086763325481941859__12_kernel0 --------------------------
	.section	.nv.shared.fused_nn_conv2d_cast_fixed_point_multiply_add_cast_fixed_point_multiply_add_cast_16086763325481941859__12_kernel0,"aw",@nobits
	.sectionflags	@""
	.align	4
.nv.shared.fused_nn_conv2d_cast_fixed_point_multiply_add_cast_fixed_point_multiply_add_cast_16086763325481941859__12_kernel0:
	.zero		7168


//--------------------- .nv.shared.fused_nn_conv2d_cast_fixed_point_multiply_add_cast_add_cast_nn_relu_cast_fixed_p_13766817817639592840__kernel0 --------------------------
	.section	.nv.shared.fused_nn_conv2d_cast_fixed_point_multiply_add_cast_add_cast_nn_relu_cast_fixed_p_13766817817639592840__kernel0,"aw",@nobits
	.sectionflags	@""
	.align	4
.nv.shared.fused_nn_conv2d_cast_fixed_point_multiply_add_cast_add_cast_nn_relu_cast_fixed_p_13766817817639592840__kernel0:
	.zero		6016


//--------------------- .nv.shared.fused_nn_conv2d_cast_fixed_point_multiply_add_cast_fixed_point_multiply_kernel0 --------------------------
	.section	.nv.shared.fused_nn_conv2d_cast_fixed_point_multiply_add_cast_fixed_point_multiply_kernel0,"aw",@nobits
	.sectionflags	@""
	.align	4
.nv.shared.fused_nn_conv2d_cast_fixed_point_multiply_add_cast_fixed_point_multiply_kernel0:
	.zero		5632


//--------------------- .nv.shared.fused_nn_conv2d_cast_fixed_point_multiply_add_cast_nn_relu_cast_fixed_point_mult_18399029763786111876__8_kernel0 --------------------------
	.section	.nv.shared.fused_nn_conv2d_cast_fixed_point_multiply_add_cast_nn_relu_cast_fixed_point_mult_18399029763786111876__8_kernel0,"aw",@nobits
	.sectionflags	@""
	.align	4
.nv.shared.fused_nn_conv2d_cast_fixed_point_multiply_add_cast_nn_relu_cast_fixed_point_mult_18399029763786111876__8_kernel0:
	.zero		4352


//--------------------- .nv.shared.fused_nn_conv2d_cast_fixed_point_multiply_add_cast_fixed_point_multiply_add_cast_15119380522063600768__2_kernel0 --------------------------
	.section	.nv.shared.fused_nn_conv2d_cast_fixed_point_multiply_add_cast_fixed_point_multiply_add_cast_15119380522063600768__2_kernel0,"aw",@nobits
	.sectionflags	@""
	.align	4
.nv.shared.fused_nn_conv2d_cast_fixed_point_multiply_add_cast_fixed_point_multiply_add_cast_15119380522063600768__2_kernel0:
	.zero		16384


//--------------------- .nv.shared.fused_nn_conv2d_cast_fixed_point_multiply_add_cast_fixed_point_multiply_add_cast_16086763325481941859__4_kernel0 --------------------------
	.section	.nv.shared.fused_nn_conv2d_cast_fixed_point_multiply_add_cast_fixed_point_multiply_add_cast_16086763325481941859__4_kernel0,"aw",@nobits
	.sectionflags	@""
	.align	4
.nv.shared.fused_nn_conv2d_cast_fixed_point_multiply_add_cast_fixed_point_multiply_add_cast_16086763325481941859__4_kernel0:
	.zero		12800


//--------------------- .nv.shared.fused_nn_conv2d_cast_fixed_point_multiply_add_cast_fixed_point_multiply_add_cast_15119380522063600768__4_kernel0 --------------------------
	.section	.nv.shared.fused_nn_conv2d_cast_fixed_point_multiply_add_cast_fixed_point_multiply_add_cast_15119380522063600768__4_kernel0,"aw",@nobits
	.sectionflags	@""
	.align	4
.nv.shared.fused_nn_conv2d_cast_fixed_point_multiply_add_cast_fixed_point_multiply_add_cast_15119380522063600768__4_kernel0:
	.zero		16384


//--------------------- .nv.shared.fused_nn_conv2d_cast_fixed_point_multiply_add_cast_fixed_point_multiply_add_cast_16086763325481941859__10_kernel0 --------------------------
	.section	.nv.shared.fused_nn_conv2d_cast_fixed_point_multiply_add_cast_fixed_point_multiply_add_cast_16086763325481941859__10_kernel0,"aw",@nobits
	.sectionflags	@""
	.align	4
.nv.shared.fused_nn_conv2d_cast_fixed_point_multiply_add_cast_fixed_point_multiply_add_cast_16086763325481941859__10_kernel0:
	.zero		8704


//--------------------- .nv.shared.fused_nn_conv2d_cast_fixed_point_multiply_add_cast_fixed_point_multiply_add_cast_16086763325481941859__8_kernel0 --------------------------
	.section	.nv.shared.fused_nn_conv2d_cast_fixed_point_multiply_add_cast_fixed_point_multiply_add_cast_16086763325481941859__8_kernel0,"aw",@nobits
	.sectionflags	@""
	.align	4
.nv.shared.fused_nn_conv2d_cast_fixed_point_multiply_add_cast_fixed_point_multiply_add_cast_16086763325481941859__8_kernel0:
	.zero		8704


//--------------------- .nv.shared.fused_nn_conv2d_cast_fixed_point_multiply_add_cast_fixed_point_multiply_add_cast_15119380522063600768__5_kernel0 --------------------------
	.section	.nv.shared.fused_nn_conv2d_cast_fixed_point_multiply_add_cast_fixed_point_multiply_add_cast_15119380522063600768__5_kernel0,"aw",@nobits
	.sectionflags	@""
	.align	4
.nv.shared.fused_nn_conv2d_cast_fixed_point_multiply_add_cast_fixed_point_multiply_add_cast_15119380522063600768__5_kernel0:
	.zero		16384


//--------------------- .nv.shared.fused_nn_conv2d_cast_fixed_point_multiply_add_cast_nn_relu_cast_fixed_point_mult_18399029763786111876__10_kernel0 --------------------------
	.section	.nv.shared.fused_nn_conv2d_cast_fixed_point_multiply_add_cast_nn_relu_cast_fixed_point_mult_18399029763786111876__10_kernel0,"aw",@nobits
	.sectionflags	@""
	.align	4
.nv.shared.fused_nn_conv2d_cast_fixed_point_multiply_add_cast_nn_relu_cast_fixed_point_mult_18399029763786111876__10_kernel0:
	.zero		11392


//--------------------- .nv.shared.fused_nn_conv2d_cast_fixed_point_multiply_add_cast_nn_relu_cast_fixed_point_mult_18399029763786111876__13_kernel0 --------------------------
	.section	.nv.shared.fused_nn_conv2d_cast_fixed_point_multiply_add_cast_nn_relu_cast_fixed_point_mult_18399029763786111876__13_kernel0,"aw",@nobits
	.sectionflags	@""
	.align	4
.nv.shared.fused_nn_conv2d_cast_fixed_point_multiply_add_cast_nn_relu_cast_fixed_point_mult_18399029763786111876__13_kernel0:
	.zero		2656


//--------------------- .nv.shared.fused_nn_conv2d_cast_fixed_point_multiply_add_cast_fixed_point_multiply_add_cast_15119380522063600768__8_kernel0 --------------------------
	.section	.nv.shared.fused_nn_conv2d_cast_fixed_point_multiply_add_cast_fixed_point_multiply_add_cast_15119380522063600768__8_kernel0,"aw",@nobits
	.sectionflags	@""
	.align	4
.nv.shared.fused_nn_conv2d_cast_fixed_point_multiply_add_cast_fixed_point_multiply_add_cast_15119380522063600768__8_kernel0:
	.zero		19456


//--------------------- .nv.shared.fused_nn_conv2d_cast_fixed_point_multiply_add_cast_nn_relu_cast_fixed_point_mult_18399029763786111876__2_kernel0 --------------------------
	.section	.nv.shared.fused_nn_conv2d_cast_fixed_point_multiply_add_cast_nn_relu_cast_fixed_point_mult_18399029763786111876__2_kernel0,"aw",@nobits
	.sectionflags	@""
	.align	4
.nv.shared.fused_nn_conv2d_cast_fixed_point_multiply_add_cast_nn_relu_cast_fixed_point_mult_18399029763786111876__2_kernel0:
	.zero		9088


//--------------------- .nv.shared.fused_nn_conv2d_cast_fixed_point_multiply_add_cast_fixed_point_multiply_2_kernel0 --------------------------
	.section	.nv.shared.fused_nn_conv2d_cast_fixed_point_multiply_add_cast_fixed_point_multiply_2_kernel0,"aw",@nobits
	.sectionflags	@""
	.align	4
.nv.shared.fused_nn_conv2d_cast_fixed_point_multiply_add_cast_fixed_point_multiply_2_kernel0:
	.zero		14400


//--------------------- .nv.shared.fused_nn_conv2d_cast_fixed_point_multiply_add_cast_nn_relu_cast_fixed_point_mult_18399029763786111876__7_kernel0 --------------------------
	.section	.nv.shared.fused_nn_conv2d_cast_fixed_point_multiply_add_cast_nn_relu_cast_fixed_point_mult_18399029763786111876__7_kernel0,"aw",@nobits
	.sectionflags	@""
	.align	4
.nv.shared.fused_nn_conv2d_cast_fixed_point_multiply_add_cast_nn_relu_cast_fixed_point_mult_18399029763786111876__7_kernel0:
	.zero		4352


//--------------------- .nv.shared.fused_nn_conv2d_cast_fixed_point_multiply_add_cast_fixed_point_multiply_add_cast_12402219635377536017__2_kernel0 --------------------------
	.section	.nv.shared.fused_nn_conv2d_cast_fixed_point_multiply_add_cast_fixed_point_multiply_add_cast_12402219635377536017__2_kernel0,"aw",@nobits
	.sectionflags	@""
	.align	4
.nv.shared.fused_nn_conv2d_cast_fixed_point_multiply_add_cast_fixed_point_multiply_add_cast_12402219635377536017__2_kernel0:
	.zero		19456


//--------------------- .nv.shared.fused_nn_conv2d_cast_fixed_point_multiply_add_cast_fixed_point_multiply_add_cast_15119380522063600768__10_kernel0 --------------------------
	.section	.nv.shared.fused_nn_conv2d_cast_fixed_point_multiply_add_cast_fixed_point_multiply_add_cast_15119380522063600768__10_kernel0,"aw",@nobits
	.sectionflags	@""
	.align	4
.nv.shared.fused_nn_conv2d_cast_fixed_point_multiply_add_cast_fixed_point_multiply_add_cast_15119380522063600768__10_kernel0:
	.zero		5632


//--------------------- .nv.shared.fused_nn_conv2d_cast_fixed_point_multiply_add_cast_fixed_point_multiply_add_cast_16086763325481941859__13_kernel0 --------------------------
	.section	.nv.shared.fused_nn_conv2d_cast_fixed_point_multiply_add_cast_fixed_point_multiply_add_cast_16086763325481941859__13_kernel0,"aw",@nobits
	.sectionflags	@""
	.align	4
.nv.shared.fused_nn_conv2d_cast_fixed_point_multiply_add_cast_fixed_point_multiply_add_cast_16086763325481941859__13_kernel0:
	.zero		7168


//--------------------- .nv.shared.fused_nn_conv2d_cast_fixed_point_multiply_add_cast_fixed_point_multiply_add_cast_15119380522063600768__3_kernel0 --------------------------
	.section	.nv.shared.fused_nn_conv2d_cast_fixed_point_multiply_add_cast_fixed_point_multiply_add_cast_15119380522063600768__3_kernel0,"aw",@nobits
	.sectionflags	@""
	.align	4
.nv.shared.fused_nn_conv2d_cast_fixed_point_multiply_add_cast_fixed_point_multiply_add_cast_15119380522063600768__3_kernel0:
	.zero		16384


//--------------------- .nv.shared.fused_nn_conv2d_cast_fixed_point_multiply_add_cast_nn_relu_cast_fixed_point_mult_18399029763786111876__9_kernel0 --------------------------
	.section	.nv.shared.fused_nn_conv2d_cast_fixed_point_multiply_add_cast_nn_relu_cast_fixed_point_mult_18399029763786111876__9_kernel0,"aw",@nobits
	.sectionflags	@""
	.align	4
.nv.shared.fused_nn_conv2d_cast_fixed_point_multiply_add_cast_nn_relu_cast_fixed_point_mult_18399029763786111876__9_kernel0:
	.zero		11392


//--------------------- .nv.shared.fused_nn_dense_add_kernel0 --------------------------
	.section	.nv.shared.fused_nn_dense_add_kernel0,"aw",@nobits
	.sectionflags	@""
	.align	2
.nv.shared.fused_nn_dense_add_kernel0:
	.zero		2304


//--------------------- .nv.shared.fused_nn_conv2d_cast_fixed_point_multiply_add_cast_nn_relu_cast_fixed_point_mult_18399029763786111876__1_kernel0 --------------------------
	.section	.nv.shared.fused_nn_conv2d_cast_fixed_point_multiply_add_cast_nn_relu_cast_fixed_point_mult_18399029763786111876__1_kernel0,"aw",@nobits
	.sectionflags	@""
	.align	4
.nv.shared.fused_nn_conv2d_cast_fixed_point_multiply_add_cast_nn_relu_cast_fixed_point_mult_18399029763786111876__1_kernel0:
	.zero		9088


//--------------------- .nv.shared.fused_nn_conv2d_cast_fixed_point_multiply_add_cast_fixed_point_multiply_1_kernel0 --------------------------
	.section	.nv.shared.fused_nn_conv2d_cast_fixed_point_multiply_add_cast_fixed_point_multiply_1_kernel0,"aw",@nobits
	.sectionflags	@""
	.align	4
.nv.shared.fused_nn_conv2d_cast_fixed_point_multiply_add_cast_fixed_point_multiply_1_kernel0:
	.zero		6880


//--------------------- .nv.shared.fused_nn_conv2d_cast_fixed_point_multiply_add_cast_fixed_point_multiply_add_cast_15119380522063600768__1_kernel0 --------------------------
	.section	.nv.shared.fused_nn_conv2d_cast_fixed_point_multiply_add_cast_fixed_point_multiply_add_cast_15119380522063600768__1_kernel0,"aw",@nobits
	.sectionflags	@""
	.align	4
.nv.shared.fused_nn_conv2d_cast_fixed_point_multiply_add_cast_fixed_point_multiply_add_cast_15119380522063600768__1_kernel0:
	.zero		16384


//--------------------- .nv.shared.fused_nn_conv2d_cast_fixed_point_multiply_add_cast_fixed_point_multiply_add_cast_16086763325481941859__5_kernel0 --------------------------
	.section	.nv.shared.fused_nn_conv2d_cast_fixed_point_multiply_add_cast_fixed_point_multiply_add_cast_16086763325481941859__5_kernel0,"aw",@nobits
	.sectionflags	@""
	.align	4
.nv.shared.fused_nn_conv2d_cast_fixed_point_multiply_add_cast_fixed_point_multiply_add_cast_16086763325481941859__5_kernel0:
	.zero		12800


//--------------------- .nv.shared.fused_nn_conv2d_cast_fixed_point_multiply_add_cast_fixed_point_multiply_add_cast_16086763325481941859__1_kernel0 --------------------------
	.section	.nv.shared.fused_nn_conv2d_cast_fixed_point_multiply_add_cast_fixed_point_multiply_add_cast_16086763325481941859__1_kernel0,"aw",@nobits
	.sectionflags	@""
	.align	4
.nv.shared.fused_nn_conv2d_cast_fixed_point_multiply_add_cast_fixed_point_multiply_add_cast_16086763325481941859__1_kernel0:
	.zero		5952


//--------------------- .nv.shared.fused_nn_conv2d_cast_fixed_point_multiply_add_cast_fixed_point_multiply_add_cast_16086763325481941859__2_kernel0 --------------------------
	.section	.nv.shared.fused_nn_conv2d_cast_fixed_point_multiply_add_cast_fixed_point_multiply_add_cast_16086763325481941859__2_kernel0,"aw",@nobits
	.sectionflags	@""
	.align	4
.nv.shared.fused_nn_conv2d_cast_fixed_point_multiply_add_cast_fixed_point_multiply_add_cast_16086763325481941859__2_kernel0:
	.zero		12800


//--------------------- .nv.shared.fused_nn_conv2d_cast_fixed_point_multiply_add_cast_fixed_point_multiply_add_cast_15119380522063600768__7_kernel0 --------------------------
	.section	.nv.shared.fused_nn_conv2d_cast_fixed_point_multiply_add_cast_fixed_point_multiply_add_cast_15119380522063600768__7_kernel0,"aw",@nobits
	.sectionflags	@""
	.align	4
.nv.shared.fused_nn_conv2d_cast_fixed_point_multiply_add_cast_fixed_point_multiply_add_cast_15119380522063600768__7_kernel0:
	.zero		19456


//--------------------- .nv.shared.fused_nn_conv2d_cast_fixed_point_multiply_add_cast_nn_relu_cast_fixed_point_mult_18399029763786111876__5_kernel0 --------------------------
	.section	.nv.shared.fused_nn_conv2d_cast_fixed_point_multiply_add_cast_nn_relu_cast_fixed_point_mult_18399029763786111876__5_kernel0,"aw",@nobits
	.sectionflags	@""
	.align	4
.nv.shared.fused_nn_conv2d_cast_fixed_point_multiply_add_cast_nn_relu_cast_fixed_point_mult_18399029763786111876__5_kernel0:
	.zero		4352


//--------------------- .nv.shared.fused_nn_conv2d_cast_fixed_point_multiply_add_cast_fixed_point_multiply_3_kernel0 --------------------------
	.section	.nv.shared.fused_nn_conv2d_cast_fixed_point_multiply_add_cast_fixed_point_multiply_3_kernel0,"aw",@nobits
	.sectionflags	@""
	.align	4
.nv.shared.fused_nn_conv2d_cast_fixed_point_multiply_add_cast_fixed_point_multiply_3_kernel0:
	.zero		5536


//--------------------- .nv.shared.fused_nn_conv2d_cast_fixed_point_multiply_add_cast_fixed_point_multiply_add_cast_12402219635377536017__3_kernel0 --------------------------
	.section	.nv.shared.fused_nn_conv2d_cast_fixed_point_multiply_add_cast_fixed_point_multiply_add_cast_12402219635377536017__3_kernel0,"aw",@nobits
	.sectionflags	@""
	.align	4
.nv.shared.fused_nn_conv2d_cast_fixed_point_multiply_add_cast_fixed_point_multiply_add_cast_12402219635377536017__3_kernel0:
	.zero		5632


//--------------------- .nv.shared.fused_nn_conv2d_cast_fixed_point_multiply_add_cast_fixed_point_multiply_add_cast_12402219635377536017__1_kernel0 --------------------------
	.section	.nv.shared.fused_nn_conv2d_cast_fixed_point_multiply_add_cast_fixed_point_multiply_add_cast_12402219635377536017__1_kernel0,"aw",@nobits
	.sectionflags	@""
	.align	4
.nv.shared.fused_nn_conv2d_cast_fixed_point_multiply_add_cast_fixed_point_multiply_add_cast_12402219635377536017__1_kernel0:
	.zero		16384


//--------------------- .nv.shared.fused_nn_conv2d_cast_fixed_point_multiply_add_cast_nn_relu_cast_fixed_point_mult_18399029763786111876__11_kernel0 --------------------------
	.section	.nv.shared.fused_nn_conv2d_cast_fixed_point_multiply_add_cast_nn_relu_cast_fixed_point_mult_18399029763786111876__11_kernel0,"aw",@nobits
	.sectionflags	@""
	.align	4
.nv.shared.fused_nn_conv2d_cast_fixed_point_multiply_add_cast_nn_relu_cast_fixed_point_mult_18399029763786111876__11_kernel0:
	.zero		11392


//--------------------- .nv.shared.fused_nn_conv2d_cast_fixed_point_multiply_add_cast_fixed_point_multiply_add_cast_15119380522063600768__kernel0 --------------------------
	.section	.nv.shared.fused_nn_conv2d_cast_fixed_point_multiply_add_cast_fixed_point_multiply_add_cast_15119380522063600768__kernel0,"aw",@nobits
	.sectionflags	@""
	.align	4
.nv.shared.fused_nn_conv2d_cast_fixed_point_multiply_add_cast_fixed_point_multiply_add_cast_15119380522063600768__kernel0:
	.zero		15488


//--------------------- .nv.shared.fused_nn_conv2d_cast_fixed_point_multiply_add_cast_fixed_point_multiply_add_cast_16086763325481941859__6_kernel0 --------------------------
	.section	.nv.shared.fused_nn_conv2d_cast_fixed_point_multiply_add_cast_fixed_point_multiply_add_cast_16086763325481941859__6_kernel0,"aw",@nobits
	.sectionflags	@""
	.align	4
.nv.shared.fused_nn_conv2d_cast_fixed_point_multiply_add_cast_fixed_point_multiply_add_cast_16086763325481941859__6_kernel0:
	.zero		12800


//--------------------- .nv.shared.fused_nn_conv2d_cast_fixed_point_multiply_add_cast_fixed_point_multiply_add_cast_16086763325481941859__9_kernel0 --------------------------
	.section	.nv.shared.fused_nn_conv2d_cast_fixed_point_multiply_add_cast_fixed_point_multiply_add_cast_16086763325481941859__9_kernel0,"aw",@nobits
	.sectionflags	@""
	.align	4
.nv.shared.fused_nn_conv2d_cast_fixed_point_multiply_add_cast_fixed_point_multiply_add_cast_16086763325481941859__9_kernel0:
	.zero		8704


//--------------------- .nv.shared.fused_nn_conv2d_cast_fixed_point_multiply_add_cast_fixed_point_multiply_add_cast_16086763325481941859__11_kernel0 --------------------------
	.section	.nv.shared.fused_nn_conv2d_cast_fixed_point_multiply_add_cast_fixed_point_multiply_add_cast_16086763325481941859__11_kernel0,"aw",@nobits
	.sectionflags	@""
	.align	4
.nv.shared.fused_nn_conv2d_cast_fixed_point_multiply_add_cast_fixed_point_multiply_add_cast_16086763325481941859__11_kernel0:
	.zero		6592


//--------------------- .nv.constant0.fused_nn_conv2d_cast_fixed_point_multiply_add_cast_fixed_point_multiply_add_cast_15119380522063600768__6_kernel0 --------------------------
	.section	.nv.constant0.fused_nn_conv2d_cast_fixed_point_multiply_add_cast_fixed_point_multiply_add_cast_15119380522063600768__6_kernel0,"a",@progbits
	.sectionflags	@""
	.align	4
.nv.constant0.fused_nn_conv2d_cast_fixed_point_multiply_add_cast_fixed_point_multiply_add_cast_15119380522063600768__6_kernel0:
	.zero		944


//--------------------- .nv.constant0.fused_cast_fixed_point_multiply_clip_cast_14_kernel0 --------------------------
	.section	.nv.constant0.fused_cast_fixed_point_multiply_clip_cast_14_kernel0,"a",@progbits
	.sectionflags	@""
	.align	4
.nv.constant0.fused_cast_fixed_point_multiply_clip_cast_14_kernel0:
	.zero		912


//--------------------- .nv.constant0.fused_nn_conv2d_cast_fixed_point_multiply_add_cast_nn_relu_cast_fixed_point_mult_18399029763786111876__12_kernel0 --------------------------
	.section	.nv.constant0.fused_nn_conv2d_cast_fixed_point_multiply_add_cast_nn_relu_cast_fixed_point_mult_18399029763786111876__12_kernel0,"a",@progbits
	.sectionflags	@""
	.align	4
.nv.constant0.fused_nn_conv2d_cast_fixed_point_multiply_add_cast_nn_relu_cast_fixed_point_mult_18399029763786111876__12_kernel0:
	.zero		928


//--------------------- .nv.constant0.fused_nn_conv2d_cast_fixed_point_multiply_add_cast_fixed_point_multiply_add_cast_15119380522063600768__9_kernel0 --------------------------
	.section	.nv.constant0.fused_nn_conv2d_cast_fixed_point_multiply_add_cast_fixed_point_multiply_add_cast_15119380522063600768__9_kernel0,"a",@progbits
	.sectionflags	@""
	.align	4
.nv.constant0.fused_nn_conv2d_cast_fixed_point_multiply_add_cast_fixed_point_multiply_add_cast_15119380522063600768__9_kernel0:
	.zero		944


//--------------------- .nv.constant0.fused_cast_fixed_point_multiply_clip_cast_12_kernel0 --------------------------
	.section	.nv.constant0.fused_cast_fixed_point_multiply_clip_cast_12_kernel0,"a",@progbits
	.sectionflags	@""
	.align	4
.nv.constant0.fused_cast_fixed_point_multiply_clip_cast_12_kernel0:
	.zero		912


//--------------------- .nv.constant0.fused_nn_conv2d_cast_fixed_point_multiply_add_cast_fixed_point_multiply_add_cast_16086763325481941859__kernel0 --------------------------
	.section	.nv.constant0.fused_nn_conv2d_cast_fixed_point_multiply_add_cast_fixed_point_multiply_add_cast_16086763325481941859__kernel0,"a",@progbits
	.sectionflags	@""
	.align	4
.nv.constant0.fused_nn_conv2d_cast_fixed_point_multiply_add_cast_fixed_point_multiply_add_cast_16086763325481941859__kernel0:
	.zero		936


//--------------------- .nv.constant0.fused_nn_conv2d_cast_fixed_point_multiply_add_cast_fixed_point_multiply_add_cast_16086763325481941859__3_kernel0 --------------------------
	.section	.nv.constant0.fused_nn_conv2d_cast_fixed_point_multiply_add_cast_fixed_point_multiply_add_cast_16086763325481941859__3_kernel0,"a",@progbits
	.sectionflags	@""
	.align	4
.nv.constant0.fused_nn_conv2d_cast_fixed_point_multiply_add_cast_fixed_point_multiply_add_cast_16086763325481941859__3_kernel0:
	.zero		936


//--------------------- .nv.constant0.fused_nn_global_avg_pool2d_1_kernel0 --------------------------
	.section	.nv.constant0.fused_nn_global_avg_pool2d_1_kernel0,"a",@progbits
	.sectionflags	@""
	.align	4
.nv.constant0.fused_nn_global_avg_pool2d_1_kernel0:
	.zero		912


//--------------------- .nv.constant0.fused_nn_conv2d_cast_fixed_point_multiply_add_cast_nn_relu_cast_fixed_point_mult_18399029763786111876__kernel0 --------------------------
	.section	.nv.constant0.fused_nn_conv2d_cast_fixed_point_multiply_add_cast_nn_relu_cast_fixed_point_mult_18399029763786111876__kernel0,"a",@progbits
	.sectionflags	@""
	.align	4
.nv.constant0.fused_nn_conv2d_cast_fixed_point_multiply_add_cast_nn_relu_cast_fixed_point_mult_18399029763786111876__kernel0:
	.zero		928


//--------------------- .nv.constant0.fused_nn_conv2d_cast_fixed_point_multiply_add_cast_nn_relu_cast_fixed_point_mult_18399029763786111876__15_kernel0 --------------------------
	.section	.nv.constant0.fused_nn_conv2d_cast_fixed_point_multiply_add_cast_nn_relu_cast_fixed_point_mult_18399029763786111876__15_kernel0,"a",@progbits
	.sectionflags	@""
	.align	4
.nv.constant0.fused_nn_conv2d_cast_fixed_point_multiply_add_cast_nn_relu_cast_fixed_point_mult_18399029763786111876__15_kernel0:
	.zero		928


//--------------------- .nv.constant0.fused_nn_conv2d_cast_fixed_point_multiply_add_cast_nn_relu_cast_fixed_point_mult_18399029763786111876__3_kernel0 --------------------------
	.section	.nv.constant0.fused_nn_conv2d_cast_fixed_point_multiply_add_cast_nn_relu_cast_fixed_point_mult_18399029763786111876__3_kernel0,"a",@progbits
	.sectionflags	@""
	.align	4
.nv.constant0.fused_nn_conv2d_cast_fixed_point_multiply_add_cast_nn_relu_cast_fixed_point_mult_18399029763786111876__3_kernel0:
	.zero		928


//--------------------- .nv.constant0.fused_nn_conv2d_cast_fixed_point_multiply_add_cast_nn_relu_cast_fixed_point_mult_6343854372805914660__kernel0 --------------------------
	.section	.nv.constant0.fused_nn_conv2d_cast_fixed_point_multiply_add_cast_nn_relu_cast_fixed_point_mult_6343854372805914660__kernel0,"a",@progbits
	.sectionflags	@""
	.align	4
.nv.constant0.fused_nn_conv2d_cast_fixed_point_multiply_add_cast_nn_relu_cast_fixed_point_mult_6343854372805914660__kernel0:
	.zero		928


//--------------------- .nv.constant0.fused_cast_fixed_point_multiply_clip_cast_5_kernel0 --------------------------
	.section	.nv.constant0.fused_cast_fixed_point_multiply_clip_cast_5_kernel0,"a",@progbits
	.sectionflags	@""
	.align	4
.nv.constant0.fused_cast_fixed_point_multiply_clip_cast_5_kernel0:
	.zero		912


//--------------------- .nv.constant0.fused_nn_conv2d_cast_fixed_point_multiply_add_cast_fixed_point_multiply_add_cast_9206029716410883813__kernel0 --------------------------
	.section	.nv.constant0.fused_nn_conv2d_cast_fixed_point_multiply_add_cast_fixed_point_multiply_add_cast_9206029716410883813__kernel0,"a",@progbits
	.sectionflags	@""
	.align	4
.nv.constant0.fused_nn_conv2d_cast_fixed_point_multiply_add_cast_fixed_point_multiply_add_cast_9206029716410883813__kernel0:
	.zero		944


//--------------------- .nv.constant0.fused_nn_conv2d_cast_fixed_point_multiply_add_cast_nn_relu_cast_fixed_point_mult_18399029763786111876__4_kernel0 --------------------------
	.section	.nv.constant0.fused_nn_conv2d_cast_fixed_point_multiply_add_cast_nn_relu_cast_fixed_point_mult_18399029763786111876__4_kernel0,"a",@progbits
	.sectionflags	@""
	.align	4
.nv.constant0.fused_nn_conv2d_cast_fixed_point_multiply_add_cast_nn_relu_cast_fixed_point_mult_18399029763786111876__4_kernel0:
	.zero		928


//--------------------- .nv.constant0.fused_nn_conv2d_cast_fixed_point_multiply_add_cast_fixed_point_multiply_add_cast_16086763325481941859__7_kernel0 --------------------------
	.section	.nv.constant0.fused_nn_conv2d_cast_fixed_point_multiply_add_cast_fixed_point_multiply_add_cast_16086763325481941859__7_kernel0,"a",@progbits
	.sectionflags	@""
	.align	4
.nv.constant0.fused_nn_conv2d_cast_fixed_point_multiply_add_cast_fixed_point_multiply_add_cast_16086763325481941859__7_kernel0:
	.zero		936


//--------------------- .nv.constant0.fused_cast_fixed_point_multiply_clip_cast_13_kernel0 --------------------------
	.section	.nv.constant0.fused_cast_fixed_point_multiply_clip_cast_13_kernel0,"a",@progbits
	.sectionflags	@""
	.align	4
.nv.constant0.fused_cast_fixed_point_multiply_clip_cast_13_kernel0:
	.zero		912


//--------------------- .nv.constant0.fused_nn_conv2d_cast_fixed_point_multiply_add_cast_nn_relu_cast_fixed_point_mult_18399029763786111876__14_kernel0 --------------------------
	.section	.nv.constant0.fused_nn_conv2d_cast_fixed_point_multiply_add_cast_nn_relu_cast_fixed_point_mult_18399029763786111876__14_kernel0,"a",@progbits
	.sectionflags	@""
	.align	4
.nv.constant0.fused_nn_conv2d_cast_fixed_point_multiply_add_cast_nn_relu_cast_fixed_point_mult_18399029763786111876__14_kernel0:
	.zero		928


//--------------------- .nv.constant0.fused_nn_conv2d_cast_fixed_point_multiply_add_cast_nn_relu_cast_fixed_point_mult_18399029763786111876__6_kernel0 --------------------------
	.section	.nv.constant0.fused_nn_conv2d_cast_fixed_point_multiply_add_cast_nn_relu_cast_fixed_point_mult_18399029763786111876__6_kernel0,"a",@progbits
	.sectionflags	@""
	.align	4
.nv.constant0.fused_nn_conv2d_cast_fixed_point_multiply_add_cast_nn_relu_cast_fixed_point_mult_18399029763786111876__6_kernel0:
	.zero		928


//--------------------- .nv.constant0.fused_nn_conv2d_cast_fixed_point_multiply_add_cast_fixed_point_multiply_add_cast_12402219635377536017__kernel0 --------------------------
	.section	.nv.constant0.fused_nn_conv2d_cast_fixed_point_multiply_add_cast_fixed_point_multiply_add_cast_12402219635377536017__kernel0,"a",@progbits
	.sectionflags	@""
	.align	4
.nv.constant0.fused_nn_conv2d_cast_fixed_point_multiply_add_cast_fixed_point_multiply_add_cast_12402219635377536017__kernel0:
	.zero		944


//--------------------- .nv.constant0.fused_nn_conv2d_cast_fixed_point_multiply_add_cast_fixed_point_multiply_add_cast_16086763325481941859__14_kernel0 --------------------------
	.section	.nv.constant0.fused_nn_conv2d_cast_fixed_point_multiply_add_cast_fixed_point_multiply_add_cast_16086763325481941859__14_kernel0,"a",@progbits
	.sectionflags	@""
	.align	4
.nv.constant0.fused_nn_conv2d_cast_fixed_point_multiply_add_cast_fixed_point_multiply_add_cast_16086763325481941859__14_kernel0:
	.zero		936


//--------------------- .nv.constant0.fused_divide_add_round_cast_clip_cast_nn_pad_layout_transform_kernel0 --------------------------
	.section	.nv.constant0.fused_divide_add_round_cast_clip_cast_nn_pad_layout_transform_kernel0,"a",@progbits
	.sectionflags	@""
	.align	4
.nv.constant0.fused_divide_add_round_cast_clip_cast_nn_pad_layout_transform_kernel0:
	.zero		912


//--------------------- .nv.constant0.fused_nn_conv2d_cast_fixed_point_multiply_add_cast_fixed_point_multiply_add_cast_16086763325481941859__12_kernel0 --------------------------
	.section	.nv.constant0.fused_nn_conv2d_cast_fixed_point_multiply_add_cast_fixed_point_multiply_add_cast_16086763325481941859__12_kernel0,"a",@progbits
	.sectionflags	@""
	.align	4
.nv.constant0.fused_nn_conv2d_cast_fixed_point_multiply_add_cast_fixed_point_multiply_add_cast_16086763325481941859__12_kernel0:
	.zero		936


//--------------------- .nv.constant0.fused_nn_conv2d_cast_fixed_point_multiply_add_cast_add_cast_nn_relu_cast_fixed_p_13766817817639592840__kernel0 --------------------------
	.section	.nv.constant0.fused_nn_conv2d_cast_fixed_point_multiply_add_cast_add_cast_nn_relu_cast_fixed_p_13766817817639592840__kernel0,"a",@progbits
	.sectionflags	@""
	.align	4
.nv.constant0.fused_nn_conv2d_cast_fixed_point_multiply_add_cast_add_cast_nn_relu_cast_fixed_p_13766817817639592840__kernel0:
	.zero		936


//--------------------- .nv.constant0.fused_nn_conv2d_cast_fixed_point_multiply_add_cast_fixed_point_multiply_kernel0 --------------------------
	.section	.nv.constant0.fused_nn_conv2d_cast_fixed_point_multiply_add_cast_fixed_point_multiply_kernel0,"a",@progbits
	.sectionflags	@""
	.align	4
.nv.constant0.fused_nn_conv2d_cast_fixed_point_multiply_add_cast_fixed_point_multiply_kernel0:
	.zero		928


//--------------------- .nv.constant0.fused_nn_conv2d_cast_fixed_point_multiply_add_cast_nn_relu_cast_fixed_point_mult_18399029763786111876__8_kernel0 --------------------------
	.section	.nv.constant0.fused_nn_conv2d_cast_fixed_point_multiply_add_cast_nn_relu_cast_fixed_point_mult_18399029763786111876__8_kernel0,"a",@progbits
	.sectionflags	@""
	.align	4
.nv.constant0.fused_nn_conv2d_cast_fixed_point_multiply_add_cast_nn_relu_cast_fixed_point_mult_18399029763786111876__8_kernel0:
	.zero		928


//--------------------- .nv.constant0.fused_nn_conv2d_cast_fixed_point_multiply_add_cast_fixed_point_multiply_add_cast_15119380522063600768__2_kernel0 --------------------------
	.section	.nv.constant0.fused_nn_conv2d_cast_fixed_point_multiply_add_cast_fixed_point_multiply_add_cast_15119380522063600768__2_kernel0,"a",@progbits
	.sectionflags	@""
	.align	4
.nv.constant0.fused_nn_conv2d_cast_fixed_point_multiply_add_cast_fixed_point_multiply_add_cast_15119380522063600768__2_kernel0:
	.zero		944


//--------------------- .nv.constant0.fused_cast_fixed_point_multiply_clip_cast_11_kernel0 --------------------------
	.section	.nv.constant0.fused_cast_fixed_point_multiply_clip_cast_11_kernel0,"a",@progbits
	.sectionflags	@""
	.align	4
.nv.constant0.fused_cast_fixed_point_multiply_clip_cast_11_kernel0:
	.zero		912


//--------------------- .nv.constant0.fused_nn_conv2d_cast_fixed_point_multiply_add_cast_fixed_point_multiply_add_cast_16086763325481941859__4_kernel0 --------------------------
	.section	.nv.constant0.fused_nn_conv2d_cast_fixed_point_multiply_add_cast_fixed_point_multiply_add_cast_16086763325481941859__4_kernel0,"a",@progbits
	.sectionflags	@""
	.align	4
.nv.constant0.fused_nn_conv2d_cast_fixed_point_multiply_add_cast_fixed_point_multiply_add_cast_16086763325481941859__4_kernel0:
	.zero		936


//--------------------- .nv.constant0.fused_cast_fixed_point_multiply_clip_cast_1_kernel0 --------------------------
	.section	.nv.constant0.fused_cast_fixed_point_multiply_clip_cast_1_kernel0,"a",@progbits
	.sectionflags	@""
	.align	4
.nv.constant0.fused_cast_fixed_point_multiply_clip_cast_1_kernel0:
	.zero		912


//--------------------- .nv.constant0.fused_nn_conv2d_cast_fixed_point_multiply_add_cast_fixed_point_multiply_add_cast_15119380522063600768__4_kernel0 --------------------------
	.section	.nv.constant0.fused_nn_conv2d_cast_fixed_point_multiply_add_cast_fixed_point_multiply_add_cast_15119380522063600768__4_kernel0,"a",@progbits
	.sectionflags	@""
	.align	4
.nv.constant0.fused_nn_conv2d_cast_fixed_point_multiply_add_cast_fixed_point_multiply_add_cast_15119380522063600768__4_kernel0:
	.zero		944


//--------------------- .nv.constant0.fused_nn_conv2d_cast_fixed_point_multiply_add_cast_fixed_point_multiply_add_cast_16086763325481941859__10_kernel0 --------------------------
	.section	.nv.constant0.fused_nn_conv2d_cast_fixed_point_multiply_add_cast_fixed_point_multiply_add_cast_16086763325481941859__10_kernel0,"a",@progbits
	.sectionflags	@""
	.align	4
.nv.constant0.fused_nn_conv2d_cast_fixed_point_multiply_add_cast_fixed_point_multiply_add_cast_16086763325481941859__10_kernel0:
	.zero		936


//--------------------- .nv.constant0.fused_nn_conv2d_cast_fixed_point_multiply_add_cast_fixed_point_multiply_add_cast_16086763325481941859__8_kernel0 --------------------------
	.section	.nv.constant0.fused_nn_conv2d_cast_fixed_point_multiply_add_cast_fixed_point_multiply_add_cast_16086763325481941859__8_kernel0,"a",@progbits
	.sectionflags	@""
	.align	4
.nv.constant0.fused_nn_conv2d_cast_fixed_point_multiply_add_cast_fixed_point_multiply_add_cast_16086763325481941859__8_kernel0:
	.zero		936


//--------------------- .nv.constant0.fused_nn_conv2d_cast_fixed_point_multiply_add_cast_fixed_point_multiply_add_cast_15119380522063600768__5_kernel0 --------------------------
	.section	.nv.constant0.fused_nn_conv2d_cast_fixed_point_multiply_add_cast_fixed_point_multiply_add_cast_15119380522063600768__5_kernel0,"a",@progbits
	.sectionflags	@""
	.align	4
.nv.constant0.fused_nn_conv2d_cast_fixed_point_multiply_add_cast_fixed_point_multiply_add_cast_15119380522063600768__5_kernel0:
	.zero		944


//--------------------- .nv.constant0.fused_nn_conv2d_cast_fixed_point_multiply_add_cast_nn_relu_cast_fixed_point_mult_18399029763786111876__10_kernel0 --------------------------
	.section	.nv.constant0.fused_nn_conv2d_cast_fixed_point_multiply_add_cast_nn_relu_cast_fixed_point_mult_18399029763786111876__10_kernel0,"a",@progbits
	.sectionflags	@""
	.align	4
.nv.constant0.fused_nn_conv2d_cast_fixed_point_multiply_add_cast_nn_relu_cast_fixed_point_mult_18399029763786111876__10_kernel0:
	.zero		928


//--------------------- .nv.constant0.fused_nn_conv2d_cast_fixed_point_multiply_add_cast_nn_relu_cast_fixed_point_mult_18399029763786111876__13_kernel0 --------------------------
	.section	.nv.constant0.fused_nn_conv2d_cast_fixed_point_multiply_add_cast_nn_relu_cast_fixed_point_mult_18399029763786111876__13_kernel0,"a",@progbits
	.sectionflags	@""
	.align	4
.nv.constant0.fused_nn_conv2d_cast_fixed_point_multiply_add_cast_nn_relu_cast_fixed_point_mult_18399029763786111876__13_kernel0:
	.zero		928


//--------------------- .nv.constant0.fused_nn_conv2d_cast_fixed_point_multiply_add_cast_fixed_point_multiply_add_cast_15119380522063600768__8_kernel0 --------------------------
	.section	.nv.constant0.fused_nn_conv2d_cast_fixed_point_multiply_add_cast_fixed_point_multiply_add_cast_15119380522063600768__8_kernel0,"a",@progbits
	.sectionflags	@""
	.align	4
.nv.constant0.fused_nn_conv2d_cast_fixed_point_multiply_add_cast_fixed_point_multiply_add_cast_15119380522063600768__8_kernel0:
	.zero		944


//--------------------- .nv.constant0.fused_cast_fixed_point_multiply_clip_cast_kernel0 --------------------------
	.section	.nv.constant0.fused_cast_fixed_point_multiply_clip_cast_kernel0,"a",@progbits
	.sectionflags	@""
	.align	4
.nv.constant0.fused_cast_fixed_point_multiply_clip_cast_kernel0:
	.zero		912


//--------------------- .nv.constant0.fused_nn_conv2d_cast_fixed_point_multiply_add_cast_nn_relu_cast_fixed_point_mult_18399029763786111876__2_kernel0 --------------------------
	.section	.nv.constant0.fused_nn_conv2d_cast_fixed_point_multiply_add_cast_nn_relu_cast_fixed_point_mult_18399029763786111876__2_kernel0,"a",@progbits
	.sectionflags	@""
	.align	4
.nv.constant0.fused_nn_conv2d_cast_fixed_point_multiply_add_cast_nn_relu_cast_fixed_point_mult_18399029763786111876__2_kernel0:
	.zero		928


//--------------------- .nv.constant0.fused_nn_conv2d_cast_fixed_point_multiply_add_cast_fixed_point_multiply_2_kernel0 --------------------------
	.section	.nv.constant0.fused_nn_conv2d_cast_fixed_point_multiply_add_cast_fixed_point_multiply_2_kernel0,"a",@progbits
	.sectionflags	@""
	.align	4
.nv.constant0.fused_nn_conv2d_cast_fixed_point_multiply_add_cast_fixed_point_multiply_2_kernel0:
	.zero		928


//--------------------- .nv.constant0.fused_nn_conv2d_cast_fixed_point_multiply_add_cast_nn_relu_cast_fixed_point_mult_18399029763786111876__7_kernel0 --------------------------
	.section	.nv.constant0.fused_nn_conv2d_cast_fixed_point_multiply_add_cast_nn_relu_cast_fixed_point_mult_18399029763786111876__7_kernel0,"a",@progbits
	.sectionflags	@""
	.align	4
.nv.constant0.fused_nn_conv2d_cast_fixed_point_multiply_add_cast_nn_relu_cast_fixed_point_mult_18399029763786111876__7_kernel0:
	.zero		928


//--------------------- .nv.constant0.fused_nn_conv2d_cast_fixed_point_multiply_add_cast_fixed_point_multiply_add_cast_12402219635377536017__2_kernel0 --------------------------
	.section	.nv.constant0.fused_nn_conv2d_cast_fixed_point_multiply_add_cast_fixed_point_multiply_add_cast_12402219635377536017__2_kernel0,"a",@progbits
	.sectionflags	@""
	.align	4
.nv.constant0.fused_nn_conv2d_cast_fixed_point_multiply_add_cast_fixed_point_multiply_add_cast_12402219635377536017__2_kernel0:
	.zero		944


//--------------------- .nv.constant0.fused_nn_conv2d_cast_fixed_point_multiply_add_cast_fixed_point_multiply_add_cast_15119380522063600768__10_kernel0 --------------------------
	.section	.nv.constant0.fused_nn_conv2d_cast_fixed_point_multiply_add_cast_fixed_point_multiply_add_cast_15119380522063600768__10_kernel0,"a",@progbits
	.sectionflags	@""
	.align	4
.nv.constant0.fused_nn_conv2d_cast_fixed_point_multiply_add_cast_fixed_point_multiply_add_cast_15119380522063600768__10_kernel0:
	.zero		944


//--------------------- .nv.constant0.fused_cast_fixed_point_multiply_clip_cast_7_kernel0 --------------------------
	.section	.nv.constant0.fused_cast_fixed_point_multiply_clip_cast_7_kernel0,"a",@progbits
	.sectionflags	@""
	.align	4
.nv.constant0.fused_cast_fixed_point_multiply_clip_cast_7_kernel0:
	.zero		912


//--------------------- .nv.constant0.fused_nn_conv2d_cast_fixed_point_multiply_add_cast_fixed_point_multiply_add_cast_16086763325481941859__13_kernel0 --------------------------
	.section	.nv.constant0.fused_nn_conv2d_cast_fixed_point_multiply_add_cast_fixed_point_multiply_add_cast_16086763325481941859__13_kernel0,"a",@progbits
	.sectionflags	@""
	.align	4
.nv.constant0.fused_nn_conv2d_cast_fixed_point_multiply_add_cast_fixed_point_multiply_add_cast_16086763325481941859__13_kernel0:
	.zero		936


//--------------------- .nv.constant0.fused_nn_conv2d_cast_fixed_point_multiply_add_cast_fixed_point_multiply_add_cast_15119380522063600768__3_kernel0 --------------------------
	.section	.nv.constant0.fused_nn_conv2d_cast_fixed_point_multiply_add_cast_fixed_point_multiply_add_cast_15119380522063600768__3_kernel0,"a",@progbits
	.sectionflags	@""
	.align	4
.nv.constant0.fused_nn_conv2d_cast_fixed_point_multiply_add_cast_fixed_point_multiply_add_cast_15119380522063600768__3_kernel0:
	.zero		944


//--------------------- .nv.constant0.fused_cast_fixed_point_multiply_clip_cast_9_kernel0 --------------------------
	.section	.nv.constant0.fused_cast_fixed_point_multiply_clip_cast_9_kernel0,"a",@progbits
	.sectionflags	@""
	.align	4
.nv.constant0.fused_cast_fixed_point_multiply_clip_cast_9_kernel0:
	.zero		912


//--------------------- .nv.constant0.fused_nn_conv2d_cast_fixed_point_multiply_add_cast_nn_relu_cast_fixed_point_mult_18399029763786111876__9_kernel0 --------------------------
	.section	.nv.constant0.fused_nn_conv2d_cast_fixed_point_multiply_add_cast_nn_relu_cast_fixed_point_mult_18399029763786111876__9_kernel0,"a",@progbits
	.sectionflags	@""
	.align	4
.nv.constant0.fused_nn_conv2d_cast_fixed_point_multiply_add_cast_nn_relu_cast_fixed_point_mult_18399029763786111876__9_kernel0:
	.zero		928


//--------------------- .nv.constant0.fused_cast_fixed_point_multiply_clip_cast_6_kernel0 --------------------------
	.section	.nv.constant0.fused_cast_fixed_point_multiply_clip_cast_6_kernel0,"a",@progbits
	.sectionflags	@""
	.align	4
.nv.constant0.fused_cast_fixed_point_multiply_clip_cast_6_kernel0:
	.zero		912


//--------------------- .nv.constant0.fused_layout_transform_nn_batch_flatten_kernel0 --------------------------
	.section	.nv.constant0.fused_layout_transform_nn_batch_flatten_kernel0,"a",@progbits
	.sectionflags	@""
	.align	4
.nv.constant0.fused_layout_transform_nn_batch_flatten_kernel0:
	.zero		912


//--------------------- .nv.constant0.fused_cast_fixed_point_multiply_clip_cast_10_kernel0 --------------------------
	.section	.nv.constant0.fused_cast_fixed_point_multiply_clip_cast_10_kernel0,"a",@progbits
	.sectionflags	@""
	.align	4
.nv.constant0.fused_cast_fixed_point_multiply_clip_cast_10_kernel0:
	.zero		912


//--------------------- .nv.constant0.fused_cast_fixed_point_multiply_clip_cast_3_kernel0 --------------------------
	.section	.nv.constant0.fused_cast_fixed_point_multiply_clip_cast_3_kernel0,"a",@progbits
	.sectionflags	@""
	.align	4
.nv.constant0.fused_cast_fixed_point_multiply_clip_cast_3_kernel0:
	.zero		912


//--------------------- .nv.constant0.fused_nn_dense_add_kernel0 --------------------------
	.section	.nv.constant0.fused_nn_dense_add_kernel0,"a",@progbits
	.sectionflags	@""
	.align	4
.nv.constant0.fused_nn_dense_add_kernel0:
	.zero		928


//--------------------- .nv.constant0.fused_nn_conv2d_cast_fixed_point_multiply_add_cast_nn_relu_cast_fixed_point_mult_18399029763786111876__1_kernel0 --------------------------
	.section	.nv.constant0.fused_nn_conv2d_cast_fixed_point_multiply_add_cast_nn_relu_cast_fixed_point_mult_18399029763786111876__1_kernel0,"a",@progbits
	.sectionflags	@""
	.align	4
.nv.constant0.fused_nn_conv2d_cast_fixed_point_multiply_add_cast_nn_relu_cast_fixed_point_mult_18399029763786111876__1_kernel0:
	.zero		928


//--------------------- .nv.constant0.fused_nn_conv2d_cast_fixed_point_multiply_add_cast_fixed_point_multiply_1_kernel0 --------------------------
	.section	.nv.constant0.fused_nn_conv2d_cast_fixed_point_multiply_add_cast_fixed_point_multiply_1_kernel0,"a",@progbits
	.sectionflags	@""
	.align	4
.nv.constant0.fused_nn_conv2d_cast_fixed_point_multiply_add_cast_fixed_point_multiply_1_kernel0:
	.zero		928


//--------------------- .nv.constant0.fused_nn_conv2d_cast_fixed_point_multiply_add_cast_fixed_point_multiply_add_cast_15119380522063600768__1_kernel0 --------------------------
	.section	.nv.constant0.fused_nn_conv2d_cast_fixed_point_multiply_add_cast_fixed_point_multiply_add_cast_15119380522063600768__1_kernel0,"a",@progbits
	.sectionflags	@""
	.align	4
.nv.constant0.fused_nn_conv2d_cast_fixed_point_multiply_add_cast_fixed_point_multiply_add_cast_15119380522063600768__1_kernel0:
	.zero		944


//--------------------- .nv.constant0.fused_nn_max_pool2d_1_kernel0 --------------------------
	.section	.nv.constant0.fused_nn_max_pool2d_1_kernel0,"a",@progbits
	.sectionflags	@""
	.align	4
.nv.constant0.fused_nn_max_pool2d_1_kernel0:
	.zero		912


//--------------------- .nv.constant0.fused_nn_conv2d_cast_fixed_point_multiply_add_cast_fixed_point_multiply_add_cast_16086763325481941859__5_kernel0 --------------------------
	.section	.nv.constant0.fused_nn_conv2d_cast_fixed_point_multiply_add_cast_fixed_point_multiply_add_cast_16086763325481941859__5_kernel0,"a",@progbits
	.sectionflags	@""
	.align	4
.nv.constant0.fused_nn_conv2d_cast_fixed_point_multiply_add_cast_fixed_point_multiply_add_cast_16086763325481941859__5_kernel0:
	.zero		936


//--------------------- .nv.constant0.fused_nn_conv2d_cast_fixed_point_multiply_add_cast_fixed_point_multiply_add_cast_16086763325481941859__1_kernel0 --------------------------
	.section	.nv.constant0.fused_nn_conv2d_cast_fixed_point_multiply_add_cast_fixed_point_multiply_add_cast_16086763325481941859__1_kernel0,"a",@progbits
	.sectionflags	@""
	.align	4
.nv.constant0.fused_nn_conv2d_cast_fixed_point_multiply_add_cast_fixed_point_multiply_add_cast_16086763325481941859__1_kernel0:
	.zero		936


//--------------------- .nv.constant0.fused_nn_conv2d_cast_fixed_point_multiply_add_cast_fixed_point_multiply_add_cast_16086763325481941859__2_kernel0 --------------------------
	.section	.nv.constant0.fused_nn_conv2d_cast_fixed_point_multiply_add_cast_fixed_point_multiply_add_cast_16086763325481941859__2_kernel0,"a",@progbits
	.sectionflags	@""
	.align	4
.nv.constant0.fused_nn_conv2d_cast_fixed_point_multiply_add_cast_fixed_point_multiply_add_cast_16086763325481941859__2_kernel0:
	.zero		936


//--------------------- .nv.constant0.fused_nn_conv2d_cast_fixed_point_multiply_add_cast_fixed_point_multiply_add_cast_15119380522063600768__7_kernel0 --------------------------
	.section	.nv.constant0.fused_nn_conv2d_cast_fixed_point_multiply_add_cast_fixed_point_multiply_add_cast_15119380522063600768__7_kernel0,"a",@progbits
	.sectionflags	@""
	.align	4
.nv.constant0.fused_nn_conv2d_cast_fixed_point_multiply_add_cast_fixed_point_multiply_add_cast_15119380522063600768__7_kernel0:
	.zero		944


//--------------------- .nv.constant0.fused_cast_fixed_point_multiply_clip_cast_8_kernel0 --------------------------
	.section	.nv.constant0.fused_cast_fixed_point_multiply_clip_cast_8_kernel0,"a",@progbits
	.sectionflags	@""
	.align	4
.nv.constant0.fused_cast_fixed_point_multiply_clip_cast_8_kernel0:
	.zero		912


//--------------------- .nv.constant0.fused_nn_conv2d_cast_fixed_point_multiply_add_cast_nn_relu_cast_fixed_point_mult_18399029763786111876__5_kernel0 --------------------------
	.section	.nv.constant0.fused_nn_conv2d_cast_fixed_point_multiply_add_cast_nn_relu_cast_fixed_point_mult_18399029763786111876__5_kernel0,"a",@progbits
	.sectionflags	@""
	.align	4
.nv.constant0.fused_nn_conv2d_cast_fixed_point_multiply_add_cast_nn_relu_cast_fixed_point_mult_18399029763786111876__5_kernel0:
	.zero		928


//--------------------- .nv.constant0.fused_nn_conv2d_cast_fixed_point_multiply_add_cast_fixed_point_multiply_3_kernel0 --------------------------
	.section	.nv.constant0.fused_nn_conv2d_cast_fixed_point_multiply_add_cast_fixed_point_multiply_3_kernel0,"a",@progbits
	.sectionflags	@""
	.align	4
.nv.constant0.fused_nn_conv2d_cast_fixed_point_multiply_add_cast_fixed_point_multiply_3_kernel0:
	.zero		928


//--------------------- .nv.constant0.fused_cast_fixed_point_multiply_clip_cast_4_kernel0 --------------------------
	.section	.nv.constant0.fused_cast_fixed_point_multiply_clip_cast_4_kernel0,"a",@progbits
	.sectionflags	@""
	.align	4
.nv.constant0.fused_cast_fixed_point_multiply_clip_cast_4_kernel0:
	.zero		912


//--------------------- .nv.constant0.fused_nn_conv2d_cast_fixed_point_multiply_add_cast_fixed_point_multiply_add_cast_12402219635377536017__3_kernel0 --------------------------
	.section	.nv.constant0.fused_nn_conv2d_cast_fixed_point_multiply_add_cast_fixed_point_multiply_add_cast_12402219635377536017__3_kernel0,"a",@progbits
	.sectionflags	@""
	.align	4
.nv.constant0.fused_nn_conv2d_cast_fixed_point_multiply_add_cast_fixed_point_multiply_add_cast_12402219635377536017__3_kernel0:
	.zero		944


//--------------------- .nv.constant0.fused_nn_conv2d_cast_fixed_point_multiply_add_cast_fixed_point_multiply_add_cast_12402219635377536017__1_kernel0 --------------------------
	.section	.nv.constant0.fused_nn_conv2d_cast_fixed_point_multiply_add_cast_fixed_point_multiply_add_cast_12402219635377536017__1_kernel0,"a",@progbits
	.sectionflags	@""
	.align	4
.nv.constant0.fused_nn_conv2d_cast_fixed_point_multiply_add_cast_fixed_point_multiply_add_cast_12402219635377536017__1_kernel0:
	.zero		944


//--------------------- .nv.constant0.fused_nn_conv2d_cast_fixed_point_multiply_add_cast_nn_relu_cast_fixed_point_mult_18399029763786111876__11_kernel0 --------------------------
	.section	.nv.constant0.fused_nn_conv2d_cast_fixed_point_multiply_add_cast_nn_relu_cast_fixed_point_mult_18399029763786111876__11_kernel0,"a",@progbits
	.sectionflags	@""
	.align	4
.nv.constant0.fused_nn_conv2d_cast_fixed_point_multiply_add_cast_nn_relu_cast_fixed_point_mult_18399029763786111876__11_kernel0:
	.zero		928


//--------------------- .nv.constant0.fused_cast_fixed_point_multiply_clip_cast_2_kernel0 --------------------------
	.section	.nv.constant0.fused_cast_fixed_point_multiply_clip_cast_2_kernel0,"a",@progbits
	.sectionflags	@""
	.align	4
.nv.constant0.fused_cast_fixed_point_multiply_clip_cast_2_kernel0:
	.zero		912


//--------------------- .nv.constant0.fused_nn_conv2d_cast_fixed_point_multiply_add_cast_fixed_point_multiply_add_cast_15119380522063600768__kernel0 --------------------------
	.section	.nv.constant0.fused_nn_conv2d_cast_fixed_point_multiply_add_cast_fixed_point_multiply_add_cast_15119380522063600768__kernel0,"a",@progbits
	.sectionflags	@""
	.align	4
.nv.constant0.fused_nn_conv2d_cast_fixed_point_multiply_add_cast_fixed_point_multiply_add_cast_15119380522063600768__kernel0:
	.zero		944


//--------------------- .nv.constant0.fused_cast_add_right_shift_clip_cast_kernel0 --------------------------
	.section	.nv.constant0.fused_cast_add_right_shift_clip_cast_kernel0,"a",@progbits
	.sectionflags	@""
	.align	4
.nv.constant0.fused_cast_add_right_shift_clip_cast_kernel0:
	.zero		912


//--------------------- .nv.constant0.fused_nn_conv2d_cast_fixed_point_multiply_add_cast_fixed_point_multiply_add_cast_16086763325481941859__6_kernel0 --------------------------
	.section	.nv.constant0.fused_nn_conv2d_cast_fixed_point_multiply_add_cast_fixed_point_multiply_add_cast_16086763325481941859__6_kernel0,"a",@progbits
	.sectionflags	@""
	.align	4
.nv.constant0.fused_nn_conv2d_cast_fixed_point_multiply_add_cast_fixed_point_multiply_add_cast_16086763325481941859__6_kernel0:
	.zero		936


//--------------------- .nv.constant0.fused_nn_conv2d_cast_fixed_point_multiply_add_cast_fixed_point_multiply_add_cast_16086763325481941859__9_kernel0 --------------------------
	.section	.nv.constant0.fused_nn_conv2d_cast_fixed_point_multiply_add_cast_fixed_point_multiply_add_cast_16086763325481941859__9_kernel0,"a",@progbits
	.sectionflags	@""
	.align	4
.nv.constant0.fused_nn_conv2d_cast_fixed_point_multiply_add_cast_fixed_point_multiply_add_cast_16086763325481941859__9_kernel0:
	.zero		936


//--------------------- .nv.constant0.fused_nn_conv2d_cast_fixed_point_multiply_add_cast_fixed_point_multiply_add_cast_16086763325481941859__11_kernel0 --------------------------
	.section	.nv.constant0.fused_nn_conv2d_cast_fixed_point_multiply_add_cast_fixed_point_multiply_add_cast_16086763325481941859__11_kernel0,"a",@progbits
	.sectionflags	@""
	.align	4
.nv.constant0.fused_nn_conv2d_cast_fixed_point_multiply_add_cast_fixed_point_multiply_add_cast_16086763325481941859__11_kernel0:
	.zero		936


//--------------------- SYMBOLS --------------------------

	.type		.nv.reservedSmem.offset0,@object
	.size		.nv.reservedSmem.offset0,0x4
	.type		.nv.reservedSmem.cap,@object
	.size		.nv.reservedSmem.cap,0x4
